	.target	sm_80

	.elftype	@"ET_EXEC"


//--------------------- .note.nv.tkinfo           --------------------------
	.section	.note.nv.tkinfo,"",@"SHT_NOTE"
	.sectionflags	@"SHF_NOTE_NV_TKINFO"
	.tkinfo
        /*0018*/ 	.word	0x00000002
        /*0030*/ 	.string	""
        /*0030*/ 	.string	"ptxas"
        /*0030*/ 	.string	"Cuda compilation tools, release 13.0, V13.0.88"
        /*0030*/ 	.string	"Build cuda_13.0.r13.0/compiler.36424714_0"
        /*0030*/ 	.string	"-arch sm_80 -m 64 "



//--------------------- .note.nv.cuinfo           --------------------------
	.section	.note.nv.cuinfo,"",@"SHT_NOTE"
	.sectionflags	@"SHF_NOTE_NV_CUINFO"
        /*0018*/ 	.short	0x0002
        /*001a*/ 	.short	0x0050
        /*001c*/ 	.short	0x0082
	.zero		2


//--------------------- .nv.info                  --------------------------
	.section	.nv.info,"",@"SHT_CUDA_INFO"
	.align	4


	//----- nvinfo : EIATTR_REGCOUNT
	.align		4
        /*0000*/ 	.byte	0x04, 0x2f
        /*0002*/ 	.short	(.L_12 - .L_11)
	.align		4
.L_11:
        /*0004*/ 	.word	index@(_ZN7cutlass13device_kernelIN5flash19enable_sm80_to_sm89INS1_16FlashAttnFwdSm80INS1_25CollectiveMainloopFwdSm80ILi8ELi1ELb1EN4cute5tupleIJNS5_1CILi128EEENS7_ILi112EEES8_EEELi128ENS_10bfloat16_tEfNS_4arch4Sm80ELb1ELb0ELb0ELb1ELb1ELb1ELb1ELb1EEENS1_21CollectiveEpilogueFwdINS6_IJS8_S8_S9_EEENS6_IJNS7_ILi1EEESH_SH_EEESB_SD_Li256ELb1ELb1ELb1ELb0EEENS1_36VarlenDynamicPersistentTileSchedulerILi128ELi112ELi256ELi256ELb1ELb1ELb0ELb1ELb1ELb1EEEEEEEEEvNT_6ParamsE)
        /*0008*/ 	.word	0x000000ff


	//----- nvinfo : EIATTR_FRAME_SIZE
	.align		4
.L_12:
        /*000c*/ 	.byte	0x04, 0x11
        /*000e*/ 	.short	(.L_14 - .L_13)
	.align		4
.L_13:
        /*0010*/ 	.word	index@($__internal_55_$__cuda_sm70_votesync_ballot)
        /*0014*/ 	.word	0x00000000


	//----- nvinfo : EIATTR_FRAME_SIZE
	.align		4
.L_14:
        /*0018*/ 	.byte	0x04, 0x11
        /*001a*/ 	.short	(.L_16 - .L_15)
	.align		4
.L_15:
        /*001c*/ 	.word	index@($__internal_54_$__cuda_sm70_shflsync_up_p)
        /*0020*/ 	.word	0x00000000


	//----- nvinfo : EIATTR_FRAME_SIZE
	.align		4
.L_16:
        /*0024*/ 	.byte	0x04, 0x11
        /*0026*/ 	.short	(.L_18 - .L_17)
	.align		4
.L_17:
        /*0028*/ 	.word	index@($__internal_53_$__cuda_sm70_shflsync_idx_p)
        /*002c*/ 	.word	0x00000000


	//----- nvinfo : EIATTR_FRAME_SIZE
	.align		4
.L_18:
        /*0030*/ 	.byte	0x04, 0x11
        /*0032*/ 	.short	(.L_20 - .L_19)
	.align		4
.L_19:
        /*0034*/ 	.word	index@($__internal_52_$__cuda_sm70_shflsync_bfly_p)
        /*0038*/ 	.word	0x00000000


	//----- nvinfo : EIATTR_FRAME_SIZE
	.align		4
.L_20:
        /*003c*/ 	.byte	0x04, 0x11
        /*003e*/ 	.short	(.L_22 - .L_21)
	.align		4
.L_21:
        /*0040*/ 	.word	index@(_ZN7cutlass13device_kernelIN5flash19enable_sm80_to_sm89INS1_16FlashAttnFwdSm80INS1_25CollectiveMainloopFwdSm80ILi8ELi1ELb1EN4cute5tupleIJNS5_1CILi128EEENS7_ILi112EEES8_EEELi128ENS_10bfloat16_tEfNS_4arch4Sm80ELb1ELb0ELb0ELb1ELb1ELb1ELb1ELb1EEENS1_21CollectiveEpilogueFwdINS6_IJS8_S8_S9_EEENS6_IJNS7_ILi1EEESH_SH_EEESB_SD_Li256ELb1ELb1ELb1ELb0EEENS1_36VarlenDynamicPersistentTileSchedulerILi128ELi112ELi256ELi256ELb1ELb1ELb0ELb1ELb1ELb1EEEEEEEEEvNT_6ParamsE)
        /*0044*/ 	.word	0x00000130


	//----- nvinfo : EIATTR_REGCOUNT
	.align		4
.L_22:
        /*0048*/ 	.byte	0x04, 0x2f
        /*004a*/ 	.short	(.L_24 - .L_23)
	.align		4
.L_23:
        /*004c*/ 	.word	index@(_ZN7cutlass13device_kernelIN5flash19enable_sm80_to_sm89INS1_16FlashAttnFwdSm80INS1_25CollectiveMainloopFwdSm80ILi8ELi1ELb1EN4cute5tupleIJNS5_1CILi128EEENS7_ILi112EEES8_EEELi128ENS_10bfloat16_tEfNS_4arch4Sm80ELb1ELb0ELb0ELb1ELb1ELb0ELb1ELb1EEENS1_21CollectiveEpilogueFwdINS6_IJS8_S8_S9_EEENS6_IJNS7_ILi1EEESH_SH_EEESB_SD_Li256ELb1ELb1ELb1ELb0EEENS1_36VarlenDynamicPersistentTileSchedulerILi128ELi112ELi256ELi256ELb1ELb1ELb0ELb1ELb1ELb1EEEEEEEEEvNT_6ParamsE)
        /*0050*/ 	.word	0x000000ff


	//----- nvinfo : EIATTR_FRAME_SIZE
	.align		4
.L_24:
        /*0054*/ 	.byte	0x04, 0x11
        /*0056*/ 	.short	(.L_26 - .L_25)
	.align		4
.L_25:
        /*0058*/ 	.word	index@($__internal_51_$__cuda_sm70_votesync_ballot)
        /*005c*/ 	.word	0x00000000


	//----- nvinfo : EIATTR_FRAME_SIZE
	.align		4
.L_26:
        /*0060*/ 	.byte	0x04, 0x11
        /*0062*/ 	.short	(.L_28 - .L_27)
	.align		4
.L_27:
        /*0064*/ 	.word	index@($__internal_50_$__cuda_sm70_shflsync_up_p)
        /*0068*/ 	.word	0x00000000


	//----- nvinfo : EIATTR_FRAME_SIZE
	.align		4
.L_28:
        /*006c*/ 	.byte	0x04, 0x11
        /*006e*/ 	.short	(.L_30 - .L_29)
	.align		4
.L_29:
        /*0070*/ 	.word	index@($__internal_49_$__cuda_sm70_shflsync_idx_p)
        /*0074*/ 	.word	0x00000000


	//----- nvinfo : EIATTR_FRAME_SIZE
	.align		4
.L_30:
        /*0078*/ 	.byte	0x04, 0x11
        /*007a*/ 	.short	(.L_32 - .L_31)
	.align		4
.L_31:
        /*007c*/ 	.word	index@($__internal_48_$__cuda_sm70_shflsync_bfly_p)
        /*0080*/ 	.word	0x00000000


	//----- nvinfo : EIATTR_FRAME_SIZE
	.align		4
.L_32:
        /*0084*/ 	.byte	0x04, 0x11
        /*0086*/ 	.short	(.L_34 - .L_33)
	.align		4
.L_33:
        /*0088*/ 	.word	index@(_ZN7cutlass13device_kernelIN5flash19enable_sm80_to_sm89INS1_16FlashAttnFwdSm80INS1_25CollectiveMainloopFwdSm80ILi8ELi1ELb1EN4cute5tupleIJNS5_1CILi128EEENS7_ILi112EEES8_EEELi128ENS_10bfloat16_tEfNS_4arch4Sm80ELb1ELb0ELb0ELb1ELb1ELb0ELb1ELb1EEENS1_21CollectiveEpilogueFwdINS6_IJS8_S8_S9_EEENS6_IJNS7_ILi1EEESH_SH_EEESB_SD_Li256ELb1ELb1ELb1ELb0EEENS1_36VarlenDynamicPersistentTileSchedulerILi128ELi112ELi256ELi256ELb1ELb1ELb0ELb1ELb1ELb1EEEEEEEEEvNT_6ParamsE)
        /*008c*/ 	.word	0x00000118


	//----- nvinfo : EIATTR_REGCOUNT
	.align		4
.L_34:
        /*0090*/ 	.byte	0x04, 0x2f
        /*0092*/ 	.short	(.L_36 - .L_35)
	.align		4
.L_35:
        /*0094*/ 	.word	index@(_ZN7cutlass13device_kernelIN5flash19enable_sm80_to_sm89INS1_16FlashAttnFwdSm80INS1_25CollectiveMainloopFwdSm80ILi4ELi1ELb0EN4cute5tupleIJNS5_1CILi128EEENS7_ILi64EEES8_EEELi128ENS_10bfloat16_tEfNS_4arch4Sm80ELb1ELb0ELb0ELb0ELb1ELb0ELb1ELb1EEENS1_21CollectiveEpilogueFwdINS6_IJS8_S8_S9_EEENS6_IJNS7_ILi1EEESH_SH_EEESB_SD_Li128ELb0ELb1ELb1ELb0EEENS1_30DynamicPersistentTileSchedulerILi128ELi128ELb1ELb1ELb0EEEEEEEEEvNT_6ParamsE)
        /*0098*/ 	.word	0x000000ff


	//----- nvinfo : EIATTR_FRAME_SIZE
	.align		4
.L_36:
        /*009c*/ 	.byte	0x04, 0x11
        /*009e*/ 	.short	(.L_38 - .L_37)
	.align		4
.L_37:
        /*00a0*/ 	.word	index@($__internal_47_$__cuda_sm70_shflsync_idx_p)
        /*00a4*/ 	.word	0x00000000


	//----- nvinfo : EIATTR_FRAME_SIZE
	.align		4
.L_38:
        /*00a8*/ 	.byte	0x04, 0x11
        /*00aa*/ 	.short	(.L_40 - .L_39)
	.align		4
.L_39:
        /*00ac*/ 	.word	index@($__internal_46_$__cuda_sm70_shflsync_bfly_p)
        /*00b0*/ 	.word	0x00000000


	//----- nvinfo : EIATTR_FRAME_SIZE
	.align		4
.L_40:
        /*00b4*/ 	.byte	0x04, 0x11
        /*00b6*/ 	.short	(.L_42 - .L_41)
	.align		4
.L_41:
        /*00b8*/ 	.word	index@(_ZN7cutlass13device_kernelIN5flash19enable_sm80_to_sm89INS1_16FlashAttnFwdSm80INS1_25CollectiveMainloopFwdSm80ILi4ELi1ELb0EN4cute5tupleIJNS5_1CILi128EEENS7_ILi64EEES8_EEELi128ENS_10bfloat16_tEfNS_4arch4Sm80ELb1ELb0ELb0ELb0ELb1ELb0ELb1ELb1EEENS1_21CollectiveEpilogueFwdINS6_IJS8_S8_S9_EEENS6_IJNS7_ILi1EEESH_SH_EEESB_SD_Li128ELb0ELb1ELb1ELb0EEENS1_30DynamicPersistentTileSchedulerILi128ELi128ELb1ELb1ELb0EEEEEEEEEvNT_6ParamsE)
        /*00bc*/ 	.word	0x00000110


	//----- nvinfo : EIATTR_REGCOUNT
	.align		4
.L_42:
        /*00c0*/ 	.byte	0x04, 0x2f
        /*00c2*/ 	.short	(.L_44 - .L_43)
	.align		4
.L_43:
        /*00c4*/ 	.word	index@(_ZN7cutlass13device_kernelIN5flash19enable_sm80_to_sm89INS1_16FlashAttnFwdSm80INS1_25CollectiveMainloopFwdSm80ILi8ELi1ELb1EN4cute5tupleIJNS5_1CILi128EEENS7_ILi96EEES8_EEELi128ENS_10bfloat16_tEfNS_4arch4Sm80ELb0ELb1ELb0ELb1ELb1ELb1ELb1ELb1EEENS1_21CollectiveEpilogueFwdINS6_IJS8_S8_S9_EEENS6_IJNS7_ILi1EEESH_SH_EEESB_SD_Li256ELb1ELb1ELb1ELb0EEENS1_36VarlenDynamicPersistentTileSchedulerILi128ELi96ELi256ELi256ELb1ELb1ELb0ELb1ELb0ELb1EEEEEEEEEvNT_6ParamsE)
        /*00c8*/ 	.word	0x000000ff


	//----- nvinfo : EIATTR_FRAME_SIZE
	.align		4
.L_44:
        /*00cc*/ 	.byte	0x04, 0x11
        /*00ce*/ 	.short	(.L_46 - .L_45)
	.align		4
.L_45:
        /*00d0*/ 	.word	index@($__internal_45_$__cuda_sm70_votesync_ballot)
        /*00d4*/ 	.word	0x00000000


	//----- nvinfo : EIATTR_FRAME_SIZE
	.align		4
.L_46:
        /*00d8*/ 	.byte	0x04, 0x11
        /*00da*/ 	.short	(.L_48 - .L_47)
	.align		4
.L_47:
        /*00dc*/ 	.word	index@($__internal_44_$__cuda_sm70_shflsync_up_p)
        /*00e0*/ 	.word	0x00000000


	//----- nvinfo : EIATTR_FRAME_SIZE
	.align		4
.L_48:
        /*00e4*/ 	.byte	0x04, 0x11
        /*00e6*/ 	.short	(.L_50 - .L_49)
	.align		4
.L_49:
        /*00e8*/ 	.word	index@($__internal_43_$__cuda_sm70_shflsync_idx_p)
        /*00ec*/ 	.word	0x00000000


	//----- nvinfo : EIATTR_FRAME_SIZE
	.align		4
.L_50:
        /*00f0*/ 	.byte	0x04, 0x11
        /*00f2*/ 	.short	(.L_52 - .L_51)
	.align		4
.L_51:
        /*00f4*/ 	.word	index@($__internal_42_$__cuda_sm70_shflsync_bfly_p)
        /*00f8*/ 	.word	0x00000000


	//----- nvinfo : EIATTR_FRAME_SIZE
	.align		4
.L_52:
        /*00fc*/ 	.byte	0x04, 0x11
        /*00fe*/ 	.short	(.L_54 - .L_53)
	.align		4
.L_53:
        /*0100*/ 	.word	index@(_ZN7cutlass13device_kernelIN5flash19enable_sm80_to_sm89INS1_16FlashAttnFwdSm80INS1_25CollectiveMainloopFwdSm80ILi8ELi1ELb1EN4cute5tupleIJNS5_1CILi128EEENS7_ILi96EEES8_EEELi128ENS_10bfloat16_tEfNS_4arch4Sm80ELb0ELb1ELb0ELb1ELb1ELb1ELb1ELb1EEENS1_21CollectiveEpilogueFwdINS6_IJS8_S8_S9_EEENS6_IJNS7_ILi1EEESH_SH_EEESB_SD_Li256ELb1ELb1ELb1ELb0EEENS1_36VarlenDynamicPersistentTileSchedulerILi128ELi96ELi256ELi256ELb1ELb1ELb0ELb1ELb0ELb1EEEEEEEEEvNT_6ParamsE)
        /*0104*/ 	.word	0x00000070


	//----- nvinfo : EIATTR_REGCOUNT
	.align		4
.L_54:
        /*0108*/ 	.byte	0x04, 0x2f
        /*010a*/ 	.short	(.L_56 - .L_55)
	.align		4
.L_55:
        /*010c*/ 	.word	index@(_ZN7cutlass13device_kernelIN5flash19enable_sm80_to_sm89INS1_16FlashAttnFwdSm80INS1_25CollectiveMainloopFwdSm80ILi8ELi1ELb1EN4cute5tupleIJNS5_1CILi128EEENS7_ILi96EEES8_EEELi128ENS_10bfloat16_tEfNS_4arch4Sm80ELb0ELb1ELb0ELb1ELb1ELb0ELb1ELb1EEENS1_21CollectiveEpilogueFwdINS6_IJS8_S8_S9_EEENS6_IJNS7_ILi1EEESH_SH_EEESB_SD_Li256ELb1ELb1ELb1ELb0EEENS1_36VarlenDynamicPersistentTileSchedulerILi128ELi96ELi256ELi256ELb1ELb1ELb0ELb1ELb0ELb1EEEEEEEEEvNT_6ParamsE)
        /*0110*/ 	.word	0x000000ff


	//----- nvinfo : EIATTR_FRAME_SIZE
	.align		4
.L_56:
        /*0114*/ 	.byte	0x04, 0x11
        /*0116*/ 	.short	(.L_58 - .L_57)
	.align		4
.L_57:
        /*0118*/ 	.word	index@($__internal_41_$__cuda_sm70_votesync_ballot)
        /*011c*/ 	.word	0x00000000


	//----- nvinfo : EIATTR_FRAME_SIZE
	.align		4
.L_58:
        /*0120*/ 	.byte	0x04, 0x11
        /*0122*/ 	.short	(.L_60 - .L_59)
	.align		4
.L_59:
        /*0124*/ 	.word	index@($__internal_40_$__cuda_sm70_shflsync_up_p)
        /*0128*/ 	.word	0x00000000


	//----- nvinfo : EIATTR_FRAME_SIZE
	.align		4
.L_60:
        /*012c*/ 	.byte	0x04, 0x11
        /*012e*/ 	.short	(.L_62 - .L_61)
	.align		4
.L_61:
        /*0130*/ 	.word	index@($__internal_39_$__cuda_sm70_shflsync_idx_p)
        /*0134*/ 	.word	0x00000000


	//----- nvinfo : EIATTR_FRAME_SIZE
	.align		4
.L_62:
        /*0138*/ 	.byte	0x04, 0x11
        /*013a*/ 	.short	(.L_64 - .L_63)
	.align		4
.L_63:
        /*013c*/ 	.word	index@($__internal_38_$__cuda_sm70_shflsync_bfly_p)
        /*0140*/ 	.word	0x00000000


	//----- nvinfo : EIATTR_FRAME_SIZE
	.align		4
.L_64:
        /*0144*/ 	.byte	0x04, 0x11
        /*0146*/ 	.short	(.L_66 - .L_65)
	.align		4
.L_65:
        /*0148*/ 	.word	index@(_ZN7cutlass13device_kernelIN5flash19enable_sm80_to_sm89INS1_16FlashAttnFwdSm80INS1_25CollectiveMainloopFwdSm80ILi8ELi1ELb1EN4cute5tupleIJNS5_1CILi128EEENS7_ILi96EEES8_EEELi128ENS_10bfloat16_tEfNS_4arch4Sm80ELb0ELb1ELb0ELb1ELb1ELb0ELb1ELb1EEENS1_21CollectiveEpilogueFwdINS6_IJS8_S8_S9_EEENS6_IJNS7_ILi1EEESH_SH_EEESB_SD_Li256ELb1ELb1ELb1ELb0EEENS1_36VarlenDynamicPersistentTileSchedulerILi128ELi96ELi256ELi256ELb1ELb1ELb0ELb1ELb0ELb1EEEEEEEEEvNT_6ParamsE)
        /*014c*/ 	.word	0x00000028


	//----- nvinfo : EIATTR_REGCOUNT
	.align		4
.L_66:
        /*0150*/ 	.byte	0x04, 0x2f
        /*0152*/ 	.short	(.L_68 - .L_67)
	.align		4
.L_67:
        /*0154*/ 	.word	index@(_ZN7cutlass13device_kernelIN5flash19enable_sm80_to_sm89INS1_16FlashAttnFwdSm80INS1_25CollectiveMainloopFwdSm80ILi4ELi1ELb0EN4cute5tupleIJNS5_1CILi128EEENS7_ILi48EEES8_EEELi128ENS_10bfloat16_tEfNS_4arch4Sm80ELb0ELb1ELb0ELb0ELb1ELb0ELb1ELb1EEENS1_21CollectiveEpilogueFwdINS6_IJS8_S8_S9_EEENS6_IJNS7_ILi1EEESH_SH_EEESB_SD_Li128ELb0ELb1ELb1ELb0EEENS1_19SingleTileSchedulerILb0ELb1ELb1ELi128EEEEEEEEEvNT_6ParamsE)
        /*0158*/ 	.word	0x000000ff


	//----- nvinfo : EIATTR_FRAME_SIZE
	.align		4
.L_68:
        /*015c*/ 	.byte	0x04, 0x11
        /*015e*/ 	.short	(.L_70 - .L_69)
	.align		4
.L_69:
        /*0160*/ 	.word	index@(_ZN7cutlass13device_kernelIN5flash19enable_sm80_to_sm89INS1_16FlashAttnFwdSm80INS1_25CollectiveMainloopFwdSm80ILi4ELi1ELb0EN4cute5tupleIJNS5_1CILi128EEENS7_ILi48EEES8_EEELi128ENS_10bfloat16_tEfNS_4arch4Sm80ELb0ELb1ELb0ELb0ELb1ELb0ELb1ELb1EEENS1_21CollectiveEpilogueFwdINS6_IJS8_S8_S9_EEENS6_IJNS7_ILi1EEESH_SH_EEESB_SD_Li128ELb0ELb1ELb1ELb0EEENS1_19SingleTileSchedulerILb0ELb1ELb1ELi128EEEEEEEEEvNT_6ParamsE)
        /*0164*/ 	.word	0x00000070


	//----- nvinfo : EIATTR_REGCOUNT
	.align		4
.L_70:
        /*0168*/ 	.byte	0x04, 0x2f
        /*016a*/ 	.short	(.L_72 - .L_71)
	.align		4
.L_71:
        /*016c*/ 	.word	index@(_ZN7cutlass13device_kernelIN5flash19enable_sm80_to_sm89INS1_16FlashAttnFwdSm80INS1_25CollectiveMainloopFwdSm80ILi8ELi1ELb1EN4cute5tupleIJNS5_1CILi128EEENS7_ILi112EEES8_EEELi128ENS_10bfloat16_tEfNS_4arch4Sm80ELb0ELb0ELb0ELb1ELb1ELb1ELb1ELb1EEENS1_21CollectiveEpilogueFwdINS6_IJS8_S8_S9_EEENS6_IJNS7_ILi1EEESH_SH_EEESB_SD_Li256ELb1ELb1ELb1ELb0EEENS1_36VarlenDynamicPersistentTileSchedulerILi128ELi112ELi256ELi256ELb1ELb1ELb0ELb0ELb1ELb1EEEEEEEEEvNT_6ParamsE)
        /*0170*/ 	.word	0x000000ff


	//----- nvinfo : EIATTR_FRAME_SIZE
	.align		4
.L_72:
        /*0174*/ 	.byte	0x04, 0x11
        /*0176*/ 	.short	(.L_74 - .L_73)
	.align		4
.L_73:
        /*0178*/ 	.word	index@($__internal_37_$__cuda_sm70_votesync_ballot)
        /*017c*/ 	.word	0x00000000


	//----- nvinfo : EIATTR_FRAME_SIZE
	.align		4
.L_74:
        /*0180*/ 	.byte	0x04, 0x11
        /*0182*/ 	.short	(.L_76 - .L_75)
	.align		4
.L_75:
        /*0184*/ 	.word	index@($__internal_36_$__cuda_sm70_shflsync_up_p)
        /*0188*/ 	.word	0x00000000


	//----- nvinfo : EIATTR_FRAME_SIZE
	.align		4
.L_76:
        /*018c*/ 	.byte	0x04, 0x11
        /*018e*/ 	.short	(.L_78 - .L_77)
	.align		4
.L_77:
        /*0190*/ 	.word	index@($__internal_35_$__cuda_sm70_shflsync_idx_p)
        /*0194*/ 	.word	0x00000000


	//----- nvinfo : EIATTR_FRAME_SIZE
	.align		4
.L_78:
        /*0198*/ 	.byte	0x04, 0x11
        /*019a*/ 	.short	(.L_80 - .L_79)
	.align		4
.L_79:
        /*019c*/ 	.word	index@($__internal_34_$__cuda_sm70_shflsync_bfly_p)
        /*01a0*/ 	.word	0x00000000


	//----- nvinfo : EIATTR_FRAME_SIZE
	.align		4
.L_80:
        /*01a4*/ 	.byte	0x04, 0x11
        /*01a6*/ 	.short	(.L_82 - .L_81)
	.align		4
.L_81:
        /*01a8*/ 	.word	index@(_ZN7cutlass13device_kernelIN5flash19enable_sm80_to_sm89INS1_16FlashAttnFwdSm80INS1_25CollectiveMainloopFwdSm80ILi8ELi1ELb1EN4cute5tupleIJNS5_1CILi128EEENS7_ILi112EEES8_EEELi128ENS_10bfloat16_tEfNS_4arch4Sm80ELb0ELb0ELb0ELb1ELb1ELb1ELb1ELb1EEENS1_21CollectiveEpilogueFwdINS6_IJS8_S8_S9_EEENS6_IJNS7_ILi1EEESH_SH_EEESB_SD_Li256ELb1ELb1ELb1ELb0EEENS1_36VarlenDynamicPersistentTileSchedulerILi128ELi112ELi256ELi256ELb1ELb1ELb0ELb0ELb1ELb1EEEEEEEEEvNT_6ParamsE)
        /*01ac*/ 	.word	0x00000110


	//----- nvinfo : EIATTR_REGCOUNT
	.align		4
.L_82:
        /*01b0*/ 	.byte	0x04, 0x2f
        /*01b2*/ 	.short	(.L_84 - .L_83)
	.align		4
.L_83:
        /*01b4*/ 	.word	index@(_ZN7cutlass13device_kernelIN5flash19enable_sm80_to_sm89INS1_16FlashAttnFwdSm80INS1_25CollectiveMainloopFwdSm80ILi8ELi1ELb1EN4cute5tupleIJNS5_1CILi128EEENS7_ILi112EEES8_EEELi128ENS_10bfloat16_tEfNS_4arch4Sm80ELb0ELb0ELb0ELb1ELb1ELb0ELb1ELb1EEENS1_21CollectiveEpilogueFwdINS6_IJS8_S8_S9_EEENS6_IJNS7_ILi1EEESH_SH_EEESB_SD_Li256ELb1ELb1ELb1ELb0EEENS1_36VarlenDynamicPersistentTileSchedulerILi128ELi112ELi256ELi256ELb1ELb1ELb0ELb0ELb1ELb1EEEEEEEEEvNT_6ParamsE)
        /*01b8*/ 	.word	0x000000ff


	//----- nvinfo : EIATTR_FRAME_SIZE
	.align		4
.L_84:
        /*01bc*/ 	.byte	0x04, 0x11
        /*01be*/ 	.short	(.L_86 - .L_85)
	.align		4
.L_85:
        /*01c0*/ 	.word	index@($__internal_33_$__cuda_sm70_votesync_ballot)
        /*01c4*/ 	.word	0x00000000


	//----- nvinfo : EIATTR_FRAME_SIZE
	.align		4
.L_86:
        /*01c8*/ 	.byte	0x04, 0x11
        /*01ca*/ 	.short	(.L_88 - .L_87)
	.align		4
.L_87:
        /*01cc*/ 	.word	index@($__internal_32_$__cuda_sm70_shflsync_up_p)
        /*01d0*/ 	.word	0x00000000


	//----- nvinfo : EIATTR_FRAME_SIZE
	.align		4
.L_88:
        /*01d4*/ 	.byte	0x04, 0x11
        /*01d6*/ 	.short	(.L_90 - .L_89)
	.align		4
.L_89:
        /*01d8*/ 	.word	index@($__internal_31_$__cuda_sm70_shflsync_idx_p)
        /*01dc*/ 	.word	0x00000000


	//----- nvinfo : EIATTR_FRAME_SIZE
	.align		4
.L_90:
        /*01e0*/ 	.byte	0x04, 0x11
        /*01e2*/ 	.short	(.L_92 - .L_91)
	.align		4
.L_91:
        /*01e4*/ 	.word	index@($__internal_30_$__cuda_sm70_shflsync_bfly_p)
        /*01e8*/ 	.word	0x00000000


	//----- nvinfo : EIATTR_FRAME_SIZE
	.align		4
.L_92:
        /*01ec*/ 	.byte	0x04, 0x11
        /*01ee*/ 	.short	(.L_94 - .L_93)
	.align		4
.L_93:
        /*01f0*/ 	.word	index@(_ZN7cutlass13device_kernelIN5flash19enable_sm80_to_sm89INS1_16FlashAttnFwdSm80INS1_25CollectiveMainloopFwdSm80ILi8ELi1ELb1EN4cute5tupleIJNS5_1CILi128EEENS7_ILi112EEES8_EEELi128ENS_10bfloat16_tEfNS_4arch4Sm80ELb0ELb0ELb0ELb1ELb1ELb0ELb1ELb1EEENS1_21CollectiveEpilogueFwdINS6_IJS8_S8_S9_EEENS6_IJNS7_ILi1EEESH_SH_EEESB_SD_Li256ELb1ELb1ELb1ELb0EEENS1_36VarlenDynamicPersistentTileSchedulerILi128ELi112ELi256ELi256ELb1ELb1ELb0ELb0ELb1ELb1EEEEEEEEEvNT_6ParamsE)
        /*01f4*/ 	.word	0x000000c0


	//----- nvinfo : EIATTR_REGCOUNT
	.align		4
.L_94:
        /*01f8*/ 	.byte	0x04, 0x2f
        /*01fa*/ 	.short	(.L_96 - .L_95)
	.align		4
.L_95:
        /*01fc*/ 	.word	index@(_ZN7cutlass13device_kernelIN5flash19enable_sm80_to_sm89INS1_16FlashAttnFwdSm80INS1_25CollectiveMainloopFwdSm80ILi4ELi1ELb0EN4cute5tupleIJNS5_1CILi128EEENS7_ILi64EEES8_EEELi128ENS_10bfloat16_tEfNS_4arch4Sm80ELb0ELb0ELb0ELb0ELb1ELb0ELb1ELb1EEENS1_21CollectiveEpilogueFwdINS6_IJS8_S8_S9_EEENS6_IJNS7_ILi1EEESH_SH_EEESB_SD_Li128ELb0ELb1ELb1ELb0EEENS1_19SingleTileSchedulerILb0ELb1ELb1ELi128EEEEEEEEEvNT_6ParamsE)
        /*0200*/ 	.word	0x000000ff


	//----- nvinfo : EIATTR_FRAME_SIZE
	.align		4
.L_96:
        /*0204*/ 	.byte	0x04, 0x11
        /*0206*/ 	.short	(.L_98 - .L_97)
	.align		4
.L_97:
        /*0208*/ 	.word	index@(_ZN7cutlass13device_kernelIN5flash19enable_sm80_to_sm89INS1_16FlashAttnFwdSm80INS1_25CollectiveMainloopFwdSm80ILi4ELi1ELb0EN4cute5tupleIJNS5_1CILi128EEENS7_ILi64EEES8_EEELi128ENS_10bfloat16_tEfNS_4arch4Sm80ELb0ELb0ELb0ELb0ELb1ELb0ELb1ELb1EEENS1_21CollectiveEpilogueFwdINS6_IJS8_S8_S9_EEENS6_IJNS7_ILi1EEESH_SH_EEESB_SD_Li128ELb0ELb1ELb1ELb0EEENS1_19SingleTileSchedulerILb0ELb1ELb1ELi128EEEEEEEEEvNT_6ParamsE)
        /*020c*/ 	.word	0x00000028


	//----- nvinfo : EIATTR_REGCOUNT
	.align		4
.L_98:
        /*0210*/ 	.byte	0x04, 0x2f
        /*0212*/ 	.short	(.L_100 - .L_99)
	.align		4
.L_99:
        /*0214*/ 	.word	index@(_ZN7cutlass13device_kernelIN5flash19enable_sm80_to_sm89INS1_16FlashAttnFwdSm80INS1_25CollectiveMainloopFwdSm80ILi8ELi1ELb1EN4cute5tupleIJNS5_1CILi128EEES8_S8_EEELi128ENS_10bfloat16_tEfNS_4arch4Sm80ELb1ELb0ELb0ELb0ELb1ELb0ELb1ELb1EEENS1_21CollectiveEpilogueFwdIS9_NS6_IJNS7_ILi1EEESF_SF_EEESA_SC_Li256ELb0ELb1ELb1ELb0EEENS1_30DynamicPersistentTileSchedulerILi256ELi256ELb1ELb1ELb0EEEEEEEEEvNT_6ParamsE)
        /*0218*/ 	.word	0x000000ff


	//----- nvinfo : EIATTR_FRAME_SIZE
	.align		4
.L_100:
        /*021c*/ 	.byte	0x04, 0x11
        /*021e*/ 	.short	(.L_102 - .L_101)
	.align		4
.L_101:
        /*0220*/ 	.word	index@($__internal_29_$__cuda_sm70_shflsync_idx_p)
        /*0224*/ 	.word	0x00000000


	//----- nvinfo : EIATTR_FRAME_SIZE
	.align		4
.L_102:
        /*0228*/ 	.byte	0x04, 0x11
        /*022a*/ 	.short	(.L_104 - .L_103)
	.align		4
.L_103:
        /*022c*/ 	.word	index@($__internal_28_$__cuda_sm70_shflsync_bfly_p)
        /*0230*/ 	.word	0x00000000


	//----- nvinfo : EIATTR_FRAME_SIZE
	.align		4
.L_104:
        /*0234*/ 	.byte	0x04, 0x11
        /*0236*/ 	.short	(.L_106 - .L_105)
	.align		4
.L_105:
        /*0238*/ 	.word	index@(_ZN7cutlass13device_kernelIN5flash19enable_sm80_to_sm89INS1_16FlashAttnFwdSm80INS1_25CollectiveMainloopFwdSm80ILi8ELi1ELb1EN4cute5tupleIJNS5_1CILi128EEES8_S8_EEELi128ENS_10bfloat16_tEfNS_4arch4Sm80ELb1ELb0ELb0ELb0ELb1ELb0ELb1ELb1EEENS1_21CollectiveEpilogueFwdIS9_NS6_IJNS7_ILi1EEESF_SF_EEESA_SC_Li256ELb0ELb1ELb1ELb0EEENS1_30DynamicPersistentTileSchedulerILi256ELi256ELb1ELb1ELb0EEEEEEEEEvNT_6ParamsE)
        /*023c*/ 	.word	0x000000d8


	//----- nvinfo : EIATTR_REGCOUNT
	.align		4
.L_106:
        /*0240*/ 	.byte	0x04, 0x2f
        /*0242*/ 	.short	(.L_108 - .L_107)
	.align		4
.L_107:
        /*0244*/ 	.word	index@(_ZN7cutlass13device_kernelIN5flash19enable_sm80_to_sm89INS1_16FlashAttnFwdSm80INS1_25CollectiveMainloopFwdSm80ILi8ELi1ELb1EN4cute5tupleIJNS5_1CILi128EEENS7_ILi96EEES8_EEELi128ENS_10bfloat16_tEfNS_4arch4Sm80ELb0ELb1ELb0ELb0ELb1ELb0ELb1ELb1EEENS1_21CollectiveEpilogueFwdINS6_IJS8_S8_S9_EEENS6_IJNS7_ILi1EEESH_SH_EEESB_SD_Li256ELb0ELb1ELb1ELb0EEENS1_19SingleTileSchedulerILb0ELb1ELb1ELi128EEEEEEEEEvNT_6ParamsE)
        /*0248*/ 	.word	0x000000fe


	//----- nvinfo : EIATTR_FRAME_SIZE
	.align		4
.L_108:
        /*024c*/ 	.byte	0x04, 0x11
        /*024e*/ 	.short	(.L_110 - .L_109)
	.align		4
.L_109:
        /*0250*/ 	.word	index@(_ZN7cutlass13device_kernelIN5flash19enable_sm80_to_sm89INS1_16FlashAttnFwdSm80INS1_25CollectiveMainloopFwdSm80ILi8ELi1ELb1EN4cute5tupleIJNS5_1CILi128EEENS7_ILi96EEES8_EEELi128ENS_10bfloat16_tEfNS_4arch4Sm80ELb0ELb1ELb0ELb0ELb1ELb0ELb1ELb1EEENS1_21CollectiveEpilogueFwdINS6_IJS8_S8_S9_EEENS6_IJNS7_ILi1EEESH_SH_EEESB_SD_Li256ELb0ELb1ELb1ELb0EEENS1_19SingleTileSchedulerILb0ELb1ELb1ELi128EEEEEEEEEvNT_6ParamsE)
        /*0254*/ 	.word	0x00000000


	//----- nvinfo : EIATTR_REGCOUNT
	.align		4
.L_110:
        /*0258*/ 	.byte	0x04, 0x2f
        /*025a*/ 	.short	(.L_112 - .L_111)
	.align		4
.L_111:
        /*025c*/ 	.word	index@(_ZN7cutlass13device_kernelIN5flash19enable_sm80_to_sm89INS1_16FlashAttnFwdSm80INS1_25CollectiveMainloopFwdSm80ILi8ELi1ELb1EN4cute5tupleIJNS5_1CILi128EEES8_S8_EEELi128ENS_10bfloat16_tEfNS_4arch4Sm80ELb0ELb0ELb0ELb0ELb1ELb0ELb1ELb1EEENS1_21CollectiveEpilogueFwdIS9_NS6_IJNS7_ILi1EEESF_SF_EEESA_SC_Li256ELb0ELb1ELb1ELb0EEENS1_19SingleTileSchedulerILb0ELb1ELb1ELi128EEEEEEEEEvNT_6ParamsE)
        /*0260*/ 	.word	0x000000fc


	//----- nvinfo : EIATTR_FRAME_SIZE
	.align		4
.L_112:
        /*0264*/ 	.byte	0x04, 0x11
        /*0266*/ 	.short	(.L_114 - .L_113)
	.align		4
.L_113:
        /*0268*/ 	.word	index@(_ZN7cutlass13device_kernelIN5flash19enable_sm80_to_sm89INS1_16FlashAttnFwdSm80INS1_25CollectiveMainloopFwdSm80ILi8ELi1ELb1EN4cute5tupleIJNS5_1CILi128EEES8_S8_EEELi128ENS_10bfloat16_tEfNS_4arch4Sm80ELb0ELb0ELb0ELb0ELb1ELb0ELb1ELb1EEENS1_21CollectiveEpilogueFwdIS9_NS6_IJNS7_ILi1EEESF_SF_EEESA_SC_Li256ELb0ELb1ELb1ELb0EEENS1_19SingleTileSchedulerILb0ELb1ELb1ELi128EEEEEEEEEvNT_6ParamsE)
        /*026c*/ 	.word	0x00000000


	//----- nvinfo : EIATTR_REGCOUNT
	.align		4
.L_114:
        /*0270*/ 	.byte	0x04, 0x2f
        /*0272*/ 	.short	(.L_116 - .L_115)
	.align		4
.L_115:
        /*0274*/ 	.word	index@(_ZN7cutlass13device_kernelIN5flash19enable_sm80_to_sm89INS1_16FlashAttnFwdSm80INS1_25CollectiveMainloopFwdSm80ILi8ELi1ELb1EN4cute5tupleIJNS5_1CILi128EEENS7_ILi112EEES8_EEELi128ENS_10bfloat16_tEfNS_4arch4Sm80ELb1ELb0ELb1ELb1ELb1ELb1ELb1ELb1EEENS1_21CollectiveEpilogueFwdINS6_IJS8_S8_S9_EEENS6_IJNS7_ILi1EEESH_SH_EEESB_SD_Li256ELb1ELb1ELb1ELb0EEENS1_36VarlenDynamicPersistentTileSchedulerILi128ELi112ELi256ELi256ELb1ELb1ELb0ELb1ELb1ELb1EEEEEEEEEvNT_6ParamsE)
        /*0278*/ 	.word	0x000000ff


	//----- nvinfo : EIATTR_FRAME_SIZE
	.align		4
.L_116:
        /*027c*/ 	.byte	0x04, 0x11
        /*027e*/ 	.short	(.L_118 - .L_117)
	.align		4
.L_117:
        /*0280*/ 	.word	index@($__internal_27_$__cuda_sm70_votesync_ballot)
        /*0284*/ 	.word	0x00000000


	//----- nvinfo : EIATTR_FRAME_SIZE
	.align		4
.L_118:
        /*0288*/ 	.byte	0x04, 0x11
        /*028a*/ 	.short	(.L_120 - .L_119)
	.align		4
.L_119:
        /*028c*/ 	.word	index@($__internal_26_$__cuda_sm70_shflsync_up_p)
        /*0290*/ 	.word	0x00000000


	//----- nvinfo : EIATTR_FRAME_SIZE
	.align		4
.L_120:
        /*0294*/ 	.byte	0x04, 0x11
        /*0296*/ 	.short	(.L_122 - .L_121)
	.align		4
.L_121:
        /*0298*/ 	.word	index@($__internal_25_$__cuda_sm70_shflsync_idx_p)
        /*029c*/ 	.word	0x00000000


	//----- nvinfo : EIATTR_FRAME_SIZE
	.align		4
.L_122:
        /*02a0*/ 	.byte	0x04, 0x11
        /*02a2*/ 	.short	(.L_124 - .L_123)
	.align		4
.L_123:
        /*02a4*/ 	.word	index@($__internal_24_$__cuda_sm70_shflsync_bfly_p)
        /*02a8*/ 	.word	0x00000000


	//----- nvinfo : EIATTR_FRAME_SIZE
	.align		4
.L_124:
        /*02ac*/ 	.byte	0x04, 0x11
        /*02ae*/ 	.short	(.L_126 - .L_125)
	.align		4
.L_125:
        /*02b0*/ 	.word	index@(_ZN7cutlass13device_kernelIN5flash19enable_sm80_to_sm89INS1_16FlashAttnFwdSm80INS1_25CollectiveMainloopFwdSm80ILi8ELi1ELb1EN4cute5tupleIJNS5_1CILi128EEENS7_ILi112EEES8_EEELi128ENS_10bfloat16_tEfNS_4arch4Sm80ELb1ELb0ELb1ELb1ELb1ELb1ELb1ELb1EEENS1_21CollectiveEpilogueFwdINS6_IJS8_S8_S9_EEENS6_IJNS7_ILi1EEESH_SH_EEESB_SD_Li256ELb1ELb1ELb1ELb0EEENS1_36VarlenDynamicPersistentTileSchedulerILi128ELi112ELi256ELi256ELb1ELb1ELb0ELb1ELb1ELb1EEEEEEEEEvNT_6ParamsE)
        /*02b4*/ 	.word	0x00000130


	//----- nvinfo : EIATTR_REGCOUNT
	.align		4
.L_126:
        /*02b8*/ 	.byte	0x04, 0x2f
        /*02ba*/ 	.short	(.L_128 - .L_127)
	.align		4
.L_127:
        /*02bc*/ 	.word	index@(_ZN7cutlass13device_kernelIN5flash19enable_sm80_to_sm89INS1_16FlashAttnFwdSm80INS1_25CollectiveMainloopFwdSm80ILi8ELi1ELb1EN4cute5tupleIJNS5_1CILi128EEENS7_ILi112EEES8_EEELi128ENS_10bfloat16_tEfNS_4arch4Sm80ELb1ELb0ELb1ELb1ELb1ELb0ELb1ELb1EEENS1_21CollectiveEpilogueFwdINS6_IJS8_S8_S9_EEENS6_IJNS7_ILi1EEESH_SH_EEESB_SD_Li256ELb1ELb1ELb1ELb0EEENS1_36VarlenDynamicPersistentTileSchedulerILi128ELi112ELi256ELi256ELb1ELb1ELb0ELb1ELb1ELb1EEEEEEEEEvNT_6ParamsE)
        /*02c0*/ 	.word	0x000000ff


	//----- nvinfo : EIATTR_FRAME_SIZE
	.align		4
.L_128:
        /*02c4*/ 	.byte	0x04, 0x11
        /*02c6*/ 	.short	(.L_130 - .L_129)
	.align		4
.L_129:
        /*02c8*/ 	.word	index@($__internal_23_$__cuda_sm70_votesync_ballot)
        /*02cc*/ 	.word	0x00000000


	//----- nvinfo : EIATTR_FRAME_SIZE
	.align		4
.L_130:
        /*02d0*/ 	.byte	0x04, 0x11
        /*02d2*/ 	.short	(.L_132 - .L_131)
	.align		4
.L_131:
        /*02d4*/ 	.word	index@($__internal_22_$__cuda_sm70_shflsync_up_p)
        /*02d8*/ 	.word	0x00000000


	//----- nvinfo : EIATTR_FRAME_SIZE
	.align		4
.L_132:
        /*02dc*/ 	.byte	0x04, 0x11
        /*02de*/ 	.short	(.L_134 - .L_133)
	.align		4
.L_133:
        /*02e0*/ 	.word	index@($__internal_21_$__cuda_sm70_shflsync_idx_p)
        /*02e4*/ 	.word	0x00000000


	//----- nvinfo : EIATTR_FRAME_SIZE
	.align		4
.L_134:
        /*02e8*/ 	.byte	0x04, 0x11
        /*02ea*/ 	.short	(.L_136 - .L_135)
	.align		4
.L_135:
        /*02ec*/ 	.word	index@($__internal_20_$__cuda_sm70_shflsync_bfly_p)
        /*02f0*/ 	.word	0x00000000


	//----- nvinfo : EIATTR_FRAME_SIZE
	.align		4
.L_136:
        /*02f4*/ 	.byte	0x04, 0x11
        /*02f6*/ 	.short	(.L_138 - .L_137)
	.align		4
.L_137:
        /*02f8*/ 	.word	index@(_ZN7cutlass13device_kernelIN5flash19enable_sm80_to_sm89INS1_16FlashAttnFwdSm80INS1_25CollectiveMainloopFwdSm80ILi8ELi1ELb1EN4cute5tupleIJNS5_1CILi128EEENS7_ILi112EEES8_EEELi128ENS_10bfloat16_tEfNS_4arch4Sm80ELb1ELb0ELb1ELb1ELb1ELb0ELb1ELb1EEENS1_21CollectiveEpilogueFwdINS6_IJS8_S8_S9_EEENS6_IJNS7_ILi1EEESH_SH_EEESB_SD_Li256ELb1ELb1ELb1ELb0EEENS1_36VarlenDynamicPersistentTileSchedulerILi128ELi112ELi256ELi256ELb1ELb1ELb0ELb1ELb1ELb1EEEEEEEEEvNT_6ParamsE)
        /*02fc*/ 	.word	0x00000118


	//----- nvinfo : EIATTR_REGCOUNT
	.align		4
.L_138:
        /*0300*/ 	.byte	0x04, 0x2f
        /*0302*/ 	.short	(.L_140 - .L_139)
	.align		4
.L_139:
        /*0304*/ 	.word	index@(_ZN7cutlass13device_kernelIN5flash19enable_sm80_to_sm89INS1_16FlashAttnFwdSm80INS1_25CollectiveMainloopFwdSm80ILi4ELi1ELb0EN4cute5tupleIJNS5_1CILi128EEENS7_ILi64EEES8_EEELi128ENS_10bfloat16_tEfNS_4arch4Sm80ELb1ELb0ELb1ELb0ELb1ELb0ELb1ELb1EEENS1_21CollectiveEpilogueFwdINS6_IJS8_S8_S9_EEENS6_IJNS7_ILi1EEESH_SH_EEESB_SD_Li128ELb0ELb1ELb1ELb0EEENS1_30DynamicPersistentTileSchedulerILi128ELi128ELb1ELb1ELb0EEEEEEEEEvNT_6ParamsE)
        /*0308*/ 	.word	0x000000ff


	//----- nvinfo : EIATTR_FRAME_SIZE
	.align		4
.L_140:
        /*030c*/ 	.byte	0x04, 0x11
        /*030e*/ 	.short	(.L_142 - .L_141)
	.align		4
.L_141:
        /*0310*/ 	.word	index@($__internal_19_$__cuda_sm70_shflsync_idx_p)
        /*0314*/ 	.word	0x00000000


	//----- nvinfo : EIATTR_FRAME_SIZE
	.align		4
.L_142:
        /*0318*/ 	.byte	0x04, 0x11
        /*031a*/ 	.short	(.L_144 - .L_143)
	.align		4
.L_143:
        /*031c*/ 	.word	index@($__internal_18_$__cuda_sm70_shflsync_bfly_p)
        /*0320*/ 	.word	0x00000000


	//----- nvinfo : EIATTR_FRAME_SIZE
	.align		4
.L_144:
        /*0324*/ 	.byte	0x04, 0x11
        /*0326*/ 	.short	(.L_146 - .L_145)
	.align		4
.L_145:
        /*0328*/ 	.word	index@(_ZN7cutlass13device_kernelIN5flash19enable_sm80_to_sm89INS1_16FlashAttnFwdSm80INS1_25CollectiveMainloopFwdSm80ILi4ELi1ELb0EN4cute5tupleIJNS5_1CILi128EEENS7_ILi64EEES8_EEELi128ENS_10bfloat16_tEfNS_4arch4Sm80ELb1ELb0ELb1ELb0ELb1ELb0ELb1ELb1EEENS1_21CollectiveEpilogueFwdINS6_IJS8_S8_S9_EEENS6_IJNS7_ILi1EEESH_SH_EEESB_SD_Li128ELb0ELb1ELb1ELb0EEENS1_30DynamicPersistentTileSchedulerILi128ELi128ELb1ELb1ELb0EEEEEEEEEvNT_6ParamsE)
        /*032c*/ 	.word	0x000000f8


	//----- nvinfo : EIATTR_REGCOUNT
	.align		4
.L_146:
        /*0330*/ 	.byte	0x04, 0x2f
        /*0332*/ 	.short	(.L_148 - .L_147)
	.align		4
.L_147:
        /*0334*/ 	.word	index@(_ZN7cutlass13device_kernelIN5flash19enable_sm80_to_sm89INS1_16FlashAttnFwdSm80INS1_25CollectiveMainloopFwdSm80ILi8ELi1ELb1EN4cute5tupleIJNS5_1CILi128EEENS7_ILi96EEES8_EEELi128ENS_10bfloat16_tEfNS_4arch4Sm80ELb0ELb1ELb1ELb1ELb1ELb1ELb1ELb1EEENS1_21CollectiveEpilogueFwdINS6_IJS8_S8_S9_EEENS6_IJNS7_ILi1EEESH_SH_EEESB_SD_Li256ELb1ELb1ELb1ELb0EEENS1_36VarlenDynamicPersistentTileSchedulerILi128ELi96ELi256ELi256ELb1ELb1ELb0ELb1ELb0ELb1EEEEEEEEEvNT_6ParamsE)
        /*0338*/ 	.word	0x000000ff


	//----- nvinfo : EIATTR_FRAME_SIZE
	.align		4
.L_148:
        /*033c*/ 	.byte	0x04, 0x11
        /*033e*/ 	.short	(.L_150 - .L_149)
	.align		4
.L_149:
        /*0340*/ 	.word	index@($__internal_17_$__cuda_sm70_votesync_ballot)
        /*0344*/ 	.word	0x00000000


	//----- nvinfo : EIATTR_FRAME_SIZE
	.align		4
.L_150:
        /*0348*/ 	.byte	0x04, 0x11
        /*034a*/ 	.short	(.L_152 - .L_151)
	.align		4
.L_151:
        /*034c*/ 	.word	index@($__internal_16_$__cuda_sm70_shflsync_up_p)
        /*0350*/ 	.word	0x00000000


	//----- nvinfo : EIATTR_FRAME_SIZE
	.align		4
.L_152:
        /*0354*/ 	.byte	0x04, 0x11
        /*0356*/ 	.short	(.L_154 - .L_153)
	.align		4
.L_153:
        /*0358*/ 	.word	index@($__internal_15_$__cuda_sm70_shflsync_idx_p)
        /*035c*/ 	.word	0x00000000


	//----- nvinfo : EIATTR_FRAME_SIZE
	.align		4
.L_154:
        /*0360*/ 	.byte	0x04, 0x11
        /*0362*/ 	.short	(.L_156 - .L_155)
	.align		4
.L_155:
        /*0364*/ 	.word	index@($__internal_14_$__cuda_sm70_shflsync_bfly_p)
        /*0368*/ 	.word	0x00000000


	//----- nvinfo : EIATTR_FRAME_SIZE
	.align		4
.L_156:
        /*036c*/ 	.byte	0x04, 0x11
        /*036e*/ 	.short	(.L_158 - .L_157)
	.align		4
.L_157:
        /*0370*/ 	.word	index@(_ZN7cutlass13device_kernelIN5flash19enable_sm80_to_sm89INS1_16FlashAttnFwdSm80INS1_25CollectiveMainloopFwdSm80ILi8ELi1ELb1EN4cute5tupleIJNS5_1CILi128EEENS7_ILi96EEES8_EEELi128ENS_10bfloat16_tEfNS_4arch4Sm80ELb0ELb1ELb1ELb1ELb1ELb1ELb1ELb1EEENS1_21CollectiveEpilogueFwdINS6_IJS8_S8_S9_EEENS6_IJNS7_ILi1EEESH_SH_EEESB_SD_Li256ELb1ELb1ELb1ELb0EEENS1_36VarlenDynamicPersistentTileSchedulerILi128ELi96ELi256ELi256ELb1ELb1ELb0ELb1ELb0ELb1EEEEEEEEEvNT_6ParamsE)
        /*0374*/ 	.word	0x00000070


	//----- nvinfo : EIATTR_REGCOUNT
	.align		4
.L_158:
        /*0378*/ 	.byte	0x04, 0x2f
        /*037a*/ 	.short	(.L_160 - .L_159)
	.align		4
.L_159:
        /*037c*/ 	.word	index@(_ZN7cutlass13device_kernelIN5flash19enable_sm80_to_sm89INS1_16FlashAttnFwdSm80INS1_25CollectiveMainloopFwdSm80ILi8ELi1ELb1EN4cute5tupleIJNS5_1CILi128EEENS7_ILi96EEES8_EEELi128ENS_10bfloat16_tEfNS_4arch4Sm80ELb0ELb1ELb1ELb1ELb1ELb0ELb1ELb1EEENS1_21CollectiveEpilogueFwdINS6_IJS8_S8_S9_EEENS6_IJNS7_ILi1EEESH_SH_EEESB_SD_Li256ELb1ELb1ELb1ELb0EEENS1_36VarlenDynamicPersistentTileSchedulerILi128ELi96ELi256ELi256ELb1ELb1ELb0ELb1ELb0ELb1EEEEEEEEEvNT_6ParamsE)
        /*0380*/ 	.word	0x000000ff


	//----- nvinfo : EIATTR_FRAME_SIZE
	.align		4
.L_160:
        /*0384*/ 	.byte	0x04, 0x11
        /*0386*/ 	.short	(.L_162 - .L_161)
	.align		4
.L_161:
        /*0388*/ 	.word	index@($__internal_13_$__cuda_sm70_votesync_ballot)
        /*038c*/ 	.word	0x00000000


	//----- nvinfo : EIATTR_FRAME_SIZE
	.align		4
.L_162:
        /*0390*/ 	.byte	0x04, 0x11
        /*0392*/ 	.short	(.L_164 - .L_163)
	.align		4
.L_163:
        /*0394*/ 	.word	index@($__internal_12_$__cuda_sm70_shflsync_up_p)
        /*0398*/ 	.word	0x00000000


	//----- nvinfo : EIATTR_FRAME_SIZE
	.align		4
.L_164:
        /*039c*/ 	.byte	0x04, 0x11
        /*039e*/ 	.short	(.L_166 - .L_165)
	.align		4
.L_165:
        /*03a0*/ 	.word	index@($__internal_11_$__cuda_sm70_shflsync_idx_p)
        /*03a4*/ 	.word	0x00000000


	//----- nvinfo : EIATTR_FRAME_SIZE
	.align		4
.L_166:
        /*03a8*/ 	.byte	0x04, 0x11
        /*03aa*/ 	.short	(.L_168 - .L_167)
	.align		4
.L_167:
        /*03ac*/ 	.word	index@($__internal_10_$__cuda_sm70_shflsync_bfly_p)
        /*03b0*/ 	.word	0x00000000


	//----- nvinfo : EIATTR_FRAME_SIZE
	.align		4
.L_168:
        /*03b4*/ 	.byte	0x04, 0x11
        /*03b6*/ 	.short	(.L_170 - .L_169)
	.align		4
.L_169:
        /*03b8*/ 	.word	index@(_ZN7cutlass13device_kernelIN5flash19enable_sm80_to_sm89INS1_16FlashAttnFwdSm80INS1_25CollectiveMainloopFwdSm80ILi8ELi1ELb1EN4cute5tupleIJNS5_1CILi128EEENS7_ILi96EEES8_EEELi128ENS_10bfloat16_tEfNS_4arch4Sm80ELb0ELb1ELb1ELb1ELb1ELb0ELb1ELb1EEENS1_21CollectiveEpilogueFwdINS6_IJS8_S8_S9_EEENS6_IJNS7_ILi1EEESH_SH_EEESB_SD_Li256ELb1ELb1ELb1ELb0EEENS1_36VarlenDynamicPersistentTileSchedulerILi128ELi96ELi256ELi256ELb1ELb1ELb0ELb1ELb0ELb1EEEEEEEEEvNT_6ParamsE)
        /*03bc*/ 	.word	0x00000028


	//----- nvinfo : EIATTR_REGCOUNT
	.align		4
.L_170:
        /*03c0*/ 	.byte	0x04, 0x2f
        /*03c2*/ 	.short	(.L_172 - .L_171)
	.align		4
.L_171:
        /*03c4*/ 	.word	index@(_ZN7cutlass13device_kernelIN5flash19enable_sm80_to_sm89INS1_16FlashAttnFwdSm80INS1_25CollectiveMainloopFwdSm80ILi4ELi1ELb0EN4cute5tupleIJNS5_1CILi128EEENS7_ILi48EEES8_EEELi128ENS_10bfloat16_tEfNS_4arch4Sm80ELb0ELb1ELb1ELb0ELb1ELb0ELb1ELb1EEENS1_21CollectiveEpilogueFwdINS6_IJS8_S8_S9_EEENS6_IJNS7_ILi1EEESH_SH_EEESB_SD_Li128ELb0ELb1ELb1ELb0EEENS1_19SingleTileSchedulerILb0ELb1ELb1ELi128EEEEEEEEEvNT_6ParamsE)
        /*03c8*/ 	.word	0x000000ff


	//----- nvinfo : EIATTR_FRAME_SIZE
	.align		4
.L_172:
        /*03cc*/ 	.byte	0x04, 0x11
        /*03ce*/ 	.short	(.L_174 - .L_173)
	.align		4
.L_173:
        /*03d0*/ 	.word	index@(_ZN7cutlass13device_kernelIN5flash19enable_sm80_to_sm89INS1_16FlashAttnFwdSm80INS1_25CollectiveMainloopFwdSm80ILi4ELi1ELb0EN4cute5tupleIJNS5_1CILi128EEENS7_ILi48EEES8_EEELi128ENS_10bfloat16_tEfNS_4arch4Sm80ELb0ELb1ELb1ELb0ELb1ELb0ELb1ELb1EEENS1_21CollectiveEpilogueFwdINS6_IJS8_S8_S9_EEENS6_IJNS7_ILi1EEESH_SH_EEESB_SD_Li128ELb0ELb1ELb1ELb0EEENS1_19SingleTileSchedulerILb0ELb1ELb1ELi128EEEEEEEEEvNT_6ParamsE)
        /*03d4*/ 	.word	0x00000078


	//----- nvinfo : EIATTR_REGCOUNT
	.align		4
.L_174:
        /*03d8*/ 	.byte	0x04, 0x2f
        /*03da*/ 	.short	(.L_176 - .L_175)
	.align		4
.L_175:
        /*03dc*/ 	.word	index@(_ZN7cutlass13device_kernelIN5flash19enable_sm80_to_sm89INS1_16FlashAttnFwdSm80INS1_25CollectiveMainloopFwdSm80ILi8ELi1ELb1EN4cute5tupleIJNS5_1CILi128EEENS7_ILi112EEES8_EEELi128ENS_10bfloat16_tEfNS_4arch4Sm80ELb0ELb0ELb1ELb1ELb1ELb1ELb1ELb1EEENS1_21CollectiveEpilogueFwdINS6_IJS8_S8_S9_EEENS6_IJNS7_ILi1EEESH_SH_EEESB_SD_Li256ELb1ELb1ELb1ELb0EEENS1_36VarlenDynamicPersistentTileSchedulerILi128ELi112ELi256ELi256ELb1ELb1ELb0ELb0ELb1ELb1EEEEEEEEEvNT_6ParamsE)
        /*03e0*/ 	.word	0x000000ff


	//----- nvinfo : EIATTR_FRAME_SIZE
	.align		4
.L_176:
        /*03e4*/ 	.byte	0x04, 0x11
        /*03e6*/ 	.short	(.L_178 - .L_177)
	.align		4
.L_177:
        /*03e8*/ 	.word	index@($__internal_9_$__cuda_sm70_votesync_ballot)
        /*03ec*/ 	.word	0x00000000


	//----- nvinfo : EIATTR_FRAME_SIZE
	.align		4
.L_178:
        /*03f0*/ 	.byte	0x04, 0x11
        /*03f2*/ 	.short	(.L_180 - .L_179)
	.align		4
.L_179:
        /*03f4*/ 	.word	index@($__internal_8_$__cuda_sm70_shflsync_up_p)
        /*03f8*/ 	.word	0x00000000


	//----- nvinfo : EIATTR_FRAME_SIZE
	.align		4
.L_180:
        /*03fc*/ 	.byte	0x04, 0x11
        /*03fe*/ 	.short	(.L_182 - .L_181)
	.align		4
.L_181:
        /*0400*/ 	.word	index@($__internal_7_$__cuda_sm70_shflsync_idx_p)
        /*0404*/ 	.word	0x00000000


	//----- nvinfo : EIATTR_FRAME_SIZE
	.align		4
.L_182:
        /*0408*/ 	.byte	0x04, 0x11
        /*040a*/ 	.short	(.L_184 - .L_183)
	.align		4
.L_183:
        /*040c*/ 	.word	index@($__internal_6_$__cuda_sm70_shflsync_bfly_p)
        /*0410*/ 	.word	0x00000000


	//----- nvinfo : EIATTR_FRAME_SIZE
	.align		4
.L_184:
        /*0414*/ 	.byte	0x04, 0x11
        /*0416*/ 	.short	(.L_186 - .L_185)
	.align		4
.L_185:
        /*0418*/ 	.word	index@(_ZN7cutlass13device_kernelIN5flash19enable_sm80_to_sm89INS1_16FlashAttnFwdSm80INS1_25CollectiveMainloopFwdSm80ILi8ELi1ELb1EN4cute5tupleIJNS5_1CILi128EEENS7_ILi112EEES8_EEELi128ENS_10bfloat16_tEfNS_4arch4Sm80ELb0ELb0ELb1ELb1ELb1ELb1ELb1ELb1EEENS1_21CollectiveEpilogueFwdINS6_IJS8_S8_S9_EEENS6_IJNS7_ILi1EEESH_SH_EEESB_SD_Li256ELb1ELb1ELb1ELb0EEENS1_36VarlenDynamicPersistentTileSchedulerILi128ELi112ELi256ELi256ELb1ELb1ELb0ELb0ELb1ELb1EEEEEEEEEvNT_6ParamsE)
        /*041c*/ 	.word	0x00000108


	//----- nvinfo : EIATTR_REGCOUNT
	.align		4
.L_186:
        /*0420*/ 	.byte	0x04, 0x2f
        /*0422*/ 	.short	(.L_188 - .L_187)
	.align		4
.L_187:
        /*0424*/ 	.word	index@(_ZN7cutlass13device_kernelIN5flash19enable_sm80_to_sm89INS1_16FlashAttnFwdSm80INS1_25CollectiveMainloopFwdSm80ILi8ELi1ELb1EN4cute5tupleIJNS5_1CILi128EEENS7_ILi112EEES8_EEELi128ENS_10bfloat16_tEfNS_4arch4Sm80ELb0ELb0ELb1ELb1ELb1ELb0ELb1ELb1EEENS1_21CollectiveEpilogueFwdINS6_IJS8_S8_S9_EEENS6_IJNS7_ILi1EEESH_SH_EEESB_SD_Li256ELb1ELb1ELb1ELb0EEENS1_36VarlenDynamicPersistentTileSchedulerILi128ELi112ELi256ELi256ELb1ELb1ELb0ELb0ELb1ELb1EEEEEEEEEvNT_6ParamsE)
        /*0428*/ 	.word	0x000000ff


	//----- nvinfo : EIATTR_FRAME_SIZE
	.align		4
.L_188:
        /*042c*/ 	.byte	0x04, 0x11
        /*042e*/ 	.short	(.L_190 - .L_189)
	.align		4
.L_189:
        /*0430*/ 	.word	index@($__internal_5_$__cuda_sm70_votesync_ballot)
        /*0434*/ 	.word	0x00000000


	//----- nvinfo : EIATTR_FRAME_SIZE
	.align		4
.L_190:
        /*0438*/ 	.byte	0x04, 0x11
        /*043a*/ 	.short	(.L_192 - .L_191)
	.align		4
.L_191:
        /*043c*/ 	.word	index@($__internal_4_$__cuda_sm70_shflsync_up_p)
        /*0440*/ 	.word	0x00000000


	//----- nvinfo : EIATTR_FRAME_SIZE
	.align		4
.L_192:
        /*0444*/ 	.byte	0x04, 0x11
        /*0446*/ 	.short	(.L_194 - .L_193)
	.align		4
.L_193:
        /*0448*/ 	.word	index@($__internal_3_$__cuda_sm70_shflsync_idx_p)
        /*044c*/ 	.word	0x00000000


	//----- nvinfo : EIATTR_FRAME_SIZE
	.align		4
.L_194:
        /*0450*/ 	.byte	0x04, 0x11
        /*0452*/ 	.short	(.L_196 - .L_195)
	.align		4
.L_195:
        /*0454*/ 	.word	index@($__internal_2_$__cuda_sm70_shflsync_bfly_p)
        /*0458*/ 	.word	0x00000000


	//----- nvinfo : EIATTR_FRAME_SIZE
	.align		4
.L_196:
        /*045c*/ 	.byte	0x04, 0x11
        /*045e*/ 	.short	(.L_198 - .L_197)
	.align		4
.L_197:
        /*0460*/ 	.word	index@(_ZN7cutlass13device_kernelIN5flash19enable_sm80_to_sm89INS1_16FlashAttnFwdSm80INS1_25CollectiveMainloopFwdSm80ILi8ELi1ELb1EN4cute5tupleIJNS5_1CILi128EEENS7_ILi112EEES8_EEELi128ENS_10bfloat16_tEfNS_4arch4Sm80ELb0ELb0ELb1ELb1ELb1ELb0ELb1ELb1EEENS1_21CollectiveEpilogueFwdINS6_IJS8_S8_S9_EEENS6_IJNS7_ILi1EEESH_SH_EEESB_SD_Li256ELb1ELb1ELb1ELb0EEENS1_36VarlenDynamicPersistentTileSchedulerILi128ELi112ELi256ELi256ELb1ELb1ELb0ELb0ELb1ELb1EEEEEEEEEvNT_6ParamsE)
        /*0464*/ 	.word	0x000000b8


	//----- nvinfo : EIATTR_REGCOUNT
	.align		4
.L_198:
        /*0468*/ 	.byte	0x04, 0x2f
        /*046a*/ 	.short	(.L_200 - .L_199)
	.align		4
.L_199:
        /*046c*/ 	.word	index@(_ZN7cutlass13device_kernelIN5flash19enable_sm80_to_sm89INS1_16FlashAttnFwdSm80INS1_25CollectiveMainloopFwdSm80ILi4ELi1ELb0EN4cute5tupleIJNS5_1CILi128EEENS7_ILi64EEES8_EEELi128ENS_10bfloat16_tEfNS_4arch4Sm80ELb0ELb0ELb1ELb0ELb1ELb0ELb1ELb1EEENS1_21CollectiveEpilogueFwdINS6_IJS8_S8_S9_EEENS6_IJNS7_ILi1EEESH_SH_EEESB_SD_Li128ELb0ELb1ELb1ELb0EEENS1_19SingleTileSchedulerILb0ELb1ELb1ELi128EEEEEEEEEvNT_6ParamsE)
        /*0470*/ 	.word	0x000000ff


	//----- nvinfo : EIATTR_FRAME_SIZE
	.align		4
.L_200:
        /*0474*/ 	.byte	0x04, 0x11
        /*0476*/ 	.short	(.L_202 - .L_201)
	.align		4
.L_201:
        /*0478*/ 	.word	index@(_ZN7cutlass13device_kernelIN5flash19enable_sm80_to_sm89INS1_16FlashAttnFwdSm80INS1_25CollectiveMainloopFwdSm80ILi4ELi1ELb0EN4cute5tupleIJNS5_1CILi128EEENS7_ILi64EEES8_EEELi128ENS_10bfloat16_tEfNS_4arch4Sm80ELb0ELb0ELb1ELb0ELb1ELb0ELb1ELb1EEENS1_21CollectiveEpilogueFwdINS6_IJS8_S8_S9_EEENS6_IJNS7_ILi1EEESH_SH_EEESB_SD_Li128ELb0ELb1ELb1ELb0EEENS1_19SingleTileSchedulerILb0ELb1ELb1ELi128EEEEEEEEEvNT_6ParamsE)
        /*047c*/ 	.word	0x00000098


	//----- nvinfo : EIATTR_REGCOUNT
	.align		4
.L_202:
        /*0480*/ 	.byte	0x04, 0x2f
        /*0482*/ 	.short	(.L_204 - .L_203)
	.align		4
.L_203:
        /*0484*/ 	.word	index@(_ZN7cutlass13device_kernelIN5flash19enable_sm80_to_sm89INS1_16FlashAttnFwdSm80INS1_25CollectiveMainloopFwdSm80ILi8ELi1ELb1EN4cute5tupleIJNS5_1CILi128EEES8_S8_EEELi128ENS_10bfloat16_tEfNS_4arch4Sm80ELb1ELb0ELb1ELb0ELb1ELb0ELb1ELb1EEENS1_21CollectiveEpilogueFwdIS9_NS6_IJNS7_ILi1EEESF_SF_EEESA_SC_Li256ELb0ELb1ELb1ELb0EEENS1_30DynamicPersistentTileSchedulerILi256ELi256ELb1ELb1ELb0EEEEEEEEEvNT_6ParamsE)
        /*0488*/ 	.word	0x000000ff


	//----- nvinfo : EIATTR_FRAME_SIZE
	.align		4
.L_204:
        /*048c*/ 	.byte	0x04, 0x11
        /*048e*/ 	.short	(.L_206 - .L_205)
	.align		4
.L_205:
        /*0490*/ 	.word	index@($__internal_1_$__cuda_sm70_shflsync_idx_p)
        /*0494*/ 	.word	0x00000000


	//----- nvinfo : EIATTR_FRAME_SIZE
	.align		4
.L_206:
        /*0498*/ 	.byte	0x04, 0x11
        /*049a*/ 	.short	(.L_208 - .L_207)
	.align		4
.L_207:
        /*049c*/ 	.word	index@($__internal_0_$__cuda_sm70_shflsync_bfly_p)
        /*04a0*/ 	.word	0x00000000


	//----- nvinfo : EIATTR_FRAME_SIZE
	.align		4
.L_208:
        /*04a4*/ 	.byte	0x04, 0x11
        /*04a6*/ 	.short	(.L_210 - .L_209)
	.align		4
.L_209:
        /*04a8*/ 	.word	index@(_ZN7cutlass13device_kernelIN5flash19enable_sm80_to_sm89INS1_16FlashAttnFwdSm80INS1_25CollectiveMainloopFwdSm80ILi8ELi1ELb1EN4cute5tupleIJNS5_1CILi128EEES8_S8_EEELi128ENS_10bfloat16_tEfNS_4arch4Sm80ELb1ELb0ELb1ELb0ELb1ELb0ELb1ELb1EEENS1_21CollectiveEpilogueFwdIS9_NS6_IJNS7_ILi1EEESF_SF_EEESA_SC_Li256ELb0ELb1ELb1ELb0EEENS1_30DynamicPersistentTileSchedulerILi256ELi256ELb1ELb1ELb0EEEEEEEEEvNT_6ParamsE)
        /*04ac*/ 	.word	0x000000d8


	//----- nvinfo : EIATTR_REGCOUNT
	.align		4
.L_210:
        /*04b0*/ 	.byte	0x04, 0x2f
        /*04b2*/ 	.short	(.L_212 - .L_211)
	.align		4
.L_211:
        /*04b4*/ 	.word	index@(_ZN7cutlass13device_kernelIN5flash19enable_sm80_to_sm89INS1_16FlashAttnFwdSm80INS1_25CollectiveMainloopFwdSm80ILi8ELi1ELb1EN4cute5tupleIJNS5_1CILi128EEENS7_ILi96EEES8_EEELi128ENS_10bfloat16_tEfNS_4arch4Sm80ELb0ELb1ELb1ELb0ELb1ELb0ELb1ELb1EEENS1_21CollectiveEpilogueFwdINS6_IJS8_S8_S9_EEENS6_IJNS7_ILi1EEESH_SH_EEESB_SD_Li256ELb0ELb1ELb1ELb0EEENS1_19SingleTileSchedulerILb0ELb1ELb1ELi128EEEEEEEEEvNT_6ParamsE)
        /*04b8*/ 	.word	0x000000ff


	//----- nvinfo : EIATTR_FRAME_SIZE
	.align		4
.L_212:
        /*04bc*/ 	.byte	0x04, 0x11
        /*04be*/ 	.short	(.L_214 - .L_213)
	.align		4
.L_213:
        /*04c0*/ 	.word	index@(_ZN7cutlass13device_kernelIN5flash19enable_sm80_to_sm89INS1_16FlashAttnFwdSm80INS1_25CollectiveMainloopFwdSm80ILi8ELi1ELb1EN4cute5tupleIJNS5_1CILi128EEENS7_ILi96EEES8_EEELi128ENS_10bfloat16_tEfNS_4arch4Sm80ELb0ELb1ELb1ELb0ELb1ELb0ELb1ELb1EEENS1_21CollectiveEpilogueFwdINS6_IJS8_S8_S9_EEENS6_IJNS7_ILi1EEESH_SH_EEESB_SD_Li256ELb0ELb1ELb1ELb0EEENS1_19SingleTileSchedulerILb0ELb1ELb1ELi128EEEEEEEEEvNT_6ParamsE)
        /*04c4*/ 	.word	0x00000000


	//----- nvinfo : EIATTR_REGCOUNT
	.align		4
.L_214:
        /*04c8*/ 	.byte	0x04, 0x2f
        /*04ca*/ 	.short	(.L_216 - .L_215)
	.align		4
.L_215:
        /*04cc*/ 	.word	index@(_ZN7cutlass13device_kernelIN5flash19enable_sm80_to_sm89INS1_16FlashAttnFwdSm80INS1_25CollectiveMainloopFwdSm80ILi8ELi1ELb1EN4cute5tupleIJNS5_1CILi128EEES8_S8_EEELi128ENS_10bfloat16_tEfNS_4arch4Sm80ELb0ELb0ELb1ELb0ELb1ELb0ELb1ELb1EEENS1_21CollectiveEpilogueFwdIS9_NS6_IJNS7_ILi1EEESF_SF_EEESA_SC_Li256ELb0ELb1ELb1ELb0EEENS1_19SingleTileSchedulerILb0ELb1ELb1ELi128EEEEEEEEEvNT_6ParamsE)
        /*04d0*/ 	.word	0x000000ff


	//----- nvinfo : EIATTR_FRAME_SIZE
	.align		4
.L_216:
        /*04d4*/ 	.byte	0x04, 0x11
        /*04d6*/ 	.short	(.L_218 - .L_217)
	.align		4
.L_217:
        /*04d8*/ 	.word	index@(_ZN7cutlass13device_kernelIN5flash19enable_sm80_to_sm89INS1_16FlashAttnFwdSm80INS1_25CollectiveMainloopFwdSm80ILi8ELi1ELb1EN4cute5tupleIJNS5_1CILi128EEES8_S8_EEELi128ENS_10bfloat16_tEfNS_4arch4Sm80ELb0ELb0ELb1ELb0ELb1ELb0ELb1ELb1EEENS1_21CollectiveEpilogueFwdIS9_NS6_IJNS7_ILi1EEESF_SF_EEESA_SC_Li256ELb0ELb1ELb1ELb0EEENS1_19SingleTileSchedulerILb0ELb1ELb1ELi128EEEEEEEEEvNT_6ParamsE)
        /*04dc*/ 	.word	0x00000020


	//----- nvinfo : EIATTR_MIN_STACK_SIZE
	.align		4
.L_218:
        /*04e0*/ 	.byte	0x04, 0x12
        /*04e2*/ 	.short	(.L_220 - .L_219)
	.align		4
.L_219:
        /*04e4*/ 	.word	index@(_ZN7cutlass13device_kernelIN5flash19enable_sm80_to_sm89INS1_16FlashAttnFwdSm80INS1_25CollectiveMainloopFwdSm80ILi8ELi1ELb1EN4cute5tupleIJNS5_1CILi128EEES8_S8_EEELi128ENS_10bfloat16_tEfNS_4arch4Sm80ELb0ELb0ELb1ELb0ELb1ELb0ELb1ELb1EEENS1_21CollectiveEpilogueFwdIS9_NS6_IJNS7_ILi1EEESF_SF_EEESA_SC_Li256ELb0ELb1ELb1ELb0EEENS1_19SingleTileSchedulerILb0ELb1ELb1ELi128EEEEEEEEEvNT_6ParamsE)
        /*04e8*/ 	.word	0x00000020


	//----- nvinfo : EIATTR_MIN_STACK_SIZE
	.align		4
.L_220:
        /*04ec*/ 	.byte	0x04, 0x12
        /*04ee*/ 	.short	(.L_222 - .L_221)
	.align		4
.L_221:
        /*04f0*/ 	.word	index@(_ZN7cutlass13device_kernelIN5flash19enable_sm80_to_sm89INS1_16FlashAttnFwdSm80INS1_25CollectiveMainloopFwdSm80ILi8ELi1ELb1EN4cute5tupleIJNS5_1CILi128EEENS7_ILi96EEES8_EEELi128ENS_10bfloat16_tEfNS_4arch4Sm80ELb0ELb1ELb1ELb0ELb1ELb0ELb1ELb1EEENS1_21CollectiveEpilogueFwdINS6_IJS8_S8_S9_EEENS6_IJNS7_ILi1EEESH_SH_EEESB_SD_Li256ELb0ELb1ELb1ELb0EEENS1_19SingleTileSchedulerILb0ELb1ELb1ELi128EEEEEEEEEvNT_6ParamsE)
        /*04f4*/ 	.word	0x00000000


	//----- nvinfo : EIATTR_MIN_STACK_SIZE
	.align		4
.L_222:
        /*04f8*/ 	.byte	0x04, 0x12
        /*04fa*/ 	.short	(.L_224 - .L_223)
	.align		4
.L_223:
        /*04fc*/ 	.word	index@(_ZN7cutlass13device_kernelIN5flash19enable_sm80_to_sm89INS1_16FlashAttnFwdSm80INS1_25CollectiveMainloopFwdSm80ILi8ELi1ELb1EN4cute5tupleIJNS5_1CILi128EEES8_S8_EEELi128ENS_10bfloat16_tEfNS_4arch4Sm80ELb1ELb0ELb1ELb0ELb1ELb0ELb1ELb1EEENS1_21CollectiveEpilogueFwdIS9_NS6_IJNS7_ILi1EEESF_SF_EEESA_SC_Li256ELb0ELb1ELb1ELb0EEENS1_30DynamicPersistentTileSchedulerILi256ELi256ELb1ELb1ELb0EEEEEEEEEvNT_6ParamsE)
        /*0500*/ 	.word	0x000000d8


	//----- nvinfo : EIATTR_MIN_STACK_SIZE
	.align		4
.L_224:
        /*0504*/ 	.byte	0x04, 0x12
        /*0506*/ 	.short	(.L_226 - .L_225)
	.align		4
.L_225:
        /*0508*/ 	.word	index@(_ZN7cutlass13device_kernelIN5flash19enable_sm80_to_sm89INS1_16FlashAttnFwdSm80INS1_25CollectiveMainloopFwdSm80ILi4ELi1ELb0EN4cute5tupleIJNS5_1CILi128EEENS7_ILi64EEES8_EEELi128ENS_10bfloat16_tEfNS_4arch4Sm80ELb0ELb0ELb1ELb0ELb1ELb0ELb1ELb1EEENS1_21CollectiveEpilogueFwdINS6_IJS8_S8_S9_EEENS6_IJNS7_ILi1EEESH_SH_EEESB_SD_Li128ELb0ELb1ELb1ELb0EEENS1_19SingleTileSchedulerILb0ELb1ELb1ELi128EEEEEEEEEvNT_6ParamsE)
        /*050c*/ 	.word	0x00000098


	//----- nvinfo : EIATTR_MIN_STACK_SIZE
	.align		4
.L_226:
        /*0510*/ 	.byte	0x04, 0x12
        /*0512*/ 	.short	(.L_228 - .L_227)
	.align		4
.L_227:
        /*0514*/ 	.word	index@(_ZN7cutlass13device_kernelIN5flash19enable_sm80_to_sm89INS1_16FlashAttnFwdSm80INS1_25CollectiveMainloopFwdSm80ILi8ELi1ELb1EN4cute5tupleIJNS5_1CILi128EEENS7_ILi112EEES8_EEELi128ENS_10bfloat16_tEfNS_4arch4Sm80ELb0ELb0ELb1ELb1ELb1ELb0ELb1ELb1EEENS1_21CollectiveEpilogueFwdINS6_IJS8_S8_S9_EEENS6_IJNS7_ILi1EEESH_SH_EEESB_SD_Li256ELb1ELb1ELb1ELb0EEENS1_36VarlenDynamicPersistentTileSchedulerILi128ELi112ELi256ELi256ELb1ELb1ELb0ELb0ELb1ELb1EEEEEEEEEvNT_6ParamsE)
        /*0518*/ 	.word	0x000000b8


	//----- nvinfo : EIATTR_MIN_STACK_SIZE
	.align		4
.L_228:
        /*051c*/ 	.byte	0x04, 0x12
        /*051e*/ 	.short	(.L_230 - .L_229)
	.align		4
.L_229:
        /*0520*/ 	.word	index@(_ZN7cutlass13device_kernelIN5flash19enable_sm80_to_sm89INS1_16FlashAttnFwdSm80INS1_25CollectiveMainloopFwdSm80ILi8ELi1ELb1EN4cute5tupleIJNS5_1CILi128EEENS7_ILi112EEES8_EEELi128ENS_10bfloat16_tEfNS_4arch4Sm80ELb0ELb0ELb1ELb1ELb1ELb1ELb1ELb1EEENS1_21CollectiveEpilogueFwdINS6_IJS8_S8_S9_EEENS6_IJNS7_ILi1EEESH_SH_EEESB_SD_Li256ELb1ELb1ELb1ELb0EEENS1_36VarlenDynamicPersistentTileSchedulerILi128ELi112ELi256ELi256ELb1ELb1ELb0ELb0ELb1ELb1EEEEEEEEEvNT_6ParamsE)
        /*0524*/ 	.word	0x00000108


	//----- nvinfo : EIATTR_MIN_STACK_SIZE
	.align		4
.L_230:
        /*0528*/ 	.byte	0x04, 0x12
        /*052a*/ 	.short	(.L_232 - .L_231)
	.align		4
.L_231:
        /*052c*/ 	.word	index@(_ZN7cutlass13device_kernelIN5flash19enable_sm80_to_sm89INS1_16FlashAttnFwdSm80INS1_25CollectiveMainloopFwdSm80ILi4ELi1ELb0EN4cute5tupleIJNS5_1CILi128EEENS7_ILi48EEES8_EEELi128ENS_10bfloat16_tEfNS_4arch4Sm80ELb0ELb1ELb1ELb0ELb1ELb0ELb1ELb1EEENS1_21CollectiveEpilogueFwdINS6_IJS8_S8_S9_EEENS6_IJNS7_ILi1EEESH_SH_EEESB_SD_Li128ELb0ELb1ELb1ELb0EEENS1_19SingleTileSchedulerILb0ELb1ELb1ELi128EEEEEEEEEvNT_6ParamsE)
        /*0530*/ 	.word	0x00000078


	//----- nvinfo : EIATTR_MIN_STACK_SIZE
	.align		4
.L_232:
        /*0534*/ 	.byte	0x04, 0x12
        /*0536*/ 	.short	(.L_234 - .L_233)
	.align		4
.L_233:
        /*0538*/ 	.word	index@(_ZN7cutlass13device_kernelIN5flash19enable_sm80_to_sm89INS1_16FlashAttnFwdSm80INS1_25CollectiveMainloopFwdSm80ILi8ELi1ELb1EN4cute5tupleIJNS5_1CILi128EEENS7_ILi96EEES8_EEELi128ENS_10bfloat16_tEfNS_4arch4Sm80ELb0ELb1ELb1ELb1ELb1ELb0ELb1ELb1EEENS1_21CollectiveEpilogueFwdINS6_IJS8_S8_S9_EEENS6_IJNS7_ILi1EEESH_SH_EEESB_SD_Li256ELb1ELb1ELb1ELb0EEENS1_36VarlenDynamicPersistentTileSchedulerILi128ELi96ELi256ELi256ELb1ELb1ELb0ELb1ELb0ELb1EEEEEEEEEvNT_6ParamsE)
        /*053c*/ 	.word	0x00000028


	//----- nvinfo : EIATTR_MIN_STACK_SIZE
	.align		4
.L_234:
        /*0540*/ 	.byte	0x04, 0x12
        /*0542*/ 	.short	(.L_236 - .L_235)
	.align		4
.L_235:
        /*0544*/ 	.word	index@(_ZN7cutlass13device_kernelIN5flash19enable_sm80_to_sm89INS1_16FlashAttnFwdSm80INS1_25CollectiveMainloopFwdSm80ILi8ELi1ELb1EN4cute5tupleIJNS5_1CILi128EEENS7_ILi96EEES8_EEELi128ENS_10bfloat16_tEfNS_4arch4Sm80ELb0ELb1ELb1ELb1ELb1ELb1ELb1ELb1EEENS1_21CollectiveEpilogueFwdINS6_IJS8_S8_S9_EEENS6_IJNS7_ILi1EEESH_SH_EEESB_SD_Li256ELb1ELb1ELb1ELb0EEENS1_36VarlenDynamicPersistentTileSchedulerILi128ELi96ELi256ELi256ELb1ELb1ELb0ELb1ELb0ELb1EEEEEEEEEvNT_6ParamsE)
        /*0548*/ 	.word	0x00000070


	//----- nvinfo : EIATTR_MIN_STACK_SIZE
	.align		4
.L_236:
        /*054c*/ 	.byte	0x04, 0x12
        /*054e*/ 	.short	(.L_238 - .L_237)
	.align		4
.L_237:
        /*0550*/ 	.word	index@(_ZN7cutlass13device_kernelIN5flash19enable_sm80_to_sm89INS1_16FlashAttnFwdSm80INS1_25CollectiveMainloopFwdSm80ILi4ELi1ELb0EN4cute5tupleIJNS5_1CILi128EEENS7_ILi64EEES8_EEELi128ENS_10bfloat16_tEfNS_4arch4Sm80ELb1ELb0ELb1ELb0ELb1ELb0ELb1ELb1EEENS1_21CollectiveEpilogueFwdINS6_IJS8_S8_S9_EEENS6_IJNS7_ILi1EEESH_SH_EEESB_SD_Li128ELb0ELb1ELb1ELb0EEENS1_30DynamicPersistentTileSchedulerILi128ELi128ELb1ELb1ELb0EEEEEEEEEvNT_6ParamsE)
        /*0554*/ 	.word	0x000000f8


	//----- nvinfo : EIATTR_MIN_STACK_SIZE
	.align		4
.L_238:
        /*0558*/ 	.byte	0x04, 0x12
        /*055a*/ 	.short	(.L_240 - .L_239)
	.align		4
.L_239:
        /*055c*/ 	.word	index@(_ZN7cutlass13device_kernelIN5flash19enable_sm80_to_sm89INS1_16FlashAttnFwdSm80INS1_25CollectiveMainloopFwdSm80ILi8ELi1ELb1EN4cute5tupleIJNS5_1CILi128EEENS7_ILi112EEES8_EEELi128ENS_10bfloat16_tEfNS_4arch4Sm80ELb1ELb0ELb1ELb1ELb1ELb0ELb1ELb1EEENS1_21CollectiveEpilogueFwdINS6_IJS8_S8_S9_EEENS6_IJNS7_ILi1EEESH_SH_EEESB_SD_Li256ELb1ELb1ELb1ELb0EEENS1_36VarlenDynamicPersistentTileSchedulerILi128ELi112ELi256ELi256ELb1ELb1ELb0ELb1ELb1ELb1EEEEEEEEEvNT_6ParamsE)
        /*0560*/ 	.word	0x00000118


	//----- nvinfo : EIATTR_MIN_STACK_SIZE
	.align		4
.L_240:
        /*0564*/ 	.byte	0x04, 0x12
        /*0566*/ 	.short	(.L_242 - .L_241)
	.align		4
.L_241:
        /*0568*/ 	.word	index@(_ZN7cutlass13device_kernelIN5flash19enable_sm80_to_sm89INS1_16FlashAttnFwdSm80INS1_25CollectiveMainloopFwdSm80ILi8ELi1ELb1EN4cute5tupleIJNS5_1CILi128EEENS7_ILi112EEES8_EEELi128ENS_10bfloat16_tEfNS_4arch4Sm80ELb1ELb0ELb1ELb1ELb1ELb1ELb1ELb1EEENS1_21CollectiveEpilogueFwdINS6_IJS8_S8_S9_EEENS6_IJNS7_ILi1EEESH_SH_EEESB_SD_Li256ELb1ELb1ELb1ELb0EEENS1_36VarlenDynamicPersistentTileSchedulerILi128ELi112ELi256ELi256ELb1ELb1ELb0ELb1ELb1ELb1EEEEEEEEEvNT_6ParamsE)
        /*056c*/ 	.word	0x00000130


	//----- nvinfo : EIATTR_MIN_STACK_SIZE
	.align		4
.L_242:
        /*0570*/ 	.byte	0x04, 0x12
        /*0572*/ 	.short	(.L_244 - .L_243)
	.align		4
.L_243:
        /*0574*/ 	.word	index@(_ZN7cutlass13device_kernelIN5flash19enable_sm80_to_sm89INS1_16FlashAttnFwdSm80INS1_25CollectiveMainloopFwdSm80ILi8ELi1ELb1EN4cute5tupleIJNS5_1CILi128EEES8_S8_EEELi128ENS_10bfloat16_tEfNS_4arch4Sm80ELb0ELb0ELb0ELb0ELb1ELb0ELb1ELb1EEENS1_21CollectiveEpilogueFwdIS9_NS6_IJNS7_ILi1EEESF_SF_EEESA_SC_Li256ELb0ELb1ELb1ELb0EEENS1_19SingleTileSchedulerILb0ELb1ELb1ELi128EEEEEEEEEvNT_6ParamsE)
        /*0578*/ 	.word	0x00000000


	//----- nvinfo : EIATTR_MIN_STACK_SIZE
	.align		4
.L_244:
        /*057c*/ 	.byte	0x04, 0x12
        /*057e*/ 	.short	(.L_246 - .L_245)
	.align		4
.L_245:
        /*0580*/ 	.word	index@(_ZN7cutlass13device_kernelIN5flash19enable_sm80_to_sm89INS1_16FlashAttnFwdSm80INS1_25CollectiveMainloopFwdSm80ILi8ELi1ELb1EN4cute5tupleIJNS5_1CILi128EEENS7_ILi96EEES8_EEELi128ENS_10bfloat16_tEfNS_4arch4Sm80ELb0ELb1ELb0ELb0ELb1ELb0ELb1ELb1EEENS1_21CollectiveEpilogueFwdINS6_IJS8_S8_S9_EEENS6_IJNS7_ILi1EEESH_SH_EEESB_SD_Li256ELb0ELb1ELb1ELb0EEENS1_19SingleTileSchedulerILb0ELb1ELb1ELi128EEEEEEEEEvNT_6ParamsE)
        /*0584*/ 	.word	0x00000000


	//----- nvinfo : EIATTR_MIN_STACK_SIZE
	.align		4
.L_246:
        /*0588*/ 	.byte	0x04, 0x12
        /*058a*/ 	.short	(.L_248 - .L_247)
	.align		4
.L_247:
        /*058c*/ 	.word	index@(_ZN7cutlass13device_kernelIN5flash19enable_sm80_to_sm89INS1_16FlashAttnFwdSm80INS1_25CollectiveMainloopFwdSm80ILi8ELi1ELb1EN4cute5tupleIJNS5_1CILi128EEES8_S8_EEELi128ENS_10bfloat16_tEfNS_4arch4Sm80ELb1ELb0ELb0ELb0ELb1ELb0ELb1ELb1EEENS1_21CollectiveEpilogueFwdIS9_NS6_IJNS7_ILi1EEESF_SF_EEESA_SC_Li256ELb0ELb1ELb1ELb0EEENS1_30DynamicPersistentTileSchedulerILi256ELi256ELb1ELb1ELb0EEEEEEEEEvNT_6ParamsE)
        /*0590*/ 	.word	0x000000d8


	//----- nvinfo : EIATTR_MIN_STACK_SIZE
	.align		4
.L_248:
        /*0594*/ 	.byte	0x04, 0x12
        /*0596*/ 	.short	(.L_250 - .L_249)
	.align		4
.L_249:
        /*0598*/ 	.word	index@(_ZN7cutlass13device_kernelIN5flash19enable_sm80_to_sm89INS1_16FlashAttnFwdSm80INS1_25CollectiveMainloopFwdSm80ILi4ELi1ELb0EN4cute5tupleIJNS5_1CILi128EEENS7_ILi64EEES8_EEELi128ENS_10bfloat16_tEfNS_4arch4Sm80ELb0ELb0ELb0ELb0ELb1ELb0ELb1ELb1EEENS1_21CollectiveEpilogueFwdINS6_IJS8_S8_S9_EEENS6_IJNS7_ILi1EEESH_SH_EEESB_SD_Li128ELb0ELb1ELb1ELb0EEENS1_19SingleTileSchedulerILb0ELb1ELb1ELi128EEEEEEEEEvNT_6ParamsE)
        /*059c*/ 	.word	0x00000028


	//----- nvinfo : EIATTR_MIN_STACK_SIZE
	.align		4
.L_250:
        /*05a0*/ 	.byte	0x04, 0x12
        /*05a2*/ 	.short	(.L_252 - .L_251)
	.align		4
.L_251:
        /*05a4*/ 	.word	index@(_ZN7cutlass13device_kernelIN5flash19enable_sm80_to_sm89INS1_16FlashAttnFwdSm80INS1_25CollectiveMainloopFwdSm80ILi8ELi1ELb1EN4cute5tupleIJNS5_1CILi128EEENS7_ILi112EEES8_EEELi128ENS_10bfloat16_tEfNS_4arch4Sm80ELb0ELb0ELb0ELb1ELb1ELb0ELb1ELb1EEENS1_21CollectiveEpilogueFwdINS6_IJS8_S8_S9_EEENS6_IJNS7_ILi1EEESH_SH_EEESB_SD_Li256ELb1ELb1ELb1ELb0EEENS1_36VarlenDynamicPersistentTileSchedulerILi128ELi112ELi256ELi256ELb1ELb1ELb0ELb0ELb1ELb1EEEEEEEEEvNT_6ParamsE)
        /*05a8*/ 	.word	0x000000c0


	//----- nvinfo : EIATTR_MIN_STACK_SIZE
	.align		4
.L_252:
        /*05ac*/ 	.byte	0x04, 0x12
        /*05ae*/ 	.short	(.L_254 - .L_253)
	.align		4
.L_253:
        /*05b0*/ 	.word	index@(_ZN7cutlass13device_kernelIN5flash19enable_sm80_to_sm89INS1_16FlashAttnFwdSm80INS1_25CollectiveMainloopFwdSm80ILi8ELi1ELb1EN4cute5tupleIJNS5_1CILi128EEENS7_ILi112EEES8_EEELi128ENS_10bfloat16_tEfNS_4arch4Sm80ELb0ELb0ELb0ELb1ELb1ELb1ELb1ELb1EEENS1_21CollectiveEpilogueFwdINS6_IJS8_S8_S9_EEENS6_IJNS7_ILi1EEESH_SH_EEESB_SD_Li256ELb1ELb1ELb1ELb0EEENS1_36VarlenDynamicPersistentTileSchedulerILi128ELi112ELi256ELi256ELb1ELb1ELb0ELb0ELb1ELb1EEEEEEEEEvNT_6ParamsE)
        /*05b4*/ 	.word	0x00000110


	//----- nvinfo : EIATTR_MIN_STACK_SIZE
	.align		4
.L_254:
        /*05b8*/ 	.byte	0x04, 0x12
        /*05ba*/ 	.short	(.L_256 - .L_255)
	.align		4
.L_255:
        /*05bc*/ 	.word	index@(_ZN7cutlass13device_kernelIN5flash19enable_sm80_to_sm89INS1_16FlashAttnFwdSm80INS1_25CollectiveMainloopFwdSm80ILi4ELi1ELb0EN4cute5tupleIJNS5_1CILi128EEENS7_ILi48EEES8_EEELi128ENS_10bfloat16_tEfNS_4arch4Sm80ELb0ELb1ELb0ELb0ELb1ELb0ELb1ELb1EEENS1_21CollectiveEpilogueFwdINS6_IJS8_S8_S9_EEENS6_IJNS7_ILi1EEESH_SH_EEESB_SD_Li128ELb0ELb1ELb1ELb0EEENS1_19SingleTileSchedulerILb0ELb1ELb1ELi128EEEEEEEEEvNT_6ParamsE)
        /*05c0*/ 	.word	0x00000070


	//----- nvinfo : EIATTR_MIN_STACK_SIZE
	.align		4
.L_256:
        /*05c4*/ 	.byte	0x04, 0x12
        /*05c6*/ 	.short	(.L_258 - .L_257)
	.align		4
.L_257:
        /*05c8*/ 	.word	index@(_ZN7cutlass13device_kernelIN5flash19enable_sm80_to_sm89INS1_16FlashAttnFwdSm80INS1_25CollectiveMainloopFwdSm80ILi8ELi1ELb1EN4cute5tupleIJNS5_1CILi128EEENS7_ILi96EEES8_EEELi128ENS_10bfloat16_tEfNS_4arch4Sm80ELb0ELb1ELb0ELb1ELb1ELb0ELb1ELb1EEENS1_21CollectiveEpilogueFwdINS6_IJS8_S8_S9_EEENS6_IJNS7_ILi1EEESH_SH_EEESB_SD_Li256ELb1ELb1ELb1ELb0EEENS1_36VarlenDynamicPersistentTileSchedulerILi128ELi96ELi256ELi256ELb1ELb1ELb0ELb1ELb0ELb1EEEEEEEEEvNT_6ParamsE)
        /*05cc*/ 	.word	0x00000028


	//----- nvinfo : EIATTR_MIN_STACK_SIZE
	.align		4
.L_258:
        /*05d0*/ 	.byte	0x04, 0x12
        /*05d2*/ 	.short	(.L_260 - .L_259)
	.align		4
.L_259:
        /*05d4*/ 	.word	index@(_ZN7cutlass13device_kernelIN5flash19enable_sm80_to_sm89INS1_16FlashAttnFwdSm80INS1_25CollectiveMainloopFwdSm80ILi8ELi1ELb1EN4cute5tupleIJNS5_1CILi128EEENS7_ILi96EEES8_EEELi128ENS_10bfloat16_tEfNS_4arch4Sm80ELb0ELb1ELb0ELb1ELb1ELb1ELb1ELb1EEENS1_21CollectiveEpilogueFwdINS6_IJS8_S8_S9_EEENS6_IJNS7_ILi1EEESH_SH_EEESB_SD_Li256ELb1ELb1ELb1ELb0EEENS1_36VarlenDynamicPersistentTileSchedulerILi128ELi96ELi256ELi256ELb1ELb1ELb0ELb1ELb0ELb1EEEEEEEEEvNT_6ParamsE)
        /*05d8*/ 	.word	0x00000070


	//----- nvinfo : EIATTR_MIN_STACK_SIZE
	.align		4
.L_260:
        /*05dc*/ 	.byte	0x04, 0x12
        /*05de*/ 	.short	(.L_262 - .L_261)
	.align		4
.L_261:
        /*05e0*/ 	.word	index@(_ZN7cutlass13device_kernelIN5flash19enable_sm80_to_sm89INS1_16FlashAttnFwdSm80INS1_25CollectiveMainloopFwdSm80ILi4ELi1ELb0EN4cute5tupleIJNS5_1CILi128EEENS7_ILi64EEES8_EEELi128ENS_10bfloat16_tEfNS_4arch4Sm80ELb1ELb0ELb0ELb0ELb1ELb0ELb1ELb1EEENS1_21CollectiveEpilogueFwdINS6_IJS8_S8_S9_EEENS6_IJNS7_ILi1EEESH_SH_EEESB_SD_Li128ELb0ELb1ELb1ELb0EEENS1_30DynamicPersistentTileSchedulerILi128ELi128ELb1ELb1ELb0EEEEEEEEEvNT_6ParamsE)
        /*05e4*/ 	.word	0x00000110


	//----- nvinfo : EIATTR_MIN_STACK_SIZE
	.align		4
.L_262:
        /*05e8*/ 	.byte	0x04, 0x12
        /*05ea*/ 	.short	(.L_264 - .L_263)
	.align		4
.L_263:
        /*05ec*/ 	.word	index@(_ZN7cutlass13device_kernelIN5flash19enable_sm80_to_sm89INS1_16FlashAttnFwdSm80INS1_25CollectiveMainloopFwdSm80ILi8ELi1ELb1EN4cute5tupleIJNS5_1CILi128EEENS7_ILi112EEES8_EEELi128ENS_10bfloat16_tEfNS_4arch4Sm80ELb1ELb0ELb0ELb1ELb1ELb0ELb1ELb1EEENS1_21CollectiveEpilogueFwdINS6_IJS8_S8_S9_EEENS6_IJNS7_ILi1EEESH_SH_EEESB_SD_Li256ELb1ELb1ELb1ELb0EEENS1_36VarlenDynamicPersistentTileSchedulerILi128ELi112ELi256ELi256ELb1ELb1ELb0ELb1ELb1ELb1EEEEEEEEEvNT_6ParamsE)
        /*05f0*/ 	.word	0x00000118


	//----- nvinfo : EIATTR_MIN_STACK_SIZE
	.align		4
.L_264:
        /*05f4*/ 	.byte	0x04, 0x12
        /*05f6*/ 	.short	(.L_266 - .L_265)
	.align		4
.L_265:
        /*05f8*/ 	.word	index@(_ZN7cutlass13device_kernelIN5flash19enable_sm80_to_sm89INS1_16FlashAttnFwdSm80INS1_25CollectiveMainloopFwdSm80ILi8ELi1ELb1EN4cute5tupleIJNS5_1CILi128EEENS7_ILi112EEES8_EEELi128ENS_10bfloat16_tEfNS_4arch4Sm80ELb1ELb0ELb0ELb1ELb1ELb1ELb1ELb1EEENS1_21CollectiveEpilogueFwdINS6_IJS8_S8_S9_EEENS6_IJNS7_ILi1EEESH_SH_EEESB_SD_Li256ELb1ELb1ELb1ELb0EEENS1_36VarlenDynamicPersistentTileSchedulerILi128ELi112ELi256ELi256ELb1ELb1ELb0ELb1ELb1ELb1EEEEEEEEEvNT_6ParamsE)
        /*05fc*/ 	.word	0x00000130
.L_266:


//--------------------- .nv.info._ZN7cutlass13device_kernelIN5flash19enable_sm80_to_sm89INS1_16FlashAttnFwdSm80INS1_25CollectiveMainloopFwdSm80ILi8ELi1ELb1EN4cute5tupleIJNS5_1CILi128EEES8_S8_EEELi128ENS_10bfloat16_tEfNS_4arch4Sm80ELb0ELb0ELb1ELb0ELb1ELb0ELb1ELb1EEENS1_21CollectiveEpilogueFwdIS9_NS6_IJNS7_ILi1EEESF_SF_EEESA_SC_Li256ELb0ELb1ELb1ELb0EEENS1_19SingleTileSchedulerILb0ELb1ELb1ELi128EEEEEEEEEvNT_6ParamsE --------------------------
	.section	.nv.info._ZN7cutlass13device_kernelIN5flash19enable_sm80_to_sm89INS1_16FlashAttnFwdSm80INS1_25CollectiveMainloopFwdSm80ILi8ELi1ELb1EN4cute5tupleIJNS5_1CILi128EEES8_S8_EEELi128ENS_10bfloat16_tEfNS_4arch4Sm80ELb0ELb0ELb1ELb0ELb1ELb0ELb1ELb1EEENS1_21CollectiveEpilogueFwdIS9_NS6_IJNS7_ILi1EEESF_SF_EEESA_SC_Li256ELb0ELb1ELb1ELb0EEENS1_19SingleTileSchedulerILb0ELb1ELb1ELi128EEEEEEEEEvNT_6ParamsE,"",@"SHT_CUDA_INFO"
	.sectionflags	@""
	.align	4


	//----- nvinfo : EIATTR_CUDA_API_VERSION
	.align		4
        /*0000*/ 	.byte	0x04, 0x37
        /*0002*/ 	.short	(.L_268 - .L_267)
.L_267:
        /*0004*/ 	.word	0x00000082


	//----- nvinfo : EIATTR_SW2861232_WAR
	.align		4
.L_268:
        /*0008*/ 	.byte	0x01, 0x35
	.zero		2


	//----- nvinfo : EIATTR_PARAM_CBANK
	.align		4
        /*000c*/ 	.byte	0x04, 0x0a
        /*000e*/ 	.short	(.L_270 - .L_269)
	.align		4
.L_269:
        /*0010*/ 	.word	index@(.nv.constant0._ZN7cutlass13device_kernelIN5flash19enable_sm80_to_sm89INS1_16FlashAttnFwdSm80INS1_25CollectiveMainloopFwdSm80ILi8ELi1ELb1EN4cute5tupleIJNS5_1CILi128EEES8_S8_EEELi128ENS_10bfloat16_tEfNS_4arch4Sm80ELb0ELb0ELb1ELb0ELb1ELb0ELb1ELb1EEENS1_21CollectiveEpilogueFwdIS9_NS6_IJNS7_ILi1EEESF_SF_EEESA_SC_Li256ELb0ELb1ELb1ELb0EEENS1_19SingleTileSchedulerILb0ELb1ELb1ELi128EEEEEEEEEvNT_6ParamsE)
        /*0014*/ 	.short	0x0160
        /*0016*/ 	.short	0x0418


	//----- nvinfo : EIATTR_CBANK_PARAM_SIZE
	.align		4
.L_270:
        /*0018*/ 	.byte	0x03, 0x19
        /*001a*/ 	.short	0x0418


	//----- nvinfo : EIATTR_KPARAM_INFO
	.align		4
        /*001c*/ 	.byte	0x04, 0x17
        /*001e*/ 	.short	(.L_272 - .L_271)
.L_271:
        /*0020*/ 	.word	0x00000000
        /*0024*/ 	.short	0x0000
        /*0026*/ 	.short	0x0000
        /*0028*/ 	.byte	0x00, 0xf0, 0x61, 0x10


	//----- nvinfo : EIATTR_MAXREG_COUNT
	.align		4
.L_272:
        /*002c*/ 	.byte	0x03, 0x1b
        /*002e*/ 	.short	0x00ff


	//----- nvinfo : EIATTR_NUM_BARRIERS
	.align		4
        /*0030*/ 	.byte	0x02, 0x4c
        /*0032*/ 	.byte	0x02
	.zero		1


	//----- nvinfo : EIATTR_ANNOTATIONS
	.align		4
        /*0034*/ 	.byte	0x04, 0x55
        /*0036*/ 	.short	(.L_274 - .L_273)


	//   ....[0]....
.L_273:
        /*0038*/ 	.word	0x00000001
        /*003c*/ 	.byte	0x00, 0x6f, 0x00, 0x00, 0x01, 0x00, 0x00, 0x00, 0x20, 0x6f, 0x00, 0x00, 0x01, 0x00, 0x00, 0x00
        /*004c*/ 	.byte	0xa0, 0x6f, 0x00, 0x00, 0x01, 0x00, 0x00, 0x00, 0xc0, 0x6f, 0x00, 0x00, 0x01, 0x00, 0x00, 0x00
        /*005c*/ 	.byte	0xb0, 0x70, 0x00, 0x00, 0x01, 0x00, 0x00, 0x00, 0xd0, 0x70, 0x00, 0x00, 0x01, 0x00, 0x00, 0x00
        /*006c*/ 	.byte	0x30, 0x71, 0x00, 0x00, 0x01, 0x00, 0x00, 0x00, 0x70, 0x77, 0x00, 0x00, 0x01, 0x00, 0x00, 0x00
        /*007c*/ 	.byte	0xb0, 0x77, 0x00, 0x00, 0x01, 0x00, 0x00, 0x00, 0xf0, 0x77, 0x00, 0x00, 0x01, 0x00, 0x00, 0x00
        /*008c*/ 	.byte	0x20, 0x78, 0x00, 0x00, 0x01, 0x00, 0x00, 0x00, 0x50, 0x78, 0x00, 0x00, 0x01, 0x00, 0x00, 0x00
        /*009c*/ 	.byte	0x80, 0x78, 0x00, 0x00, 0x01, 0x00, 0x00, 0x00, 0xb0, 0x78, 0x00, 0x00


	//----- nvinfo : EIATTR_MERCURY_ISA_VERSION
	.align		4
.L_274:
        /*00a8*/ 	.byte	0x03, 0x5f
        /*00aa*/ 	.short	0x0000


	//----- nvinfo : EIATTR_COOP_GROUP_MASK_REGIDS
	.align		4
        /*00ac*/ 	.byte	0x04, 0x29
        /*00ae*/ 	.short	(.L_276 - .L_275)


	//   ....[0]....
.L_275:
        /*00b0*/ 	.word	0xffffffff


	//   ....[1]....
        /*00b4*/ 	.word	0xffffffff


	//   ....[2]....
        /*00b8*/ 	.word	0xffffffff


	//   ....[3]....
        /*00bc*/ 	.word	0xffffffff


	//   ....[4]....
        /*00c0*/ 	.word	0xffffffff


	//   ....[5]....
        /*00c4*/ 	.word	0xffffffff


	//   ....[6]....
        /*00c8*/ 	.word	0xffffffff


	//   ....[7]....
        /*00cc*/ 	.word	0xffffffff


	//   ....[8]....
        /*00d0*/ 	.word	0xffffffff


	//   ....[9]....
        /*00d4*/ 	.word	0xffffffff


	//   ....[10]....
        /*00d8*/ 	.word	0xffffffff


	//   ....[11]....
        /*00dc*/ 	.word	0xffffffff


	//   ....[12]....
        /*00e0*/ 	.word	0xffffffff


	//   ....[13]....
        /*00e4*/ 	.word	0xffffffff


	//   ....[14]....
        /*00e8*/ 	.word	0xffffffff


	//   ....[15]....
        /*00ec*/ 	.word	0xffffffff


	//   ....[16]....
        /*00f0*/ 	.word	0xffffffff


	//   ....[17]....
        /*00f4*/ 	.word	0xffffffff


	//   ....[18]....
        /*00f8*/ 	.word	0xffffffff


	//   ....[19]....
        /*00fc*/ 	.word	0xffffffff


	//   ....[20]....
        /*0100*/ 	.word	0xffffffff


	//   ....[21]....
        /*0104*/ 	.word	0xffffffff


	//   ....[22]....
        /*0108*/ 	.word	0xffffffff


	//   ....[23]....
        /*010c*/ 	.word	0xffffffff


	//   ....[24]....
        /*0110*/ 	.word	0xffffffff


	//   ....[25]....
        /*0114*/ 	.word	0xffffffff


	//   ....[26]....
        /*0118*/ 	.word	0xffffffff


	//   ....[27]....
        /*011c*/ 	.word	0xffffffff


	//   ....[28]....
        /*0120*/ 	.word	0xffffffff


	//   ....[29]....
        /*0124*/ 	.word	0xffffffff


	//   ....[30]....
        /*0128*/ 	.word	0xffffffff


	//   ....[31]....
        /*012c*/ 	.word	0xffffffff


	//   ....[32]....
        /*0130*/ 	.word	0xffffffff


	//   ....[33]....
        /*0134*/ 	.word	0xffffffff


	//   ....[34]....
        /*0138*/ 	.word	0xffffffff


	//   ....[35]....
        /*013c*/ 	.word	0xffffffff


	//   ....[36]....
        /*0140*/ 	.word	0xffffffff


	//   ....[37]....
        /*0144*/ 	.word	0xffffffff


	//   ....[38]....
        /*0148*/ 	.word	0xffffffff


	//   ....[39]....
        /*014c*/ 	.word	0xffffffff


	//   ....[40]....
        /*0150*/ 	.word	0xffffffff


	//   ....[41]....
        /*0154*/ 	.word	0xffffffff


	//   ....[42]....
        /*0158*/ 	.word	0xffffffff


	//   ....[43]....
        /*015c*/ 	.word	0xffffffff


	//   ....[44]....
        /*0160*/ 	.word	0xffffffff


	//   ....[45]....
        /*0164*/ 	.word	0xffffffff


	//   ....[46]....
        /*0168*/ 	.word	0xffffffff


	//   ....[47]....
        /*016c*/ 	.word	0xffffffff


	//   ....[48]....
        /*0170*/ 	.word	0xffffffff


	//   ....[49]....
        /*0174*/ 	.word	0xffffffff


	//   ....[50]....
        /*0178*/ 	.word	0xffffffff


	//   ....[51]....
        /*017c*/ 	.word	0xffffffff


	//   ....[52]....
        /*0180*/ 	.word	0xffffffff


	//   ....[53]....
        /*0184*/ 	.word	0xffffffff


	//   ....[54]....
        /*0188*/ 	.word	0xffffffff


	//   ....[55]....
        /*018c*/ 	.word	0xffffffff


	//   ....[56]....
        /*0190*/ 	.word	0xffffffff


	//   ....[57]....
        /*0194*/ 	.word	0xffffffff


	//   ....[58]....
        /*0198*/ 	.word	0xffffffff


	//   ....[59]....
        /*019c*/ 	.word	0xffffffff


	//   ....[60]....
        /*01a0*/ 	.word	0xffffffff


	//   ....[61]....
        /*01a4*/ 	.word	0xffffffff


	//   ....[62]....
        /*01a8*/ 	.word	0xffffffff


	//   ....[63]....
        /*01ac*/ 	.word	0xffffffff


	//   ....[64]....
        /*01b0*/ 	.word	0xffffffff


	//   ....[65]....
        /*01b4*/ 	.word	0xffffffff


	//   ....[66]....
        /*01b8*/ 	.word	0xffffffff


	//   ....[67]....
        /*01bc*/ 	.word	0xffffffff


	//   ....[68]....
        /*01c0*/ 	.word	0xffffffff


	//----- nvinfo : EIATTR_COOP_GROUP_INSTR_OFFSETS
	.align		4
.L_276:
        /*01c4*/ 	.byte	0x04, 0x28
        /*01c6*/ 	.short	(.L_278 - .L_277)


	//   ....[0]....
.L_277:
        /*01c8*/ 	.word	0x00000060


	//   ....[1]....
        /*01cc*/ 	.word	0x00000fb0


	//   ....[2]....
        /*01d0*/ 	.word	0x00000fe0


	//   ....[3]....
        /*01d4*/ 	.word	0x00001010


	//   ....[4]....
        /*01d8*/ 	.word	0x00001040


	//   ....[5]....
        /*01dc*/ 	.word	0x00001070


	//   ....[6]....
        /*01e0*/ 	.word	0x00001120


	//   ....[7]....
        /*01e4*/ 	.word	0x00001150


	//   ....[8]....
        /*01e8*/ 	.word	0x000011c0


	//   ....[9]....
        /*01ec*/ 	.word	0x00001360


	//   ....[10]....
        /*01f0*/ 	.word	0x000013a0


	//   ....[11]....
        /*01f4*/ 	.word	0x000013d0


	//   ....[12]....
        /*01f8*/ 	.word	0x00001400


	//   ....[13]....
        /*01fc*/ 	.word	0x00001410


	//   ....[14]....
        /*0200*/ 	.word	0x00001420


	//   ....[15]....
        /*0204*/ 	.word	0x00001430


	//   ....[16]....
        /*0208*/ 	.word	0x00001440


	//   ....[17]....
        /*020c*/ 	.word	0x00001b10


	//   ....[18]....
        /*0210*/ 	.word	0x00001b20


	//   ....[19]....
        /*0214*/ 	.word	0x00001b40


	//   ....[20]....
        /*0218*/ 	.word	0x00001b50


	//   ....[21]....
        /*021c*/ 	.word	0x00001b70


	//   ....[22]....
        /*0220*/ 	.word	0x00001b80


	//   ....[23]....
        /*0224*/ 	.word	0x00001ba0


	//   ....[24]....
        /*0228*/ 	.word	0x00001bc0


	//   ....[25]....
        /*022c*/ 	.word	0x00003360


	//   ....[26]....
        /*0230*/ 	.word	0x00003380


	//   ....[27]....
        /*0234*/ 	.word	0x00003390


	//   ....[28]....
        /*0238*/ 	.word	0x000033a0


	//   ....[29]....
        /*023c*/ 	.word	0x000033b0


	//   ....[30]....
        /*0240*/ 	.word	0x000033c0


	//   ....[31]....
        /*0244*/ 	.word	0x000033d0


	//   ....[32]....
        /*0248*/ 	.word	0x000033f0


	//   ....[33]....
        /*024c*/ 	.word	0x00004090


	//   ....[34]....
        /*0250*/ 	.word	0x00004100


	//   ....[35]....
        /*0254*/ 	.word	0x00004120


	//   ....[36]....
        /*0258*/ 	.word	0x00004140


	//   ....[37]....
        /*025c*/ 	.word	0x00005d60


	//   ....[38]....
        /*0260*/ 	.word	0x00005d70


	//   ....[39]....
        /*0264*/ 	.word	0x00005d80


	//   ....[40]....
        /*0268*/ 	.word	0x00005d90


	//   ....[41]....
        /*026c*/ 	.word	0x00005da0


	//   ....[42]....
        /*0270*/ 	.word	0x00005db0


	//   ....[43]....
        /*0274*/ 	.word	0x00005dc0


	//   ....[44]....
        /*0278*/ 	.word	0x00005df0


	//   ....[45]....
        /*027c*/ 	.word	0x000061f0


	//   ....[46]....
        /*0280*/ 	.word	0x00006210


	//   ....[47]....
        /*0284*/ 	.word	0x00006230


	//   ....[48]....
        /*0288*/ 	.word	0x00006250


	//   ....[49]....
        /*028c*/ 	.word	0x000063a0


	//   ....[50]....
        /*0290*/ 	.word	0x000063c0


	//   ....[51]....
        /*0294*/ 	.word	0x00006400


	//   ....[52]....
        /*0298*/ 	.word	0x00006430


	//   ....[53]....
        /*029c*/ 	.word	0x00007d00


	//   ....[54]....
        /*02a0*/ 	.word	0x00007d10


	//   ....[55]....
        /*02a4*/ 	.word	0x00007d30


	//   ....[56]....
        /*02a8*/ 	.word	0x00007d50


	//   ....[57]....
        /*02ac*/ 	.word	0x00009ca0


	//   ....[58]....
        /*02b0*/ 	.word	0x00009cd0


	//   ....[59]....
        /*02b4*/ 	.word	0x00009d10


	//   ....[60]....
        /*02b8*/ 	.word	0x00009d20


	//   ....[61]....
        /*02bc*/ 	.word	0x0000a830


	//   ....[62]....
        /*02c0*/ 	.word	0x0000a870


	//   ....[63]....
        /*02c4*/ 	.word	0x0000a8a0


	//   ....[64]....
        /*02c8*/ 	.word	0x0000a8c0


	//   ....[65]....
        /*02cc*/ 	.word	0x0000a930


	//   ....[66]....
        /*02d0*/ 	.word	0x0000a950


	//   ....[67]....
        /*02d4*/ 	.word	0x0000af90


	//   ....[68]....
        /*02d8*/ 	.word	0x0000afa0


	//----- nvinfo : EIATTR_EXIT_INSTR_OFFSETS
	.align		4
.L_278:
        /*02dc*/ 	.byte	0x04, 0x1c
        /*02de*/ 	.short	(.L_280 - .L_279)


	//   ....[0]....
.L_279:
        /*02e0*/ 	.word	0x000001c0


	//   ....[1]....
        /*02e4*/ 	.word	0x0000afb0


	//   ....[2]....
        /*02e8*/ 	.word	0x0000b550


	//   ....[3]....
        /*02ec*/ 	.word	0x0000b5a0


	//   ....[4]....
        /*02f0*/ 	.word	0x0000b5d0


	//   ....[5]....
        /*02f4*/ 	.word	0x0000b630


	//   ....[6]....
        /*02f8*/ 	.word	0x0000b8c0


	//----- nvinfo : EIATTR_CTAIDZ_USED
	.align		4
.L_280:
        /*02fc*/ 	.byte	0x01, 0x04
	.zero		2


	//----- nvinfo : EIATTR_MAX_THREADS
	.align		4
        /*0300*/ 	.byte	0x04, 0x05
        /*0302*/ 	.short	(.L_282 - .L_281)
.L_281:
        /*0304*/ 	.word	0x00000100
        /*0308*/ 	.word	0x00000001
        /*030c*/ 	.word	0x00000001


	//----- nvinfo : EIATTR_CRS_STACK_SIZE
	.align		4
.L_282:
        /*0310*/ 	.byte	0x04, 0x1e
        /*0312*/ 	.short	(.L_284 - .L_283)
.L_283:
        /*0314*/ 	.word	0x00000000
.L_284:


//--------------------- .nv.info._ZN7cutlass13device_kernelIN5flash19enable_sm80_to_sm89INS1_16FlashAttnFwdSm80INS1_25CollectiveMainloopFwdSm80ILi8ELi1ELb1EN4cute5tupleIJNS5_1CILi128EEENS7_ILi96EEES8_EEELi128ENS_10bfloat16_tEfNS_4arch4Sm80ELb0ELb1ELb1ELb0ELb1ELb0ELb1ELb1EEENS1_21CollectiveEpilogueFwdINS6_IJS8_S8_S9_EEENS6_IJNS7_ILi1EEESH_SH_EEESB_SD_Li256ELb0ELb1ELb1ELb0EEENS1_19SingleTileSchedulerILb0ELb1ELb1ELi128EEEEEEEEEvNT_6ParamsE --------------------------
	.section	.nv.info._ZN7cutlass13device_kernelIN5flash19enable_sm80_to_sm89INS1_16FlashAttnFwdSm80INS1_25CollectiveMainloopFwdSm80ILi8ELi1ELb1EN4cute5tupleIJNS5_1CILi128EEENS7_ILi96EEES8_EEELi128ENS_10bfloat16_tEfNS_4arch4Sm80ELb0ELb1ELb1ELb0ELb1ELb0ELb1ELb1EEENS1_21CollectiveEpilogueFwdINS6_IJS8_S8_S9_EEENS6_IJNS7_ILi1EEESH_SH_EEESB_SD_Li256ELb0ELb1ELb1ELb0EEENS1_19SingleTileSchedulerILb0ELb1ELb1ELi128EEEEEEEEEvNT_6ParamsE,"",@"SHT_CUDA_INFO"
	.sectionflags	@""
	.align	4


	//----- nvinfo : EIATTR_CUDA_API_VERSION
	.align		4
        /*0000*/ 	.byte	0x04, 0x37
        /*0002*/ 	.short	(.L_286 - .L_285)
.L_285:
        /*0004*/ 	.word	0x00000082


	//----- nvinfo : EIATTR_SW2861232_WAR
	.align		4
.L_286:
        /*0008*/ 	.byte	0x01, 0x35
	.zero		2


	//----- nvinfo : EIATTR_PARAM_CBANK
	.align		4
        /*000c*/ 	.byte	0x04, 0x0a
        /*000e*/ 	.short	(.L_288 - .L_287)
	.align		4
.L_287:
        /*0010*/ 	.word	index@(.nv.constant0._ZN7cutlass13device_kernelIN5flash19enable_sm80_to_sm89INS1_16FlashAttnFwdSm80INS1_25CollectiveMainloopFwdSm80ILi8ELi1ELb1EN4cute5tupleIJNS5_1CILi128EEENS7_ILi96EEES8_EEELi128ENS_10bfloat16_tEfNS_4arch4Sm80ELb0ELb1ELb1ELb0ELb1ELb0ELb1ELb1EEENS1_21CollectiveEpilogueFwdINS6_IJS8_S8_S9_EEENS6_IJNS7_ILi1EEESH_SH_EEESB_SD_Li256ELb0ELb1ELb1ELb0EEENS1_19SingleTileSchedulerILb0ELb1ELb1ELi128EEEEEEEEEvNT_6ParamsE)
        /*0014*/ 	.short	0x0160
        /*0016*/ 	.short	0x0418


	//----- nvinfo : EIATTR_CBANK_PARAM_SIZE
	.align		4
.L_288:
        /*0018*/ 	.byte	0x03, 0x19
        /*001a*/ 	.short	0x0418


	//----- nvinfo : EIATTR_KPARAM_INFO
	.align		4
        /*001c*/ 	.byte	0x04, 0x17
        /*001e*/ 	.short	(.L_290 - .L_289)
.L_289:
        /*0020*/ 	.word	0x00000000
        /*0024*/ 	.short	0x0000
        /*0026*/ 	.short	0x0000
        /*0028*/ 	.byte	0x00, 0xf0, 0x61, 0x10


	//----- nvinfo : EIATTR_MAXREG_COUNT
	.align		4
.L_290:
        /*002c*/ 	.byte	0x03, 0x1b
        /*002e*/ 	.short	0x00ff


	//----- nvinfo : EIATTR_NUM_BARRIERS
	.align		4
        /*0030*/ 	.byte	0x02, 0x4c
        /*0032*/ 	.byte	0x02
	.zero		1


	//----- nvinfo : EIATTR_MERCURY_ISA_VERSION
	.align		4
        /*0034*/ 	.byte	0x03, 0x5f
        /*0036*/ 	.short	0x0000


	//----- nvinfo : EIATTR_COOP_GROUP_MASK_REGIDS
	.align		4
        /*0038*/ 	.byte	0x04, 0x29
        /*003a*/ 	.short	(.L_292 - .L_291)


	//   ....[0]....
.L_291:
        /*003c*/ 	.word	0xffffffff


	//   ....[1]....
        /*0040*/ 	.word	0xffffffff


	//   ....[2]....
        /*0044*/ 	.word	0xffffffff


	//   ....[3]....
        /*0048*/ 	.word	0xffffffff


	//   ....[4]....
        /*004c*/ 	.word	0xffffffff


	//   ....[5]....
        /*0050*/ 	.word	0xffffffff


	//   ....[6]....
        /*0054*/ 	.word	0xffffffff


	//   ....[7]....
        /*0058*/ 	.word	0xffffffff


	//   ....[8]....
        /*005c*/ 	.word	0xffffffff


	//   ....[9]....
        /*0060*/ 	.word	0xffffffff


	//   ....[10]....
        /*0064*/ 	.word	0xffffffff


	//   ....[11]....
        /*0068*/ 	.word	0xffffffff


	//   ....[12]....
        /*006c*/ 	.word	0xffffffff


	//   ....[13]....
        /*0070*/ 	.word	0xffffffff


	//   ....[14]....
        /*0074*/ 	.word	0xffffffff


	//   ....[15]....
        /*0078*/ 	.word	0xffffffff


	//   ....[16]....
        /*007c*/ 	.word	0xffffffff


	//   ....[17]....
        /*0080*/ 	.word	0xffffffff


	//   ....[18]....
        /*0084*/ 	.word	0xffffffff


	//   ....[19]....
        /*0088*/ 	.word	0xffffffff


	//   ....[20]....
        /*008c*/ 	.word	0xffffffff


	//   ....[21]....
        /*0090*/ 	.word	0xffffffff


	//   ....[22]....
        /*0094*/ 	.word	0xffffffff


	//   ....[23]....
        /*0098*/ 	.word	0xffffffff


	//   ....[24]....
        /*009c*/ 	.word	0xffffffff


	//   ....[25]....
        /*00a0*/ 	.word	0xffffffff


	//   ....[26]....
        /*00a4*/ 	.word	0xffffffff


	//   ....[27]....
        /*00a8*/ 	.word	0xffffffff


	//   ....[28]....
        /*00ac*/ 	.word	0xffffffff


	//   ....[29]....
        /*00b0*/ 	.word	0xffffffff


	//   ....[30]....
        /*00b4*/ 	.word	0xffffffff


	//   ....[31]....
        /*00b8*/ 	.word	0xffffffff


	//   ....[32]....
        /*00bc*/ 	.word	0xffffffff


	//   ....[33]....
        /*00c0*/ 	.word	0xffffffff


	//   ....[34]....
        /*00c4*/ 	.word	0xffffffff


	//   ....[35]....
        /*00c8*/ 	.word	0xffffffff


	//   ....[36]....
        /*00cc*/ 	.word	0xffffffff


	//   ....[37]....
        /*00d0*/ 	.word	0xffffffff


	//   ....[38]....
        /*00d4*/ 	.word	0xffffffff


	//   ....[39]....
        /*00d8*/ 	.word	0xffffffff


	//   ....[40]....
        /*00dc*/ 	.word	0xffffffff


	//   ....[41]....
        /*00e0*/ 	.word	0xffffffff


	//   ....[42]....
        /*00e4*/ 	.word	0xffffffff


	//   ....[43]....
        /*00e8*/ 	.word	0xffffffff


	//   ....[44]....
        /*00ec*/ 	.word	0xffffffff


	//   ....[45]....
        /*00f0*/ 	.word	0xffffffff


	//   ....[46]....
        /*00f4*/ 	.word	0xffffffff


	//   ....[47]....
        /*00f8*/ 	.word	0xffffffff


	//   ....[48]....
        /*00fc*/ 	.word	0xffffffff


	//   ....[49]....
        /*0100*/ 	.word	0xffffffff


	//   ....[50]....
        /*0104*/ 	.word	0xffffffff


	//   ....[51]....
        /*0108*/ 	.word	0xffffffff


	//   ....[52]....
        /*010c*/ 	.word	0xffffffff


	//   ....[53]....
        /*0110*/ 	.word	0xffffffff


	//   ....[54]....
        /*0114*/ 	.word	0xffffffff


	//   ....[55]....
        /*0118*/ 	.word	0xffffffff


	//   ....[56]....
        /*011c*/ 	.word	0xffffffff


	//   ....[57]....
        /*0120*/ 	.word	0xffffffff


	//   ....[58]....
        /*0124*/ 	.word	0xffffffff


	//   ....[59]....
        /*0128*/ 	.word	0xffffffff


	//   ....[60]....
        /*012c*/ 	.word	0xffffffff


	//   ....[61]....
        /*0130*/ 	.word	0xffffffff


	//   ....[62]....
        /*0134*/ 	.word	0xffffffff


	//   ....[63]....
        /*0138*/ 	.word	0xffffffff


	//   ....[64]....
        /*013c*/ 	.word	0xffffffff


	//   ....[65]....
        /*0140*/ 	.word	0xffffffff


	//   ....[66]....
        /*0144*/ 	.word	0xffffffff


	//   ....[67]....
        /*0148*/ 	.word	0xffffffff


	//   ....[68]....
        /*014c*/ 	.word	0xffffffff


	//   ....[69]....
        /*0150*/ 	.word	0xffffffff


	//   ....[70]....
        /*0154*/ 	.word	0xffffffff


	//   ....[71]....
        /*0158*/ 	.word	0xffffffff


	//   ....[72]....
        /*015c*/ 	.word	0xffffffff


	//   ....[73]....
        /*0160*/ 	.word	0xffffffff


	//   ....[74]....
        /*0164*/ 	.word	0xffffffff


	//   ....[75]....
        /*0168*/ 	.word	0xffffffff


	//   ....[76]....
        /*016c*/ 	.word	0xffffffff


	//   ....[77]....
        /*0170*/ 	.word	0xffffffff


	//   ....[78]....
        /*0174*/ 	.word	0xffffffff


	//   ....[79]....
        /*0178*/ 	.word	0xffffffff


	//   ....[80]....
        /*017c*/ 	.word	0xffffffff


	//   ....[81]....
        /*0180*/ 	.word	0xffffffff


	//   ....[82]....
        /*0184*/ 	.word	0xffffffff


	//   ....[83]....
        /*0188*/ 	.word	0xffffffff


	//   ....[84]....
        /*018c*/ 	.word	0xffffffff


	//   ....[85]....
        /*0190*/ 	.word	0xffffffff


	//   ....[86]....
        /*0194*/ 	.word	0xffffffff


	//   ....[87]....
        /*0198*/ 	.word	0xffffffff


	//   ....[88]....
        /*019c*/ 	.word	0xffffffff


	//   ....[89]....
        /*01a0*/ 	.word	0xffffffff


	//   ....[90]....
        /*01a4*/ 	.word	0xffffffff


	//   ....[91]....
        /*01a8*/ 	.word	0xffffffff


	//   ....[92]....
        /*01ac*/ 	.word	0xffffffff


	//   ....[93]....
        /*01b0*/ 	.word	0xffffffff


	//   ....[94]....
        /*01b4*/ 	.word	0xffffffff


	//   ....[95]....
        /*01b8*/ 	.word	0xffffffff


	//   ....[96]....
        /*01bc*/ 	.word	0xffffffff


	//----- nvinfo : EIATTR_COOP_GROUP_INSTR_OFFSETS
	.align		4
.L_292:
        /*01c0*/ 	.byte	0x04, 0x28
        /*01c2*/ 	.short	(.L_294 - .L_293)


	//   ....[0]....
.L_293:
        /*01c4*/ 	.word	0x00000050


	//   ....[1]....
        /*01c8*/ 	.word	0x00001410


	//   ....[2]....
        /*01cc*/ 	.word	0x00001450


	//   ....[3]....
        /*01d0*/ 	.word	0x00001490


	//   ....[4]....
        /*01d4*/ 	.word	0x000014e0


	//   ....[5]....
        /*01d8*/ 	.word	0x00001530


	//   ....[6]....
        /*01dc*/ 	.word	0x00001570


	//   ....[7]....
        /*01e0*/ 	.word	0x000015b0


	//   ....[8]....
        /*01e4*/ 	.word	0x000015f0


	//   ....[9]....
        /*01e8*/ 	.word	0x00001860


	//   ....[10]....
        /*01ec*/ 	.word	0x00001890


	//   ....[11]....
        /*01f0*/ 	.word	0x000018c0


	//   ....[12]....
        /*01f4*/ 	.word	0x000018e0


	//   ....[13]....
        /*01f8*/ 	.word	0x00001900


	//   ....[14]....
        /*01fc*/ 	.word	0x00001920


	//   ....[15]....
        /*0200*/ 	.word	0x00001ec0


	//   ....[16]....
        /*0204*/ 	.word	0x00001ee0


	//   ....[17]....
        /*0208*/ 	.word	0x00001ef0


	//   ....[18]....
        /*020c*/ 	.word	0x00001f10


	//   ....[19]....
        /*0210*/ 	.word	0x00001f20


	//   ....[20]....
        /*0214*/ 	.word	0x00001f50


	//   ....[21]....
        /*0218*/ 	.word	0x00002be0


	//   ....[22]....
        /*021c*/ 	.word	0x00002c10


	//   ....[23]....
        /*0220*/ 	.word	0x00002c20


	//   ....[24]....
        /*0224*/ 	.word	0x00002c30


	//   ....[25]....
        /*0228*/ 	.word	0x00002c40


	//   ....[26]....
        /*022c*/ 	.word	0x00002c50


	//   ....[27]....
        /*0230*/ 	.word	0x00003150


	//   ....[28]....
        /*0234*/ 	.word	0x000034a0


	//   ....[29]....
        /*0238*/ 	.word	0x00004a00


	//   ....[30]....
        /*023c*/ 	.word	0x00004a80


	//   ....[31]....
        /*0240*/ 	.word	0x00004a90


	//   ....[32]....
        /*0244*/ 	.word	0x00004ac0


	//   ....[33]....
        /*0248*/ 	.word	0x000062a0


	//   ....[34]....
        /*024c*/ 	.word	0x000062b0


	//   ....[35]....
        /*0250*/ 	.word	0x000062c0


	//   ....[36]....
        /*0254*/ 	.word	0x000062d0


	//   ....[37]....
        /*0258*/ 	.word	0x000062e0


	//   ....[38]....
        /*025c*/ 	.word	0x000062f0


	//   ....[39]....
        /*0260*/ 	.word	0x00007480


	//   ....[40]....
        /*0264*/ 	.word	0x000074a0


	//   ....[41]....
        /*0268*/ 	.word	0x000074c0


	//   ....[42]....
        /*026c*/ 	.word	0x000074d0


	//   ....[43]....
        /*0270*/ 	.word	0x000074e0


	//   ....[44]....
        /*0274*/ 	.word	0x000074f0


	//   ....[45]....
        /*0278*/ 	.word	0x000076c0


	//   ....[46]....
        /*027c*/ 	.word	0x000078f0


	//   ....[47]....
        /*0280*/ 	.word	0x000088f0


	//   ....[48]....
        /*0284*/ 	.word	0x00008b20


	//   ....[49]....
        /*0288*/ 	.word	0x00008cd0


	//   ....[50]....
        /*028c*/ 	.word	0x00008dc0


	//   ....[51]....
        /*0290*/ 	.word	0x0000aa10


	//   ....[52]....
        /*0294*/ 	.word	0x0000aa30


	//   ....[53]....
        /*0298*/ 	.word	0x0000aa50


	//   ....[54]....
        /*029c*/ 	.word	0x0000aa60


	//   ....[55]....
        /*02a0*/ 	.word	0x0000aa70


	//   ....[56]....
        /*02a4*/ 	.word	0x0000aa80


	//   ....[57]....
        /*02a8*/ 	.word	0x0000bc10


	//   ....[58]....
        /*02ac*/ 	.word	0x0000bc30


	//   ....[59]....
        /*02b0*/ 	.word	0x0000bc50


	//   ....[60]....
        /*02b4*/ 	.word	0x0000bc60


	//   ....[61]....
        /*02b8*/ 	.word	0x0000bc70


	//   ....[62]....
        /*02bc*/ 	.word	0x0000bc80


	//   ....[63]....
        /*02c0*/ 	.word	0x0000c120


	//   ....[64]....
        /*02c4*/ 	.word	0x0000c130


	//   ....[65]....
        /*02c8*/ 	.word	0x0000c160


	//   ....[66]....
        /*02cc*/ 	.word	0x0000c170


	//   ....[67]....
        /*02d0*/ 	.word	0x0000dc40


	//   ....[68]....
        /*02d4*/ 	.word	0x0000dc60


	//   ....[69]....
        /*02d8*/ 	.word	0x0000dc80


	//   ....[70]....
        /*02dc*/ 	.word	0x0000dca0


	//   ....[71]....
        /*02e0*/ 	.word	0x0000dce0


	//   ....[72]....
        /*02e4*/ 	.word	0x0000de10


	//   ....[73]....
        /*02e8*/ 	.word	0x0000ede0


	//   ....[74]....
        /*02ec*/ 	.word	0x0000edf0


	//   ....[75]....
        /*02f0*/ 	.word	0x0000ee00


	//   ....[76]....
        /*02f4*/ 	.word	0x0000ee10


	//   ....[77]....
        /*02f8*/ 	.word	0x0000ee20


	//   ....[78]....
        /*02fc*/ 	.word	0x0000ee30


	//   ....[79]....
        /*0300*/ 	.word	0x0000f000


	//   ....[80]....
        /*0304*/ 	.word	0x0000f220


	//   ....[81]....
        /*0308*/ 	.word	0x000103d0


	//   ....[82]....
        /*030c*/ 	.word	0x00010490


	//   ....[83]....
        /*0310*/ 	.word	0x000105f0


	//   ....[84]....
        /*0314*/ 	.word	0x00010700


	//   ....[85]....
        /*0318*/ 	.word	0x00011eb0


	//   ....[86]....
        /*031c*/ 	.word	0x00011ee0


	//   ....[87]....
        /*0320*/ 	.word	0x00011f20


	//   ....[88]....
        /*0324*/ 	.word	0x00011f30


	//   ....[89]....
        /*0328*/ 	.word	0x00012a40


	//   ....[90]....
        /*032c*/ 	.word	0x00012a80


	//   ....[91]....
        /*0330*/ 	.word	0x00012aa0


	//   ....[92]....
        /*0334*/ 	.word	0x00012ad0


	//   ....[93]....
        /*0338*/ 	.word	0x00012b40


	//   ....[94]....
        /*033c*/ 	.word	0x00012bb0


	//   ....[95]....
        /*0340*/ 	.word	0x000131c0


	//   ....[96]....
        /*0344*/ 	.word	0x000131d0


	//----- nvinfo : EIATTR_EXIT_INSTR_OFFSETS
	.align		4
.L_294:
        /*0348*/ 	.byte	0x04, 0x1c
        /*034a*/ 	.short	(.L_296 - .L_295)


	//   ....[0]....
.L_295:
        /*034c*/ 	.word	0x000001b0


	//   ....[1]....
        /*0350*/ 	.word	0x000131e0


	//   ....[2]....
        /*0354*/ 	.word	0x00013780


	//   ....[3]....
        /*0358*/ 	.word	0x000137d0


	//   ....[4]....
        /*035c*/ 	.word	0x00013800


	//   ....[5]....
        /*0360*/ 	.word	0x00013860


	//   ....[6]....
        /*0364*/ 	.word	0x00013af0


	//----- nvinfo : EIATTR_CTAIDZ_USED
	.align		4
.L_296:
        /*0368*/ 	.byte	0x01, 0x04
	.zero		2


	//----- nvinfo : EIATTR_MAX_THREADS
	.align		4
        /*036c*/ 	.byte	0x04, 0x05
        /*036e*/ 	.short	(.L_298 - .L_297)
.L_297:
        /*0370*/ 	.word	0x00000100
        /*0374*/ 	.word	0x00000001
        /*0378*/ 	.word	0x00000001


	//----- nvinfo : EIATTR_CRS_STACK_SIZE
	.align		4
.L_298:
        /*037c*/ 	.byte	0x04, 0x1e
        /*037e*/ 	.short	(.L_300 - .L_299)
.L_299:
        /*0380*/ 	.word	0x00000000
.L_300:


//--------------------- .nv.info._ZN7cutlass13device_kernelIN5flash19enable_sm80_to_sm89INS1_16FlashAttnFwdSm80INS1_25CollectiveMainloopFwdSm80ILi8ELi1ELb1EN4cute5tupleIJNS5_1CILi128EEES8_S8_EEELi128ENS_10bfloat16_tEfNS_4arch4Sm80ELb1ELb0ELb1ELb0ELb1ELb0ELb1ELb1EEENS1_21CollectiveEpilogueFwdIS9_NS6_IJNS7_ILi1EEESF_SF_EEESA_SC_Li256ELb0ELb1ELb1ELb0EEENS1_30DynamicPersistentTileSchedulerILi256ELi256ELb1ELb1ELb0EEEEEEEEEvNT_6ParamsE --------------------------
	.section	.nv.info._ZN7cutlass13device_kernelIN5flash19enable_sm80_to_sm89INS1_16FlashAttnFwdSm80INS1_25CollectiveMainloopFwdSm80ILi8ELi1ELb1EN4cute5tupleIJNS5_1CILi128EEES8_S8_EEELi128ENS_10bfloat16_tEfNS_4arch4Sm80ELb1ELb0ELb1ELb0ELb1ELb0ELb1ELb1EEENS1_21CollectiveEpilogueFwdIS9_NS6_IJNS7_ILi1EEESF_SF_EEESA_SC_Li256ELb0ELb1ELb1ELb0EEENS1_30DynamicPersistentTileSchedulerILi256ELi256ELb1ELb1ELb0EEEEEEEEEvNT_6ParamsE,"",@"SHT_CUDA_INFO"
	.sectionflags	@""
	.align	4


	//----- nvinfo : EIATTR_CUDA_API_VERSION
	.align		4
        /*0000*/ 	.byte	0x04, 0x37
        /*0002*/ 	.short	(.L_302 - .L_301)
.L_301:
        /*0004*/ 	.word	0x00000082


	//----- nvinfo : EIATTR_SW2861232_WAR
	.align		4
.L_302:
        /*0008*/ 	.byte	0x01, 0x35
	.zero		2


	//----- nvinfo : EIATTR_PARAM_CBANK
	.align		4
        /*000c*/ 	.byte	0x04, 0x0a
        /*000e*/ 	.short	(.L_304 - .L_303)
	.align		4
.L_303:
        /*0010*/ 	.word	index@(.nv.constant0._ZN7cutlass13device_kernelIN5flash19enable_sm80_to_sm89INS1_16FlashAttnFwdSm80INS1_25CollectiveMainloopFwdSm80ILi8ELi1ELb1EN4cute5tupleIJNS5_1CILi128EEES8_S8_EEELi128ENS_10bfloat16_tEfNS_4arch4Sm80ELb1ELb0ELb1ELb0ELb1ELb0ELb1ELb1EEENS1_21CollectiveEpilogueFwdIS9_NS6_IJNS7_ILi1EEESF_SF_EEESA_SC_Li256ELb0ELb1ELb1ELb0EEENS1_30DynamicPersistentTileSchedulerILi256ELi256ELb1ELb1ELb0EEEEEEEEEvNT_6ParamsE)
        /*0014*/ 	.short	0x0160
        /*0016*/ 	.short	0x0428


	//----- nvinfo : EIATTR_CBANK_PARAM_SIZE
	.align		4
.L_304:
        /*0018*/ 	.byte	0x03, 0x19
        /*001a*/ 	.short	0x0428


	//----- nvinfo : EIATTR_KPARAM_INFO
	.align		4
        /*001c*/ 	.byte	0x04, 0x17
        /*001e*/ 	.short	(.L_306 - .L_305)
.L_305:
        /*0020*/ 	.word	0x00000000
        /*0024*/ 	.short	0x0000
        /*0026*/ 	.short	0x0000
        /*0028*/ 	.byte	0x00, 0xf0, 0xa1, 0x10


	//----- nvinfo : EIATTR_MAXREG_COUNT
	.align		4
.L_306:
        /*002c*/ 	.byte	0x03, 0x1b
        /*002e*/ 	.short	0x00ff


	//----- nvinfo : EIATTR_NUM_BARRIERS
	.align		4
        /*0030*/ 	.byte	0x02, 0x4c
        /*0032*/ 	.byte	0x06
	.zero		1


	//----- nvinfo : EIATTR_ANNOTATIONS
	.align		4
        /*0034*/ 	.byte	0x04, 0x55
        /*0036*/ 	.short	(.L_308 - .L_307)


	//   ....[0]....
.L_307:
        /*0038*/ 	.word	0x00000001
        /*003c*/ 	.byte	0x70, 0x00, 0x00, 0x00, 0x01, 0x00, 0x00, 0x00, 0x40, 0x05, 0x00, 0x00, 0x01, 0x00, 0x00, 0x00
        /* <DEDUP_REMOVED lines=64> */
        /*044c*/ 	.byte	0xa0, 0x40, 0x01, 0x00, 0x01, 0x00, 0x00, 0x00, 0xf0, 0x40, 0x01, 0x00


	//----- nvinfo : EIATTR_MERCURY_ISA_VERSION
	.align		4
.L_308:
        /*0458*/ 	.byte	0x03, 0x5f
        /*045a*/ 	.short	0x0000


	//----- nvinfo : EIATTR_INT_WARP_WIDE_INSTR_OFFSETS
	.align		4
        /*045c*/ 	.byte	0x04, 0x31
        /*045e*/ 	.short	(.L_310 - .L_309)


	//   ....[0]....
.L_309:
        /*0460*/ 	.word	0x0000feb0


	//   ....[1]....
        /*0464*/ 	.word	0x0000ff30


	//----- nvinfo : EIATTR_COOP_GROUP_MASK_REGIDS
	.align		4
.L_310:
        /*0468*/ 	.byte	0x04, 0x29
        /*046a*/ 	.short	(.L_312 - .L_311)


	//   ....[0]....
.L_311:
        /*046c*/ 	.word	0xffffffff


	//   ....[1]....
        /*0470*/ 	.word	0xffffffff


	//   ....[2]....
        /*0474*/ 	.word	0xffffffff


	//   ....[3]....
        /*0478*/ 	.word	0xffffffff


	//   ....[4]....
        /*047c*/ 	.word	0xffffffff


	//   ....[5]....
        /*0480*/ 	.word	0xffffffff


	//   ....[6]....
        /*0484*/ 	.word	0xffffffff


	//   ....[7]....
        /*0488*/ 	.word	0xffffffff


	//   ....[8]....
        /*048c*/ 	.word	0xffffffff


	//   ....[9]....
        /*0490*/ 	.word	0xffffffff


	//   ....[10]....
        /*0494*/ 	.word	0xffffffff


	//   ....[11]....
        /*0498*/ 	.word	0xffffffff


	//   ....[12]....
        /*049c*/ 	.word	0xffffffff


	//   ....[13]....
        /*04a0*/ 	.word	0xffffffff


	//   ....[14]....
        /*04a4*/ 	.word	0xffffffff


	//   ....[15]....
        /*04a8*/ 	.word	0xffffffff


	//   ....[16]....
        /*04ac*/ 	.word	0xffffffff


	//   ....[17]....
        /*04b0*/ 	.word	0xffffffff


	//   ....[18]....
        /*04b4*/ 	.word	0xffffffff


	//   ....[19]....
        /*04b8*/ 	.word	0xffffffff


	//   ....[20]....
        /*04bc*/ 	.word	0xffffffff


	//   ....[21]....
        /*04c0*/ 	.word	0xffffffff


	//   ....[22]....
        /*04c4*/ 	.word	0xffffffff


	//   ....[23]....
        /*04c8*/ 	.word	0xffffffff


	//   ....[24]....
        /*04cc*/ 	.word	0xffffffff


	//   ....[25]....
        /*04d0*/ 	.word	0xffffffff


	//   ....[26]....
        /*04d4*/ 	.word	0xffffffff


	//   ....[27]....
        /*04d8*/ 	.word	0xffffffff


	//   ....[28]....
        /*04dc*/ 	.word	0xffffffff


	//   ....[29]....
        /*04e0*/ 	.word	0xffffffff


	//   ....[30]....
        /*04e4*/ 	.word	0xffffffff


	//   ....[31]....
        /*04e8*/ 	.word	0xffffffff


	//   ....[32]....
        /*04ec*/ 	.word	0xffffffff


	//   ....[33]....
        /*04f0*/ 	.word	0xffffffff


	//   ....[34]....
        /*04f4*/ 	.word	0xffffffff


	//   ....[35]....
        /*04f8*/ 	.word	0xffffffff


	//   ....[36]....
        /*04fc*/ 	.word	0xffffffff


	//   ....[37]....
        /*0500*/ 	.word	0xffffffff


	//   ....[38]....
        /*0504*/ 	.word	0xffffffff


	//   ....[39]....
        /*0508*/ 	.word	0xffffffff


	//   ....[40]....
        /*050c*/ 	.word	0xffffffff


	//   ....[41]....
        /*0510*/ 	.word	0xffffffff


	//   ....[42]....
        /*0514*/ 	.word	0xffffffff


	//   ....[43]....
        /*0518*/ 	.word	0xffffffff


	//   ....[44]....
        /*051c*/ 	.word	0xffffffff


	//   ....[45]....
        /*0520*/ 	.word	0xffffffff


	//   ....[46]....
        /*0524*/ 	.word	0xffffffff


	//   ....[47]....
        /*0528*/ 	.word	0xffffffff


	//   ....[48]....
        /*052c*/ 	.word	0xffffffff


	//   ....[49]....
        /*0530*/ 	.word	0xffffffff


	//   ....[50]....
        /*0534*/ 	.word	0xffffffff


	//   ....[51]....
        /*0538*/ 	.word	0xffffffff


	//   ....[52]....
        /*053c*/ 	.word	0xffffffff


	//   ....[53]....
        /*0540*/ 	.word	0xffffffff


	//   ....[54]....
        /*0544*/ 	.word	0xffffffff


	//   ....[55]....
        /*0548*/ 	.word	0xffffffff


	//   ....[56]....
        /*054c*/ 	.word	0xffffffff


	//   ....[57]....
        /*0550*/ 	.word	0xffffffff


	//   ....[58]....
        /*0554*/ 	.word	0xffffffff


	//   ....[59]....
        /*0558*/ 	.word	0xffffffff


	//   ....[60]....
        /*055c*/ 	.word	0xffffffff


	//   ....[61]....
        /*0560*/ 	.word	0xffffffff


	//   ....[62]....
        /*0564*/ 	.word	0xffffffff


	//   ....[63]....
        /*0568*/ 	.word	0xffffffff


	//   ....[64]....
        /*056c*/ 	.word	0xffffffff


	//   ....[65]....
        /*0570*/ 	.word	0xffffffff


	//   ....[66]....
        /*0574*/ 	.word	0xffffffff


	//   ....[67]....
        /*0578*/ 	.word	0xffffffff


	//   ....[68]....
        /*057c*/ 	.word	0xffffffff


	//   ....[69]....
        /*0580*/ 	.word	0xffffffff


	//   ....[70]....
        /*0584*/ 	.word	0xffffffff


	//   ....[71]....
        /*0588*/ 	.word	0xffffffff


	//   ....[72]....
        /*058c*/ 	.word	0xffffffff


	//   ....[73]....
        /*0590*/ 	.word	0xffffffff


	//   ....[74]....
        /*0594*/ 	.word	0xffffffff


	//   ....[75]....
        /*0598*/ 	.word	0xffffffff


	//   ....[76]....
        /*059c*/ 	.word	0xffffffff


	//   ....[77]....
        /*05a0*/ 	.word	0xffffffff


	//   ....[78]....
        /*05a4*/ 	.word	0xffffffff


	//   ....[79]....
        /*05a8*/ 	.word	0xffffffff


	//   ....[80]....
        /*05ac*/ 	.word	0xffffffff


	//   ....[81]....
        /*05b0*/ 	.word	0xffffffff


	//   ....[82]....
        /*05b4*/ 	.word	0xffffffff


	//   ....[83]....
        /*05b8*/ 	.word	0xffffffff


	//   ....[84]....
        /*05bc*/ 	.word	0xffffffff


	//   ....[85]....
        /*05c0*/ 	.word	0xffffffff


	//   ....[86]....
        /*05c4*/ 	.word	0xffffffff


	//   ....[87]....
        /*05c8*/ 	.word	0xffffffff


	//   ....[88]....
        /*05cc*/ 	.word	0xffffffff


	//   ....[89]....
        /*05d0*/ 	.word	0xffffffff


	//   ....[90]....
        /*05d4*/ 	.word	0xffffffff


	//   ....[91]....
        /*05d8*/ 	.word	0xffffffff


	//   ....[92]....
        /*05dc*/ 	.word	0xffffffff


	//   ....[93]....
        /*05e0*/ 	.word	0xffffffff


	//   ....[94]....
        /*05e4*/ 	.word	0xffffffff


	//   ....[95]....
        /*05e8*/ 	.word	0xffffffff


	//   ....[96]....
        /*05ec*/ 	.word	0xffffffff


	//   ....[97]....
        /*05f0*/ 	.word	0xffffffff


	//   ....[98]....
        /*05f4*/ 	.word	0xffffffff


	//   ....[99]....
        /*05f8*/ 	.word	0xffffffff


	//   ....[100]....
        /*05fc*/ 	.word	0xffffffff


	//   ....[101]....
        /*0600*/ 	.word	0xffffffff


	//   ....[102]....
        /*0604*/ 	.word	0xffffffff


	//   ....[103]....
        /*0608*/ 	.word	0xffffffff


	//   ....[104]....
        /*060c*/ 	.word	0xffffffff


	//   ....[105]....
        /*0610*/ 	.word	0xffffffff


	//   ....[106]....
        /*0614*/ 	.word	0xffffffff


	//   ....[107]....
        /*0618*/ 	.word	0xffffffff


	//   ....[108]....
        /*061c*/ 	.word	0xffffffff


	//   ....[109]....
        /*0620*/ 	.word	0xffffffff


	//   ....[110]....
        /*0624*/ 	.word	0xffffffff


	//   ....[111]....
        /*0628*/ 	.word	0xffffffff


	//   ....[112]....
        /*062c*/ 	.word	0xffffffff


	//   ....[113]....
        /*0630*/ 	.word	0xffffffff


	//   ....[114]....
        /*0634*/ 	.word	0xffffffff


	//   ....[115]....
        /*0638*/ 	.word	0xffffffff


	//   ....[116]....
        /*063c*/ 	.word	0xffffffff


	//   ....[117]....
        /*0640*/ 	.word	0xffffffff


	//   ....[118]....
        /*0644*/ 	.word	0xffffffff


	//   ....[119]....
        /*0648*/ 	.word	0xffffffff


	//   ....[120]....
        /*064c*/ 	.word	0xffffffff


	//   ....[121]....
        /*0650*/ 	.word	0xffffffff


	//   ....[122]....
        /*0654*/ 	.word	0xffffffff


	//   ....[123]....
        /*0658*/ 	.word	0xffffffff


	//   ....[124]....
        /*065c*/ 	.word	0xffffffff


	//   ....[125]....
        /*0660*/ 	.word	0xffffffff


	//   ....[126]....
        /*0664*/ 	.word	0xffffffff


	//   ....[127]....
        /*0668*/ 	.word	0xffffffff


	//   ....[128]....
        /*066c*/ 	.word	0xffffffff


	//   ....[129]....
        /*0670*/ 	.word	0xffffffff


	//   ....[130]....
        /*0674*/ 	.word	0xffffffff


	//   ....[131]....
        /*0678*/ 	.word	0xffffffff


	//   ....[132]....
        /*067c*/ 	.word	0xffffffff


	//   ....[133]....
        /*0680*/ 	.word	0xffffffff


	//   ....[134]....
        /*0684*/ 	.word	0xffffffff


	//   ....[135]....
        /*0688*/ 	.word	0xffffffff


	//   ....[136]....
        /*068c*/ 	.word	0xffffffff


	//   ....[137]....
        /*0690*/ 	.word	0xffffffff


	//   ....[138]....
        /*0694*/ 	.word	0xffffffff


	//   ....[139]....
        /*0698*/ 	.word	0xffffffff


	//   ....[140]....
        /*069c*/ 	.word	0xffffffff


	//   ....[141]....
        /*06a0*/ 	.word	0xffffffff


	//   ....[142]....
        /*06a4*/ 	.word	0xffffffff


	//   ....[143]....
        /*06a8*/ 	.word	0xffffffff


	//   ....[144]....
        /*06ac*/ 	.word	0xffffffff


	//   ....[145]....
        /*06b0*/ 	.word	0xffffffff


	//   ....[146]....
        /*06b4*/ 	.word	0xffffffff


	//   ....[147]....
        /*06b8*/ 	.word	0xffffffff


	//   ....[148]....
        /*06bc*/ 	.word	0xffffffff


	//----- nvinfo : EIATTR_COOP_GROUP_INSTR_OFFSETS
	.align		4
.L_312:
        /*06c0*/ 	.byte	0x04, 0x28
        /*06c2*/ 	.short	(.L_314 - .L_313)


	//   ....[0]....
.L_313:
        /*06c4*/ 	.word	0x00000050


	//   ....[1]....
        /*06c8*/ 	.word	0x000018d0


	//   ....[2]....
        /*06cc*/ 	.word	0x000018f0


	//   ....[3]....
        /*06d0*/ 	.word	0x00001920


	//   ....[4]....
        /*06d4*/ 	.word	0x00001930


	//   ....[5]....
        /*06d8*/ 	.word	0x00001950


	//   ....[6]....
        /*06dc*/ 	.word	0x00001970


	//   ....[7]....
        /*06e0*/ 	.word	0x00001990


	//   ....[8]....
        /*06e4*/ 	.word	0x000019c0


	//   ....[9]....
        /*06e8*/ 	.word	0x00001c10


	//   ....[10]....
        /*06ec*/ 	.word	0x00001c30


	//   ....[11]....
        /*06f0*/ 	.word	0x00001c40


	//   ....[12]....
        /*06f4*/ 	.word	0x00001c70


	//   ....[13]....
        /*06f8*/ 	.word	0x00001c80


	//   ....[14]....
        /*06fc*/ 	.word	0x00001cc0


	//   ....[15]....
        /*0700*/ 	.word	0x00001d00


	//   ....[16]....
        /*0704*/ 	.word	0x00001d30


	//   ....[17]....
        /*0708*/ 	.word	0x00002420


	//   ....[18]....
        /*070c*/ 	.word	0x00002440


	//   ....[19]....
        /*0710*/ 	.word	0x00002450


	//   ....[20]....
        /*0714*/ 	.word	0x00002470


	//   ....[21]....
        /*0718*/ 	.word	0x00002480


	//   ....[22]....
        /*071c*/ 	.word	0x000024a0


	//   ....[23]....
        /*0720*/ 	.word	0x000024b0


	//   ....[24]....
        /*0724*/ 	.word	0x000024d0


	//   ....[25]....
        /*0728*/ 	.word	0x00003b80


	//   ....[26]....
        /*072c*/ 	.word	0x00003ba0


	//   ....[27]....
        /*0730*/ 	.word	0x00003bd0


	//   ....[28]....
        /*0734*/ 	.word	0x00003be0


	//   ....[29]....
        /*0738*/ 	.word	0x00003bf0


	//   ....[30]....
        /*073c*/ 	.word	0x00003c00


	//   ....[31]....
        /*0740*/ 	.word	0x00003c10


	//   ....[32]....
        /*0744*/ 	.word	0x00003c30


	//   ....[33]....
        /*0748*/ 	.word	0x00003f60


	//   ....[34]....
        /*074c*/ 	.word	0x000043a0


	//   ....[35]....
        /*0750*/ 	.word	0x00004ba0


	//   ....[36]....
        /*0754*/ 	.word	0x00004bc0


	//   ....[37]....
        /*0758*/ 	.word	0x00004be0


	//   ....[38]....
        /*075c*/ 	.word	0x00004c00


	//   ....[39]....
        /*0760*/ 	.word	0x00006b10


	//   ....[40]....
        /*0764*/ 	.word	0x00006b30


	//   ....[41]....
        /*0768*/ 	.word	0x00006ba0


	//   ....[42]....
        /*076c*/ 	.word	0x00006be0


	//   ....[43]....
        /*0770*/ 	.word	0x00006bf0


	//   ....[44]....
        /*0774*/ 	.word	0x00006c00


	//   ....[45]....
        /*0778*/ 	.word	0x00006c70


	//   ....[46]....
        /*077c*/ 	.word	0x00006c80


	//   ....[47]....
        /*0780*/ 	.word	0x00008480


	//   ....[48]....
        /*0784*/ 	.word	0x000084a0


	//   ....[49]....
        /*0788*/ 	.word	0x00008510


	//   ....[50]....
        /*078c*/ 	.word	0x00008550


	//   ....[51]....
        /*0790*/ 	.word	0x00008560


	//   ....[52]....
        /*0794*/ 	.word	0x00008570


	//   ....[53]....
        /*0798*/ 	.word	0x000085e0


	//   ....[54]....
        /*079c*/ 	.word	0x000085f0


	//   ....[55]....
        /*07a0*/ 	.word	0x00008850


	//   ....[56]....
        /*07a4*/ 	.word	0x00008c80


	//   ....[57]....
        /*07a8*/ 	.word	0x000092a0


	//   ....[58]....
        /*07ac*/ 	.word	0x000092c0


	//   ....[59]....
        /*07b0*/ 	.word	0x000094e0


	//   ....[60]....
        /*07b4*/ 	.word	0x00009500


	//   ....[61]....
        /*07b8*/ 	.word	0x0000b830


	//   ....[62]....
        /*07bc*/ 	.word	0x0000b850


	//   ....[63]....
        /*07c0*/ 	.word	0x0000b8b0


	//   ....[64]....
        /*07c4*/ 	.word	0x0000b8f0


	//   ....[65]....
        /*07c8*/ 	.word	0x0000b910


	//   ....[66]....
        /*07cc*/ 	.word	0x0000b930


	//   ....[67]....
        /*07d0*/ 	.word	0x0000b950


	//   ....[68]....
        /*07d4*/ 	.word	0x0000b960


	//   ....[69]....
        /*07d8*/ 	.word	0x0000d130


	//   ....[70]....
        /*07dc*/ 	.word	0x0000d150


	//   ....[71]....
        /*07e0*/ 	.word	0x0000d180


	//   ....[72]....
        /*07e4*/ 	.word	0x0000d200


	//   ....[73]....
        /*07e8*/ 	.word	0x0000d270


	//   ....[74]....
        /*07ec*/ 	.word	0x0000d290


	//   ....[75]....
        /*07f0*/ 	.word	0x0000d2b0


	//   ....[76]....
        /*07f4*/ 	.word	0x0000d2c0


	//   ....[77]....
        /*07f8*/ 	.word	0x0000d810


	//   ....[78]....
        /*07fc*/ 	.word	0x0000d830


	//   ....[79]....
        /*0800*/ 	.word	0x0000d850


	//   ....[80]....
        /*0804*/ 	.word	0x0000d870


	//   ....[81]....
        /*0808*/ 	.word	0x0000f870


	//   ....[82]....
        /*080c*/ 	.word	0x0000f8b0


	//   ....[83]....
        /*0810*/ 	.word	0x0000f8d0


	//   ....[84]....
        /*0814*/ 	.word	0x0000f8f0


	//   ....[85]....
        /*0818*/ 	.word	0x00010080


	//   ....[86]....
        /*081c*/ 	.word	0x000106c0


	//   ....[87]....
        /*0820*/ 	.word	0x000106e0


	//   ....[88]....
        /*0824*/ 	.word	0x00010700


	//   ....[89]....
        /*0828*/ 	.word	0x00010710


	//   ....[90]....
        /*082c*/ 	.word	0x00010810


	//   ....[91]....
        /*0830*/ 	.word	0x00010830


	//   ....[92]....
        /*0834*/ 	.word	0x00010c50


	//   ....[93]....
        /*0838*/ 	.word	0x00010c60


	//   ....[94]....
        /*083c*/ 	.word	0x000113f0


	//   ....[95]....
        /*0840*/ 	.word	0x000114e0


	//   ....[96]....
        /*0844*/ 	.word	0x00011550


	//   ....[97]....
        /*0848*/ 	.word	0x00011670


	//   ....[98]....
        /*084c*/ 	.word	0x000116d0


	//   ....[99]....
        /*0850*/ 	.word	0x00011810


	//   ....[100]....
        /*0854*/ 	.word	0x00011870


	//   ....[101]....
        /*0858*/ 	.word	0x000119b0


	//   ....[102]....
        /*085c*/ 	.word	0x00011a10


	//   ....[103]....
        /*0860*/ 	.word	0x00011a80


	//   ....[104]....
        /*0864*/ 	.word	0x00011ae0


	//   ....[105]....
        /*0868*/ 	.word	0x00012320


	//   ....[106]....
        /*086c*/ 	.word	0x00012370


	//   ....[107]....
        /*0870*/ 	.word	0x000123c0


	//   ....[108]....
        /*0874*/ 	.word	0x00012410


	//   ....[109]....
        /*0878*/ 	.word	0x00012480


	//   ....[110]....
        /*087c*/ 	.word	0x000124f0


	//   ....[111]....
        /*0880*/ 	.word	0x00012610


	//   ....[112]....
        /*0884*/ 	.word	0x00012670


	//   ....[113]....
        /*0888*/ 	.word	0x000127b0


	//   ....[114]....
        /*088c*/ 	.word	0x00012810


	//   ....[115]....
        /*0890*/ 	.word	0x00012950


	//   ....[116]....
        /*0894*/ 	.word	0x000129b0


	//   ....[117]....
        /*0898*/ 	.word	0x00012a20


	//   ....[118]....
        /*089c*/ 	.word	0x00012a90


	//   ....[119]....
        /*08a0*/ 	.word	0x00012bb0


	//   ....[120]....
        /*08a4*/ 	.word	0x00012c10


	//   ....[121]....
        /*08a8*/ 	.word	0x00012d50


	//   ....[122]....
        /*08ac*/ 	.word	0x00012db0


	//   ....[123]....
        /*08b0*/ 	.word	0x00012ef0


	//   ....[124]....
        /*08b4*/ 	.word	0x00012f50


	//   ....[125]....
        /*08b8*/ 	.word	0x00012fc0


	//   ....[126]....
        /*08bc*/ 	.word	0x00013030


	//   ....[127]....
        /*08c0*/ 	.word	0x00013870


	//   ....[128]....
        /*08c4*/ 	.word	0x000138b0


	//   ....[129]....
        /*08c8*/ 	.word	0x00013900


	//   ....[130]....
        /*08cc*/ 	.word	0x00013940


	//   ....[131]....
        /*08d0*/ 	.word	0x00013990


	//   ....[132]....
        /*08d4*/ 	.word	0x00013a00


	//   ....[133]....
        /*08d8*/ 	.word	0x00013a70


	//   ....[134]....
        /*08dc*/ 	.word	0x00013b80


	//   ....[135]....
        /*08e0*/ 	.word	0x00013be0


	//   ....[136]....
        /*08e4*/ 	.word	0x00013cf0


	//   ....[137]....
        /*08e8*/ 	.word	0x00013d50


	//   ....[138]....
        /*08ec*/ 	.word	0x00013e60


	//   ....[139]....
        /*08f0*/ 	.word	0x00013ec0


	//   ....[140]....
        /*08f4*/ 	.word	0x00013f10


	//   ....[141]....
        /*08f8*/ 	.word	0x00013f50


	//   ....[142]....
        /*08fc*/ 	.word	0x00013fa0


	//   ....[143]....
        /*0900*/ 	.word	0x00013fe0


	//   ....[144]....
        /*0904*/ 	.word	0x00014030


	//   ....[145]....
        /*0908*/ 	.word	0x00014090


	//   ....[146]....
        /*090c*/ 	.word	0x000140e0


	//   ....[147]....
        /*0910*/ 	.word	0x00014130


	//   ....[148]....
        /*0914*/ 	.word	0x000141a0


	//----- nvinfo : EIATTR_EXIT_INSTR_OFFSETS
	.align		4
.L_314:
        /*0918*/ 	.byte	0x04, 0x1c
        /*091a*/ 	.short	(.L_316 - .L_315)


	//   ....[0]....
.L_315:
        /*091c*/ 	.word	0x000000a0


	//   ....[1]....
        /*0920*/ 	.word	0x00011490


	//----- nvinfo : EIATTR_MAX_THREADS
	.align		4
.L_316:
        /*0924*/ 	.byte	0x04, 0x05
        /*0926*/ 	.short	(.L_318 - .L_317)
.L_317:
        /*0928*/ 	.word	0x00000100
        /*092c*/ 	.word	0x00000001
        /*0930*/ 	.word	0x00000001


	//----- nvinfo : EIATTR_CRS_STACK_SIZE
	.align		4
.L_318:
        /*0934*/ 	.byte	0x04, 0x1e
        /*0936*/ 	.short	(.L_320 - .L_319)
.L_319:
        /*0938*/ 	.word	0x00000000
.L_320:


//--------------------- .nv.info._ZN7cutlass13device_kernelIN5flash19enable_sm80_to_sm89INS1_16FlashAttnFwdSm80INS1_25CollectiveMainloopFwdSm80ILi4ELi1ELb0EN4cute5tupleIJNS5_1CILi128EEENS7_ILi64EEES8_EEELi128ENS_10bfloat16_tEfNS_4arch4Sm80ELb0ELb0ELb1ELb0ELb1ELb0ELb1ELb1EEENS1_21CollectiveEpilogueFwdINS6_IJS8_S8_S9_EEENS6_IJNS7_ILi1EEESH_SH_EEESB_SD_Li128ELb0ELb1ELb1ELb0EEENS1_19SingleTileSchedulerILb0ELb1ELb1ELi128EEEEEEEEEvNT_6ParamsE --------------------------
	.section	.nv.info._ZN7cutlass13device_kernelIN5flash19enable_sm80_to_sm89INS1_16FlashAttnFwdSm80INS1_25CollectiveMainloopFwdSm80ILi4ELi1ELb0EN4cute5tupleIJNS5_1CILi128EEENS7_ILi64EEES8_EEELi128ENS_10bfloat16_tEfNS_4arch4Sm80ELb0ELb0ELb1ELb0ELb1ELb0ELb1ELb1EEENS1_21CollectiveEpilogueFwdINS6_IJS8_S8_S9_EEENS6_IJNS7_ILi1EEESH_SH_EEESB_SD_Li128ELb0ELb1ELb1ELb0EEENS1_19SingleTileSchedulerILb0ELb1ELb1ELi128EEEEEEEEEvNT_6ParamsE,"",@"SHT_CUDA_INFO"
	.sectionflags	@""
	.align	4


	//----- nvinfo : EIATTR_CUDA_API_VERSION
	.align		4
        /*0000*/ 	.byte	0x04, 0x37
        /*0002*/ 	.short	(.L_322 - .L_321)
.L_321:
        /*0004*/ 	.word	0x00000082


	//----- nvinfo : EIATTR_SW2861232_WAR
	.align		4
.L_322:
        /*0008*/ 	.byte	0x01, 0x35
	.zero		2


	//----- nvinfo : EIATTR_PARAM_CBANK
	.align		4
        /*000c*/ 	.byte	0x04, 0x0a
        /*000e*/ 	.short	(.L_324 - .L_323)
	.align		4
.L_323:
        /*0010*/ 	.word	index@(.nv.constant0._ZN7cutlass13device_kernelIN5flash19enable_sm80_to_sm89INS1_16FlashAttnFwdSm80INS1_25CollectiveMainloopFwdSm80ILi4ELi1ELb0EN4cute5tupleIJNS5_1CILi128EEENS7_ILi64EEES8_EEELi128ENS_10bfloat16_tEfNS_4arch4Sm80ELb0ELb0ELb1ELb0ELb1ELb0ELb1ELb1EEENS1_21CollectiveEpilogueFwdINS6_IJS8_S8_S9_EEENS6_IJNS7_ILi1EEESH_SH_EEESB_SD_Li128ELb0ELb1ELb1ELb0EEENS1_19SingleTileSchedulerILb0ELb1ELb1ELi128EEEEEEEEEvNT_6ParamsE)
        /*0014*/ 	.short	0x0160
        /*0016*/ 	.short	0x0418


	//----- nvinfo : EIATTR_CBANK_PARAM_SIZE
	.align		4
.L_324:
        /*0018*/ 	.byte	0x03, 0x19
        /*001a*/ 	.short	0x0418


	//----- nvinfo : EIATTR_KPARAM_INFO
	.align		4
        /*001c*/ 	.byte	0x04, 0x17
        /*001e*/ 	.short	(.L_326 - .L_325)
.L_325:
        /*0020*/ 	.word	0x00000000
        /*0024*/ 	.short	0x0000
        /*0026*/ 	.short	0x0000
        /*0028*/ 	.byte	0x00, 0xf0, 0x61, 0x10


	//----- nvinfo : EIATTR_MAXREG_COUNT
	.align		4
.L_326:
        /*002c*/ 	.byte	0x03, 0x1b
        /*002e*/ 	.short	0x00ff


	//----- nvinfo : EIATTR_NUM_BARRIERS
	.align		4
        /*0030*/ 	.byte	0x02, 0x4c
        /*0032*/ 	.byte	0x02
	.zero		1


	//----- nvinfo : EIATTR_ANNOTATIONS
	.align		4
        /*0034*/ 	.byte	0x04, 0x55
        /*0036*/ 	.short	(.L_328 - .L_327)


	//   ....[0]....
.L_327:
        /* <DEDUP_REMOVED lines=59> */


	//----- nvinfo : EIATTR_MERCURY_ISA_VERSION
	.align		4
.L_328:
        /*03d8*/ 	.byte	0x03, 0x5f
        /*03da*/ 	.short	0x0000


	//----- nvinfo : EIATTR_COOP_GROUP_MASK_REGIDS
	.align		4
        /*03dc*/ 	.byte	0x04, 0x29
        /*03de*/ 	.short	(.L_330 - .L_329)


	//   ....[0]....
.L_329:
        /*03e0*/ 	.word	0xffffffff


	//   ....[1]....
        /*03e4*/ 	.word	0xffffffff


	//   ....[2]....
        /*03e8*/ 	.word	0xffffffff


	//   ....[3]....
        /*03ec*/ 	.word	0xffffffff


	//   ....[4]....
        /*03f0*/ 	.word	0xffffffff


	//   ....[5]....
        /*03f4*/ 	.word	0xffffffff


	//   ....[6]....
        /*03f8*/ 	.word	0xffffffff


	//   ....[7]....
        /*03fc*/ 	.word	0xffffffff


	//   ....[8]....
        /*0400*/ 	.word	0xffffffff


	//   ....[9]....
        /*0404*/ 	.word	0xffffffff


	//   ....[10]....
        /*0408*/ 	.word	0xffffffff


	//   ....[11]....
        /*040c*/ 	.word	0xffffffff


	//   ....[12]....
        /*0410*/ 	.word	0xffffffff


	//   ....[13]....
        /*0414*/ 	.word	0xffffffff


	//   ....[14]....
        /*0418*/ 	.word	0xffffffff


	//   ....[15]....
        /*041c*/ 	.word	0xffffffff


	//   ....[16]....
        /*0420*/ 	.word	0xffffffff


	//   ....[17]....
        /*0424*/ 	.word	0xffffffff


	//   ....[18]....
        /*0428*/ 	.word	0xffffffff


	//   ....[19]....
        /*042c*/ 	.word	0xffffffff


	//   ....[20]....
        /*0430*/ 	.word	0xffffffff


	//   ....[21]....
        /*0434*/ 	.word	0xffffffff


	//   ....[22]....
        /*0438*/ 	.word	0xffffffff


	//   ....[23]....
        /*043c*/ 	.word	0xffffffff


	//   ....[24]....
        /*0440*/ 	.word	0xffffffff


	//   ....[25]....
        /*0444*/ 	.word	0xffffffff


	//   ....[26]....
        /*0448*/ 	.word	0xffffffff


	//   ....[27]....
        /*044c*/ 	.word	0xffffffff


	//   ....[28]....
        /*0450*/ 	.word	0xffffffff


	//   ....[29]....
        /*0454*/ 	.word	0xffffffff


	//   ....[30]....
        /*0458*/ 	.word	0xffffffff


	//   ....[31]....
        /*045c*/ 	.word	0xffffffff


	//   ....[32]....
        /*0460*/ 	.word	0xffffffff


	//   ....[33]....
        /*0464*/ 	.word	0xffffffff


	//   ....[34]....
        /*0468*/ 	.word	0xffffffff


	//   ....[35]....
        /*046c*/ 	.word	0xffffffff


	//   ....[36]....
        /*0470*/ 	.word	0xffffffff


	//   ....[37]....
        /*0474*/ 	.word	0xffffffff


	//   ....[38]....
        /*0478*/ 	.word	0xffffffff


	//   ....[39]....
        /*047c*/ 	.word	0xffffffff


	//   ....[40]....
        /*0480*/ 	.word	0xffffffff


	//   ....[41]....
        /*0484*/ 	.word	0xffffffff


	//   ....[42]....
        /*0488*/ 	.word	0xffffffff


	//   ....[43]....
        /*048c*/ 	.word	0xffffffff


	//   ....[44]....
        /*0490*/ 	.word	0xffffffff


	//   ....[45]....
        /*0494*/ 	.word	0xffffffff


	//   ....[46]....
        /*0498*/ 	.word	0xffffffff


	//   ....[47]....
        /*049c*/ 	.word	0xffffffff


	//   ....[48]....
        /*04a0*/ 	.word	0xffffffff


	//   ....[49]....
        /*04a4*/ 	.word	0xffffffff


	//   ....[50]....
        /*04a8*/ 	.word	0xffffffff


	//   ....[51]....
        /*04ac*/ 	.word	0xffffffff


	//   ....[52]....
        /*04b0*/ 	.word	0xffffffff


	//   ....[53]....
        /*04b4*/ 	.word	0xffffffff


	//   ....[54]....
        /*04b8*/ 	.word	0xffffffff


	//   ....[55]....
        /*04bc*/ 	.word	0xffffffff


	//   ....[56]....
        /*04c0*/ 	.word	0xffffffff


	//   ....[57]....
        /*04c4*/ 	.word	0xffffffff


	//   ....[58]....
        /*04c8*/ 	.word	0xffffffff


	//   ....[59]....
        /*04cc*/ 	.word	0xffffffff


	//   ....[60]....
        /*04d0*/ 	.word	0xffffffff


	//   ....[61]....
        /*04d4*/ 	.word	0xffffffff


	//   ....[62]....
        /*04d8*/ 	.word	0xffffffff


	//   ....[63]....
        /*04dc*/ 	.word	0xffffffff


	//   ....[64]....
        /*04e0*/ 	.word	0xffffffff


	//   ....[65]....
        /*04e4*/ 	.word	0xffffffff


	//   ....[66]....
        /*04e8*/ 	.word	0xffffffff


	//   ....[67]....
        /*04ec*/ 	.word	0xffffffff


	//   ....[68]....
        /*04f0*/ 	.word	0xffffffff


	//   ....[69]....
        /*04f4*/ 	.word	0xffffffff


	//   ....[70]....
        /*04f8*/ 	.word	0xffffffff


	//   ....[71]....
        /*04fc*/ 	.word	0xffffffff


	//   ....[72]....
        /*0500*/ 	.word	0xffffffff


	//   ....[73]....
        /*0504*/ 	.word	0xffffffff


	//   ....[74]....
        /*0508*/ 	.word	0xffffffff


	//   ....[75]....
        /*050c*/ 	.word	0xffffffff


	//   ....[76]....
        /*0510*/ 	.word	0xffffffff


	//   ....[77]....
        /*0514*/ 	.word	0xffffffff


	//   ....[78]....
        /*0518*/ 	.word	0xffffffff


	//   ....[79]....
        /*051c*/ 	.word	0xffffffff


	//   ....[80]....
        /*0520*/ 	.word	0xffffffff


	//   ....[81]....
        /*0524*/ 	.word	0xffffffff


	//   ....[82]....
        /*0528*/ 	.word	0xffffffff


	//   ....[83]....
        /*052c*/ 	.word	0xffffffff


	//   ....[84]....
        /*0530*/ 	.word	0xffffffff


	//   ....[85]....
        /*0534*/ 	.word	0xffffffff


	//   ....[86]....
        /*0538*/ 	.word	0xffffffff


	//   ....[87]....
        /*053c*/ 	.word	0xffffffff


	//   ....[88]....
        /*0540*/ 	.word	0xffffffff


	//   ....[89]....
        /*0544*/ 	.word	0xffffffff


	//   ....[90]....
        /*0548*/ 	.word	0xffffffff


	//   ....[91]....
        /*054c*/ 	.word	0xffffffff


	//   ....[92]....
        /*0550*/ 	.word	0xffffffff


	//   ....[93]....
        /*0554*/ 	.word	0xffffffff


	//   ....[94]....
        /*0558*/ 	.word	0xffffffff


	//   ....[95]....
        /*055c*/ 	.word	0xffffffff


	//   ....[96]....
        /*0560*/ 	.word	0xffffffff


	//----- nvinfo : EIATTR_COOP_GROUP_INSTR_OFFSETS
	.align		4
.L_330:
        /*0564*/ 	.byte	0x04, 0x28
        /*0566*/ 	.short	(.L_332 - .L_331)


	//   ....[0]....
.L_331:
        /*0568*/ 	.word	0x00000060


	//   ....[1]....
        /*056c*/ 	.word	0x00000e60


	//   ....[2]....
        /*0570*/ 	.word	0x00000e90


	//   ....[3]....
        /*0574*/ 	.word	0x00001060


	//   ....[4]....
        /*0578*/ 	.word	0x00001090


	//   ....[5]....
        /*057c*/ 	.word	0x00001160


	//   ....[6]....
        /*0580*/ 	.word	0x00001190


	//   ....[7]....
        /*0584*/ 	.word	0x00001260


	//   ....[8]....
        /*0588*/ 	.word	0x00001290


	//   ....[9]....
        /*058c*/ 	.word	0x00001360


	//   ....[10]....
        /*0590*/ 	.word	0x00001390


	//   ....[11]....
        /*0594*/ 	.word	0x00001460


	//   ....[12]....
        /*0598*/ 	.word	0x00001490


	//   ....[13]....
        /*059c*/ 	.word	0x00001560


	//   ....[14]....
        /*05a0*/ 	.word	0x00001590


	//   ....[15]....
        /*05a4*/ 	.word	0x00001670


	//   ....[16]....
        /*05a8*/ 	.word	0x000016c0


	//   ....[17]....
        /*05ac*/ 	.word	0x00001b30


	//   ....[18]....
        /*05b0*/ 	.word	0x00001b50


	//   ....[19]....
        /*05b4*/ 	.word	0x00001b60


	//   ....[20]....
        /*05b8*/ 	.word	0x00001b70


	//   ....[21]....
        /*05bc*/ 	.word	0x00001b80


	//   ....[22]....
        /*05c0*/ 	.word	0x00001b90


	//   ....[23]....
        /*05c4*/ 	.word	0x00001ba0


	//   ....[24]....
        /*05c8*/ 	.word	0x00001bb0


	//   ....[25]....
        /*05cc*/ 	.word	0x00001ff0


	//   ....[26]....
        /*05d0*/ 	.word	0x00002000


	//   ....[27]....
        /*05d4*/ 	.word	0x00002010


	//   ....[28]....
        /*05d8*/ 	.word	0x00002020


	//   ....[29]....
        /*05dc*/ 	.word	0x00002030


	//   ....[30]....
        /*05e0*/ 	.word	0x00002040


	//   ....[31]....
        /*05e4*/ 	.word	0x00002100


	//   ....[32]....
        /*05e8*/ 	.word	0x00002110


	//   ....[33]....
        /*05ec*/ 	.word	0x000039a0


	//   ....[34]....
        /*05f0*/ 	.word	0x000039c0


	//   ....[35]....
        /*05f4*/ 	.word	0x000039d0


	//   ....[36]....
        /*05f8*/ 	.word	0x000039e0


	//   ....[37]....
        /*05fc*/ 	.word	0x000039f0


	//   ....[38]....
        /*0600*/ 	.word	0x00003a00


	//   ....[39]....
        /*0604*/ 	.word	0x00003a10


	//   ....[40]....
        /*0608*/ 	.word	0x00003a30


	//   ....[41]....
        /*060c*/ 	.word	0x00004420


	//   ....[42]....
        /*0610*/ 	.word	0x00004500


	//   ....[43]....
        /*0614*/ 	.word	0x000046c0


	//   ....[44]....
        /*0618*/ 	.word	0x000046e0


	//   ....[45]....
        /*061c*/ 	.word	0x00004870


	//   ....[46]....
        /*0620*/ 	.word	0x00004900


	//   ....[47]....
        /*0624*/ 	.word	0x00004bf0


	//   ....[48]....
        /*0628*/ 	.word	0x00004d40


	//   ....[49]....
        /*062c*/ 	.word	0x00007800


	//   ....[50]....
        /*0630*/ 	.word	0x00007810


	//   ....[51]....
        /*0634*/ 	.word	0x00007820


	//   ....[52]....
        /*0638*/ 	.word	0x00007830


	//   ....[53]....
        /*063c*/ 	.word	0x00007840


	//   ....[54]....
        /*0640*/ 	.word	0x00007850


	//   ....[55]....
        /*0644*/ 	.word	0x00007860


	//   ....[56]....
        /*0648*/ 	.word	0x00007890


	//   ....[57]....
        /*064c*/ 	.word	0x00007c70


	//   ....[58]....
        /*0650*/ 	.word	0x00007c90


	//   ....[59]....
        /*0654*/ 	.word	0x00007cb0


	//   ....[60]....
        /*0658*/ 	.word	0x00007cd0


	//   ....[61]....
        /*065c*/ 	.word	0x00007d20


	//   ....[62]....
        /*0660*/ 	.word	0x00007d90


	//   ....[63]....
        /*0664*/ 	.word	0x00007e40


	//   ....[64]....
        /*0668*/ 	.word	0x00007e60


	//   ....[65]....
        /*066c*/ 	.word	0x00009660


	//   ....[66]....
        /*0670*/ 	.word	0x00009690


	//   ....[67]....
        /*0674*/ 	.word	0x00009700


	//   ....[68]....
        /*0678*/ 	.word	0x00009750


	//   ....[69]....
        /*067c*/ 	.word	0x00009790


	//   ....[70]....
        /*0680*/ 	.word	0x00009880


	//   ....[71]....
        /*0684*/ 	.word	0x00009890


	//   ....[72]....
        /*0688*/ 	.word	0x00009e70


	//   ....[73]....
        /*068c*/ 	.word	0x0000c760


	//   ....[74]....
        /*0690*/ 	.word	0x0000c770


	//   ....[75]....
        /*0694*/ 	.word	0x0000c780


	//   ....[76]....
        /*0698*/ 	.word	0x0000c790


	//   ....[77]....
        /*069c*/ 	.word	0x0000c7c0


	//   ....[78]....
        /*06a0*/ 	.word	0x0000c7e0


	//   ....[79]....
        /*06a4*/ 	.word	0x0000c800


	//   ....[80]....
        /*06a8*/ 	.word	0x0000c810


	//   ....[81]....
        /*06ac*/ 	.word	0x0000d890


	//   ....[82]....
        /*06b0*/ 	.word	0x0000d8c0


	//   ....[83]....
        /*06b4*/ 	.word	0x0000d8f0


	//   ....[84]....
        /*06b8*/ 	.word	0x0000d920


	//   ....[85]....
        /*06bc*/ 	.word	0x0000d960


	//   ....[86]....
        /*06c0*/ 	.word	0x0000d990


	//   ....[87]....
        /*06c4*/ 	.word	0x0000d9b0


	//   ....[88]....
        /*06c8*/ 	.word	0x0000d9c0


	//   ....[89]....
        /*06cc*/ 	.word	0x0000d9e0


	//   ....[90]....
        /*06d0*/ 	.word	0x0000d9f0


	//   ....[91]....
        /*06d4*/ 	.word	0x0000e0a0


	//   ....[92]....
        /*06d8*/ 	.word	0x0000e0c0


	//   ....[93]....
        /*06dc*/ 	.word	0x0000e6c0


	//   ....[94]....
        /*06e0*/ 	.word	0x0000e6e0


	//   ....[95]....
        /*06e4*/ 	.word	0x0000ece0


	//   ....[96]....
        /*06e8*/ 	.word	0x0000ecf0


	//----- nvinfo : EIATTR_EXIT_INSTR_OFFSETS
	.align		4
.L_332:
        /*06ec*/ 	.byte	0x04, 0x1c
        /*06ee*/ 	.short	(.L_334 - .L_333)


	//   ....[0]....
.L_333:
        /*06f0*/ 	.word	0x000001c0


	//   ....[1]....
        /*06f4*/ 	.word	0x0000ed00


	//   ....[2]....
        /*06f8*/ 	.word	0x0000f2a0


	//   ....[3]....
        /*06fc*/ 	.word	0x0000f2f0


	//   ....[4]....
        /*0700*/ 	.word	0x0000f320


	//   ....[5]....
        /*0704*/ 	.word	0x0000f380


	//   ....[6]....
        /*0708*/ 	.word	0x0000f610


	//----- nvinfo : EIATTR_CTAIDZ_USED
	.align		4
.L_334:
        /*070c*/ 	.byte	0x01, 0x04
	.zero		2


	//----- nvinfo : EIATTR_MAX_THREADS
	.align		4
        /*0710*/ 	.byte	0x04, 0x05
        /*0712*/ 	.short	(.L_336 - .L_335)
.L_335:
        /*0714*/ 	.word	0x00000080
        /*0718*/ 	.word	0x00000001
        /*071c*/ 	.word	0x00000001


	//----- nvinfo : EIATTR_CRS_STACK_SIZE
	.align		4
.L_336:
        /*0720*/ 	.byte	0x04, 0x1e
        /*0722*/ 	.short	(.L_338 - .L_337)
.L_337:
        /*0724*/ 	.word	0x00000000
.L_338:


//--------------------- .nv.info._ZN7cutlass13device_kernelIN5flash19enable_sm80_to_sm89INS1_16FlashAttnFwdSm80INS1_25CollectiveMainloopFwdSm80ILi8ELi1ELb1EN4cute5tupleIJNS5_1CILi128EEENS7_ILi112EEES8_EEELi128ENS_10bfloat16_tEfNS_4arch4Sm80ELb0ELb0ELb1ELb1ELb1ELb0ELb1ELb1EEENS1_21CollectiveEpilogueFwdINS6_IJS8_S8_S9_EEENS6_IJNS7_ILi1EEESH_SH_EEESB_SD_Li256ELb1ELb1ELb1ELb0EEENS1_36VarlenDynamicPersistentTileSchedulerILi128ELi112ELi256ELi256ELb1ELb1ELb0ELb0ELb1ELb1EEEEEEEEEvNT_6ParamsE --------------------------
	.section	.nv.info._ZN7cutlass13device_kernelIN5flash19enable_sm80_to_sm89INS1_16FlashAttnFwdSm80INS1_25CollectiveMainloopFwdSm80ILi8ELi1ELb1EN4cute5tupleIJNS5_1CILi128EEENS7_ILi112EEES8_EEELi128ENS_10bfloat16_tEfNS_4arch4Sm80ELb0ELb0ELb1ELb1ELb1ELb0ELb1ELb1EEENS1_21CollectiveEpilogueFwdINS6_IJS8_S8_S9_EEENS6_IJNS7_ILi1EEESH_SH_EEESB_SD_Li256ELb1ELb1ELb1ELb0EEENS1_36VarlenDynamicPersistentTileSchedulerILi128ELi112ELi256ELi256ELb1ELb1ELb0ELb0ELb1ELb1EEEEEEEEEvNT_6ParamsE,"",@"SHT_CUDA_INFO"
	.sectionflags	@""
	.align	4


	//----- nvinfo : EIATTR_CUDA_API_VERSION
	.align		4
        /*0000*/ 	.byte	0x04, 0x37
        /*0002*/ 	.short	(.L_340 - .L_339)
.L_339:
        /*0004*/ 	.word	0x00000082


	//----- nvinfo : EIATTR_SW2861232_WAR
	.align		4
.L_340:
        /*0008*/ 	.byte	0x01, 0x35
	.zero		2


	//----- nvinfo : EIATTR_PARAM_CBANK
	.align		4
        /*000c*/ 	.byte	0x04, 0x0a
        /*000e*/ 	.short	(.L_342 - .L_341)
	.align		4
.L_341:
        /*0010*/ 	.word	index@(.nv.constant0._ZN7cutlass13device_kernelIN5flash19enable_sm80_to_sm89INS1_16FlashAttnFwdSm80INS1_25CollectiveMainloopFwdSm80ILi8ELi1ELb1EN4cute5tupleIJNS5_1CILi128EEENS7_ILi112EEES8_EEELi128ENS_10bfloat16_tEfNS_4arch4Sm80ELb0ELb0ELb1ELb1ELb1ELb0ELb1ELb1EEENS1_21CollectiveEpilogueFwdINS6_IJS8_S8_S9_EEENS6_IJNS7_ILi1EEESH_SH_EEESB_SD_Li256ELb1ELb1ELb1ELb0EEENS1_36VarlenDynamicPersistentTileSchedulerILi128ELi112ELi256ELi256ELb1ELb1ELb0ELb0ELb1ELb1EEEEEEEEEvNT_6ParamsE)
        /*0014*/ 	.short	0x0160
        /*0016*/ 	.short	0x0438


	//----- nvinfo : EIATTR_CBANK_PARAM_SIZE
	.align		4
.L_342:
        /*0018*/ 	.byte	0x03, 0x19
        /*001a*/ 	.short	0x0438


	//----- nvinfo : EIATTR_KPARAM_INFO
	.align		4
        /*001c*/ 	.byte	0x04, 0x17
        /*001e*/ 	.short	(.L_344 - .L_343)
.L_343:
        /*0020*/ 	.word	0x00000000
        /*0024*/ 	.short	0x0000
        /*0026*/ 	.short	0x0000
        /*0028*/ 	.byte	0x00, 0xf0, 0xe1, 0x10


	//----- nvinfo : EIATTR_MAXREG_COUNT
	.align		4
.L_344:
        /*002c*/ 	.byte	0x03, 0x1b
        /*002e*/ 	.short	0x00ff


	//----- nvinfo : EIATTR_NUM_BARRIERS
	.align		4
        /*0030*/ 	.byte	0x02, 0x4c
        /*0032*/ 	.byte	0x06
	.zero		1


	//----- nvinfo : EIATTR_ANNOTATIONS
	.align		4
        /*0034*/ 	.byte	0x04, 0x55
        /*0036*/ 	.short	(.L_346 - .L_345)


	//   ....[0]....
.L_345:
        /* <DEDUP_REMOVED lines=64> */
        /*042c*/ 	.byte	0xf0, 0xd1, 0x00, 0x00


	//----- nvinfo : EIATTR_MERCURY_ISA_VERSION
	.align		4
.L_346:
        /*0430*/ 	.byte	0x03, 0x5f
        /*0432*/ 	.short	0x0000


	//----- nvinfo : EIATTR_INT_WARP_WIDE_INSTR_OFFSETS
	.align		4
        /*0434*/ 	.byte	0x04, 0x31
        /*0436*/ 	.short	(.L_348 - .L_347)


	//   ....[0]....
.L_347:
        /*0438*/ 	.word	0x0000ae70


	//   ....[1]....
        /*043c*/ 	.word	0x0000aef0


	//----- nvinfo : EIATTR_COOP_GROUP_MASK_REGIDS
	.align		4
.L_348:
        /*0440*/ 	.byte	0x04, 0x29
        /*0442*/ 	.short	(.L_350 - .L_349)


	//   ....[0]....
.L_349:
        /*0444*/ 	.word	0xffffffff


	//   ....[1]....
        /*0448*/ 	.word	0xffffffff


	//   ....[2]....
        /*044c*/ 	.word	0xffffffff


	//   ....[3]....
        /*0450*/ 	.word	0xffffffff


	//   ....[4]....
        /*0454*/ 	.word	0xffffffff


	//   ....[5]....
        /*0458*/ 	.word	0xffffffff


	//   ....[6]....
        /*045c*/ 	.word	0xffffffff


	//   ....[7]....
        /*0460*/ 	.word	0xffffffff


	//   ....[8]....
        /*0464*/ 	.word	0xffffffff


	//   ....[9]....
        /*0468*/ 	.word	0xffffffff


	//   ....[10]....
        /*046c*/ 	.word	0xffffffff


	//   ....[11]....
        /*0470*/ 	.word	0xffffffff


	//   ....[12]....
        /*0474*/ 	.word	0xffffffff


	//   ....[13]....
        /*0478*/ 	.word	0xffffffff


	//   ....[14]....
        /*047c*/ 	.word	0xffffffff


	//   ....[15]....
        /*0480*/ 	.word	0xffffffff


	//   ....[16]....
        /*0484*/ 	.word	0xffffffff


	//   ....[17]....
        /*0488*/ 	.word	0xffffffff


	//   ....[18]....
        /*048c*/ 	.word	0xffffffff


	//   ....[19]....
        /*0490*/ 	.word	0xffffffff


	//   ....[20]....
        /*0494*/ 	.word	0xffffffff


	//   ....[21]....
        /*0498*/ 	.word	0xffffffff


	//   ....[22]....
        /*049c*/ 	.word	0xffffffff


	//   ....[23]....
        /*04a0*/ 	.word	0xffffffff


	//   ....[24]....
        /*04a4*/ 	.word	0xffffffff


	//   ....[25]....
        /*04a8*/ 	.word	0xffffffff


	//   ....[26]....
        /*04ac*/ 	.word	0xffffffff


	//   ....[27]....
        /*04b0*/ 	.word	0xffffffff


	//   ....[28]....
        /*04b4*/ 	.word	0xffffffff


	//   ....[29]....
        /*04b8*/ 	.word	0xffffffff


	//   ....[30]....
        /*04bc*/ 	.word	0xffffffff


	//   ....[31]....
        /*04c0*/ 	.word	0xffffffff


	//   ....[32]....
        /*04c4*/ 	.word	0xffffffff


	//   ....[33]....
        /*04c8*/ 	.word	0xffffffff


	//   ....[34]....
        /*04cc*/ 	.word	0xffffffff


	//   ....[35]....
        /*04d0*/ 	.word	0xffffffff


	//   ....[36]....
        /*04d4*/ 	.word	0xffffffff


	//   ....[37]....
        /*04d8*/ 	.word	0xffffffff


	//   ....[38]....
        /*04dc*/ 	.word	0xffffffff


	//   ....[39]....
        /*04e0*/ 	.word	0xffffffff


	//   ....[40]....
        /*04e4*/ 	.word	0xffffffff


	//   ....[41]....
        /*04e8*/ 	.word	0xffffffff


	//   ....[42]....
        /*04ec*/ 	.word	0xffffffff


	//   ....[43]....
        /*04f0*/ 	.word	0xffffffff


	//   ....[44]....
        /*04f4*/ 	.word	0xffffffff


	//   ....[45]....
        /*04f8*/ 	.word	0xffffffff


	//   ....[46]....
        /*04fc*/ 	.word	0xffffffff


	//   ....[47]....
        /*0500*/ 	.word	0xffffffff


	//   ....[48]....
        /*0504*/ 	.word	0xffffffff


	//   ....[49]....
        /*0508*/ 	.word	0xffffffff


	//   ....[50]....
        /*050c*/ 	.word	0xffffffff


	//   ....[51]....
        /*0510*/ 	.word	0xffffffff


	//   ....[52]....
        /*0514*/ 	.word	0xffffffff


	//   ....[53]....
        /*0518*/ 	.word	0xffffffff


	//   ....[54]....
        /*051c*/ 	.word	0xffffffff


	//   ....[55]....
        /*0520*/ 	.word	0xffffffff


	//   ....[56]....
        /*0524*/ 	.word	0xffffffff


	//   ....[57]....
        /*0528*/ 	.word	0xffffffff


	//   ....[58]....
        /*052c*/ 	.word	0xffffffff


	//   ....[59]....
        /*0530*/ 	.word	0xffffffff


	//   ....[60]....
        /*0534*/ 	.word	0xffffffff


	//   ....[61]....
        /*0538*/ 	.word	0xffffffff


	//   ....[62]....
        /*053c*/ 	.word	0xffffffff


	//   ....[63]....
        /*0540*/ 	.word	0xffffffff


	//   ....[64]....
        /*0544*/ 	.word	0xffffffff


	//   ....[65]....
        /*0548*/ 	.word	0xffffffff


	//   ....[66]....
        /*054c*/ 	.word	0xffffffff


	//   ....[67]....
        /*0550*/ 	.word	0xffffffff


	//   ....[68]....
        /*0554*/ 	.word	0xffffffff


	//   ....[69]....
        /*0558*/ 	.word	0xffffffff


	//   ....[70]....
        /*055c*/ 	.word	0xffffffff


	//   ....[71]....
        /*0560*/ 	.word	0xffffffff


	//   ....[72]....
        /*0564*/ 	.word	0xffffffff


	//   ....[73]....
        /*0568*/ 	.word	0xffffffff


	//   ....[74]....
        /*056c*/ 	.word	0xffffffff


	//   ....[75]....
        /*0570*/ 	.word	0xffffffff


	//   ....[76]....
        /*0574*/ 	.word	0xffffffff


	//   ....[77]....
        /*0578*/ 	.word	0xffffffff


	//   ....[78]....
        /*057c*/ 	.word	0xffffffff


	//   ....[79]....
        /*0580*/ 	.word	0xffffffff


	//   ....[80]....
        /*0584*/ 	.word	0xffffffff


	//   ....[81]....
        /*0588*/ 	.word	0xffffffff


	//   ....[82]....
        /*058c*/ 	.word	0xffffffff


	//   ....[83]....
        /*0590*/ 	.word	0xffffffff


	//   ....[84]....
        /*0594*/ 	.word	0xffffffff


	//   ....[85]....
        /*0598*/ 	.word	0xffffffff


	//   ....[86]....
        /*059c*/ 	.word	0xffffffff


	//   ....[87]....
        /*05a0*/ 	.word	0xffffffff


	//   ....[88]....
        /*05a4*/ 	.word	0xffffffff


	//   ....[89]....
        /*05a8*/ 	.word	0xffffffff


	//   ....[90]....
        /*05ac*/ 	.word	0xffffffff


	//   ....[91]....
        /*05b0*/ 	.word	0xffffffff


	//   ....[92]....
        /*05b4*/ 	.word	0xffffffff


	//   ....[93]....
        /*05b8*/ 	.word	0xffffffff


	//   ....[94]....
        /*05bc*/ 	.word	0xffffffff


	//   ....[95]....
        /*05c0*/ 	.word	0xffffffff


	//   ....[96]....
        /*05c4*/ 	.word	0xffffffff


	//   ....[97]....
        /*05c8*/ 	.word	0xffffffff


	//   ....[98]....
        /*05cc*/ 	.word	0xffffffff


	//   ....[99]....
        /*05d0*/ 	.word	0xffffffff


	//   ....[100]....
        /*05d4*/ 	.word	0xffffffff


	//   ....[101]....
        /*05d8*/ 	.word	0xffffffff


	//   ....[102]....
        /*05dc*/ 	.word	0xffffffff


	//   ....[103]....
        /*05e0*/ 	.word	0xffffffff


	//   ....[104]....
        /*05e4*/ 	.word	0xffffffff


	//   ....[105]....
        /*05e8*/ 	.word	0xffffffff


	//   ....[106]....
        /*05ec*/ 	.word	0xffffffff


	//   ....[107]....
        /*05f0*/ 	.word	0xffffffff


	//   ....[108]....
        /*05f4*/ 	.word	0xffffffff


	//   ....[109]....
        /*05f8*/ 	.word	0xffffffff


	//   ....[110]....
        /*05fc*/ 	.word	0xffffffff


	//   ....[111]....
        /*0600*/ 	.word	0xffffffff


	//   ....[112]....
        /*0604*/ 	.word	0xffffffff


	//   ....[113]....
        /*0608*/ 	.word	0xffffffff


	//   ....[114]....
        /*060c*/ 	.word	0xffffffff


	//   ....[115]....
        /*0610*/ 	.word	0xffffffff


	//   ....[116]....
        /*0614*/ 	.word	0xffffffff


	//   ....[117]....
        /*0618*/ 	.word	0xffffffff


	//   ....[118]....
        /*061c*/ 	.word	0xffffffff


	//   ....[119]....
        /*0620*/ 	.word	0xffffffff


	//   ....[120]....
        /*0624*/ 	.word	0xffffffff


	//   ....[121]....
        /*0628*/ 	.word	0xffffffff


	//   ....[122]....
        /*062c*/ 	.word	0xffffffff


	//   ....[123]....
        /*0630*/ 	.word	0xffffffff


	//   ....[124]....
        /*0634*/ 	.word	0xffffffff


	//   ....[125]....
        /*0638*/ 	.word	0xffffffff


	//   ....[126]....
        /*063c*/ 	.word	0xffffffff


	//   ....[127]....
        /*0640*/ 	.word	0xffffffff


	//   ....[128]....
        /*0644*/ 	.word	0xffffffff


	//   ....[129]....
        /*0648*/ 	.word	0xffffffff


	//   ....[130]....
        /*064c*/ 	.word	0xffffffff


	//   ....[131]....
        /*0650*/ 	.word	0xffffffff


	//   ....[132]....
        /*0654*/ 	.word	0xffffffff


	//   ....[133]....
        /*0658*/ 	.word	0xffffffff


	//   ....[134]....
        /*065c*/ 	.word	0xffffffff


	//   ....[135]....
        /*0660*/ 	.word	0xffffffff


	//   ....[136]....
        /*0664*/ 	.word	0xffffffff


	//   ....[137]....
        /*0668*/ 	.word	0xffffffff


	//   ....[138]....
        /*066c*/ 	.word	0xffffffff


	//   ....[139]....
        /*0670*/ 	.word	0xffffffff


	//   ....[140]....
        /*0674*/ 	.word	0xffffffff


	//   ....[141]....
        /*0678*/ 	.word	0xffffffff


	//   ....[142]....
        /*067c*/ 	.word	0xffffffff


	//   ....[143]....
        /*0680*/ 	.word	0xffffffff


	//   ....[144]....
        /*0684*/ 	.word	0xffffffff


	//   ....[145]....
        /*0688*/ 	.word	0xffffffff


	//   ....[146]....
        /*068c*/ 	.word	0xffffffff


	//   ....[147]....
        /*0690*/ 	.word	0xffffffff


	//   ....[148]....
        /*0694*/ 	.word	0xffffffff


	//   ....[149]....
        /*0698*/ 	.word	0xffffffff


	//   ....[150]....
        /*069c*/ 	.word	0xffffffff


	//   ....[151]....
        /*06a0*/ 	.word	0xffffffff


	//   ....[152]....
        /*06a4*/ 	.word	0xffffffff


	//   ....[153]....
        /*06a8*/ 	.word	0xffffffff


	//   ....[154]....
        /*06ac*/ 	.word	0xffffffff


	//   ....[155]....
        /*06b0*/ 	.word	0xffffffff


	//   ....[156]....
        /*06b4*/ 	.word	0xffffffff


	//   ....[157]....
        /*06b8*/ 	.word	0xffffffff


	//   ....[158]....
        /*06bc*/ 	.word	0xffffffff


	//   ....[159]....
        /*06c0*/ 	.word	0xffffffff


	//   ....[160]....
        /*06c4*/ 	.word	0xffffffff


	//   ....[161]....
        /*06c8*/ 	.word	0xffffffff


	//   ....[162]....
        /*06cc*/ 	.word	0xffffffff


	//   ....[163]....
        /*06d0*/ 	.word	0xffffffff


	//   ....[164]....
        /*06d4*/ 	.word	0xffffffff


	//   ....[165]....
        /*06d8*/ 	.word	0xffffffff


	//   ....[166]....
        /*06dc*/ 	.word	0xffffffff


	//   ....[167]....
        /*06e0*/ 	.word	0xffffffff


	//   ....[168]....
        /*06e4*/ 	.word	0xffffffff


	//   ....[169]....
        /*06e8*/ 	.word	0xffffffff


	//   ....[170]....
        /*06ec*/ 	.word	0xffffffff


	//   ....[171]....
        /*06f0*/ 	.word	0xffffffff


	//   ....[172]....
        /*06f4*/ 	.word	0xffffffff


	//   ....[173]....
        /*06f8*/ 	.word	0xffffffff


	//   ....[174]....
        /*06fc*/ 	.word	0xffffffff


	//   ....[175]....
        /*0700*/ 	.word	0xffffffff


	//   ....[176]....
        /*0704*/ 	.word	0xffffffff


	//   ....[177]....
        /*0708*/ 	.word	0xffffffff


	//   ....[178]....
        /*070c*/ 	.word	0xffffffff


	//   ....[179]....
        /*0710*/ 	.word	0xffffffff


	//   ....[180]....
        /*0714*/ 	.word	0xffffffff


	//   ....[181]....
        /*0718*/ 	.word	0xffffffff


	//   ....[182]....
        /*071c*/ 	.word	0xffffffff


	//   ....[183]....
        /*0720*/ 	.word	0xffffffff


	//   ....[184]....
        /*0724*/ 	.word	0xffffffff


	//   ....[185]....
        /*0728*/ 	.word	0xffffffff


	//   ....[186]....
        /*072c*/ 	.word	0xffffffff


	//   ....[187]....
        /*0730*/ 	.word	0xffffffff


	//   ....[188]....
        /*0734*/ 	.word	0xffffffff


	//   ....[189]....
        /*0738*/ 	.word	0xffffffff


	//   ....[190]....
        /*073c*/ 	.word	0xffffffff


	//   ....[191]....
        /*0740*/ 	.word	0xffffffff


	//   ....[192]....
        /*0744*/ 	.word	0xffffffff


	//   ....[193]....
        /*0748*/ 	.word	0xffffffff


	//   ....[194]....
        /*074c*/ 	.word	0xffffffff


	//   ....[195]....
        /*0750*/ 	.word	0xffffffff


	//   ....[196]....
        /*0754*/ 	.word	0xffffffff


	//   ....[197]....
        /*0758*/ 	.word	0xffffffff


	//   ....[198]....
        /*075c*/ 	.word	0xffffffff


	//   ....[199]....
        /*0760*/ 	.word	0xffffffff


	//----- nvinfo : EIATTR_COOP_GROUP_INSTR_OFFSETS
	.align		4
.L_350:
        /*0764*/ 	.byte	0x04, 0x28
        /*0766*/ 	.short	(.L_352 - .L_351)


	//   ....[0]....
.L_351:
        /*0768*/ 	.word	0x00000050


	//   ....[1]....
        /*076c*/ 	.word	0x000001e0


	//   ....[2]....
        /*0770*/ 	.word	0x00000210


	//   ....[3]....
        /*0774*/ 	.word	0x00000240


	//   ....[4]....
        /*0778*/ 	.word	0x00000270


	//   ....[5]....
        /*077c*/ 	.word	0x000002a0


	//   ....[6]....
        /*0780*/ 	.word	0x000002d0


	//   ....[7]....
        /*0784*/ 	.word	0x00000440


	//   ....[8]....
        /*0788*/ 	.word	0x00000480


	//   ....[9]....
        /*078c*/ 	.word	0x000004b0


	//   ....[10]....
        /*0790*/ 	.word	0x000004e0


	//   ....[11]....
        /*0794*/ 	.word	0x00000510


	//   ....[12]....
        /*0798*/ 	.word	0x00000540


	//   ....[13]....
        /*079c*/ 	.word	0x000005d0


	//   ....[14]....
        /*07a0*/ 	.word	0x00000600


	//   ....[15]....
        /*07a4*/ 	.word	0x00000620


	//   ....[16]....
        /*07a8*/ 	.word	0x00000680


	//   ....[17]....
        /*07ac*/ 	.word	0x00002420


	//   ....[18]....
        /*07b0*/ 	.word	0x00002450


	//   ....[19]....
        /*07b4*/ 	.word	0x00002480


	//   ....[20]....
        /*07b8*/ 	.word	0x000024b0


	//   ....[21]....
        /*07bc*/ 	.word	0x00002500


	//   ....[22]....
        /*07c0*/ 	.word	0x000025c0


	//   ....[23]....
        /*07c4*/ 	.word	0x000026b0


	//   ....[24]....
        /*07c8*/ 	.word	0x000026c0


	//   ....[25]....
        /*07cc*/ 	.word	0x000027c0


	//   ....[26]....
        /*07d0*/ 	.word	0x000027f0


	//   ....[27]....
        /*07d4*/ 	.word	0x00002820


	//   ....[28]....
        /*07d8*/ 	.word	0x00002850


	//   ....[29]....
        /*07dc*/ 	.word	0x000028d0


	//   ....[30]....
        /*07e0*/ 	.word	0x00002900


	//   ....[31]....
        /*07e4*/ 	.word	0x00002920


	//   ....[32]....
        /*07e8*/ 	.word	0x000029c0


	//   ....[33]....
        /*07ec*/ 	.word	0x00002b10


	//   ....[34]....
        /*07f0*/ 	.word	0x00002b90


	//   ....[35]....
        /*07f4*/ 	.word	0x00002ba0


	//   ....[36]....
        /*07f8*/ 	.word	0x00002bb0


	//   ....[37]....
        /*07fc*/ 	.word	0x00002bc0


	//   ....[38]....
        /*0800*/ 	.word	0x00002c50


	//   ....[39]....
        /*0804*/ 	.word	0x00002fa0


	//   ....[40]....
        /*0808*/ 	.word	0x00002fb0


	//   ....[41]....
        /*080c*/ 	.word	0x00004440


	//   ....[42]....
        /*0810*/ 	.word	0x00004460


	//   ....[43]....
        /*0814*/ 	.word	0x00004570


	//   ....[44]....
        /*0818*/ 	.word	0x00004580


	//   ....[45]....
        /*081c*/ 	.word	0x000046a0


	//   ....[46]....
        /*0820*/ 	.word	0x000046c0


	//   ....[47]....
        /*0824*/ 	.word	0x000047d0


	//   ....[48]....
        /*0828*/ 	.word	0x000047e0


	//   ....[49]....
        /*082c*/ 	.word	0x000051a0


	//   ....[50]....
        /*0830*/ 	.word	0x000051d0


	//   ....[51]....
        /*0834*/ 	.word	0x000051e0


	//   ....[52]....
        /*0838*/ 	.word	0x00005210


	//   ....[53]....
        /*083c*/ 	.word	0x00006be0


	//   ....[54]....
        /*0840*/ 	.word	0x00006bf0


	//   ....[55]....
        /*0844*/ 	.word	0x00006cd0


	//   ....[56]....
        /*0848*/ 	.word	0x00006cf0


	//   ....[57]....
        /*084c*/ 	.word	0x00006d40


	//   ....[58]....
        /*0850*/ 	.word	0x00006d60


	//   ....[59]....
        /*0854*/ 	.word	0x00006e80


	//   ....[60]....
        /*0858*/ 	.word	0x00006e90


	//   ....[61]....
        /*085c*/ 	.word	0x00008310


	//   ....[62]....
        /*0860*/ 	.word	0x00008330


	//   ....[63]....
        /*0864*/ 	.word	0x00008470


	//   ....[64]....
        /*0868*/ 	.word	0x00008480


	//   ....[65]....
        /*086c*/ 	.word	0x000085d0


	//   ....[66]....
        /*0870*/ 	.word	0x000085f0


	//   ....[67]....
        /*0874*/ 	.word	0x00008730


	//   ....[68]....
        /*0878*/ 	.word	0x00008740


	//   ....[69]....
        /*087c*/ 	.word	0x00008c10


	//   ....[70]....
        /*0880*/ 	.word	0x00008c40


	//   ....[71]....
        /*0884*/ 	.word	0x00008c60


	//   ....[72]....
        /*0888*/ 	.word	0x00008c80


	//   ....[73]....
        /*088c*/ 	.word	0x0000a860


	//   ....[74]....
        /*0890*/ 	.word	0x0000a870


	//   ....[75]....
        /*0894*/ 	.word	0x0000a8a0


	//   ....[76]....
        /*0898*/ 	.word	0x0000a8b0


	//   ....[77]....
        /*089c*/ 	.word	0x0000b910


	//   ....[78]....
        /*08a0*/ 	.word	0x0000b920


	//   ....[79]....
        /*08a4*/ 	.word	0x0000b940


	//   ....[80]....
        /*08a8*/ 	.word	0x0000b950


	//   ....[81]....
        /*08ac*/ 	.word	0x0000bc80


	//   ....[82]....
        /*08b0*/ 	.word	0x0000bca0


	//   ....[83]....
        /*08b4*/ 	.word	0x0000bdb0


	//   ....[84]....
        /*08b8*/ 	.word	0x0000bdc0


	//   ....[85]....
        /*08bc*/ 	.word	0x0000bed0


	//   ....[86]....
        /*08c0*/ 	.word	0x0000bef0


	//   ....[87]....
        /*08c4*/ 	.word	0x0000c000


	//   ....[88]....
        /*08c8*/ 	.word	0x0000c010


	//   ....[89]....
        /*08cc*/ 	.word	0x0000c310


	//   ....[90]....
        /*08d0*/ 	.word	0x0000c330


	//   ....[91]....
        /*08d4*/ 	.word	0x0000c980


	//   ....[92]....
        /*08d8*/ 	.word	0x0000c990


	//   ....[93]....
        /*08dc*/ 	.word	0x0000d6e0


	//   ....[94]....
        /*08e0*/ 	.word	0x0000d700


	//   ....[95]....
        /*08e4*/ 	.word	0x0000d820


	//   ....[96]....
        /*08e8*/ 	.word	0x0000d830


	//   ....[97]....
        /*08ec*/ 	.word	0x0000d940


	//   ....[98]....
        /*08f0*/ 	.word	0x0000d960


	//   ....[99]....
        /*08f4*/ 	.word	0x0000da70


	//   ....[100]....
        /*08f8*/ 	.word	0x0000da80


	//   ....[101]....
        /*08fc*/ 	.word	0x0000dc20


	//   ....[102]....
        /*0900*/ 	.word	0x0000dc40


	//   ....[103]....
        /*0904*/ 	.word	0x0000dd60


	//   ....[104]....
        /*0908*/ 	.word	0x0000dda0


	//   ....[105]....
        /*090c*/ 	.word	0x0000ddd0


	//   ....[106]....
        /*0910*/ 	.word	0x0000de00


	//   ....[107]....
        /*0914*/ 	.word	0x0000de30


	//   ....[108]....
        /*0918*/ 	.word	0x0000de60


	//   ....[109]....
        /*091c*/ 	.word	0x0000dfb0


	//   ....[110]....
        /*0920*/ 	.word	0x0000dff0


	//   ....[111]....
        /*0924*/ 	.word	0x0000e020


	//   ....[112]....
        /*0928*/ 	.word	0x0000e050


	//   ....[113]....
        /*092c*/ 	.word	0x0000e080


	//   ....[114]....
        /*0930*/ 	.word	0x0000e0b0


	//   ....[115]....
        /*0934*/ 	.word	0x0000e140


	//   ....[116]....
        /*0938*/ 	.word	0x0000e170


	//   ....[117]....
        /*093c*/ 	.word	0x0000e180


	//   ....[118]....
        /*0940*/ 	.word	0x0000e1e0


	//   ....[119]....
        /*0944*/ 	.word	0x0000e710


	//   ....[120]....
        /*0948*/ 	.word	0x0000e770


	//   ....[121]....
        /*094c*/ 	.word	0x0000e7c0


	//   ....[122]....
        /*0950*/ 	.word	0x0000e810


	//   ....[123]....
        /*0954*/ 	.word	0x0000e860


	//   ....[124]....
        /*0958*/ 	.word	0x0000e8d0


	//   ....[125]....
        /*095c*/ 	.word	0x0000e920


	//   ....[126]....
        /*0960*/ 	.word	0x0000e980


	//   ....[127]....
        /*0964*/ 	.word	0x0000e9f0


	//   ....[128]....
        /*0968*/ 	.word	0x0000ea50


	//   ....[129]....
        /*096c*/ 	.word	0x0000eac0


	//   ....[130]....
        /*0970*/ 	.word	0x0000eb20


	//   ....[131]....
        /*0974*/ 	.word	0x0000eb90


	//   ....[132]....
        /*0978*/ 	.word	0x0000ec00


	//   ....[133]....
        /*097c*/ 	.word	0x0000ec70


	//   ....[134]....
        /*0980*/ 	.word	0x0000ecd0


	//   ....[135]....
        /*0984*/ 	.word	0x0000ed40


	//   ....[136]....
        /*0988*/ 	.word	0x0000edb0


	//   ....[137]....
        /*098c*/ 	.word	0x0000ee20


	//   ....[138]....
        /*0990*/ 	.word	0x0000ee80


	//   ....[139]....
        /*0994*/ 	.word	0x0000eed0


	//   ....[140]....
        /*0998*/ 	.word	0x0000ef10


	//   ....[141]....
        /*099c*/ 	.word	0x0000ef60


	//   ....[142]....
        /*09a0*/ 	.word	0x0000efb0


	//   ....[143]....
        /*09a4*/ 	.word	0x0000f020


	//   ....[144]....
        /*09a8*/ 	.word	0x0000f090


	//   ....[145]....
        /*09ac*/ 	.word	0x0000f0f0


	//   ....[146]....
        /*09b0*/ 	.word	0x0000f160


	//   ....[147]....
        /*09b4*/ 	.word	0x0000f1d0


	//   ....[148]....
        /*09b8*/ 	.word	0x0000f240


	//   ....[149]....
        /*09bc*/ 	.word	0x0000f2a0


	//   ....[150]....
        /*09c0*/ 	.word	0x0000f310


	//   ....[151]....
        /*09c4*/ 	.word	0x0000f380


	//   ....[152]....
        /*09c8*/ 	.word	0x0000f3f0


	//   ....[153]....
        /*09cc*/ 	.word	0x0000f450


	//   ....[154]....
        /*09d0*/ 	.word	0x0000f4a0


	//   ....[155]....
        /*09d4*/ 	.word	0x0000f4e0


	//   ....[156]....
        /*09d8*/ 	.word	0x0000f530


	//   ....[157]....
        /*09dc*/ 	.word	0x0000f570


	//   ....[158]....
        /*09e0*/ 	.word	0x0000f5c0


	//   ....[159]....
        /*09e4*/ 	.word	0x0000f600


	//   ....[160]....
        /*09e8*/ 	.word	0x0000f650


	//   ....[161]....
        /*09ec*/ 	.word	0x0000f690


	//   ....[162]....
        /*09f0*/ 	.word	0x0000f700


	//   ....[163]....
        /*09f4*/ 	.word	0x0000f770


	//   ....[164]....
        /*09f8*/ 	.word	0x0000f7e0


	//   ....[165]....
        /*09fc*/ 	.word	0x0000f840


	//   ....[166]....
        /*0a00*/ 	.word	0x0000f8b0


	//   ....[167]....
        /*0a04*/ 	.word	0x0000f920


	//   ....[168]....
        /*0a08*/ 	.word	0x0000f990


	//   ....[169]....
        /*0a0c*/ 	.word	0x0000f9f0


	//   ....[170]....
        /*0a10*/ 	.word	0x0000fa60


	//   ....[171]....
        /*0a14*/ 	.word	0x0000fad0


	//   ....[172]....
        /*0a18*/ 	.word	0x0000fb40


	//   ....[173]....
        /*0a1c*/ 	.word	0x0000fba0


	//   ....[174]....
        /*0a20*/ 	.word	0x0000fc10


	//   ....[175]....
        /*0a24*/ 	.word	0x0000fc80


	//   ....[176]....
        /*0a28*/ 	.word	0x0000fcf0


	//   ....[177]....
        /*0a2c*/ 	.word	0x0000fd50


	//   ....[178]....
        /*0a30*/ 	.word	0x0000fdc0


	//   ....[179]....
        /*0a34*/ 	.word	0x0000fe30


	//   ....[180]....
        /*0a38*/ 	.word	0x0000fea0


	//   ....[181]....
        /*0a3c*/ 	.word	0x0000ff00


	//   ....[182]....
        /*0a40*/ 	.word	0x0000ff70


	//   ....[183]....
        /*0a44*/ 	.word	0x0000ffe0


	//   ....[184]....
        /*0a48*/ 	.word	0x00010030


	//   ....[185]....
        /*0a4c*/ 	.word	0x00010070


	//   ....[186]....
        /*0a50*/ 	.word	0x000100c0


	//   ....[187]....
        /*0a54*/ 	.word	0x00010110


	//   ....[188]....
        /*0a58*/ 	.word	0x00010160


	//   ....[189]....
        /*0a5c*/ 	.word	0x000101d0


	//   ....[190]....
        /*0a60*/ 	.word	0x00010220


	//   ....[191]....
        /*0a64*/ 	.word	0x00010270


	//   ....[192]....
        /*0a68*/ 	.word	0x000102c0


	//   ....[193]....
        /*0a6c*/ 	.word	0x00010310


	//   ....[194]....
        /*0a70*/ 	.word	0x00010360


	//   ....[195]....
        /*0a74*/ 	.word	0x000103d0


	//   ....[196]....
        /*0a78*/ 	.word	0x00010420


	//   ....[197]....
        /*0a7c*/ 	.word	0x00010480


	//   ....[198]....
        /*0a80*/ 	.word	0x000104e0


	//   ....[199]....
        /*0a84*/ 	.word	0x00010550


	//----- nvinfo : EIATTR_EXIT_INSTR_OFFSETS
	.align		4
.L_352:
        /*0a88*/ 	.byte	0x04, 0x1c
        /*0a8a*/ 	.short	(.L_354 - .L_353)


	//   ....[0]....
.L_353:
        /*0a8c*/ 	.word	0x00000b40


	//   ....[1]....
        /*0a90*/ 	.word	0x0000e6d0


	//----- nvinfo : EIATTR_MAX_THREADS
	.align		4
.L_354:
        /*0a94*/ 	.byte	0x04, 0x05
        /*0a96*/ 	.short	(.L_356 - .L_355)
.L_355:
        /*0a98*/ 	.word	0x00000100
        /*0a9c*/ 	.word	0x00000001
        /*0aa0*/ 	.word	0x00000001


	//----- nvinfo : EIATTR_CRS_STACK_SIZE
	.align		4
.L_356:
        /*0aa4*/ 	.byte	0x04, 0x1e
        /*0aa6*/ 	.short	(.L_358 - .L_357)
.L_357:
        /*0aa8*/ 	.word	0x00000000
.L_358:


//--------------------- .nv.info._ZN7cutlass13device_kernelIN5flash19enable_sm80_to_sm89INS1_16FlashAttnFwdSm80INS1_25CollectiveMainloopFwdSm80ILi8ELi1ELb1EN4cute5tupleIJNS5_1CILi128EEENS7_ILi112EEES8_EEELi128ENS_10bfloat16_tEfNS_4arch4Sm80ELb0ELb0ELb1ELb1ELb1ELb1ELb1ELb1EEENS1_21CollectiveEpilogueFwdINS6_IJS8_S8_S9_EEENS6_IJNS7_ILi1EEESH_SH_EEESB_SD_Li256ELb1ELb1ELb1ELb0EEENS1_36VarlenDynamicPersistentTileSchedulerILi128ELi112ELi256ELi256ELb1ELb1ELb0ELb0ELb1ELb1EEEEEEEEEvNT_6ParamsE --------------------------
	.section	.nv.info._ZN7cutlass13device_kernelIN5flash19enable_sm80_to_sm89INS1_16FlashAttnFwdSm80INS1_25CollectiveMainloopFwdSm80ILi8ELi1ELb1EN4cute5tupleIJNS5_1CILi128EEENS7_ILi112EEES8_EEELi128ENS_10bfloat16_tEfNS_4arch4Sm80ELb0ELb0ELb1ELb1ELb1ELb1ELb1ELb1EEENS1_21CollectiveEpilogueFwdINS6_IJS8_S8_S9_EEENS6_IJNS7_ILi1EEESH_SH_EEESB_SD_Li256ELb1ELb1ELb1ELb0EEENS1_36VarlenDynamicPersistentTileSchedulerILi128ELi112ELi256ELi256ELb1ELb1ELb0ELb0ELb1ELb1EEEEEEEEEvNT_6ParamsE,"",@"SHT_CUDA_INFO"
	.sectionflags	@""
	.align	4


	//----- nvinfo : EIATTR_CUDA_API_VERSION
	.align		4
        /*0000*/ 	.byte	0x04, 0x37
        /*0002*/ 	.short	(.L_360 - .L_359)
.L_359:
        /*0004*/ 	.word	0x00000082


	//----- nvinfo : EIATTR_SW2861232_WAR
	.align		4
.L_360:
        /*0008*/ 	.byte	0x01, 0x35
	.zero		2


	//----- nvinfo : EIATTR_PARAM_CBANK
	.align		4
        /*000c*/ 	.byte	0x04, 0x0a
        /*000e*/ 	.short	(.L_362 - .L_361)
	.align		4
.L_361:
        /*0010*/ 	.word	index@(.nv.constant0._ZN7cutlass13device_kernelIN5flash19enable_sm80_to_sm89INS1_16FlashAttnFwdSm80INS1_25CollectiveMainloopFwdSm80ILi8ELi1ELb1EN4cute5tupleIJNS5_1CILi128EEENS7_ILi112EEES8_EEELi128ENS_10bfloat16_tEfNS_4arch4Sm80ELb0ELb0ELb1ELb1ELb1ELb1ELb1ELb1EEENS1_21CollectiveEpilogueFwdINS6_IJS8_S8_S9_EEENS6_IJNS7_ILi1EEESH_SH_EEESB_SD_Li256ELb1ELb1ELb1ELb0EEENS1_36VarlenDynamicPersistentTileSchedulerILi128ELi112ELi256ELi256ELb1ELb1ELb0ELb0ELb1ELb1EEEEEEEEEvNT_6ParamsE)
        /*0014*/ 	.short	0x0160
        /*0016*/ 	.short	0x0438


	//----- nvinfo : EIATTR_CBANK_PARAM_SIZE
	.align		4
.L_362:
        /*0018*/ 	.byte	0x03, 0x19
        /*001a*/ 	.short	0x0438


	//----- nvinfo : EIATTR_KPARAM_INFO
	.align		4
        /*001c*/ 	.byte	0x04, 0x17
        /*001e*/ 	.short	(.L_364 - .L_363)
.L_363:
        /*0020*/ 	.word	0x00000000
        /*0024*/ 	.short	0x0000
        /*0026*/ 	.short	0x0000
        /*0028*/ 	.byte	0x00, 0xf0, 0xe1, 0x10


	//----- nvinfo : EIATTR_MAXREG_COUNT
	.align		4
.L_364:
        /*002c*/ 	.byte	0x03, 0x1b
        /*002e*/ 	.short	0x00ff


	//----- nvinfo : EIATTR_NUM_BARRIERS
	.align		4
        /*0030*/ 	.byte	0x02, 0x4c
        /*0032*/ 	.byte	0x06
	.zero		1


	//----- nvinfo : EIATTR_ANNOTATIONS
	.align		4
        /*0034*/ 	.byte	0x04, 0x55
        /*0036*/ 	.short	(.L_366 - .L_365)


	//   ....[0]....
.L_365:
        /* <DEDUP_REMOVED lines=106> */


	//----- nvinfo : EIATTR_MERCURY_ISA_VERSION
	.align		4
.L_366:
        /*06c8*/ 	.byte	0x03, 0x5f
        /*06ca*/ 	.short	0x0000


	//----- nvinfo : EIATTR_INT_WARP_WIDE_INSTR_OFFSETS
	.align		4
        /*06cc*/ 	.byte	0x04, 0x31
        /*06ce*/ 	.short	(.L_368 - .L_367)


	//   ....[0]....
.L_367:
        /*06d0*/ 	.word	0x00015f00


	//   ....[1]....
        /*06d4*/ 	.word	0x00015f80


	//----- nvinfo : EIATTR_COOP_GROUP_MASK_REGIDS
	.align		4
.L_368:
        /*06d8*/ 	.byte	0x04, 0x29
        /*06da*/ 	.short	(.L_370 - .L_369)


	//   ....[0]....
.L_369:
        /*06dc*/ 	.word	0xffffffff


	//   ....[1]....
        /*06e0*/ 	.word	0xffffffff


	//   ....[2]....
        /*06e4*/ 	.word	0xffffffff


	//   ....[3]....
        /*06e8*/ 	.word	0xffffffff


	//   ....[4]....
        /*06ec*/ 	.word	0xffffffff


	//   ....[5]....
        /*06f0*/ 	.word	0xffffffff


	//   ....[6]....
        /*06f4*/ 	.word	0xffffffff


	//   ....[7]....
        /*06f8*/ 	.word	0xffffffff


	//   ....[8]....
        /*06fc*/ 	.word	0xffffffff


	//   ....[9]....
        /*0700*/ 	.word	0xffffffff


	//   ....[10]....
        /*0704*/ 	.word	0xffffffff


	//   ....[11]....
        /*0708*/ 	.word	0xffffffff


	//   ....[12]....
        /*070c*/ 	.word	0xffffffff


	//   ....[13]....
        /*0710*/ 	.word	0xffffffff


	//   ....[14]....
        /*0714*/ 	.word	0xffffffff


	//   ....[15]....
        /*0718*/ 	.word	0xffffffff


	//   ....[16]....
        /*071c*/ 	.word	0xffffffff


	//   ....[17]....
        /*0720*/ 	.word	0xffffffff


	//   ....[18]....
        /*0724*/ 	.word	0xffffffff


	//   ....[19]....
        /*0728*/ 	.word	0xffffffff


	//   ....[20]....
        /*072c*/ 	.word	0xffffffff


	//   ....[21]....
        /*0730*/ 	.word	0xffffffff


	//   ....[22]....
        /*0734*/ 	.word	0xffffffff


	//   ....[23]....
        /*0738*/ 	.word	0xffffffff


	//   ....[24]....
        /*073c*/ 	.word	0xffffffff


	//   ....[25]....
        /*0740*/ 	.word	0xffffffff


	//   ....[26]....
        /*0744*/ 	.word	0xffffffff


	//   ....[27]....
        /*0748*/ 	.word	0xffffffff


	//   ....[28]....
        /*074c*/ 	.word	0xffffffff


	//   ....[29]....
        /*0750*/ 	.word	0xffffffff


	//   ....[30]....
        /*0754*/ 	.word	0xffffffff


	//   ....[31]....
        /*0758*/ 	.word	0xffffffff


	//   ....[32]....
        /*075c*/ 	.word	0xffffffff


	//   ....[33]....
        /*0760*/ 	.word	0xffffffff


	//   ....[34]....
        /*0764*/ 	.word	0xffffffff


	//   ....[35]....
        /*0768*/ 	.word	0xffffffff


	//   ....[36]....
        /*076c*/ 	.word	0xffffffff


	//   ....[37]....
        /*0770*/ 	.word	0xffffffff


	//   ....[38]....
        /*0774*/ 	.word	0xffffffff


	//   ....[39]....
        /*0778*/ 	.word	0xffffffff


	//   ....[40]....
        /*077c*/ 	.word	0xffffffff


	//   ....[41]....
        /*0780*/ 	.word	0xffffffff


	//   ....[42]....
        /*0784*/ 	.word	0xffffffff


	//   ....[43]....
        /*0788*/ 	.word	0xffffffff


	//   ....[44]....
        /*078c*/ 	.word	0xffffffff


	//   ....[45]....
        /*0790*/ 	.word	0xffffffff


	//   ....[46]....
        /*0794*/ 	.word	0xffffffff


	//   ....[47]....
        /*0798*/ 	.word	0xffffffff


	//   ....[48]....
        /*079c*/ 	.word	0xffffffff


	//   ....[49]....
        /*07a0*/ 	.word	0xffffffff


	//   ....[50]....
        /*07a4*/ 	.word	0xffffffff


	//   ....[51]....
        /*07a8*/ 	.word	0xffffffff


	//   ....[52]....
        /*07ac*/ 	.word	0xffffffff


	//   ....[53]....
        /*07b0*/ 	.word	0xffffffff


	//   ....[54]....
        /*07b4*/ 	.word	0xffffffff


	//   ....[55]....
        /*07b8*/ 	.word	0xffffffff


	//   ....[56]....
        /*07bc*/ 	.word	0xffffffff


	//   ....[57]....
        /*07c0*/ 	.word	0xffffffff


	//   ....[58]....
        /*07c4*/ 	.word	0xffffffff


	//   ....[59]....
        /*07c8*/ 	.word	0xffffffff


	//   ....[60]....
        /*07cc*/ 	.word	0xffffffff


	//   ....[61]....
        /*07d0*/ 	.word	0xffffffff


	//   ....[62]....
        /*07d4*/ 	.word	0xffffffff


	//   ....[63]....
        /*07d8*/ 	.word	0xffffffff


	//   ....[64]....
        /*07dc*/ 	.word	0xffffffff


	//   ....[65]....
        /*07e0*/ 	.word	0xffffffff


	//   ....[66]....
        /*07e4*/ 	.word	0xffffffff


	//   ....[67]....
        /*07e8*/ 	.word	0xffffffff


	//   ....[68]....
        /*07ec*/ 	.word	0xffffffff


	//   ....[69]....
        /*07f0*/ 	.word	0xffffffff


	//   ....[70]....
        /*07f4*/ 	.word	0xffffffff


	//   ....[71]....
        /*07f8*/ 	.word	0xffffffff


	//   ....[72]....
        /*07fc*/ 	.word	0xffffffff


	//   ....[73]....
        /*0800*/ 	.word	0xffffffff


	//   ....[74]....
        /*0804*/ 	.word	0xffffffff


	//   ....[75]....
        /*0808*/ 	.word	0xffffffff


	//   ....[76]....
        /*080c*/ 	.word	0xffffffff


	//   ....[77]....
        /*0810*/ 	.word	0xffffffff


	//   ....[78]....
        /*0814*/ 	.word	0xffffffff


	//   ....[79]....
        /*0818*/ 	.word	0xffffffff


	//   ....[80]....
        /*081c*/ 	.word	0xffffffff


	//   ....[81]....
        /*0820*/ 	.word	0xffffffff


	//   ....[82]....
        /*0824*/ 	.word	0xffffffff


	//   ....[83]....
        /*0828*/ 	.word	0xffffffff


	//   ....[84]....
        /*082c*/ 	.word	0xffffffff


	//   ....[85]....
        /*0830*/ 	.word	0xffffffff


	//   ....[86]....
        /*0834*/ 	.word	0xffffffff


	//   ....[87]....
        /*0838*/ 	.word	0xffffffff


	//   ....[88]....
        /*083c*/ 	.word	0xffffffff


	//   ....[89]....
        /*0840*/ 	.word	0xffffffff


	//   ....[90]....
        /*0844*/ 	.word	0xffffffff


	//   ....[91]....
        /*0848*/ 	.word	0xffffffff


	//   ....[92]....
        /*084c*/ 	.word	0xffffffff


	//   ....[93]....
        /*0850*/ 	.word	0xffffffff


	//   ....[94]....
        /*0854*/ 	.word	0xffffffff


	//   ....[95]....
        /*0858*/ 	.word	0xffffffff


	//   ....[96]....
        /*085c*/ 	.word	0xffffffff


	//   ....[97]....
        /*0860*/ 	.word	0xffffffff


	//   ....[98]....
        /*0864*/ 	.word	0xffffffff


	//   ....[99]....
        /*0868*/ 	.word	0xffffffff


	//   ....[100]....
        /*086c*/ 	.word	0xffffffff


	//   ....[101]....
        /*0870*/ 	.word	0xffffffff


	//   ....[102]....
        /*0874*/ 	.word	0xffffffff


	//   ....[103]....
        /*0878*/ 	.word	0xffffffff


	//   ....[104]....
        /*087c*/ 	.word	0xffffffff


	//   ....[105]....
        /*0880*/ 	.word	0xffffffff


	//   ....[106]....
        /*0884*/ 	.word	0xffffffff


	//   ....[107]....
        /*0888*/ 	.word	0xffffffff


	//   ....[108]....
        /*088c*/ 	.word	0xffffffff


	//   ....[109]....
        /*0890*/ 	.word	0xffffffff


	//   ....[110]....
        /*0894*/ 	.word	0xffffffff


	//   ....[111]....
        /*0898*/ 	.word	0xffffffff


	//   ....[112]....
        /*089c*/ 	.word	0xffffffff


	//   ....[113]....
        /*08a0*/ 	.word	0xffffffff


	//   ....[114]....
        /*08a4*/ 	.word	0xffffffff


	//   ....[115]....
        /*08a8*/ 	.word	0xffffffff


	//   ....[116]....
        /*08ac*/ 	.word	0xffffffff


	//   ....[117]....
        /*08b0*/ 	.word	0xffffffff


	//   ....[118]....
        /*08b4*/ 	.word	0xffffffff


	//   ....[119]....
        /*08b8*/ 	.word	0xffffffff


	//   ....[120]....
        /*08bc*/ 	.word	0xffffffff


	//   ....[121]....
        /*08c0*/ 	.word	0xffffffff


	//   ....[122]....
        /*08c4*/ 	.word	0xffffffff


	//   ....[123]....
        /*08c8*/ 	.word	0xffffffff


	//   ....[124]....
        /*08cc*/ 	.word	0xffffffff


	//   ....[125]....
        /*08d0*/ 	.word	0xffffffff


	//   ....[126]....
        /*08d4*/ 	.word	0xffffffff


	//   ....[127]....
        /*08d8*/ 	.word	0xffffffff


	//   ....[128]....
        /*08dc*/ 	.word	0xffffffff


	//   ....[129]....
        /*08e0*/ 	.word	0xffffffff


	//   ....[130]....
        /*08e4*/ 	.word	0xffffffff


	//   ....[131]....
        /*08e8*/ 	.word	0xffffffff


	//   ....[132]....
        /*08ec*/ 	.word	0xffffffff


	//   ....[133]....
        /*08f0*/ 	.word	0xffffffff


	//   ....[134]....
        /*08f4*/ 	.word	0xffffffff


	//   ....[135]....
        /*08f8*/ 	.word	0xffffffff


	//   ....[136]....
        /*08fc*/ 	.word	0xffffffff


	//   ....[137]....
        /*0900*/ 	.word	0xffffffff


	//   ....[138]....
        /*0904*/ 	.word	0xffffffff


	//   ....[139]....
        /*0908*/ 	.word	0xffffffff


	//   ....[140]....
        /*090c*/ 	.word	0xffffffff


	//   ....[141]....
        /*0910*/ 	.word	0xffffffff


	//   ....[142]....
        /*0914*/ 	.word	0xffffffff


	//   ....[143]....
        /*0918*/ 	.word	0xffffffff


	//   ....[144]....
        /*091c*/ 	.word	0xffffffff


	//   ....[145]....
        /*0920*/ 	.word	0xffffffff


	//   ....[146]....
        /*0924*/ 	.word	0xffffffff


	//   ....[147]....
        /*0928*/ 	.word	0xffffffff


	//   ....[148]....
        /*092c*/ 	.word	0xffffffff


	//   ....[149]....
        /*0930*/ 	.word	0xffffffff


	//   ....[150]....
        /*0934*/ 	.word	0xffffffff


	//   ....[151]....
        /*0938*/ 	.word	0xffffffff


	//   ....[152]....
        /*093c*/ 	.word	0xffffffff


	//   ....[153]....
        /*0940*/ 	.word	0xffffffff


	//   ....[154]....
        /*0944*/ 	.word	0xffffffff


	//   ....[155]....
        /*0948*/ 	.word	0xffffffff


	//   ....[156]....
        /*094c*/ 	.word	0xffffffff


	//   ....[157]....
        /*0950*/ 	.word	0xffffffff


	//   ....[158]....
        /*0954*/ 	.word	0xffffffff


	//   ....[159]....
        /*0958*/ 	.word	0xffffffff


	//   ....[160]....
        /*095c*/ 	.word	0xffffffff


	//   ....[161]....
        /*0960*/ 	.word	0xffffffff


	//   ....[162]....
        /*0964*/ 	.word	0xffffffff


	//   ....[163]....
        /*0968*/ 	.word	0xffffffff


	//   ....[164]....
        /*096c*/ 	.word	0xffffffff


	//   ....[165]....
        /*0970*/ 	.word	0xffffffff


	//   ....[166]....
        /*0974*/ 	.word	0xffffffff


	//   ....[167]....
        /*0978*/ 	.word	0xffffffff


	//   ....[168]....
        /*097c*/ 	.word	0xffffffff


	//   ....[169]....
        /*0980*/ 	.word	0xffffffff


	//   ....[170]....
        /*0984*/ 	.word	0xffffffff


	//   ....[171]....
        /*0988*/ 	.word	0xffffffff


	//   ....[172]....
        /*098c*/ 	.word	0xffffffff


	//   ....[173]....
        /*0990*/ 	.word	0xffffffff


	//   ....[174]....
        /*0994*/ 	.word	0xffffffff


	//   ....[175]....
        /*0998*/ 	.word	0xffffffff


	//   ....[176]....
        /*099c*/ 	.word	0xffffffff


	//   ....[177]....
        /*09a0*/ 	.word	0xffffffff


	//   ....[178]....
        /*09a4*/ 	.word	0xffffffff


	//   ....[179]....
        /*09a8*/ 	.word	0xffffffff


	//   ....[180]....
        /*09ac*/ 	.word	0xffffffff


	//   ....[181]....
        /*09b0*/ 	.word	0xffffffff


	//   ....[182]....
        /*09b4*/ 	.word	0xffffffff


	//   ....[183]....
        /*09b8*/ 	.word	0xffffffff


	//   ....[184]....
        /*09bc*/ 	.word	0xffffffff


	//   ....[185]....
        /*09c0*/ 	.word	0xffffffff


	//   ....[186]....
        /*09c4*/ 	.word	0xffffffff


	//   ....[187]....
        /*09c8*/ 	.word	0xffffffff


	//   ....[188]....
        /*09cc*/ 	.word	0xffffffff


	//   ....[189]....
        /*09d0*/ 	.word	0xffffffff


	//   ....[190]....
        /*09d4*/ 	.word	0xffffffff


	//   ....[191]....
        /*09d8*/ 	.word	0xffffffff


	//   ....[192]....
        /*09dc*/ 	.word	0xffffffff


	//   ....[193]....
        /*09e0*/ 	.word	0xffffffff


	//   ....[194]....
        /*09e4*/ 	.word	0xffffffff


	//   ....[195]....
        /*09e8*/ 	.word	0xffffffff


	//   ....[196]....
        /*09ec*/ 	.word	0xffffffff


	//   ....[197]....
        /*09f0*/ 	.word	0xffffffff


	//   ....[198]....
        /*09f4*/ 	.word	0xffffffff


	//   ....[199]....
        /*09f8*/ 	.word	0xffffffff


	//   ....[200]....
        /*09fc*/ 	.word	0xffffffff


	//   ....[201]....
        /*0a00*/ 	.word	0xffffffff


	//   ....[202]....
        /*0a04*/ 	.word	0xffffffff


	//   ....[203]....
        /*0a08*/ 	.word	0xffffffff


	//   ....[204]....
        /*0a0c*/ 	.word	0xffffffff


	//   ....[205]....
        /*0a10*/ 	.word	0xffffffff


	//   ....[206]....
        /*0a14*/ 	.word	0xffffffff


	//   ....[207]....
        /*0a18*/ 	.word	0xffffffff


	//   ....[208]....
        /*0a1c*/ 	.word	0xffffffff


	//   ....[209]....
        /*0a20*/ 	.word	0xffffffff


	//   ....[210]....
        /*0a24*/ 	.word	0xffffffff


	//   ....[211]....
        /*0a28*/ 	.word	0xffffffff


	//   ....[212]....
        /*0a2c*/ 	.word	0xffffffff


	//   ....[213]....
        /*0a30*/ 	.word	0xffffffff


	//   ....[214]....
        /*0a34*/ 	.word	0xffffffff


	//   ....[215]....
        /*0a38*/ 	.word	0xffffffff


	//   ....[216]....
        /*0a3c*/ 	.word	0xffffffff


	//   ....[217]....
        /*0a40*/ 	.word	0xffffffff


	//   ....[218]....
        /*0a44*/ 	.word	0xffffffff


	//   ....[219]....
        /*0a48*/ 	.word	0xffffffff


	//   ....[220]....
        /*0a4c*/ 	.word	0xffffffff


	//   ....[221]....
        /*0a50*/ 	.word	0xffffffff


	//   ....[222]....
        /*0a54*/ 	.word	0xffffffff


	//   ....[223]....
        /*0a58*/ 	.word	0xffffffff


	//   ....[224]....
        /*0a5c*/ 	.word	0xffffffff


	//   ....[225]....
        /*0a60*/ 	.word	0xffffffff


	//   ....[226]....
        /*0a64*/ 	.word	0xffffffff


	//   ....[227]....
        /*0a68*/ 	.word	0xffffffff


	//   ....[228]....
        /*0a6c*/ 	.word	0xffffffff


	//   ....[229]....
        /*0a70*/ 	.word	0xffffffff


	//   ....[230]....
        /*0a74*/ 	.word	0xffffffff


	//   ....[231]....
        /*0a78*/ 	.word	0xffffffff


	//   ....[232]....
        /*0a7c*/ 	.word	0xffffffff


	//   ....[233]....
        /*0a80*/ 	.word	0xffffffff


	//   ....[234]....
        /*0a84*/ 	.word	0xffffffff


	//   ....[235]....
        /*0a88*/ 	.word	0xffffffff


	//   ....[236]....
        /*0a8c*/ 	.word	0xffffffff


	//   ....[237]....
        /*0a90*/ 	.word	0xffffffff


	//   ....[238]....
        /*0a94*/ 	.word	0xffffffff


	//   ....[239]....
        /*0a98*/ 	.word	0xffffffff


	//----- nvinfo : EIATTR_COOP_GROUP_INSTR_OFFSETS
	.align		4
.L_370:
        /*0a9c*/ 	.byte	0x04, 0x28
        /*0a9e*/ 	.short	(.L_372 - .L_371)


	//   ....[0]....
.L_371:
        /*0aa0*/ 	.word	0x00000050


	//   ....[1]....
        /*0aa4*/ 	.word	0x00000200


	//   ....[2]....
        /*0aa8*/ 	.word	0x00000230


	//   ....[3]....
        /*0aac*/ 	.word	0x00000260


	//   ....[4]....
        /*0ab0*/ 	.word	0x00000290


	//   ....[5]....
        /*0ab4*/ 	.word	0x000002c0


	//   ....[6]....
        /*0ab8*/ 	.word	0x000002f0


	//   ....[7]....
        /*0abc*/ 	.word	0x00000460


	//   ....[8]....
        /*0ac0*/ 	.word	0x000004a0


	//   ....[9]....
        /*0ac4*/ 	.word	0x000004d0


	//   ....[10]....
        /*0ac8*/ 	.word	0x00000500


	//   ....[11]....
        /*0acc*/ 	.word	0x00000530


	//   ....[12]....
        /*0ad0*/ 	.word	0x00000560


	//   ....[13]....
        /*0ad4*/ 	.word	0x000005f0


	//   ....[14]....
        /*0ad8*/ 	.word	0x00000620


	//   ....[15]....
        /*0adc*/ 	.word	0x00000640


	//   ....[16]....
        /*0ae0*/ 	.word	0x000006a0


	//   ....[17]....
        /*0ae4*/ 	.word	0x00003e80


	//   ....[18]....
        /*0ae8*/ 	.word	0x00003ed0


	//   ....[19]....
        /*0aec*/ 	.word	0x000046a0


	//   ....[20]....
        /*0af0*/ 	.word	0x000046d0


	//   ....[21]....
        /*0af4*/ 	.word	0x00004e20


	//   ....[22]....
        /*0af8*/ 	.word	0x00004e40


	//   ....[23]....
        /*0afc*/ 	.word	0x00005590


	//   ....[24]....
        /*0b00*/ 	.word	0x000055a0


	//   ....[25]....
        /*0b04*/ 	.word	0x00005e10


	//   ....[26]....
        /*0b08*/ 	.word	0x00005e50


	//   ....[27]....
        /*0b0c*/ 	.word	0x00006c20


	//   ....[28]....
        /*0b10*/ 	.word	0x00006c50


	//   ....[29]....
        /*0b14*/ 	.word	0x00007440


	//   ....[30]....
        /*0b18*/ 	.word	0x00007470


	//   ....[31]....
        /*0b1c*/ 	.word	0x00007c60


	//   ....[32]....
        /*0b20*/ 	.word	0x00007c80


	//   ....[33]....
        /*0b24*/ 	.word	0x00008490


	//   ....[34]....
        /*0b28*/ 	.word	0x000084c0


	//   ....[35]....
        /*0b2c*/ 	.word	0x000085d0


	//   ....[36]....
        /*0b30*/ 	.word	0x00008600


	//   ....[37]....
        /*0b34*/ 	.word	0x000086d0


	//   ....[38]....
        /*0b38*/ 	.word	0x00008700


	//   ....[39]....
        /*0b3c*/ 	.word	0x000087d0


	//   ....[40]....
        /*0b40*/ 	.word	0x000087f0


	//   ....[41]....
        /*0b44*/ 	.word	0x00008cb0


	//   ....[42]....
        /*0b48*/ 	.word	0x00008cd0


	//   ....[43]....
        /*0b4c*/ 	.word	0x00008e50


	//   ....[44]....
        /*0b50*/ 	.word	0x00008e70


	//   ....[45]....
        /*0b54*/ 	.word	0x00008f40


	//   ....[46]....
        /*0b58*/ 	.word	0x00008f60


	//   ....[47]....
        /*0b5c*/ 	.word	0x00009030


	//   ....[48]....
        /*0b60*/ 	.word	0x00009050


	//   ....[49]....
        /*0b64*/ 	.word	0x00009de0


	//   ....[50]....
        /*0b68*/ 	.word	0x00009e00


	//   ....[51]....
        /*0b6c*/ 	.word	0x00009e30


	//   ....[52]....
        /*0b70*/ 	.word	0x00009e60


	//   ....[53]....
        /*0b74*/ 	.word	0x00009f30


	//   ....[54]....
        /*0b78*/ 	.word	0x00009fd0


	//   ....[55]....
        /*0b7c*/ 	.word	0x00009fe0


	//   ....[56]....
        /*0b80*/ 	.word	0x0000a020


	//   ....[57]....
        /*0b84*/ 	.word	0x0000a180


	//   ....[58]....
        /*0b88*/ 	.word	0x0000a1a0


	//   ....[59]....
        /*0b8c*/ 	.word	0x0000a200


	//   ....[60]....
        /*0b90*/ 	.word	0x0000a240


	//   ....[61]....
        /*0b94*/ 	.word	0x0000a250


	//   ....[62]....
        /*0b98*/ 	.word	0x0000a270


	//   ....[63]....
        /*0b9c*/ 	.word	0x0000a400


	//   ....[64]....
        /*0ba0*/ 	.word	0x0000a420


	//   ....[65]....
        /*0ba4*/ 	.word	0x0000a610


	//   ....[66]....
        /*0ba8*/ 	.word	0x0000a650


	//   ....[67]....
        /*0bac*/ 	.word	0x0000a660


	//   ....[68]....
        /*0bb0*/ 	.word	0x0000a670


	//   ....[69]....
        /*0bb4*/ 	.word	0x0000bf20


	//   ....[70]....
        /*0bb8*/ 	.word	0x0000bf60


	//   ....[71]....
        /*0bbc*/ 	.word	0x0000bf80


	//   ....[72]....
        /*0bc0*/ 	.word	0x0000bf90


	//   ....[73]....
        /*0bc4*/ 	.word	0x0000dd60


	//   ....[74]....
        /*0bc8*/ 	.word	0x0000dd70


	//   ....[75]....
        /*0bcc*/ 	.word	0x0000dd80


	//   ....[76]....
        /*0bd0*/ 	.word	0x0000dd90


	//   ....[77]....
        /*0bd4*/ 	.word	0x0000ddf0


	//   ....[78]....
        /*0bd8*/ 	.word	0x0000de80


	//   ....[79]....
        /*0bdc*/ 	.word	0x0000e080


	//   ....[80]....
        /*0be0*/ 	.word	0x0000e090


	//   ....[81]....
        /*0be4*/ 	.word	0x0000f520


	//   ....[82]....
        /*0be8*/ 	.word	0x0000f540


	//   ....[83]....
        /*0bec*/ 	.word	0x0000f640


	//   ....[84]....
        /*0bf0*/ 	.word	0x0000f650


	//   ....[85]....
        /*0bf4*/ 	.word	0x0000f750


	//   ....[86]....
        /*0bf8*/ 	.word	0x0000f770


	//   ....[87]....
        /*0bfc*/ 	.word	0x0000f870


	//   ....[88]....
        /*0c00*/ 	.word	0x0000f880


	//   ....[89]....
        /*0c04*/ 	.word	0x00010240


	//   ....[90]....
        /*0c08*/ 	.word	0x00010270


	//   ....[91]....
        /*0c0c*/ 	.word	0x00010280


	//   ....[92]....
        /*0c10*/ 	.word	0x000102b0


	//   ....[93]....
        /*0c14*/ 	.word	0x00011ce0


	//   ....[94]....
        /*0c18*/ 	.word	0x00011cf0


	//   ....[95]....
        /*0c1c*/ 	.word	0x00011d30


	//   ....[96]....
        /*0c20*/ 	.word	0x00011de0


	//   ....[97]....
        /*0c24*/ 	.word	0x00011e30


	//   ....[98]....
        /*0c28*/ 	.word	0x00011e50


	//   ....[99]....
        /*0c2c*/ 	.word	0x00011f50


	//   ....[100]....
        /*0c30*/ 	.word	0x00011f60


	//   ....[101]....
        /*0c34*/ 	.word	0x000133e0


	//   ....[102]....
        /*0c38*/ 	.word	0x00013400


	//   ....[103]....
        /*0c3c*/ 	.word	0x00013530


	//   ....[104]....
        /*0c40*/ 	.word	0x00013540


	//   ....[105]....
        /*0c44*/ 	.word	0x00013670


	//   ....[106]....
        /*0c48*/ 	.word	0x00013690


	//   ....[107]....
        /*0c4c*/ 	.word	0x000137c0


	//   ....[108]....
        /*0c50*/ 	.word	0x000137d0


	//   ....[109]....
        /*0c54*/ 	.word	0x00013ca0


	//   ....[110]....
        /*0c58*/ 	.word	0x00013cd0


	//   ....[111]....
        /*0c5c*/ 	.word	0x00013cf0


	//   ....[112]....
        /*0c60*/ 	.word	0x00013d10


	//   ....[113]....
        /*0c64*/ 	.word	0x000158f0


	//   ....[114]....
        /*0c68*/ 	.word	0x00015900


	//   ....[115]....
        /*0c6c*/ 	.word	0x00015930


	//   ....[116]....
        /*0c70*/ 	.word	0x00015940


	//   ....[117]....
        /*0c74*/ 	.word	0x000169f0


	//   ....[118]....
        /*0c78*/ 	.word	0x00016a00


	//   ....[119]....
        /*0c7c*/ 	.word	0x00016a20


	//   ....[120]....
        /*0c80*/ 	.word	0x00016a40


	//   ....[121]....
        /*0c84*/ 	.word	0x00016d70


	//   ....[122]....
        /*0c88*/ 	.word	0x00016d90


	//   ....[123]....
        /*0c8c*/ 	.word	0x00016e70


	//   ....[124]....
        /*0c90*/ 	.word	0x00016e80


	//   ....[125]....
        /*0c94*/ 	.word	0x00016f70


	//   ....[126]....
        /*0c98*/ 	.word	0x00016f90


	//   ....[127]....
        /*0c9c*/ 	.word	0x00017080


	//   ....[128]....
        /*0ca0*/ 	.word	0x00017090


	//   ....[129]....
        /*0ca4*/ 	.word	0x00017380


	//   ....[130]....
        /*0ca8*/ 	.word	0x000173a0


	//   ....[131]....
        /*0cac*/ 	.word	0x000179e0


	//   ....[132]....
        /*0cb0*/ 	.word	0x000179f0


	//   ....[133]....
        /*0cb4*/ 	.word	0x000187f0


	//   ....[134]....
        /*0cb8*/ 	.word	0x00018810


	//   ....[135]....
        /*0cbc*/ 	.word	0x00018900


	//   ....[136]....
        /*0cc0*/ 	.word	0x00018910


	//   ....[137]....
        /*0cc4*/ 	.word	0x00018a00


	//   ....[138]....
        /*0cc8*/ 	.word	0x00018a20


	//   ....[139]....
        /*0ccc*/ 	.word	0x00018b10


	//   ....[140]....
        /*0cd0*/ 	.word	0x00018b20


	//   ....[141]....
        /*0cd4*/ 	.word	0x00018cc0


	//   ....[142]....
        /*0cd8*/ 	.word	0x00018ce0


	//   ....[143]....
        /*0cdc*/ 	.word	0x00018e10


	//   ....[144]....
        /*0ce0*/ 	.word	0x00018e50


	//   ....[145]....
        /*0ce4*/ 	.word	0x00018e80


	//   ....[146]....
        /*0ce8*/ 	.word	0x00018eb0


	//   ....[147]....
        /*0cec*/ 	.word	0x00018ee0


	//   ....[148]....
        /*0cf0*/ 	.word	0x00018f10


	//   ....[149]....
        /*0cf4*/ 	.word	0x00019080


	//   ....[150]....
        /*0cf8*/ 	.word	0x000190c0


	//   ....[151]....
        /*0cfc*/ 	.word	0x000190f0


	//   ....[152]....
        /*0d00*/ 	.word	0x00019120


	//   ....[153]....
        /*0d04*/ 	.word	0x00019150


	//   ....[154]....
        /*0d08*/ 	.word	0x00019180


	//   ....[155]....
        /*0d0c*/ 	.word	0x00019210


	//   ....[156]....
        /*0d10*/ 	.word	0x00019240


	//   ....[157]....
        /*0d14*/ 	.word	0x00019250


	//   ....[158]....
        /*0d18*/ 	.word	0x000192b0


	//   ....[159]....
        /*0d1c*/ 	.word	0x00019880


	//   ....[160]....
        /*0d20*/ 	.word	0x000198d0


	//   ....[161]....
        /*0d24*/ 	.word	0x00019930


	//   ....[162]....
        /*0d28*/ 	.word	0x00019990


	//   ....[163]....
        /*0d2c*/ 	.word	0x000199f0


	//   ....[164]....
        /*0d30*/ 	.word	0x00019a60


	//   ....[165]....
        /*0d34*/ 	.word	0x00019ab0


	//   ....[166]....
        /*0d38*/ 	.word	0x00019b10


	//   ....[167]....
        /*0d3c*/ 	.word	0x00019b80


	//   ....[168]....
        /*0d40*/ 	.word	0x00019be0


	//   ....[169]....
        /*0d44*/ 	.word	0x00019c50


	//   ....[170]....
        /*0d48*/ 	.word	0x00019cb0


	//   ....[171]....
        /*0d4c*/ 	.word	0x00019d20


	//   ....[172]....
        /*0d50*/ 	.word	0x00019d90


	//   ....[173]....
        /*0d54*/ 	.word	0x00019e00


	//   ....[174]....
        /*0d58*/ 	.word	0x00019e60


	//   ....[175]....
        /*0d5c*/ 	.word	0x00019ed0


	//   ....[176]....
        /*0d60*/ 	.word	0x00019f40


	//   ....[177]....
        /*0d64*/ 	.word	0x00019fb0


	//   ....[178]....
        /*0d68*/ 	.word	0x0001a010


	//   ....[179]....
        /*0d6c*/ 	.word	0x0001a070


	//   ....[180]....
        /*0d70*/ 	.word	0x0001a0d0


	//   ....[181]....
        /*0d74*/ 	.word	0x0001a120


	//   ....[182]....
        /*0d78*/ 	.word	0x0001a170


	//   ....[183]....
        /*0d7c*/ 	.word	0x0001a1e0


	//   ....[184]....
        /*0d80*/ 	.word	0x0001a250


	//   ....[185]....
        /*0d84*/ 	.word	0x0001a2b0


	//   ....[186]....
        /*0d88*/ 	.word	0x0001a320


	//   ....[187]....
        /*0d8c*/ 	.word	0x0001a390


	//   ....[188]....
        /*0d90*/ 	.word	0x0001a400


	//   ....[189]....
        /*0d94*/ 	.word	0x0001a460


	//   ....[190]....
        /*0d98*/ 	.word	0x0001a4d0


	//   ....[191]....
        /*0d9c*/ 	.word	0x0001a540


	//   ....[192]....
        /*0da0*/ 	.word	0x0001a5b0


	//   ....[193]....
        /*0da4*/ 	.word	0x0001a610


	//   ....[194]....
        /*0da8*/ 	.word	0x0001a660


	//   ....[195]....
        /*0dac*/ 	.word	0x0001a6b0


	//   ....[196]....
        /*0db0*/ 	.word	0x0001a700


	//   ....[197]....
        /*0db4*/ 	.word	0x0001a740


	//   ....[198]....
        /*0db8*/ 	.word	0x0001a7a0


	//   ....[199]....
        /*0dbc*/ 	.word	0x0001a7e0


	//   ....[200]....
        /*0dc0*/ 	.word	0x0001a830


	//   ....[201]....
        /*0dc4*/ 	.word	0x0001a870


	//   ....[202]....
        /*0dc8*/ 	.word	0x0001a8d0


	//   ....[203]....
        /*0dcc*/ 	.word	0x0001a940


	//   ....[204]....
        /*0dd0*/ 	.word	0x0001a9b0


	//   ....[205]....
        /*0dd4*/ 	.word	0x0001aa10


	//   ....[206]....
        /*0dd8*/ 	.word	0x0001aa80


	//   ....[207]....
        /*0ddc*/ 	.word	0x0001aaf0


	//   ....[208]....
        /*0de0*/ 	.word	0x0001ab60


	//   ....[209]....
        /*0de4*/ 	.word	0x0001abc0


	//   ....[210]....
        /*0de8*/ 	.word	0x0001ac30


	//   ....[211]....
        /*0dec*/ 	.word	0x0001aca0


	//   ....[212]....
        /*0df0*/ 	.word	0x0001ad10


	//   ....[213]....
        /*0df4*/ 	.word	0x0001ad70


	//   ....[214]....
        /*0df8*/ 	.word	0x0001ade0


	//   ....[215]....
        /*0dfc*/ 	.word	0x0001ae50


	//   ....[216]....
        /*0e00*/ 	.word	0x0001aec0


	//   ....[217]....
        /*0e04*/ 	.word	0x0001af20


	//   ....[218]....
        /*0e08*/ 	.word	0x0001af90


	//   ....[219]....
        /*0e0c*/ 	.word	0x0001b000


	//   ....[220]....
        /*0e10*/ 	.word	0x0001b070


	//   ....[221]....
        /*0e14*/ 	.word	0x0001b0d0


	//   ....[222]....
        /*0e18*/ 	.word	0x0001b140


	//   ....[223]....
        /*0e1c*/ 	.word	0x0001b1b0


	//   ....[224]....
        /*0e20*/ 	.word	0x0001b200


	//   ....[225]....
        /*0e24*/ 	.word	0x0001b240


	//   ....[226]....
        /*0e28*/ 	.word	0x0001b290


	//   ....[227]....
        /*0e2c*/ 	.word	0x0001b2e0


	//   ....[228]....
        /*0e30*/ 	.word	0x0001b330


	//   ....[229]....
        /*0e34*/ 	.word	0x0001b3a0


	//   ....[230]....
        /*0e38*/ 	.word	0x0001b3f0


	//   ....[231]....
        /*0e3c*/ 	.word	0x0001b430


	//   ....[232]....
        /*0e40*/ 	.word	0x0001b480


	//   ....[233]....
        /*0e44*/ 	.word	0x0001b4d0


	//   ....[234]....
        /*0e48*/ 	.word	0x0001b520


	//   ....[235]....
        /*0e4c*/ 	.word	0x0001b590


	//   ....[236]....
        /*0e50*/ 	.word	0x0001b5e0


	//   ....[237]....
        /*0e54*/ 	.word	0x0001b650


	//   ....[238]....
        /*0e58*/ 	.word	0x0001b6b0


	//   ....[239]....
        /*0e5c*/ 	.word	0x0001b720


	//----- nvinfo : EIATTR_EXIT_INSTR_OFFSETS
	.align		4
.L_372:
        /*0e60*/ 	.byte	0x04, 0x1c
        /*0e62*/ 	.short	(.L_374 - .L_373)


	//   ....[0]....
.L_373:
        /*0e64*/ 	.word	0x00000c10


	//   ....[1]....
        /*0e68*/ 	.word	0x00019850


	//----- nvinfo : EIATTR_MAX_THREADS
	.align		4
.L_374:
        /*0e6c*/ 	.byte	0x04, 0x05
        /*0e6e*/ 	.short	(.L_376 - .L_375)
.L_375:
        /*0e70*/ 	.word	0x00000100
        /*0e74*/ 	.word	0x00000001
        /*0e78*/ 	.word	0x00000001


	//----- nvinfo : EIATTR_CRS_STACK_SIZE
	.align		4
.L_376:
        /*0e7c*/ 	.byte	0x04, 0x1e
        /*0e7e*/ 	.short	(.L_378 - .L_377)
.L_377:
        /*0e80*/ 	.word	0x00000000
.L_378:


//--------------------- .nv.info._ZN7cutlass13device_kernelIN5flash19enable_sm80_to_sm89INS1_16FlashAttnFwdSm80INS1_25CollectiveMainloopFwdSm80ILi4ELi1ELb0EN4cute5tupleIJNS5_1CILi128EEENS7_ILi48EEES8_EEELi128ENS_10bfloat16_tEfNS_4arch4Sm80ELb0ELb1ELb1ELb0ELb1ELb0ELb1ELb1EEENS1_21CollectiveEpilogueFwdINS6_IJS8_S8_S9_EEENS6_IJNS7_ILi1EEESH_SH_EEESB_SD_Li128ELb0ELb1ELb1ELb0EEENS1_19SingleTileSchedulerILb0ELb1ELb1ELi128EEEEEEEEEvNT_6ParamsE --------------------------
	.section	.nv.info._ZN7cutlass13device_kernelIN5flash19enable_sm80_to_sm89INS1_16FlashAttnFwdSm80INS1_25CollectiveMainloopFwdSm80ILi4ELi1ELb0EN4cute5tupleIJNS5_1CILi128EEENS7_ILi48EEES8_EEELi128ENS_10bfloat16_tEfNS_4arch4Sm80ELb0ELb1ELb1ELb0ELb1ELb0ELb1ELb1EEENS1_21CollectiveEpilogueFwdINS6_IJS8_S8_S9_EEENS6_IJNS7_ILi1EEESH_SH_EEESB_SD_Li128ELb0ELb1ELb1ELb0EEENS1_19SingleTileSchedulerILb0ELb1ELb1ELi128EEEEEEEEEvNT_6ParamsE,"",@"SHT_CUDA_INFO"
	.sectionflags	@""
	.align	4


	//----- nvinfo : EIATTR_CUDA_API_VERSION
	.align		4
        /*0000*/ 	.byte	0x04, 0x37
        /*0002*/ 	.short	(.L_380 - .L_379)
.L_379:
        /*0004*/ 	.word	0x00000082


	//----- nvinfo : EIATTR_SW2861232_WAR
	.align		4
.L_380:
        /*0008*/ 	.byte	0x01, 0x35
	.zero		2


	//----- nvinfo : EIATTR_PARAM_CBANK
	.align		4
        /*000c*/ 	.byte	0x04, 0x0a
        /*000e*/ 	.short	(.L_382 - .L_381)
	.align		4
.L_381:
        /*0010*/ 	.word	index@(.nv.constant0._ZN7cutlass13device_kernelIN5flash19enable_sm80_to_sm89INS1_16FlashAttnFwdSm80INS1_25CollectiveMainloopFwdSm80ILi4ELi1ELb0EN4cute5tupleIJNS5_1CILi128EEENS7_ILi48EEES8_EEELi128ENS_10bfloat16_tEfNS_4arch4Sm80ELb0ELb1ELb1ELb0ELb1ELb0ELb1ELb1EEENS1_21CollectiveEpilogueFwdINS6_IJS8_S8_S9_EEENS6_IJNS7_ILi1EEESH_SH_EEESB_SD_Li128ELb0ELb1ELb1ELb0EEENS1_19SingleTileSchedulerILb0ELb1ELb1ELi128EEEEEEEEEvNT_6ParamsE)
        /*0014*/ 	.short	0x0160
        /*0016*/ 	.short	0x0418


	//----- nvinfo : EIATTR_CBANK_PARAM_SIZE
	.align		4
.L_382:
        /*0018*/ 	.byte	0x03, 0x19
        /*001a*/ 	.short	0x0418


	//----- nvinfo : EIATTR_KPARAM_INFO
	.align		4
        /*001c*/ 	.byte	0x04, 0x17
        /*001e*/ 	.short	(.L_384 - .L_383)
.L_383:
        /*0020*/ 	.word	0x00000000
        /*0024*/ 	.short	0x0000
        /*0026*/ 	.short	0x0000
        /*0028*/ 	.byte	0x00, 0xf0, 0x61, 0x10


	//----- nvinfo : EIATTR_MAXREG_COUNT
	.align		4
.L_384:
        /*002c*/ 	.byte	0x03, 0x1b
        /*002e*/ 	.short	0x00ff


	//----- nvinfo : EIATTR_NUM_BARRIERS
	.align		4
        /*0030*/ 	.byte	0x02, 0x4c
        /*0032*/ 	.byte	0x02
	.zero		1


	//----- nvinfo : EIATTR_ANNOTATIONS
	.align		4
        /*0034*/ 	.byte	0x04, 0x55
        /*0036*/ 	.short	(.L_386 - .L_385)


	//   ....[0]....
.L_385:
        /* <DEDUP_REMOVED lines=50> */


	//----- nvinfo : EIATTR_MERCURY_ISA_VERSION
	.align		4
.L_386:
        /*0348*/ 	.byte	0x03, 0x5f
        /*034a*/ 	.short	0x0000


	//----- nvinfo : EIATTR_COOP_GROUP_MASK_REGIDS
	.align		4
        /*034c*/ 	.byte	0x04, 0x29
        /*034e*/ 	.short	(.L_388 - .L_387)


	//   ....[0]....
.L_387:
        /*0350*/ 	.word	0xffffffff


	//   ....[1]....
        /*0354*/ 	.word	0xffffffff


	//   ....[2]....
        /*0358*/ 	.word	0xffffffff


	//   ....[3]....
        /*035c*/ 	.word	0xffffffff


	//   ....[4]....
        /*0360*/ 	.word	0xffffffff


	//   ....[5]....
        /*0364*/ 	.word	0xffffffff


	//   ....[6]....
        /*0368*/ 	.word	0xffffffff


	//   ....[7]....
        /*036c*/ 	.word	0xffffffff


	//   ....[8]....
        /*0370*/ 	.word	0xffffffff


	//   ....[9]....
        /*0374*/ 	.word	0xffffffff


	//   ....[10]....
        /*0378*/ 	.word	0xffffffff


	//   ....[11]....
        /*037c*/ 	.word	0xffffffff


	//   ....[12]....
        /*0380*/ 	.word	0xffffffff


	//   ....[13]....
        /*0384*/ 	.word	0xffffffff


	//   ....[14]....
        /*0388*/ 	.word	0xffffffff


	//   ....[15]....
        /*038c*/ 	.word	0xffffffff


	//   ....[16]....
        /*0390*/ 	.word	0xffffffff


	//   ....[17]....
        /*0394*/ 	.word	0xffffffff


	//   ....[18]....
        /*0398*/ 	.word	0xffffffff


	//   ....[19]....
        /*039c*/ 	.word	0xffffffff


	//   ....[20]....
        /*03a0*/ 	.word	0xffffffff


	//   ....[21]....
        /*03a4*/ 	.word	0xffffffff


	//   ....[22]....
        /*03a8*/ 	.word	0xffffffff


	//   ....[23]....
        /*03ac*/ 	.word	0xffffffff


	//   ....[24]....
        /*03b0*/ 	.word	0xffffffff


	//   ....[25]....
        /*03b4*/ 	.word	0xffffffff


	//   ....[26]....
        /*03b8*/ 	.word	0xffffffff


	//   ....[27]....
        /*03bc*/ 	.word	0xffffffff


	//   ....[28]....
        /*03c0*/ 	.word	0xffffffff


	//   ....[29]....
        /*03c4*/ 	.word	0xffffffff


	//   ....[30]....
        /*03c8*/ 	.word	0xffffffff


	//   ....[31]....
        /*03cc*/ 	.word	0xffffffff


	//   ....[32]....
        /*03d0*/ 	.word	0xffffffff


	//   ....[33]....
        /*03d4*/ 	.word	0xffffffff


	//   ....[34]....
        /*03d8*/ 	.word	0xffffffff


	//   ....[35]....
        /*03dc*/ 	.word	0xffffffff


	//   ....[36]....
        /*03e0*/ 	.word	0xffffffff


	//   ....[37]....
        /*03e4*/ 	.word	0xffffffff


	//   ....[38]....
        /*03e8*/ 	.word	0xffffffff


	//   ....[39]....
        /*03ec*/ 	.word	0xffffffff


	//   ....[40]....
        /*03f0*/ 	.word	0xffffffff


	//   ....[41]....
        /*03f4*/ 	.word	0xffffffff


	//   ....[42]....
        /*03f8*/ 	.word	0xffffffff


	//   ....[43]....
        /*03fc*/ 	.word	0xffffffff


	//   ....[44]....
        /*0400*/ 	.word	0xffffffff


	//   ....[45]....
        /*0404*/ 	.word	0xffffffff


	//   ....[46]....
        /*0408*/ 	.word	0xffffffff


	//   ....[47]....
        /*040c*/ 	.word	0xffffffff


	//   ....[48]....
        /*0410*/ 	.word	0xffffffff


	//   ....[49]....
        /*0414*/ 	.word	0xffffffff


	//   ....[50]....
        /*0418*/ 	.word	0xffffffff


	//   ....[51]....
        /*041c*/ 	.word	0xffffffff


	//   ....[52]....
        /*0420*/ 	.word	0xffffffff


	//   ....[53]....
        /*0424*/ 	.word	0xffffffff


	//   ....[54]....
        /*0428*/ 	.word	0xffffffff


	//   ....[55]....
        /*042c*/ 	.word	0xffffffff


	//   ....[56]....
        /*0430*/ 	.word	0xffffffff


	//   ....[57]....
        /*0434*/ 	.word	0xffffffff


	//   ....[58]....
        /*0438*/ 	.word	0xffffffff


	//   ....[59]....
        /*043c*/ 	.word	0xffffffff


	//   ....[60]....
        /*0440*/ 	.word	0xffffffff


	//   ....[61]....
        /*0444*/ 	.word	0xffffffff


	//   ....[62]....
        /*0448*/ 	.word	0xffffffff


	//   ....[63]....
        /*044c*/ 	.word	0xffffffff


	//   ....[64]....
        /*0450*/ 	.word	0xffffffff


	//   ....[65]....
        /*0454*/ 	.word	0xffffffff


	//   ....[66]....
        /*0458*/ 	.word	0xffffffff


	//   ....[67]....
        /*045c*/ 	.word	0xffffffff


	//   ....[68]....
        /*0460*/ 	.word	0xffffffff


	//   ....[69]....
        /*0464*/ 	.word	0xffffffff


	//   ....[70]....
        /*0468*/ 	.word	0xffffffff


	//   ....[71]....
        /*046c*/ 	.word	0xffffffff


	//   ....[72]....
        /*0470*/ 	.word	0xffffffff


	//   ....[73]....
        /*0474*/ 	.word	0xffffffff


	//   ....[74]....
        /*0478*/ 	.word	0xffffffff


	//   ....[75]....
        /*047c*/ 	.word	0xffffffff


	//   ....[76]....
        /*0480*/ 	.word	0xffffffff


	//   ....[77]....
        /*0484*/ 	.word	0xffffffff


	//   ....[78]....
        /*0488*/ 	.word	0xffffffff


	//   ....[79]....
        /*048c*/ 	.word	0xffffffff


	//   ....[80]....
        /*0490*/ 	.word	0xffffffff


	//   ....[81]....
        /*0494*/ 	.word	0xffffffff


	//   ....[82]....
        /*0498*/ 	.word	0xffffffff


	//   ....[83]....
        /*049c*/ 	.word	0xffffffff


	//   ....[84]....
        /*04a0*/ 	.word	0xffffffff


	//   ....[85]....
        /*04a4*/ 	.word	0xffffffff


	//   ....[86]....
        /*04a8*/ 	.word	0xffffffff


	//   ....[87]....
        /*04ac*/ 	.word	0xffffffff


	//   ....[88]....
        /*04b0*/ 	.word	0xffffffff


	//   ....[89]....
        /*04b4*/ 	.word	0xffffffff


	//   ....[90]....
        /*04b8*/ 	.word	0xffffffff


	//   ....[91]....
        /*04bc*/ 	.word	0xffffffff


	//   ....[92]....
        /*04c0*/ 	.word	0xffffffff


	//   ....[93]....
        /*04c4*/ 	.word	0xffffffff


	//   ....[94]....
        /*04c8*/ 	.word	0xffffffff


	//   ....[95]....
        /*04cc*/ 	.word	0xffffffff


	//   ....[96]....
        /*04d0*/ 	.word	0xffffffff


	//   ....[97]....
        /*04d4*/ 	.word	0xffffffff


	//   ....[98]....
        /*04d8*/ 	.word	0xffffffff


	//   ....[99]....
        /*04dc*/ 	.word	0xffffffff


	//   ....[100]....
        /*04e0*/ 	.word	0xffffffff


	//   ....[101]....
        /*04e4*/ 	.word	0xffffffff


	//   ....[102]....
        /*04e8*/ 	.word	0xffffffff


	//   ....[103]....
        /*04ec*/ 	.word	0xffffffff


	//   ....[104]....
        /*04f0*/ 	.word	0xffffffff


	//   ....[105]....
        /*04f4*/ 	.word	0xffffffff


	//   ....[106]....
        /*04f8*/ 	.word	0xffffffff


	//   ....[107]....
        /*04fc*/ 	.word	0xffffffff


	//   ....[108]....
        /*0500*/ 	.word	0xffffffff


	//   ....[109]....
        /*0504*/ 	.word	0xffffffff


	//   ....[110]....
        /*0508*/ 	.word	0xffffffff


	//   ....[111]....
        /*050c*/ 	.word	0xffffffff


	//   ....[112]....
        /*0510*/ 	.word	0xffffffff


	//   ....[113]....
        /*0514*/ 	.word	0xffffffff


	//   ....[114]....
        /*0518*/ 	.word	0xffffffff


	//   ....[115]....
        /*051c*/ 	.word	0xffffffff


	//   ....[116]....
        /*0520*/ 	.word	0xffffffff


	//   ....[117]....
        /*0524*/ 	.word	0xffffffff


	//   ....[118]....
        /*0528*/ 	.word	0xffffffff


	//   ....[119]....
        /*052c*/ 	.word	0xffffffff


	//   ....[120]....
        /*0530*/ 	.word	0xffffffff


	//   ....[121]....
        /*0534*/ 	.word	0xffffffff


	//   ....[122]....
        /*0538*/ 	.word	0xffffffff


	//   ....[123]....
        /*053c*/ 	.word	0xffffffff


	//   ....[124]....
        /*0540*/ 	.word	0xffffffff


	//   ....[125]....
        /*0544*/ 	.word	0xffffffff


	//   ....[126]....
        /*0548*/ 	.word	0xffffffff


	//   ....[127]....
        /*054c*/ 	.word	0xffffffff


	//   ....[128]....
        /*0550*/ 	.word	0xffffffff


	//   ....[129]....
        /*0554*/ 	.word	0xffffffff


	//   ....[130]....
        /*0558*/ 	.word	0xffffffff


	//   ....[131]....
        /*055c*/ 	.word	0xffffffff


	//   ....[132]....
        /*0560*/ 	.word	0xffffffff


	//   ....[133]....
        /*0564*/ 	.word	0xffffffff


	//   ....[134]....
        /*0568*/ 	.word	0xffffffff


	//   ....[135]....
        /*056c*/ 	.word	0xffffffff


	//   ....[136]....
        /*0570*/ 	.word	0xffffffff


	//   ....[137]....
        /*0574*/ 	.word	0xffffffff


	//   ....[138]....
        /*0578*/ 	.word	0xffffffff


	//----- nvinfo : EIATTR_COOP_GROUP_INSTR_OFFSETS
	.align		4
.L_388:
        /*057c*/ 	.byte	0x04, 0x28
        /*057e*/ 	.short	(.L_390 - .L_389)


	//   ....[0]....
.L_389:
        /*0580*/ 	.word	0x00000060


	//   ....[1]....
        /*0584*/ 	.word	0x00001440


	//   ....[2]....
        /*0588*/ 	.word	0x00001470


	//   ....[3]....
        /*058c*/ 	.word	0x00001630


	//   ....[4]....
        /*0590*/ 	.word	0x00001660


	//   ....[5]....
        /*0594*/ 	.word	0x00001730


	//   ....[6]....
        /*0598*/ 	.word	0x00001760


	//   ....[7]....
        /*059c*/ 	.word	0x00001830


	//   ....[8]....
        /*05a0*/ 	.word	0x00001860


	//   ....[9]....
        /*05a4*/ 	.word	0x00001930


	//   ....[10]....
        /*05a8*/ 	.word	0x00001960


	//   ....[11]....
        /*05ac*/ 	.word	0x00001a30


	//   ....[12]....
        /*05b0*/ 	.word	0x00001a60


	//   ....[13]....
        /*05b4*/ 	.word	0x00001b30


	//   ....[14]....
        /*05b8*/ 	.word	0x00001b60


	//   ....[15]....
        /*05bc*/ 	.word	0x00001c40


	//   ....[16]....
        /*05c0*/ 	.word	0x00001c90


	//   ....[17]....
        /*05c4*/ 	.word	0x00002160


	//   ....[18]....
        /*05c8*/ 	.word	0x00002180


	//   ....[19]....
        /*05cc*/ 	.word	0x000021a0


	//   ....[20]....
        /*05d0*/ 	.word	0x000021b0


	//   ....[21]....
        /*05d4*/ 	.word	0x000021c0


	//   ....[22]....
        /*05d8*/ 	.word	0x000021d0


	//   ....[23]....
        /*05dc*/ 	.word	0x00002640


	//   ....[24]....
        /*05e0*/ 	.word	0x00002670


	//   ....[25]....
        /*05e4*/ 	.word	0x000026b0


	//   ....[26]....
        /*05e8*/ 	.word	0x000026e0


	//   ....[27]....
        /*05ec*/ 	.word	0x00002700


	//   ....[28]....
        /*05f0*/ 	.word	0x00002710


	//   ....[29]....
        /*05f4*/ 	.word	0x00003360


	//   ....[30]....
        /*05f8*/ 	.word	0x00003380


	//   ....[31]....
        /*05fc*/ 	.word	0x00003390


	//   ....[32]....
        /*0600*/ 	.word	0x000033a0


	//   ....[33]....
        /*0604*/ 	.word	0x000033b0


	//   ....[34]....
        /*0608*/ 	.word	0x000033c0


	//   ....[35]....
        /*060c*/ 	.word	0x00003950


	//   ....[36]....
        /*0610*/ 	.word	0x00004120


	//   ....[37]....
        /*0614*/ 	.word	0x00004850


	//   ....[38]....
        /*0618*/ 	.word	0x00004f80


	//   ....[39]....
        /*061c*/ 	.word	0x000053c0


	//   ....[40]....
        /*0620*/ 	.word	0x00005400


	//   ....[41]....
        /*0624*/ 	.word	0x00005560


	//   ....[42]....
        /*0628*/ 	.word	0x00005590


	//   ....[43]....
        /*062c*/ 	.word	0x000059b0


	//   ....[44]....
        /*0630*/ 	.word	0x00005b30


	//   ....[45]....
        /*0634*/ 	.word	0x00005b40


	//   ....[46]....
        /*0638*/ 	.word	0x00005be0


	//   ....[47]....
        /*063c*/ 	.word	0x00007dd0


	//   ....[48]....
        /*0640*/ 	.word	0x00007de0


	//   ....[49]....
        /*0644*/ 	.word	0x00007df0


	//   ....[50]....
        /*0648*/ 	.word	0x00007e00


	//   ....[51]....
        /*064c*/ 	.word	0x00007e10


	//   ....[52]....
        /*0650*/ 	.word	0x00007e20


	//   ....[53]....
        /*0654*/ 	.word	0x00008f80


	//   ....[54]....
        /*0658*/ 	.word	0x00008f90


	//   ....[55]....
        /*065c*/ 	.word	0x00008fa0


	//   ....[56]....
        /*0660*/ 	.word	0x00008fb0


	//   ....[57]....
        /*0664*/ 	.word	0x00008fc0


	//   ....[58]....
        /*0668*/ 	.word	0x00008fd0


	//   ....[59]....
        /*066c*/ 	.word	0x000091f0


	//   ....[60]....
        /*0670*/ 	.word	0x00009430


	//   ....[61]....
        /*0674*/ 	.word	0x00009a60


	//   ....[62]....
        /*0678*/ 	.word	0x0000a070


	//   ....[63]....
        /*067c*/ 	.word	0x0000a8b0


	//   ....[64]....
        /*0680*/ 	.word	0x0000a920


	//   ....[65]....
        /*0684*/ 	.word	0x0000aa40


	//   ....[66]....
        /*0688*/ 	.word	0x0000aa90


	//   ....[67]....
        /*068c*/ 	.word	0x0000ae90


	//   ....[68]....
        /*0690*/ 	.word	0x0000aed0


	//   ....[69]....
        /*0694*/ 	.word	0x0000af50


	//   ....[70]....
        /*0698*/ 	.word	0x0000b010


	//   ....[71]....
        /*069c*/ 	.word	0x0000d400


	//   ....[72]....
        /*06a0*/ 	.word	0x0000d410


	//   ....[73]....
        /*06a4*/ 	.word	0x0000d420


	//   ....[74]....
        /*06a8*/ 	.word	0x0000d430


	//   ....[75]....
        /*06ac*/ 	.word	0x0000d440


	//   ....[76]....
        /*06b0*/ 	.word	0x0000d450


	//   ....[77]....
        /*06b4*/ 	.word	0x0000e5b0


	//   ....[78]....
        /*06b8*/ 	.word	0x0000e5c0


	//   ....[79]....
        /*06bc*/ 	.word	0x0000e5d0


	//   ....[80]....
        /*06c0*/ 	.word	0x0000e5e0


	//   ....[81]....
        /*06c4*/ 	.word	0x0000e5f0


	//   ....[82]....
        /*06c8*/ 	.word	0x0000e600


	//   ....[83]....
        /*06cc*/ 	.word	0x0000e920


	//   ....[84]....
        /*06d0*/ 	.word	0x0000e9e0


	//   ....[85]....
        /*06d4*/ 	.word	0x0000ea00


	//   ....[86]....
        /*06d8*/ 	.word	0x0000ea40


	//   ....[87]....
        /*06dc*/ 	.word	0x0000ea80


	//   ....[88]....
        /*06e0*/ 	.word	0x0000eab0


	//   ....[89]....
        /*06e4*/ 	.word	0x0000ebc0


	//   ....[90]....
        /*06e8*/ 	.word	0x0000f020


	//   ....[91]....
        /*06ec*/ 	.word	0x00010e80


	//   ....[92]....
        /*06f0*/ 	.word	0x00010e90


	//   ....[93]....
        /*06f4*/ 	.word	0x00010eb0


	//   ....[94]....
        /*06f8*/ 	.word	0x00010ed0


	//   ....[95]....
        /*06fc*/ 	.word	0x00010f80


	//   ....[96]....
        /*0700*/ 	.word	0x00010f90


	//   ....[97]....
        /*0704*/ 	.word	0x00012080


	//   ....[98]....
        /*0708*/ 	.word	0x00012090


	//   ....[99]....
        /*070c*/ 	.word	0x000120a0


	//   ....[100]....
        /*0710*/ 	.word	0x000120b0


	//   ....[101]....
        /*0714*/ 	.word	0x000120c0


	//   ....[102]....
        /*0718*/ 	.word	0x000120d0


	//   ....[103]....
        /*071c*/ 	.word	0x000122f0


	//   ....[104]....
        /*0720*/ 	.word	0x00012510


	//   ....[105]....
        /*0724*/ 	.word	0x00012b30


	//   ....[106]....
        /*0728*/ 	.word	0x00013130


	//   ....[107]....
        /*072c*/ 	.word	0x00013a00


	//   ....[108]....
        /*0730*/ 	.word	0x00013a80


	//   ....[109]....
        /*0734*/ 	.word	0x00013b90


	//   ....[110]....
        /*0738*/ 	.word	0x00013be0


	//   ....[111]....
        /*073c*/ 	.word	0x00013f10


	//   ....[112]....
        /*0740*/ 	.word	0x00013f50


	//   ....[113]....
        /*0744*/ 	.word	0x00014010


	//   ....[114]....
        /*0748*/ 	.word	0x00014110


	//   ....[115]....
        /*074c*/ 	.word	0x00015f50


	//   ....[116]....
        /*0750*/ 	.word	0x00015f60


	//   ....[117]....
        /*0754*/ 	.word	0x00015f70


	//   ....[118]....
        /*0758*/ 	.word	0x00015f80


	//   ....[119]....
        /*075c*/ 	.word	0x00015fb0


	//   ....[120]....
        /*0760*/ 	.word	0x00015fd0


	//   ....[121]....
        /*0764*/ 	.word	0x00015ff0


	//   ....[122]....
        /*0768*/ 	.word	0x00016000


	//   ....[123]....
        /*076c*/ 	.word	0x00017080


	//   ....[124]....
        /*0770*/ 	.word	0x000170b0


	//   ....[125]....
        /*0774*/ 	.word	0x000170e0


	//   ....[126]....
        /*0778*/ 	.word	0x00017110


	//   ....[127]....
        /*077c*/ 	.word	0x00017150


	//   ....[128]....
        /*0780*/ 	.word	0x00017180


	//   ....[129]....
        /*0784*/ 	.word	0x000171a0


	//   ....[130]....
        /*0788*/ 	.word	0x000171b0


	//   ....[131]....
        /*078c*/ 	.word	0x000171d0


	//   ....[132]....
        /*0790*/ 	.word	0x000171e0


	//   ....[133]....
        /*0794*/ 	.word	0x00017890


	//   ....[134]....
        /*0798*/ 	.word	0x000178b0


	//   ....[135]....
        /*079c*/ 	.word	0x00017eb0


	//   ....[136]....
        /*07a0*/ 	.word	0x00017ed0


	//   ....[137]....
        /*07a4*/ 	.word	0x000184d0


	//   ....[138]....
        /*07a8*/ 	.word	0x000184e0


	//----- nvinfo : EIATTR_EXIT_INSTR_OFFSETS
	.align		4
.L_390:
        /*07ac*/ 	.byte	0x04, 0x1c
        /*07ae*/ 	.short	(.L_392 - .L_391)


	//   ....[0]....
.L_391:
        /*07b0*/ 	.word	0x000001c0


	//   ....[1]....
        /*07b4*/ 	.word	0x000184f0


	//   ....[2]....
        /*07b8*/ 	.word	0x00018a90


	//   ....[3]....
        /*07bc*/ 	.word	0x00018ae0


	//   ....[4]....
        /*07c0*/ 	.word	0x00018b10


	//   ....[5]....
        /*07c4*/ 	.word	0x00018b70


	//   ....[6]....
        /*07c8*/ 	.word	0x00018e00


	//----- nvinfo : EIATTR_CTAIDZ_USED
	.align		4
.L_392:
        /*07cc*/ 	.byte	0x01, 0x04
	.zero		2


	//----- nvinfo : EIATTR_MAX_THREADS
	.align		4
        /*07d0*/ 	.byte	0x04, 0x05
        /*07d2*/ 	.short	(.L_394 - .L_393)
.L_393:
        /*07d4*/ 	.word	0x00000080
        /*07d8*/ 	.word	0x00000001
        /*07dc*/ 	.word	0x00000001


	//----- nvinfo : EIATTR_CRS_STACK_SIZE
	.align		4
.L_394:
        /*07e0*/ 	.byte	0x04, 0x1e
        /*07e2*/ 	.short	(.L_396 - .L_395)
.L_395:
        /*07e4*/ 	.word	0x00000000
.L_396:


//--------------------- .nv.info._ZN7cutlass13device_kernelIN5flash19enable_sm80_to_sm89INS1_16FlashAttnFwdSm80INS1_25CollectiveMainloopFwdSm80ILi8ELi1ELb1EN4cute5tupleIJNS5_1CILi128EEENS7_ILi96EEES8_EEELi128ENS_10bfloat16_tEfNS_4arch4Sm80ELb0ELb1ELb1ELb1ELb1ELb0ELb1ELb1EEENS1_21CollectiveEpilogueFwdINS6_IJS8_S8_S9_EEENS6_IJNS7_ILi1EEESH_SH_EEESB_SD_Li256ELb1ELb1ELb1ELb0EEENS1_36VarlenDynamicPersistentTileSchedulerILi128ELi96ELi256ELi256ELb1ELb1ELb0ELb1ELb0ELb1EEEEEEEEEvNT_6ParamsE --------------------------
	.section	.nv.info._ZN7cutlass13device_kernelIN5flash19enable_sm80_to_sm89INS1_16FlashAttnFwdSm80INS1_25CollectiveMainloopFwdSm80ILi8ELi1ELb1EN4cute5tupleIJNS5_1CILi128EEENS7_ILi96EEES8_EEELi128ENS_10bfloat16_tEfNS_4arch4Sm80ELb0ELb1ELb1ELb1ELb1ELb0ELb1ELb1EEENS1_21CollectiveEpilogueFwdINS6_IJS8_S8_S9_EEENS6_IJNS7_ILi1EEESH_SH_EEESB_SD_Li256ELb1ELb1ELb1ELb0EEENS1_36VarlenDynamicPersistentTileSchedulerILi128ELi96ELi256ELi256ELb1ELb1ELb0ELb1ELb0ELb1EEEEEEEEEvNT_6ParamsE,"",@"SHT_CUDA_INFO"
	.sectionflags	@""
	.align	4


	//----- nvinfo : EIATTR_CUDA_API_VERSION
	.align		4
        /*0000*/ 	.byte	0x04, 0x37
        /*0002*/ 	.short	(.L_398 - .L_397)
.L_397:
        /*0004*/ 	.word	0x00000082


	//----- nvinfo : EIATTR_SW2861232_WAR
	.align		4
.L_398:
        /*0008*/ 	.byte	0x01, 0x35
	.zero		2


	//----- nvinfo : EIATTR_PARAM_CBANK
	.align		4
        /*000c*/ 	.byte	0x04, 0x0a
        /*000e*/ 	.short	(.L_400 - .L_399)
	.align		4
.L_399:
        /*0010*/ 	.word	index@(.nv.constant0._ZN7cutlass13device_kernelIN5flash19enable_sm80_to_sm89INS1_16FlashAttnFwdSm80INS1_25CollectiveMainloopFwdSm80ILi8ELi1ELb1EN4cute5tupleIJNS5_1CILi128EEENS7_ILi96EEES8_EEELi128ENS_10bfloat16_tEfNS_4arch4Sm80ELb0ELb1ELb1ELb1ELb1ELb0ELb1ELb1EEENS1_21CollectiveEpilogueFwdINS6_IJS8_S8_S9_EEENS6_IJNS7_ILi1EEESH_SH_EEESB_SD_Li256ELb1ELb1ELb1ELb0EEENS1_36VarlenDynamicPersistentTileSchedulerILi128ELi96ELi256ELi256ELb1ELb1ELb0ELb1ELb0ELb1EEEEEEEEEvNT_6ParamsE)
        /*0014*/ 	.short	0x0160
        /*0016*/ 	.short	0x0438


	//----- nvinfo : EIATTR_CBANK_PARAM_SIZE
	.align		4
.L_400:
        /*0018*/ 	.byte	0x03, 0x19
        /*001a*/ 	.short	0x0438


	//----- nvinfo : EIATTR_KPARAM_INFO
	.align		4
        /*001c*/ 	.byte	0x04, 0x17
        /*001e*/ 	.short	(.L_402 - .L_401)
.L_401:
        /*0020*/ 	.word	0x00000000
        /*0024*/ 	.short	0x0000
        /*0026*/ 	.short	0x0000
        /*0028*/ 	.byte	0x00, 0xf0, 0xe1, 0x10


	//----- nvinfo : EIATTR_MAXREG_COUNT
	.align		4
.L_402:
        /*002c*/ 	.byte	0x03, 0x1b
        /*002e*/ 	.short	0x00ff


	//----- nvinfo : EIATTR_NUM_BARRIERS
	.align		4
        /*0030*/ 	.byte	0x02, 0x4c
        /*0032*/ 	.byte	0x06
	.zero		1


	//----- nvinfo : EIATTR_ANNOTATIONS
	.align		4
        /*0034*/ 	.byte	0x04, 0x55
        /*0036*/ 	.short	(.L_404 - .L_403)


	//   ....[0]....
.L_403:
        /* <DEDUP_REMOVED lines=11> */


	//----- nvinfo : EIATTR_MERCURY_ISA_VERSION
	.align		4
.L_404:
        /*00d8*/ 	.byte	0x03, 0x5f
        /*00da*/ 	.short	0x0000


	//----- nvinfo : EIATTR_INT_WARP_WIDE_INSTR_OFFSETS
	.align		4
        /*00dc*/ 	.byte	0x04, 0x31
        /*00de*/ 	.short	(.L_406 - .L_405)


	//   ....[0]....
.L_405:
        /*00e0*/ 	.word	0x00014050


	//   ....[1]....
        /*00e4*/ 	.word	0x000140d0


	//----- nvinfo : EIATTR_COOP_GROUP_MASK_REGIDS
	.align		4
.L_406:
        /*00e8*/ 	.byte	0x04, 0x29
        /*00ea*/ 	.short	(.L_408 - .L_407)


	//   ....[0]....
.L_407:
        /*00ec*/ 	.word	0xffffffff


	//   ....[1]....
        /*00f0*/ 	.word	0xffffffff


	//   ....[2]....
        /*00f4*/ 	.word	0xffffffff


	//   ....[3]....
        /*00f8*/ 	.word	0xffffffff


	//   ....[4]....
        /*00fc*/ 	.word	0xffffffff


	//   ....[5]....
        /*0100*/ 	.word	0xffffffff


	//   ....[6]....
        /*0104*/ 	.word	0xffffffff


	//   ....[7]....
        /*0108*/ 	.word	0xffffffff


	//   ....[8]....
        /*010c*/ 	.word	0xffffffff


	//   ....[9]....
        /*0110*/ 	.word	0xffffffff


	//   ....[10]....
        /*0114*/ 	.word	0xffffffff


	//   ....[11]....
        /*0118*/ 	.word	0xffffffff


	//   ....[12]....
        /*011c*/ 	.word	0xffffffff


	//   ....[13]....
        /*0120*/ 	.word	0xffffffff


	//   ....[14]....
        /*0124*/ 	.word	0xffffffff


	//   ....[15]....
        /*0128*/ 	.word	0xffffffff


	//   ....[16]....
        /*012c*/ 	.word	0xffffffff


	//   ....[17]....
        /*0130*/ 	.word	0xffffffff


	//   ....[18]....
        /*0134*/ 	.word	0xffffffff


	//   ....[19]....
        /*0138*/ 	.word	0xffffffff


	//   ....[20]....
        /*013c*/ 	.word	0xffffffff


	//   ....[21]....
        /*0140*/ 	.word	0xffffffff


	//   ....[22]....
        /*0144*/ 	.word	0xffffffff


	//   ....[23]....
        /*0148*/ 	.word	0xffffffff


	//   ....[24]....
        /*014c*/ 	.word	0xffffffff


	//   ....[25]....
        /*0150*/ 	.word	0xffffffff


	//   ....[26]....
        /*0154*/ 	.word	0xffffffff


	//   ....[27]....
        /*0158*/ 	.word	0xffffffff


	//   ....[28]....
        /*015c*/ 	.word	0xffffffff


	//   ....[29]....
        /*0160*/ 	.word	0xffffffff


	//   ....[30]....
        /*0164*/ 	.word	0xffffffff


	//   ....[31]....
        /*0168*/ 	.word	0xffffffff


	//   ....[32]....
        /*016c*/ 	.word	0xffffffff


	//   ....[33]....
        /*0170*/ 	.word	0xffffffff


	//   ....[34]....
        /*0174*/ 	.word	0xffffffff


	//   ....[35]....
        /*0178*/ 	.word	0xffffffff


	//   ....[36]....
        /*017c*/ 	.word	0xffffffff


	//   ....[37]....
        /*0180*/ 	.word	0xffffffff


	//   ....[38]....
        /*0184*/ 	.word	0xffffffff


	//   ....[39]....
        /*0188*/ 	.word	0xffffffff


	//   ....[40]....
        /*018c*/ 	.word	0xffffffff


	//   ....[41]....
        /*0190*/ 	.word	0xffffffff


	//   ....[42]....
        /*0194*/ 	.word	0xffffffff


	//   ....[43]....
        /*0198*/ 	.word	0xffffffff


	//   ....[44]....
        /*019c*/ 	.word	0xffffffff


	//   ....[45]....
        /*01a0*/ 	.word	0xffffffff


	//   ....[46]....
        /*01a4*/ 	.word	0xffffffff


	//   ....[47]....
        /*01a8*/ 	.word	0xffffffff


	//   ....[48]....
        /*01ac*/ 	.word	0xffffffff


	//   ....[49]....
        /*01b0*/ 	.word	0xffffffff


	//   ....[50]....
        /*01b4*/ 	.word	0xffffffff


	//   ....[51]....
        /*01b8*/ 	.word	0xffffffff


	//   ....[52]....
        /*01bc*/ 	.word	0xffffffff


	//   ....[53]....
        /*01c0*/ 	.word	0xffffffff


	//   ....[54]....
        /*01c4*/ 	.word	0xffffffff


	//   ....[55]....
        /*01c8*/ 	.word	0xffffffff


	//   ....[56]....
        /*01cc*/ 	.word	0xffffffff


	//   ....[57]....
        /*01d0*/ 	.word	0xffffffff


	//   ....[58]....
        /*01d4*/ 	.word	0xffffffff


	//   ....[59]....
        /*01d8*/ 	.word	0xffffffff


	//   ....[60]....
        /*01dc*/ 	.word	0xffffffff


	//   ....[61]....
        /*01e0*/ 	.word	0xffffffff


	//   ....[62]....
        /*01e4*/ 	.word	0xffffffff


	//   ....[63]....
        /*01e8*/ 	.word	0xffffffff


	//   ....[64]....
        /*01ec*/ 	.word	0xffffffff


	//   ....[65]....
        /*01f0*/ 	.word	0xffffffff


	//   ....[66]....
        /*01f4*/ 	.word	0xffffffff


	//   ....[67]....
        /*01f8*/ 	.word	0xffffffff


	//   ....[68]....
        /*01fc*/ 	.word	0xffffffff


	//   ....[69]....
        /*0200*/ 	.word	0xffffffff


	//   ....[70]....
        /*0204*/ 	.word	0xffffffff


	//   ....[71]....
        /*0208*/ 	.word	0xffffffff


	//   ....[72]....
        /*020c*/ 	.word	0xffffffff


	//   ....[73]....
        /*0210*/ 	.word	0xffffffff


	//   ....[74]....
        /*0214*/ 	.word	0xffffffff


	//   ....[75]....
        /*0218*/ 	.word	0xffffffff


	//   ....[76]....
        /*021c*/ 	.word	0xffffffff


	//   ....[77]....
        /*0220*/ 	.word	0xffffffff


	//   ....[78]....
        /*0224*/ 	.word	0xffffffff


	//   ....[79]....
        /*0228*/ 	.word	0xffffffff


	//   ....[80]....
        /*022c*/ 	.word	0xffffffff


	//   ....[81]....
        /*0230*/ 	.word	0xffffffff


	//   ....[82]....
        /*0234*/ 	.word	0xffffffff


	//   ....[83]....
        /*0238*/ 	.word	0xffffffff


	//   ....[84]....
        /*023c*/ 	.word	0xffffffff


	//   ....[85]....
        /*0240*/ 	.word	0xffffffff


	//   ....[86]....
        /*0244*/ 	.word	0xffffffff


	//   ....[87]....
        /*0248*/ 	.word	0xffffffff


	//   ....[88]....
        /*024c*/ 	.word	0xffffffff


	//   ....[89]....
        /*0250*/ 	.word	0xffffffff


	//   ....[90]....
        /*0254*/ 	.word	0xffffffff


	//   ....[91]....
        /*0258*/ 	.word	0xffffffff


	//   ....[92]....
        /*025c*/ 	.word	0xffffffff


	//   ....[93]....
        /*0260*/ 	.word	0xffffffff


	//   ....[94]....
        /*0264*/ 	.word	0xffffffff


	//   ....[95]....
        /*0268*/ 	.word	0xffffffff


	//   ....[96]....
        /*026c*/ 	.word	0xffffffff


	//   ....[97]....
        /*0270*/ 	.word	0xffffffff


	//   ....[98]....
        /*0274*/ 	.word	0xffffffff


	//   ....[99]....
        /*0278*/ 	.word	0xffffffff


	//   ....[100]....
        /*027c*/ 	.word	0xffffffff


	//   ....[101]....
        /*0280*/ 	.word	0xffffffff


	//   ....[102]....
        /*0284*/ 	.word	0xffffffff


	//   ....[103]....
        /*0288*/ 	.word	0xffffffff


	//   ....[104]....
        /*028c*/ 	.word	0xffffffff


	//   ....[105]....
        /*0290*/ 	.word	0xffffffff


	//   ....[106]....
        /*0294*/ 	.word	0xffffffff


	//   ....[107]....
        /*0298*/ 	.word	0xffffffff


	//   ....[108]....
        /*029c*/ 	.word	0xffffffff


	//   ....[109]....
        /*02a0*/ 	.word	0xffffffff


	//   ....[110]....
        /*02a4*/ 	.word	0xffffffff


	//   ....[111]....
        /*02a8*/ 	.word	0xffffffff


	//   ....[112]....
        /*02ac*/ 	.word	0xffffffff


	//   ....[113]....
        /*02b0*/ 	.word	0xffffffff


	//   ....[114]....
        /*02b4*/ 	.word	0xffffffff


	//   ....[115]....
        /*02b8*/ 	.word	0xffffffff


	//   ....[116]....
        /*02bc*/ 	.word	0xffffffff


	//   ....[117]....
        /*02c0*/ 	.word	0xffffffff


	//   ....[118]....
        /*02c4*/ 	.word	0xffffffff


	//   ....[119]....
        /*02c8*/ 	.word	0xffffffff


	//   ....[120]....
        /*02cc*/ 	.word	0xffffffff


	//   ....[121]....
        /*02d0*/ 	.word	0xffffffff


	//   ....[122]....
        /*02d4*/ 	.word	0xffffffff


	//   ....[123]....
        /*02d8*/ 	.word	0xffffffff


	//   ....[124]....
        /*02dc*/ 	.word	0xffffffff


	//   ....[125]....
        /*02e0*/ 	.word	0xffffffff


	//   ....[126]....
        /*02e4*/ 	.word	0xffffffff


	//   ....[127]....
        /*02e8*/ 	.word	0xffffffff


	//   ....[128]....
        /*02ec*/ 	.word	0xffffffff


	//   ....[129]....
        /*02f0*/ 	.word	0xffffffff


	//   ....[130]....
        /*02f4*/ 	.word	0xffffffff


	//   ....[131]....
        /*02f8*/ 	.word	0xffffffff


	//   ....[132]....
        /*02fc*/ 	.word	0xffffffff


	//   ....[133]....
        /*0300*/ 	.word	0xffffffff


	//   ....[134]....
        /*0304*/ 	.word	0xffffffff


	//   ....[135]....
        /*0308*/ 	.word	0xffffffff


	//   ....[136]....
        /*030c*/ 	.word	0xffffffff


	//   ....[137]....
        /*0310*/ 	.word	0xffffffff


	//   ....[138]....
        /*0314*/ 	.word	0xffffffff


	//   ....[139]....
        /*0318*/ 	.word	0xffffffff


	//   ....[140]....
        /*031c*/ 	.word	0xffffffff


	//   ....[141]....
        /*0320*/ 	.word	0xffffffff


	//   ....[142]....
        /*0324*/ 	.word	0xffffffff


	//   ....[143]....
        /*0328*/ 	.word	0xffffffff


	//   ....[144]....
        /*032c*/ 	.word	0xffffffff


	//   ....[145]....
        /*0330*/ 	.word	0xffffffff


	//   ....[146]....
        /*0334*/ 	.word	0xffffffff


	//   ....[147]....
        /*0338*/ 	.word	0xffffffff


	//   ....[148]....
        /*033c*/ 	.word	0xffffffff


	//   ....[149]....
        /*0340*/ 	.word	0xffffffff


	//   ....[150]....
        /*0344*/ 	.word	0xffffffff


	//   ....[151]....
        /*0348*/ 	.word	0xffffffff


	//   ....[152]....
        /*034c*/ 	.word	0xffffffff


	//   ....[153]....
        /*0350*/ 	.word	0xffffffff


	//   ....[154]....
        /*0354*/ 	.word	0xffffffff


	//   ....[155]....
        /*0358*/ 	.word	0xffffffff


	//   ....[156]....
        /*035c*/ 	.word	0xffffffff


	//   ....[157]....
        /*0360*/ 	.word	0xffffffff


	//   ....[158]....
        /*0364*/ 	.word	0xffffffff


	//   ....[159]....
        /*0368*/ 	.word	0xffffffff


	//   ....[160]....
        /*036c*/ 	.word	0xffffffff


	//   ....[161]....
        /*0370*/ 	.word	0xffffffff


	//   ....[162]....
        /*0374*/ 	.word	0xffffffff


	//   ....[163]....
        /*0378*/ 	.word	0xffffffff


	//   ....[164]....
        /*037c*/ 	.word	0xffffffff


	//   ....[165]....
        /*0380*/ 	.word	0xffffffff


	//   ....[166]....
        /*0384*/ 	.word	0xffffffff


	//   ....[167]....
        /*0388*/ 	.word	0xffffffff


	//   ....[168]....
        /*038c*/ 	.word	0xffffffff


	//   ....[169]....
        /*0390*/ 	.word	0xffffffff


	//   ....[170]....
        /*0394*/ 	.word	0xffffffff


	//   ....[171]....
        /*0398*/ 	.word	0xffffffff


	//   ....[172]....
        /*039c*/ 	.word	0xffffffff


	//   ....[173]....
        /*03a0*/ 	.word	0xffffffff


	//   ....[174]....
        /*03a4*/ 	.word	0xffffffff


	//   ....[175]....
        /*03a8*/ 	.word	0xffffffff


	//   ....[176]....
        /*03ac*/ 	.word	0xffffffff


	//   ....[177]....
        /*03b0*/ 	.word	0xffffffff


	//   ....[178]....
        /*03b4*/ 	.word	0xffffffff


	//   ....[179]....
        /*03b8*/ 	.word	0xffffffff


	//   ....[180]....
        /*03bc*/ 	.word	0xffffffff


	//   ....[181]....
        /*03c0*/ 	.word	0xffffffff


	//   ....[182]....
        /*03c4*/ 	.word	0xffffffff


	//   ....[183]....
        /*03c8*/ 	.word	0xffffffff


	//   ....[184]....
        /*03cc*/ 	.word	0xffffffff


	//   ....[185]....
        /*03d0*/ 	.word	0xffffffff


	//   ....[186]....
        /*03d4*/ 	.word	0xffffffff


	//   ....[187]....
        /*03d8*/ 	.word	0xffffffff


	//   ....[188]....
        /*03dc*/ 	.word	0xffffffff


	//   ....[189]....
        /*03e0*/ 	.word	0xffffffff


	//   ....[190]....
        /*03e4*/ 	.word	0xffffffff


	//   ....[191]....
        /*03e8*/ 	.word	0xffffffff


	//   ....[192]....
        /*03ec*/ 	.word	0xffffffff


	//   ....[193]....
        /*03f0*/ 	.word	0xffffffff


	//   ....[194]....
        /*03f4*/ 	.word	0xffffffff


	//   ....[195]....
        /*03f8*/ 	.word	0xffffffff


	//   ....[196]....
        /*03fc*/ 	.word	0xffffffff


	//   ....[197]....
        /*0400*/ 	.word	0xffffffff


	//   ....[198]....
        /*0404*/ 	.word	0xffffffff


	//   ....[199]....
        /*0408*/ 	.word	0xffffffff


	//   ....[200]....
        /*040c*/ 	.word	0xffffffff


	//   ....[201]....
        /*0410*/ 	.word	0xffffffff


	//   ....[202]....
        /*0414*/ 	.word	0xffffffff


	//   ....[203]....
        /*0418*/ 	.word	0xffffffff


	//   ....[204]....
        /*041c*/ 	.word	0xffffffff


	//   ....[205]....
        /*0420*/ 	.word	0xffffffff


	//   ....[206]....
        /*0424*/ 	.word	0xffffffff


	//   ....[207]....
        /*0428*/ 	.word	0xffffffff


	//   ....[208]....
        /*042c*/ 	.word	0xffffffff


	//   ....[209]....
        /*0430*/ 	.word	0xffffffff


	//   ....[210]....
        /*0434*/ 	.word	0xffffffff


	//   ....[211]....
        /*0438*/ 	.word	0xffffffff


	//   ....[212]....
        /*043c*/ 	.word	0xffffffff


	//   ....[213]....
        /*0440*/ 	.word	0xffffffff


	//   ....[214]....
        /*0444*/ 	.word	0xffffffff


	//   ....[215]....
        /*0448*/ 	.word	0xffffffff


	//   ....[216]....
        /*044c*/ 	.word	0xffffffff


	//   ....[217]....
        /*0450*/ 	.word	0xffffffff


	//   ....[218]....
        /*0454*/ 	.word	0xffffffff


	//   ....[219]....
        /*0458*/ 	.word	0xffffffff


	//   ....[220]....
        /*045c*/ 	.word	0xffffffff


	//   ....[221]....
        /*0460*/ 	.word	0xffffffff


	//   ....[222]....
        /*0464*/ 	.word	0xffffffff


	//   ....[223]....
        /*0468*/ 	.word	0xffffffff


	//   ....[224]....
        /*046c*/ 	.word	0xffffffff


	//   ....[225]....
        /*0470*/ 	.word	0xffffffff


	//   ....[226]....
        /*0474*/ 	.word	0xffffffff


	//   ....[227]....
        /*0478*/ 	.word	0xffffffff


	//   ....[228]....
        /*047c*/ 	.word	0xffffffff


	//   ....[229]....
        /*0480*/ 	.word	0xffffffff


	//   ....[230]....
        /*0484*/ 	.word	0xffffffff


	//   ....[231]....
        /*0488*/ 	.word	0xffffffff


	//   ....[232]....
        /*048c*/ 	.word	0xffffffff


	//   ....[233]....
        /*0490*/ 	.word	0xffffffff


	//   ....[234]....
        /*0494*/ 	.word	0xffffffff


	//   ....[235]....
        /*0498*/ 	.word	0xffffffff


	//   ....[236]....
        /*049c*/ 	.word	0xffffffff


	//   ....[237]....
        /*04a0*/ 	.word	0xffffffff


	//   ....[238]....
        /*04a4*/ 	.word	0xffffffff


	//   ....[239]....
        /*04a8*/ 	.word	0xffffffff


	//   ....[240]....
        /*04ac*/ 	.word	0xffffffff


	//   ....[241]....
        /*04b0*/ 	.word	0xffffffff


	//   ....[242]....
        /*04b4*/ 	.word	0xffffffff


	//   ....[243]....
        /*04b8*/ 	.word	0xffffffff


	//   ....[244]....
        /*04bc*/ 	.word	0xffffffff


	//   ....[245]....
        /*04c0*/ 	.word	0xffffffff


	//   ....[246]....
        /*04c4*/ 	.word	0xffffffff


	//   ....[247]....
        /*04c8*/ 	.word	0xffffffff


	//   ....[248]....
        /*04cc*/ 	.word	0xffffffff


	//   ....[249]....
        /*04d0*/ 	.word	0xffffffff


	//   ....[250]....
        /*04d4*/ 	.word	0xffffffff


	//   ....[251]....
        /*04d8*/ 	.word	0xffffffff


	//   ....[252]....
        /*04dc*/ 	.word	0xffffffff


	//   ....[253]....
        /*04e0*/ 	.word	0xffffffff


	//   ....[254]....
        /*04e4*/ 	.word	0xffffffff


	//   ....[255]....
        /*04e8*/ 	.word	0xffffffff


	//   ....[0]....
        /*04ec*/ 	.word	0xffffffff


	//   ....[1]....
        /*04f0*/ 	.word	0xffffffff


	//----- nvinfo : EIATTR_COOP_GROUP_INSTR_OFFSETS
	.align		4
.L_408:
        /*04f4*/ 	.byte	0x04, 0x28
        /*04f6*/ 	.short	(.L_410 - .L_409)


	//   ....[0]....
.L_409:
        /*04f8*/ 	.word	0x00000050


	//   ....[1]....
        /*04fc*/ 	.word	0x000001e0


	//   ....[2]....
        /*0500*/ 	.word	0x00000210


	//   ....[3]....
        /*0504*/ 	.word	0x00000240


	//   ....[4]....
        /*0508*/ 	.word	0x00000270


	//   ....[5]....
        /*050c*/ 	.word	0x000002a0


	//   ....[6]....
        /*0510*/ 	.word	0x000002d0


	//   ....[7]....
        /*0514*/ 	.word	0x00000430


	//   ....[8]....
        /*0518*/ 	.word	0x00000470


	//   ....[9]....
        /*051c*/ 	.word	0x000004a0


	//   ....[10]....
        /*0520*/ 	.word	0x000004d0


	//   ....[11]....
        /*0524*/ 	.word	0x00000500


	//   ....[12]....
        /*0528*/ 	.word	0x00000530


	//   ....[13]....
        /*052c*/ 	.word	0x000005c0


	//   ....[14]....
        /*0530*/ 	.word	0x00000600


	//   ....[15]....
        /*0534*/ 	.word	0x00000620


	//   ....[16]....
        /*0538*/ 	.word	0x00000680


	//   ....[17]....
        /*053c*/ 	.word	0x00002860


	//   ....[18]....
        /*0540*/ 	.word	0x000028a0


	//   ....[19]....
        /*0544*/ 	.word	0x000028e0


	//   ....[20]....
        /*0548*/ 	.word	0x00002910


	//   ....[21]....
        /*054c*/ 	.word	0x00002ad0


	//   ....[22]....
        /*0550*/ 	.word	0x00002af0


	//   ....[23]....
        /*0554*/ 	.word	0x00002b20


	//   ....[24]....
        /*0558*/ 	.word	0x00002be0


	//   ....[25]....
        /*055c*/ 	.word	0x00002d80


	//   ....[26]....
        /*0560*/ 	.word	0x00002da0


	//   ....[27]....
        /*0564*/ 	.word	0x00002dc0


	//   ....[28]....
        /*0568*/ 	.word	0x00002de0


	//   ....[29]....
        /*056c*/ 	.word	0x00002ef0


	//   ....[30]....
        /*0570*/ 	.word	0x00002f10


	//   ....[31]....
        /*0574*/ 	.word	0x000030d0


	//   ....[32]....
        /*0578*/ 	.word	0x000030e0


	//   ....[33]....
        /*057c*/ 	.word	0x00003180


	//   ....[34]....
        /*0580*/ 	.word	0x00003190


	//   ....[35]....
        /*0584*/ 	.word	0x000031b0


	//   ....[36]....
        /*0588*/ 	.word	0x000031c0


	//   ....[37]....
        /*058c*/ 	.word	0x00004570


	//   ....[38]....
        /*0590*/ 	.word	0x00004590


	//   ....[39]....
        /*0594*/ 	.word	0x000045b0


	//   ....[40]....
        /*0598*/ 	.word	0x000045c0


	//   ....[41]....
        /*059c*/ 	.word	0x000046a0


	//   ....[42]....
        /*05a0*/ 	.word	0x000046b0


	//   ....[43]....
        /*05a4*/ 	.word	0x000048e0


	//   ....[44]....
        /*05a8*/ 	.word	0x000052e0


	//   ....[45]....
        /*05ac*/ 	.word	0x00005d20


	//   ....[46]....
        /*05b0*/ 	.word	0x00005d50


	//   ....[47]....
        /*05b4*/ 	.word	0x00005d60


	//   ....[48]....
        /*05b8*/ 	.word	0x00005d90


	//   ....[49]....
        /*05bc*/ 	.word	0x00007640


	//   ....[50]....
        /*05c0*/ 	.word	0x00007660


	//   ....[51]....
        /*05c4*/ 	.word	0x00007720


	//   ....[52]....
        /*05c8*/ 	.word	0x00007730


	//   ....[53]....
        /*05cc*/ 	.word	0x000077a0


	//   ....[54]....
        /*05d0*/ 	.word	0x000077c0


	//   ....[55]....
        /*05d4*/ 	.word	0x000089f0


	//   ....[56]....
        /*05d8*/ 	.word	0x00008a10


	//   ....[57]....
        /*05dc*/ 	.word	0x00008ad0


	//   ....[58]....
        /*05e0*/ 	.word	0x00008ae0


	//   ....[59]....
        /*05e4*/ 	.word	0x00008b50


	//   ....[60]....
        /*05e8*/ 	.word	0x00008b70


	//   ....[61]....
        /*05ec*/ 	.word	0x00008d50


	//   ....[62]....
        /*05f0*/ 	.word	0x000097a0


	//   ....[63]....
        /*05f4*/ 	.word	0x0000a240


	//   ....[64]....
        /*05f8*/ 	.word	0x0000a270


	//   ....[65]....
        /*05fc*/ 	.word	0x0000a280


	//   ....[66]....
        /*0600*/ 	.word	0x0000a2b0


	//   ....[67]....
        /*0604*/ 	.word	0x0000c050


	//   ....[68]....
        /*0608*/ 	.word	0x0000c070


	//   ....[69]....
        /*060c*/ 	.word	0x0000c130


	//   ....[70]....
        /*0610*/ 	.word	0x0000c140


	//   ....[71]....
        /*0614*/ 	.word	0x0000c1b0


	//   ....[72]....
        /*0618*/ 	.word	0x0000c1d0


	//   ....[73]....
        /*061c*/ 	.word	0x0000d400


	//   ....[74]....
        /*0620*/ 	.word	0x0000d420


	//   ....[75]....
        /*0624*/ 	.word	0x0000d4e0


	//   ....[76]....
        /*0628*/ 	.word	0x0000d4f0


	//   ....[77]....
        /*062c*/ 	.word	0x0000d560


	//   ....[78]....
        /*0630*/ 	.word	0x0000d580


	//   ....[79]....
        /*0634*/ 	.word	0x0000d9c0


	//   ....[80]....
        /*0638*/ 	.word	0x0000d9f0


	//   ....[81]....
        /*063c*/ 	.word	0x0000da00


	//   ....[82]....
        /*0640*/ 	.word	0x0000da30


	//   ....[83]....
        /*0644*/ 	.word	0x0000f590


	//   ....[84]....
        /*0648*/ 	.word	0x0000f5a0


	//   ....[85]....
        /*064c*/ 	.word	0x0000f600


	//   ....[86]....
        /*0650*/ 	.word	0x0000f630


	//   ....[87]....
        /*0654*/ 	.word	0x0000f690


	//   ....[88]....
        /*0658*/ 	.word	0x0000f6c0


	//   ....[89]....
        /*065c*/ 	.word	0x000108b0


	//   ....[90]....
        /*0660*/ 	.word	0x000108d0


	//   ....[91]....
        /*0664*/ 	.word	0x00010980


	//   ....[92]....
        /*0668*/ 	.word	0x000109a0


	//   ....[93]....
        /*066c*/ 	.word	0x000109b0


	//   ....[94]....
        /*0670*/ 	.word	0x00010a20


	//   ....[95]....
        /*0674*/ 	.word	0x00010bc0


	//   ....[96]....
        /*0678*/ 	.word	0x00011610


	//   ....[97]....
        /*067c*/ 	.word	0x000120b0


	//   ....[98]....
        /*0680*/ 	.word	0x000120e0


	//   ....[99]....
        /*0684*/ 	.word	0x000120f0


	//   ....[100]....
        /*0688*/ 	.word	0x00012120


	//   ....[101]....
        /*068c*/ 	.word	0x00013a30


	//   ....[102]....
        /*0690*/ 	.word	0x00013a60


	//   ....[103]....
        /*0694*/ 	.word	0x00013a70


	//   ....[104]....
        /*0698*/ 	.word	0x00013aa0


	//   ....[105]....
        /*069c*/ 	.word	0x00014ab0


	//   ....[106]....
        /*06a0*/ 	.word	0x00014ae0


	//   ....[107]....
        /*06a4*/ 	.word	0x00014af0


	//   ....[108]....
        /*06a8*/ 	.word	0x00014b00


	//   ....[109]....
        /*06ac*/ 	.word	0x00014e30


	//   ....[110]....
        /*06b0*/ 	.word	0x00014e50


	//   ....[111]....
        /*06b4*/ 	.word	0x00014f60


	//   ....[112]....
        /*06b8*/ 	.word	0x00014f70


	//   ....[113]....
        /*06bc*/ 	.word	0x00015080


	//   ....[114]....
        /*06c0*/ 	.word	0x000150a0


	//   ....[115]....
        /*06c4*/ 	.word	0x000151b0


	//   ....[116]....
        /*06c8*/ 	.word	0x000151c0


	//   ....[117]....
        /*06cc*/ 	.word	0x000154c0


	//   ....[118]....
        /*06d0*/ 	.word	0x000154e0


	//   ....[119]....
        /*06d4*/ 	.word	0x00015bf0


	//   ....[120]....
        /*06d8*/ 	.word	0x00015c00


	//   ....[121]....
        /*06dc*/ 	.word	0x00016a40


	//   ....[122]....
        /*06e0*/ 	.word	0x00016a60


	//   ....[123]....
        /*06e4*/ 	.word	0x00016b80


	//   ....[124]....
        /*06e8*/ 	.word	0x00016b90


	//   ....[125]....
        /*06ec*/ 	.word	0x00016ca0


	//   ....[126]....
        /*06f0*/ 	.word	0x00016cc0


	//   ....[127]....
        /*06f4*/ 	.word	0x00016dd0


	//   ....[128]....
        /*06f8*/ 	.word	0x00016de0


	//   ....[129]....
        /*06fc*/ 	.word	0x00016f90


	//   ....[130]....
        /*0700*/ 	.word	0x00016fb0


	//   ....[131]....
        /*0704*/ 	.word	0x000170d0


	//   ....[132]....
        /*0708*/ 	.word	0x00017110


	//   ....[133]....
        /*070c*/ 	.word	0x00017140


	//   ....[134]....
        /*0710*/ 	.word	0x00017170


	//   ....[135]....
        /*0714*/ 	.word	0x000171a0


	//   ....[136]....
        /*0718*/ 	.word	0x000171d0


	//   ....[137]....
        /*071c*/ 	.word	0x00017320


	//   ....[138]....
        /*0720*/ 	.word	0x00017360


	//   ....[139]....
        /*0724*/ 	.word	0x00017390


	//   ....[140]....
        /*0728*/ 	.word	0x000173c0


	//   ....[141]....
        /*072c*/ 	.word	0x000173f0


	//   ....[142]....
        /*0730*/ 	.word	0x00017420


	//   ....[143]....
        /*0734*/ 	.word	0x000174b0


	//   ....[144]....
        /*0738*/ 	.word	0x000174f0


	//   ....[145]....
        /*073c*/ 	.word	0x00017500


	//   ....[146]....
        /*0740*/ 	.word	0x00017560


	//   ....[147]....
        /*0744*/ 	.word	0x00017f10


	//   ....[148]....
        /*0748*/ 	.word	0x00017f70


	//   ....[149]....
        /*074c*/ 	.word	0x00017fc0


	//   ....[150]....
        /*0750*/ 	.word	0x00018010


	//   ....[151]....
        /*0754*/ 	.word	0x00018060


	//   ....[152]....
        /*0758*/ 	.word	0x000180d0


	//   ....[153]....
        /*075c*/ 	.word	0x00018120


	//   ....[154]....
        /*0760*/ 	.word	0x00018190


	//   ....[155]....
        /*0764*/ 	.word	0x00018200


	//   ....[156]....
        /*0768*/ 	.word	0x00018270


	//   ....[157]....
        /*076c*/ 	.word	0x000182e0


	//   ....[158]....
        /*0770*/ 	.word	0x00018350


	//   ....[159]....
        /*0774*/ 	.word	0x00018470


	//   ....[160]....
        /*0778*/ 	.word	0x000184d0


	//   ....[161]....
        /*077c*/ 	.word	0x00018610


	//   ....[162]....
        /*0780*/ 	.word	0x00018670


	//   ....[163]....
        /*0784*/ 	.word	0x000186e0


	//   ....[164]....
        /*0788*/ 	.word	0x00018750


	//   ....[165]....
        /*078c*/ 	.word	0x000187a0


	//   ....[166]....
        /*0790*/ 	.word	0x000187e0


	//   ....[167]....
        /*0794*/ 	.word	0x00018830


	//   ....[168]....
        /*0798*/ 	.word	0x00018880


	//   ....[169]....
        /*079c*/ 	.word	0x000188f0


	//   ....[170]....
        /*07a0*/ 	.word	0x00018960


	//   ....[171]....
        /*07a4*/ 	.word	0x00018a80


	//   ....[172]....
        /*07a8*/ 	.word	0x00018ae0


	//   ....[173]....
        /*07ac*/ 	.word	0x00018c20


	//   ....[174]....
        /*07b0*/ 	.word	0x00018c80


	//   ....[175]....
        /*07b4*/ 	.word	0x00018cf0


	//   ....[176]....
        /*07b8*/ 	.word	0x00018d60


	//   ....[177]....
        /*07bc*/ 	.word	0x00018e80


	//   ....[178]....
        /*07c0*/ 	.word	0x00018ee0


	//   ....[179]....
        /*07c4*/ 	.word	0x00019020


	//   ....[180]....
        /*07c8*/ 	.word	0x00019080


	//   ....[181]....
        /*07cc*/ 	.word	0x000190f0


	//   ....[182]....
        /*07d0*/ 	.word	0x00019160


	//   ....[183]....
        /*07d4*/ 	.word	0x000191b0


	//   ....[184]....
        /*07d8*/ 	.word	0x00019200


	//   ....[185]....
        /*07dc*/ 	.word	0x00019250


	//   ....[186]....
        /*07e0*/ 	.word	0x00019290


	//   ....[187]....
        /*07e4*/ 	.word	0x000192f0


	//   ....[188]....
        /*07e8*/ 	.word	0x00019360


	//   ....[189]....
        /*07ec*/ 	.word	0x00019480


	//   ....[190]....
        /*07f0*/ 	.word	0x000194e0


	//   ....[191]....
        /*07f4*/ 	.word	0x00019620


	//   ....[192]....
        /*07f8*/ 	.word	0x00019680


	//   ....[193]....
        /*07fc*/ 	.word	0x000196f0


	//   ....[194]....
        /*0800*/ 	.word	0x00019760


	//   ....[195]....
        /*0804*/ 	.word	0x00019880


	//   ....[196]....
        /*0808*/ 	.word	0x000198e0


	//   ....[197]....
        /*080c*/ 	.word	0x00019a20


	//   ....[198]....
        /*0810*/ 	.word	0x00019a80


	//   ....[199]....
        /*0814*/ 	.word	0x00019ad0


	//   ....[200]....
        /*0818*/ 	.word	0x00019b20


	//   ....[201]....
        /*081c*/ 	.word	0x00019b70


	//   ....[202]....
        /*0820*/ 	.word	0x00019bb0


	//   ....[203]....
        /*0824*/ 	.word	0x00019c10


	//   ....[204]....
        /*0828*/ 	.word	0x00019c80


	//   ....[205]....
        /*082c*/ 	.word	0x00019cf0


	//   ....[206]....
        /*0830*/ 	.word	0x00019e00


	//   ....[207]....
        /*0834*/ 	.word	0x00019e60


	//   ....[208]....
        /*0838*/ 	.word	0x00019f70


	//   ....[209]....
        /*083c*/ 	.word	0x00019fd0


	//   ....[210]....
        /*0840*/ 	.word	0x0001a040


	//   ....[211]....
        /*0844*/ 	.word	0x0001a0b0


	//   ....[212]....
        /*0848*/ 	.word	0x0001a100


	//   ....[213]....
        /*084c*/ 	.word	0x0001a150


	//   ....[214]....
        /*0850*/ 	.word	0x0001a1a0


	//   ....[215]....
        /*0854*/ 	.word	0x0001a1e0


	//   ....[216]....
        /*0858*/ 	.word	0x0001a230


	//   ....[217]....
        /*085c*/ 	.word	0x0001a280


	//   ....[218]....
        /*0860*/ 	.word	0x0001a2d0


	//   ....[219]....
        /*0864*/ 	.word	0x0001a310


	//   ....[220]....
        /*0868*/ 	.word	0x0001a380


	//   ....[221]....
        /*086c*/ 	.word	0x0001a3f0


	//   ....[222]....
        /*0870*/ 	.word	0x0001a460


	//   ....[223]....
        /*0874*/ 	.word	0x0001a4c0


	//   ....[224]....
        /*0878*/ 	.word	0x0001a530


	//   ....[225]....
        /*087c*/ 	.word	0x0001a5a0


	//   ....[226]....
        /*0880*/ 	.word	0x0001a610


	//   ....[227]....
        /*0884*/ 	.word	0x0001a670


	//   ....[228]....
        /*0888*/ 	.word	0x0001a6e0


	//   ....[229]....
        /*088c*/ 	.word	0x0001a750


	//   ....[230]....
        /*0890*/ 	.word	0x0001a7c0


	//   ....[231]....
        /*0894*/ 	.word	0x0001a820


	//   ....[232]....
        /*0898*/ 	.word	0x0001a890


	//   ....[233]....
        /*089c*/ 	.word	0x0001a900


	//   ....[234]....
        /*08a0*/ 	.word	0x0001a970


	//   ....[235]....
        /*08a4*/ 	.word	0x0001a9d0


	//   ....[236]....
        /*08a8*/ 	.word	0x0001aa40


	//   ....[237]....
        /*08ac*/ 	.word	0x0001aab0


	//   ....[238]....
        /*08b0*/ 	.word	0x0001ab20


	//   ....[239]....
        /*08b4*/ 	.word	0x0001ab80


	//   ....[240]....
        /*08b8*/ 	.word	0x0001abf0


	//   ....[241]....
        /*08bc*/ 	.word	0x0001ac60


	//   ....[242]....
        /*08c0*/ 	.word	0x0001acb0


	//   ....[243]....
        /*08c4*/ 	.word	0x0001acf0


	//   ....[244]....
        /*08c8*/ 	.word	0x0001ad40


	//   ....[245]....
        /*08cc*/ 	.word	0x0001ad90


	//   ....[246]....
        /*08d0*/ 	.word	0x0001ade0


	//   ....[247]....
        /*08d4*/ 	.word	0x0001ae50


	//   ....[248]....
        /*08d8*/ 	.word	0x0001aea0


	//   ....[249]....
        /*08dc*/ 	.word	0x0001aef0


	//   ....[250]....
        /*08e0*/ 	.word	0x0001af40


	//   ....[251]....
        /*08e4*/ 	.word	0x0001af90


	//   ....[252]....
        /*08e8*/ 	.word	0x0001afe0


	//   ....[253]....
        /*08ec*/ 	.word	0x0001b050


	//   ....[254]....
        /*08f0*/ 	.word	0x0001b0a0


	//   ....[255]....
        /*08f4*/ 	.word	0x0001b110


	//   ....[0]....
        /*08f8*/ 	.word	0x0001b170


	//   ....[1]....
        /*08fc*/ 	.word	0x0001b1e0


	//----- nvinfo : EIATTR_EXIT_INSTR_OFFSETS
	.align		4
.L_410:
        /*0900*/ 	.byte	0x04, 0x1c
        /*0902*/ 	.short	(.L_412 - .L_411)


	//   ....[0]....
.L_411:
        /*0904*/ 	.word	0x00000fe0


	//   ....[1]....
        /*0908*/ 	.word	0x00017ed0


	//----- nvinfo : EIATTR_MAX_THREADS
	.align		4
.L_412:
        /*090c*/ 	.byte	0x04, 0x05
        /*090e*/ 	.short	(.L_414 - .L_413)
.L_413:
        /*0910*/ 	.word	0x00000100
        /*0914*/ 	.word	0x00000001
        /*0918*/ 	.word	0x00000001


	//----- nvinfo : EIATTR_CRS_STACK_SIZE
	.align		4
.L_414:
        /*091c*/ 	.byte	0x04, 0x1e
        /*091e*/ 	.short	(.L_416 - .L_415)
.L_415:
        /*0920*/ 	.word	0x00000000
.L_416:


//--------------------- .nv.info._ZN7cutlass13device_kernelIN5flash19enable_sm80_to_sm89INS1_16FlashAttnFwdSm80INS1_25CollectiveMainloopFwdSm80ILi8ELi1ELb1EN4cute5tupleIJNS5_1CILi128EEENS7_ILi96EEES8_EEELi128ENS_10bfloat16_tEfNS_4arch4Sm80ELb0ELb1ELb1ELb1ELb1ELb1ELb1ELb1EEENS1_21CollectiveEpilogueFwdINS6_IJS8_S8_S9_EEENS6_IJNS7_ILi1EEESH_SH_EEESB_SD_Li256ELb1ELb1ELb1ELb0EEENS1_36VarlenDynamicPersistentTileSchedulerILi128ELi96ELi256ELi256ELb1ELb1ELb0ELb1ELb0ELb1EEEEEEEEEvNT_6ParamsE --------------------------
	.section	.nv.info._ZN7cutlass13device_kernelIN5flash19enable_sm80_to_sm89INS1_16FlashAttnFwdSm80INS1_25CollectiveMainloopFwdSm80ILi8ELi1ELb1EN4cute5tupleIJNS5_1CILi128EEENS7_ILi96EEES8_EEELi128ENS_10bfloat16_tEfNS_4arch4Sm80ELb0ELb1ELb1ELb1ELb1ELb1ELb1ELb1EEENS1_21CollectiveEpilogueFwdINS6_IJS8_S8_S9_EEENS6_IJNS7_ILi1EEESH_SH_EEESB_SD_Li256ELb1ELb1ELb1ELb0EEENS1_36VarlenDynamicPersistentTileSchedulerILi128ELi96ELi256ELi256ELb1ELb1ELb0ELb1ELb0ELb1EEEEEEEEEvNT_6ParamsE,"",@"SHT_CUDA_INFO"
	.sectionflags	@""
	.align	4


	//----- nvinfo : EIATTR_CUDA_API_VERSION
	.align		4
        /*0000*/ 	.byte	0x04, 0x37
        /*0002*/ 	.short	(.L_418 - .L_417)
.L_417:
        /*0004*/ 	.word	0x00000082


	//----- nvinfo : EIATTR_SW2861232_WAR
	.align		4
.L_418:
        /*0008*/ 	.byte	0x01, 0x35
	.zero		2


	//----- nvinfo : EIATTR_PARAM_CBANK
	.align		4
        /*000c*/ 	.byte	0x04, 0x0a
        /*000e*/ 	.short	(.L_420 - .L_419)
	.align		4
.L_419:
        /*0010*/ 	.word	index@(.nv.constant0._ZN7cutlass13device_kernelIN5flash19enable_sm80_to_sm89INS1_16FlashAttnFwdSm80INS1_25CollectiveMainloopFwdSm80ILi8ELi1ELb1EN4cute5tupleIJNS5_1CILi128EEENS7_ILi96EEES8_EEELi128ENS_10bfloat16_tEfNS_4arch4Sm80ELb0ELb1ELb1ELb1ELb1ELb1ELb1ELb1EEENS1_21CollectiveEpilogueFwdINS6_IJS8_S8_S9_EEENS6_IJNS7_ILi1EEESH_SH_EEESB_SD_Li256ELb1ELb1ELb1ELb0EEENS1_36VarlenDynamicPersistentTileSchedulerILi128ELi96ELi256ELi256ELb1ELb1ELb0ELb1ELb0ELb1EEEEEEEEEvNT_6ParamsE)
        /*0014*/ 	.short	0x0160
        /*0016*/ 	.short	0x0438


	//----- nvinfo : EIATTR_CBANK_PARAM_SIZE
	.align		4
.L_420:
        /*0018*/ 	.byte	0x03, 0x19
        /*001a*/ 	.short	0x0438


	//----- nvinfo : EIATTR_KPARAM_INFO
	.align		4
        /*001c*/ 	.byte	0x04, 0x17
        /*001e*/ 	.short	(.L_422 - .L_421)
.L_421:
        /*0020*/ 	.word	0x00000000
        /*0024*/ 	.short	0x0000
        /*0026*/ 	.short	0x0000
        /*0028*/ 	.byte	0x00, 0xf0, 0xe1, 0x10


	//----- nvinfo : EIATTR_MAXREG_COUNT
	.align		4
.L_422:
        /*002c*/ 	.byte	0x03, 0x1b
        /*002e*/ 	.short	0x00ff


	//----- nvinfo : EIATTR_NUM_BARRIERS
	.align		4
        /*0030*/ 	.byte	0x02, 0x4c
        /*0032*/ 	.byte	0x06
	.zero		1


	//----- nvinfo : EIATTR_ANNOTATIONS
	.align		4
        /*0034*/ 	.byte	0x04, 0x55
        /*0036*/ 	.short	(.L_424 - .L_423)


	//   ....[0]....
.L_423:
        /* <DEDUP_REMOVED lines=60> */


	//----- nvinfo : EIATTR_MERCURY_ISA_VERSION
	.align		4
.L_424:
        /*03e0*/ 	.byte	0x03, 0x5f
        /*03e2*/ 	.short	0x0000


	//----- nvinfo : EIATTR_INT_WARP_WIDE_INSTR_OFFSETS
	.align		4
        /*03e4*/ 	.byte	0x04, 0x31
        /*03e6*/ 	.short	(.L_426 - .L_425)


	//   ....[0]....
.L_425:
        /*03e8*/ 	.word	0x0001f140


	//   ....[1]....
        /*03ec*/ 	.word	0x0001f1c0


	//----- nvinfo : EIATTR_COOP_GROUP_MASK_REGIDS
	.align		4
.L_426:
        /*03f0*/ 	.byte	0x04, 0x29
        /*03f2*/ 	.short	(.L_428 - .L_427)


	//   ....[0]....
.L_427:
        /*03f4*/ 	.word	0xffffffff


	//   ....[1]....
        /*03f8*/ 	.word	0xffffffff


	//   ....[2]....
        /*03fc*/ 	.word	0xffffffff


	//   ....[3]....
        /*0400*/ 	.word	0xffffffff


	//   ....[4]....
        /*0404*/ 	.word	0xffffffff


	//   ....[5]....
        /*0408*/ 	.word	0xffffffff


	//   ....[6]....
        /*040c*/ 	.word	0xffffffff


	//   ....[7]....
        /*0410*/ 	.word	0xffffffff


	//   ....[8]....
        /*0414*/ 	.word	0xffffffff


	//   ....[9]....
        /*0418*/ 	.word	0xffffffff


	//   ....[10]....
        /*041c*/ 	.word	0xffffffff


	//   ....[11]....
        /*0420*/ 	.word	0xffffffff


	//   ....[12]....
        /*0424*/ 	.word	0xffffffff


	//   ....[13]....
        /*0428*/ 	.word	0xffffffff


	//   ....[14]....
        /*042c*/ 	.word	0xffffffff


	//   ....[15]....
        /*0430*/ 	.word	0xffffffff


	//   ....[16]....
        /*0434*/ 	.word	0xffffffff


	//   ....[17]....
        /*0438*/ 	.word	0xffffffff


	//   ....[18]....
        /*043c*/ 	.word	0xffffffff


	//   ....[19]....
        /*0440*/ 	.word	0xffffffff


	//   ....[20]....
        /*0444*/ 	.word	0xffffffff


	//   ....[21]....
        /*0448*/ 	.word	0xffffffff


	//   ....[22]....
        /*044c*/ 	.word	0xffffffff


	//   ....[23]....
        /*0450*/ 	.word	0xffffffff


	//   ....[24]....
        /*0454*/ 	.word	0xffffffff


	//   ....[25]....
        /*0458*/ 	.word	0xffffffff


	//   ....[26]....
        /*045c*/ 	.word	0xffffffff


	//   ....[27]....
        /*0460*/ 	.word	0xffffffff


	//   ....[28]....
        /*0464*/ 	.word	0xffffffff


	//   ....[29]....
        /*0468*/ 	.word	0xffffffff


	//   ....[30]....
        /*046c*/ 	.word	0xffffffff


	//   ....[31]....
        /*0470*/ 	.word	0xffffffff


	//   ....[32]....
        /*0474*/ 	.word	0xffffffff


	//   ....[33]....
        /*0478*/ 	.word	0xffffffff


	//   ....[34]....
        /*047c*/ 	.word	0xffffffff


	//   ....[35]....
        /*0480*/ 	.word	0xffffffff


	//   ....[36]....
        /*0484*/ 	.word	0xffffffff


	//   ....[37]....
        /*0488*/ 	.word	0xffffffff


	//   ....[38]....
        /*048c*/ 	.word	0xffffffff


	//   ....[39]....
        /*0490*/ 	.word	0xffffffff


	//   ....[40]....
        /*0494*/ 	.word	0xffffffff


	//   ....[41]....
        /*0498*/ 	.word	0xffffffff


	//   ....[42]....
        /*049c*/ 	.word	0xffffffff


	//   ....[43]....
        /*04a0*/ 	.word	0xffffffff


	//   ....[44]....
        /*04a4*/ 	.word	0xffffffff


	//   ....[45]....
        /*04a8*/ 	.word	0xffffffff


	//   ....[46]....
        /*04ac*/ 	.word	0xffffffff


	//   ....[47]....
        /*04b0*/ 	.word	0xffffffff


	//   ....[48]....
        /*04b4*/ 	.word	0xffffffff


	//   ....[49]....
        /*04b8*/ 	.word	0xffffffff


	//   ....[50]....
        /*04bc*/ 	.word	0xffffffff


	//   ....[51]....
        /*04c0*/ 	.word	0xffffffff


	//   ....[52]....
        /*04c4*/ 	.word	0xffffffff


	//   ....[53]....
        /*04c8*/ 	.word	0xffffffff


	//   ....[54]....
        /*04cc*/ 	.word	0xffffffff


	//   ....[55]....
        /*04d0*/ 	.word	0xffffffff


	//   ....[56]....
        /*04d4*/ 	.word	0xffffffff


	//   ....[57]....
        /*04d8*/ 	.word	0xffffffff


	//   ....[58]....
        /*04dc*/ 	.word	0xffffffff


	//   ....[59]....
        /*04e0*/ 	.word	0xffffffff


	//   ....[60]....
        /*04e4*/ 	.word	0xffffffff


	//   ....[61]....
        /*04e8*/ 	.word	0xffffffff


	//   ....[62]....
        /*04ec*/ 	.word	0xffffffff


	//   ....[63]....
        /*04f0*/ 	.word	0xffffffff


	//   ....[64]....
        /*04f4*/ 	.word	0xffffffff


	//   ....[65]....
        /*04f8*/ 	.word	0xffffffff


	//   ....[66]....
        /*04fc*/ 	.word	0xffffffff


	//   ....[67]....
        /*0500*/ 	.word	0xffffffff


	//   ....[68]....
        /*0504*/ 	.word	0xffffffff


	//   ....[69]....
        /*0508*/ 	.word	0xffffffff


	//   ....[70]....
        /*050c*/ 	.word	0xffffffff


	//   ....[71]....
        /*0510*/ 	.word	0xffffffff


	//   ....[72]....
        /*0514*/ 	.word	0xffffffff


	//   ....[73]....
        /*0518*/ 	.word	0xffffffff


	//   ....[74]....
        /*051c*/ 	.word	0xffffffff


	//   ....[75]....
        /*0520*/ 	.word	0xffffffff


	//   ....[76]....
        /*0524*/ 	.word	0xffffffff


	//   ....[77]....
        /*0528*/ 	.word	0xffffffff


	//   ....[78]....
        /*052c*/ 	.word	0xffffffff


	//   ....[79]....
        /*0530*/ 	.word	0xffffffff


	//   ....[80]....
        /*0534*/ 	.word	0xffffffff


	//   ....[81]....
        /*0538*/ 	.word	0xffffffff


	//   ....[82]....
        /*053c*/ 	.word	0xffffffff


	//   ....[83]....
        /*0540*/ 	.word	0xffffffff


	//   ....[84]....
        /*0544*/ 	.word	0xffffffff


	//   ....[85]....
        /*0548*/ 	.word	0xffffffff


	//   ....[86]....
        /*054c*/ 	.word	0xffffffff


	//   ....[87]....
        /*0550*/ 	.word	0xffffffff


	//   ....[88]....
        /*0554*/ 	.word	0xffffffff


	//   ....[89]....
        /*0558*/ 	.word	0xffffffff


	//   ....[90]....
        /*055c*/ 	.word	0xffffffff


	//   ....[91]....
        /*0560*/ 	.word	0xffffffff


	//   ....[92]....
        /*0564*/ 	.word	0xffffffff


	//   ....[93]....
        /*0568*/ 	.word	0xffffffff


	//   ....[94]....
        /*056c*/ 	.word	0xffffffff


	//   ....[95]....
        /*0570*/ 	.word	0xffffffff


	//   ....[96]....
        /*0574*/ 	.word	0xffffffff


	//   ....[97]....
        /*0578*/ 	.word	0xffffffff


	//   ....[98]....
        /*057c*/ 	.word	0xffffffff


	//   ....[99]....
        /*0580*/ 	.word	0xffffffff


	//   ....[100]....
        /*0584*/ 	.word	0xffffffff


	//   ....[101]....
        /*0588*/ 	.word	0xffffffff


	//   ....[102]....
        /*058c*/ 	.word	0xffffffff


	//   ....[103]....
        /*0590*/ 	.word	0xffffffff


	//   ....[104]....
        /*0594*/ 	.word	0xffffffff


	//   ....[105]....
        /*0598*/ 	.word	0xffffffff


	//   ....[106]....
        /*059c*/ 	.word	0xffffffff


	//   ....[107]....
        /*05a0*/ 	.word	0xffffffff


	//   ....[108]....
        /*05a4*/ 	.word	0xffffffff


	//   ....[109]....
        /*05a8*/ 	.word	0xffffffff


	//   ....[110]....
        /*05ac*/ 	.word	0xffffffff


	//   ....[111]....
        /*05b0*/ 	.word	0xffffffff


	//   ....[112]....
        /*05b4*/ 	.word	0xffffffff


	//   ....[113]....
        /*05b8*/ 	.word	0xffffffff


	//   ....[114]....
        /*05bc*/ 	.word	0xffffffff


	//   ....[115]....
        /*05c0*/ 	.word	0xffffffff


	//   ....[116]....
        /*05c4*/ 	.word	0xffffffff


	//   ....[117]....
        /*05c8*/ 	.word	0xffffffff


	//   ....[118]....
        /*05cc*/ 	.word	0xffffffff


	//   ....[119]....
        /*05d0*/ 	.word	0xffffffff


	//   ....[120]....
        /*05d4*/ 	.word	0xffffffff


	//   ....[121]....
        /*05d8*/ 	.word	0xffffffff


	//   ....[122]....
        /*05dc*/ 	.word	0xffffffff


	//   ....[123]....
        /*05e0*/ 	.word	0xffffffff


	//   ....[124]....
        /*05e4*/ 	.word	0xffffffff


	//   ....[125]....
        /*05e8*/ 	.word	0xffffffff


	//   ....[126]....
        /*05ec*/ 	.word	0xffffffff


	//   ....[127]....
        /*05f0*/ 	.word	0xffffffff


	//   ....[128]....
        /*05f4*/ 	.word	0xffffffff


	//   ....[129]....
        /*05f8*/ 	.word	0xffffffff


	//   ....[130]....
        /*05fc*/ 	.word	0xffffffff


	//   ....[131]....
        /*0600*/ 	.word	0xffffffff


	//   ....[132]....
        /*0604*/ 	.word	0xffffffff


	//   ....[133]....
        /*0608*/ 	.word	0xffffffff


	//   ....[134]....
        /*060c*/ 	.word	0xffffffff


	//   ....[135]....
        /*0610*/ 	.word	0xffffffff


	//   ....[136]....
        /*0614*/ 	.word	0xffffffff


	//   ....[137]....
        /*0618*/ 	.word	0xffffffff


	//   ....[138]....
        /*061c*/ 	.word	0xffffffff


	//   ....[139]....
        /*0620*/ 	.word	0xffffffff


	//   ....[140]....
        /*0624*/ 	.word	0xffffffff


	//   ....[141]....
        /*0628*/ 	.word	0xffffffff


	//   ....[142]....
        /*062c*/ 	.word	0xffffffff


	//   ....[143]....
        /*0630*/ 	.word	0xffffffff


	//   ....[144]....
        /*0634*/ 	.word	0xffffffff


	//   ....[145]....
        /*0638*/ 	.word	0xffffffff


	//   ....[146]....
        /*063c*/ 	.word	0xffffffff


	//   ....[147]....
        /*0640*/ 	.word	0xffffffff


	//   ....[148]....
        /*0644*/ 	.word	0xffffffff


	//   ....[149]....
        /*0648*/ 	.word	0xffffffff


	//   ....[150]....
        /*064c*/ 	.word	0xffffffff


	//   ....[151]....
        /*0650*/ 	.word	0xffffffff


	//   ....[152]....
        /*0654*/ 	.word	0xffffffff


	//   ....[153]....
        /*0658*/ 	.word	0xffffffff


	//   ....[154]....
        /*065c*/ 	.word	0xffffffff


	//   ....[155]....
        /*0660*/ 	.word	0xffffffff


	//   ....[156]....
        /*0664*/ 	.word	0xffffffff


	//   ....[157]....
        /*0668*/ 	.word	0xffffffff


	//   ....[158]....
        /*066c*/ 	.word	0xffffffff


	//   ....[159]....
        /*0670*/ 	.word	0xffffffff


	//   ....[160]....
        /*0674*/ 	.word	0xffffffff


	//   ....[161]....
        /*0678*/ 	.word	0xffffffff


	//   ....[162]....
        /*067c*/ 	.word	0xffffffff


	//   ....[163]....
        /*0680*/ 	.word	0xffffffff


	//   ....[164]....
        /*0684*/ 	.word	0xffffffff


	//   ....[165]....
        /*0688*/ 	.word	0xffffffff


	//   ....[166]....
        /*068c*/ 	.word	0xffffffff


	//   ....[167]....
        /*0690*/ 	.word	0xffffffff


	//   ....[168]....
        /*0694*/ 	.word	0xffffffff


	//   ....[169]....
        /*0698*/ 	.word	0xffffffff


	//   ....[170]....
        /*069c*/ 	.word	0xffffffff


	//   ....[171]....
        /*06a0*/ 	.word	0xffffffff


	//   ....[172]....
        /*06a4*/ 	.word	0xffffffff


	//   ....[173]....
        /*06a8*/ 	.word	0xffffffff


	//   ....[174]....
        /*06ac*/ 	.word	0xffffffff


	//   ....[175]....
        /*06b0*/ 	.word	0xffffffff


	//   ....[176]....
        /*06b4*/ 	.word	0xffffffff


	//   ....[177]....
        /*06b8*/ 	.word	0xffffffff


	//   ....[178]....
        /*06bc*/ 	.word	0xffffffff


	//   ....[179]....
        /*06c0*/ 	.word	0xffffffff


	//   ....[180]....
        /*06c4*/ 	.word	0xffffffff


	//   ....[181]....
        /*06c8*/ 	.word	0xffffffff


	//   ....[182]....
        /*06cc*/ 	.word	0xffffffff


	//   ....[183]....
        /*06d0*/ 	.word	0xffffffff


	//   ....[184]....
        /*06d4*/ 	.word	0xffffffff


	//   ....[185]....
        /*06d8*/ 	.word	0xffffffff


	//   ....[186]....
        /*06dc*/ 	.word	0xffffffff


	//   ....[187]....
        /*06e0*/ 	.word	0xffffffff


	//   ....[188]....
        /*06e4*/ 	.word	0xffffffff


	//   ....[189]....
        /*06e8*/ 	.word	0xffffffff


	//   ....[190]....
        /*06ec*/ 	.word	0xffffffff


	//   ....[191]....
        /*06f0*/ 	.word	0xffffffff


	//   ....[192]....
        /*06f4*/ 	.word	0xffffffff


	//   ....[193]....
        /*06f8*/ 	.word	0xffffffff


	//   ....[194]....
        /*06fc*/ 	.word	0xffffffff


	//   ....[195]....
        /*0700*/ 	.word	0xffffffff


	//   ....[196]....
        /*0704*/ 	.word	0xffffffff


	//   ....[197]....
        /*0708*/ 	.word	0xffffffff


	//   ....[198]....
        /*070c*/ 	.word	0xffffffff


	//   ....[199]....
        /*0710*/ 	.word	0xffffffff


	//   ....[200]....
        /*0714*/ 	.word	0xffffffff


	//   ....[201]....
        /*0718*/ 	.word	0xffffffff


	//   ....[202]....
        /*071c*/ 	.word	0xffffffff


	//   ....[203]....
        /*0720*/ 	.word	0xffffffff


	//   ....[204]....
        /*0724*/ 	.word	0xffffffff


	//   ....[205]....
        /*0728*/ 	.word	0xffffffff


	//   ....[206]....
        /*072c*/ 	.word	0xffffffff


	//   ....[207]....
        /*0730*/ 	.word	0xffffffff


	//   ....[208]....
        /*0734*/ 	.word	0xffffffff


	//   ....[209]....
        /*0738*/ 	.word	0xffffffff


	//   ....[210]....
        /*073c*/ 	.word	0xffffffff


	//   ....[211]....
        /*0740*/ 	.word	0xffffffff


	//   ....[212]....
        /*0744*/ 	.word	0xffffffff


	//   ....[213]....
        /*0748*/ 	.word	0xffffffff


	//   ....[214]....
        /*074c*/ 	.word	0xffffffff


	//   ....[215]....
        /*0750*/ 	.word	0xffffffff


	//   ....[216]....
        /*0754*/ 	.word	0xffffffff


	//   ....[217]....
        /*0758*/ 	.word	0xffffffff


	//   ....[218]....
        /*075c*/ 	.word	0xffffffff


	//   ....[219]....
        /*0760*/ 	.word	0xffffffff


	//   ....[220]....
        /*0764*/ 	.word	0xffffffff


	//   ....[221]....
        /*0768*/ 	.word	0xffffffff


	//   ....[222]....
        /*076c*/ 	.word	0xffffffff


	//   ....[223]....
        /*0770*/ 	.word	0xffffffff


	//   ....[224]....
        /*0774*/ 	.word	0xffffffff


	//   ....[225]....
        /*0778*/ 	.word	0xffffffff


	//   ....[226]....
        /*077c*/ 	.word	0xffffffff


	//   ....[227]....
        /*0780*/ 	.word	0xffffffff


	//   ....[228]....
        /*0784*/ 	.word	0xffffffff


	//   ....[229]....
        /*0788*/ 	.word	0xffffffff


	//   ....[230]....
        /*078c*/ 	.word	0xffffffff


	//   ....[231]....
        /*0790*/ 	.word	0xffffffff


	//   ....[232]....
        /*0794*/ 	.word	0xffffffff


	//   ....[233]....
        /*0798*/ 	.word	0xffffffff


	//   ....[234]....
        /*079c*/ 	.word	0xffffffff


	//   ....[235]....
        /*07a0*/ 	.word	0xffffffff


	//   ....[236]....
        /*07a4*/ 	.word	0xffffffff


	//   ....[237]....
        /*07a8*/ 	.word	0xffffffff


	//   ....[238]....
        /*07ac*/ 	.word	0xffffffff


	//   ....[239]....
        /*07b0*/ 	.word	0xffffffff


	//   ....[240]....
        /*07b4*/ 	.word	0xffffffff


	//   ....[241]....
        /*07b8*/ 	.word	0xffffffff


	//   ....[242]....
        /*07bc*/ 	.word	0xffffffff


	//   ....[243]....
        /*07c0*/ 	.word	0xffffffff


	//   ....[244]....
        /*07c4*/ 	.word	0xffffffff


	//   ....[245]....
        /*07c8*/ 	.word	0xffffffff


	//   ....[246]....
        /*07cc*/ 	.word	0xffffffff


	//   ....[247]....
        /*07d0*/ 	.word	0xffffffff


	//   ....[248]....
        /*07d4*/ 	.word	0xffffffff


	//   ....[249]....
        /*07d8*/ 	.word	0xffffffff


	//   ....[250]....
        /*07dc*/ 	.word	0xffffffff


	//   ....[251]....
        /*07e0*/ 	.word	0xffffffff


	//   ....[252]....
        /*07e4*/ 	.word	0xffffffff


	//   ....[253]....
        /*07e8*/ 	.word	0xffffffff


	//   ....[254]....
        /*07ec*/ 	.word	0xffffffff


	//   ....[255]....
        /*07f0*/ 	.word	0xffffffff


	//   ....[0]....
        /*07f4*/ 	.word	0xffffffff


	//   ....[1]....
        /*07f8*/ 	.word	0xffffffff


	//   ....[2]....
        /*07fc*/ 	.word	0xffffffff


	//   ....[3]....
        /*0800*/ 	.word	0xffffffff


	//   ....[4]....
        /*0804*/ 	.word	0xffffffff


	//   ....[5]....
        /*0808*/ 	.word	0xffffffff


	//   ....[6]....
        /*080c*/ 	.word	0xffffffff


	//   ....[7]....
        /*0810*/ 	.word	0xffffffff


	//   ....[8]....
        /*0814*/ 	.word	0xffffffff


	//   ....[9]....
        /*0818*/ 	.word	0xffffffff


	//   ....[10]....
        /*081c*/ 	.word	0xffffffff


	//   ....[11]....
        /*0820*/ 	.word	0xffffffff


	//   ....[12]....
        /*0824*/ 	.word	0xffffffff


	//   ....[13]....
        /*0828*/ 	.word	0xffffffff


	//   ....[14]....
        /*082c*/ 	.word	0xffffffff


	//   ....[15]....
        /*0830*/ 	.word	0xffffffff


	//   ....[16]....
        /*0834*/ 	.word	0xffffffff


	//   ....[17]....
        /*0838*/ 	.word	0xffffffff


	//   ....[18]....
        /*083c*/ 	.word	0xffffffff


	//   ....[19]....
        /*0840*/ 	.word	0xffffffff


	//   ....[20]....
        /*0844*/ 	.word	0xffffffff


	//   ....[21]....
        /*0848*/ 	.word	0xffffffff


	//   ....[22]....
        /*084c*/ 	.word	0xffffffff


	//   ....[23]....
        /*0850*/ 	.word	0xffffffff


	//   ....[24]....
        /*0854*/ 	.word	0xffffffff


	//   ....[25]....
        /*0858*/ 	.word	0xffffffff


	//   ....[26]....
        /*085c*/ 	.word	0xffffffff


	//   ....[27]....
        /*0860*/ 	.word	0xffffffff


	//   ....[28]....
        /*0864*/ 	.word	0xffffffff


	//   ....[29]....
        /*0868*/ 	.word	0xffffffff


	//   ....[30]....
        /*086c*/ 	.word	0xffffffff


	//   ....[31]....
        /*0870*/ 	.word	0xffffffff


	//   ....[32]....
        /*0874*/ 	.word	0xffffffff


	//   ....[33]....
        /*0878*/ 	.word	0xffffffff


	//   ....[34]....
        /*087c*/ 	.word	0xffffffff


	//   ....[35]....
        /*0880*/ 	.word	0xffffffff


	//   ....[36]....
        /*0884*/ 	.word	0xffffffff


	//   ....[37]....
        /*0888*/ 	.word	0xffffffff


	//   ....[38]....
        /*088c*/ 	.word	0xffffffff


	//   ....[39]....
        /*0890*/ 	.word	0xffffffff


	//   ....[40]....
        /*0894*/ 	.word	0xffffffff


	//   ....[41]....
        /*0898*/ 	.word	0xffffffff


	//   ....[42]....
        /*089c*/ 	.word	0xffffffff


	//   ....[43]....
        /*08a0*/ 	.word	0xffffffff


	//   ....[44]....
        /*08a4*/ 	.word	0xffffffff


	//   ....[45]....
        /*08a8*/ 	.word	0xffffffff


	//   ....[46]....
        /*08ac*/ 	.word	0xffffffff


	//   ....[47]....
        /*08b0*/ 	.word	0xffffffff


	//   ....[48]....
        /*08b4*/ 	.word	0xffffffff


	//   ....[49]....
        /*08b8*/ 	.word	0xffffffff


	//   ....[50]....
        /*08bc*/ 	.word	0xffffffff


	//   ....[51]....
        /*08c0*/ 	.word	0xffffffff


	//   ....[52]....
        /*08c4*/ 	.word	0xffffffff


	//   ....[53]....
        /*08c8*/ 	.word	0xffffffff


	//   ....[54]....
        /*08cc*/ 	.word	0xffffffff


	//   ....[55]....
        /*08d0*/ 	.word	0xffffffff


	//   ....[56]....
        /*08d4*/ 	.word	0xffffffff


	//   ....[57]....
        /*08d8*/ 	.word	0xffffffff


	//----- nvinfo : EIATTR_COOP_GROUP_INSTR_OFFSETS
	.align		4
.L_428:
        /*08dc*/ 	.byte	0x04, 0x28
        /*08de*/ 	.short	(.L_430 - .L_429)


	//   ....[0]....
.L_429:
        /*08e0*/ 	.word	0x00000050


	//   ....[1]....
        /*08e4*/ 	.word	0x00000200


	//   ....[2]....
        /*08e8*/ 	.word	0x00000230


	//   ....[3]....
        /*08ec*/ 	.word	0x00000260


	//   ....[4]....
        /*08f0*/ 	.word	0x00000290


	//   ....[5]....
        /*08f4*/ 	.word	0x000002c0


	//   ....[6]....
        /*08f8*/ 	.word	0x000002f0


	//   ....[7]....
        /*08fc*/ 	.word	0x00000450


	//   ....[8]....
        /*0900*/ 	.word	0x00000490


	//   ....[9]....
        /*0904*/ 	.word	0x000004c0


	//   ....[10]....
        /*0908*/ 	.word	0x000004f0


	//   ....[11]....
        /*090c*/ 	.word	0x00000520


	//   ....[12]....
        /*0910*/ 	.word	0x00000550


	//   ....[13]....
        /*0914*/ 	.word	0x000005e0


	//   ....[14]....
        /*0918*/ 	.word	0x00000630


	//   ....[15]....
        /*091c*/ 	.word	0x00000650


	//   ....[16]....
        /*0920*/ 	.word	0x000006b0


	//   ....[17]....
        /*0924*/ 	.word	0x00003e70


	//   ....[18]....
        /*0928*/ 	.word	0x00003ec0


	//   ....[19]....
        /*092c*/ 	.word	0x00004690


	//   ....[20]....
        /*0930*/ 	.word	0x000046b0


	//   ....[21]....
        /*0934*/ 	.word	0x00004e00


	//   ....[22]....
        /*0938*/ 	.word	0x00004e10


	//   ....[23]....
        /*093c*/ 	.word	0x00005640


	//   ....[24]....
        /*0940*/ 	.word	0x00005670


	//   ....[25]....
        /*0944*/ 	.word	0x000062c0


	//   ....[26]....
        /*0948*/ 	.word	0x000062f0


	//   ....[27]....
        /*094c*/ 	.word	0x00006ae0


	//   ....[28]....
        /*0950*/ 	.word	0x00006b00


	//   ....[29]....
        /*0954*/ 	.word	0x00007310


	//   ....[30]....
        /*0958*/ 	.word	0x00007340


	//   ....[31]....
        /*095c*/ 	.word	0x00007450


	//   ....[32]....
        /*0960*/ 	.word	0x00007480


	//   ....[33]....
        /*0964*/ 	.word	0x00007550


	//   ....[34]....
        /*0968*/ 	.word	0x00007570


	//   ....[35]....
        /*096c*/ 	.word	0x00007940


	//   ....[36]....
        /*0970*/ 	.word	0x00007960


	//   ....[37]....
        /*0974*/ 	.word	0x00007b20


	//   ....[38]....
        /*0978*/ 	.word	0x00007b50


	//   ....[39]....
        /*097c*/ 	.word	0x00007c20


	//   ....[40]....
        /*0980*/ 	.word	0x00007c50


	//   ....[41]....
        /*0984*/ 	.word	0x00008cb0


	//   ....[42]....
        /*0988*/ 	.word	0x00008ce0


	//   ....[43]....
        /*098c*/ 	.word	0x00008d00


	//   ....[44]....
        /*0990*/ 	.word	0x00008d20


	//   ....[45]....
        /*0994*/ 	.word	0x00008d40


	//   ....[46]....
        /*0998*/ 	.word	0x00008d60


	//   ....[47]....
        /*099c*/ 	.word	0x00008e90


	//   ....[48]....
        /*09a0*/ 	.word	0x00008ef0


	//   ....[49]....
        /*09a4*/ 	.word	0x00008f50


	//   ....[50]....
        /*09a8*/ 	.word	0x00008f70


	//   ....[51]....
        /*09ac*/ 	.word	0x000090e0


	//   ....[52]....
        /*09b0*/ 	.word	0x000090f0


	//   ....[53]....
        /*09b4*/ 	.word	0x00009190


	//   ....[54]....
        /*09b8*/ 	.word	0x000091a0


	//   ....[55]....
        /*09bc*/ 	.word	0x00009460


	//   ....[56]....
        /*09c0*/ 	.word	0x000094d0


	//   ....[57]....
        /*09c4*/ 	.word	0x00009520


	//   ....[58]....
        /*09c8*/ 	.word	0x00009540


	//   ....[59]....
        /*09cc*/ 	.word	0x00009700


	//   ....[60]....
        /*09d0*/ 	.word	0x00009790


	//   ....[61]....
        /*09d4*/ 	.word	0x000097c0


	//   ....[62]....
        /*09d8*/ 	.word	0x00009800


	//   ....[63]....
        /*09dc*/ 	.word	0x000099c0


	//   ....[64]....
        /*09e0*/ 	.word	0x00009a50


	//   ....[65]....
        /*09e4*/ 	.word	0x00009a90


	//   ....[66]....
        /*09e8*/ 	.word	0x00009ad0


	//   ....[67]....
        /*09ec*/ 	.word	0x00009ca0


	//   ....[68]....
        /*09f0*/ 	.word	0x00009d30


	//   ....[69]....
        /*09f4*/ 	.word	0x00009d60


	//   ....[70]....
        /*09f8*/ 	.word	0x00009d80


	//   ....[71]....
        /*09fc*/ 	.word	0x0000baf0


	//   ....[72]....
        /*0a00*/ 	.word	0x0000bb10


	//   ....[73]....
        /*0a04*/ 	.word	0x0000bb30


	//   ....[74]....
        /*0a08*/ 	.word	0x0000bb50


	//   ....[75]....
        /*0a0c*/ 	.word	0x0000bc10


	//   ....[76]....
        /*0a10*/ 	.word	0x0000bc30


	//   ....[77]....
        /*0a14*/ 	.word	0x0000bc50


	//   ....[78]....
        /*0a18*/ 	.word	0x0000bc70


	//   ....[79]....
        /*0a1c*/ 	.word	0x0000be60


	//   ....[80]....
        /*0a20*/ 	.word	0x0000bea0


	//   ....[81]....
        /*0a24*/ 	.word	0x0000beb0


	//   ....[82]....
        /*0a28*/ 	.word	0x0000bec0


	//   ....[83]....
        /*0a2c*/ 	.word	0x0000c030


	//   ....[84]....
        /*0a30*/ 	.word	0x0000c050


	//   ....[85]....
        /*0a34*/ 	.word	0x0000c070


	//   ....[86]....
        /*0a38*/ 	.word	0x0000c090


	//   ....[87]....
        /*0a3c*/ 	.word	0x0000e280


	//   ....[88]....
        /*0a40*/ 	.word	0x0000e2b0


	//   ....[89]....
        /*0a44*/ 	.word	0x0000e2e0


	//   ....[90]....
        /*0a48*/ 	.word	0x0000e2f0


	//   ....[91]....
        /*0a4c*/ 	.word	0x0000e550


	//   ....[92]....
        /*0a50*/ 	.word	0x0000e570


	//   ....[93]....
        /*0a54*/ 	.word	0x0000f6e0


	//   ....[94]....
        /*0a58*/ 	.word	0x0000f700


	//   ....[95]....
        /*0a5c*/ 	.word	0x0000f730


	//   ....[96]....
        /*0a60*/ 	.word	0x0000f740


	//   ....[97]....
        /*0a64*/ 	.word	0x0000f820


	//   ....[98]....
        /*0a68*/ 	.word	0x0000f840


	//   ....[99]....
        /*0a6c*/ 	.word	0x0000fa70


	//   ....[100]....
        /*0a70*/ 	.word	0x00010470


	//   ....[101]....
        /*0a74*/ 	.word	0x00010eb0


	//   ....[102]....
        /*0a78*/ 	.word	0x00010ee0


	//   ....[103]....
        /*0a7c*/ 	.word	0x00010ef0


	//   ....[104]....
        /*0a80*/ 	.word	0x00010f20


	//   ....[105]....
        /*0a84*/ 	.word	0x000127f0


	//   ....[106]....
        /*0a88*/ 	.word	0x00012810


	//   ....[107]....
        /*0a8c*/ 	.word	0x000128c0


	//   ....[108]....
        /*0a90*/ 	.word	0x000128d0


	//   ....[109]....
        /*0a94*/ 	.word	0x000128e0


	//   ....[110]....
        /*0a98*/ 	.word	0x000128f0


	//   ....[111]....
        /*0a9c*/ 	.word	0x00013b90


	//   ....[112]....
        /*0aa0*/ 	.word	0x00013bb0


	//   ....[113]....
        /*0aa4*/ 	.word	0x00013c60


	//   ....[114]....
        /*0aa8*/ 	.word	0x00013c70


	//   ....[115]....
        /*0aac*/ 	.word	0x00013c80


	//   ....[116]....
        /*0ab0*/ 	.word	0x00013c90


	//   ....[117]....
        /*0ab4*/ 	.word	0x00013f00


	//   ....[118]....
        /*0ab8*/ 	.word	0x00014950


	//   ....[119]....
        /*0abc*/ 	.word	0x000153f0


	//   ....[120]....
        /*0ac0*/ 	.word	0x00015420


	//   ....[121]....
        /*0ac4*/ 	.word	0x00015440


	//   ....[122]....
        /*0ac8*/ 	.word	0x00015460


	//   ....[123]....
        /*0acc*/ 	.word	0x00017200


	//   ....[124]....
        /*0ad0*/ 	.word	0x00017220


	//   ....[125]....
        /*0ad4*/ 	.word	0x000172d0


	//   ....[126]....
        /*0ad8*/ 	.word	0x000172e0


	//   ....[127]....
        /*0adc*/ 	.word	0x000172f0


	//   ....[128]....
        /*0ae0*/ 	.word	0x00017300


	//   ....[129]....
        /*0ae4*/ 	.word	0x00018590


	//   ....[130]....
        /*0ae8*/ 	.word	0x000185b0


	//   ....[131]....
        /*0aec*/ 	.word	0x00018660


	//   ....[132]....
        /*0af0*/ 	.word	0x00018670


	//   ....[133]....
        /*0af4*/ 	.word	0x00018680


	//   ....[134]....
        /*0af8*/ 	.word	0x00018690


	//   ....[135]....
        /*0afc*/ 	.word	0x00018b40


	//   ....[136]....
        /*0b00*/ 	.word	0x00018b70


	//   ....[137]....
        /*0b04*/ 	.word	0x00018b90


	//   ....[138]....
        /*0b08*/ 	.word	0x00018bb0


	//   ....[139]....
        /*0b0c*/ 	.word	0x0001a6a0


	//   ....[140]....
        /*0b10*/ 	.word	0x0001a6b0


	//   ....[141]....
        /*0b14*/ 	.word	0x0001a710


	//   ....[142]....
        /*0b18*/ 	.word	0x0001a740


	//   ....[143]....
        /*0b1c*/ 	.word	0x0001a7b0


	//   ....[144]....
        /*0b20*/ 	.word	0x0001a7e0


	//   ....[145]....
        /*0b24*/ 	.word	0x0001b9c0


	//   ....[146]....
        /*0b28*/ 	.word	0x0001b9e0


	//   ....[147]....
        /*0b2c*/ 	.word	0x0001ba70


	//   ....[148]....
        /*0b30*/ 	.word	0x0001ba80


	//   ....[149]....
        /*0b34*/ 	.word	0x0001ba90


	//   ....[150]....
        /*0b38*/ 	.word	0x0001baa0


	//   ....[151]....
        /*0b3c*/ 	.word	0x0001bc90


	//   ....[152]....
        /*0b40*/ 	.word	0x0001c6e0


	//   ....[153]....
        /*0b44*/ 	.word	0x0001d180


	//   ....[154]....
        /*0b48*/ 	.word	0x0001d1b0


	//   ....[155]....
        /*0b4c*/ 	.word	0x0001d1d0


	//   ....[156]....
        /*0b50*/ 	.word	0x0001d1f0


	//   ....[157]....
        /*0b54*/ 	.word	0x0001eb10


	//   ....[158]....
        /*0b58*/ 	.word	0x0001eb40


	//   ....[159]....
        /*0b5c*/ 	.word	0x0001eb50


	//   ....[160]....
        /*0b60*/ 	.word	0x0001eb80


	//   ....[161]....
        /*0b64*/ 	.word	0x0001fc00


	//   ....[162]....
        /*0b68*/ 	.word	0x0001fc10


	//   ....[163]....
        /*0b6c*/ 	.word	0x0001fc30


	//   ....[164]....
        /*0b70*/ 	.word	0x0001fc50


	//   ....[165]....
        /*0b74*/ 	.word	0x0001ff80


	//   ....[166]....
        /*0b78*/ 	.word	0x0001ffa0


	//   ....[167]....
        /*0b7c*/ 	.word	0x00020080


	//   ....[168]....
        /*0b80*/ 	.word	0x00020090


	//   ....[169]....
        /*0b84*/ 	.word	0x00020180


	//   ....[170]....
        /*0b88*/ 	.word	0x000201a0


	//   ....[171]....
        /*0b8c*/ 	.word	0x00020290


	//   ....[172]....
        /*0b90*/ 	.word	0x000202a0


	//   ....[173]....
        /*0b94*/ 	.word	0x00020590


	//   ....[174]....
        /*0b98*/ 	.word	0x000205b0


	//   ....[175]....
        /*0b9c*/ 	.word	0x00020cd0


	//   ....[176]....
        /*0ba0*/ 	.word	0x00020ce0


	//   ....[177]....
        /*0ba4*/ 	.word	0x00021b90


	//   ....[178]....
        /*0ba8*/ 	.word	0x00021bb0


	//   ....[179]....
        /*0bac*/ 	.word	0x00021ca0


	//   ....[180]....
        /*0bb0*/ 	.word	0x00021cb0


	//   ....[181]....
        /*0bb4*/ 	.word	0x00021da0


	//   ....[182]....
        /*0bb8*/ 	.word	0x00021dc0


	//   ....[183]....
        /*0bbc*/ 	.word	0x00021eb0


	//   ....[184]....
        /*0bc0*/ 	.word	0x00021ec0


	//   ....[185]....
        /*0bc4*/ 	.word	0x00022070


	//   ....[186]....
        /*0bc8*/ 	.word	0x00022090


	//   ....[187]....
        /*0bcc*/ 	.word	0x000221c0


	//   ....[188]....
        /*0bd0*/ 	.word	0x00022200


	//   ....[189]....
        /*0bd4*/ 	.word	0x00022230


	//   ....[190]....
        /*0bd8*/ 	.word	0x00022260


	//   ....[191]....
        /*0bdc*/ 	.word	0x00022290


	//   ....[192]....
        /*0be0*/ 	.word	0x000222c0


	//   ....[193]....
        /*0be4*/ 	.word	0x00022430


	//   ....[194]....
        /*0be8*/ 	.word	0x00022470


	//   ....[195]....
        /*0bec*/ 	.word	0x000224a0


	//   ....[196]....
        /*0bf0*/ 	.word	0x000224d0


	//   ....[197]....
        /*0bf4*/ 	.word	0x00022500


	//   ....[198]....
        /*0bf8*/ 	.word	0x00022530


	//   ....[199]....
        /*0bfc*/ 	.word	0x000225c0


	//   ....[200]....
        /*0c00*/ 	.word	0x00022620


	//   ....[201]....
        /*0c04*/ 	.word	0x00022630


	//   ....[202]....
        /*0c08*/ 	.word	0x00022690


	//   ....[203]....
        /*0c0c*/ 	.word	0x000230e0


	//   ....[204]....
        /*0c10*/ 	.word	0x00023130


	//   ....[205]....
        /*0c14*/ 	.word	0x00023190


	//   ....[206]....
        /*0c18*/ 	.word	0x000231f0


	//   ....[207]....
        /*0c1c*/ 	.word	0x00023250


	//   ....[208]....
        /*0c20*/ 	.word	0x000232c0


	//   ....[209]....
        /*0c24*/ 	.word	0x00023310


	//   ....[210]....
        /*0c28*/ 	.word	0x00023370


	//   ....[211]....
        /*0c2c*/ 	.word	0x000233e0


	//   ....[212]....
        /*0c30*/ 	.word	0x00023450


	//   ....[213]....
        /*0c34*/ 	.word	0x000234c0


	//   ....[214]....
        /*0c38*/ 	.word	0x00023530


	//   ....[215]....
        /*0c3c*/ 	.word	0x00023650


	//   ....[216]....
        /*0c40*/ 	.word	0x000236b0


	//   ....[217]....
        /*0c44*/ 	.word	0x000237f0


	//   ....[218]....
        /*0c48*/ 	.word	0x00023850


	//   ....[219]....
        /*0c4c*/ 	.word	0x000238c0


	//   ....[220]....
        /*0c50*/ 	.word	0x00023930


	//   ....[221]....
        /*0c54*/ 	.word	0x00023990


	//   ....[222]....
        /*0c58*/ 	.word	0x000239f0


	//   ....[223]....
        /*0c5c*/ 	.word	0x00023a40


	//   ....[224]....
        /*0c60*/ 	.word	0x00023a80


	//   ....[225]....
        /*0c64*/ 	.word	0x00023af0


	//   ....[226]....
        /*0c68*/ 	.word	0x00023b60


	//   ....[227]....
        /*0c6c*/ 	.word	0x00023c80


	//   ....[228]....
        /*0c70*/ 	.word	0x00023ce0


	//   ....[229]....
        /*0c74*/ 	.word	0x00023e20


	//   ....[230]....
        /*0c78*/ 	.word	0x00023e80


	//   ....[231]....
        /*0c7c*/ 	.word	0x00023ef0


	//   ....[232]....
        /*0c80*/ 	.word	0x00023f60


	//   ....[233]....
        /*0c84*/ 	.word	0x00024080


	//   ....[234]....
        /*0c88*/ 	.word	0x000240e0


	//   ....[235]....
        /*0c8c*/ 	.word	0x00024220


	//   ....[236]....
        /*0c90*/ 	.word	0x00024280


	//   ....[237]....
        /*0c94*/ 	.word	0x000242f0


	//   ....[238]....
        /*0c98*/ 	.word	0x00024360


	//   ....[239]....
        /*0c9c*/ 	.word	0x000243b0


	//   ....[240]....
        /*0ca0*/ 	.word	0x00024400


	//   ....[241]....
        /*0ca4*/ 	.word	0x00024450


	//   ....[242]....
        /*0ca8*/ 	.word	0x00024490


	//   ....[243]....
        /*0cac*/ 	.word	0x00024500


	//   ....[244]....
        /*0cb0*/ 	.word	0x00024570


	//   ....[245]....
        /*0cb4*/ 	.word	0x00024690


	//   ....[246]....
        /*0cb8*/ 	.word	0x000246f0


	//   ....[247]....
        /*0cbc*/ 	.word	0x00024830


	//   ....[248]....
        /*0cc0*/ 	.word	0x00024890


	//   ....[249]....
        /*0cc4*/ 	.word	0x00024900


	//   ....[250]....
        /*0cc8*/ 	.word	0x00024970


	//   ....[251]....
        /*0ccc*/ 	.word	0x00024a90


	//   ....[252]....
        /*0cd0*/ 	.word	0x00024af0


	//   ....[253]....
        /*0cd4*/ 	.word	0x00024c30


	//   ....[254]....
        /*0cd8*/ 	.word	0x00024c90


	//   ....[255]....
        /*0cdc*/ 	.word	0x00024ce0


	//   ....[0]....
        /*0ce0*/ 	.word	0x00024d30


	//   ....[1]....
        /*0ce4*/ 	.word	0x00024d80


	//   ....[2]....
        /*0ce8*/ 	.word	0x00024dc0


	//   ....[3]....
        /*0cec*/ 	.word	0x00024e30


	//   ....[4]....
        /*0cf0*/ 	.word	0x00024e90


	//   ....[5]....
        /*0cf4*/ 	.word	0x00024f00


	//   ....[6]....
        /*0cf8*/ 	.word	0x00024fe0


	//   ....[7]....
        /*0cfc*/ 	.word	0x00025040


	//   ....[8]....
        /*0d00*/ 	.word	0x00025120


	//   ....[9]....
        /*0d04*/ 	.word	0x00025180


	//   ....[10]....
        /*0d08*/ 	.word	0x000251f0


	//   ....[11]....
        /*0d0c*/ 	.word	0x00025260


	//   ....[12]....
        /*0d10*/ 	.word	0x000252b0


	//   ....[13]....
        /*0d14*/ 	.word	0x00025300


	//   ....[14]....
        /*0d18*/ 	.word	0x00025350


	//   ....[15]....
        /*0d1c*/ 	.word	0x00025390


	//   ....[16]....
        /*0d20*/ 	.word	0x000253f0


	//   ....[17]....
        /*0d24*/ 	.word	0x00025450


	//   ....[18]....
        /*0d28*/ 	.word	0x000254a0


	//   ....[19]....
        /*0d2c*/ 	.word	0x000254e0


	//   ....[20]....
        /*0d30*/ 	.word	0x00025550


	//   ....[21]....
        /*0d34*/ 	.word	0x000255c0


	//   ....[22]....
        /*0d38*/ 	.word	0x00025630


	//   ....[23]....
        /*0d3c*/ 	.word	0x00025690


	//   ....[24]....
        /*0d40*/ 	.word	0x00025700


	//   ....[25]....
        /*0d44*/ 	.word	0x00025770


	//   ....[26]....
        /*0d48*/ 	.word	0x000257e0


	//   ....[27]....
        /*0d4c*/ 	.word	0x00025840


	//   ....[28]....
        /*0d50*/ 	.word	0x000258b0


	//   ....[29]....
        /*0d54*/ 	.word	0x00025920


	//   ....[30]....
        /*0d58*/ 	.word	0x00025990


	//   ....[31]....
        /*0d5c*/ 	.word	0x000259f0


	//   ....[32]....
        /*0d60*/ 	.word	0x00025a60


	//   ....[33]....
        /*0d64*/ 	.word	0x00025ad0


	//   ....[34]....
        /*0d68*/ 	.word	0x00025b40


	//   ....[35]....
        /*0d6c*/ 	.word	0x00025ba0


	//   ....[36]....
        /*0d70*/ 	.word	0x00025c10


	//   ....[37]....
        /*0d74*/ 	.word	0x00025c80


	//   ....[38]....
        /*0d78*/ 	.word	0x00025cf0


	//   ....[39]....
        /*0d7c*/ 	.word	0x00025d50


	//   ....[40]....
        /*0d80*/ 	.word	0x00025dc0


	//   ....[41]....
        /*0d84*/ 	.word	0x00025e30


	//   ....[42]....
        /*0d88*/ 	.word	0x00025e80


	//   ....[43]....
        /*0d8c*/ 	.word	0x00025ec0


	//   ....[44]....
        /*0d90*/ 	.word	0x00025f10


	//   ....[45]....
        /*0d94*/ 	.word	0x00025f60


	//   ....[46]....
        /*0d98*/ 	.word	0x00025fb0


	//   ....[47]....
        /*0d9c*/ 	.word	0x00026020


	//   ....[48]....
        /*0da0*/ 	.word	0x00026070


	//   ....[49]....
        /*0da4*/ 	.word	0x000260b0


	//   ....[50]....
        /*0da8*/ 	.word	0x00026100


	//   ....[51]....
        /*0dac*/ 	.word	0x00026150


	//   ....[52]....
        /*0db0*/ 	.word	0x000261a0


	//   ....[53]....
        /*0db4*/ 	.word	0x00026210


	//   ....[54]....
        /*0db8*/ 	.word	0x00026260


	//   ....[55]....
        /*0dbc*/ 	.word	0x000262c0


	//   ....[56]....
        /*0dc0*/ 	.word	0x00026320


	//   ....[57]....
        /*0dc4*/ 	.word	0x00026390


	//----- nvinfo : EIATTR_EXIT_INSTR_OFFSETS
	.align		4
.L_430:
        /*0dc8*/ 	.byte	0x04, 0x1c
        /*0dca*/ 	.short	(.L_432 - .L_431)


	//   ....[0]....
.L_431:
        /*0dcc*/ 	.word	0x000010d0


	//   ....[1]....
        /*0dd0*/ 	.word	0x000230b0


	//----- nvinfo : EIATTR_MAX_THREADS
	.align		4
.L_432:
        /*0dd4*/ 	.byte	0x04, 0x05
        /*0dd6*/ 	.short	(.L_434 - .L_433)
.L_433:
        /*0dd8*/ 	.word	0x00000100
        /*0ddc*/ 	.word	0x00000001
        /*0de0*/ 	.word	0x00000001


	//----- nvinfo : EIATTR_CRS_STACK_SIZE
	.align		4
.L_434:
        /*0de4*/ 	.byte	0x04, 0x1e
        /*0de6*/ 	.short	(.L_436 - .L_435)
.L_435:
        /*0de8*/ 	.word	0x00000000
.L_436:


//--------------------- .nv.info._ZN7cutlass13device_kernelIN5flash19enable_sm80_to_sm89INS1_16FlashAttnFwdSm80INS1_25CollectiveMainloopFwdSm80ILi4ELi1ELb0EN4cute5tupleIJNS5_1CILi128EEENS7_ILi64EEES8_EEELi128ENS_10bfloat16_tEfNS_4arch4Sm80ELb1ELb0ELb1ELb0ELb1ELb0ELb1ELb1EEENS1_21CollectiveEpilogueFwdINS6_IJS8_S8_S9_EEENS6_IJNS7_ILi1EEESH_SH_EEESB_SD_Li128ELb0ELb1ELb1ELb0EEENS1_30DynamicPersistentTileSchedulerILi128ELi128ELb1ELb1ELb0EEEEEEEEEvNT_6ParamsE --------------------------
	.section	.nv.info._ZN7cutlass13device_kernelIN5flash19enable_sm80_to_sm89INS1_16FlashAttnFwdSm80INS1_25CollectiveMainloopFwdSm80ILi4ELi1ELb0EN4cute5tupleIJNS5_1CILi128EEENS7_ILi64EEES8_EEELi128ENS_10bfloat16_tEfNS_4arch4Sm80ELb1ELb0ELb1ELb0ELb1ELb0ELb1ELb1EEENS1_21CollectiveEpilogueFwdINS6_IJS8_S8_S9_EEENS6_IJNS7_ILi1EEESH_SH_EEESB_SD_Li128ELb0ELb1ELb1ELb0EEENS1_30DynamicPersistentTileSchedulerILi128ELi128ELb1ELb1ELb0EEEEEEEEEvNT_6ParamsE,"",@"SHT_CUDA_INFO"
	.sectionflags	@""
	.align	4


	//----- nvinfo : EIATTR_CUDA_API_VERSION
	.align		4
        /*0000*/ 	.byte	0x04, 0x37
        /*0002*/ 	.short	(.L_438 - .L_437)
.L_437:
        /*0004*/ 	.word	0x00000082


	//----- nvinfo : EIATTR_SW2861232_WAR
	.align		4
.L_438:
        /*0008*/ 	.byte	0x01, 0x35
	.zero		2


	//----- nvinfo : EIATTR_PARAM_CBANK
	.align		4
        /*000c*/ 	.byte	0x04, 0x0a
        /*000e*/ 	.short	(.L_440 - .L_439)
	.align		4
.L_439:
        /*0010*/ 	.word	index@(.nv.constant0._ZN7cutlass13device_kernelIN5flash19enable_sm80_to_sm89INS1_16FlashAttnFwdSm80INS1_25CollectiveMainloopFwdSm80ILi4ELi1ELb0EN4cute5tupleIJNS5_1CILi128EEENS7_ILi64EEES8_EEELi128ENS_10bfloat16_tEfNS_4arch4Sm80ELb1ELb0ELb1ELb0ELb1ELb0ELb1ELb1EEENS1_21CollectiveEpilogueFwdINS6_IJS8_S8_S9_EEENS6_IJNS7_ILi1EEESH_SH_EEESB_SD_Li128ELb0ELb1ELb1ELb0EEENS1_30DynamicPersistentTileSchedulerILi128ELi128ELb1ELb1ELb0EEEEEEEEEvNT_6ParamsE)
        /*0014*/ 	.short	0x0160
        /*0016*/ 	.short	0x0428


	//----- nvinfo : EIATTR_CBANK_PARAM_SIZE
	.align		4
.L_440:
        /*0018*/ 	.byte	0x03, 0x19
        /*001a*/ 	.short	0x0428


	//----- nvinfo : EIATTR_KPARAM_INFO
	.align		4
        /*001c*/ 	.byte	0x04, 0x17
        /*001e*/ 	.short	(.L_442 - .L_441)
.L_441:
        /*0020*/ 	.word	0x00000000
        /*0024*/ 	.short	0x0000
        /*0026*/ 	.short	0x0000
        /*0028*/ 	.byte	0x00, 0xf0, 0xa1, 0x10


	//----- nvinfo : EIATTR_MAXREG_COUNT
	.align		4
.L_442:
        /*002c*/ 	.byte	0x03, 0x1b
        /*002e*/ 	.short	0x00ff


	//----- nvinfo : EIATTR_NUM_BARRIERS
	.align		4
        /*0030*/ 	.byte	0x02, 0x4c
        /*0032*/ 	.byte	0x06
	.zero		1


	//----- nvinfo : EIATTR_ANNOTATIONS
	.align		4
        /*0034*/ 	.byte	0x04, 0x55
        /*0036*/ 	.short	(.L_444 - .L_443)


	//   ....[0]....
.L_443:
        /* <DEDUP_REMOVED lines=127> */


	//----- nvinfo : EIATTR_MERCURY_ISA_VERSION
	.align		4
.L_444:
        /*0810*/ 	.byte	0x03, 0x5f
        /*0812*/ 	.short	0x0000


	//----- nvinfo : EIATTR_INT_WARP_WIDE_INSTR_OFFSETS
	.align		4
        /*0814*/ 	.byte	0x04, 0x31
        /*0816*/ 	.short	(.L_446 - .L_445)


	//   ....[0]....
.L_445:
        /*0818*/ 	.word	0x000117d0


	//   ....[1]....
        /*081c*/ 	.word	0x00011870


	//----- nvinfo : EIATTR_COOP_GROUP_MASK_REGIDS
	.align		4
.L_446:
        /*0820*/ 	.byte	0x04, 0x29
        /*0822*/ 	.short	(.L_448 - .L_447)


	//   ....[0]....
.L_447:
        /*0824*/ 	.word	0xffffffff


	//   ....[1]....
        /*0828*/ 	.word	0xffffffff


	//   ....[2]....
        /*082c*/ 	.word	0xffffffff


	//   ....[3]....
        /*0830*/ 	.word	0xffffffff


	//   ....[4]....
        /*0834*/ 	.word	0xffffffff


	//   ....[5]....
        /*0838*/ 	.word	0xffffffff


	//   ....[6]....
        /*083c*/ 	.word	0xffffffff


	//   ....[7]....
        /*0840*/ 	.word	0xffffffff


	//   ....[8]....
        /*0844*/ 	.word	0xffffffff


	//   ....[9]....
        /*0848*/ 	.word	0xffffffff


	//   ....[10]....
        /*084c*/ 	.word	0xffffffff


	//   ....[11]....
        /*0850*/ 	.word	0xffffffff


	//   ....[12]....
        /*0854*/ 	.word	0xffffffff


	//   ....[13]....
        /*0858*/ 	.word	0xffffffff


	//   ....[14]....
        /*085c*/ 	.word	0xffffffff


	//   ....[15]....
        /*0860*/ 	.word	0xffffffff


	//   ....[16]....
        /*0864*/ 	.word	0xffffffff


	//   ....[17]....
        /*0868*/ 	.word	0xffffffff


	//   ....[18]....
        /*086c*/ 	.word	0xffffffff


	//   ....[19]....
        /*0870*/ 	.word	0xffffffff


	//   ....[20]....
        /*0874*/ 	.word	0xffffffff


	//   ....[21]....
        /*0878*/ 	.word	0xffffffff


	//   ....[22]....
        /*087c*/ 	.word	0xffffffff


	//   ....[23]....
        /*0880*/ 	.word	0xffffffff


	//   ....[24]....
        /*0884*/ 	.word	0xffffffff


	//   ....[25]....
        /*0888*/ 	.word	0xffffffff


	//   ....[26]....
        /*088c*/ 	.word	0xffffffff


	//   ....[27]....
        /*0890*/ 	.word	0xffffffff


	//   ....[28]....
        /*0894*/ 	.word	0xffffffff


	//   ....[29]....
        /*0898*/ 	.word	0xffffffff


	//   ....[30]....
        /*089c*/ 	.word	0xffffffff


	//   ....[31]....
        /*08a0*/ 	.word	0xffffffff


	//   ....[32]....
        /*08a4*/ 	.word	0xffffffff


	//   ....[33]....
        /*08a8*/ 	.word	0xffffffff


	//   ....[34]....
        /*08ac*/ 	.word	0xffffffff


	//   ....[35]....
        /*08b0*/ 	.word	0xffffffff


	//   ....[36]....
        /*08b4*/ 	.word	0xffffffff


	//   ....[37]....
        /*08b8*/ 	.word	0xffffffff


	//   ....[38]....
        /*08bc*/ 	.word	0xffffffff


	//   ....[39]....
        /*08c0*/ 	.word	0xffffffff


	//   ....[40]....
        /*08c4*/ 	.word	0xffffffff


	//   ....[41]....
        /*08c8*/ 	.word	0xffffffff


	//   ....[42]....
        /*08cc*/ 	.word	0xffffffff


	//   ....[43]....
        /*08d0*/ 	.word	0xffffffff


	//   ....[44]....
        /*08d4*/ 	.word	0xffffffff


	//   ....[45]....
        /*08d8*/ 	.word	0xffffffff


	//   ....[46]....
        /*08dc*/ 	.word	0xffffffff


	//   ....[47]....
        /*08e0*/ 	.word	0xffffffff


	//   ....[48]....
        /*08e4*/ 	.word	0xffffffff


	//   ....[49]....
        /*08e8*/ 	.word	0xffffffff


	//   ....[50]....
        /*08ec*/ 	.word	0xffffffff


	//   ....[51]....
        /*08f0*/ 	.word	0xffffffff


	//   ....[52]....
        /*08f4*/ 	.word	0xffffffff


	//   ....[53]....
        /*08f8*/ 	.word	0xffffffff


	//   ....[54]....
        /*08fc*/ 	.word	0xffffffff


	//   ....[55]....
        /*0900*/ 	.word	0xffffffff


	//   ....[56]....
        /*0904*/ 	.word	0xffffffff


	//   ....[57]....
        /*0908*/ 	.word	0xffffffff


	//   ....[58]....
        /*090c*/ 	.word	0xffffffff


	//   ....[59]....
        /*0910*/ 	.word	0xffffffff


	//   ....[60]....
        /*0914*/ 	.word	0xffffffff


	//   ....[61]....
        /*0918*/ 	.word	0xffffffff


	//   ....[62]....
        /*091c*/ 	.word	0xffffffff


	//   ....[63]....
        /*0920*/ 	.word	0xffffffff


	//   ....[64]....
        /*0924*/ 	.word	0xffffffff


	//   ....[65]....
        /*0928*/ 	.word	0xffffffff


	//   ....[66]....
        /*092c*/ 	.word	0xffffffff


	//   ....[67]....
        /*0930*/ 	.word	0xffffffff


	//   ....[68]....
        /*0934*/ 	.word	0xffffffff


	//   ....[69]....
        /*0938*/ 	.word	0xffffffff


	//   ....[70]....
        /*093c*/ 	.word	0xffffffff


	//   ....[71]....
        /*0940*/ 	.word	0xffffffff


	//   ....[72]....
        /*0944*/ 	.word	0xffffffff


	//   ....[73]....
        /*0948*/ 	.word	0xffffffff


	//   ....[74]....
        /*094c*/ 	.word	0xffffffff


	//   ....[75]....
        /*0950*/ 	.word	0xffffffff


	//   ....[76]....
        /*0954*/ 	.word	0xffffffff


	//   ....[77]....
        /*0958*/ 	.word	0xffffffff


	//   ....[78]....
        /*095c*/ 	.word	0xffffffff


	//   ....[79]....
        /*0960*/ 	.word	0xffffffff


	//   ....[80]....
        /*0964*/ 	.word	0xffffffff


	//   ....[81]....
        /*0968*/ 	.word	0xffffffff


	//   ....[82]....
        /*096c*/ 	.word	0xffffffff


	//   ....[83]....
        /*0970*/ 	.word	0xffffffff


	//   ....[84]....
        /*0974*/ 	.word	0xffffffff


	//   ....[85]....
        /*0978*/ 	.word	0xffffffff


	//   ....[86]....
        /*097c*/ 	.word	0xffffffff


	//   ....[87]....
        /*0980*/ 	.word	0xffffffff


	//   ....[88]....
        /*0984*/ 	.word	0xffffffff


	//   ....[89]....
        /*0988*/ 	.word	0xffffffff


	//   ....[90]....
        /*098c*/ 	.word	0xffffffff


	//   ....[91]....
        /*0990*/ 	.word	0xffffffff


	//   ....[92]....
        /*0994*/ 	.word	0xffffffff


	//   ....[93]....
        /*0998*/ 	.word	0xffffffff


	//   ....[94]....
        /*099c*/ 	.word	0xffffffff


	//   ....[95]....
        /*09a0*/ 	.word	0xffffffff


	//   ....[96]....
        /*09a4*/ 	.word	0xffffffff


	//   ....[97]....
        /*09a8*/ 	.word	0xffffffff


	//   ....[98]....
        /*09ac*/ 	.word	0xffffffff


	//   ....[99]....
        /*09b0*/ 	.word	0xffffffff


	//   ....[100]....
        /*09b4*/ 	.word	0xffffffff


	//   ....[101]....
        /*09b8*/ 	.word	0xffffffff


	//   ....[102]....
        /*09bc*/ 	.word	0xffffffff


	//   ....[103]....
        /*09c0*/ 	.word	0xffffffff


	//   ....[104]....
        /*09c4*/ 	.word	0xffffffff


	//   ....[105]....
        /*09c8*/ 	.word	0xffffffff


	//   ....[106]....
        /*09cc*/ 	.word	0xffffffff


	//   ....[107]....
        /*09d0*/ 	.word	0xffffffff


	//   ....[108]....
        /*09d4*/ 	.word	0xffffffff


	//   ....[109]....
        /*09d8*/ 	.word	0xffffffff


	//   ....[110]....
        /*09dc*/ 	.word	0xffffffff


	//   ....[111]....
        /*09e0*/ 	.word	0xffffffff


	//   ....[112]....
        /*09e4*/ 	.word	0xffffffff


	//   ....[113]....
        /*09e8*/ 	.word	0xffffffff


	//   ....[114]....
        /*09ec*/ 	.word	0xffffffff


	//   ....[115]....
        /*09f0*/ 	.word	0xffffffff


	//   ....[116]....
        /*09f4*/ 	.word	0xffffffff


	//   ....[117]....
        /*09f8*/ 	.word	0xffffffff


	//   ....[118]....
        /*09fc*/ 	.word	0xffffffff


	//   ....[119]....
        /*0a00*/ 	.word	0xffffffff


	//   ....[120]....
        /*0a04*/ 	.word	0xffffffff


	//   ....[121]....
        /*0a08*/ 	.word	0xffffffff


	//   ....[122]....
        /*0a0c*/ 	.word	0xffffffff


	//   ....[123]....
        /*0a10*/ 	.word	0xffffffff


	//   ....[124]....
        /*0a14*/ 	.word	0xffffffff


	//   ....[125]....
        /*0a18*/ 	.word	0xffffffff


	//   ....[126]....
        /*0a1c*/ 	.word	0xffffffff


	//   ....[127]....
        /*0a20*/ 	.word	0xffffffff


	//   ....[128]....
        /*0a24*/ 	.word	0xffffffff


	//   ....[129]....
        /*0a28*/ 	.word	0xffffffff


	//   ....[130]....
        /*0a2c*/ 	.word	0xffffffff


	//   ....[131]....
        /*0a30*/ 	.word	0xffffffff


	//   ....[132]....
        /*0a34*/ 	.word	0xffffffff


	//   ....[133]....
        /*0a38*/ 	.word	0xffffffff


	//   ....[134]....
        /*0a3c*/ 	.word	0xffffffff


	//   ....[135]....
        /*0a40*/ 	.word	0xffffffff


	//   ....[136]....
        /*0a44*/ 	.word	0xffffffff


	//   ....[137]....
        /*0a48*/ 	.word	0xffffffff


	//   ....[138]....
        /*0a4c*/ 	.word	0xffffffff


	//   ....[139]....
        /*0a50*/ 	.word	0xffffffff


	//   ....[140]....
        /*0a54*/ 	.word	0xffffffff


	//   ....[141]....
        /*0a58*/ 	.word	0xffffffff


	//   ....[142]....
        /*0a5c*/ 	.word	0xffffffff


	//   ....[143]....
        /*0a60*/ 	.word	0xffffffff


	//   ....[144]....
        /*0a64*/ 	.word	0xffffffff


	//   ....[145]....
        /*0a68*/ 	.word	0xffffffff


	//   ....[146]....
        /*0a6c*/ 	.word	0xffffffff


	//   ....[147]....
        /*0a70*/ 	.word	0xffffffff


	//   ....[148]....
        /*0a74*/ 	.word	0xffffffff


	//   ....[149]....
        /*0a78*/ 	.word	0xffffffff


	//   ....[150]....
        /*0a7c*/ 	.word	0xffffffff


	//   ....[151]....
        /*0a80*/ 	.word	0xffffffff


	//   ....[152]....
        /*0a84*/ 	.word	0xffffffff


	//   ....[153]....
        /*0a88*/ 	.word	0xffffffff


	//   ....[154]....
        /*0a8c*/ 	.word	0xffffffff


	//   ....[155]....
        /*0a90*/ 	.word	0xffffffff


	//   ....[156]....
        /*0a94*/ 	.word	0xffffffff


	//   ....[157]....
        /*0a98*/ 	.word	0xffffffff


	//   ....[158]....
        /*0a9c*/ 	.word	0xffffffff


	//   ....[159]....
        /*0aa0*/ 	.word	0xffffffff


	//   ....[160]....
        /*0aa4*/ 	.word	0xffffffff


	//   ....[161]....
        /*0aa8*/ 	.word	0xffffffff


	//   ....[162]....
        /*0aac*/ 	.word	0xffffffff


	//   ....[163]....
        /*0ab0*/ 	.word	0xffffffff


	//   ....[164]....
        /*0ab4*/ 	.word	0xffffffff


	//   ....[165]....
        /*0ab8*/ 	.word	0xffffffff


	//   ....[166]....
        /*0abc*/ 	.word	0xffffffff


	//   ....[167]....
        /*0ac0*/ 	.word	0xffffffff


	//   ....[168]....
        /*0ac4*/ 	.word	0xffffffff


	//   ....[169]....
        /*0ac8*/ 	.word	0xffffffff


	//   ....[170]....
        /*0acc*/ 	.word	0xffffffff


	//   ....[171]....
        /*0ad0*/ 	.word	0xffffffff


	//   ....[172]....
        /*0ad4*/ 	.word	0xffffffff


	//   ....[173]....
        /*0ad8*/ 	.word	0xffffffff


	//   ....[174]....
        /*0adc*/ 	.word	0xffffffff


	//   ....[175]....
        /*0ae0*/ 	.word	0xffffffff


	//   ....[176]....
        /*0ae4*/ 	.word	0xffffffff


	//   ....[177]....
        /*0ae8*/ 	.word	0xffffffff


	//   ....[178]....
        /*0aec*/ 	.word	0xffffffff


	//   ....[179]....
        /*0af0*/ 	.word	0xffffffff


	//   ....[180]....
        /*0af4*/ 	.word	0xffffffff


	//   ....[181]....
        /*0af8*/ 	.word	0xffffffff


	//   ....[182]....
        /*0afc*/ 	.word	0xffffffff


	//   ....[183]....
        /*0b00*/ 	.word	0xffffffff


	//   ....[184]....
        /*0b04*/ 	.word	0xffffffff


	//   ....[185]....
        /*0b08*/ 	.word	0xffffffff


	//   ....[186]....
        /*0b0c*/ 	.word	0xffffffff


	//   ....[187]....
        /*0b10*/ 	.word	0xffffffff


	//   ....[188]....
        /*0b14*/ 	.word	0xffffffff


	//   ....[189]....
        /*0b18*/ 	.word	0xffffffff


	//   ....[190]....
        /*0b1c*/ 	.word	0xffffffff


	//   ....[191]....
        /*0b20*/ 	.word	0xffffffff


	//   ....[192]....
        /*0b24*/ 	.word	0xffffffff


	//   ....[193]....
        /*0b28*/ 	.word	0xffffffff


	//   ....[194]....
        /*0b2c*/ 	.word	0xffffffff


	//   ....[195]....
        /*0b30*/ 	.word	0xffffffff


	//   ....[196]....
        /*0b34*/ 	.word	0xffffffff


	//   ....[197]....
        /*0b38*/ 	.word	0xffffffff


	//   ....[198]....
        /*0b3c*/ 	.word	0xffffffff


	//   ....[199]....
        /*0b40*/ 	.word	0xffffffff


	//   ....[200]....
        /*0b44*/ 	.word	0xffffffff


	//   ....[201]....
        /*0b48*/ 	.word	0xffffffff


	//   ....[202]....
        /*0b4c*/ 	.word	0xffffffff


	//   ....[203]....
        /*0b50*/ 	.word	0xffffffff


	//   ....[204]....
        /*0b54*/ 	.word	0xffffffff


	//   ....[205]....
        /*0b58*/ 	.word	0xffffffff


	//   ....[206]....
        /*0b5c*/ 	.word	0xffffffff


	//   ....[207]....
        /*0b60*/ 	.word	0xffffffff


	//   ....[208]....
        /*0b64*/ 	.word	0xffffffff


	//   ....[209]....
        /*0b68*/ 	.word	0xffffffff


	//   ....[210]....
        /*0b6c*/ 	.word	0xffffffff


	//   ....[211]....
        /*0b70*/ 	.word	0xffffffff


	//   ....[212]....
        /*0b74*/ 	.word	0xffffffff


	//   ....[213]....
        /*0b78*/ 	.word	0xffffffff


	//   ....[214]....
        /*0b7c*/ 	.word	0xffffffff


	//   ....[215]....
        /*0b80*/ 	.word	0xffffffff


	//   ....[216]....
        /*0b84*/ 	.word	0xffffffff


	//   ....[217]....
        /*0b88*/ 	.word	0xffffffff


	//   ....[218]....
        /*0b8c*/ 	.word	0xffffffff


	//   ....[219]....
        /*0b90*/ 	.word	0xffffffff


	//   ....[220]....
        /*0b94*/ 	.word	0xffffffff


	//   ....[221]....
        /*0b98*/ 	.word	0xffffffff


	//----- nvinfo : EIATTR_COOP_GROUP_INSTR_OFFSETS
	.align		4
.L_448:
        /*0b9c*/ 	.byte	0x04, 0x28
        /*0b9e*/ 	.short	(.L_450 - .L_449)


	//   ....[0]....
.L_449:
        /*0ba0*/ 	.word	0x00000050


	//   ....[1]....
        /*0ba4*/ 	.word	0x00000060


	//   ....[2]....
        /*0ba8*/ 	.word	0x00001950


	//   ....[3]....
        /*0bac*/ 	.word	0x00001970


	//   ....[4]....
        /*0bb0*/ 	.word	0x00001b20


	//   ....[5]....
        /*0bb4*/ 	.word	0x00001b30


	//   ....[6]....
        /*0bb8*/ 	.word	0x00001c70


	//   ....[7]....
        /*0bbc*/ 	.word	0x00001c90


	//   ....[8]....
        /*0bc0*/ 	.word	0x00001dd0


	//   ....[9]....
        /*0bc4*/ 	.word	0x00001de0


	//   ....[10]....
        /*0bc8*/ 	.word	0x00001f20


	//   ....[11]....
        /*0bcc*/ 	.word	0x00001f40


	//   ....[12]....
        /*0bd0*/ 	.word	0x00002080


	//   ....[13]....
        /*0bd4*/ 	.word	0x00002090


	//   ....[14]....
        /*0bd8*/ 	.word	0x000021d0


	//   ....[15]....
        /*0bdc*/ 	.word	0x000021f0


	//   ....[16]....
        /*0be0*/ 	.word	0x00002330


	//   ....[17]....
        /*0be4*/ 	.word	0x00002340


	//   ....[18]....
        /*0be8*/ 	.word	0x00002870


	//   ....[19]....
        /*0bec*/ 	.word	0x00002890


	//   ....[20]....
        /*0bf0*/ 	.word	0x000028b0


	//   ....[21]....
        /*0bf4*/ 	.word	0x000028c0


	//   ....[22]....
        /*0bf8*/ 	.word	0x000028f0


	//   ....[23]....
        /*0bfc*/ 	.word	0x00002920


	//   ....[24]....
        /*0c00*/ 	.word	0x00002980


	//   ....[25]....
        /*0c04*/ 	.word	0x00002990


	//   ....[26]....
        /*0c08*/ 	.word	0x00002ca0


	//   ....[27]....
        /*0c0c*/ 	.word	0x00002cb0


	//   ....[28]....
        /*0c10*/ 	.word	0x00002cc0


	//   ....[29]....
        /*0c14*/ 	.word	0x00002cd0


	//   ....[30]....
        /*0c18*/ 	.word	0x00002ce0


	//   ....[31]....
        /*0c1c*/ 	.word	0x00002d00


	//   ....[32]....
        /*0c20*/ 	.word	0x00002d20


	//   ....[33]....
        /*0c24*/ 	.word	0x00002d30


	//   ....[34]....
        /*0c28*/ 	.word	0x00004570


	//   ....[35]....
        /*0c2c*/ 	.word	0x000045c0


	//   ....[36]....
        /*0c30*/ 	.word	0x000045d0


	//   ....[37]....
        /*0c34*/ 	.word	0x000045e0


	//   ....[38]....
        /*0c38*/ 	.word	0x000045f0


	//   ....[39]....
        /*0c3c*/ 	.word	0x00004600


	//   ....[40]....
        /*0c40*/ 	.word	0x00004610


	//   ....[41]....
        /*0c44*/ 	.word	0x00004630


	//   ....[42]....
        /*0c48*/ 	.word	0x00004990


	//   ....[43]....
        /*0c4c*/ 	.word	0x00004bd0


	//   ....[44]....
        /*0c50*/ 	.word	0x00004be0


	//   ....[45]....
        /*0c54*/ 	.word	0x00004bf0


	//   ....[46]....
        /*0c58*/ 	.word	0x000055f0


	//   ....[47]....
        /*0c5c*/ 	.word	0x00005620


	//   ....[48]....
        /*0c60*/ 	.word	0x00005640


	//   ....[49]....
        /*0c64*/ 	.word	0x00005650


	//   ....[50]....
        /*0c68*/ 	.word	0x00005680


	//   ....[51]....
        /*0c6c*/ 	.word	0x000056a0


	//   ....[52]....
        /*0c70*/ 	.word	0x000056c0


	//   ....[53]....
        /*0c74*/ 	.word	0x000056d0


	//   ....[54]....
        /*0c78*/ 	.word	0x00007410


	//   ....[55]....
        /*0c7c*/ 	.word	0x00007460


	//   ....[56]....
        /*0c80*/ 	.word	0x00007510


	//   ....[57]....
        /*0c84*/ 	.word	0x00007520


	//   ....[58]....
        /*0c88*/ 	.word	0x00007550


	//   ....[59]....
        /*0c8c*/ 	.word	0x00007580


	//   ....[60]....
        /*0c90*/ 	.word	0x000075b0


	//   ....[61]....
        /*0c94*/ 	.word	0x00007630


	//   ....[62]....
        /*0c98*/ 	.word	0x00008d60


	//   ....[63]....
        /*0c9c*/ 	.word	0x00008db0


	//   ....[64]....
        /*0ca0*/ 	.word	0x00008e60


	//   ....[65]....
        /*0ca4*/ 	.word	0x00008e70


	//   ....[66]....
        /*0ca8*/ 	.word	0x00008ea0


	//   ....[67]....
        /*0cac*/ 	.word	0x00008ed0


	//   ....[68]....
        /*0cb0*/ 	.word	0x00008f00


	//   ....[69]....
        /*0cb4*/ 	.word	0x00008f80


	//   ....[70]....
        /*0cb8*/ 	.word	0x000091a0


	//   ....[71]....
        /*0cbc*/ 	.word	0x000093d0


	//   ....[72]....
        /*0cc0*/ 	.word	0x000093e0


	//   ....[73]....
        /*0cc4*/ 	.word	0x000093f0


	//   ....[74]....
        /*0cc8*/ 	.word	0x00009a00


	//   ....[75]....
        /*0ccc*/ 	.word	0x00009b00


	//   ....[76]....
        /*0cd0*/ 	.word	0x00009c70


	//   ....[77]....
        /*0cd4*/ 	.word	0x00009c90


	//   ....[78]....
        /*0cd8*/ 	.word	0x00009db0


	//   ....[79]....
        /*0cdc*/ 	.word	0x00009dd0


	//   ....[80]....
        /*0ce0*/ 	.word	0x00009ef0


	//   ....[81]....
        /*0ce4*/ 	.word	0x00009f10


	//   ....[82]....
        /*0ce8*/ 	.word	0x0000c700


	//   ....[83]....
        /*0cec*/ 	.word	0x0000c770


	//   ....[84]....
        /*0cf0*/ 	.word	0x0000c790


	//   ....[85]....
        /*0cf4*/ 	.word	0x0000c7b0


	//   ....[86]....
        /*0cf8*/ 	.word	0x0000c7d0


	//   ....[87]....
        /*0cfc*/ 	.word	0x0000c7f0


	//   ....[88]....
        /*0d00*/ 	.word	0x0000c800


	//   ....[89]....
        /*0d04*/ 	.word	0x0000c810


	//   ....[90]....
        /*0d08*/ 	.word	0x0000df90


	//   ....[91]....
        /*0d0c*/ 	.word	0x0000dfe0


	//   ....[92]....
        /*0d10*/ 	.word	0x0000e060


	//   ....[93]....
        /*0d14*/ 	.word	0x0000e0a0


	//   ....[94]....
        /*0d18*/ 	.word	0x0000e0d0


	//   ....[95]....
        /*0d1c*/ 	.word	0x0000e100


	//   ....[96]....
        /*0d20*/ 	.word	0x0000e120


	//   ....[97]....
        /*0d24*/ 	.word	0x0000e170


	//   ....[98]....
        /*0d28*/ 	.word	0x0000e6a0


	//   ....[99]....
        /*0d2c*/ 	.word	0x0000e6c0


	//   ....[100]....
        /*0d30*/ 	.word	0x0000e6e0


	//   ....[101]....
        /*0d34*/ 	.word	0x0000e700


	//   ....[102]....
        /*0d38*/ 	.word	0x0000e720


	//   ....[103]....
        /*0d3c*/ 	.word	0x0000e740


	//   ....[104]....
        /*0d40*/ 	.word	0x0000e760


	//   ....[105]....
        /*0d44*/ 	.word	0x0000e780


	//   ....[106]....
        /*0d48*/ 	.word	0x00010bf0


	//   ....[107]....
        /*0d4c*/ 	.word	0x00010c40


	//   ....[108]....
        /*0d50*/ 	.word	0x00010c50


	//   ....[109]....
        /*0d54*/ 	.word	0x00010c80


	//   ....[110]....
        /*0d58*/ 	.word	0x00010c90


	//   ....[111]....
        /*0d5c*/ 	.word	0x00010cb0


	//   ....[112]....
        /*0d60*/ 	.word	0x00010cd0


	//   ....[113]....
        /*0d64*/ 	.word	0x00010ce0


	//   ....[114]....
        /*0d68*/ 	.word	0x000119a0


	//   ....[115]....
        /*0d6c*/ 	.word	0x00012040


	//   ....[116]....
        /*0d70*/ 	.word	0x00012060


	//   ....[117]....
        /*0d74*/ 	.word	0x00012070


	//   ....[118]....
        /*0d78*/ 	.word	0x00012080


	//   ....[119]....
        /*0d7c*/ 	.word	0x000120b0


	//   ....[120]....
        /*0d80*/ 	.word	0x000120d0


	//   ....[121]....
        /*0d84*/ 	.word	0x000120f0


	//   ....[122]....
        /*0d88*/ 	.word	0x00012100


	//   ....[123]....
        /*0d8c*/ 	.word	0x000121f0


	//   ....[124]....
        /*0d90*/ 	.word	0x00012240


	//   ....[125]....
        /*0d94*/ 	.word	0x00012680


	//   ....[126]....
        /*0d98*/ 	.word	0x000126a0


	//   ....[127]....
        /*0d9c*/ 	.word	0x00012ad0


	//   ....[128]....
        /*0da0*/ 	.word	0x00012af0


	//   ....[129]....
        /*0da4*/ 	.word	0x00012f20


	//   ....[130]....
        /*0da8*/ 	.word	0x00012f30


	//   ....[131]....
        /*0dac*/ 	.word	0x000136c0


	//   ....[132]....
        /*0db0*/ 	.word	0x000137d0


	//   ....[133]....
        /*0db4*/ 	.word	0x00013840


	//   ....[134]....
        /*0db8*/ 	.word	0x000138b0


	//   ....[135]....
        /*0dbc*/ 	.word	0x00013910


	//   ....[136]....
        /*0dc0*/ 	.word	0x00013980


	//   ....[137]....
        /*0dc4*/ 	.word	0x000139f0


	//   ....[138]....
        /*0dc8*/ 	.word	0x00013a60


	//   ....[139]....
        /*0dcc*/ 	.word	0x00013ac0


	//   ....[140]....
        /*0dd0*/ 	.word	0x00013b30


	//   ....[141]....
        /*0dd4*/ 	.word	0x00013ba0


	//   ....[142]....
        /*0dd8*/ 	.word	0x00013c10


	//   ....[143]....
        /*0ddc*/ 	.word	0x00013c70


	//   ....[144]....
        /*0de0*/ 	.word	0x00013ce0


	//   ....[145]....
        /*0de4*/ 	.word	0x00013d50


	//   ....[146]....
        /*0de8*/ 	.word	0x00013dc0


	//   ....[147]....
        /*0dec*/ 	.word	0x00013e20


	//   ....[148]....
        /*0df0*/ 	.word	0x00013e90


	//   ....[149]....
        /*0df4*/ 	.word	0x00013f00


	//   ....[150]....
        /*0df8*/ 	.word	0x00014050


	//   ....[151]....
        /*0dfc*/ 	.word	0x000140b0


	//   ....[152]....
        /*0e00*/ 	.word	0x00014200


	//   ....[153]....
        /*0e04*/ 	.word	0x00014260


	//   ....[154]....
        /*0e08*/ 	.word	0x000143b0


	//   ....[155]....
        /*0e0c*/ 	.word	0x00014410


	//   ....[156]....
        /*0e10*/ 	.word	0x00014470


	//   ....[157]....
        /*0e14*/ 	.word	0x000144d0


	//   ....[158]....
        /*0e18*/ 	.word	0x00014730


	//   ....[159]....
        /*0e1c*/ 	.word	0x00014990


	//   ....[160]....
        /*0e20*/ 	.word	0x00014fb0


	//   ....[161]....
        /*0e24*/ 	.word	0x00015000


	//   ....[162]....
        /*0e28*/ 	.word	0x00015050


	//   ....[163]....
        /*0e2c*/ 	.word	0x000150a0


	//   ....[164]....
        /*0e30*/ 	.word	0x000150f0


	//   ....[165]....
        /*0e34*/ 	.word	0x00015140


	//   ....[166]....
        /*0e38*/ 	.word	0x00015190


	//   ....[167]....
        /*0e3c*/ 	.word	0x000151e0


	//   ....[168]....
        /*0e40*/ 	.word	0x00015240


	//   ....[169]....
        /*0e44*/ 	.word	0x000152b0


	//   ....[170]....
        /*0e48*/ 	.word	0x00015400


	//   ....[171]....
        /*0e4c*/ 	.word	0x00015460


	//   ....[172]....
        /*0e50*/ 	.word	0x000155c0


	//   ....[173]....
        /*0e54*/ 	.word	0x00015620


	//   ....[174]....
        /*0e58*/ 	.word	0x00015780


	//   ....[175]....
        /*0e5c*/ 	.word	0x000157e0


	//   ....[176]....
        /*0e60*/ 	.word	0x00015840


	//   ....[177]....
        /*0e64*/ 	.word	0x000158b0


	//   ....[178]....
        /*0e68*/ 	.word	0x00015a00


	//   ....[179]....
        /*0e6c*/ 	.word	0x00015a60


	//   ....[180]....
        /*0e70*/ 	.word	0x00015bc0


	//   ....[181]....
        /*0e74*/ 	.word	0x00015c20


	//   ....[182]....
        /*0e78*/ 	.word	0x00015d80


	//   ....[183]....
        /*0e7c*/ 	.word	0x00015de0


	//   ....[184]....
        /*0e80*/ 	.word	0x00015e30


	//   ....[185]....
        /*0e84*/ 	.word	0x00015e80


	//   ....[186]....
        /*0e88*/ 	.word	0x000160d0


	//   ....[187]....
        /*0e8c*/ 	.word	0x00016320


	//   ....[188]....
        /*0e90*/ 	.word	0x00016960


	//   ....[189]....
        /*0e94*/ 	.word	0x000169a0


	//   ....[190]....
        /*0e98*/ 	.word	0x000169f0


	//   ....[191]....
        /*0e9c*/ 	.word	0x00016a30


	//   ....[192]....
        /*0ea0*/ 	.word	0x00016a80


	//   ....[193]....
        /*0ea4*/ 	.word	0x00016ac0


	//   ....[194]....
        /*0ea8*/ 	.word	0x00016b10


	//   ....[195]....
        /*0eac*/ 	.word	0x00016b50


	//   ....[196]....
        /*0eb0*/ 	.word	0x00016bc0


	//   ....[197]....
        /*0eb4*/ 	.word	0x00016c30


	//   ....[198]....
        /*0eb8*/ 	.word	0x00016ca0


	//   ....[199]....
        /*0ebc*/ 	.word	0x00016dc0


	//   ....[200]....
        /*0ec0*/ 	.word	0x00016e20


	//   ....[201]....
        /*0ec4*/ 	.word	0x00016f40


	//   ....[202]....
        /*0ec8*/ 	.word	0x00016fa0


	//   ....[203]....
        /*0ecc*/ 	.word	0x000170c0


	//   ....[204]....
        /*0ed0*/ 	.word	0x00017120


	//   ....[205]....
        /*0ed4*/ 	.word	0x00017160


	//   ....[206]....
        /*0ed8*/ 	.word	0x000171a0


	//   ....[207]....
        /*0edc*/ 	.word	0x000171f0


	//   ....[208]....
        /*0ee0*/ 	.word	0x00017230


	//   ....[209]....
        /*0ee4*/ 	.word	0x00017280


	//   ....[210]....
        /*0ee8*/ 	.word	0x000172c0


	//   ....[211]....
        /*0eec*/ 	.word	0x00017310


	//   ....[212]....
        /*0ef0*/ 	.word	0x00017350


	//   ....[213]....
        /*0ef4*/ 	.word	0x000173b0


	//   ....[214]....
        /*0ef8*/ 	.word	0x00017410


	//   ....[215]....
        /*0efc*/ 	.word	0x00017460


	//   ....[216]....
        /*0f00*/ 	.word	0x000174c0


	//   ....[217]....
        /*0f04*/ 	.word	0x00017510


	//   ....[218]....
        /*0f08*/ 	.word	0x00017560


	//   ....[219]....
        /*0f0c*/ 	.word	0x000175b0


	//   ....[220]....
        /*0f10*/ 	.word	0x00017600


	//   ....[221]....
        /*0f14*/ 	.word	0x00017670


	//----- nvinfo : EIATTR_EXIT_INSTR_OFFSETS
	.align		4
.L_450:
        /*0f18*/ 	.byte	0x04, 0x1c
        /*0f1a*/ 	.short	(.L_452 - .L_451)


	//   ....[0]....
.L_451:
        /*0f1c*/ 	.word	0x000000b0


	//   ....[1]....
        /*0f20*/ 	.word	0x00013780


	//----- nvinfo : EIATTR_MAX_THREADS
	.align		4
.L_452:
        /*0f24*/ 	.byte	0x04, 0x05
        /*0f26*/ 	.short	(.L_454 - .L_453)
.L_453:
        /*0f28*/ 	.word	0x00000080
        /*0f2c*/ 	.word	0x00000001
        /*0f30*/ 	.word	0x00000001


	//----- nvinfo : EIATTR_CRS_STACK_SIZE
	.align		4
.L_454:
        /*0f34*/ 	.byte	0x04, 0x1e
        /*0f36*/ 	.short	(.L_456 - .L_455)
.L_455:
        /*0f38*/ 	.word	0x00000000
.L_456:


//--------------------- .nv.info._ZN7cutlass13device_kernelIN5flash19enable_sm80_to_sm89INS1_16FlashAttnFwdSm80INS1_25CollectiveMainloopFwdSm80ILi8ELi1ELb1EN4cute5tupleIJNS5_1CILi128EEENS7_ILi112EEES8_EEELi128ENS_10bfloat16_tEfNS_4arch4Sm80ELb1ELb0ELb1ELb1ELb1ELb0ELb1ELb1EEENS1_21CollectiveEpilogueFwdINS6_IJS8_S8_S9_EEENS6_IJNS7_ILi1EEESH_SH_EEESB_SD_Li256ELb1ELb1ELb1ELb0EEENS1_36VarlenDynamicPersistentTileSchedulerILi128ELi112ELi256ELi256ELb1ELb1ELb0ELb1ELb1ELb1EEEEEEEEEvNT_6ParamsE --------------------------
	.section	.nv.info._ZN7cutlass13device_kernelIN5flash19enable_sm80_to_sm89INS1_16FlashAttnFwdSm80INS1_25CollectiveMainloopFwdSm80ILi8ELi1ELb1EN4cute5tupleIJNS5_1CILi128EEENS7_ILi112EEES8_EEELi128ENS_10bfloat16_tEfNS_4arch4Sm80ELb1ELb0ELb1ELb1ELb1ELb0ELb1ELb1EEENS1_21CollectiveEpilogueFwdINS6_IJS8_S8_S9_EEENS6_IJNS7_ILi1EEESH_SH_EEESB_SD_Li256ELb1ELb1ELb1ELb0EEENS1_36VarlenDynamicPersistentTileSchedulerILi128ELi112ELi256ELi256ELb1ELb1ELb0ELb1ELb1ELb1EEEEEEEEEvNT_6ParamsE,"",@"SHT_CUDA_INFO"
	.sectionflags	@""
	.align	4


	//----- nvinfo : EIATTR_CUDA_API_VERSION
	.align		4
        /*0000*/ 	.byte	0x04, 0x37
        /*0002*/ 	.short	(.L_458 - .L_457)
.L_457:
        /*0004*/ 	.word	0x00000082


	//----- nvinfo : EIATTR_SW2861232_WAR
	.align		4
.L_458:
        /*0008*/ 	.byte	0x01, 0x35
	.zero		2


	//----- nvinfo : EIATTR_PARAM_CBANK
	.align		4
        /*000c*/ 	.byte	0x04, 0x0a
        /*000e*/ 	.short	(.L_460 - .L_459)
	.align		4
.L_459:
        /*0010*/ 	.word	index@(.nv.constant0._ZN7cutlass13device_kernelIN5flash19enable_sm80_to_sm89INS1_16FlashAttnFwdSm80INS1_25CollectiveMainloopFwdSm80ILi8ELi1ELb1EN4cute5tupleIJNS5_1CILi128EEENS7_ILi112EEES8_EEELi128ENS_10bfloat16_tEfNS_4arch4Sm80ELb1ELb0ELb1ELb1ELb1ELb0ELb1ELb1EEENS1_21CollectiveEpilogueFwdINS6_IJS8_S8_S9_EEENS6_IJNS7_ILi1EEESH_SH_EEESB_SD_Li256ELb1ELb1ELb1ELb0EEENS1_36VarlenDynamicPersistentTileSchedulerILi128ELi112ELi256ELi256ELb1ELb1ELb0ELb1ELb1ELb1EEEEEEEEEvNT_6ParamsE)
        /*0014*/ 	.short	0x0160
        /*0016*/ 	.short	0x0438


	//----- nvinfo : EIATTR_CBANK_PARAM_SIZE
	.align		4
.L_460:
        /*0018*/ 	.byte	0x03, 0x19
        /*001a*/ 	.short	0x0438


	//----- nvinfo : EIATTR_KPARAM_INFO
	.align		4
        /*001c*/ 	.byte	0x04, 0x17
        /*001e*/ 	.short	(.L_462 - .L_461)
.L_461:
        /*0020*/ 	.word	0x00000000
        /*0024*/ 	.short	0x0000
        /*0026*/ 	.short	0x0000
        /*0028*/ 	.byte	0x00, 0xf0, 0xe1, 0x10


	//----- nvinfo : EIATTR_MAXREG_COUNT
	.align		4
.L_462:
        /*002c*/ 	.byte	0x03, 0x1b
        /*002e*/ 	.short	0x00ff


	//----- nvinfo : EIATTR_NUM_BARRIERS
	.align		4
        /*0030*/ 	.byte	0x02, 0x4c
        /*0032*/ 	.byte	0x06
	.zero		1


	//----- nvinfo : EIATTR_ANNOTATIONS
	.align		4
        /*0034*/ 	.byte	0x04, 0x55
        /*0036*/ 	.short	(.L_464 - .L_463)


	//   ....[0]....
.L_463:
        /* <DEDUP_REMOVED lines=124> */


	//----- nvinfo : EIATTR_MERCURY_ISA_VERSION
	.align		4
.L_464:
        /*07e0*/ 	.byte	0x03, 0x5f
        /*07e2*/ 	.short	0x0000


	//----- nvinfo : EIATTR_INT_WARP_WIDE_INSTR_OFFSETS
	.align		4
        /*07e4*/ 	.byte	0x04, 0x31
        /*07e6*/ 	.short	(.L_466 - .L_465)


	//   ....[0]....
.L_465:
        /*07e8*/ 	.word	0x00010400


	//   ....[1]....
        /*07ec*/ 	.word	0x00010480


	//----- nvinfo : EIATTR_COOP_GROUP_MASK_REGIDS
	.align		4
.L_466:
        /*07f0*/ 	.byte	0x04, 0x29
        /*07f2*/ 	.short	(.L_468 - .L_467)


	//   ....[0]....
.L_467:
        /*07f4*/ 	.word	0xffffffff


	//   ....[1]....
        /*07f8*/ 	.word	0xffffffff


	//   ....[2]....
        /*07fc*/ 	.word	0xffffffff


	//   ....[3]....
        /*0800*/ 	.word	0xffffffff


	//   ....[4]....
        /*0804*/ 	.word	0xffffffff


	//   ....[5]....
        /*0808*/ 	.word	0xffffffff


	//   ....[6]....
        /*080c*/ 	.word	0xffffffff


	//   ....[7]....
        /*0810*/ 	.word	0xffffffff


	//   ....[8]....
        /*0814*/ 	.word	0xffffffff


	//   ....[9]....
        /*0818*/ 	.word	0xffffffff


	//   ....[10]....
        /*081c*/ 	.word	0xffffffff


	//   ....[11]....
        /*0820*/ 	.word	0xffffffff


	//   ....[12]....
        /*0824*/ 	.word	0xffffffff


	//   ....[13]....
        /*0828*/ 	.word	0xffffffff


	//   ....[14]....
        /*082c*/ 	.word	0xffffffff


	//   ....[15]....
        /*0830*/ 	.word	0xffffffff


	//   ....[16]....
        /*0834*/ 	.word	0xffffffff


	//   ....[17]....
        /*0838*/ 	.word	0xffffffff


	//   ....[18]....
        /*083c*/ 	.word	0xffffffff


	//   ....[19]....
        /*0840*/ 	.word	0xffffffff


	//   ....[20]....
        /*0844*/ 	.word	0xffffffff


	//   ....[21]....
        /*0848*/ 	.word	0xffffffff


	//   ....[22]....
        /*084c*/ 	.word	0xffffffff


	//   ....[23]....
        /*0850*/ 	.word	0xffffffff


	//   ....[24]....
        /*0854*/ 	.word	0xffffffff


	//   ....[25]....
        /*0858*/ 	.word	0xffffffff


	//   ....[26]....
        /*085c*/ 	.word	0xffffffff


	//   ....[27]....
        /*0860*/ 	.word	0xffffffff


	//   ....[28]....
        /*0864*/ 	.word	0xffffffff


	//   ....[29]....
        /*0868*/ 	.word	0xffffffff


	//   ....[30]....
        /*086c*/ 	.word	0xffffffff


	//   ....[31]....
        /*0870*/ 	.word	0xffffffff


	//   ....[32]....
        /*0874*/ 	.word	0xffffffff


	//   ....[33]....
        /*0878*/ 	.word	0xffffffff


	//   ....[34]....
        /*087c*/ 	.word	0xffffffff


	//   ....[35]....
        /*0880*/ 	.word	0xffffffff


	//   ....[36]....
        /*0884*/ 	.word	0xffffffff


	//   ....[37]....
        /*0888*/ 	.word	0xffffffff


	//   ....[38]....
        /*088c*/ 	.word	0xffffffff


	//   ....[39]....
        /*0890*/ 	.word	0xffffffff


	//   ....[40]....
        /*0894*/ 	.word	0xffffffff


	//   ....[41]....
        /*0898*/ 	.word	0xffffffff


	//   ....[42]....
        /*089c*/ 	.word	0xffffffff


	//   ....[43]....
        /*08a0*/ 	.word	0xffffffff


	//   ....[44]....
        /*08a4*/ 	.word	0xffffffff


	//   ....[45]....
        /*08a8*/ 	.word	0xffffffff


	//   ....[46]....
        /*08ac*/ 	.word	0xffffffff


	//   ....[47]....
        /*08b0*/ 	.word	0xffffffff


	//   ....[48]....
        /*08b4*/ 	.word	0xffffffff


	//   ....[49]....
        /*08b8*/ 	.word	0xffffffff


	//   ....[50]....
        /*08bc*/ 	.word	0xffffffff


	//   ....[51]....
        /*08c0*/ 	.word	0xffffffff


	//   ....[52]....
        /*08c4*/ 	.word	0xffffffff


	//   ....[53]....
        /*08c8*/ 	.word	0xffffffff


	//   ....[54]....
        /*08cc*/ 	.word	0xffffffff


	//   ....[55]....
        /*08d0*/ 	.word	0xffffffff


	//   ....[56]....
        /*08d4*/ 	.word	0xffffffff


	//   ....[57]....
        /*08d8*/ 	.word	0xffffffff


	//   ....[58]....
        /*08dc*/ 	.word	0xffffffff


	//   ....[59]....
        /*08e0*/ 	.word	0xffffffff


	//   ....[60]....
        /*08e4*/ 	.word	0xffffffff


	//   ....[61]....
        /*08e8*/ 	.word	0xffffffff


	//   ....[62]....
        /*08ec*/ 	.word	0xffffffff


	//   ....[63]....
        /*08f0*/ 	.word	0xffffffff


	//   ....[64]....
        /*08f4*/ 	.word	0xffffffff


	//   ....[65]....
        /*08f8*/ 	.word	0xffffffff


	//   ....[66]....
        /*08fc*/ 	.word	0xffffffff


	//   ....[67]....
        /*0900*/ 	.word	0xffffffff


	//   ....[68]....
        /*0904*/ 	.word	0xffffffff


	//   ....[69]....
        /*0908*/ 	.word	0xffffffff


	//   ....[70]....
        /*090c*/ 	.word	0xffffffff


	//   ....[71]....
        /*0910*/ 	.word	0xffffffff


	//   ....[72]....
        /*0914*/ 	.word	0xffffffff


	//   ....[73]....
        /*0918*/ 	.word	0xffffffff


	//   ....[74]....
        /*091c*/ 	.word	0xffffffff


	//   ....[75]....
        /*0920*/ 	.word	0xffffffff


	//   ....[76]....
        /*0924*/ 	.word	0xffffffff


	//   ....[77]....
        /*0928*/ 	.word	0xffffffff


	//   ....[78]....
        /*092c*/ 	.word	0xffffffff


	//   ....[79]....
        /*0930*/ 	.word	0xffffffff


	//   ....[80]....
        /*0934*/ 	.word	0xffffffff


	//   ....[81]....
        /*0938*/ 	.word	0xffffffff


	//   ....[82]....
        /*093c*/ 	.word	0xffffffff


	//   ....[83]....
        /*0940*/ 	.word	0xffffffff


	//   ....[84]....
        /*0944*/ 	.word	0xffffffff


	//   ....[85]....
        /*0948*/ 	.word	0xffffffff


	//   ....[86]....
        /*094c*/ 	.word	0xffffffff


	//   ....[87]....
        /*0950*/ 	.word	0xffffffff


	//   ....[88]....
        /*0954*/ 	.word	0xffffffff


	//   ....[89]....
        /*0958*/ 	.word	0xffffffff


	//   ....[90]....
        /*095c*/ 	.word	0xffffffff


	//   ....[91]....
        /*0960*/ 	.word	0xffffffff


	//   ....[92]....
        /*0964*/ 	.word	0xffffffff


	//   ....[93]....
        /*0968*/ 	.word	0xffffffff


	//   ....[94]....
        /*096c*/ 	.word	0xffffffff


	//   ....[95]....
        /*0970*/ 	.word	0xffffffff


	//   ....[96]....
        /*0974*/ 	.word	0xffffffff


	//   ....[97]....
        /*0978*/ 	.word	0xffffffff


	//   ....[98]....
        /*097c*/ 	.word	0xffffffff


	//   ....[99]....
        /*0980*/ 	.word	0xffffffff


	//   ....[100]....
        /*0984*/ 	.word	0xffffffff


	//   ....[101]....
        /*0988*/ 	.word	0xffffffff


	//   ....[102]....
        /*098c*/ 	.word	0xffffffff


	//   ....[103]....
        /*0990*/ 	.word	0xffffffff


	//   ....[104]....
        /*0994*/ 	.word	0xffffffff


	//   ....[105]....
        /*0998*/ 	.word	0xffffffff


	//   ....[106]....
        /*099c*/ 	.word	0xffffffff


	//   ....[107]....
        /*09a0*/ 	.word	0xffffffff


	//   ....[108]....
        /*09a4*/ 	.word	0xffffffff


	//   ....[109]....
        /*09a8*/ 	.word	0xffffffff


	//   ....[110]....
        /*09ac*/ 	.word	0xffffffff


	//   ....[111]....
        /*09b0*/ 	.word	0xffffffff


	//   ....[112]....
        /*09b4*/ 	.word	0xffffffff


	//   ....[113]....
        /*09b8*/ 	.word	0xffffffff


	//   ....[114]....
        /*09bc*/ 	.word	0xffffffff


	//   ....[115]....
        /*09c0*/ 	.word	0xffffffff


	//   ....[116]....
        /*09c4*/ 	.word	0xffffffff


	//   ....[117]....
        /*09c8*/ 	.word	0xffffffff


	//   ....[118]....
        /*09cc*/ 	.word	0xffffffff


	//   ....[119]....
        /*09d0*/ 	.word	0xffffffff


	//   ....[120]....
        /*09d4*/ 	.word	0xffffffff


	//   ....[121]....
        /*09d8*/ 	.word	0xffffffff


	//   ....[122]....
        /*09dc*/ 	.word	0xffffffff


	//   ....[123]....
        /*09e0*/ 	.word	0xffffffff


	//   ....[124]....
        /*09e4*/ 	.word	0xffffffff


	//   ....[125]....
        /*09e8*/ 	.word	0xffffffff


	//   ....[126]....
        /*09ec*/ 	.word	0xffffffff


	//   ....[127]....
        /*09f0*/ 	.word	0xffffffff


	//   ....[128]....
        /*09f4*/ 	.word	0xffffffff


	//   ....[129]....
        /*09f8*/ 	.word	0xffffffff


	//   ....[130]....
        /*09fc*/ 	.word	0xffffffff


	//   ....[131]....
        /*0a00*/ 	.word	0xffffffff


	//   ....[132]....
        /*0a04*/ 	.word	0xffffffff


	//   ....[133]....
        /*0a08*/ 	.word	0xffffffff


	//   ....[134]....
        /*0a0c*/ 	.word	0xffffffff


	//   ....[135]....
        /*0a10*/ 	.word	0xffffffff


	//   ....[136]....
        /*0a14*/ 	.word	0xffffffff


	//   ....[137]....
        /*0a18*/ 	.word	0xffffffff


	//   ....[138]....
        /*0a1c*/ 	.word	0xffffffff


	//   ....[139]....
        /*0a20*/ 	.word	0xffffffff


	//   ....[140]....
        /*0a24*/ 	.word	0xffffffff


	//   ....[141]....
        /*0a28*/ 	.word	0xffffffff


	//   ....[142]....
        /*0a2c*/ 	.word	0xffffffff


	//   ....[143]....
        /*0a30*/ 	.word	0xffffffff


	//   ....[144]....
        /*0a34*/ 	.word	0xffffffff


	//   ....[145]....
        /*0a38*/ 	.word	0xffffffff


	//   ....[146]....
        /*0a3c*/ 	.word	0xffffffff


	//   ....[147]....
        /*0a40*/ 	.word	0xffffffff


	//   ....[148]....
        /*0a44*/ 	.word	0xffffffff


	//   ....[149]....
        /*0a48*/ 	.word	0xffffffff


	//   ....[150]....
        /*0a4c*/ 	.word	0xffffffff


	//   ....[151]....
        /*0a50*/ 	.word	0xffffffff


	//   ....[152]....
        /*0a54*/ 	.word	0xffffffff


	//   ....[153]....
        /*0a58*/ 	.word	0xffffffff


	//   ....[154]....
        /*0a5c*/ 	.word	0xffffffff


	//   ....[155]....
        /*0a60*/ 	.word	0xffffffff


	//   ....[156]....
        /*0a64*/ 	.word	0xffffffff


	//   ....[157]....
        /*0a68*/ 	.word	0xffffffff


	//   ....[158]....
        /*0a6c*/ 	.word	0xffffffff


	//   ....[159]....
        /*0a70*/ 	.word	0xffffffff


	//   ....[160]....
        /*0a74*/ 	.word	0xffffffff


	//   ....[161]....
        /*0a78*/ 	.word	0xffffffff


	//   ....[162]....
        /*0a7c*/ 	.word	0xffffffff


	//   ....[163]....
        /*0a80*/ 	.word	0xffffffff


	//   ....[164]....
        /*0a84*/ 	.word	0xffffffff


	//   ....[165]....
        /*0a88*/ 	.word	0xffffffff


	//   ....[166]....
        /*0a8c*/ 	.word	0xffffffff


	//   ....[167]....
        /*0a90*/ 	.word	0xffffffff


	//   ....[168]....
        /*0a94*/ 	.word	0xffffffff


	//   ....[169]....
        /*0a98*/ 	.word	0xffffffff


	//   ....[170]....
        /*0a9c*/ 	.word	0xffffffff


	//   ....[171]....
        /*0aa0*/ 	.word	0xffffffff


	//   ....[172]....
        /*0aa4*/ 	.word	0xffffffff


	//   ....[173]....
        /*0aa8*/ 	.word	0xffffffff


	//   ....[174]....
        /*0aac*/ 	.word	0xffffffff


	//   ....[175]....
        /*0ab0*/ 	.word	0xffffffff


	//   ....[176]....
        /*0ab4*/ 	.word	0xffffffff


	//   ....[177]....
        /*0ab8*/ 	.word	0xffffffff


	//   ....[178]....
        /*0abc*/ 	.word	0xffffffff


	//   ....[179]....
        /*0ac0*/ 	.word	0xffffffff


	//   ....[180]....
        /*0ac4*/ 	.word	0xffffffff


	//   ....[181]....
        /*0ac8*/ 	.word	0xffffffff


	//   ....[182]....
        /*0acc*/ 	.word	0xffffffff


	//   ....[183]....
        /*0ad0*/ 	.word	0xffffffff


	//   ....[184]....
        /*0ad4*/ 	.word	0xffffffff


	//   ....[185]....
        /*0ad8*/ 	.word	0xffffffff


	//   ....[186]....
        /*0adc*/ 	.word	0xffffffff


	//   ....[187]....
        /*0ae0*/ 	.word	0xffffffff


	//   ....[188]....
        /*0ae4*/ 	.word	0xffffffff


	//   ....[189]....
        /*0ae8*/ 	.word	0xffffffff


	//   ....[190]....
        /*0aec*/ 	.word	0xffffffff


	//   ....[191]....
        /*0af0*/ 	.word	0xffffffff


	//   ....[192]....
        /*0af4*/ 	.word	0xffffffff


	//   ....[193]....
        /*0af8*/ 	.word	0xffffffff


	//   ....[194]....
        /*0afc*/ 	.word	0xffffffff


	//   ....[195]....
        /*0b00*/ 	.word	0xffffffff


	//   ....[196]....
        /*0b04*/ 	.word	0xffffffff


	//   ....[197]....
        /*0b08*/ 	.word	0xffffffff


	//   ....[198]....
        /*0b0c*/ 	.word	0xffffffff


	//   ....[199]....
        /*0b10*/ 	.word	0xffffffff


	//   ....[200]....
        /*0b14*/ 	.word	0xffffffff


	//   ....[201]....
        /*0b18*/ 	.word	0xffffffff


	//   ....[202]....
        /*0b1c*/ 	.word	0xffffffff


	//   ....[203]....
        /*0b20*/ 	.word	0xffffffff


	//   ....[204]....
        /*0b24*/ 	.word	0xffffffff


	//   ....[205]....
        /*0b28*/ 	.word	0xffffffff


	//   ....[206]....
        /*0b2c*/ 	.word	0xffffffff


	//   ....[207]....
        /*0b30*/ 	.word	0xffffffff


	//   ....[208]....
        /*0b34*/ 	.word	0xffffffff


	//   ....[209]....
        /*0b38*/ 	.word	0xffffffff


	//   ....[210]....
        /*0b3c*/ 	.word	0xffffffff


	//   ....[211]....
        /*0b40*/ 	.word	0xffffffff


	//   ....[212]....
        /*0b44*/ 	.word	0xffffffff


	//   ....[213]....
        /*0b48*/ 	.word	0xffffffff


	//   ....[214]....
        /*0b4c*/ 	.word	0xffffffff


	//   ....[215]....
        /*0b50*/ 	.word	0xffffffff


	//   ....[216]....
        /*0b54*/ 	.word	0xffffffff


	//   ....[217]....
        /*0b58*/ 	.word	0xffffffff


	//   ....[218]....
        /*0b5c*/ 	.word	0xffffffff


	//   ....[219]....
        /*0b60*/ 	.word	0xffffffff


	//   ....[220]....
        /*0b64*/ 	.word	0xffffffff


	//   ....[221]....
        /*0b68*/ 	.word	0xffffffff


	//   ....[222]....
        /*0b6c*/ 	.word	0xffffffff


	//   ....[223]....
        /*0b70*/ 	.word	0xffffffff


	//   ....[224]....
        /*0b74*/ 	.word	0xffffffff


	//   ....[225]....
        /*0b78*/ 	.word	0xffffffff


	//   ....[226]....
        /*0b7c*/ 	.word	0xffffffff


	//   ....[227]....
        /*0b80*/ 	.word	0xffffffff


	//   ....[228]....
        /*0b84*/ 	.word	0xffffffff


	//   ....[229]....
        /*0b88*/ 	.word	0xffffffff


	//   ....[230]....
        /*0b8c*/ 	.word	0xffffffff


	//   ....[231]....
        /*0b90*/ 	.word	0xffffffff


	//   ....[232]....
        /*0b94*/ 	.word	0xffffffff


	//   ....[233]....
        /*0b98*/ 	.word	0xffffffff


	//   ....[234]....
        /*0b9c*/ 	.word	0xffffffff


	//   ....[235]....
        /*0ba0*/ 	.word	0xffffffff


	//   ....[236]....
        /*0ba4*/ 	.word	0xffffffff


	//   ....[237]....
        /*0ba8*/ 	.word	0xffffffff


	//   ....[238]....
        /*0bac*/ 	.word	0xffffffff


	//   ....[239]....
        /*0bb0*/ 	.word	0xffffffff


	//   ....[240]....
        /*0bb4*/ 	.word	0xffffffff


	//   ....[241]....
        /*0bb8*/ 	.word	0xffffffff


	//   ....[242]....
        /*0bbc*/ 	.word	0xffffffff


	//   ....[243]....
        /*0bc0*/ 	.word	0xffffffff


	//   ....[244]....
        /*0bc4*/ 	.word	0xffffffff


	//   ....[245]....
        /*0bc8*/ 	.word	0xffffffff


	//   ....[246]....
        /*0bcc*/ 	.word	0xffffffff


	//   ....[247]....
        /*0bd0*/ 	.word	0xffffffff


	//----- nvinfo : EIATTR_COOP_GROUP_INSTR_OFFSETS
	.align		4
.L_468:
        /*0bd4*/ 	.byte	0x04, 0x28
        /*0bd6*/ 	.short	(.L_470 - .L_469)


	//   ....[0]....
.L_469:
        /*0bd8*/ 	.word	0x00000050


	//   ....[1]....
        /*0bdc*/ 	.word	0x00000200


	//   ....[2]....
        /*0be0*/ 	.word	0x00000230


	//   ....[3]....
        /*0be4*/ 	.word	0x00000260


	//   ....[4]....
        /*0be8*/ 	.word	0x00000290


	//   ....[5]....
        /*0bec*/ 	.word	0x000002c0


	//   ....[6]....
        /*0bf0*/ 	.word	0x000002f0


	//   ....[7]....
        /*0bf4*/ 	.word	0x00000450


	//   ....[8]....
        /*0bf8*/ 	.word	0x00000490


	//   ....[9]....
        /*0bfc*/ 	.word	0x000004c0


	//   ....[10]....
        /*0c00*/ 	.word	0x000004f0


	//   ....[11]....
        /*0c04*/ 	.word	0x00000520


	//   ....[12]....
        /*0c08*/ 	.word	0x00000550


	//   ....[13]....
        /*0c0c*/ 	.word	0x000005e0


	//   ....[14]....
        /*0c10*/ 	.word	0x00000630


	//   ....[15]....
        /*0c14*/ 	.word	0x00000650


	//   ....[16]....
        /*0c18*/ 	.word	0x000006b0


	//   ....[17]....
        /*0c1c*/ 	.word	0x00002c40


	//   ....[18]....
        /*0c20*/ 	.word	0x00002c70


	//   ....[19]....
        /*0c24*/ 	.word	0x00002c90


	//   ....[20]....
        /*0c28*/ 	.word	0x00002ca0


	//   ....[21]....
        /*0c2c*/ 	.word	0x00002cb0


	//   ....[22]....
        /*0c30*/ 	.word	0x00002cc0


	//   ....[23]....
        /*0c34*/ 	.word	0x00002d00


	//   ....[24]....
        /*0c38*/ 	.word	0x00002e20


	//   ....[25]....
        /*0c3c*/ 	.word	0x00002f50


	//   ....[26]....
        /*0c40*/ 	.word	0x00002f70


	//   ....[27]....
        /*0c44*/ 	.word	0x00002f90


	//   ....[28]....
        /*0c48*/ 	.word	0x00003000


	//   ....[29]....
        /*0c4c*/ 	.word	0x00003020


	//   ....[30]....
        /*0c50*/ 	.word	0x000030c0


	//   ....[31]....
        /*0c54*/ 	.word	0x00003140


	//   ....[32]....
        /*0c58*/ 	.word	0x000031d0


	//   ....[33]....
        /*0c5c*/ 	.word	0x00003300


	//   ....[34]....
        /*0c60*/ 	.word	0x000033f0


	//   ....[35]....
        /*0c64*/ 	.word	0x00003410


	//   ....[36]....
        /*0c68*/ 	.word	0x00003430


	//   ....[37]....
        /*0c6c*/ 	.word	0x000034b0


	//   ....[38]....
        /*0c70*/ 	.word	0x00003550


	//   ....[39]....
        /*0c74*/ 	.word	0x000038a0


	//   ....[40]....
        /*0c78*/ 	.word	0x000038b0


	//   ....[41]....
        /*0c7c*/ 	.word	0x00004de0


	//   ....[42]....
        /*0c80*/ 	.word	0x00004e00


	//   ....[43]....
        /*0c84*/ 	.word	0x00004f30


	//   ....[44]....
        /*0c88*/ 	.word	0x00004f40


	//   ....[45]....
        /*0c8c*/ 	.word	0x00005070


	//   ....[46]....
        /*0c90*/ 	.word	0x00005090


	//   ....[47]....
        /*0c94*/ 	.word	0x000051c0


	//   ....[48]....
        /*0c98*/ 	.word	0x000051d0


	//   ....[49]....
        /*0c9c*/ 	.word	0x000053b0


	//   ....[50]....
        /*0ca0*/ 	.word	0x00005770


	//   ....[51]....
        /*0ca4*/ 	.word	0x00005e70


	//   ....[52]....
        /*0ca8*/ 	.word	0x00005e90


	//   ....[53]....
        /*0cac*/ 	.word	0x00005eb0


	//   ....[54]....
        /*0cb0*/ 	.word	0x00005ed0


	//   ....[55]....
        /*0cb4*/ 	.word	0x00007ac0


	//   ....[56]....
        /*0cb8*/ 	.word	0x00007ae0


	//   ....[57]....
        /*0cbc*/ 	.word	0x00007b20


	//   ....[58]....
        /*0cc0*/ 	.word	0x00007bb0


	//   ....[59]....
        /*0cc4*/ 	.word	0x00007bd0


	//   ....[60]....
        /*0cc8*/ 	.word	0x00007c50


	//   ....[61]....
        /*0ccc*/ 	.word	0x00007db0


	//   ....[62]....
        /*0cd0*/ 	.word	0x00007dc0


	//   ....[63]....
        /*0cd4*/ 	.word	0x00009230


	//   ....[64]....
        /*0cd8*/ 	.word	0x00009250


	//   ....[65]....
        /*0cdc*/ 	.word	0x00009350


	//   ....[66]....
        /*0ce0*/ 	.word	0x00009360


	//   ....[67]....
        /*0ce4*/ 	.word	0x00009460


	//   ....[68]....
        /*0ce8*/ 	.word	0x00009480


	//   ....[69]....
        /*0cec*/ 	.word	0x00009580


	//   ....[70]....
        /*0cf0*/ 	.word	0x00009590


	//   ....[71]....
        /*0cf4*/ 	.word	0x00009760


	//   ....[72]....
        /*0cf8*/ 	.word	0x00009b10


	//   ....[73]....
        /*0cfc*/ 	.word	0x0000a070


	//   ....[74]....
        /*0d00*/ 	.word	0x0000a090


	//   ....[75]....
        /*0d04*/ 	.word	0x0000a270


	//   ....[76]....
        /*0d08*/ 	.word	0x0000a290


	//   ....[77]....
        /*0d0c*/ 	.word	0x0000c140


	//   ....[78]....
        /*0d10*/ 	.word	0x0000c150


	//   ....[79]....
        /*0d14*/ 	.word	0x0000c240


	//   ....[80]....
        /*0d18*/ 	.word	0x0000c260


	//   ....[81]....
        /*0d1c*/ 	.word	0x0000c2c0


	//   ....[82]....
        /*0d20*/ 	.word	0x0000c2e0


	//   ....[83]....
        /*0d24*/ 	.word	0x0000c400


	//   ....[84]....
        /*0d28*/ 	.word	0x0000c410


	//   ....[85]....
        /*0d2c*/ 	.word	0x0000d870


	//   ....[86]....
        /*0d30*/ 	.word	0x0000d890


	//   ....[87]....
        /*0d34*/ 	.word	0x0000d9d0


	//   ....[88]....
        /*0d38*/ 	.word	0x0000d9e0


	//   ....[89]....
        /*0d3c*/ 	.word	0x0000db20


	//   ....[90]....
        /*0d40*/ 	.word	0x0000db40


	//   ....[91]....
        /*0d44*/ 	.word	0x0000dc80


	//   ....[92]....
        /*0d48*/ 	.word	0x0000dc90


	//   ....[93]....
        /*0d4c*/ 	.word	0x0000e170


	//   ....[94]....
        /*0d50*/ 	.word	0x0000e1a0


	//   ....[95]....
        /*0d54*/ 	.word	0x0000e1c0


	//   ....[96]....
        /*0d58*/ 	.word	0x0000e1e0


	//   ....[97]....
        /*0d5c*/ 	.word	0x0000fdd0


	//   ....[98]....
        /*0d60*/ 	.word	0x0000fe00


	//   ....[99]....
        /*0d64*/ 	.word	0x0000fe10


	//   ....[100]....
        /*0d68*/ 	.word	0x0000fe40


	//   ....[101]....
        /*0d6c*/ 	.word	0x00010ef0


	//   ....[102]....
        /*0d70*/ 	.word	0x00010f00


	//   ....[103]....
        /*0d74*/ 	.word	0x00010f20


	//   ....[104]....
        /*0d78*/ 	.word	0x00010f30


	//   ....[105]....
        /*0d7c*/ 	.word	0x00011260


	//   ....[106]....
        /*0d80*/ 	.word	0x00011280


	//   ....[107]....
        /*0d84*/ 	.word	0x000113e0


	//   ....[108]....
        /*0d88*/ 	.word	0x000113f0


	//   ....[109]....
        /*0d8c*/ 	.word	0x00011500


	//   ....[110]....
        /*0d90*/ 	.word	0x00011520


	//   ....[111]....
        /*0d94*/ 	.word	0x00011630


	//   ....[112]....
        /*0d98*/ 	.word	0x00011640


	//   ....[113]....
        /*0d9c*/ 	.word	0x00011940


	//   ....[114]....
        /*0da0*/ 	.word	0x00011960


	//   ....[115]....
        /*0da4*/ 	.word	0x00011fb0


	//   ....[116]....
        /*0da8*/ 	.word	0x00011fc0


	//   ....[117]....
        /*0dac*/ 	.word	0x00012d60


	//   ....[118]....
        /*0db0*/ 	.word	0x00012d80


	//   ....[119]....
        /*0db4*/ 	.word	0x00012ef0


	//   ....[120]....
        /*0db8*/ 	.word	0x00012f00


	//   ....[121]....
        /*0dbc*/ 	.word	0x00013010


	//   ....[122]....
        /*0dc0*/ 	.word	0x00013030


	//   ....[123]....
        /*0dc4*/ 	.word	0x00013140


	//   ....[124]....
        /*0dc8*/ 	.word	0x00013150


	//   ....[125]....
        /*0dcc*/ 	.word	0x00013320


	//   ....[126]....
        /*0dd0*/ 	.word	0x00013340


	//   ....[127]....
        /*0dd4*/ 	.word	0x00013470


	//   ....[128]....
        /*0dd8*/ 	.word	0x000134b0


	//   ....[129]....
        /*0ddc*/ 	.word	0x000134e0


	//   ....[130]....
        /*0de0*/ 	.word	0x00013510


	//   ....[131]....
        /*0de4*/ 	.word	0x00013540


	//   ....[132]....
        /*0de8*/ 	.word	0x00013570


	//   ....[133]....
        /*0dec*/ 	.word	0x000136d0


	//   ....[134]....
        /*0df0*/ 	.word	0x00013710


	//   ....[135]....
        /*0df4*/ 	.word	0x00013740


	//   ....[136]....
        /*0df8*/ 	.word	0x00013770


	//   ....[137]....
        /*0dfc*/ 	.word	0x000137a0


	//   ....[138]....
        /*0e00*/ 	.word	0x000137d0


	//   ....[139]....
        /*0e04*/ 	.word	0x00013860


	//   ....[140]....
        /*0e08*/ 	.word	0x000138c0


	//   ....[141]....
        /*0e0c*/ 	.word	0x000138d0


	//   ....[142]....
        /*0e10*/ 	.word	0x00013930


	//   ....[143]....
        /*0e14*/ 	.word	0x000143a0


	//   ....[144]....
        /*0e18*/ 	.word	0x00014400


	//   ....[145]....
        /*0e1c*/ 	.word	0x00014450


	//   ....[146]....
        /*0e20*/ 	.word	0x000144a0


	//   ....[147]....
        /*0e24*/ 	.word	0x000144f0


	//   ....[148]....
        /*0e28*/ 	.word	0x00014560


	//   ....[149]....
        /*0e2c*/ 	.word	0x000145b0


	//   ....[150]....
        /*0e30*/ 	.word	0x00014620


	//   ....[151]....
        /*0e34*/ 	.word	0x00014690


	//   ....[152]....
        /*0e38*/ 	.word	0x00014700


	//   ....[153]....
        /*0e3c*/ 	.word	0x00014770


	//   ....[154]....
        /*0e40*/ 	.word	0x000147d0


	//   ....[155]....
        /*0e44*/ 	.word	0x00014840


	//   ....[156]....
        /*0e48*/ 	.word	0x000148b0


	//   ....[157]....
        /*0e4c*/ 	.word	0x00014920


	//   ....[158]....
        /*0e50*/ 	.word	0x00014980


	//   ....[159]....
        /*0e54*/ 	.word	0x000149f0


	//   ....[160]....
        /*0e58*/ 	.word	0x00014a60


	//   ....[161]....
        /*0e5c*/ 	.word	0x00014ad0


	//   ....[162]....
        /*0e60*/ 	.word	0x00014b30


	//   ....[163]....
        /*0e64*/ 	.word	0x00014ba0


	//   ....[164]....
        /*0e68*/ 	.word	0x00014c10


	//   ....[165]....
        /*0e6c*/ 	.word	0x00015350


	//   ....[166]....
        /*0e70*/ 	.word	0x000153a0


	//   ....[167]....
        /*0e74*/ 	.word	0x000153f0


	//   ....[168]....
        /*0e78*/ 	.word	0x00015430


	//   ....[169]....
        /*0e7c*/ 	.word	0x000154a0


	//   ....[170]....
        /*0e80*/ 	.word	0x00015510


	//   ....[171]....
        /*0e84*/ 	.word	0x00015650


	//   ....[172]....
        /*0e88*/ 	.word	0x000156b0


	//   ....[173]....
        /*0e8c*/ 	.word	0x00015810


	//   ....[174]....
        /*0e90*/ 	.word	0x00015870


	//   ....[175]....
        /*0e94*/ 	.word	0x000158e0


	//   ....[176]....
        /*0e98*/ 	.word	0x00015940


	//   ....[177]....
        /*0e9c*/ 	.word	0x000159b0


	//   ....[178]....
        /*0ea0*/ 	.word	0x00015a20


	//   ....[179]....
        /*0ea4*/ 	.word	0x00015a90


	//   ....[180]....
        /*0ea8*/ 	.word	0x00015af0


	//   ....[181]....
        /*0eac*/ 	.word	0x00015b60


	//   ....[182]....
        /*0eb0*/ 	.word	0x00015bd0


	//   ....[183]....
        /*0eb4*/ 	.word	0x00015c40


	//   ....[184]....
        /*0eb8*/ 	.word	0x00015ca0


	//   ....[185]....
        /*0ebc*/ 	.word	0x00015d10


	//   ....[186]....
        /*0ec0*/ 	.word	0x00015d80


	//   ....[187]....
        /*0ec4*/ 	.word	0x000164c0


	//   ....[188]....
        /*0ec8*/ 	.word	0x00016500


	//   ....[189]....
        /*0ecc*/ 	.word	0x00016550


	//   ....[190]....
        /*0ed0*/ 	.word	0x00016590


	//   ....[191]....
        /*0ed4*/ 	.word	0x000165f0


	//   ....[192]....
        /*0ed8*/ 	.word	0x00016660


	//   ....[193]....
        /*0edc*/ 	.word	0x000166c0


	//   ....[194]....
        /*0ee0*/ 	.word	0x00016730


	//   ....[195]....
        /*0ee4*/ 	.word	0x000167a0


	//   ....[196]....
        /*0ee8*/ 	.word	0x00016810


	//   ....[197]....
        /*0eec*/ 	.word	0x00016870


	//   ....[198]....
        /*0ef0*/ 	.word	0x000168e0


	//   ....[199]....
        /*0ef4*/ 	.word	0x00016950


	//   ....[200]....
        /*0ef8*/ 	.word	0x000169c0


	//   ....[201]....
        /*0efc*/ 	.word	0x00016a20


	//   ....[202]....
        /*0f00*/ 	.word	0x00016a70


	//   ....[203]....
        /*0f04*/ 	.word	0x00016ab0


	//   ....[204]....
        /*0f08*/ 	.word	0x00016b00


	//   ....[205]....
        /*0f0c*/ 	.word	0x00016b40


	//   ....[206]....
        /*0f10*/ 	.word	0x00016b90


	//   ....[207]....
        /*0f14*/ 	.word	0x00016be0


	//   ....[208]....
        /*0f18*/ 	.word	0x00016c30


	//   ....[209]....
        /*0f1c*/ 	.word	0x00016c70


	//   ....[210]....
        /*0f20*/ 	.word	0x00016ce0


	//   ....[211]....
        /*0f24*/ 	.word	0x00016d50


	//   ....[212]....
        /*0f28*/ 	.word	0x00016dc0


	//   ....[213]....
        /*0f2c*/ 	.word	0x00016e20


	//   ....[214]....
        /*0f30*/ 	.word	0x00016e90


	//   ....[215]....
        /*0f34*/ 	.word	0x00016f00


	//   ....[216]....
        /*0f38*/ 	.word	0x00016f70


	//   ....[217]....
        /*0f3c*/ 	.word	0x00016fd0


	//   ....[218]....
        /*0f40*/ 	.word	0x00017040


	//   ....[219]....
        /*0f44*/ 	.word	0x000170b0


	//   ....[220]....
        /*0f48*/ 	.word	0x00017120


	//   ....[221]....
        /*0f4c*/ 	.word	0x00017180


	//   ....[222]....
        /*0f50*/ 	.word	0x000171f0


	//   ....[223]....
        /*0f54*/ 	.word	0x00017260


	//   ....[224]....
        /*0f58*/ 	.word	0x000172d0


	//   ....[225]....
        /*0f5c*/ 	.word	0x00017330


	//   ....[226]....
        /*0f60*/ 	.word	0x000173a0


	//   ....[227]....
        /*0f64*/ 	.word	0x00017410


	//   ....[228]....
        /*0f68*/ 	.word	0x00017480


	//   ....[229]....
        /*0f6c*/ 	.word	0x000174e0


	//   ....[230]....
        /*0f70*/ 	.word	0x00017550


	//   ....[231]....
        /*0f74*/ 	.word	0x000175c0


	//   ....[232]....
        /*0f78*/ 	.word	0x00017610


	//   ....[233]....
        /*0f7c*/ 	.word	0x00017650


	//   ....[234]....
        /*0f80*/ 	.word	0x000176a0


	//   ....[235]....
        /*0f84*/ 	.word	0x000176f0


	//   ....[236]....
        /*0f88*/ 	.word	0x00017740


	//   ....[237]....
        /*0f8c*/ 	.word	0x000177b0


	//   ....[238]....
        /*0f90*/ 	.word	0x00017800


	//   ....[239]....
        /*0f94*/ 	.word	0x00017850


	//   ....[240]....
        /*0f98*/ 	.word	0x000178a0


	//   ....[241]....
        /*0f9c*/ 	.word	0x000178f0


	//   ....[242]....
        /*0fa0*/ 	.word	0x00017940


	//   ....[243]....
        /*0fa4*/ 	.word	0x000179b0


	//   ....[244]....
        /*0fa8*/ 	.word	0x00017a00


	//   ....[245]....
        /*0fac*/ 	.word	0x00017a70


	//   ....[246]....
        /*0fb0*/ 	.word	0x00017ad0


	//   ....[247]....
        /*0fb4*/ 	.word	0x00017b40


	//----- nvinfo : EIATTR_EXIT_INSTR_OFFSETS
	.align		4
.L_470:
        /*0fb8*/ 	.byte	0x04, 0x1c
        /*0fba*/ 	.short	(.L_472 - .L_471)


	//   ....[0]....
.L_471:
        /*0fbc*/ 	.word	0x000010d0


	//   ....[1]....
        /*0fc0*/ 	.word	0x00014360


	//----- nvinfo : EIATTR_MAX_THREADS
	.align		4
.L_472:
        /*0fc4*/ 	.byte	0x04, 0x05
        /*0fc6*/ 	.short	(.L_474 - .L_473)
.L_473:
        /*0fc8*/ 	.word	0x00000100
        /*0fcc*/ 	.word	0x00000001
        /*0fd0*/ 	.word	0x00000001


	//----- nvinfo : EIATTR_CRS_STACK_SIZE
	.align		4
.L_474:
        /*0fd4*/ 	.byte	0x04, 0x1e
        /*0fd6*/ 	.short	(.L_476 - .L_475)
.L_475:
        /*0fd8*/ 	.word	0x00000000
.L_476:


//--------------------- .nv.info._ZN7cutlass13device_kernelIN5flash19enable_sm80_to_sm89INS1_16FlashAttnFwdSm80INS1_25CollectiveMainloopFwdSm80ILi8ELi1ELb1EN4cute5tupleIJNS5_1CILi128EEENS7_ILi112EEES8_EEELi128ENS_10bfloat16_tEfNS_4arch4Sm80ELb1ELb0ELb1ELb1ELb1ELb1ELb1ELb1EEENS1_21CollectiveEpilogueFwdINS6_IJS8_S8_S9_EEENS6_IJNS7_ILi1EEESH_SH_EEESB_SD_Li256ELb1ELb1ELb1ELb0EEENS1_36VarlenDynamicPersistentTileSchedulerILi128ELi112ELi256ELi256ELb1ELb1ELb0ELb1ELb1ELb1EEEEEEEEEvNT_6ParamsE --------------------------
	.section	.nv.info._ZN7cutlass13device_kernelIN5flash19enable_sm80_to_sm89INS1_16FlashAttnFwdSm80INS1_25CollectiveMainloopFwdSm80ILi8ELi1ELb1EN4cute5tupleIJNS5_1CILi128EEENS7_ILi112EEES8_EEELi128ENS_10bfloat16_tEfNS_4arch4Sm80ELb1ELb0ELb1ELb1ELb1ELb1ELb1ELb1EEENS1_21CollectiveEpilogueFwdINS6_IJS8_S8_S9_EEENS6_IJNS7_ILi1EEESH_SH_EEESB_SD_Li256ELb1ELb1ELb1ELb0EEENS1_36VarlenDynamicPersistentTileSchedulerILi128ELi112ELi256ELi256ELb1ELb1ELb0ELb1ELb1ELb1EEEEEEEEEvNT_6ParamsE,"",@"SHT_CUDA_INFO"
	.sectionflags	@""
	.align	4


	//----- nvinfo : EIATTR_CUDA_API_VERSION
	.align		4
        /*0000*/ 	.byte	0x04, 0x37
        /*0002*/ 	.short	(.L_478 - .L_477)
.L_477:
        /*0004*/ 	.word	0x00000082


	//----- nvinfo : EIATTR_SW2861232_WAR
	.align		4
.L_478:
        /*0008*/ 	.byte	0x01, 0x35
	.zero		2


	//----- nvinfo : EIATTR_PARAM_CBANK
	.align		4
        /*000c*/ 	.byte	0x04, 0x0a
        /*000e*/ 	.short	(.L_480 - .L_479)
	.align		4
.L_479:
        /*0010*/ 	.word	index@(.nv.constant0._ZN7cutlass13device_kernelIN5flash19enable_sm80_to_sm89INS1_16FlashAttnFwdSm80INS1_25CollectiveMainloopFwdSm80ILi8ELi1ELb1EN4cute5tupleIJNS5_1CILi128EEENS7_ILi112EEES8_EEELi128ENS_10bfloat16_tEfNS_4arch4Sm80ELb1ELb0ELb1ELb1ELb1ELb1ELb1ELb1EEENS1_21CollectiveEpilogueFwdINS6_IJS8_S8_S9_EEENS6_IJNS7_ILi1EEESH_SH_EEESB_SD_Li256ELb1ELb1ELb1ELb0EEENS1_36VarlenDynamicPersistentTileSchedulerILi128ELi112ELi256ELi256ELb1ELb1ELb0ELb1ELb1ELb1EEEEEEEEEvNT_6ParamsE)
        /*0014*/ 	.short	0x0160
        /*0016*/ 	.short	0x0438


	//----- nvinfo : EIATTR_CBANK_PARAM_SIZE
	.align		4
.L_480:
        /*0018*/ 	.byte	0x03, 0x19
        /*001a*/ 	.short	0x0438


	//----- nvinfo : EIATTR_KPARAM_INFO
	.align		4
        /*001c*/ 	.byte	0x04, 0x17
        /*001e*/ 	.short	(.L_482 - .L_481)
.L_481:
        /*0020*/ 	.word	0x00000000
        /*0024*/ 	.short	0x0000
        /*0026*/ 	.short	0x0000
        /*0028*/ 	.byte	0x00, 0xf0, 0xe1, 0x10


	//----- nvinfo : EIATTR_MAXREG_COUNT
	.align		4
.L_482:
        /*002c*/ 	.byte	0x03, 0x1b
        /*002e*/ 	.short	0x00ff


	//----- nvinfo : EIATTR_NUM_BARRIERS
	.align		4
        /*0030*/ 	.byte	0x02, 0x4c
        /*0032*/ 	.byte	0x06
	.zero		1


	//----- nvinfo : EIATTR_ANNOTATIONS
	.align		4
        /*0034*/ 	.byte	0x04, 0x55
        /*0036*/ 	.short	(.L_484 - .L_483)


	//   ....[0]....
.L_483:
        /* <DEDUP_REMOVED lines=142> */


	//----- nvinfo : EIATTR_MERCURY_ISA_VERSION
	.align		4
.L_484:
        /*0900*/ 	.byte	0x03, 0x5f
        /*0902*/ 	.short	0x0000


	//----- nvinfo : EIATTR_INT_WARP_WIDE_INSTR_OFFSETS
	.align		4
        /*0904*/ 	.byte	0x04, 0x31
        /*0906*/ 	.short	(.L_486 - .L_485)


	//   ....[0]....
.L_485:
        /*0908*/ 	.word	0x0001cb60


	//   ....[1]....
        /*090c*/ 	.word	0x0001cbe0


	//----- nvinfo : EIATTR_COOP_GROUP_MASK_REGIDS
	.align		4
.L_486:
        /*0910*/ 	.byte	0x04, 0x29
        /*0912*/ 	.short	(.L_488 - .L_487)


	//   ....[0]....
.L_487:
        /*0914*/ 	.word	0xffffffff


	//   ....[1]....
        /*0918*/ 	.word	0xffffffff


	//   ....[2]....
        /*091c*/ 	.word	0xffffffff


	//   ....[3]....
        /*0920*/ 	.word	0xffffffff


	//   ....[4]....
        /*0924*/ 	.word	0xffffffff


	//   ....[5]....
        /*0928*/ 	.word	0xffffffff


	//   ....[6]....
        /*092c*/ 	.word	0xffffffff


	//   ....[7]....
        /*0930*/ 	.word	0xffffffff


	//   ....[8]....
        /*0934*/ 	.word	0xffffffff


	//   ....[9]....
        /*0938*/ 	.word	0xffffffff


	//   ....[10]....
        /*093c*/ 	.word	0xffffffff


	//   ....[11]....
        /*0940*/ 	.word	0xffffffff


	//   ....[12]....
        /*0944*/ 	.word	0xffffffff


	//   ....[13]....
        /*0948*/ 	.word	0xffffffff


	//   ....[14]....
        /*094c*/ 	.word	0xffffffff


	//   ....[15]....
        /*0950*/ 	.word	0xffffffff


	//   ....[16]....
        /*0954*/ 	.word	0xffffffff


	//   ....[17]....
        /*0958*/ 	.word	0xffffffff


	//   ....[18]....
        /*095c*/ 	.word	0xffffffff


	//   ....[19]....
        /*0960*/ 	.word	0xffffffff


	//   ....[20]....
        /*0964*/ 	.word	0xffffffff


	//   ....[21]....
        /*0968*/ 	.word	0xffffffff


	//   ....[22]....
        /*096c*/ 	.word	0xffffffff


	//   ....[23]....
        /*0970*/ 	.word	0xffffffff


	//   ....[24]....
        /*0974*/ 	.word	0xffffffff


	//   ....[25]....
        /*0978*/ 	.word	0xffffffff


	//   ....[26]....
        /*097c*/ 	.word	0xffffffff


	//   ....[27]....
        /*0980*/ 	.word	0xffffffff


	//   ....[28]....
        /*0984*/ 	.word	0xffffffff


	//   ....[29]....
        /*0988*/ 	.word	0xffffffff


	//   ....[30]....
        /*098c*/ 	.word	0xffffffff


	//   ....[31]....
        /*0990*/ 	.word	0xffffffff


	//   ....[32]....
        /*0994*/ 	.word	0xffffffff


	//   ....[33]....
        /*0998*/ 	.word	0xffffffff


	//   ....[34]....
        /*099c*/ 	.word	0xffffffff


	//   ....[35]....
        /*09a0*/ 	.word	0xffffffff


	//   ....[36]....
        /*09a4*/ 	.word	0xffffffff


	//   ....[37]....
        /*09a8*/ 	.word	0xffffffff


	//   ....[38]....
        /*09ac*/ 	.word	0xffffffff


	//   ....[39]....
        /*09b0*/ 	.word	0xffffffff


	//   ....[40]....
        /*09b4*/ 	.word	0xffffffff


	//   ....[41]....
        /*09b8*/ 	.word	0xffffffff


	//   ....[42]....
        /*09bc*/ 	.word	0xffffffff


	//   ....[43]....
        /*09c0*/ 	.word	0xffffffff


	//   ....[44]....
        /*09c4*/ 	.word	0xffffffff


	//   ....[45]....
        /*09c8*/ 	.word	0xffffffff


	//   ....[46]....
        /*09cc*/ 	.word	0xffffffff


	//   ....[47]....
        /*09d0*/ 	.word	0xffffffff


	//   ....[48]....
        /*09d4*/ 	.word	0xffffffff


	//   ....[49]....
        /*09d8*/ 	.word	0xffffffff


	//   ....[50]....
        /*09dc*/ 	.word	0xffffffff


	//   ....[51]....
        /*09e0*/ 	.word	0xffffffff


	//   ....[52]....
        /*09e4*/ 	.word	0xffffffff


	//   ....[53]....
        /*09e8*/ 	.word	0xffffffff


	//   ....[54]....
        /*09ec*/ 	.word	0xffffffff


	//   ....[55]....
        /*09f0*/ 	.word	0xffffffff


	//   ....[56]....
        /*09f4*/ 	.word	0xffffffff


	//   ....[57]....
        /*09f8*/ 	.word	0xffffffff


	//   ....[58]....
        /*09fc*/ 	.word	0xffffffff


	//   ....[59]....
        /*0a00*/ 	.word	0xffffffff


	//   ....[60]....
        /*0a04*/ 	.word	0xffffffff


	//   ....[61]....
        /*0a08*/ 	.word	0xffffffff


	//   ....[62]....
        /*0a0c*/ 	.word	0xffffffff


	//   ....[63]....
        /*0a10*/ 	.word	0xffffffff


	//   ....[64]....
        /*0a14*/ 	.word	0xffffffff


	//   ....[65]....
        /*0a18*/ 	.word	0xffffffff


	//   ....[66]....
        /*0a1c*/ 	.word	0xffffffff


	//   ....[67]....
        /*0a20*/ 	.word	0xffffffff


	//   ....[68]....
        /*0a24*/ 	.word	0xffffffff


	//   ....[69]....
        /*0a28*/ 	.word	0xffffffff


	//   ....[70]....
        /*0a2c*/ 	.word	0xffffffff


	//   ....[71]....
        /*0a30*/ 	.word	0xffffffff


	//   ....[72]....
        /*0a34*/ 	.word	0xffffffff


	//   ....[73]....
        /*0a38*/ 	.word	0xffffffff


	//   ....[74]....
        /*0a3c*/ 	.word	0xffffffff


	//   ....[75]....
        /*0a40*/ 	.word	0xffffffff


	//   ....[76]....
        /*0a44*/ 	.word	0xffffffff


	//   ....[77]....
        /*0a48*/ 	.word	0xffffffff


	//   ....[78]....
        /*0a4c*/ 	.word	0xffffffff


	//   ....[79]....
        /*0a50*/ 	.word	0xffffffff


	//   ....[80]....
        /*0a54*/ 	.word	0xffffffff


	//   ....[81]....
        /*0a58*/ 	.word	0xffffffff


	//   ....[82]....
        /*0a5c*/ 	.word	0xffffffff


	//   ....[83]....
        /*0a60*/ 	.word	0xffffffff


	//   ....[84]....
        /*0a64*/ 	.word	0xffffffff


	//   ....[85]....
        /*0a68*/ 	.word	0xffffffff


	//   ....[86]....
        /*0a6c*/ 	.word	0xffffffff


	//   ....[87]....
        /*0a70*/ 	.word	0xffffffff


	//   ....[88]....
        /*0a74*/ 	.word	0xffffffff


	//   ....[89]....
        /*0a78*/ 	.word	0xffffffff


	//   ....[90]....
        /*0a7c*/ 	.word	0xffffffff


	//   ....[91]....
        /*0a80*/ 	.word	0xffffffff


	//   ....[92]....
        /*0a84*/ 	.word	0xffffffff


	//   ....[93]....
        /*0a88*/ 	.word	0xffffffff


	//   ....[94]....
        /*0a8c*/ 	.word	0xffffffff


	//   ....[95]....
        /*0a90*/ 	.word	0xffffffff


	//   ....[96]....
        /*0a94*/ 	.word	0xffffffff


	//   ....[97]....
        /*0a98*/ 	.word	0xffffffff


	//   ....[98]....
        /*0a9c*/ 	.word	0xffffffff


	//   ....[99]....
        /*0aa0*/ 	.word	0xffffffff


	//   ....[100]....
        /*0aa4*/ 	.word	0xffffffff


	//   ....[101]....
        /*0aa8*/ 	.word	0xffffffff


	//   ....[102]....
        /*0aac*/ 	.word	0xffffffff


	//   ....[103]....
        /*0ab0*/ 	.word	0xffffffff


	//   ....[104]....
        /*0ab4*/ 	.word	0xffffffff


	//   ....[105]....
        /*0ab8*/ 	.word	0xffffffff


	//   ....[106]....
        /*0abc*/ 	.word	0xffffffff


	//   ....[107]....
        /*0ac0*/ 	.word	0xffffffff


	//   ....[108]....
        /*0ac4*/ 	.word	0xffffffff


	//   ....[109]....
        /*0ac8*/ 	.word	0xffffffff


	//   ....[110]....
        /*0acc*/ 	.word	0xffffffff


	//   ....[111]....
        /*0ad0*/ 	.word	0xffffffff


	//   ....[112]....
        /*0ad4*/ 	.word	0xffffffff


	//   ....[113]....
        /*0ad8*/ 	.word	0xffffffff


	//   ....[114]....
        /*0adc*/ 	.word	0xffffffff


	//   ....[115]....
        /*0ae0*/ 	.word	0xffffffff


	//   ....[116]....
        /*0ae4*/ 	.word	0xffffffff


	//   ....[117]....
        /*0ae8*/ 	.word	0xffffffff


	//   ....[118]....
        /*0aec*/ 	.word	0xffffffff


	//   ....[119]....
        /*0af0*/ 	.word	0xffffffff


	//   ....[120]....
        /*0af4*/ 	.word	0xffffffff


	//   ....[121]....
        /*0af8*/ 	.word	0xffffffff


	//   ....[122]....
        /*0afc*/ 	.word	0xffffffff


	//   ....[123]....
        /*0b00*/ 	.word	0xffffffff


	//   ....[124]....
        /*0b04*/ 	.word	0xffffffff


	//   ....[125]....
        /*0b08*/ 	.word	0xffffffff


	//   ....[126]....
        /*0b0c*/ 	.word	0xffffffff


	//   ....[127]....
        /*0b10*/ 	.word	0xffffffff


	//   ....[128]....
        /*0b14*/ 	.word	0xffffffff


	//   ....[129]....
        /*0b18*/ 	.word	0xffffffff


	//   ....[130]....
        /*0b1c*/ 	.word	0xffffffff


	//   ....[131]....
        /*0b20*/ 	.word	0xffffffff


	//   ....[132]....
        /*0b24*/ 	.word	0xffffffff


	//   ....[133]....
        /*0b28*/ 	.word	0xffffffff


	//   ....[134]....
        /*0b2c*/ 	.word	0xffffffff


	//   ....[135]....
        /*0b30*/ 	.word	0xffffffff


	//   ....[136]....
        /*0b34*/ 	.word	0xffffffff


	//   ....[137]....
        /*0b38*/ 	.word	0xffffffff


	//   ....[138]....
        /*0b3c*/ 	.word	0xffffffff


	//   ....[139]....
        /*0b40*/ 	.word	0xffffffff


	//   ....[140]....
        /*0b44*/ 	.word	0xffffffff


	//   ....[141]....
        /*0b48*/ 	.word	0xffffffff


	//   ....[142]....
        /*0b4c*/ 	.word	0xffffffff


	//   ....[143]....
        /*0b50*/ 	.word	0xffffffff


	//   ....[144]....
        /*0b54*/ 	.word	0xffffffff


	//   ....[145]....
        /*0b58*/ 	.word	0xffffffff


	//   ....[146]....
        /*0b5c*/ 	.word	0xffffffff


	//   ....[147]....
        /*0b60*/ 	.word	0xffffffff


	//   ....[148]....
        /*0b64*/ 	.word	0xffffffff


	//   ....[149]....
        /*0b68*/ 	.word	0xffffffff


	//   ....[150]....
        /*0b6c*/ 	.word	0xffffffff


	//   ....[151]....
        /*0b70*/ 	.word	0xffffffff


	//   ....[152]....
        /*0b74*/ 	.word	0xffffffff


	//   ....[153]....
        /*0b78*/ 	.word	0xffffffff


	//   ....[154]....
        /*0b7c*/ 	.word	0xffffffff


	//   ....[155]....
        /*0b80*/ 	.word	0xffffffff


	//   ....[156]....
        /*0b84*/ 	.word	0xffffffff


	//   ....[157]....
        /*0b88*/ 	.word	0xffffffff


	//   ....[158]....
        /*0b8c*/ 	.word	0xffffffff


	//   ....[159]....
        /*0b90*/ 	.word	0xffffffff


	//   ....[160]....
        /*0b94*/ 	.word	0xffffffff


	//   ....[161]....
        /*0b98*/ 	.word	0xffffffff


	//   ....[162]....
        /*0b9c*/ 	.word	0xffffffff


	//   ....[163]....
        /*0ba0*/ 	.word	0xffffffff


	//   ....[164]....
        /*0ba4*/ 	.word	0xffffffff


	//   ....[165]....
        /*0ba8*/ 	.word	0xffffffff


	//   ....[166]....
        /*0bac*/ 	.word	0xffffffff


	//   ....[167]....
        /*0bb0*/ 	.word	0xffffffff


	//   ....[168]....
        /*0bb4*/ 	.word	0xffffffff


	//   ....[169]....
        /*0bb8*/ 	.word	0xffffffff


	//   ....[170]....
        /*0bbc*/ 	.word	0xffffffff


	//   ....[171]....
        /*0bc0*/ 	.word	0xffffffff


	//   ....[172]....
        /*0bc4*/ 	.word	0xffffffff


	//   ....[173]....
        /*0bc8*/ 	.word	0xffffffff


	//   ....[174]....
        /*0bcc*/ 	.word	0xffffffff


	//   ....[175]....
        /*0bd0*/ 	.word	0xffffffff


	//   ....[176]....
        /*0bd4*/ 	.word	0xffffffff


	//   ....[177]....
        /*0bd8*/ 	.word	0xffffffff


	//   ....[178]....
        /*0bdc*/ 	.word	0xffffffff


	//   ....[179]....
        /*0be0*/ 	.word	0xffffffff


	//   ....[180]....
        /*0be4*/ 	.word	0xffffffff


	//   ....[181]....
        /*0be8*/ 	.word	0xffffffff


	//   ....[182]....
        /*0bec*/ 	.word	0xffffffff


	//   ....[183]....
        /*0bf0*/ 	.word	0xffffffff


	//   ....[184]....
        /*0bf4*/ 	.word	0xffffffff


	//   ....[185]....
        /*0bf8*/ 	.word	0xffffffff


	//   ....[186]....
        /*0bfc*/ 	.word	0xffffffff


	//   ....[187]....
        /*0c00*/ 	.word	0xffffffff


	//   ....[188]....
        /*0c04*/ 	.word	0xffffffff


	//   ....[189]....
        /*0c08*/ 	.word	0xffffffff


	//   ....[190]....
        /*0c0c*/ 	.word	0xffffffff


	//   ....[191]....
        /*0c10*/ 	.word	0xffffffff


	//   ....[192]....
        /*0c14*/ 	.word	0xffffffff


	//   ....[193]....
        /*0c18*/ 	.word	0xffffffff


	//   ....[194]....
        /*0c1c*/ 	.word	0xffffffff


	//   ....[195]....
        /*0c20*/ 	.word	0xffffffff


	//   ....[196]....
        /*0c24*/ 	.word	0xffffffff


	//   ....[197]....
        /*0c28*/ 	.word	0xffffffff


	//   ....[198]....
        /*0c2c*/ 	.word	0xffffffff


	//   ....[199]....
        /*0c30*/ 	.word	0xffffffff


	//   ....[200]....
        /*0c34*/ 	.word	0xffffffff


	//   ....[201]....
        /*0c38*/ 	.word	0xffffffff


	//   ....[202]....
        /*0c3c*/ 	.word	0xffffffff


	//   ....[203]....
        /*0c40*/ 	.word	0xffffffff


	//   ....[204]....
        /*0c44*/ 	.word	0xffffffff


	//   ....[205]....
        /*0c48*/ 	.word	0xffffffff


	//   ....[206]....
        /*0c4c*/ 	.word	0xffffffff


	//   ....[207]....
        /*0c50*/ 	.word	0xffffffff


	//   ....[208]....
        /*0c54*/ 	.word	0xffffffff


	//   ....[209]....
        /*0c58*/ 	.word	0xffffffff


	//   ....[210]....
        /*0c5c*/ 	.word	0xffffffff


	//   ....[211]....
        /*0c60*/ 	.word	0xffffffff


	//   ....[212]....
        /*0c64*/ 	.word	0xffffffff


	//   ....[213]....
        /*0c68*/ 	.word	0xffffffff


	//   ....[214]....
        /*0c6c*/ 	.word	0xffffffff


	//   ....[215]....
        /*0c70*/ 	.word	0xffffffff


	//   ....[216]....
        /*0c74*/ 	.word	0xffffffff


	//   ....[217]....
        /*0c78*/ 	.word	0xffffffff


	//   ....[218]....
        /*0c7c*/ 	.word	0xffffffff


	//   ....[219]....
        /*0c80*/ 	.word	0xffffffff


	//   ....[220]....
        /*0c84*/ 	.word	0xffffffff


	//   ....[221]....
        /*0c88*/ 	.word	0xffffffff


	//   ....[222]....
        /*0c8c*/ 	.word	0xffffffff


	//   ....[223]....
        /*0c90*/ 	.word	0xffffffff


	//   ....[224]....
        /*0c94*/ 	.word	0xffffffff


	//   ....[225]....
        /*0c98*/ 	.word	0xffffffff


	//   ....[226]....
        /*0c9c*/ 	.word	0xffffffff


	//   ....[227]....
        /*0ca0*/ 	.word	0xffffffff


	//   ....[228]....
        /*0ca4*/ 	.word	0xffffffff


	//   ....[229]....
        /*0ca8*/ 	.word	0xffffffff


	//   ....[230]....
        /*0cac*/ 	.word	0xffffffff


	//   ....[231]....
        /*0cb0*/ 	.word	0xffffffff


	//   ....[232]....
        /*0cb4*/ 	.word	0xffffffff


	//   ....[233]....
        /*0cb8*/ 	.word	0xffffffff


	//   ....[234]....
        /*0cbc*/ 	.word	0xffffffff


	//   ....[235]....
        /*0cc0*/ 	.word	0xffffffff


	//   ....[236]....
        /*0cc4*/ 	.word	0xffffffff


	//   ....[237]....
        /*0cc8*/ 	.word	0xffffffff


	//   ....[238]....
        /*0ccc*/ 	.word	0xffffffff


	//   ....[239]....
        /*0cd0*/ 	.word	0xffffffff


	//   ....[240]....
        /*0cd4*/ 	.word	0xffffffff


	//   ....[241]....
        /*0cd8*/ 	.word	0xffffffff


	//   ....[242]....
        /*0cdc*/ 	.word	0xffffffff


	//   ....[243]....
        /*0ce0*/ 	.word	0xffffffff


	//   ....[244]....
        /*0ce4*/ 	.word	0xffffffff


	//   ....[245]....
        /*0ce8*/ 	.word	0xffffffff


	//   ....[246]....
        /*0cec*/ 	.word	0xffffffff


	//   ....[247]....
        /*0cf0*/ 	.word	0xffffffff


	//   ....[248]....
        /*0cf4*/ 	.word	0xffffffff


	//   ....[249]....
        /*0cf8*/ 	.word	0xffffffff


	//   ....[250]....
        /*0cfc*/ 	.word	0xffffffff


	//   ....[251]....
        /*0d00*/ 	.word	0xffffffff


	//   ....[252]....
        /*0d04*/ 	.word	0xffffffff


	//   ....[253]....
        /*0d08*/ 	.word	0xffffffff


	//   ....[254]....
        /*0d0c*/ 	.word	0xffffffff


	//   ....[255]....
        /*0d10*/ 	.word	0xffffffff


	//   ....[0]....
        /*0d14*/ 	.word	0xffffffff


	//   ....[1]....
        /*0d18*/ 	.word	0xffffffff


	//   ....[2]....
        /*0d1c*/ 	.word	0xffffffff


	//   ....[3]....
        /*0d20*/ 	.word	0xffffffff


	//   ....[4]....
        /*0d24*/ 	.word	0xffffffff


	//   ....[5]....
        /*0d28*/ 	.word	0xffffffff


	//   ....[6]....
        /*0d2c*/ 	.word	0xffffffff


	//   ....[7]....
        /*0d30*/ 	.word	0xffffffff


	//   ....[8]....
        /*0d34*/ 	.word	0xffffffff


	//   ....[9]....
        /*0d38*/ 	.word	0xffffffff


	//   ....[10]....
        /*0d3c*/ 	.word	0xffffffff


	//   ....[11]....
        /*0d40*/ 	.word	0xffffffff


	//   ....[12]....
        /*0d44*/ 	.word	0xffffffff


	//   ....[13]....
        /*0d48*/ 	.word	0xffffffff


	//   ....[14]....
        /*0d4c*/ 	.word	0xffffffff


	//   ....[15]....
        /*0d50*/ 	.word	0xffffffff


	//   ....[16]....
        /*0d54*/ 	.word	0xffffffff


	//   ....[17]....
        /*0d58*/ 	.word	0xffffffff


	//   ....[18]....
        /*0d5c*/ 	.word	0xffffffff


	//   ....[19]....
        /*0d60*/ 	.word	0xffffffff


	//   ....[20]....
        /*0d64*/ 	.word	0xffffffff


	//   ....[21]....
        /*0d68*/ 	.word	0xffffffff


	//   ....[22]....
        /*0d6c*/ 	.word	0xffffffff


	//   ....[23]....
        /*0d70*/ 	.word	0xffffffff


	//   ....[24]....
        /*0d74*/ 	.word	0xffffffff


	//   ....[25]....
        /*0d78*/ 	.word	0xffffffff


	//   ....[26]....
        /*0d7c*/ 	.word	0xffffffff


	//   ....[27]....
        /*0d80*/ 	.word	0xffffffff


	//   ....[28]....
        /*0d84*/ 	.word	0xffffffff


	//   ....[29]....
        /*0d88*/ 	.word	0xffffffff


	//   ....[30]....
        /*0d8c*/ 	.word	0xffffffff


	//   ....[31]....
        /*0d90*/ 	.word	0xffffffff


	//   ....[32]....
        /*0d94*/ 	.word	0xffffffff


	//   ....[33]....
        /*0d98*/ 	.word	0xffffffff


	//   ....[34]....
        /*0d9c*/ 	.word	0xffffffff


	//   ....[35]....
        /*0da0*/ 	.word	0xffffffff


	//   ....[36]....
        /*0da4*/ 	.word	0xffffffff


	//   ....[37]....
        /*0da8*/ 	.word	0xffffffff


	//   ....[38]....
        /*0dac*/ 	.word	0xffffffff


	//   ....[39]....
        /*0db0*/ 	.word	0xffffffff


	//   ....[40]....
        /*0db4*/ 	.word	0xffffffff


	//   ....[41]....
        /*0db8*/ 	.word	0xffffffff


	//   ....[42]....
        /*0dbc*/ 	.word	0xffffffff


	//   ....[43]....
        /*0dc0*/ 	.word	0xffffffff


	//   ....[44]....
        /*0dc4*/ 	.word	0xffffffff


	//   ....[45]....
        /*0dc8*/ 	.word	0xffffffff


	//   ....[46]....
        /*0dcc*/ 	.word	0xffffffff


	//   ....[47]....
        /*0dd0*/ 	.word	0xffffffff


	//   ....[48]....
        /*0dd4*/ 	.word	0xffffffff


	//   ....[49]....
        /*0dd8*/ 	.word	0xffffffff


	//   ....[50]....
        /*0ddc*/ 	.word	0xffffffff


	//   ....[51]....
        /*0de0*/ 	.word	0xffffffff


	//   ....[52]....
        /*0de4*/ 	.word	0xffffffff


	//   ....[53]....
        /*0de8*/ 	.word	0xffffffff


	//   ....[54]....
        /*0dec*/ 	.word	0xffffffff


	//   ....[55]....
        /*0df0*/ 	.word	0xffffffff


	//----- nvinfo : EIATTR_COOP_GROUP_INSTR_OFFSETS
	.align		4
.L_488:
        /*0df4*/ 	.byte	0x04, 0x28
        /*0df6*/ 	.short	(.L_490 - .L_489)


	//   ....[0]....
.L_489:
        /*0df8*/ 	.word	0x00000050


	//   ....[1]....
        /*0dfc*/ 	.word	0x00000200


	//   ....[2]....
        /*0e00*/ 	.word	0x00000230


	//   ....[3]....
        /*0e04*/ 	.word	0x00000260


	//   ....[4]....
        /*0e08*/ 	.word	0x00000290


	//   ....[5]....
        /*0e0c*/ 	.word	0x000002c0


	//   ....[6]....
        /*0e10*/ 	.word	0x000002f0


	//   ....[7]....
        /*0e14*/ 	.word	0x00000450


	//   ....[8]....
        /*0e18*/ 	.word	0x00000490


	//   ....[9]....
        /*0e1c*/ 	.word	0x000004c0


	//   ....[10]....
        /*0e20*/ 	.word	0x000004f0


	//   ....[11]....
        /*0e24*/ 	.word	0x00000520


	//   ....[12]....
        /*0e28*/ 	.word	0x00000550


	//   ....[13]....
        /*0e2c*/ 	.word	0x000005e0


	//   ....[14]....
        /*0e30*/ 	.word	0x00000630


	//   ....[15]....
        /*0e34*/ 	.word	0x00000650


	//   ....[16]....
        /*0e38*/ 	.word	0x000006b0


	//   ....[17]....
        /*0e3c*/ 	.word	0x00004500


	//   ....[18]....
        /*0e40*/ 	.word	0x00004550


	//   ....[19]....
        /*0e44*/ 	.word	0x00004d20


	//   ....[20]....
        /*0e48*/ 	.word	0x00004d50


	//   ....[21]....
        /*0e4c*/ 	.word	0x000054a0


	//   ....[22]....
        /*0e50*/ 	.word	0x000054c0


	//   ....[23]....
        /*0e54*/ 	.word	0x00005c10


	//   ....[24]....
        /*0e58*/ 	.word	0x00005c20


	//   ....[25]....
        /*0e5c*/ 	.word	0x00006490


	//   ....[26]....
        /*0e60*/ 	.word	0x000064d0


	//   ....[27]....
        /*0e64*/ 	.word	0x000072a0


	//   ....[28]....
        /*0e68*/ 	.word	0x000072d0


	//   ....[29]....
        /*0e6c*/ 	.word	0x00007ac0


	//   ....[30]....
        /*0e70*/ 	.word	0x00007af0


	//   ....[31]....
        /*0e74*/ 	.word	0x000082e0


	//   ....[32]....
        /*0e78*/ 	.word	0x00008300


	//   ....[33]....
        /*0e7c*/ 	.word	0x00008b10


	//   ....[34]....
        /*0e80*/ 	.word	0x00008b40


	//   ....[35]....
        /*0e84*/ 	.word	0x00008c50


	//   ....[36]....
        /*0e88*/ 	.word	0x00008c80


	//   ....[37]....
        /*0e8c*/ 	.word	0x00008d50


	//   ....[38]....
        /*0e90*/ 	.word	0x00008d80


	//   ....[39]....
        /*0e94*/ 	.word	0x00008e50


	//   ....[40]....
        /*0e98*/ 	.word	0x00008e70


	//   ....[41]....
        /*0e9c*/ 	.word	0x00009330


	//   ....[42]....
        /*0ea0*/ 	.word	0x00009350


	//   ....[43]....
        /*0ea4*/ 	.word	0x000094d0


	//   ....[44]....
        /*0ea8*/ 	.word	0x000094f0


	//   ....[45]....
        /*0eac*/ 	.word	0x000095c0


	//   ....[46]....
        /*0eb0*/ 	.word	0x000095e0


	//   ....[47]....
        /*0eb4*/ 	.word	0x000096b0


	//   ....[48]....
        /*0eb8*/ 	.word	0x000096d0


	//   ....[49]....
        /*0ebc*/ 	.word	0x0000a5c0


	//   ....[50]....
        /*0ec0*/ 	.word	0x0000a5e0


	//   ....[51]....
        /*0ec4*/ 	.word	0x0000a610


	//   ....[52]....
        /*0ec8*/ 	.word	0x0000a620


	//   ....[53]....
        /*0ecc*/ 	.word	0x0000a640


	//   ....[54]....
        /*0ed0*/ 	.word	0x0000a670


	//   ....[55]....
        /*0ed4*/ 	.word	0x0000a6e0


	//   ....[56]....
        /*0ed8*/ 	.word	0x0000a780


	//   ....[57]....
        /*0edc*/ 	.word	0x0000a880


	//   ....[58]....
        /*0ee0*/ 	.word	0x0000a8a0


	//   ....[59]....
        /*0ee4*/ 	.word	0x0000aa60


	//   ....[60]....
        /*0ee8*/ 	.word	0x0000aa70


	//   ....[61]....
        /*0eec*/ 	.word	0x0000ab10


	//   ....[62]....
        /*0ef0*/ 	.word	0x0000ab20


	//   ....[63]....
        /*0ef4*/ 	.word	0x0000ab80


	//   ....[64]....
        /*0ef8*/ 	.word	0x0000ab90


	//   ....[65]....
        /*0efc*/ 	.word	0x0000aeb0


	//   ....[66]....
        /*0f00*/ 	.word	0x0000af20


	//   ....[67]....
        /*0f04*/ 	.word	0x0000af70


	//   ....[68]....
        /*0f08*/ 	.word	0x0000af90


	//   ....[69]....
        /*0f0c*/ 	.word	0x0000b150


	//   ....[70]....
        /*0f10*/ 	.word	0x0000b1e0


	//   ....[71]....
        /*0f14*/ 	.word	0x0000b210


	//   ....[72]....
        /*0f18*/ 	.word	0x0000b250


	//   ....[73]....
        /*0f1c*/ 	.word	0x0000b410


	//   ....[74]....
        /*0f20*/ 	.word	0x0000b4a0


	//   ....[75]....
        /*0f24*/ 	.word	0x0000b4e0


	//   ....[76]....
        /*0f28*/ 	.word	0x0000b520


	//   ....[77]....
        /*0f2c*/ 	.word	0x0000b700


	//   ....[78]....
        /*0f30*/ 	.word	0x0000b790


	//   ....[79]....
        /*0f34*/ 	.word	0x0000b7d0


	//   ....[80]....
        /*0f38*/ 	.word	0x0000b7f0


	//   ....[81]....
        /*0f3c*/ 	.word	0x0000d550


	//   ....[82]....
        /*0f40*/ 	.word	0x0000d570


	//   ....[83]....
        /*0f44*/ 	.word	0x0000d590


	//   ....[84]....
        /*0f48*/ 	.word	0x0000d5b0


	//   ....[85]....
        /*0f4c*/ 	.word	0x0000d670


	//   ....[86]....
        /*0f50*/ 	.word	0x0000d690


	//   ....[87]....
        /*0f54*/ 	.word	0x0000d6b0


	//   ....[88]....
        /*0f58*/ 	.word	0x0000d6d0


	//   ....[89]....
        /*0f5c*/ 	.word	0x0000d8c0


	//   ....[90]....
        /*0f60*/ 	.word	0x0000d900


	//   ....[91]....
        /*0f64*/ 	.word	0x0000d920


	//   ....[92]....
        /*0f68*/ 	.word	0x0000d930


	//   ....[93]....
        /*0f6c*/ 	.word	0x0000da10


	//   ....[94]....
        /*0f70*/ 	.word	0x0000da40


	//   ....[95]....
        /*0f74*/ 	.word	0x0000da50


	//   ....[96]....
        /*0f78*/ 	.word	0x0000da60


	//   ....[97]....
        /*0f7c*/ 	.word	0x0000fce0


	//   ....[98]....
        /*0f80*/ 	.word	0x0000fd00


	//   ....[99]....
        /*0f84*/ 	.word	0x0000fd10


	//   ....[100]....
        /*0f88*/ 	.word	0x0000fd20


	//   ....[101]....
        /*0f8c*/ 	.word	0x0000ff10


	//   ....[102]....
        /*0f90*/ 	.word	0x0000ff30


	//   ....[103]....
        /*0f94*/ 	.word	0x00010070


	//   ....[104]....
        /*0f98*/ 	.word	0x00010080


	//   ....[105]....
        /*0f9c*/ 	.word	0x00011580


	//   ....[106]....
        /*0fa0*/ 	.word	0x000115a0


	//   ....[107]....
        /*0fa4*/ 	.word	0x000116b0


	//   ....[108]....
        /*0fa8*/ 	.word	0x000116c0


	//   ....[109]....
        /*0fac*/ 	.word	0x000117d0


	//   ....[110]....
        /*0fb0*/ 	.word	0x000117f0


	//   ....[111]....
        /*0fb4*/ 	.word	0x00011900


	//   ....[112]....
        /*0fb8*/ 	.word	0x00011910


	//   ....[113]....
        /*0fbc*/ 	.word	0x00011af0


	//   ....[114]....
        /*0fc0*/ 	.word	0x00011eb0


	//   ....[115]....
        /*0fc4*/ 	.word	0x000125b0


	//   ....[116]....
        /*0fc8*/ 	.word	0x000125d0


	//   ....[117]....
        /*0fcc*/ 	.word	0x000125f0


	//   ....[118]....
        /*0fd0*/ 	.word	0x00012610


	//   ....[119]....
        /*0fd4*/ 	.word	0x00014190


	//   ....[120]....
        /*0fd8*/ 	.word	0x000141b0


	//   ....[121]....
        /*0fdc*/ 	.word	0x000141e0


	//   ....[122]....
        /*0fe0*/ 	.word	0x00014250


	//   ....[123]....
        /*0fe4*/ 	.word	0x00014270


	//   ....[124]....
        /*0fe8*/ 	.word	0x00014280


	//   ....[125]....
        /*0fec*/ 	.word	0x00014440


	//   ....[126]....
        /*0ff0*/ 	.word	0x00014450


	//   ....[127]....
        /*0ff4*/ 	.word	0x000158b0


	//   ....[128]....
        /*0ff8*/ 	.word	0x000158d0


	//   ....[129]....
        /*0ffc*/ 	.word	0x000159c0


	//   ....[130]....
        /*1000*/ 	.word	0x000159d0


	//   ....[131]....
        /*1004*/ 	.word	0x00015ac0


	//   ....[132]....
        /*1008*/ 	.word	0x00015ae0


	//   ....[133]....
        /*100c*/ 	.word	0x00015bd0


	//   ....[134]....
        /*1010*/ 	.word	0x00015be0


	//   ....[135]....
        /*1014*/ 	.word	0x00015dc0


	//   ....[136]....
        /*1018*/ 	.word	0x00016170


	//   ....[137]....
        /*101c*/ 	.word	0x000166d0


	//   ....[138]....
        /*1020*/ 	.word	0x000166f0


	//   ....[139]....
        /*1024*/ 	.word	0x000168d0


	//   ....[140]....
        /*1028*/ 	.word	0x000168f0


	//   ....[141]....
        /*102c*/ 	.word	0x00018870


	//   ....[142]....
        /*1030*/ 	.word	0x00018880


	//   ....[143]....
        /*1034*/ 	.word	0x00018960


	//   ....[144]....
        /*1038*/ 	.word	0x00018980


	//   ....[145]....
        /*103c*/ 	.word	0x000189e0


	//   ....[146]....
        /*1040*/ 	.word	0x00018a00


	//   ....[147]....
        /*1044*/ 	.word	0x00018b00


	//   ....[148]....
        /*1048*/ 	.word	0x00018b10


	//   ....[149]....
        /*104c*/ 	.word	0x00019f60


	//   ....[150]....
        /*1050*/ 	.word	0x00019f80


	//   ....[151]....
        /*1054*/ 	.word	0x0001a0b0


	//   ....[152]....
        /*1058*/ 	.word	0x0001a0c0


	//   ....[153]....
        /*105c*/ 	.word	0x0001a1f0


	//   ....[154]....
        /*1060*/ 	.word	0x0001a210


	//   ....[155]....
        /*1064*/ 	.word	0x0001a340


	//   ....[156]....
        /*1068*/ 	.word	0x0001a350


	//   ....[157]....
        /*106c*/ 	.word	0x0001a820


	//   ....[158]....
        /*1070*/ 	.word	0x0001a850


	//   ....[159]....
        /*1074*/ 	.word	0x0001a870


	//   ....[160]....
        /*1078*/ 	.word	0x0001a890


	//   ....[161]....
        /*107c*/ 	.word	0x0001c520


	//   ....[162]....
        /*1080*/ 	.word	0x0001c560


	//   ....[163]....
        /*1084*/ 	.word	0x0001c580


	//   ....[164]....
        /*1088*/ 	.word	0x0001c5a0


	//   ....[165]....
        /*108c*/ 	.word	0x0001d650


	//   ....[166]....
        /*1090*/ 	.word	0x0001d660


	//   ....[167]....
        /*1094*/ 	.word	0x0001d680


	//   ....[168]....
        /*1098*/ 	.word	0x0001d6a0


	//   ....[169]....
        /*109c*/ 	.word	0x0001d9d0


	//   ....[170]....
        /*10a0*/ 	.word	0x0001d9f0


	//   ....[171]....
        /*10a4*/ 	.word	0x0001dae0


	//   ....[172]....
        /*10a8*/ 	.word	0x0001daf0


	//   ....[173]....
        /*10ac*/ 	.word	0x0001dbf0


	//   ....[174]....
        /*10b0*/ 	.word	0x0001dc10


	//   ....[175]....
        /*10b4*/ 	.word	0x0001dd10


	//   ....[176]....
        /*10b8*/ 	.word	0x0001dd20


	//   ....[177]....
        /*10bc*/ 	.word	0x0001e020


	//   ....[178]....
        /*10c0*/ 	.word	0x0001e040


	//   ....[179]....
        /*10c4*/ 	.word	0x0001e680


	//   ....[180]....
        /*10c8*/ 	.word	0x0001e690


	//   ....[181]....
        /*10cc*/ 	.word	0x0001f490


	//   ....[182]....
        /*10d0*/ 	.word	0x0001f4b0


	//   ....[183]....
        /*10d4*/ 	.word	0x0001f5b0


	//   ....[184]....
        /*10d8*/ 	.word	0x0001f5c0


	//   ....[185]....
        /*10dc*/ 	.word	0x0001f6c0


	//   ....[186]....
        /*10e0*/ 	.word	0x0001f6e0


	//   ....[187]....
        /*10e4*/ 	.word	0x0001f7e0


	//   ....[188]....
        /*10e8*/ 	.word	0x0001f7f0


	//   ....[189]....
        /*10ec*/ 	.word	0x0001f9a0


	//   ....[190]....
        /*10f0*/ 	.word	0x0001f9c0


	//   ....[191]....
        /*10f4*/ 	.word	0x0001faf0


	//   ....[192]....
        /*10f8*/ 	.word	0x0001fb30


	//   ....[193]....
        /*10fc*/ 	.word	0x0001fb60


	//   ....[194]....
        /*1100*/ 	.word	0x0001fb90


	//   ....[195]....
        /*1104*/ 	.word	0x0001fbc0


	//   ....[196]....
        /*1108*/ 	.word	0x0001fbf0


	//   ....[197]....
        /*110c*/ 	.word	0x0001fd60


	//   ....[198]....
        /*1110*/ 	.word	0x0001fda0


	//   ....[199]....
        /*1114*/ 	.word	0x0001fdd0


	//   ....[200]....
        /*1118*/ 	.word	0x0001fe00


	//   ....[201]....
        /*111c*/ 	.word	0x0001fe30


	//   ....[202]....
        /*1120*/ 	.word	0x0001fe60


	//   ....[203]....
        /*1124*/ 	.word	0x0001fef0


	//   ....[204]....
        /*1128*/ 	.word	0x0001ff50


	//   ....[205]....
        /*112c*/ 	.word	0x0001ff60


	//   ....[206]....
        /*1130*/ 	.word	0x0001ffc0


	//   ....[207]....
        /*1134*/ 	.word	0x00020a10


	//   ....[208]....
        /*1138*/ 	.word	0x00020a60


	//   ....[209]....
        /*113c*/ 	.word	0x00020ac0


	//   ....[210]....
        /*1140*/ 	.word	0x00020b20


	//   ....[211]....
        /*1144*/ 	.word	0x00020b80


	//   ....[212]....
        /*1148*/ 	.word	0x00020bf0


	//   ....[213]....
        /*114c*/ 	.word	0x00020c40


	//   ....[214]....
        /*1150*/ 	.word	0x00020ca0


	//   ....[215]....
        /*1154*/ 	.word	0x00020d10


	//   ....[216]....
        /*1158*/ 	.word	0x00020d80


	//   ....[217]....
        /*115c*/ 	.word	0x00020df0


	//   ....[218]....
        /*1160*/ 	.word	0x00020e50


	//   ....[219]....
        /*1164*/ 	.word	0x00020ec0


	//   ....[220]....
        /*1168*/ 	.word	0x00020f30


	//   ....[221]....
        /*116c*/ 	.word	0x00020fa0


	//   ....[222]....
        /*1170*/ 	.word	0x00021000


	//   ....[223]....
        /*1174*/ 	.word	0x00021070


	//   ....[224]....
        /*1178*/ 	.word	0x000210e0


	//   ....[225]....
        /*117c*/ 	.word	0x00021150


	//   ....[226]....
        /*1180*/ 	.word	0x000211b0


	//   ....[227]....
        /*1184*/ 	.word	0x00021220


	//   ....[228]....
        /*1188*/ 	.word	0x00021290


	//   ....[229]....
        /*118c*/ 	.word	0x000219d0


	//   ....[230]....
        /*1190*/ 	.word	0x00021a20


	//   ....[231]....
        /*1194*/ 	.word	0x00021a70


	//   ....[232]....
        /*1198*/ 	.word	0x00021ac0


	//   ....[233]....
        /*119c*/ 	.word	0x00021b30


	//   ....[234]....
        /*11a0*/ 	.word	0x00021ba0


	//   ....[235]....
        /*11a4*/ 	.word	0x00021cc0


	//   ....[236]....
        /*11a8*/ 	.word	0x00021d20


	//   ....[237]....
        /*11ac*/ 	.word	0x00021e60


	//   ....[238]....
        /*11b0*/ 	.word	0x00021ec0


	//   ....[239]....
        /*11b4*/ 	.word	0x00021f30


	//   ....[240]....
        /*11b8*/ 	.word	0x00021f90


	//   ....[241]....
        /*11bc*/ 	.word	0x00022000


	//   ....[242]....
        /*11c0*/ 	.word	0x00022070


	//   ....[243]....
        /*11c4*/ 	.word	0x000220e0


	//   ....[244]....
        /*11c8*/ 	.word	0x00022140


	//   ....[245]....
        /*11cc*/ 	.word	0x000221b0


	//   ....[246]....
        /*11d0*/ 	.word	0x00022220


	//   ....[247]....
        /*11d4*/ 	.word	0x00022290


	//   ....[248]....
        /*11d8*/ 	.word	0x000222f0


	//   ....[249]....
        /*11dc*/ 	.word	0x00022360


	//   ....[250]....
        /*11e0*/ 	.word	0x000223d0


	//   ....[251]....
        /*11e4*/ 	.word	0x00022b10


	//   ....[252]....
        /*11e8*/ 	.word	0x00022b50


	//   ....[253]....
        /*11ec*/ 	.word	0x00022ba0


	//   ....[254]....
        /*11f0*/ 	.word	0x00022be0


	//   ....[255]....
        /*11f4*/ 	.word	0x00022c50


	//   ....[0]....
        /*11f8*/ 	.word	0x00022cc0


	//   ....[1]....
        /*11fc*/ 	.word	0x00022d20


	//   ....[2]....
        /*1200*/ 	.word	0x00022d90


	//   ....[3]....
        /*1204*/ 	.word	0x00022e00


	//   ....[4]....
        /*1208*/ 	.word	0x00022e70


	//   ....[5]....
        /*120c*/ 	.word	0x00022ed0


	//   ....[6]....
        /*1210*/ 	.word	0x00022f40


	//   ....[7]....
        /*1214*/ 	.word	0x00022fb0


	//   ....[8]....
        /*1218*/ 	.word	0x00023020


	//   ....[9]....
        /*121c*/ 	.word	0x00023080


	//   ....[10]....
        /*1220*/ 	.word	0x000230d0


	//   ....[11]....
        /*1224*/ 	.word	0x00023120


	//   ....[12]....
        /*1228*/ 	.word	0x00023170


	//   ....[13]....
        /*122c*/ 	.word	0x000231b0


	//   ....[14]....
        /*1230*/ 	.word	0x00023210


	//   ....[15]....
        /*1234*/ 	.word	0x00023260


	//   ....[16]....
        /*1238*/ 	.word	0x000232b0


	//   ....[17]....
        /*123c*/ 	.word	0x00023310


	//   ....[18]....
        /*1240*/ 	.word	0x00023380


	//   ....[19]....
        /*1244*/ 	.word	0x000233f0


	//   ....[20]....
        /*1248*/ 	.word	0x00023460


	//   ....[21]....
        /*124c*/ 	.word	0x000234c0


	//   ....[22]....
        /*1250*/ 	.word	0x00023530


	//   ....[23]....
        /*1254*/ 	.word	0x000235a0


	//   ....[24]....
        /*1258*/ 	.word	0x00023610


	//   ....[25]....
        /*125c*/ 	.word	0x00023670


	//   ....[26]....
        /*1260*/ 	.word	0x000236e0


	//   ....[27]....
        /*1264*/ 	.word	0x00023750


	//   ....[28]....
        /*1268*/ 	.word	0x000237c0


	//   ....[29]....
        /*126c*/ 	.word	0x00023820


	//   ....[30]....
        /*1270*/ 	.word	0x00023890


	//   ....[31]....
        /*1274*/ 	.word	0x00023900


	//   ....[32]....
        /*1278*/ 	.word	0x00023970


	//   ....[33]....
        /*127c*/ 	.word	0x000239d0


	//   ....[34]....
        /*1280*/ 	.word	0x00023a40


	//   ....[35]....
        /*1284*/ 	.word	0x00023ab0


	//   ....[36]....
        /*1288*/ 	.word	0x00023b20


	//   ....[37]....
        /*128c*/ 	.word	0x00023b80


	//   ....[38]....
        /*1290*/ 	.word	0x00023bf0


	//   ....[39]....
        /*1294*/ 	.word	0x00023c60


	//   ....[40]....
        /*1298*/ 	.word	0x00023cb0


	//   ....[41]....
        /*129c*/ 	.word	0x00023cf0


	//   ....[42]....
        /*12a0*/ 	.word	0x00023d40


	//   ....[43]....
        /*12a4*/ 	.word	0x00023d90


	//   ....[44]....
        /*12a8*/ 	.word	0x00023de0


	//   ....[45]....
        /*12ac*/ 	.word	0x00023e50


	//   ....[46]....
        /*12b0*/ 	.word	0x00023ea0


	//   ....[47]....
        /*12b4*/ 	.word	0x00023ee0


	//   ....[48]....
        /*12b8*/ 	.word	0x00023f30


	//   ....[49]....
        /*12bc*/ 	.word	0x00023f80


	//   ....[50]....
        /*12c0*/ 	.word	0x00023fd0


	//   ....[51]....
        /*12c4*/ 	.word	0x00024040


	//   ....[52]....
        /*12c8*/ 	.word	0x00024090


	//   ....[53]....
        /*12cc*/ 	.word	0x000240f0


	//   ....[54]....
        /*12d0*/ 	.word	0x00024150


	//   ....[55]....
        /*12d4*/ 	.word	0x000241c0


	//----- nvinfo : EIATTR_EXIT_INSTR_OFFSETS
	.align		4
.L_490:
        /*12d8*/ 	.byte	0x04, 0x1c
        /*12da*/ 	.short	(.L_492 - .L_491)


	//   ....[0]....
.L_491:
        /*12dc*/ 	.word	0x000010d0


	//   ....[1]....
        /*12e0*/ 	.word	0x000209e0


	//----- nvinfo : EIATTR_MAX_THREADS
	.align		4
.L_492:
        /*12e4*/ 	.byte	0x04, 0x05
        /*12e6*/ 	.short	(.L_494 - .L_493)
.L_493:
        /*12e8*/ 	.word	0x00000100
        /*12ec*/ 	.word	0x00000001
        /*12f0*/ 	.word	0x00000001


	//----- nvinfo : EIATTR_CRS_STACK_SIZE
	.align		4
.L_494:
        /*12f4*/ 	.byte	0x04, 0x1e
        /*12f6*/ 	.short	(.L_496 - .L_495)
.L_495:
        /*12f8*/ 	.word	0x00000000
.L_496:


//--------------------- .nv.info._ZN7cutlass13device_kernelIN5flash19enable_sm80_to_sm89INS1_16FlashAttnFwdSm80INS1_25CollectiveMainloopFwdSm80ILi8ELi1ELb1EN4cute5tupleIJNS5_1CILi128EEES8_S8_EEELi128ENS_10bfloat16_tEfNS_4arch4Sm80ELb0ELb0ELb0ELb0ELb1ELb0ELb1ELb1EEENS1_21CollectiveEpilogueFwdIS9_NS6_IJNS7_ILi1EEESF_SF_EEESA_SC_Li256ELb0ELb1ELb1ELb0EEENS1_19SingleTileSchedulerILb0ELb1ELb1ELi128EEEEEEEEEvNT_6ParamsE --------------------------
	.section	.nv.info._ZN7cutlass13device_kernelIN5flash19enable_sm80_to_sm89INS1_16FlashAttnFwdSm80INS1_25CollectiveMainloopFwdSm80ILi8ELi1ELb1EN4cute5tupleIJNS5_1CILi128EEES8_S8_EEELi128ENS_10bfloat16_tEfNS_4arch4Sm80ELb0ELb0ELb0ELb0ELb1ELb0ELb1ELb1EEENS1_21CollectiveEpilogueFwdIS9_NS6_IJNS7_ILi1EEESF_SF_EEESA_SC_Li256ELb0ELb1ELb1ELb0EEENS1_19SingleTileSchedulerILb0ELb1ELb1ELi128EEEEEEEEEvNT_6ParamsE,"",@"SHT_CUDA_INFO"
	.sectionflags	@""
	.align	4


	//----- nvinfo : EIATTR_CUDA_API_VERSION
	.align		4
        /*0000*/ 	.byte	0x04, 0x37
        /*0002*/ 	.short	(.L_498 - .L_497)
.L_497:
        /*0004*/ 	.word	0x00000082


	//----- nvinfo : EIATTR_SW2861232_WAR
	.align		4
.L_498:
        /*0008*/ 	.byte	0x01, 0x35
	.zero		2


	//----- nvinfo : EIATTR_PARAM_CBANK
	.align		4
        /*000c*/ 	.byte	0x04, 0x0a
        /*000e*/ 	.short	(.L_500 - .L_499)
	.align		4
.L_499:
        /*0010*/ 	.word	index@(.nv.constant0._ZN7cutlass13device_kernelIN5flash19enable_sm80_to_sm89INS1_16FlashAttnFwdSm80INS1_25CollectiveMainloopFwdSm80ILi8ELi1ELb1EN4cute5tupleIJNS5_1CILi128EEES8_S8_EEELi128ENS_10bfloat16_tEfNS_4arch4Sm80ELb0ELb0ELb0ELb0ELb1ELb0ELb1ELb1EEENS1_21CollectiveEpilogueFwdIS9_NS6_IJNS7_ILi1EEESF_SF_EEESA_SC_Li256ELb0ELb1ELb1ELb0EEENS1_19SingleTileSchedulerILb0ELb1ELb1ELi128EEEEEEEEEvNT_6ParamsE)
        /*0014*/ 	.short	0x0160
        /*0016*/ 	.short	0x0418


	//----- nvinfo : EIATTR_CBANK_PARAM_SIZE
	.align		4
.L_500:
        /*0018*/ 	.byte	0x03, 0x19
        /*001a*/ 	.short	0x0418


	//----- nvinfo : EIATTR_KPARAM_INFO
	.align		4
        /*001c*/ 	.byte	0x04, 0x17
        /*001e*/ 	.short	(.L_502 - .L_501)
.L_501:
        /*0020*/ 	.word	0x00000000
        /*0024*/ 	.short	0x0000
        /*0026*/ 	.short	0x0000
        /*0028*/ 	.byte	0x00, 0xf0, 0x61, 0x10


	//----- nvinfo : EIATTR_MAXREG_COUNT
	.align		4
.L_502:
        /*002c*/ 	.byte	0x03, 0x1b
        /*002e*/ 	.short	0x00ff


	//----- nvinfo : EIATTR_NUM_BARRIERS
	.align		4
        /*0030*/ 	.byte	0x02, 0x4c
        /*0032*/ 	.byte	0x02
	.zero		1


	//----- nvinfo : EIATTR_MERCURY_ISA_VERSION
	.align		4
        /*0034*/ 	.byte	0x03, 0x5f
        /*0036*/ 	.short	0x0000


	//----- nvinfo : EIATTR_COOP_GROUP_MASK_REGIDS
	.align		4
        /*0038*/ 	.byte	0x04, 0x29
        /*003a*/ 	.short	(.L_504 - .L_503)


	//   ....[0]....
.L_503:
        /*003c*/ 	.word	0xffffffff


	//   ....[1]....
        /*0040*/ 	.word	0xffffffff


	//   ....[2]....
        /*0044*/ 	.word	0xffffffff


	//   ....[3]....
        /*0048*/ 	.word	0xffffffff


	//   ....[4]....
        /*004c*/ 	.word	0xffffffff


	//   ....[5]....
        /*0050*/ 	.word	0xffffffff


	//   ....[6]....
        /*0054*/ 	.word	0xffffffff


	//   ....[7]....
        /*0058*/ 	.word	0xffffffff


	//   ....[8]....
        /*005c*/ 	.word	0xffffffff


	//   ....[9]....
        /*0060*/ 	.word	0xffffffff


	//   ....[10]....
        /*0064*/ 	.word	0xffffffff


	//   ....[11]....
        /*0068*/ 	.word	0xffffffff


	//   ....[12]....
        /*006c*/ 	.word	0xffffffff


	//   ....[13]....
        /*0070*/ 	.word	0xffffffff


	//   ....[14]....
        /*0074*/ 	.word	0xffffffff


	//   ....[15]....
        /*0078*/ 	.word	0xffffffff


	//   ....[16]....
        /*007c*/ 	.word	0xffffffff


	//   ....[17]....
        /*0080*/ 	.word	0xffffffff


	//   ....[18]....
        /*0084*/ 	.word	0xffffffff


	//   ....[19]....
        /*0088*/ 	.word	0xffffffff


	//   ....[20]....
        /*008c*/ 	.word	0xffffffff


	//   ....[21]....
        /*0090*/ 	.word	0xffffffff


	//   ....[22]....
        /*0094*/ 	.word	0xffffffff


	//   ....[23]....
        /*0098*/ 	.word	0xffffffff


	//   ....[24]....
        /*009c*/ 	.word	0xffffffff


	//   ....[25]....
        /*00a0*/ 	.word	0xffffffff


	//   ....[26]....
        /*00a4*/ 	.word	0xffffffff


	//   ....[27]....
        /*00a8*/ 	.word	0xffffffff


	//   ....[28]....
        /*00ac*/ 	.word	0xffffffff


	//   ....[29]....
        /*00b0*/ 	.word	0xffffffff


	//   ....[30]....
        /*00b4*/ 	.word	0xffffffff


	//   ....[31]....
        /*00b8*/ 	.word	0xffffffff


	//   ....[32]....
        /*00bc*/ 	.word	0xffffffff


	//   ....[33]....
        /*00c0*/ 	.word	0xffffffff


	//   ....[34]....
        /*00c4*/ 	.word	0xffffffff


	//   ....[35]....
        /*00c8*/ 	.word	0xffffffff


	//   ....[36]....
        /*00cc*/ 	.word	0xffffffff


	//   ....[37]....
        /*00d0*/ 	.word	0xffffffff


	//   ....[38]....
        /*00d4*/ 	.word	0xffffffff


	//   ....[39]....
        /*00d8*/ 	.word	0xffffffff


	//   ....[40]....
        /*00dc*/ 	.word	0xffffffff


	//   ....[41]....
        /*00e0*/ 	.word	0xffffffff


	//   ....[42]....
        /*00e4*/ 	.word	0xffffffff


	//   ....[43]....
        /*00e8*/ 	.word	0xffffffff


	//   ....[44]....
        /*00ec*/ 	.word	0xffffffff


	//   ....[45]....
        /*00f0*/ 	.word	0xffffffff


	//   ....[46]....
        /*00f4*/ 	.word	0xffffffff


	//   ....[47]....
        /*00f8*/ 	.word	0xffffffff


	//   ....[48]....
        /*00fc*/ 	.word	0xffffffff


	//   ....[49]....
        /*0100*/ 	.word	0xffffffff


	//   ....[50]....
        /*0104*/ 	.word	0xffffffff


	//   ....[51]....
        /*0108*/ 	.word	0xffffffff


	//   ....[52]....
        /*010c*/ 	.word	0xffffffff


	//   ....[53]....
        /*0110*/ 	.word	0xffffffff


	//   ....[54]....
        /*0114*/ 	.word	0xffffffff


	//   ....[55]....
        /*0118*/ 	.word	0xffffffff


	//   ....[56]....
        /*011c*/ 	.word	0xffffffff


	//   ....[57]....
        /*0120*/ 	.word	0xffffffff


	//   ....[58]....
        /*0124*/ 	.word	0xffffffff


	//   ....[59]....
        /*0128*/ 	.word	0xffffffff


	//   ....[60]....
        /*012c*/ 	.word	0xffffffff


	//   ....[61]....
        /*0130*/ 	.word	0xffffffff


	//   ....[62]....
        /*0134*/ 	.word	0xffffffff


	//   ....[63]....
        /*0138*/ 	.word	0xffffffff


	//   ....[64]....
        /*013c*/ 	.word	0xffffffff


	//   ....[65]....
        /*0140*/ 	.word	0xffffffff


	//   ....[66]....
        /*0144*/ 	.word	0xffffffff


	//   ....[67]....
        /*0148*/ 	.word	0xffffffff


	//   ....[68]....
        /*014c*/ 	.word	0xffffffff


	//----- nvinfo : EIATTR_COOP_GROUP_INSTR_OFFSETS
	.align		4
.L_504:
        /*0150*/ 	.byte	0x04, 0x28
        /*0152*/ 	.short	(.L_506 - .L_505)


	//   ....[0]....
.L_505:
        /*0154*/ 	.word	0x00000050


	//   ....[1]....
        /*0158*/ 	.word	0x00000f70


	//   ....[2]....
        /*015c*/ 	.word	0x00000fa0


	//   ....[3]....
        /*0160*/ 	.word	0x00000fc0


	//   ....[4]....
        /*0164*/ 	.word	0x00000ff0


	//   ....[5]....
        /*0168*/ 	.word	0x00001020


	//   ....[6]....
        /*016c*/ 	.word	0x000010f0


	//   ....[7]....
        /*0170*/ 	.word	0x00001120


	//   ....[8]....
        /*0174*/ 	.word	0x00001190


	//   ....[9]....
        /*0178*/ 	.word	0x00001330


	//   ....[10]....
        /*017c*/ 	.word	0x00001370


	//   ....[11]....
        /*0180*/ 	.word	0x000013a0


	//   ....[12]....
        /*0184*/ 	.word	0x000013d0


	//   ....[13]....
        /*0188*/ 	.word	0x000013e0


	//   ....[14]....
        /*018c*/ 	.word	0x000013f0


	//   ....[15]....
        /*0190*/ 	.word	0x00001400


	//   ....[16]....
        /*0194*/ 	.word	0x00001410


	//   ....[17]....
        /*0198*/ 	.word	0x00001b30


	//   ....[18]....
        /*019c*/ 	.word	0x00001b50


	//   ....[19]....
        /*01a0*/ 	.word	0x00001b60


	//   ....[20]....
        /*01a4*/ 	.word	0x00001b80


	//   ....[21]....
        /*01a8*/ 	.word	0x00001b90


	//   ....[22]....
        /*01ac*/ 	.word	0x00001bb0


	//   ....[23]....
        /*01b0*/ 	.word	0x00001bc0


	//   ....[24]....
        /*01b4*/ 	.word	0x00001bf0


	//   ....[25]....
        /*01b8*/ 	.word	0x00002b50


	//   ....[26]....
        /*01bc*/ 	.word	0x00002b70


	//   ....[27]....
        /*01c0*/ 	.word	0x00002b80


	//   ....[28]....
        /*01c4*/ 	.word	0x00002b90


	//   ....[29]....
        /*01c8*/ 	.word	0x00002ba0


	//   ....[30]....
        /*01cc*/ 	.word	0x00002bb0


	//   ....[31]....
        /*01d0*/ 	.word	0x00002bc0


	//   ....[32]....
        /*01d4*/ 	.word	0x00002be0


	//   ....[33]....
        /*01d8*/ 	.word	0x00003860


	//   ....[34]....
        /*01dc*/ 	.word	0x00003910


	//   ....[35]....
        /*01e0*/ 	.word	0x00003920


	//   ....[36]....
        /*01e4*/ 	.word	0x00003950


	//   ....[37]....
        /*01e8*/ 	.word	0x00005550


	//   ....[38]....
        /*01ec*/ 	.word	0x00005560


	//   ....[39]....
        /*01f0*/ 	.word	0x00005570


	//   ....[40]....
        /*01f4*/ 	.word	0x00005580


	//   ....[41]....
        /*01f8*/ 	.word	0x00005590


	//   ....[42]....
        /*01fc*/ 	.word	0x000055a0


	//   ....[43]....
        /*0200*/ 	.word	0x000055b0


	//   ....[44]....
        /*0204*/ 	.word	0x000055e0


	//   ....[45]....
        /*0208*/ 	.word	0x00005970


	//   ....[46]....
        /*020c*/ 	.word	0x00005990


	//   ....[47]....
        /*0210*/ 	.word	0x000059a0


	//   ....[48]....
        /*0214*/ 	.word	0x000059c0


	//   ....[49]....
        /*0218*/ 	.word	0x000059e0


	//   ....[50]....
        /*021c*/ 	.word	0x00005a10


	//   ....[51]....
        /*0220*/ 	.word	0x00005a80


	//   ....[52]....
        /*0224*/ 	.word	0x00005ab0


	//   ....[53]....
        /*0228*/ 	.word	0x00006b50


	//   ....[54]....
        /*022c*/ 	.word	0x00006b60


	//   ....[55]....
        /*0230*/ 	.word	0x00006b90


	//   ....[56]....
        /*0234*/ 	.word	0x00006ba0


	//   ....[57]....
        /*0238*/ 	.word	0x00008a50


	//   ....[58]....
        /*023c*/ 	.word	0x00008a80


	//   ....[59]....
        /*0240*/ 	.word	0x00008ac0


	//   ....[60]....
        /*0244*/ 	.word	0x00008ad0


	//   ....[61]....
        /*0248*/ 	.word	0x000095e0


	//   ....[62]....
        /*024c*/ 	.word	0x00009620


	//   ....[63]....
        /*0250*/ 	.word	0x00009650


	//   ....[64]....
        /*0254*/ 	.word	0x00009670


	//   ....[65]....
        /*0258*/ 	.word	0x000096e0


	//   ....[66]....
        /*025c*/ 	.word	0x00009700


	//   ....[67]....
        /*0260*/ 	.word	0x00009d40


	//   ....[68]....
        /*0264*/ 	.word	0x00009d50


	//----- nvinfo : EIATTR_EXIT_INSTR_OFFSETS
	.align		4
.L_506:
        /*0268*/ 	.byte	0x04, 0x1c
        /*026a*/ 	.short	(.L_508 - .L_507)


	//   ....[0]....
.L_507:
        /*026c*/ 	.word	0x000001b0


	//   ....[1]....
        /*0270*/ 	.word	0x00009d60


	//   ....[2]....
        /*0274*/ 	.word	0x0000a300


	//   ....[3]....
        /*0278*/ 	.word	0x0000a350


	//   ....[4]....
        /*027c*/ 	.word	0x0000a380


	//   ....[5]....
        /*0280*/ 	.word	0x0000a3e0


	//   ....[6]....
        /*0284*/ 	.word	0x0000a670


	//----- nvinfo : EIATTR_CTAIDZ_USED
	.align		4
.L_508:
        /*0288*/ 	.byte	0x01, 0x04
	.zero		2


	//----- nvinfo : EIATTR_MAX_THREADS
	.align		4
        /*028c*/ 	.byte	0x04, 0x05
        /*028e*/ 	.short	(.L_510 - .L_509)
.L_509:
        /*0290*/ 	.word	0x00000100
        /*0294*/ 	.word	0x00000001
        /*0298*/ 	.word	0x00000001


	//----- nvinfo : EIATTR_CRS_STACK_SIZE
	.align		4
.L_510:
        /*029c*/ 	.byte	0x04, 0x1e
        /*029e*/ 	.short	(.L_512 - .L_511)
.L_511:
        /*02a0*/ 	.word	0x00000000
.L_512:


//--------------------- .nv.info._ZN7cutlass13device_kernelIN5flash19enable_sm80_to_sm89INS1_16FlashAttnFwdSm80INS1_25CollectiveMainloopFwdSm80ILi8ELi1ELb1EN4cute5tupleIJNS5_1CILi128EEENS7_ILi96EEES8_EEELi128ENS_10bfloat16_tEfNS_4arch4Sm80ELb0ELb1ELb0ELb0ELb1ELb0ELb1ELb1EEENS1_21CollectiveEpilogueFwdINS6_IJS8_S8_S9_EEENS6_IJNS7_ILi1EEESH_SH_EEESB_SD_Li256ELb0ELb1ELb1ELb0EEENS1_19SingleTileSchedulerILb0ELb1ELb1ELi128EEEEEEEEEvNT_6ParamsE --------------------------
	.section	.nv.info._ZN7cutlass13device_kernelIN5flash19enable_sm80_to_sm89INS1_16FlashAttnFwdSm80INS1_25CollectiveMainloopFwdSm80ILi8ELi1ELb1EN4cute5tupleIJNS5_1CILi128EEENS7_ILi96EEES8_EEELi128ENS_10bfloat16_tEfNS_4arch4Sm80ELb0ELb1ELb0ELb0ELb1ELb0ELb1ELb1EEENS1_21CollectiveEpilogueFwdINS6_IJS8_S8_S9_EEENS6_IJNS7_ILi1EEESH_SH_EEESB_SD_Li256ELb0ELb1ELb1ELb0EEENS1_19SingleTileSchedulerILb0ELb1ELb1ELi128EEEEEEEEEvNT_6ParamsE,"",@"SHT_CUDA_INFO"
	.sectionflags	@""
	.align	4


	//----- nvinfo : EIATTR_CUDA_API_VERSION
	.align		4
        /*0000*/ 	.byte	0x04, 0x37
        /*0002*/ 	.short	(.L_514 - .L_513)
.L_513:
        /*0004*/ 	.word	0x00000082


	//----- nvinfo : EIATTR_SW2861232_WAR
	.align		4
.L_514:
        /*0008*/ 	.byte	0x01, 0x35
	.zero		2


	//----- nvinfo : EIATTR_PARAM_CBANK
	.align		4
        /*000c*/ 	.byte	0x04, 0x0a
        /*000e*/ 	.short	(.L_516 - .L_515)
	.align		4
.L_515:
        /*0010*/ 	.word	index@(.nv.constant0._ZN7cutlass13device_kernelIN5flash19enable_sm80_to_sm89INS1_16FlashAttnFwdSm80INS1_25CollectiveMainloopFwdSm80ILi8ELi1ELb1EN4cute5tupleIJNS5_1CILi128EEENS7_ILi96EEES8_EEELi128ENS_10bfloat16_tEfNS_4arch4Sm80ELb0ELb1ELb0ELb0ELb1ELb0ELb1ELb1EEENS1_21CollectiveEpilogueFwdINS6_IJS8_S8_S9_EEENS6_IJNS7_ILi1EEESH_SH_EEESB_SD_Li256ELb0ELb1ELb1ELb0EEENS1_19SingleTileSchedulerILb0ELb1ELb1ELi128EEEEEEEEEvNT_6ParamsE)
        /*0014*/ 	.short	0x0160
        /*0016*/ 	.short	0x0418


	//----- nvinfo : EIATTR_CBANK_PARAM_SIZE
	.align		4
.L_516:
        /*0018*/ 	.byte	0x03, 0x19
        /*001a*/ 	.short	0x0418


	//----- nvinfo : EIATTR_KPARAM_INFO
	.align		4
        /*001c*/ 	.byte	0x04, 0x17
        /*001e*/ 	.short	(.L_518 - .L_517)
.L_517:
        /*0020*/ 	.word	0x00000000
        /*0024*/ 	.short	0x0000
        /*0026*/ 	.short	0x0000
        /*0028*/ 	.byte	0x00, 0xf0, 0x61, 0x10


	//----- nvinfo : EIATTR_MAXREG_COUNT
	.align		4
.L_518:
        /*002c*/ 	.byte	0x03, 0x1b
        /*002e*/ 	.short	0x00ff


	//----- nvinfo : EIATTR_NUM_BARRIERS
	.align		4
        /*0030*/ 	.byte	0x02, 0x4c
        /*0032*/ 	.byte	0x02
	.zero		1


	//----- nvinfo : EIATTR_MERCURY_ISA_VERSION
	.align		4
        /*0034*/ 	.byte	0x03, 0x5f
        /*0036*/ 	.short	0x0000


	//----- nvinfo : EIATTR_COOP_GROUP_MASK_REGIDS
	.align		4
        /*0038*/ 	.byte	0x04, 0x29
        /*003a*/ 	.short	(.L_520 - .L_519)


	//   ....[0]....
.L_519:
        /*003c*/ 	.word	0xffffffff


	//   ....[1]....
        /*0040*/ 	.word	0xffffffff


	//   ....[2]....
        /*0044*/ 	.word	0xffffffff


	//   ....[3]....
        /*0048*/ 	.word	0xffffffff


	//   ....[4]....
        /*004c*/ 	.word	0xffffffff


	//   ....[5]....
        /*0050*/ 	.word	0xffffffff


	//   ....[6]....
        /*0054*/ 	.word	0xffffffff


	//   ....[7]....
        /*0058*/ 	.word	0xffffffff


	//   ....[8]....
        /*005c*/ 	.word	0xffffffff


	//   ....[9]....
        /*0060*/ 	.word	0xffffffff


	//   ....[10]....
        /*0064*/ 	.word	0xffffffff


	//   ....[11]....
        /*0068*/ 	.word	0xffffffff


	//   ....[12]....
        /*006c*/ 	.word	0xffffffff


	//   ....[13]....
        /*0070*/ 	.word	0xffffffff


	//   ....[14]....
        /*0074*/ 	.word	0xffffffff


	//   ....[15]....
        /*0078*/ 	.word	0xffffffff


	//   ....[16]....
        /*007c*/ 	.word	0xffffffff


	//   ....[17]....
        /*0080*/ 	.word	0xffffffff


	//   ....[18]....
        /*0084*/ 	.word	0xffffffff


	//   ....[19]....
        /*0088*/ 	.word	0xffffffff


	//   ....[20]....
        /*008c*/ 	.word	0xffffffff


	//   ....[21]....
        /*0090*/ 	.word	0xffffffff


	//   ....[22]....
        /*0094*/ 	.word	0xffffffff


	//   ....[23]....
        /*0098*/ 	.word	0xffffffff


	//   ....[24]....
        /*009c*/ 	.word	0xffffffff


	//   ....[25]....
        /*00a0*/ 	.word	0xffffffff


	//   ....[26]....
        /*00a4*/ 	.word	0xffffffff


	//   ....[27]....
        /*00a8*/ 	.word	0xffffffff


	//   ....[28]....
        /*00ac*/ 	.word	0xffffffff


	//   ....[29]....
        /*00b0*/ 	.word	0xffffffff


	//   ....[30]....
        /*00b4*/ 	.word	0xffffffff


	//   ....[31]....
        /*00b8*/ 	.word	0xffffffff


	//   ....[32]....
        /*00bc*/ 	.word	0xffffffff


	//   ....[33]....
        /*00c0*/ 	.word	0xffffffff


	//   ....[34]....
        /*00c4*/ 	.word	0xffffffff


	//   ....[35]....
        /*00c8*/ 	.word	0xffffffff


	//   ....[36]....
        /*00cc*/ 	.word	0xffffffff


	//   ....[37]....
        /*00d0*/ 	.word	0xffffffff


	//   ....[38]....
        /*00d4*/ 	.word	0xffffffff


	//   ....[39]....
        /*00d8*/ 	.word	0xffffffff


	//   ....[40]....
        /*00dc*/ 	.word	0xffffffff


	//   ....[41]....
        /*00e0*/ 	.word	0xffffffff


	//   ....[42]....
        /*00e4*/ 	.word	0xffffffff


	//   ....[43]....
        /*00e8*/ 	.word	0xffffffff


	//   ....[44]....
        /*00ec*/ 	.word	0xffffffff


	//   ....[45]....
        /*00f0*/ 	.word	0xffffffff


	//   ....[46]....
        /*00f4*/ 	.word	0xffffffff


	//   ....[47]....
        /*00f8*/ 	.word	0xffffffff


	//   ....[48]....
        /*00fc*/ 	.word	0xffffffff


	//   ....[49]....
        /*0100*/ 	.word	0xffffffff


	//   ....[50]....
        /*0104*/ 	.word	0xffffffff


	//   ....[51]....
        /*0108*/ 	.word	0xffffffff


	//   ....[52]....
        /*010c*/ 	.word	0xffffffff


	//   ....[53]....
        /*0110*/ 	.word	0xffffffff


	//   ....[54]....
        /*0114*/ 	.word	0xffffffff


	//   ....[55]....
        /*0118*/ 	.word	0xffffffff


	//   ....[56]....
        /*011c*/ 	.word	0xffffffff


	//   ....[57]....
        /*0120*/ 	.word	0xffffffff


	//   ....[58]....
        /*0124*/ 	.word	0xffffffff


	//   ....[59]....
        /*0128*/ 	.word	0xffffffff


	//   ....[60]....
        /*012c*/ 	.word	0xffffffff


	//   ....[61]....
        /*0130*/ 	.word	0xffffffff


	//   ....[62]....
        /*0134*/ 	.word	0xffffffff


	//   ....[63]....
        /*0138*/ 	.word	0xffffffff


	//   ....[64]....
        /*013c*/ 	.word	0xffffffff


	//   ....[65]....
        /*0140*/ 	.word	0xffffffff


	//   ....[66]....
        /*0144*/ 	.word	0xffffffff


	//   ....[67]....
        /*0148*/ 	.word	0xffffffff


	//   ....[68]....
        /*014c*/ 	.word	0xffffffff


	//   ....[69]....
        /*0150*/ 	.word	0xffffffff


	//   ....[70]....
        /*0154*/ 	.word	0xffffffff


	//   ....[71]....
        /*0158*/ 	.word	0xffffffff


	//   ....[72]....
        /*015c*/ 	.word	0xffffffff


	//   ....[73]....
        /*0160*/ 	.word	0xffffffff


	//   ....[74]....
        /*0164*/ 	.word	0xffffffff


	//   ....[75]....
        /*0168*/ 	.word	0xffffffff


	//   ....[76]....
        /*016c*/ 	.word	0xffffffff


	//   ....[77]....
        /*0170*/ 	.word	0xffffffff


	//   ....[78]....
        /*0174*/ 	.word	0xffffffff


	//   ....[79]....
        /*0178*/ 	.word	0xffffffff


	//   ....[80]....
        /*017c*/ 	.word	0xffffffff


	//   ....[81]....
        /*0180*/ 	.word	0xffffffff


	//   ....[82]....
        /*0184*/ 	.word	0xffffffff


	//   ....[83]....
        /*0188*/ 	.word	0xffffffff


	//   ....[84]....
        /*018c*/ 	.word	0xffffffff


	//   ....[85]....
        /*0190*/ 	.word	0xffffffff


	//   ....[86]....
        /*0194*/ 	.word	0xffffffff


	//   ....[87]....
        /*0198*/ 	.word	0xffffffff


	//   ....[88]....
        /*019c*/ 	.word	0xffffffff


	//   ....[89]....
        /*01a0*/ 	.word	0xffffffff


	//   ....[90]....
        /*01a4*/ 	.word	0xffffffff


	//   ....[91]....
        /*01a8*/ 	.word	0xffffffff


	//   ....[92]....
        /*01ac*/ 	.word	0xffffffff


	//   ....[93]....
        /*01b0*/ 	.word	0xffffffff


	//   ....[94]....
        /*01b4*/ 	.word	0xffffffff


	//   ....[95]....
        /*01b8*/ 	.word	0xffffffff


	//   ....[96]....
        /*01bc*/ 	.word	0xffffffff


	//----- nvinfo : EIATTR_COOP_GROUP_INSTR_OFFSETS
	.align		4
.L_520:
        /*01c0*/ 	.byte	0x04, 0x28
        /*01c2*/ 	.short	(.L_522 - .L_521)


	//   ....[0]....
.L_521:
        /*01c4*/ 	.word	0x00000050


	//   ....[1]....
        /*01c8*/ 	.word	0x000012f0


	//   ....[2]....
        /*01cc*/ 	.word	0x00001330


	//   ....[3]....
        /*01d0*/ 	.word	0x00001360


	//   ....[4]....
        /*01d4*/ 	.word	0x00001390


	//   ....[5]....
        /*01d8*/ 	.word	0x00001630


	//   ....[6]....
        /*01dc*/ 	.word	0x00001650


	//   ....[7]....
        /*01e0*/ 	.word	0x00001660


	//   ....[8]....
        /*01e4*/ 	.word	0x00001670


	//   ....[9]....
        /*01e8*/ 	.word	0x00001850


	//   ....[10]....
        /*01ec*/ 	.word	0x00001880


	//   ....[11]....
        /*01f0*/ 	.word	0x000018b0


	//   ....[12]....
        /*01f4*/ 	.word	0x000018c0


	//   ....[13]....
        /*01f8*/ 	.word	0x000018d0


	//   ....[14]....
        /*01fc*/ 	.word	0x000018e0


	//   ....[15]....
        /*0200*/ 	.word	0x00001ec0


	//   ....[16]....
        /*0204*/ 	.word	0x00001ef0


	//   ....[17]....
        /*0208*/ 	.word	0x00001f00


	//   ....[18]....
        /*020c*/ 	.word	0x00001f20


	//   ....[19]....
        /*0210*/ 	.word	0x00001f30


	//   ....[20]....
        /*0214*/ 	.word	0x00001f50


	//   ....[21]....
        /*0218*/ 	.word	0x00002bb0


	//   ....[22]....
        /*021c*/ 	.word	0x00002bd0


	//   ....[23]....
        /*0220*/ 	.word	0x00002be0


	//   ....[24]....
        /*0224*/ 	.word	0x00002bf0


	//   ....[25]....
        /*0228*/ 	.word	0x00002c00


	//   ....[26]....
        /*022c*/ 	.word	0x00002c10


	//   ....[27]....
        /*0230*/ 	.word	0x00002f50


	//   ....[28]....
        /*0234*/ 	.word	0x00003170


	//   ....[29]....
        /*0238*/ 	.word	0x00004200


	//   ....[30]....
        /*023c*/ 	.word	0x000042b0


	//   ....[31]....
        /*0240*/ 	.word	0x000046b0


	//   ....[32]....
        /*0244*/ 	.word	0x00004710


	//   ....[33]....
        /*0248*/ 	.word	0x00005c80


	//   ....[34]....
        /*024c*/ 	.word	0x00005c90


	//   ....[35]....
        /*0250*/ 	.word	0x00005ca0


	//   ....[36]....
        /*0254*/ 	.word	0x00005cb0


	//   ....[37]....
        /*0258*/ 	.word	0x00005cc0


	//   ....[38]....
        /*025c*/ 	.word	0x00005cd0


	//   ....[39]....
        /*0260*/ 	.word	0x00006840


	//   ....[40]....
        /*0264*/ 	.word	0x00006860


	//   ....[41]....
        /*0268*/ 	.word	0x00006880


	//   ....[42]....
        /*026c*/ 	.word	0x00006890


	//   ....[43]....
        /*0270*/ 	.word	0x000068a0


	//   ....[44]....
        /*0274*/ 	.word	0x000068b0


	//   ....[45]....
        /*0278*/ 	.word	0x00006a90


	//   ....[46]....
        /*027c*/ 	.word	0x00006d60


	//   ....[47]....
        /*0280*/ 	.word	0x00007cd0


	//   ....[48]....
        /*0284*/ 	.word	0x00007f00


	//   ....[49]....
        /*0288*/ 	.word	0x000080d0


	//   ....[50]....
        /*028c*/ 	.word	0x000081c0


	//   ....[51]....
        /*0290*/ 	.word	0x00009e10


	//   ....[52]....
        /*0294*/ 	.word	0x00009e30


	//   ....[53]....
        /*0298*/ 	.word	0x00009e50


	//   ....[54]....
        /*029c*/ 	.word	0x00009e60


	//   ....[55]....
        /*02a0*/ 	.word	0x00009e70


	//   ....[56]....
        /*02a4*/ 	.word	0x00009e80


	//   ....[57]....
        /*02a8*/ 	.word	0x0000a9f0


	//   ....[58]....
        /*02ac*/ 	.word	0x0000aa10


	//   ....[59]....
        /*02b0*/ 	.word	0x0000aa30


	//   ....[60]....
        /*02b4*/ 	.word	0x0000aa40


	//   ....[61]....
        /*02b8*/ 	.word	0x0000aa50


	//   ....[62]....
        /*02bc*/ 	.word	0x0000aa60


	//   ....[63]....
        /*02c0*/ 	.word	0x0000aee0


	//   ....[64]....
        /*02c4*/ 	.word	0x0000af00


	//   ....[65]....
        /*02c8*/ 	.word	0x0000af30


	//   ....[66]....
        /*02cc*/ 	.word	0x0000af40


	//   ....[67]....
        /*02d0*/ 	.word	0x0000ca40


	//   ....[68]....
        /*02d4*/ 	.word	0x0000ca80


	//   ....[69]....
        /*02d8*/ 	.word	0x0000caa0


	//   ....[70]....
        /*02dc*/ 	.word	0x0000cac0


	//   ....[71]....
        /*02e0*/ 	.word	0x0000cae0


	//   ....[72]....
        /*02e4*/ 	.word	0x0000cb00


	//   ....[73]....
        /*02e8*/ 	.word	0x0000d5c0


	//   ....[74]....
        /*02ec*/ 	.word	0x0000d5d0


	//   ....[75]....
        /*02f0*/ 	.word	0x0000d5e0


	//   ....[76]....
        /*02f4*/ 	.word	0x0000d5f0


	//   ....[77]....
        /*02f8*/ 	.word	0x0000d600


	//   ....[78]....
        /*02fc*/ 	.word	0x0000d610


	//   ....[79]....
        /*0300*/ 	.word	0x0000d820


	//   ....[80]....
        /*0304*/ 	.word	0x0000dc10


	//   ....[81]....
        /*0308*/ 	.word	0x0000e9d0


	//   ....[82]....
        /*030c*/ 	.word	0x0000ec40


	//   ....[83]....
        /*0310*/ 	.word	0x0000ede0


	//   ....[84]....
        /*0314*/ 	.word	0x0000eef0


	//   ....[85]....
        /*0318*/ 	.word	0x000106c0


	//   ....[86]....
        /*031c*/ 	.word	0x000106f0


	//   ....[87]....
        /*0320*/ 	.word	0x00010730


	//   ....[88]....
        /*0324*/ 	.word	0x00010740


	//   ....[89]....
        /*0328*/ 	.word	0x00011250


	//   ....[90]....
        /*032c*/ 	.word	0x00011290


	//   ....[91]....
        /*0330*/ 	.word	0x000112b0


	//   ....[92]....
        /*0334*/ 	.word	0x000112e0


	//   ....[93]....
        /*0338*/ 	.word	0x00011350


	//   ....[94]....
        /*033c*/ 	.word	0x000113c0


	//   ....[95]....
        /*0340*/ 	.word	0x000119d0


	//   ....[96]....
        /*0344*/ 	.word	0x000119e0


	//----- nvinfo : EIATTR_EXIT_INSTR_OFFSETS
	.align		4
.L_522:
        /*0348*/ 	.byte	0x04, 0x1c
        /*034a*/ 	.short	(.L_524 - .L_523)


	//   ....[0]....
.L_523:
        /*034c*/ 	.word	0x000001b0


	//   ....[1]....
        /*0350*/ 	.word	0x000119f0


	//   ....[2]....
        /*0354*/ 	.word	0x00011f90


	//   ....[3]....
        /*0358*/ 	.word	0x00011fe0


	//   ....[4]....
        /*035c*/ 	.word	0x00012010


	//   ....[5]....
        /*0360*/ 	.word	0x00012070


	//   ....[6]....
        /*0364*/ 	.word	0x00012300


	//----- nvinfo : EIATTR_CTAIDZ_USED
	.align		4
.L_524:
        /*0368*/ 	.byte	0x01, 0x04
	.zero		2


	//----- nvinfo : EIATTR_MAX_THREADS
	.align		4
        /*036c*/ 	.byte	0x04, 0x05
        /*036e*/ 	.short	(.L_526 - .L_525)
.L_525:
        /*0370*/ 	.word	0x00000100
        /*0374*/ 	.word	0x00000001
        /*0378*/ 	.word	0x00000001


	//----- nvinfo : EIATTR_CRS_STACK_SIZE
	.align		4
.L_526:
        /*037c*/ 	.byte	0x04, 0x1e
        /*037e*/ 	.short	(.L_528 - .L_527)
.L_527:
        /*0380*/ 	.word	0x00000000
.L_528:


//--------------------- .nv.info._ZN7cutlass13device_kernelIN5flash19enable_sm80_to_sm89INS1_16FlashAttnFwdSm80INS1_25CollectiveMainloopFwdSm80ILi8ELi1ELb1EN4cute5tupleIJNS5_1CILi128EEES8_S8_EEELi128ENS_10bfloat16_tEfNS_4arch4Sm80ELb1ELb0ELb0ELb0ELb1ELb0ELb1ELb1EEENS1_21CollectiveEpilogueFwdIS9_NS6_IJNS7_ILi1EEESF_SF_EEESA_SC_Li256ELb0ELb1ELb1ELb0EEENS1_30DynamicPersistentTileSchedulerILi256ELi256ELb1ELb1ELb0EEEEEEEEEvNT_6ParamsE --------------------------
	.section	.nv.info._ZN7cutlass13device_kernelIN5flash19enable_sm80_to_sm89INS1_16FlashAttnFwdSm80INS1_25CollectiveMainloopFwdSm80ILi8ELi1ELb1EN4cute5tupleIJNS5_1CILi128EEES8_S8_EEELi128ENS_10bfloat16_tEfNS_4arch4Sm80ELb1ELb0ELb0ELb0ELb1ELb0ELb1ELb1EEENS1_21CollectiveEpilogueFwdIS9_NS6_IJNS7_ILi1EEESF_SF_EEESA_SC_Li256ELb0ELb1ELb1ELb0EEENS1_30DynamicPersistentTileSchedulerILi256ELi256ELb1ELb1ELb0EEEEEEEEEvNT_6ParamsE,"",@"SHT_CUDA_INFO"
	.sectionflags	@""
	.align	4


	//----- nvinfo : EIATTR_CUDA_API_VERSION
	.align		4
        /*0000*/ 	.byte	0x04, 0x37
        /*0002*/ 	.short	(.L_530 - .L_529)
.L_529:
        /*0004*/ 	.word	0x00000082


	//----- nvinfo : EIATTR_SW2861232_WAR
	.align		4
.L_530:
        /*0008*/ 	.byte	0x01, 0x35
	.zero		2


	//----- nvinfo : EIATTR_PARAM_CBANK
	.align		4
        /*000c*/ 	.byte	0x04, 0x0a
        /*000e*/ 	.short	(.L_532 - .L_531)
	.align		4
.L_531:
        /*0010*/ 	.word	index@(.nv.constant0._ZN7cutlass13device_kernelIN5flash19enable_sm80_to_sm89INS1_16FlashAttnFwdSm80INS1_25CollectiveMainloopFwdSm80ILi8ELi1ELb1EN4cute5tupleIJNS5_1CILi128EEES8_S8_EEELi128ENS_10bfloat16_tEfNS_4arch4Sm80ELb1ELb0ELb0ELb0ELb1ELb0ELb1ELb1EEENS1_21CollectiveEpilogueFwdIS9_NS6_IJNS7_ILi1EEESF_SF_EEESA_SC_Li256ELb0ELb1ELb1ELb0EEENS1_30DynamicPersistentTileSchedulerILi256ELi256ELb1ELb1ELb0EEEEEEEEEvNT_6ParamsE)
        /*0014*/ 	.short	0x0160
        /*0016*/ 	.short	0x0428


	//----- nvinfo : EIATTR_CBANK_PARAM_SIZE
	.align		4
.L_532:
        /*0018*/ 	.byte	0x03, 0x19
        /*001a*/ 	.short	0x0428


	//----- nvinfo : EIATTR_KPARAM_INFO
	.align		4
        /*001c*/ 	.byte	0x04, 0x17
        /*001e*/ 	.short	(.L_534 - .L_533)
.L_533:
        /*0020*/ 	.word	0x00000000
        /*0024*/ 	.short	0x0000
        /*0026*/ 	.short	0x0000
        /*0028*/ 	.byte	0x00, 0xf0, 0xa1, 0x10


	//----- nvinfo : EIATTR_MAXREG_COUNT
	.align		4
.L_534:
        /*002c*/ 	.byte	0x03, 0x1b
        /*002e*/ 	.short	0x00ff


	//----- nvinfo : EIATTR_NUM_BARRIERS
	.align		4
        /*0030*/ 	.byte	0x02, 0x4c
        /*0032*/ 	.byte	0x06
	.zero		1


	//----- nvinfo : EIATTR_ANNOTATIONS
	.align		4
        /*0034*/ 	.byte	0x04, 0x55
        /*0036*/ 	.short	(.L_536 - .L_535)


	//   ....[0]....
.L_535:
        /* <DEDUP_REMOVED lines=67> */


	//----- nvinfo : EIATTR_MERCURY_ISA_VERSION
	.align		4
.L_536:
        /*0458*/ 	.byte	0x03, 0x5f
        /*045a*/ 	.short	0x0000


	//----- nvinfo : EIATTR_INT_WARP_WIDE_INSTR_OFFSETS
	.align		4
        /*045c*/ 	.byte	0x04, 0x31
        /*045e*/ 	.short	(.L_538 - .L_537)


	//   ....[0]....
.L_537:
        /*0460*/ 	.word	0x0000e6f0


	//   ....[1]....
        /*0464*/ 	.word	0x0000e770


	//----- nvinfo : EIATTR_COOP_GROUP_MASK_REGIDS
	.align		4
.L_538:
        /*0468*/ 	.byte	0x04, 0x29
        /*046a*/ 	.short	(.L_540 - .L_539)


	//   ....[0]....
.L_539:
        /*046c*/ 	.word	0xffffffff


	//   ....[1]....
        /*0470*/ 	.word	0xffffffff


	//   ....[2]....
        /*0474*/ 	.word	0xffffffff


	//   ....[3]....
        /*0478*/ 	.word	0xffffffff


	//   ....[4]....
        /*047c*/ 	.word	0xffffffff


	//   ....[5]....
        /*0480*/ 	.word	0xffffffff


	//   ....[6]....
        /*0484*/ 	.word	0xffffffff


	//   ....[7]....
        /*0488*/ 	.word	0xffffffff


	//   ....[8]....
        /*048c*/ 	.word	0xffffffff


	//   ....[9]....
        /*0490*/ 	.word	0xffffffff


	//   ....[10]....
        /*0494*/ 	.word	0xffffffff


	//   ....[11]....
        /*0498*/ 	.word	0xffffffff


	//   ....[12]....
        /*049c*/ 	.word	0xffffffff


	//   ....[13]....
        /*04a0*/ 	.word	0xffffffff


	//   ....[14]....
        /*04a4*/ 	.word	0xffffffff


	//   ....[15]....
        /*04a8*/ 	.word	0xffffffff


	//   ....[16]....
        /*04ac*/ 	.word	0xffffffff


	//   ....[17]....
        /*04b0*/ 	.word	0xffffffff


	//   ....[18]....
        /*04b4*/ 	.word	0xffffffff


	//   ....[19]....
        /*04b8*/ 	.word	0xffffffff


	//   ....[20]....
        /*04bc*/ 	.word	0xffffffff


	//   ....[21]....
        /*04c0*/ 	.word	0xffffffff


	//   ....[22]....
        /*04c4*/ 	.word	0xffffffff


	//   ....[23]....
        /*04c8*/ 	.word	0xffffffff


	//   ....[24]....
        /*04cc*/ 	.word	0xffffffff


	//   ....[25]....
        /*04d0*/ 	.word	0xffffffff


	//   ....[26]....
        /*04d4*/ 	.word	0xffffffff


	//   ....[27]....
        /*04d8*/ 	.word	0xffffffff


	//   ....[28]....
        /*04dc*/ 	.word	0xffffffff


	//   ....[29]....
        /*04e0*/ 	.word	0xffffffff


	//   ....[30]....
        /*04e4*/ 	.word	0xffffffff


	//   ....[31]....
        /*04e8*/ 	.word	0xffffffff


	//   ....[32]....
        /*04ec*/ 	.word	0xffffffff


	//   ....[33]....
        /*04f0*/ 	.word	0xffffffff


	//   ....[34]....
        /*04f4*/ 	.word	0xffffffff


	//   ....[35]....
        /*04f8*/ 	.word	0xffffffff


	//   ....[36]....
        /*04fc*/ 	.word	0xffffffff


	//   ....[37]....
        /*0500*/ 	.word	0xffffffff


	//   ....[38]....
        /*0504*/ 	.word	0xffffffff


	//   ....[39]....
        /*0508*/ 	.word	0xffffffff


	//   ....[40]....
        /*050c*/ 	.word	0xffffffff


	//   ....[41]....
        /*0510*/ 	.word	0xffffffff


	//   ....[42]....
        /*0514*/ 	.word	0xffffffff


	//   ....[43]....
        /*0518*/ 	.word	0xffffffff


	//   ....[44]....
        /*051c*/ 	.word	0xffffffff


	//   ....[45]....
        /*0520*/ 	.word	0xffffffff


	//   ....[46]....
        /*0524*/ 	.word	0xffffffff


	//   ....[47]....
        /*0528*/ 	.word	0xffffffff


	//   ....[48]....
        /*052c*/ 	.word	0xffffffff


	//   ....[49]....
        /*0530*/ 	.word	0xffffffff


	//   ....[50]....
        /*0534*/ 	.word	0xffffffff


	//   ....[51]....
        /*0538*/ 	.word	0xffffffff


	//   ....[52]....
        /*053c*/ 	.word	0xffffffff


	//   ....[53]....
        /*0540*/ 	.word	0xffffffff


	//   ....[54]....
        /*0544*/ 	.word	0xffffffff


	//   ....[55]....
        /*0548*/ 	.word	0xffffffff


	//   ....[56]....
        /*054c*/ 	.word	0xffffffff


	//   ....[57]....
        /*0550*/ 	.word	0xffffffff


	//   ....[58]....
        /*0554*/ 	.word	0xffffffff


	//   ....[59]....
        /*0558*/ 	.word	0xffffffff


	//   ....[60]....
        /*055c*/ 	.word	0xffffffff


	//   ....[61]....
        /*0560*/ 	.word	0xffffffff


	//   ....[62]....
        /*0564*/ 	.word	0xffffffff


	//   ....[63]....
        /*0568*/ 	.word	0xffffffff


	//   ....[64]....
        /*056c*/ 	.word	0xffffffff


	//   ....[65]....
        /*0570*/ 	.word	0xffffffff


	//   ....[66]....
        /*0574*/ 	.word	0xffffffff


	//   ....[67]....
        /*0578*/ 	.word	0xffffffff


	//   ....[68]....
        /*057c*/ 	.word	0xffffffff


	//   ....[69]....
        /*0580*/ 	.word	0xffffffff


	//   ....[70]....
        /*0584*/ 	.word	0xffffffff


	//   ....[71]....
        /*0588*/ 	.word	0xffffffff


	//   ....[72]....
        /*058c*/ 	.word	0xffffffff


	//   ....[73]....
        /*0590*/ 	.word	0xffffffff


	//   ....[74]....
        /*0594*/ 	.word	0xffffffff


	//   ....[75]....
        /*0598*/ 	.word	0xffffffff


	//   ....[76]....
        /*059c*/ 	.word	0xffffffff


	//   ....[77]....
        /*05a0*/ 	.word	0xffffffff


	//   ....[78]....
        /*05a4*/ 	.word	0xffffffff


	//   ....[79]....
        /*05a8*/ 	.word	0xffffffff


	//   ....[80]....
        /*05ac*/ 	.word	0xffffffff


	//   ....[81]....
        /*05b0*/ 	.word	0xffffffff


	//   ....[82]....
        /*05b4*/ 	.word	0xffffffff


	//   ....[83]....
        /*05b8*/ 	.word	0xffffffff


	//   ....[84]....
        /*05bc*/ 	.word	0xffffffff


	//   ....[85]....
        /*05c0*/ 	.word	0xffffffff


	//   ....[86]....
        /*05c4*/ 	.word	0xffffffff


	//   ....[87]....
        /*05c8*/ 	.word	0xffffffff


	//   ....[88]....
        /*05cc*/ 	.word	0xffffffff


	//   ....[89]....
        /*05d0*/ 	.word	0xffffffff


	//   ....[90]....
        /*05d4*/ 	.word	0xffffffff


	//   ....[91]....
        /*05d8*/ 	.word	0xffffffff


	//   ....[92]....
        /*05dc*/ 	.word	0xffffffff


	//   ....[93]....
        /*05e0*/ 	.word	0xffffffff


	//   ....[94]....
        /*05e4*/ 	.word	0xffffffff


	//   ....[95]....
        /*05e8*/ 	.word	0xffffffff


	//   ....[96]....
        /*05ec*/ 	.word	0xffffffff


	//   ....[97]....
        /*05f0*/ 	.word	0xffffffff


	//   ....[98]....
        /*05f4*/ 	.word	0xffffffff


	//   ....[99]....
        /*05f8*/ 	.word	0xffffffff


	//   ....[100]....
        /*05fc*/ 	.word	0xffffffff


	//   ....[101]....
        /*0600*/ 	.word	0xffffffff


	//   ....[102]....
        /*0604*/ 	.word	0xffffffff


	//   ....[103]....
        /*0608*/ 	.word	0xffffffff


	//   ....[104]....
        /*060c*/ 	.word	0xffffffff


	//   ....[105]....
        /*0610*/ 	.word	0xffffffff


	//   ....[106]....
        /*0614*/ 	.word	0xffffffff


	//   ....[107]....
        /*0618*/ 	.word	0xffffffff


	//   ....[108]....
        /*061c*/ 	.word	0xffffffff


	//   ....[109]....
        /*0620*/ 	.word	0xffffffff


	//   ....[110]....
        /*0624*/ 	.word	0xffffffff


	//   ....[111]....
        /*0628*/ 	.word	0xffffffff


	//   ....[112]....
        /*062c*/ 	.word	0xffffffff


	//   ....[113]....
        /*0630*/ 	.word	0xffffffff


	//   ....[114]....
        /*0634*/ 	.word	0xffffffff


	//   ....[115]....
        /*0638*/ 	.word	0xffffffff


	//   ....[116]....
        /*063c*/ 	.word	0xffffffff


	//   ....[117]....
        /*0640*/ 	.word	0xffffffff


	//   ....[118]....
        /*0644*/ 	.word	0xffffffff


	//   ....[119]....
        /*0648*/ 	.word	0xffffffff


	//   ....[120]....
        /*064c*/ 	.word	0xffffffff


	//   ....[121]....
        /*0650*/ 	.word	0xffffffff


	//   ....[122]....
        /*0654*/ 	.word	0xffffffff


	//   ....[123]....
        /*0658*/ 	.word	0xffffffff


	//   ....[124]....
        /*065c*/ 	.word	0xffffffff


	//   ....[125]....
        /*0660*/ 	.word	0xffffffff


	//   ....[126]....
        /*0664*/ 	.word	0xffffffff


	//   ....[127]....
        /*0668*/ 	.word	0xffffffff


	//   ....[128]....
        /*066c*/ 	.word	0xffffffff


	//   ....[129]....
        /*0670*/ 	.word	0xffffffff


	//   ....[130]....
        /*0674*/ 	.word	0xffffffff


	//   ....[131]....
        /*0678*/ 	.word	0xffffffff


	//   ....[132]....
        /*067c*/ 	.word	0xffffffff


	//   ....[133]....
        /*0680*/ 	.word	0xffffffff


	//   ....[134]....
        /*0684*/ 	.word	0xffffffff


	//   ....[135]....
        /*0688*/ 	.word	0xffffffff


	//   ....[136]....
        /*068c*/ 	.word	0xffffffff


	//   ....[137]....
        /*0690*/ 	.word	0xffffffff


	//   ....[138]....
        /*0694*/ 	.word	0xffffffff


	//   ....[139]....
        /*0698*/ 	.word	0xffffffff


	//   ....[140]....
        /*069c*/ 	.word	0xffffffff


	//   ....[141]....
        /*06a0*/ 	.word	0xffffffff


	//   ....[142]....
        /*06a4*/ 	.word	0xffffffff


	//   ....[143]....
        /*06a8*/ 	.word	0xffffffff


	//   ....[144]....
        /*06ac*/ 	.word	0xffffffff


	//   ....[145]....
        /*06b0*/ 	.word	0xffffffff


	//   ....[146]....
        /*06b4*/ 	.word	0xffffffff


	//   ....[147]....
        /*06b8*/ 	.word	0xffffffff


	//   ....[148]....
        /*06bc*/ 	.word	0xffffffff


	//----- nvinfo : EIATTR_COOP_GROUP_INSTR_OFFSETS
	.align		4
.L_540:
        /*06c0*/ 	.byte	0x04, 0x28
        /*06c2*/ 	.short	(.L_542 - .L_541)


	//   ....[0]....
.L_541:
        /*06c4*/ 	.word	0x00000050


	//   ....[1]....
        /*06c8*/ 	.word	0x000018b0


	//   ....[2]....
        /*06cc*/ 	.word	0x000018f0


	//   ....[3]....
        /*06d0*/ 	.word	0x00001910


	//   ....[4]....
        /*06d4*/ 	.word	0x00001930


	//   ....[5]....
        /*06d8*/ 	.word	0x00001940


	//   ....[6]....
        /*06dc*/ 	.word	0x00001950


	//   ....[7]....
        /*06e0*/ 	.word	0x00001990


	//   ....[8]....
        /*06e4*/ 	.word	0x000019b0


	//   ....[9]....
        /*06e8*/ 	.word	0x00001bf0


	//   ....[10]....
        /*06ec*/ 	.word	0x00001c10


	//   ....[11]....
        /*06f0*/ 	.word	0x00001c20


	//   ....[12]....
        /*06f4*/ 	.word	0x00001c50


	//   ....[13]....
        /*06f8*/ 	.word	0x00001c60


	//   ....[14]....
        /*06fc*/ 	.word	0x00001ca0


	//   ....[15]....
        /*0700*/ 	.word	0x00001ce0


	//   ....[16]....
        /*0704*/ 	.word	0x00001d10


	//   ....[17]....
        /*0708*/ 	.word	0x00002370


	//   ....[18]....
        /*070c*/ 	.word	0x00002390


	//   ....[19]....
        /*0710*/ 	.word	0x000023a0


	//   ....[20]....
        /*0714*/ 	.word	0x000023c0


	//   ....[21]....
        /*0718*/ 	.word	0x000023d0


	//   ....[22]....
        /*071c*/ 	.word	0x000023f0


	//   ....[23]....
        /*0720*/ 	.word	0x00002410


	//   ....[24]....
        /*0724*/ 	.word	0x00002430


	//   ....[25]....
        /*0728*/ 	.word	0x00003370


	//   ....[26]....
        /*072c*/ 	.word	0x00003390


	//   ....[27]....
        /*0730*/ 	.word	0x000033c0


	//   ....[28]....
        /*0734*/ 	.word	0x000033d0


	//   ....[29]....
        /*0738*/ 	.word	0x000033e0


	//   ....[30]....
        /*073c*/ 	.word	0x000033f0


	//   ....[31]....
        /*0740*/ 	.word	0x00003400


	//   ....[32]....
        /*0744*/ 	.word	0x00003540


	//   ....[33]....
        /*0748*/ 	.word	0x00003750


	//   ....[34]....
        /*074c*/ 	.word	0x00003b90


	//   ....[35]....
        /*0750*/ 	.word	0x00004390


	//   ....[36]....
        /*0754*/ 	.word	0x000043b0


	//   ....[37]....
        /*0758*/ 	.word	0x000043d0


	//   ....[38]....
        /*075c*/ 	.word	0x000043f0


	//   ....[39]....
        /*0760*/ 	.word	0x00006300


	//   ....[40]....
        /*0764*/ 	.word	0x00006320


	//   ....[41]....
        /*0768*/ 	.word	0x00006390


	//   ....[42]....
        /*076c*/ 	.word	0x000063d0


	//   ....[43]....
        /*0770*/ 	.word	0x000063e0


	//   ....[44]....
        /*0774*/ 	.word	0x000063f0


	//   ....[45]....
        /*0778*/ 	.word	0x00006460


	//   ....[46]....
        /*077c*/ 	.word	0x00006470


	//   ....[47]....
        /*0780*/ 	.word	0x00007480


	//   ....[48]....
        /*0784*/ 	.word	0x000074a0


	//   ....[49]....
        /*0788*/ 	.word	0x00007510


	//   ....[50]....
        /*078c*/ 	.word	0x00007550


	//   ....[51]....
        /*0790*/ 	.word	0x00007560


	//   ....[52]....
        /*0794*/ 	.word	0x00007570


	//   ....[53]....
        /*0798*/ 	.word	0x000075e0


	//   ....[54]....
        /*079c*/ 	.word	0x000075f0


	//   ....[55]....
        /*07a0*/ 	.word	0x00007850


	//   ....[56]....
        /*07a4*/ 	.word	0x00007c80


	//   ....[57]....
        /*07a8*/ 	.word	0x000082a0


	//   ....[58]....
        /*07ac*/ 	.word	0x000082c0


	//   ....[59]....
        /*07b0*/ 	.word	0x000084e0


	//   ....[60]....
        /*07b4*/ 	.word	0x00008500


	//   ....[61]....
        /*07b8*/ 	.word	0x0000a830


	//   ....[62]....
        /*07bc*/ 	.word	0x0000a850


	//   ....[63]....
        /*07c0*/ 	.word	0x0000a890


	//   ....[64]....
        /*07c4*/ 	.word	0x0000a8d0


	//   ....[65]....
        /*07c8*/ 	.word	0x0000a900


	//   ....[66]....
        /*07cc*/ 	.word	0x0000a920


	//   ....[67]....
        /*07d0*/ 	.word	0x0000a950


	//   ....[68]....
        /*07d4*/ 	.word	0x0000a970


	//   ....[69]....
        /*07d8*/ 	.word	0x0000b940


	//   ....[70]....
        /*07dc*/ 	.word	0x0000b960


	//   ....[71]....
        /*07e0*/ 	.word	0x0000b990


	//   ....[72]....
        /*07e4*/ 	.word	0x0000ba10


	//   ....[73]....
        /*07e8*/ 	.word	0x0000ba80


	//   ....[74]....
        /*07ec*/ 	.word	0x0000baa0


	//   ....[75]....
        /*07f0*/ 	.word	0x0000bac0


	//   ....[76]....
        /*07f4*/ 	.word	0x0000bad0


	//   ....[77]....
        /*07f8*/ 	.word	0x0000c020


	//   ....[78]....
        /*07fc*/ 	.word	0x0000c040


	//   ....[79]....
        /*0800*/ 	.word	0x0000c060


	//   ....[80]....
        /*0804*/ 	.word	0x0000c080


	//   ....[81]....
        /*0808*/ 	.word	0x0000e0b0


	//   ....[82]....
        /*080c*/ 	.word	0x0000e0f0


	//   ....[83]....
        /*0810*/ 	.word	0x0000e110


	//   ....[84]....
        /*0814*/ 	.word	0x0000e130


	//   ....[85]....
        /*0818*/ 	.word	0x0000e8c0


	//   ....[86]....
        /*081c*/ 	.word	0x0000ef00


	//   ....[87]....
        /*0820*/ 	.word	0x0000ef20


	//   ....[88]....
        /*0824*/ 	.word	0x0000ef40


	//   ....[89]....
        /*0828*/ 	.word	0x0000ef50


	//   ....[90]....
        /*082c*/ 	.word	0x0000f050


	//   ....[91]....
        /*0830*/ 	.word	0x0000f070


	//   ....[92]....
        /*0834*/ 	.word	0x0000f490


	//   ....[93]....
        /*0838*/ 	.word	0x0000f4a0


	//   ....[94]....
        /*083c*/ 	.word	0x0000fc30


	//   ....[95]....
        /*0840*/ 	.word	0x0000fd20


	//   ....[96]....
        /*0844*/ 	.word	0x0000fd90


	//   ....[97]....
        /*0848*/ 	.word	0x0000feb0


	//   ....[98]....
        /*084c*/ 	.word	0x0000ff10


	//   ....[99]....
        /*0850*/ 	.word	0x00010050


	//   ....[100]....
        /*0854*/ 	.word	0x000100b0


	//   ....[101]....
        /*0858*/ 	.word	0x000101f0


	//   ....[102]....
        /*085c*/ 	.word	0x00010250


	//   ....[103]....
        /*0860*/ 	.word	0x000102c0


	//   ....[104]....
        /*0864*/ 	.word	0x00010330


	//   ....[105]....
        /*0868*/ 	.word	0x00010b70


	//   ....[106]....
        /*086c*/ 	.word	0x00010bc0


	//   ....[107]....
        /*0870*/ 	.word	0x00010c10


	//   ....[108]....
        /*0874*/ 	.word	0x00010c60


	//   ....[109]....
        /*0878*/ 	.word	0x00010cd0


	//   ....[110]....
        /*087c*/ 	.word	0x00010d40


	//   ....[111]....
        /*0880*/ 	.word	0x00010e60


	//   ....[112]....
        /*0884*/ 	.word	0x00010ec0


	//   ....[113]....
        /*0888*/ 	.word	0x00011000


	//   ....[114]....
        /*088c*/ 	.word	0x00011060


	//   ....[115]....
        /*0890*/ 	.word	0x000111a0


	//   ....[116]....
        /*0894*/ 	.word	0x00011200


	//   ....[117]....
        /*0898*/ 	.word	0x00011270


	//   ....[118]....
        /*089c*/ 	.word	0x000112e0


	//   ....[119]....
        /*08a0*/ 	.word	0x00011400


	//   ....[120]....
        /*08a4*/ 	.word	0x00011460


	//   ....[121]....
        /*08a8*/ 	.word	0x000115a0


	//   ....[122]....
        /*08ac*/ 	.word	0x00011600


	//   ....[123]....
        /*08b0*/ 	.word	0x00011740


	//   ....[124]....
        /*08b4*/ 	.word	0x000117a0


	//   ....[125]....
        /*08b8*/ 	.word	0x00011810


	//   ....[126]....
        /*08bc*/ 	.word	0x00011880


	//   ....[127]....
        /*08c0*/ 	.word	0x000120c0


	//   ....[128]....
        /*08c4*/ 	.word	0x00012100


	//   ....[129]....
        /*08c8*/ 	.word	0x00012150


	//   ....[130]....
        /*08cc*/ 	.word	0x00012190


	//   ....[131]....
        /*08d0*/ 	.word	0x000121f0


	//   ....[132]....
        /*08d4*/ 	.word	0x00012260


	//   ....[133]....
        /*08d8*/ 	.word	0x000122d0


	//   ....[134]....
        /*08dc*/ 	.word	0x000123e0


	//   ....[135]....
        /*08e0*/ 	.word	0x00012440


	//   ....[136]....
        /*08e4*/ 	.word	0x00012550


	//   ....[137]....
        /*08e8*/ 	.word	0x000125b0


	//   ....[138]....
        /*08ec*/ 	.word	0x000126c0


	//   ....[139]....
        /*08f0*/ 	.word	0x00012720


	//   ....[140]....
        /*08f4*/ 	.word	0x00012770


	//   ....[141]....
        /*08f8*/ 	.word	0x000127b0


	//   ....[142]....
        /*08fc*/ 	.word	0x00012800


	//   ....[143]....
        /*0900*/ 	.word	0x00012840


	//   ....[144]....
        /*0904*/ 	.word	0x00012890


	//   ....[145]....
        /*0908*/ 	.word	0x000128f0


	//   ....[146]....
        /*090c*/ 	.word	0x00012940


	//   ....[147]....
        /*0910*/ 	.word	0x000129a0


	//   ....[148]....
        /*0914*/ 	.word	0x00012a10


	//----- nvinfo : EIATTR_EXIT_INSTR_OFFSETS
	.align		4
.L_542:
        /*0918*/ 	.byte	0x04, 0x1c
        /*091a*/ 	.short	(.L_544 - .L_543)


	//   ....[0]....
.L_543:
        /*091c*/ 	.word	0x000000a0


	//   ....[1]....
        /*0920*/ 	.word	0x0000fcd0


	//----- nvinfo : EIATTR_MAX_THREADS
	.align		4
.L_544:
        /*0924*/ 	.byte	0x04, 0x05
        /*0926*/ 	.short	(.L_546 - .L_545)
.L_545:
        /*0928*/ 	.word	0x00000100
        /*092c*/ 	.word	0x00000001
        /*0930*/ 	.word	0x00000001


	//----- nvinfo : EIATTR_CRS_STACK_SIZE
	.align		4
.L_546:
        /*0934*/ 	.byte	0x04, 0x1e
        /*0936*/ 	.short	(.L_548 - .L_547)
.L_547:
        /*0938*/ 	.word	0x00000000
.L_548:


//--------------------- .nv.info._ZN7cutlass13device_kernelIN5flash19enable_sm80_to_sm89INS1_16FlashAttnFwdSm80INS1_25CollectiveMainloopFwdSm80ILi4ELi1ELb0EN4cute5tupleIJNS5_1CILi128EEENS7_ILi64EEES8_EEELi128ENS_10bfloat16_tEfNS_4arch4Sm80ELb0ELb0ELb0ELb0ELb1ELb0ELb1ELb1EEENS1_21CollectiveEpilogueFwdINS6_IJS8_S8_S9_EEENS6_IJNS7_ILi1EEESH_SH_EEESB_SD_Li128ELb0ELb1ELb1ELb0EEENS1_19SingleTileSchedulerILb0ELb1ELb1ELi128EEEEEEEEEvNT_6ParamsE --------------------------
	.section	.nv.info._ZN7cutlass13device_kernelIN5flash19enable_sm80_to_sm89INS1_16FlashAttnFwdSm80INS1_25CollectiveMainloopFwdSm80ILi4ELi1ELb0EN4cute5tupleIJNS5_1CILi128EEENS7_ILi64EEES8_EEELi128ENS_10bfloat16_tEfNS_4arch4Sm80ELb0ELb0ELb0ELb0ELb1ELb0ELb1ELb1EEENS1_21CollectiveEpilogueFwdINS6_IJS8_S8_S9_EEENS6_IJNS7_ILi1EEESH_SH_EEESB_SD_Li128ELb0ELb1ELb1ELb0EEENS1_19SingleTileSchedulerILb0ELb1ELb1ELi128EEEEEEEEEvNT_6ParamsE,"",@"SHT_CUDA_INFO"
	.sectionflags	@""
	.align	4


	//----- nvinfo : EIATTR_CUDA_API_VERSION
	.align		4
        /*0000*/ 	.byte	0x04, 0x37
        /*0002*/ 	.short	(.L_550 - .L_549)
.L_549:
        /*0004*/ 	.word	0x00000082


	//----- nvinfo : EIATTR_SW2861232_WAR
	.align		4
.L_550:
        /*0008*/ 	.byte	0x01, 0x35
	.zero		2


	//----- nvinfo : EIATTR_PARAM_CBANK
	.align		4
        /*000c*/ 	.byte	0x04, 0x0a
        /*000e*/ 	.short	(.L_552 - .L_551)
	.align		4
.L_551:
        /*0010*/ 	.word	index@(.nv.constant0._ZN7cutlass13device_kernelIN5flash19enable_sm80_to_sm89INS1_16FlashAttnFwdSm80INS1_25CollectiveMainloopFwdSm80ILi4ELi1ELb0EN4cute5tupleIJNS5_1CILi128EEENS7_ILi64EEES8_EEELi128ENS_10bfloat16_tEfNS_4arch4Sm80ELb0ELb0ELb0ELb0ELb1ELb0ELb1ELb1EEENS1_21CollectiveEpilogueFwdINS6_IJS8_S8_S9_EEENS6_IJNS7_ILi1EEESH_SH_EEESB_SD_Li128ELb0ELb1ELb1ELb0EEENS1_19SingleTileSchedulerILb0ELb1ELb1ELi128EEEEEEEEEvNT_6ParamsE)
        /*0014*/ 	.short	0x0160
        /*0016*/ 	.short	0x0418


	//----- nvinfo : EIATTR_CBANK_PARAM_SIZE
	.align		4
.L_552:
        /*0018*/ 	.byte	0x03, 0x19
        /*001a*/ 	.short	0x0418


	//----- nvinfo : EIATTR_KPARAM_INFO
	.align		4
        /*001c*/ 	.byte	0x04, 0x17
        /*001e*/ 	.short	(.L_554 - .L_553)
.L_553:
        /*0020*/ 	.word	0x00000000
        /*0024*/ 	.short	0x0000
        /*0026*/ 	.short	0x0000
        /*0028*/ 	.byte	0x00, 0xf0, 0x61, 0x10


	//----- nvinfo : EIATTR_MAXREG_COUNT
	.align		4
.L_554:
        /*002c*/ 	.byte	0x03, 0x1b
        /*002e*/ 	.short	0x00ff


	//----- nvinfo : EIATTR_NUM_BARRIERS
	.align		4
        /*0030*/ 	.byte	0x02, 0x4c
        /*0032*/ 	.byte	0x02
	.zero		1


	//----- nvinfo : EIATTR_ANNOTATIONS
	.align		4
        /*0034*/ 	.byte	0x04, 0x55
        /*0036*/ 	.short	(.L_556 - .L_555)


	//   ....[0]....
.L_555:
        /* <DEDUP_REMOVED lines=16> */


	//----- nvinfo : EIATTR_MERCURY_ISA_VERSION
	.align		4
.L_556:
        /*0128*/ 	.byte	0x03, 0x5f
        /*012a*/ 	.short	0x0000


	//----- nvinfo : EIATTR_COOP_GROUP_MASK_REGIDS
	.align		4
        /*012c*/ 	.byte	0x04, 0x29
        /*012e*/ 	.short	(.L_558 - .L_557)


	//   ....[0]....
.L_557:
        /*0130*/ 	.word	0xffffffff


	//   ....[1]....
        /*0134*/ 	.word	0xffffffff


	//   ....[2]....
        /*0138*/ 	.word	0xffffffff


	//   ....[3]....
        /*013c*/ 	.word	0xffffffff


	//   ....[4]....
        /*0140*/ 	.word	0xffffffff


	//   ....[5]....
        /*0144*/ 	.word	0xffffffff


	//   ....[6]....
        /*0148*/ 	.word	0xffffffff


	//   ....[7]....
        /*014c*/ 	.word	0xffffffff


	//   ....[8]....
        /*0150*/ 	.word	0xffffffff


	//   ....[9]....
        /*0154*/ 	.word	0xffffffff


	//   ....[10]....
        /*0158*/ 	.word	0xffffffff


	//   ....[11]....
        /*015c*/ 	.word	0xffffffff


	//   ....[12]....
        /*0160*/ 	.word	0xffffffff


	//   ....[13]....
        /*0164*/ 	.word	0xffffffff


	//   ....[14]....
        /*0168*/ 	.word	0xffffffff


	//   ....[15]....
        /*016c*/ 	.word	0xffffffff


	//   ....[16]....
        /*0170*/ 	.word	0xffffffff


	//   ....[17]....
        /*0174*/ 	.word	0xffffffff


	//   ....[18]....
        /*0178*/ 	.word	0xffffffff


	//   ....[19]....
        /*017c*/ 	.word	0xffffffff


	//   ....[20]....
        /*0180*/ 	.word	0xffffffff


	//   ....[21]....
        /*0184*/ 	.word	0xffffffff


	//   ....[22]....
        /*0188*/ 	.word	0xffffffff


	//   ....[23]....
        /*018c*/ 	.word	0xffffffff


	//   ....[24]....
        /*0190*/ 	.word	0xffffffff


	//   ....[25]....
        /*0194*/ 	.word	0xffffffff


	//   ....[26]....
        /*0198*/ 	.word	0xffffffff


	//   ....[27]....
        /*019c*/ 	.word	0xffffffff


	//   ....[28]....
        /*01a0*/ 	.word	0xffffffff


	//   ....[29]....
        /*01a4*/ 	.word	0xffffffff


	//   ....[30]....
        /*01a8*/ 	.word	0xffffffff


	//   ....[31]....
        /*01ac*/ 	.word	0xffffffff


	//   ....[32]....
        /*01b0*/ 	.word	0xffffffff


	//   ....[33]....
        /*01b4*/ 	.word	0xffffffff


	//   ....[34]....
        /*01b8*/ 	.word	0xffffffff


	//   ....[35]....
        /*01bc*/ 	.word	0xffffffff


	//   ....[36]....
        /*01c0*/ 	.word	0xffffffff


	//   ....[37]....
        /*01c4*/ 	.word	0xffffffff


	//   ....[38]....
        /*01c8*/ 	.word	0xffffffff


	//   ....[39]....
        /*01cc*/ 	.word	0xffffffff


	//   ....[40]....
        /*01d0*/ 	.word	0xffffffff


	//   ....[41]....
        /*01d4*/ 	.word	0xffffffff


	//   ....[42]....
        /*01d8*/ 	.word	0xffffffff


	//   ....[43]....
        /*01dc*/ 	.word	0xffffffff


	//   ....[44]....
        /*01e0*/ 	.word	0xffffffff


	//   ....[45]....
        /*01e4*/ 	.word	0xffffffff


	//   ....[46]....
        /*01e8*/ 	.word	0xffffffff


	//   ....[47]....
        /*01ec*/ 	.word	0xffffffff


	//   ....[48]....
        /*01f0*/ 	.word	0xffffffff


	//   ....[49]....
        /*01f4*/ 	.word	0xffffffff


	//   ....[50]....
        /*01f8*/ 	.word	0xffffffff


	//   ....[51]....
        /*01fc*/ 	.word	0xffffffff


	//   ....[52]....
        /*0200*/ 	.word	0xffffffff


	//   ....[53]....
        /*0204*/ 	.word	0xffffffff


	//   ....[54]....
        /*0208*/ 	.word	0xffffffff


	//   ....[55]....
        /*020c*/ 	.word	0xffffffff


	//   ....[56]....
        /*0210*/ 	.word	0xffffffff


	//   ....[57]....
        /*0214*/ 	.word	0xffffffff


	//   ....[58]....
        /*0218*/ 	.word	0xffffffff


	//   ....[59]....
        /*021c*/ 	.word	0xffffffff


	//   ....[60]....
        /*0220*/ 	.word	0xffffffff


	//   ....[61]....
        /*0224*/ 	.word	0xffffffff


	//   ....[62]....
        /*0228*/ 	.word	0xffffffff


	//   ....[63]....
        /*022c*/ 	.word	0xffffffff


	//   ....[64]....
        /*0230*/ 	.word	0xffffffff


	//   ....[65]....
        /*0234*/ 	.word	0xffffffff


	//   ....[66]....
        /*0238*/ 	.word	0xffffffff


	//   ....[67]....
        /*023c*/ 	.word	0xffffffff


	//   ....[68]....
        /*0240*/ 	.word	0xffffffff


	//   ....[69]....
        /*0244*/ 	.word	0xffffffff


	//   ....[70]....
        /*0248*/ 	.word	0xffffffff


	//   ....[71]....
        /*024c*/ 	.word	0xffffffff


	//   ....[72]....
        /*0250*/ 	.word	0xffffffff


	//   ....[73]....
        /*0254*/ 	.word	0xffffffff


	//   ....[74]....
        /*0258*/ 	.word	0xffffffff


	//   ....[75]....
        /*025c*/ 	.word	0xffffffff


	//   ....[76]....
        /*0260*/ 	.word	0xffffffff


	//   ....[77]....
        /*0264*/ 	.word	0xffffffff


	//   ....[78]....
        /*0268*/ 	.word	0xffffffff


	//   ....[79]....
        /*026c*/ 	.word	0xffffffff


	//   ....[80]....
        /*0270*/ 	.word	0xffffffff


	//   ....[81]....
        /*0274*/ 	.word	0xffffffff


	//   ....[82]....
        /*0278*/ 	.word	0xffffffff


	//   ....[83]....
        /*027c*/ 	.word	0xffffffff


	//   ....[84]....
        /*0280*/ 	.word	0xffffffff


	//   ....[85]....
        /*0284*/ 	.word	0xffffffff


	//   ....[86]....
        /*0288*/ 	.word	0xffffffff


	//   ....[87]....
        /*028c*/ 	.word	0xffffffff


	//   ....[88]....
        /*0290*/ 	.word	0xffffffff


	//   ....[89]....
        /*0294*/ 	.word	0xffffffff


	//   ....[90]....
        /*0298*/ 	.word	0xffffffff


	//   ....[91]....
        /*029c*/ 	.word	0xffffffff


	//   ....[92]....
        /*02a0*/ 	.word	0xffffffff


	//   ....[93]....
        /*02a4*/ 	.word	0xffffffff


	//   ....[94]....
        /*02a8*/ 	.word	0xffffffff


	//   ....[95]....
        /*02ac*/ 	.word	0xffffffff


	//   ....[96]....
        /*02b0*/ 	.word	0xffffffff


	//----- nvinfo : EIATTR_COOP_GROUP_INSTR_OFFSETS
	.align		4
.L_558:
        /*02b4*/ 	.byte	0x04, 0x28
        /*02b6*/ 	.short	(.L_560 - .L_559)


	//   ....[0]....
.L_559:
        /*02b8*/ 	.word	0x00000060


	//   ....[1]....
        /*02bc*/ 	.word	0x00000eb0


	//   ....[2]....
        /*02c0*/ 	.word	0x00000ee0


	//   ....[3]....
        /*02c4*/ 	.word	0x00001060


	//   ....[4]....
        /*02c8*/ 	.word	0x00001090


	//   ....[5]....
        /*02cc*/ 	.word	0x00001160


	//   ....[6]....
        /*02d0*/ 	.word	0x00001190


	//   ....[7]....
        /*02d4*/ 	.word	0x00001260


	//   ....[8]....
        /*02d8*/ 	.word	0x00001290


	//   ....[9]....
        /*02dc*/ 	.word	0x00001360


	//   ....[10]....
        /*02e0*/ 	.word	0x00001390


	//   ....[11]....
        /*02e4*/ 	.word	0x00001460


	//   ....[12]....
        /*02e8*/ 	.word	0x00001490


	//   ....[13]....
        /*02ec*/ 	.word	0x00001560


	//   ....[14]....
        /*02f0*/ 	.word	0x00001590


	//   ....[15]....
        /*02f4*/ 	.word	0x00001650


	//   ....[16]....
        /*02f8*/ 	.word	0x00001690


	//   ....[17]....
        /*02fc*/ 	.word	0x00001b10


	//   ....[18]....
        /*0300*/ 	.word	0x00001b30


	//   ....[19]....
        /*0304*/ 	.word	0x00001b60


	//   ....[20]....
        /*0308*/ 	.word	0x00001b90


	//   ....[21]....
        /*030c*/ 	.word	0x00001ba0


	//   ....[22]....
        /*0310*/ 	.word	0x00001bb0


	//   ....[23]....
        /*0314*/ 	.word	0x00001bc0


	//   ....[24]....
        /*0318*/ 	.word	0x00001bd0


	//   ....[25]....
        /*031c*/ 	.word	0x00001f00


	//   ....[26]....
        /*0320*/ 	.word	0x00001f30


	//   ....[27]....
        /*0324*/ 	.word	0x00001f50


	//   ....[28]....
        /*0328*/ 	.word	0x00001f80


	//   ....[29]....
        /*032c*/ 	.word	0x00001fb0


	//   ....[30]....
        /*0330*/ 	.word	0x00001fe0


	//   ....[31]....
        /*0334*/ 	.word	0x00002010


	//   ....[32]....
        /*0338*/ 	.word	0x00002050


	//   ....[33]....
        /*033c*/ 	.word	0x00003100


	//   ....[34]....
        /*0340*/ 	.word	0x00003120


	//   ....[35]....
        /*0344*/ 	.word	0x00003130


	//   ....[36]....
        /*0348*/ 	.word	0x00003140


	//   ....[37]....
        /*034c*/ 	.word	0x00003150


	//   ....[38]....
        /*0350*/ 	.word	0x00003160


	//   ....[39]....
        /*0354*/ 	.word	0x00003170


	//   ....[40]....
        /*0358*/ 	.word	0x00003190


	//   ....[41]....
        /*035c*/ 	.word	0x00003a50


	//   ....[42]....
        /*0360*/ 	.word	0x00003b50


	//   ....[43]....
        /*0364*/ 	.word	0x00003ed0


	//   ....[44]....
        /*0368*/ 	.word	0x00003f80


	//   ....[45]....
        /*036c*/ 	.word	0x00004160


	//   ....[46]....
        /*0370*/ 	.word	0x00004240


	//   ....[47]....
        /*0374*/ 	.word	0x00004320


	//   ....[48]....
        /*0378*/ 	.word	0x00004460


	//   ....[49]....
        /*037c*/ 	.word	0x00005ba0


	//   ....[50]....
        /*0380*/ 	.word	0x00005bb0


	//   ....[51]....
        /*0384*/ 	.word	0x00005bc0


	//   ....[52]....
        /*0388*/ 	.word	0x00005bd0


	//   ....[53]....
        /*038c*/ 	.word	0x00005be0


	//   ....[54]....
        /*0390*/ 	.word	0x00005bf0


	//   ....[55]....
        /*0394*/ 	.word	0x00005c00


	//   ....[56]....
        /*0398*/ 	.word	0x00005c30


	//   ....[57]....
        /*039c*/ 	.word	0x00005f40


	//   ....[58]....
        /*03a0*/ 	.word	0x00005f90


	//   ....[59]....
        /*03a4*/ 	.word	0x00005fb0


	//   ....[60]....
        /*03a8*/ 	.word	0x00005fe0


	//   ....[61]....
        /*03ac*/ 	.word	0x00006070


	//   ....[62]....
        /*03b0*/ 	.word	0x00006090


	//   ....[63]....
        /*03b4*/ 	.word	0x000060a0


	//   ....[64]....
        /*03b8*/ 	.word	0x000060b0


	//   ....[65]....
        /*03bc*/ 	.word	0x00006e90


	//   ....[66]....
        /*03c0*/ 	.word	0x00006fd0


	//   ....[67]....
        /*03c4*/ 	.word	0x00007090


	//   ....[68]....
        /*03c8*/ 	.word	0x000070e0


	//   ....[69]....
        /*03cc*/ 	.word	0x00007120


	//   ....[70]....
        /*03d0*/ 	.word	0x00007190


	//   ....[71]....
        /*03d4*/ 	.word	0x000071c0


	//   ....[72]....
        /*03d8*/ 	.word	0x000071f0


	//   ....[73]....
        /*03dc*/ 	.word	0x00009580


	//   ....[74]....
        /*03e0*/ 	.word	0x00009590


	//   ....[75]....
        /*03e4*/ 	.word	0x000095a0


	//   ....[76]....
        /*03e8*/ 	.word	0x000095b0


	//   ....[77]....
        /*03ec*/ 	.word	0x000095e0


	//   ....[78]....
        /*03f0*/ 	.word	0x00009600


	//   ....[79]....
        /*03f4*/ 	.word	0x00009620


	//   ....[80]....
        /*03f8*/ 	.word	0x00009650


	//   ....[81]....
        /*03fc*/ 	.word	0x0000a720


	//   ....[82]....
        /*0400*/ 	.word	0x0000a750


	//   ....[83]....
        /*0404*/ 	.word	0x0000a780


	//   ....[84]....
        /*0408*/ 	.word	0x0000a7b0


	//   ....[85]....
        /*040c*/ 	.word	0x0000a7f0


	//   ....[86]....
        /*0410*/ 	.word	0x0000a820


	//   ....[87]....
        /*0414*/ 	.word	0x0000a840


	//   ....[88]....
        /*0418*/ 	.word	0x0000a850


	//   ....[89]....
        /*041c*/ 	.word	0x0000a8d0


	//   ....[90]....
        /*0420*/ 	.word	0x0000a8f0


	//   ....[91]....
        /*0424*/ 	.word	0x0000af00


	//   ....[92]....
        /*0428*/ 	.word	0x0000af20


	//   ....[93]....
        /*042c*/ 	.word	0x0000b520


	//   ....[94]....
        /*0430*/ 	.word	0x0000b540


	//   ....[95]....
        /*0434*/ 	.word	0x0000bb40


	//   ....[96]....
        /*0438*/ 	.word	0x0000bb50


	//----- nvinfo : EIATTR_EXIT_INSTR_OFFSETS
	.align		4
.L_560:
        /*043c*/ 	.byte	0x04, 0x1c
        /*043e*/ 	.short	(.L_562 - .L_561)


	//   ....[0]....
.L_561:
        /*0440*/ 	.word	0x000001c0


	//   ....[1]....
        /*0444*/ 	.word	0x0000bb60


	//   ....[2]....
        /*0448*/ 	.word	0x0000c100


	//   ....[3]....
        /*044c*/ 	.word	0x0000c150


	//   ....[4]....
        /*0450*/ 	.word	0x0000c180


	//   ....[5]....
        /*0454*/ 	.word	0x0000c1e0


	//   ....[6]....
        /*0458*/ 	.word	0x0000c470


	//----- nvinfo : EIATTR_CTAIDZ_USED
	.align		4
.L_562:
        /*045c*/ 	.byte	0x01, 0x04
	.zero		2


	//----- nvinfo : EIATTR_MAX_THREADS
	.align		4
        /*0460*/ 	.byte	0x04, 0x05
        /*0462*/ 	.short	(.L_564 - .L_563)
.L_563:
        /*0464*/ 	.word	0x00000080
        /*0468*/ 	.word	0x00000001
        /*046c*/ 	.word	0x00000001


	//----- nvinfo : EIATTR_CRS_STACK_SIZE
	.align		4
.L_564:
        /*0470*/ 	.byte	0x04, 0x1e
        /*0472*/ 	.short	(.L_566 - .L_565)
.L_565:
        /*0474*/ 	.word	0x00000000
.L_566:


//--------------------- .nv.info._ZN7cutlass13device_kernelIN5flash19enable_sm80_to_sm89INS1_16FlashAttnFwdSm80INS1_25CollectiveMainloopFwdSm80ILi8ELi1ELb1EN4cute5tupleIJNS5_1CILi128EEENS7_ILi112EEES8_EEELi128ENS_10bfloat16_tEfNS_4arch4Sm80ELb0ELb0ELb0ELb1ELb1ELb0ELb1ELb1EEENS1_21CollectiveEpilogueFwdINS6_IJS8_S8_S9_EEENS6_IJNS7_ILi1EEESH_SH_EEESB_SD_Li256ELb1ELb1ELb1ELb0EEENS1_36VarlenDynamicPersistentTileSchedulerILi128ELi112ELi256ELi256ELb1ELb1ELb0ELb0ELb1ELb1EEEEEEEEEvNT_6ParamsE --------------------------
	.section	.nv.info._ZN7cutlass13device_kernelIN5flash19enable_sm80_to_sm89INS1_16FlashAttnFwdSm80INS1_25CollectiveMainloopFwdSm80ILi8ELi1ELb1EN4cute5tupleIJNS5_1CILi128EEENS7_ILi112EEES8_EEELi128ENS_10bfloat16_tEfNS_4arch4Sm80ELb0ELb0ELb0ELb1ELb1ELb0ELb1ELb1EEENS1_21CollectiveEpilogueFwdINS6_IJS8_S8_S9_EEENS6_IJNS7_ILi1EEESH_SH_EEESB_SD_Li256ELb1ELb1ELb1ELb0EEENS1_36VarlenDynamicPersistentTileSchedulerILi128ELi112ELi256ELi256ELb1ELb1ELb0ELb0ELb1ELb1EEEEEEEEEvNT_6ParamsE,"",@"SHT_CUDA_INFO"
	.sectionflags	@""
	.align	4


	//----- nvinfo : EIATTR_CUDA_API_VERSION
	.align		4
        /*0000*/ 	.byte	0x04, 0x37
        /*0002*/ 	.short	(.L_568 - .L_567)
.L_567:
        /*0004*/ 	.word	0x00000082


	//----- nvinfo : EIATTR_SW2861232_WAR
	.align		4
.L_568:
        /*0008*/ 	.byte	0x01, 0x35
	.zero		2


	//----- nvinfo : EIATTR_PARAM_CBANK
	.align		4
        /*000c*/ 	.byte	0x04, 0x0a
        /*000e*/ 	.short	(.L_570 - .L_569)
	.align		4
.L_569:
        /*0010*/ 	.word	index@(.nv.constant0._ZN7cutlass13device_kernelIN5flash19enable_sm80_to_sm89INS1_16FlashAttnFwdSm80INS1_25CollectiveMainloopFwdSm80ILi8ELi1ELb1EN4cute5tupleIJNS5_1CILi128EEENS7_ILi112EEES8_EEELi128ENS_10bfloat16_tEfNS_4arch4Sm80ELb0ELb0ELb0ELb1ELb1ELb0ELb1ELb1EEENS1_21CollectiveEpilogueFwdINS6_IJS8_S8_S9_EEENS6_IJNS7_ILi1EEESH_SH_EEESB_SD_Li256ELb1ELb1ELb1ELb0EEENS1_36VarlenDynamicPersistentTileSchedulerILi128ELi112ELi256ELi256ELb1ELb1ELb0ELb0ELb1ELb1EEEEEEEEEvNT_6ParamsE)
        /*0014*/ 	.short	0x0160
        /*0016*/ 	.short	0x0438


	//----- nvinfo : EIATTR_CBANK_PARAM_SIZE
	.align		4
.L_570:
        /*0018*/ 	.byte	0x03, 0x19
        /*001a*/ 	.short	0x0438


	//----- nvinfo : EIATTR_KPARAM_INFO
	.align		4
        /*001c*/ 	.byte	0x04, 0x17
        /*001e*/ 	.short	(.L_572 - .L_571)
.L_571:
        /*0020*/ 	.word	0x00000000
        /*0024*/ 	.short	0x0000
        /*0026*/ 	.short	0x0000
        /*0028*/ 	.byte	0x00, 0xf0, 0xe1, 0x10


	//----- nvinfo : EIATTR_MAXREG_COUNT
	.align		4
.L_572:
        /*002c*/ 	.byte	0x03, 0x1b
        /*002e*/ 	.short	0x00ff


	//----- nvinfo : EIATTR_NUM_BARRIERS
	.align		4
        /*0030*/ 	.byte	0x02, 0x4c
        /*0032*/ 	.byte	0x06
	.zero		1


	//----- nvinfo : EIATTR_ANNOTATIONS
	.align		4
        /*0034*/ 	.byte	0x04, 0x55
        /*0036*/ 	.short	(.L_574 - .L_573)


	//   ....[0]....
.L_573:
        /* <DEDUP_REMOVED lines=69> */


	//----- nvinfo : EIATTR_MERCURY_ISA_VERSION
	.align		4
.L_574:
        /*0470*/ 	.byte	0x03, 0x5f
        /*0472*/ 	.short	0x0000


	//----- nvinfo : EIATTR_INT_WARP_WIDE_INSTR_OFFSETS
	.align		4
        /*0474*/ 	.byte	0x04, 0x31
        /*0476*/ 	.short	(.L_576 - .L_575)


	//   ....[0]....
.L_575:
        /*0478*/ 	.word	0x0000a090


	//   ....[1]....
        /*047c*/ 	.word	0x0000a110


	//----- nvinfo : EIATTR_COOP_GROUP_MASK_REGIDS
	.align		4
.L_576:
        /*0480*/ 	.byte	0x04, 0x29
        /*0482*/ 	.short	(.L_578 - .L_577)


	//   ....[0]....
.L_577:
        /*0484*/ 	.word	0xffffffff


	//   ....[1]....
        /*0488*/ 	.word	0xffffffff


	//   ....[2]....
        /*048c*/ 	.word	0xffffffff


	//   ....[3]....
        /*0490*/ 	.word	0xffffffff


	//   ....[4]....
        /*0494*/ 	.word	0xffffffff


	//   ....[5]....
        /*0498*/ 	.word	0xffffffff


	//   ....[6]....
        /*049c*/ 	.word	0xffffffff


	//   ....[7]....
        /*04a0*/ 	.word	0xffffffff


	//   ....[8]....
        /*04a4*/ 	.word	0xffffffff


	//   ....[9]....
        /*04a8*/ 	.word	0xffffffff


	//   ....[10]....
        /*04ac*/ 	.word	0xffffffff


	//   ....[11]....
        /*04b0*/ 	.word	0xffffffff


	//   ....[12]....
        /*04b4*/ 	.word	0xffffffff


	//   ....[13]....
        /*04b8*/ 	.word	0xffffffff


	//   ....[14]....
        /*04bc*/ 	.word	0xffffffff


	//   ....[15]....
        /*04c0*/ 	.word	0xffffffff


	//   ....[16]....
        /*04c4*/ 	.word	0xffffffff


	//   ....[17]....
        /*04c8*/ 	.word	0xffffffff


	//   ....[18]....
        /*04cc*/ 	.word	0xffffffff


	//   ....[19]....
        /*04d0*/ 	.word	0xffffffff


	//   ....[20]....
        /*04d4*/ 	.word	0xffffffff


	//   ....[21]....
        /*04d8*/ 	.word	0xffffffff


	//   ....[22]....
        /*04dc*/ 	.word	0xffffffff


	//   ....[23]....
        /*04e0*/ 	.word	0xffffffff


	//   ....[24]....
        /*04e4*/ 	.word	0xffffffff


	//   ....[25]....
        /*04e8*/ 	.word	0xffffffff


	//   ....[26]....
        /*04ec*/ 	.word	0xffffffff


	//   ....[27]....
        /*04f0*/ 	.word	0xffffffff


	//   ....[28]....
        /*04f4*/ 	.word	0xffffffff


	//   ....[29]....
        /*04f8*/ 	.word	0xffffffff


	//   ....[30]....
        /*04fc*/ 	.word	0xffffffff


	//   ....[31]....
        /*0500*/ 	.word	0xffffffff


	//   ....[32]....
        /*0504*/ 	.word	0xffffffff


	//   ....[33]....
        /*0508*/ 	.word	0xffffffff


	//   ....[34]....
        /*050c*/ 	.word	0xffffffff


	//   ....[35]....
        /*0510*/ 	.word	0xffffffff


	//   ....[36]....
        /*0514*/ 	.word	0xffffffff


	//   ....[37]....
        /*0518*/ 	.word	0xffffffff


	//   ....[38]....
        /*051c*/ 	.word	0xffffffff


	//   ....[39]....
        /*0520*/ 	.word	0xffffffff


	//   ....[40]....
        /*0524*/ 	.word	0xffffffff


	//   ....[41]....
        /*0528*/ 	.word	0xffffffff


	//   ....[42]....
        /*052c*/ 	.word	0xffffffff


	//   ....[43]....
        /*0530*/ 	.word	0xffffffff


	//   ....[44]....
        /*0534*/ 	.word	0xffffffff


	//   ....[45]....
        /*0538*/ 	.word	0xffffffff


	//   ....[46]....
        /*053c*/ 	.word	0xffffffff


	//   ....[47]....
        /*0540*/ 	.word	0xffffffff


	//   ....[48]....
        /*0544*/ 	.word	0xffffffff


	//   ....[49]....
        /*0548*/ 	.word	0xffffffff


	//   ....[50]....
        /*054c*/ 	.word	0xffffffff


	//   ....[51]....
        /*0550*/ 	.word	0xffffffff


	//   ....[52]....
        /*0554*/ 	.word	0xffffffff


	//   ....[53]....
        /*0558*/ 	.word	0xffffffff


	//   ....[54]....
        /*055c*/ 	.word	0xffffffff


	//   ....[55]....
        /*0560*/ 	.word	0xffffffff


	//   ....[56]....
        /*0564*/ 	.word	0xffffffff


	//   ....[57]....
        /*0568*/ 	.word	0xffffffff


	//   ....[58]....
        /*056c*/ 	.word	0xffffffff


	//   ....[59]....
        /*0570*/ 	.word	0xffffffff


	//   ....[60]....
        /*0574*/ 	.word	0xffffffff


	//   ....[61]....
        /*0578*/ 	.word	0xffffffff


	//   ....[62]....
        /*057c*/ 	.word	0xffffffff


	//   ....[63]....
        /*0580*/ 	.word	0xffffffff


	//   ....[64]....
        /*0584*/ 	.word	0xffffffff


	//   ....[65]....
        /*0588*/ 	.word	0xffffffff


	//   ....[66]....
        /*058c*/ 	.word	0xffffffff


	//   ....[67]....
        /*0590*/ 	.word	0xffffffff


	//   ....[68]....
        /*0594*/ 	.word	0xffffffff


	//   ....[69]....
        /*0598*/ 	.word	0xffffffff


	//   ....[70]....
        /*059c*/ 	.word	0xffffffff


	//   ....[71]....
        /*05a0*/ 	.word	0xffffffff


	//   ....[72]....
        /*05a4*/ 	.word	0xffffffff


	//   ....[73]....
        /*05a8*/ 	.word	0xffffffff


	//   ....[74]....
        /*05ac*/ 	.word	0xffffffff


	//   ....[75]....
        /*05b0*/ 	.word	0xffffffff


	//   ....[76]....
        /*05b4*/ 	.word	0xffffffff


	//   ....[77]....
        /*05b8*/ 	.word	0xffffffff


	//   ....[78]....
        /*05bc*/ 	.word	0xffffffff


	//   ....[79]....
        /*05c0*/ 	.word	0xffffffff


	//   ....[80]....
        /*05c4*/ 	.word	0xffffffff


	//   ....[81]....
        /*05c8*/ 	.word	0xffffffff


	//   ....[82]....
        /*05cc*/ 	.word	0xffffffff


	//   ....[83]....
        /*05d0*/ 	.word	0xffffffff


	//   ....[84]....
        /*05d4*/ 	.word	0xffffffff


	//   ....[85]....
        /*05d8*/ 	.word	0xffffffff


	//   ....[86]....
        /*05dc*/ 	.word	0xffffffff


	//   ....[87]....
        /*05e0*/ 	.word	0xffffffff


	//   ....[88]....
        /*05e4*/ 	.word	0xffffffff


	//   ....[89]....
        /*05e8*/ 	.word	0xffffffff


	//   ....[90]....
        /*05ec*/ 	.word	0xffffffff


	//   ....[91]....
        /*05f0*/ 	.word	0xffffffff


	//   ....[92]....
        /*05f4*/ 	.word	0xffffffff


	//   ....[93]....
        /*05f8*/ 	.word	0xffffffff


	//   ....[94]....
        /*05fc*/ 	.word	0xffffffff


	//   ....[95]....
        /*0600*/ 	.word	0xffffffff


	//   ....[96]....
        /*0604*/ 	.word	0xffffffff


	//   ....[97]....
        /*0608*/ 	.word	0xffffffff


	//   ....[98]....
        /*060c*/ 	.word	0xffffffff


	//   ....[99]....
        /*0610*/ 	.word	0xffffffff


	//   ....[100]....
        /*0614*/ 	.word	0xffffffff


	//   ....[101]....
        /*0618*/ 	.word	0xffffffff


	//   ....[102]....
        /*061c*/ 	.word	0xffffffff


	//   ....[103]....
        /*0620*/ 	.word	0xffffffff


	//   ....[104]....
        /*0624*/ 	.word	0xffffffff


	//   ....[105]....
        /*0628*/ 	.word	0xffffffff


	//   ....[106]....
        /*062c*/ 	.word	0xffffffff


	//   ....[107]....
        /*0630*/ 	.word	0xffffffff


	//   ....[108]....
        /*0634*/ 	.word	0xffffffff


	//   ....[109]....
        /*0638*/ 	.word	0xffffffff


	//   ....[110]....
        /*063c*/ 	.word	0xffffffff


	//   ....[111]....
        /*0640*/ 	.word	0xffffffff


	//   ....[112]....
        /*0644*/ 	.word	0xffffffff


	//   ....[113]....
        /*0648*/ 	.word	0xffffffff


	//   ....[114]....
        /*064c*/ 	.word	0xffffffff


	//   ....[115]....
        /*0650*/ 	.word	0xffffffff


	//   ....[116]....
        /*0654*/ 	.word	0xffffffff


	//   ....[117]....
        /*0658*/ 	.word	0xffffffff


	//   ....[118]....
        /*065c*/ 	.word	0xffffffff


	//   ....[119]....
        /*0660*/ 	.word	0xffffffff


	//   ....[120]....
        /*0664*/ 	.word	0xffffffff


	//   ....[121]....
        /*0668*/ 	.word	0xffffffff


	//   ....[122]....
        /*066c*/ 	.word	0xffffffff


	//   ....[123]....
        /*0670*/ 	.word	0xffffffff


	//   ....[124]....
        /*0674*/ 	.word	0xffffffff


	//   ....[125]....
        /*0678*/ 	.word	0xffffffff


	//   ....[126]....
        /*067c*/ 	.word	0xffffffff


	//   ....[127]....
        /*0680*/ 	.word	0xffffffff


	//   ....[128]....
        /*0684*/ 	.word	0xffffffff


	//   ....[129]....
        /*0688*/ 	.word	0xffffffff


	//   ....[130]....
        /*068c*/ 	.word	0xffffffff


	//   ....[131]....
        /*0690*/ 	.word	0xffffffff


	//   ....[132]....
        /*0694*/ 	.word	0xffffffff


	//   ....[133]....
        /*0698*/ 	.word	0xffffffff


	//   ....[134]....
        /*069c*/ 	.word	0xffffffff


	//   ....[135]....
        /*06a0*/ 	.word	0xffffffff


	//   ....[136]....
        /*06a4*/ 	.word	0xffffffff


	//   ....[137]....
        /*06a8*/ 	.word	0xffffffff


	//   ....[138]....
        /*06ac*/ 	.word	0xffffffff


	//   ....[139]....
        /*06b0*/ 	.word	0xffffffff


	//   ....[140]....
        /*06b4*/ 	.word	0xffffffff


	//   ....[141]....
        /*06b8*/ 	.word	0xffffffff


	//   ....[142]....
        /*06bc*/ 	.word	0xffffffff


	//   ....[143]....
        /*06c0*/ 	.word	0xffffffff


	//   ....[144]....
        /*06c4*/ 	.word	0xffffffff


	//   ....[145]....
        /*06c8*/ 	.word	0xffffffff


	//   ....[146]....
        /*06cc*/ 	.word	0xffffffff


	//   ....[147]....
        /*06d0*/ 	.word	0xffffffff


	//   ....[148]....
        /*06d4*/ 	.word	0xffffffff


	//   ....[149]....
        /*06d8*/ 	.word	0xffffffff


	//   ....[150]....
        /*06dc*/ 	.word	0xffffffff


	//   ....[151]....
        /*06e0*/ 	.word	0xffffffff


	//   ....[152]....
        /*06e4*/ 	.word	0xffffffff


	//   ....[153]....
        /*06e8*/ 	.word	0xffffffff


	//   ....[154]....
        /*06ec*/ 	.word	0xffffffff


	//   ....[155]....
        /*06f0*/ 	.word	0xffffffff


	//   ....[156]....
        /*06f4*/ 	.word	0xffffffff


	//   ....[157]....
        /*06f8*/ 	.word	0xffffffff


	//   ....[158]....
        /*06fc*/ 	.word	0xffffffff


	//   ....[159]....
        /*0700*/ 	.word	0xffffffff


	//   ....[160]....
        /*0704*/ 	.word	0xffffffff


	//   ....[161]....
        /*0708*/ 	.word	0xffffffff


	//   ....[162]....
        /*070c*/ 	.word	0xffffffff


	//   ....[163]....
        /*0710*/ 	.word	0xffffffff


	//   ....[164]....
        /*0714*/ 	.word	0xffffffff


	//   ....[165]....
        /*0718*/ 	.word	0xffffffff


	//   ....[166]....
        /*071c*/ 	.word	0xffffffff


	//   ....[167]....
        /*0720*/ 	.word	0xffffffff


	//   ....[168]....
        /*0724*/ 	.word	0xffffffff


	//   ....[169]....
        /*0728*/ 	.word	0xffffffff


	//   ....[170]....
        /*072c*/ 	.word	0xffffffff


	//   ....[171]....
        /*0730*/ 	.word	0xffffffff


	//   ....[172]....
        /*0734*/ 	.word	0xffffffff


	//   ....[173]....
        /*0738*/ 	.word	0xffffffff


	//   ....[174]....
        /*073c*/ 	.word	0xffffffff


	//   ....[175]....
        /*0740*/ 	.word	0xffffffff


	//   ....[176]....
        /*0744*/ 	.word	0xffffffff


	//   ....[177]....
        /*0748*/ 	.word	0xffffffff


	//   ....[178]....
        /*074c*/ 	.word	0xffffffff


	//   ....[179]....
        /*0750*/ 	.word	0xffffffff


	//   ....[180]....
        /*0754*/ 	.word	0xffffffff


	//   ....[181]....
        /*0758*/ 	.word	0xffffffff


	//   ....[182]....
        /*075c*/ 	.word	0xffffffff


	//   ....[183]....
        /*0760*/ 	.word	0xffffffff


	//   ....[184]....
        /*0764*/ 	.word	0xffffffff


	//   ....[185]....
        /*0768*/ 	.word	0xffffffff


	//   ....[186]....
        /*076c*/ 	.word	0xffffffff


	//   ....[187]....
        /*0770*/ 	.word	0xffffffff


	//   ....[188]....
        /*0774*/ 	.word	0xffffffff


	//   ....[189]....
        /*0778*/ 	.word	0xffffffff


	//   ....[190]....
        /*077c*/ 	.word	0xffffffff


	//   ....[191]....
        /*0780*/ 	.word	0xffffffff


	//   ....[192]....
        /*0784*/ 	.word	0xffffffff


	//   ....[193]....
        /*0788*/ 	.word	0xffffffff


	//   ....[194]....
        /*078c*/ 	.word	0xffffffff


	//   ....[195]....
        /*0790*/ 	.word	0xffffffff


	//   ....[196]....
        /*0794*/ 	.word	0xffffffff


	//   ....[197]....
        /*0798*/ 	.word	0xffffffff


	//   ....[198]....
        /*079c*/ 	.word	0xffffffff


	//   ....[199]....
        /*07a0*/ 	.word	0xffffffff


	//----- nvinfo : EIATTR_COOP_GROUP_INSTR_OFFSETS
	.align		4
.L_578:
        /*07a4*/ 	.byte	0x04, 0x28
        /*07a6*/ 	.short	(.L_580 - .L_579)


	//   ....[0]....
.L_579:
        /*07a8*/ 	.word	0x00000050


	//   ....[1]....
        /*07ac*/ 	.word	0x000001e0


	//   ....[2]....
        /*07b0*/ 	.word	0x00000210


	//   ....[3]....
        /*07b4*/ 	.word	0x00000240


	//   ....[4]....
        /*07b8*/ 	.word	0x00000270


	//   ....[5]....
        /*07bc*/ 	.word	0x000002a0


	//   ....[6]....
        /*07c0*/ 	.word	0x000002d0


	//   ....[7]....
        /*07c4*/ 	.word	0x00000440


	//   ....[8]....
        /*07c8*/ 	.word	0x00000480


	//   ....[9]....
        /*07cc*/ 	.word	0x000004b0


	//   ....[10]....
        /*07d0*/ 	.word	0x000004e0


	//   ....[11]....
        /*07d4*/ 	.word	0x00000510


	//   ....[12]....
        /*07d8*/ 	.word	0x00000540


	//   ....[13]....
        /*07dc*/ 	.word	0x000005d0


	//   ....[14]....
        /*07e0*/ 	.word	0x00000600


	//   ....[15]....
        /*07e4*/ 	.word	0x00000620


	//   ....[16]....
        /*07e8*/ 	.word	0x00000680


	//   ....[17]....
        /*07ec*/ 	.word	0x00002450


	//   ....[18]....
        /*07f0*/ 	.word	0x00002480


	//   ....[19]....
        /*07f4*/ 	.word	0x000024b0


	//   ....[20]....
        /*07f8*/ 	.word	0x000024e0


	//   ....[21]....
        /*07fc*/ 	.word	0x00002530


	//   ....[22]....
        /*0800*/ 	.word	0x000025f0


	//   ....[23]....
        /*0804*/ 	.word	0x000026e0


	//   ....[24]....
        /*0808*/ 	.word	0x000026f0


	//   ....[25]....
        /*080c*/ 	.word	0x000027f0


	//   ....[26]....
        /*0810*/ 	.word	0x00002820


	//   ....[27]....
        /*0814*/ 	.word	0x00002850


	//   ....[28]....
        /*0818*/ 	.word	0x00002880


	//   ....[29]....
        /*081c*/ 	.word	0x00002900


	//   ....[30]....
        /*0820*/ 	.word	0x00002930


	//   ....[31]....
        /*0824*/ 	.word	0x00002950


	//   ....[32]....
        /*0828*/ 	.word	0x000029f0


	//   ....[33]....
        /*082c*/ 	.word	0x00002b40


	//   ....[34]....
        /*0830*/ 	.word	0x00002bc0


	//   ....[35]....
        /*0834*/ 	.word	0x00002bd0


	//   ....[36]....
        /*0838*/ 	.word	0x00002be0


	//   ....[37]....
        /*083c*/ 	.word	0x00002bf0


	//   ....[38]....
        /*0840*/ 	.word	0x00002c80


	//   ....[39]....
        /*0844*/ 	.word	0x00002fd0


	//   ....[40]....
        /*0848*/ 	.word	0x00002fe0


	//   ....[41]....
        /*084c*/ 	.word	0x00003d50


	//   ....[42]....
        /*0850*/ 	.word	0x00003d70


	//   ....[43]....
        /*0854*/ 	.word	0x00003e80


	//   ....[44]....
        /*0858*/ 	.word	0x00003e90


	//   ....[45]....
        /*085c*/ 	.word	0x00003fb0


	//   ....[46]....
        /*0860*/ 	.word	0x00003fd0


	//   ....[47]....
        /*0864*/ 	.word	0x000040e0


	//   ....[48]....
        /*0868*/ 	.word	0x000040f0


	//   ....[49]....
        /*086c*/ 	.word	0x00004ab0


	//   ....[50]....
        /*0870*/ 	.word	0x00004ae0


	//   ....[51]....
        /*0874*/ 	.word	0x00004af0


	//   ....[52]....
        /*0878*/ 	.word	0x00004b20


	//   ....[53]....
        /*087c*/ 	.word	0x00006500


	//   ....[54]....
        /*0880*/ 	.word	0x00006510


	//   ....[55]....
        /*0884*/ 	.word	0x000065f0


	//   ....[56]....
        /*0888*/ 	.word	0x00006610


	//   ....[57]....
        /*088c*/ 	.word	0x00006660


	//   ....[58]....
        /*0890*/ 	.word	0x00006680


	//   ....[59]....
        /*0894*/ 	.word	0x000067a0


	//   ....[60]....
        /*0898*/ 	.word	0x000067b0


	//   ....[61]....
        /*089c*/ 	.word	0x00007530


	//   ....[62]....
        /*08a0*/ 	.word	0x00007550


	//   ....[63]....
        /*08a4*/ 	.word	0x00007690


	//   ....[64]....
        /*08a8*/ 	.word	0x000076a0


	//   ....[65]....
        /*08ac*/ 	.word	0x000077f0


	//   ....[66]....
        /*08b0*/ 	.word	0x00007810


	//   ....[67]....
        /*08b4*/ 	.word	0x00007950


	//   ....[68]....
        /*08b8*/ 	.word	0x00007960


	//   ....[69]....
        /*08bc*/ 	.word	0x00007e30


	//   ....[70]....
        /*08c0*/ 	.word	0x00007e60


	//   ....[71]....
        /*08c4*/ 	.word	0x00007e80


	//   ....[72]....
        /*08c8*/ 	.word	0x00007ea0


	//   ....[73]....
        /*08cc*/ 	.word	0x00009a80


	//   ....[74]....
        /*08d0*/ 	.word	0x00009a90


	//   ....[75]....
        /*08d4*/ 	.word	0x00009ac0


	//   ....[76]....
        /*08d8*/ 	.word	0x00009ad0


	//   ....[77]....
        /*08dc*/ 	.word	0x0000ab50


	//   ....[78]....
        /*08e0*/ 	.word	0x0000ab60


	//   ....[79]....
        /*08e4*/ 	.word	0x0000ab80


	//   ....[80]....
        /*08e8*/ 	.word	0x0000ab90


	//   ....[81]....
        /*08ec*/ 	.word	0x0000aec0


	//   ....[82]....
        /*08f0*/ 	.word	0x0000aee0


	//   ....[83]....
        /*08f4*/ 	.word	0x0000aff0


	//   ....[84]....
        /*08f8*/ 	.word	0x0000b000


	//   ....[85]....
        /*08fc*/ 	.word	0x0000b110


	//   ....[86]....
        /*0900*/ 	.word	0x0000b130


	//   ....[87]....
        /*0904*/ 	.word	0x0000b240


	//   ....[88]....
        /*0908*/ 	.word	0x0000b250


	//   ....[89]....
        /*090c*/ 	.word	0x0000b550


	//   ....[90]....
        /*0910*/ 	.word	0x0000b570


	//   ....[91]....
        /*0914*/ 	.word	0x0000bbc0


	//   ....[92]....
        /*0918*/ 	.word	0x0000bbd0


	//   ....[93]....
        /*091c*/ 	.word	0x0000c940


	//   ....[94]....
        /*0920*/ 	.word	0x0000c960


	//   ....[95]....
        /*0924*/ 	.word	0x0000ca80


	//   ....[96]....
        /*0928*/ 	.word	0x0000ca90


	//   ....[97]....
        /*092c*/ 	.word	0x0000cba0


	//   ....[98]....
        /*0930*/ 	.word	0x0000cbc0


	//   ....[99]....
        /*0934*/ 	.word	0x0000ccd0


	//   ....[100]....
        /*0938*/ 	.word	0x0000cce0


	//   ....[101]....
        /*093c*/ 	.word	0x0000ce80


	//   ....[102]....
        /*0940*/ 	.word	0x0000cea0


	//   ....[103]....
        /*0944*/ 	.word	0x0000cfc0


	//   ....[104]....
        /*0948*/ 	.word	0x0000d000


	//   ....[105]....
        /*094c*/ 	.word	0x0000d030


	//   ....[106]....
        /*0950*/ 	.word	0x0000d060


	//   ....[107]....
        /*0954*/ 	.word	0x0000d090


	//   ....[108]....
        /*0958*/ 	.word	0x0000d0c0


	//   ....[109]....
        /*095c*/ 	.word	0x0000d210


	//   ....[110]....
        /*0960*/ 	.word	0x0000d250


	//   ....[111]....
        /*0964*/ 	.word	0x0000d280


	//   ....[112]....
        /*0968*/ 	.word	0x0000d2b0


	//   ....[113]....
        /*096c*/ 	.word	0x0000d2e0


	//   ....[114]....
        /*0970*/ 	.word	0x0000d310


	//   ....[115]....
        /*0974*/ 	.word	0x0000d3a0


	//   ....[116]....
        /*0978*/ 	.word	0x0000d3d0


	//   ....[117]....
        /*097c*/ 	.word	0x0000d3e0


	//   ....[118]....
        /*0980*/ 	.word	0x0000d440


	//   ....[119]....
        /*0984*/ 	.word	0x0000d970


	//   ....[120]....
        /*0988*/ 	.word	0x0000d9d0


	//   ....[121]....
        /*098c*/ 	.word	0x0000da20


	//   ....[122]....
        /*0990*/ 	.word	0x0000da70


	//   ....[123]....
        /*0994*/ 	.word	0x0000dac0


	//   ....[124]....
        /*0998*/ 	.word	0x0000db30


	//   ....[125]....
        /*099c*/ 	.word	0x0000db80


	//   ....[126]....
        /*09a0*/ 	.word	0x0000dbe0


	//   ....[127]....
        /*09a4*/ 	.word	0x0000dc50


	//   ....[128]....
        /*09a8*/ 	.word	0x0000dcb0


	//   ....[129]....
        /*09ac*/ 	.word	0x0000dd20


	//   ....[130]....
        /*09b0*/ 	.word	0x0000dd80


	//   ....[131]....
        /*09b4*/ 	.word	0x0000ddf0


	//   ....[132]....
        /*09b8*/ 	.word	0x0000de60


	//   ....[133]....
        /*09bc*/ 	.word	0x0000ded0


	//   ....[134]....
        /*09c0*/ 	.word	0x0000df30


	//   ....[135]....
        /*09c4*/ 	.word	0x0000dfa0


	//   ....[136]....
        /*09c8*/ 	.word	0x0000e010


	//   ....[137]....
        /*09cc*/ 	.word	0x0000e080


	//   ....[138]....
        /*09d0*/ 	.word	0x0000e0e0


	//   ....[139]....
        /*09d4*/ 	.word	0x0000e140


	//   ....[140]....
        /*09d8*/ 	.word	0x0000e190


	//   ....[141]....
        /*09dc*/ 	.word	0x0000e1e0


	//   ....[142]....
        /*09e0*/ 	.word	0x0000e230


	//   ....[143]....
        /*09e4*/ 	.word	0x0000e2a0


	//   ....[144]....
        /*09e8*/ 	.word	0x0000e310


	//   ....[145]....
        /*09ec*/ 	.word	0x0000e370


	//   ....[146]....
        /*09f0*/ 	.word	0x0000e3e0


	//   ....[147]....
        /*09f4*/ 	.word	0x0000e450


	//   ....[148]....
        /*09f8*/ 	.word	0x0000e4c0


	//   ....[149]....
        /*09fc*/ 	.word	0x0000e520


	//   ....[150]....
        /*0a00*/ 	.word	0x0000e590


	//   ....[151]....
        /*0a04*/ 	.word	0x0000e600


	//   ....[152]....
        /*0a08*/ 	.word	0x0000e670


	//   ....[153]....
        /*0a0c*/ 	.word	0x0000e6d0


	//   ....[154]....
        /*0a10*/ 	.word	0x0000e720


	//   ....[155]....
        /*0a14*/ 	.word	0x0000e760


	//   ....[156]....
        /*0a18*/ 	.word	0x0000e7b0


	//   ....[157]....
        /*0a1c*/ 	.word	0x0000e7f0


	//   ....[158]....
        /*0a20*/ 	.word	0x0000e840


	//   ....[159]....
        /*0a24*/ 	.word	0x0000e880


	//   ....[160]....
        /*0a28*/ 	.word	0x0000e8d0


	//   ....[161]....
        /*0a2c*/ 	.word	0x0000e920


	//   ....[162]....
        /*0a30*/ 	.word	0x0000e990


	//   ....[163]....
        /*0a34*/ 	.word	0x0000ea00


	//   ....[164]....
        /*0a38*/ 	.word	0x0000ea70


	//   ....[165]....
        /*0a3c*/ 	.word	0x0000ead0


	//   ....[166]....
        /*0a40*/ 	.word	0x0000eb40


	//   ....[167]....
        /*0a44*/ 	.word	0x0000ebb0


	//   ....[168]....
        /*0a48*/ 	.word	0x0000ec20


	//   ....[169]....
        /*0a4c*/ 	.word	0x0000ec80


	//   ....[170]....
        /*0a50*/ 	.word	0x0000ecf0


	//   ....[171]....
        /*0a54*/ 	.word	0x0000ed60


	//   ....[172]....
        /*0a58*/ 	.word	0x0000edd0


	//   ....[173]....
        /*0a5c*/ 	.word	0x0000ee30


	//   ....[174]....
        /*0a60*/ 	.word	0x0000eea0


	//   ....[175]....
        /*0a64*/ 	.word	0x0000ef10


	//   ....[176]....
        /*0a68*/ 	.word	0x0000ef80


	//   ....[177]....
        /*0a6c*/ 	.word	0x0000efe0


	//   ....[178]....
        /*0a70*/ 	.word	0x0000f050


	//   ....[179]....
        /*0a74*/ 	.word	0x0000f0c0


	//   ....[180]....
        /*0a78*/ 	.word	0x0000f130


	//   ....[181]....
        /*0a7c*/ 	.word	0x0000f190


	//   ....[182]....
        /*0a80*/ 	.word	0x0000f200


	//   ....[183]....
        /*0a84*/ 	.word	0x0000f270


	//   ....[184]....
        /*0a88*/ 	.word	0x0000f2c0


	//   ....[185]....
        /*0a8c*/ 	.word	0x0000f300


	//   ....[186]....
        /*0a90*/ 	.word	0x0000f350


	//   ....[187]....
        /*0a94*/ 	.word	0x0000f3a0


	//   ....[188]....
        /*0a98*/ 	.word	0x0000f3f0


	//   ....[189]....
        /*0a9c*/ 	.word	0x0000f460


	//   ....[190]....
        /*0aa0*/ 	.word	0x0000f4b0


	//   ....[191]....
        /*0aa4*/ 	.word	0x0000f500


	//   ....[192]....
        /*0aa8*/ 	.word	0x0000f550


	//   ....[193]....
        /*0aac*/ 	.word	0x0000f5a0


	//   ....[194]....
        /*0ab0*/ 	.word	0x0000f5f0


	//   ....[195]....
        /*0ab4*/ 	.word	0x0000f660


	//   ....[196]....
        /*0ab8*/ 	.word	0x0000f6b0


	//   ....[197]....
        /*0abc*/ 	.word	0x0000f710


	//   ....[198]....
        /*0ac0*/ 	.word	0x0000f770


	//   ....[199]....
        /*0ac4*/ 	.word	0x0000f7e0


	//----- nvinfo : EIATTR_EXIT_INSTR_OFFSETS
	.align		4
.L_580:
        /*0ac8*/ 	.byte	0x04, 0x1c
        /*0aca*/ 	.short	(.L_582 - .L_581)


	//   ....[0]....
.L_581:
        /*0acc*/ 	.word	0x00000b40


	//   ....[1]....
        /*0ad0*/ 	.word	0x0000d930


	//----- nvinfo : EIATTR_MAX_THREADS
	.align		4
.L_582:
        /*0ad4*/ 	.byte	0x04, 0x05
        /*0ad6*/ 	.short	(.L_584 - .L_583)
.L_583:
        /*0ad8*/ 	.word	0x00000100
        /*0adc*/ 	.word	0x00000001
        /*0ae0*/ 	.word	0x00000001


	//----- nvinfo : EIATTR_CRS_STACK_SIZE
	.align		4
.L_584:
        /*0ae4*/ 	.byte	0x04, 0x1e
        /*0ae6*/ 	.short	(.L_586 - .L_585)
.L_585:
        /*0ae8*/ 	.word	0x00000000
.L_586:


//--------------------- .nv.info._ZN7cutlass13device_kernelIN5flash19enable_sm80_to_sm89INS1_16FlashAttnFwdSm80INS1_25CollectiveMainloopFwdSm80ILi8ELi1ELb1EN4cute5tupleIJNS5_1CILi128EEENS7_ILi112EEES8_EEELi128ENS_10bfloat16_tEfNS_4arch4Sm80ELb0ELb0ELb0ELb1ELb1ELb1ELb1ELb1EEENS1_21CollectiveEpilogueFwdINS6_IJS8_S8_S9_EEENS6_IJNS7_ILi1EEESH_SH_EEESB_SD_Li256ELb1ELb1ELb1ELb0EEENS1_36VarlenDynamicPersistentTileSchedulerILi128ELi112ELi256ELi256ELb1ELb1ELb0ELb0ELb1ELb1EEEEEEEEEvNT_6ParamsE --------------------------
	.section	.nv.info._ZN7cutlass13device_kernelIN5flash19enable_sm80_to_sm89INS1_16FlashAttnFwdSm80INS1_25CollectiveMainloopFwdSm80ILi8ELi1ELb1EN4cute5tupleIJNS5_1CILi128EEENS7_ILi112EEES8_EEELi128ENS_10bfloat16_tEfNS_4arch4Sm80ELb0ELb0ELb0ELb1ELb1ELb1ELb1ELb1EEENS1_21CollectiveEpilogueFwdINS6_IJS8_S8_S9_EEENS6_IJNS7_ILi1EEESH_SH_EEESB_SD_Li256ELb1ELb1ELb1ELb0EEENS1_36VarlenDynamicPersistentTileSchedulerILi128ELi112ELi256ELi256ELb1ELb1ELb0ELb0ELb1ELb1EEEEEEEEEvNT_6ParamsE,"",@"SHT_CUDA_INFO"
	.sectionflags	@""
	.align	4


	//----- nvinfo : EIATTR_CUDA_API_VERSION
	.align		4
        /*0000*/ 	.byte	0x04, 0x37
        /*0002*/ 	.short	(.L_588 - .L_587)
.L_587:
        /*0004*/ 	.word	0x00000082


	//----- nvinfo : EIATTR_SW2861232_WAR
	.align		4
.L_588:
        /*0008*/ 	.byte	0x01, 0x35
	.zero		2


	//----- nvinfo : EIATTR_PARAM_CBANK
	.align		4
        /*000c*/ 	.byte	0x04, 0x0a
        /*000e*/ 	.short	(.L_590 - .L_589)
	.align		4
.L_589:
        /*0010*/ 	.word	index@(.nv.constant0._ZN7cutlass13device_kernelIN5flash19enable_sm80_to_sm89INS1_16FlashAttnFwdSm80INS1_25CollectiveMainloopFwdSm80ILi8ELi1ELb1EN4cute5tupleIJNS5_1CILi128EEENS7_ILi112EEES8_EEELi128ENS_10bfloat16_tEfNS_4arch4Sm80ELb0ELb0ELb0ELb1ELb1ELb1ELb1ELb1EEENS1_21CollectiveEpilogueFwdINS6_IJS8_S8_S9_EEENS6_IJNS7_ILi1EEESH_SH_EEESB_SD_Li256ELb1ELb1ELb1ELb0EEENS1_36VarlenDynamicPersistentTileSchedulerILi128ELi112ELi256ELi256ELb1ELb1ELb0ELb0ELb1ELb1EEEEEEEEEvNT_6ParamsE)
        /*0014*/ 	.short	0x0160
        /*0016*/ 	.short	0x0438


	//----- nvinfo : EIATTR_CBANK_PARAM_SIZE
	.align		4
.L_590:
        /*0018*/ 	.byte	0x03, 0x19
        /*001a*/ 	.short	0x0438


	//----- nvinfo : EIATTR_KPARAM_INFO
	.align		4
        /*001c*/ 	.byte	0x04, 0x17
        /*001e*/ 	.short	(.L_592 - .L_591)
.L_591:
        /*0020*/ 	.word	0x00000000
        /*0024*/ 	.short	0x0000
        /*0026*/ 	.short	0x0000
        /*0028*/ 	.byte	0x00, 0xf0, 0xe1, 0x10


	//----- nvinfo : EIATTR_MAXREG_COUNT
	.align		4
.L_592:
        /*002c*/ 	.byte	0x03, 0x1b
        /*002e*/ 	.short	0x00ff


	//----- nvinfo : EIATTR_NUM_BARRIERS
	.align		4
        /*0030*/ 	.byte	0x02, 0x4c
        /*0032*/ 	.byte	0x06
	.zero		1


	//----- nvinfo : EIATTR_ANNOTATIONS
	.align		4
        /*0034*/ 	.byte	0x04, 0x55
        /*0036*/ 	.short	(.L_594 - .L_593)


	//   ....[0]....
.L_593:
        /* <DEDUP_REMOVED lines=109> */


	//----- nvinfo : EIATTR_MERCURY_ISA_VERSION
	.align		4
.L_594:
        /*06f0*/ 	.byte	0x03, 0x5f
        /*06f2*/ 	.short	0x0000


	//----- nvinfo : EIATTR_INT_WARP_WIDE_INSTR_OFFSETS
	.align		4
        /*06f4*/ 	.byte	0x04, 0x31
        /*06f6*/ 	.short	(.L_596 - .L_595)


	//   ....[0]....
.L_595:
        /*06f8*/ 	.word	0x000150c0


	//   ....[1]....
        /*06fc*/ 	.word	0x00015140


	//----- nvinfo : EIATTR_COOP_GROUP_MASK_REGIDS
	.align		4
.L_596:
        /*0700*/ 	.byte	0x04, 0x29
        /*0702*/ 	.short	(.L_598 - .L_597)


	//   ....[0]....
.L_597:
        /*0704*/ 	.word	0xffffffff


	//   ....[1]....
        /*0708*/ 	.word	0xffffffff


	//   ....[2]....
        /*070c*/ 	.word	0xffffffff


	//   ....[3]....
        /*0710*/ 	.word	0xffffffff


	//   ....[4]....
        /*0714*/ 	.word	0xffffffff


	//   ....[5]....
        /*0718*/ 	.word	0xffffffff


	//   ....[6]....
        /*071c*/ 	.word	0xffffffff


	//   ....[7]....
        /*0720*/ 	.word	0xffffffff


	//   ....[8]....
        /*0724*/ 	.word	0xffffffff


	//   ....[9]....
        /*0728*/ 	.word	0xffffffff


	//   ....[10]....
        /*072c*/ 	.word	0xffffffff


	//   ....[11]....
        /*0730*/ 	.word	0xffffffff


	//   ....[12]....
        /*0734*/ 	.word	0xffffffff


	//   ....[13]....
        /*0738*/ 	.word	0xffffffff


	//   ....[14]....
        /*073c*/ 	.word	0xffffffff


	//   ....[15]....
        /*0740*/ 	.word	0xffffffff


	//   ....[16]....
        /*0744*/ 	.word	0xffffffff


	//   ....[17]....
        /*0748*/ 	.word	0xffffffff


	//   ....[18]....
        /*074c*/ 	.word	0xffffffff


	//   ....[19]....
        /*0750*/ 	.word	0xffffffff


	//   ....[20]....
        /*0754*/ 	.word	0xffffffff


	//   ....[21]....
        /*0758*/ 	.word	0xffffffff


	//   ....[22]....
        /*075c*/ 	.word	0xffffffff


	//   ....[23]....
        /*0760*/ 	.word	0xffffffff


	//   ....[24]....
        /*0764*/ 	.word	0xffffffff


	//   ....[25]....
        /*0768*/ 	.word	0xffffffff


	//   ....[26]....
        /*076c*/ 	.word	0xffffffff


	//   ....[27]....
        /*0770*/ 	.word	0xffffffff


	//   ....[28]....
        /*0774*/ 	.word	0xffffffff


	//   ....[29]....
        /*0778*/ 	.word	0xffffffff


	//   ....[30]....
        /*077c*/ 	.word	0xffffffff


	//   ....[31]....
        /*0780*/ 	.word	0xffffffff


	//   ....[32]....
        /*0784*/ 	.word	0xffffffff


	//   ....[33]....
        /*0788*/ 	.word	0xffffffff


	//   ....[34]....
        /*078c*/ 	.word	0xffffffff


	//   ....[35]....
        /*0790*/ 	.word	0xffffffff


	//   ....[36]....
        /*0794*/ 	.word	0xffffffff


	//   ....[37]....
        /*0798*/ 	.word	0xffffffff


	//   ....[38]....
        /*079c*/ 	.word	0xffffffff


	//   ....[39]....
        /*07a0*/ 	.word	0xffffffff


	//   ....[40]....
        /*07a4*/ 	.word	0xffffffff


	//   ....[41]....
        /*07a8*/ 	.word	0xffffffff


	//   ....[42]....
        /*07ac*/ 	.word	0xffffffff


	//   ....[43]....
        /*07b0*/ 	.word	0xffffffff


	//   ....[44]....
        /*07b4*/ 	.word	0xffffffff


	//   ....[45]....
        /*07b8*/ 	.word	0xffffffff


	//   ....[46]....
        /*07bc*/ 	.word	0xffffffff


	//   ....[47]....
        /*07c0*/ 	.word	0xffffffff


	//   ....[48]....
        /*07c4*/ 	.word	0xffffffff


	//   ....[49]....
        /*07c8*/ 	.word	0xffffffff


	//   ....[50]....
        /*07cc*/ 	.word	0xffffffff


	//   ....[51]....
        /*07d0*/ 	.word	0xffffffff


	//   ....[52]....
        /*07d4*/ 	.word	0xffffffff


	//   ....[53]....
        /*07d8*/ 	.word	0xffffffff


	//   ....[54]....
        /*07dc*/ 	.word	0xffffffff


	//   ....[55]....
        /*07e0*/ 	.word	0xffffffff


	//   ....[56]....
        /*07e4*/ 	.word	0xffffffff


	//   ....[57]....
        /*07e8*/ 	.word	0xffffffff


	//   ....[58]....
        /*07ec*/ 	.word	0xffffffff


	//   ....[59]....
        /*07f0*/ 	.word	0xffffffff


	//   ....[60]....
        /*07f4*/ 	.word	0xffffffff


	//   ....[61]....
        /*07f8*/ 	.word	0xffffffff


	//   ....[62]....
        /*07fc*/ 	.word	0xffffffff


	//   ....[63]....
        /*0800*/ 	.word	0xffffffff


	//   ....[64]....
        /*0804*/ 	.word	0xffffffff


	//   ....[65]....
        /*0808*/ 	.word	0xffffffff


	//   ....[66]....
        /*080c*/ 	.word	0xffffffff


	//   ....[67]....
        /*0810*/ 	.word	0xffffffff


	//   ....[68]....
        /*0814*/ 	.word	0xffffffff


	//   ....[69]....
        /*0818*/ 	.word	0xffffffff


	//   ....[70]....
        /*081c*/ 	.word	0xffffffff


	//   ....[71]....
        /*0820*/ 	.word	0xffffffff


	//   ....[72]....
        /*0824*/ 	.word	0xffffffff


	//   ....[73]....
        /*0828*/ 	.word	0xffffffff


	//   ....[74]....
        /*082c*/ 	.word	0xffffffff


	//   ....[75]....
        /*0830*/ 	.word	0xffffffff


	//   ....[76]....
        /*0834*/ 	.word	0xffffffff


	//   ....[77]....
        /*0838*/ 	.word	0xffffffff


	//   ....[78]....
        /*083c*/ 	.word	0xffffffff


	//   ....[79]....
        /*0840*/ 	.word	0xffffffff


	//   ....[80]....
        /*0844*/ 	.word	0xffffffff


	//   ....[81]....
        /*0848*/ 	.word	0xffffffff


	//   ....[82]....
        /*084c*/ 	.word	0xffffffff


	//   ....[83]....
        /*0850*/ 	.word	0xffffffff


	//   ....[84]....
        /*0854*/ 	.word	0xffffffff


	//   ....[85]....
        /*0858*/ 	.word	0xffffffff


	//   ....[86]....
        /*085c*/ 	.word	0xffffffff


	//   ....[87]....
        /*0860*/ 	.word	0xffffffff


	//   ....[88]....
        /*0864*/ 	.word	0xffffffff


	//   ....[89]....
        /*0868*/ 	.word	0xffffffff


	//   ....[90]....
        /*086c*/ 	.word	0xffffffff


	//   ....[91]....
        /*0870*/ 	.word	0xffffffff


	//   ....[92]....
        /*0874*/ 	.word	0xffffffff


	//   ....[93]....
        /*0878*/ 	.word	0xffffffff


	//   ....[94]....
        /*087c*/ 	.word	0xffffffff


	//   ....[95]....
        /*0880*/ 	.word	0xffffffff


	//   ....[96]....
        /*0884*/ 	.word	0xffffffff


	//   ....[97]....
        /*0888*/ 	.word	0xffffffff


	//   ....[98]....
        /*088c*/ 	.word	0xffffffff


	//   ....[99]....
        /*0890*/ 	.word	0xffffffff


	//   ....[100]....
        /*0894*/ 	.word	0xffffffff


	//   ....[101]....
        /*0898*/ 	.word	0xffffffff


	//   ....[102]....
        /*089c*/ 	.word	0xffffffff


	//   ....[103]....
        /*08a0*/ 	.word	0xffffffff


	//   ....[104]....
        /*08a4*/ 	.word	0xffffffff


	//   ....[105]....
        /*08a8*/ 	.word	0xffffffff


	//   ....[106]....
        /*08ac*/ 	.word	0xffffffff


	//   ....[107]....
        /*08b0*/ 	.word	0xffffffff


	//   ....[108]....
        /*08b4*/ 	.word	0xffffffff


	//   ....[109]....
        /*08b8*/ 	.word	0xffffffff


	//   ....[110]....
        /*08bc*/ 	.word	0xffffffff


	//   ....[111]....
        /*08c0*/ 	.word	0xffffffff


	//   ....[112]....
        /*08c4*/ 	.word	0xffffffff


	//   ....[113]....
        /*08c8*/ 	.word	0xffffffff


	//   ....[114]....
        /*08cc*/ 	.word	0xffffffff


	//   ....[115]....
        /*08d0*/ 	.word	0xffffffff


	//   ....[116]....
        /*08d4*/ 	.word	0xffffffff


	//   ....[117]....
        /*08d8*/ 	.word	0xffffffff


	//   ....[118]....
        /*08dc*/ 	.word	0xffffffff


	//   ....[119]....
        /*08e0*/ 	.word	0xffffffff


	//   ....[120]....
        /*08e4*/ 	.word	0xffffffff


	//   ....[121]....
        /*08e8*/ 	.word	0xffffffff


	//   ....[122]....
        /*08ec*/ 	.word	0xffffffff


	//   ....[123]....
        /*08f0*/ 	.word	0xffffffff


	//   ....[124]....
        /*08f4*/ 	.word	0xffffffff


	//   ....[125]....
        /*08f8*/ 	.word	0xffffffff


	//   ....[126]....
        /*08fc*/ 	.word	0xffffffff


	//   ....[127]....
        /*0900*/ 	.word	0xffffffff


	//   ....[128]....
        /*0904*/ 	.word	0xffffffff


	//   ....[129]....
        /*0908*/ 	.word	0xffffffff


	//   ....[130]....
        /*090c*/ 	.word	0xffffffff


	//   ....[131]....
        /*0910*/ 	.word	0xffffffff


	//   ....[132]....
        /*0914*/ 	.word	0xffffffff


	//   ....[133]....
        /*0918*/ 	.word	0xffffffff


	//   ....[134]....
        /*091c*/ 	.word	0xffffffff


	//   ....[135]....
        /*0920*/ 	.word	0xffffffff


	//   ....[136]....
        /*0924*/ 	.word	0xffffffff


	//   ....[137]....
        /*0928*/ 	.word	0xffffffff


	//   ....[138]....
        /*092c*/ 	.word	0xffffffff


	//   ....[139]....
        /*0930*/ 	.word	0xffffffff


	//   ....[140]....
        /*0934*/ 	.word	0xffffffff


	//   ....[141]....
        /*0938*/ 	.word	0xffffffff


	//   ....[142]....
        /*093c*/ 	.word	0xffffffff


	//   ....[143]....
        /*0940*/ 	.word	0xffffffff


	//   ....[144]....
        /*0944*/ 	.word	0xffffffff


	//   ....[145]....
        /*0948*/ 	.word	0xffffffff


	//   ....[146]....
        /*094c*/ 	.word	0xffffffff


	//   ....[147]....
        /*0950*/ 	.word	0xffffffff


	//   ....[148]....
        /*0954*/ 	.word	0xffffffff


	//   ....[149]....
        /*0958*/ 	.word	0xffffffff


	//   ....[150]....
        /*095c*/ 	.word	0xffffffff


	//   ....[151]....
        /*0960*/ 	.word	0xffffffff


	//   ....[152]....
        /*0964*/ 	.word	0xffffffff


	//   ....[153]....
        /*0968*/ 	.word	0xffffffff


	//   ....[154]....
        /*096c*/ 	.word	0xffffffff


	//   ....[155]....
        /*0970*/ 	.word	0xffffffff


	//   ....[156]....
        /*0974*/ 	.word	0xffffffff


	//   ....[157]....
        /*0978*/ 	.word	0xffffffff


	//   ....[158]....
        /*097c*/ 	.word	0xffffffff


	//   ....[159]....
        /*0980*/ 	.word	0xffffffff


	//   ....[160]....
        /*0984*/ 	.word	0xffffffff


	//   ....[161]....
        /*0988*/ 	.word	0xffffffff


	//   ....[162]....
        /*098c*/ 	.word	0xffffffff


	//   ....[163]....
        /*0990*/ 	.word	0xffffffff


	//   ....[164]....
        /*0994*/ 	.word	0xffffffff


	//   ....[165]....
        /*0998*/ 	.word	0xffffffff


	//   ....[166]....
        /*099c*/ 	.word	0xffffffff


	//   ....[167]....
        /*09a0*/ 	.word	0xffffffff


	//   ....[168]....
        /*09a4*/ 	.word	0xffffffff


	//   ....[169]....
        /*09a8*/ 	.word	0xffffffff


	//   ....[170]....
        /*09ac*/ 	.word	0xffffffff


	//   ....[171]....
        /*09b0*/ 	.word	0xffffffff


	//   ....[172]....
        /*09b4*/ 	.word	0xffffffff


	//   ....[173]....
        /*09b8*/ 	.word	0xffffffff


	//   ....[174]....
        /*09bc*/ 	.word	0xffffffff


	//   ....[175]....
        /*09c0*/ 	.word	0xffffffff


	//   ....[176]....
        /*09c4*/ 	.word	0xffffffff


	//   ....[177]....
        /*09c8*/ 	.word	0xffffffff


	//   ....[178]....
        /*09cc*/ 	.word	0xffffffff


	//   ....[179]....
        /*09d0*/ 	.word	0xffffffff


	//   ....[180]....
        /*09d4*/ 	.word	0xffffffff


	//   ....[181]....
        /*09d8*/ 	.word	0xffffffff


	//   ....[182]....
        /*09dc*/ 	.word	0xffffffff


	//   ....[183]....
        /*09e0*/ 	.word	0xffffffff


	//   ....[184]....
        /*09e4*/ 	.word	0xffffffff


	//   ....[185]....
        /*09e8*/ 	.word	0xffffffff


	//   ....[186]....
        /*09ec*/ 	.word	0xffffffff


	//   ....[187]....
        /*09f0*/ 	.word	0xffffffff


	//   ....[188]....
        /*09f4*/ 	.word	0xffffffff


	//   ....[189]....
        /*09f8*/ 	.word	0xffffffff


	//   ....[190]....
        /*09fc*/ 	.word	0xffffffff


	//   ....[191]....
        /*0a00*/ 	.word	0xffffffff


	//   ....[192]....
        /*0a04*/ 	.word	0xffffffff


	//   ....[193]....
        /*0a08*/ 	.word	0xffffffff


	//   ....[194]....
        /*0a0c*/ 	.word	0xffffffff


	//   ....[195]....
        /*0a10*/ 	.word	0xffffffff


	//   ....[196]....
        /*0a14*/ 	.word	0xffffffff


	//   ....[197]....
        /*0a18*/ 	.word	0xffffffff


	//   ....[198]....
        /*0a1c*/ 	.word	0xffffffff


	//   ....[199]....
        /*0a20*/ 	.word	0xffffffff


	//   ....[200]....
        /*0a24*/ 	.word	0xffffffff


	//   ....[201]....
        /*0a28*/ 	.word	0xffffffff


	//   ....[202]....
        /*0a2c*/ 	.word	0xffffffff


	//   ....[203]....
        /*0a30*/ 	.word	0xffffffff


	//   ....[204]....
        /*0a34*/ 	.word	0xffffffff


	//   ....[205]....
        /*0a38*/ 	.word	0xffffffff


	//   ....[206]....
        /*0a3c*/ 	.word	0xffffffff


	//   ....[207]....
        /*0a40*/ 	.word	0xffffffff


	//   ....[208]....
        /*0a44*/ 	.word	0xffffffff


	//   ....[209]....
        /*0a48*/ 	.word	0xffffffff


	//   ....[210]....
        /*0a4c*/ 	.word	0xffffffff


	//   ....[211]....
        /*0a50*/ 	.word	0xffffffff


	//   ....[212]....
        /*0a54*/ 	.word	0xffffffff


	//   ....[213]....
        /*0a58*/ 	.word	0xffffffff


	//   ....[214]....
        /*0a5c*/ 	.word	0xffffffff


	//   ....[215]....
        /*0a60*/ 	.word	0xffffffff


	//   ....[216]....
        /*0a64*/ 	.word	0xffffffff


	//   ....[217]....
        /*0a68*/ 	.word	0xffffffff


	//   ....[218]....
        /*0a6c*/ 	.word	0xffffffff


	//   ....[219]....
        /*0a70*/ 	.word	0xffffffff


	//   ....[220]....
        /*0a74*/ 	.word	0xffffffff


	//   ....[221]....
        /*0a78*/ 	.word	0xffffffff


	//   ....[222]....
        /*0a7c*/ 	.word	0xffffffff


	//   ....[223]....
        /*0a80*/ 	.word	0xffffffff


	//   ....[224]....
        /*0a84*/ 	.word	0xffffffff


	//   ....[225]....
        /*0a88*/ 	.word	0xffffffff


	//   ....[226]....
        /*0a8c*/ 	.word	0xffffffff


	//   ....[227]....
        /*0a90*/ 	.word	0xffffffff


	//   ....[228]....
        /*0a94*/ 	.word	0xffffffff


	//   ....[229]....
        /*0a98*/ 	.word	0xffffffff


	//   ....[230]....
        /*0a9c*/ 	.word	0xffffffff


	//   ....[231]....
        /*0aa0*/ 	.word	0xffffffff


	//   ....[232]....
        /*0aa4*/ 	.word	0xffffffff


	//   ....[233]....
        /*0aa8*/ 	.word	0xffffffff


	//   ....[234]....
        /*0aac*/ 	.word	0xffffffff


	//   ....[235]....
        /*0ab0*/ 	.word	0xffffffff


	//   ....[236]....
        /*0ab4*/ 	.word	0xffffffff


	//   ....[237]....
        /*0ab8*/ 	.word	0xffffffff


	//   ....[238]....
        /*0abc*/ 	.word	0xffffffff


	//   ....[239]....
        /*0ac0*/ 	.word	0xffffffff


	//----- nvinfo : EIATTR_COOP_GROUP_INSTR_OFFSETS
	.align		4
.L_598:
        /*0ac4*/ 	.byte	0x04, 0x28
        /*0ac6*/ 	.short	(.L_600 - .L_599)


	//   ....[0]....
.L_599:
        /*0ac8*/ 	.word	0x00000050


	//   ....[1]....
        /*0acc*/ 	.word	0x00000200


	//   ....[2]....
        /*0ad0*/ 	.word	0x00000230


	//   ....[3]....
        /*0ad4*/ 	.word	0x00000260


	//   ....[4]....
        /*0ad8*/ 	.word	0x00000290


	//   ....[5]....
        /*0adc*/ 	.word	0x000002c0


	//   ....[6]....
        /*0ae0*/ 	.word	0x000002f0


	//   ....[7]....
        /*0ae4*/ 	.word	0x00000460


	//   ....[8]....
        /*0ae8*/ 	.word	0x000004a0


	//   ....[9]....
        /*0aec*/ 	.word	0x000004d0


	//   ....[10]....
        /*0af0*/ 	.word	0x00000500


	//   ....[11]....
        /*0af4*/ 	.word	0x00000530


	//   ....[12]....
        /*0af8*/ 	.word	0x00000560


	//   ....[13]....
        /*0afc*/ 	.word	0x000005f0


	//   ....[14]....
        /*0b00*/ 	.word	0x00000620


	//   ....[15]....
        /*0b04*/ 	.word	0x00000640


	//   ....[16]....
        /*0b08*/ 	.word	0x000006a0


	//   ....[17]....
        /*0b0c*/ 	.word	0x00003e80


	//   ....[18]....
        /*0b10*/ 	.word	0x00003ed0


	//   ....[19]....
        /*0b14*/ 	.word	0x000046a0


	//   ....[20]....
        /*0b18*/ 	.word	0x000046d0


	//   ....[21]....
        /*0b1c*/ 	.word	0x00004e20


	//   ....[22]....
        /*0b20*/ 	.word	0x00004e40


	//   ....[23]....
        /*0b24*/ 	.word	0x00005590


	//   ....[24]....
        /*0b28*/ 	.word	0x000055a0


	//   ....[25]....
        /*0b2c*/ 	.word	0x00005e10


	//   ....[26]....
        /*0b30*/ 	.word	0x00005e50


	//   ....[27]....
        /*0b34*/ 	.word	0x00006c20


	//   ....[28]....
        /*0b38*/ 	.word	0x00006c50


	//   ....[29]....
        /*0b3c*/ 	.word	0x00007440


	//   ....[30]....
        /*0b40*/ 	.word	0x00007470


	//   ....[31]....
        /*0b44*/ 	.word	0x00007c60


	//   ....[32]....
        /*0b48*/ 	.word	0x00007c80


	//   ....[33]....
        /*0b4c*/ 	.word	0x00008490


	//   ....[34]....
        /*0b50*/ 	.word	0x000084c0


	//   ....[35]....
        /*0b54*/ 	.word	0x000085d0


	//   ....[36]....
        /*0b58*/ 	.word	0x00008600


	//   ....[37]....
        /*0b5c*/ 	.word	0x000086d0


	//   ....[38]....
        /*0b60*/ 	.word	0x00008700


	//   ....[39]....
        /*0b64*/ 	.word	0x000087d0


	//   ....[40]....
        /*0b68*/ 	.word	0x000087f0


	//   ....[41]....
        /*0b6c*/ 	.word	0x00008cb0


	//   ....[42]....
        /*0b70*/ 	.word	0x00008cd0


	//   ....[43]....
        /*0b74*/ 	.word	0x00008e50


	//   ....[44]....
        /*0b78*/ 	.word	0x00008e70


	//   ....[45]....
        /*0b7c*/ 	.word	0x00008f40


	//   ....[46]....
        /*0b80*/ 	.word	0x00008f60


	//   ....[47]....
        /*0b84*/ 	.word	0x00009030


	//   ....[48]....
        /*0b88*/ 	.word	0x00009050


	//   ....[49]....
        /*0b8c*/ 	.word	0x00009de0


	//   ....[50]....
        /*0b90*/ 	.word	0x00009e00


	//   ....[51]....
        /*0b94*/ 	.word	0x00009e30


	//   ....[52]....
        /*0b98*/ 	.word	0x00009e60


	//   ....[53]....
        /*0b9c*/ 	.word	0x00009f30


	//   ....[54]....
        /*0ba0*/ 	.word	0x00009fd0


	//   ....[55]....
        /*0ba4*/ 	.word	0x00009fe0


	//   ....[56]....
        /*0ba8*/ 	.word	0x0000a020


	//   ....[57]....
        /*0bac*/ 	.word	0x0000a180


	//   ....[58]....
        /*0bb0*/ 	.word	0x0000a1a0


	//   ....[59]....
        /*0bb4*/ 	.word	0x0000a200


	//   ....[60]....
        /*0bb8*/ 	.word	0x0000a240


	//   ....[61]....
        /*0bbc*/ 	.word	0x0000a250


	//   ....[62]....
        /*0bc0*/ 	.word	0x0000a270


	//   ....[63]....
        /*0bc4*/ 	.word	0x0000a400


	//   ....[64]....
        /*0bc8*/ 	.word	0x0000a410


	//   ....[65]....
        /*0bcc*/ 	.word	0x0000a600


	//   ....[66]....
        /*0bd0*/ 	.word	0x0000a640


	//   ....[67]....
        /*0bd4*/ 	.word	0x0000a650


	//   ....[68]....
        /*0bd8*/ 	.word	0x0000a660


	//   ....[69]....
        /*0bdc*/ 	.word	0x0000bf10


	//   ....[70]....
        /*0be0*/ 	.word	0x0000bf50


	//   ....[71]....
        /*0be4*/ 	.word	0x0000bf70


	//   ....[72]....
        /*0be8*/ 	.word	0x0000bf80


	//   ....[73]....
        /*0bec*/ 	.word	0x0000dd50


	//   ....[74]....
        /*0bf0*/ 	.word	0x0000dd80


	//   ....[75]....
        /*0bf4*/ 	.word	0x0000dda0


	//   ....[76]....
        /*0bf8*/ 	.word	0x0000ddb0


	//   ....[77]....
        /*0bfc*/ 	.word	0x0000de70


	//   ....[78]....
        /*0c00*/ 	.word	0x0000de80


	//   ....[79]....
        /*0c04*/ 	.word	0x0000e080


	//   ....[80]....
        /*0c08*/ 	.word	0x0000e090


	//   ....[81]....
        /*0c0c*/ 	.word	0x0000ee10


	//   ....[82]....
        /*0c10*/ 	.word	0x0000ee30


	//   ....[83]....
        /*0c14*/ 	.word	0x0000ef20


	//   ....[84]....
        /*0c18*/ 	.word	0x0000ef30


	//   ....[85]....
        /*0c1c*/ 	.word	0x0000f020


	//   ....[86]....
        /*0c20*/ 	.word	0x0000f040


	//   ....[87]....
        /*0c24*/ 	.word	0x0000f130


	//   ....[88]....
        /*0c28*/ 	.word	0x0000f140


	//   ....[89]....
        /*0c2c*/ 	.word	0x0000faf0


	//   ....[90]....
        /*0c30*/ 	.word	0x0000fb20


	//   ....[91]....
        /*0c34*/ 	.word	0x0000fb30


	//   ....[92]....
        /*0c38*/ 	.word	0x0000fb60


	//   ....[93]....
        /*0c3c*/ 	.word	0x000115a0


	//   ....[94]....
        /*0c40*/ 	.word	0x000115b0


	//   ....[95]....
        /*0c44*/ 	.word	0x000115f0


	//   ....[96]....
        /*0c48*/ 	.word	0x00011690


	//   ....[97]....
        /*0c4c*/ 	.word	0x000116e0


	//   ....[98]....
        /*0c50*/ 	.word	0x00011700


	//   ....[99]....
        /*0c54*/ 	.word	0x00011800


	//   ....[100]....
        /*0c58*/ 	.word	0x00011810


	//   ....[101]....
        /*0c5c*/ 	.word	0x000125a0


	//   ....[102]....
        /*0c60*/ 	.word	0x000125c0


	//   ....[103]....
        /*0c64*/ 	.word	0x000126f0


	//   ....[104]....
        /*0c68*/ 	.word	0x00012700


	//   ....[105]....
        /*0c6c*/ 	.word	0x00012830


	//   ....[106]....
        /*0c70*/ 	.word	0x00012850


	//   ....[107]....
        /*0c74*/ 	.word	0x00012980


	//   ....[108]....
        /*0c78*/ 	.word	0x00012990


	//   ....[109]....
        /*0c7c*/ 	.word	0x00012e60


	//   ....[110]....
        /*0c80*/ 	.word	0x00012e90


	//   ....[111]....
        /*0c84*/ 	.word	0x00012eb0


	//   ....[112]....
        /*0c88*/ 	.word	0x00012ed0


	//   ....[113]....
        /*0c8c*/ 	.word	0x00014ab0


	//   ....[114]....
        /*0c90*/ 	.word	0x00014ac0


	//   ....[115]....
        /*0c94*/ 	.word	0x00014af0


	//   ....[116]....
        /*0c98*/ 	.word	0x00014b00


	//   ....[117]....
        /*0c9c*/ 	.word	0x00015bb0


	//   ....[118]....
        /*0ca0*/ 	.word	0x00015bc0


	//   ....[119]....
        /*0ca4*/ 	.word	0x00015be0


	//   ....[120]....
        /*0ca8*/ 	.word	0x00015c00


	//   ....[121]....
        /*0cac*/ 	.word	0x00015f30


	//   ....[122]....
        /*0cb0*/ 	.word	0x00015f50


	//   ....[123]....
        /*0cb4*/ 	.word	0x00016030


	//   ....[124]....
        /*0cb8*/ 	.word	0x00016040


	//   ....[125]....
        /*0cbc*/ 	.word	0x00016130


	//   ....[126]....
        /*0cc0*/ 	.word	0x00016150


	//   ....[127]....
        /*0cc4*/ 	.word	0x00016240


	//   ....[128]....
        /*0cc8*/ 	.word	0x00016250


	//   ....[129]....
        /*0ccc*/ 	.word	0x00016540


	//   ....[130]....
        /*0cd0*/ 	.word	0x00016560


	//   ....[131]....
        /*0cd4*/ 	.word	0x00016ba0


	//   ....[132]....
        /*0cd8*/ 	.word	0x00016bb0


	//   ....[133]....
        /*0cdc*/ 	.word	0x000179b0


	//   ....[134]....
        /*0ce0*/ 	.word	0x000179d0


	//   ....[135]....
        /*0ce4*/ 	.word	0x00017ac0


	//   ....[136]....
        /*0ce8*/ 	.word	0x00017ad0


	//   ....[137]....
        /*0cec*/ 	.word	0x00017bc0


	//   ....[138]....
        /*0cf0*/ 	.word	0x00017be0


	//   ....[139]....
        /*0cf4*/ 	.word	0x00017cd0


	//   ....[140]....
        /*0cf8*/ 	.word	0x00017ce0


	//   ....[141]....
        /*0cfc*/ 	.word	0x00017e80


	//   ....[142]....
        /*0d00*/ 	.word	0x00017ea0


	//   ....[143]....
        /*0d04*/ 	.word	0x00017fd0


	//   ....[144]....
        /*0d08*/ 	.word	0x00018010


	//   ....[145]....
        /*0d0c*/ 	.word	0x00018040


	//   ....[146]....
        /*0d10*/ 	.word	0x00018070


	//   ....[147]....
        /*0d14*/ 	.word	0x000180a0


	//   ....[148]....
        /*0d18*/ 	.word	0x000180d0


	//   ....[149]....
        /*0d1c*/ 	.word	0x00018240


	//   ....[150]....
        /*0d20*/ 	.word	0x00018280


	//   ....[151]....
        /*0d24*/ 	.word	0x000182b0


	//   ....[152]....
        /*0d28*/ 	.word	0x000182e0


	//   ....[153]....
        /*0d2c*/ 	.word	0x00018310


	//   ....[154]....
        /*0d30*/ 	.word	0x00018340


	//   ....[155]....
        /*0d34*/ 	.word	0x000183d0


	//   ....[156]....
        /*0d38*/ 	.word	0x00018400


	//   ....[157]....
        /*0d3c*/ 	.word	0x00018410


	//   ....[158]....
        /*0d40*/ 	.word	0x00018470


	//   ....[159]....
        /*0d44*/ 	.word	0x00018a40


	//   ....[160]....
        /*0d48*/ 	.word	0x00018a90


	//   ....[161]....
        /*0d4c*/ 	.word	0x00018af0


	//   ....[162]....
        /*0d50*/ 	.word	0x00018b50


	//   ....[163]....
        /*0d54*/ 	.word	0x00018bb0


	//   ....[164]....
        /*0d58*/ 	.word	0x00018c20


	//   ....[165]....
        /*0d5c*/ 	.word	0x00018c70


	//   ....[166]....
        /*0d60*/ 	.word	0x00018cd0


	//   ....[167]....
        /*0d64*/ 	.word	0x00018d40


	//   ....[168]....
        /*0d68*/ 	.word	0x00018da0


	//   ....[169]....
        /*0d6c*/ 	.word	0x00018e10


	//   ....[170]....
        /*0d70*/ 	.word	0x00018e70


	//   ....[171]....
        /*0d74*/ 	.word	0x00018ee0


	//   ....[172]....
        /*0d78*/ 	.word	0x00018f50


	//   ....[173]....
        /*0d7c*/ 	.word	0x00018fc0


	//   ....[174]....
        /*0d80*/ 	.word	0x00019020


	//   ....[175]....
        /*0d84*/ 	.word	0x00019090


	//   ....[176]....
        /*0d88*/ 	.word	0x00019100


	//   ....[177]....
        /*0d8c*/ 	.word	0x00019170


	//   ....[178]....
        /*0d90*/ 	.word	0x000191d0


	//   ....[179]....
        /*0d94*/ 	.word	0x00019230


	//   ....[180]....
        /*0d98*/ 	.word	0x00019290


	//   ....[181]....
        /*0d9c*/ 	.word	0x000192e0


	//   ....[182]....
        /*0da0*/ 	.word	0x00019330


	//   ....[183]....
        /*0da4*/ 	.word	0x000193a0


	//   ....[184]....
        /*0da8*/ 	.word	0x00019410


	//   ....[185]....
        /*0dac*/ 	.word	0x00019470


	//   ....[186]....
        /*0db0*/ 	.word	0x000194e0


	//   ....[187]....
        /*0db4*/ 	.word	0x00019550


	//   ....[188]....
        /*0db8*/ 	.word	0x000195c0


	//   ....[189]....
        /*0dbc*/ 	.word	0x00019620


	//   ....[190]....
        /*0dc0*/ 	.word	0x00019690


	//   ....[191]....
        /*0dc4*/ 	.word	0x00019700


	//   ....[192]....
        /*0dc8*/ 	.word	0x00019770


	//   ....[193]....
        /*0dcc*/ 	.word	0x000197d0


	//   ....[194]....
        /*0dd0*/ 	.word	0x00019820


	//   ....[195]....
        /*0dd4*/ 	.word	0x00019870


	//   ....[196]....
        /*0dd8*/ 	.word	0x000198c0


	//   ....[197]....
        /*0ddc*/ 	.word	0x00019900


	//   ....[198]....
        /*0de0*/ 	.word	0x00019960


	//   ....[199]....
        /*0de4*/ 	.word	0x000199a0


	//   ....[200]....
        /*0de8*/ 	.word	0x000199f0


	//   ....[201]....
        /*0dec*/ 	.word	0x00019a30


	//   ....[202]....
        /*0df0*/ 	.word	0x00019aa0


	//   ....[203]....
        /*0df4*/ 	.word	0x00019b10


	//   ....[204]....
        /*0df8*/ 	.word	0x00019b80


	//   ....[205]....
        /*0dfc*/ 	.word	0x00019be0


	//   ....[206]....
        /*0e00*/ 	.word	0x00019c50


	//   ....[207]....
        /*0e04*/ 	.word	0x00019cc0


	//   ....[208]....
        /*0e08*/ 	.word	0x00019d30


	//   ....[209]....
        /*0e0c*/ 	.word	0x00019d90


	//   ....[210]....
        /*0e10*/ 	.word	0x00019e00


	//   ....[211]....
        /*0e14*/ 	.word	0x00019e70


	//   ....[212]....
        /*0e18*/ 	.word	0x00019ee0


	//   ....[213]....
        /*0e1c*/ 	.word	0x00019f40


	//   ....[214]....
        /*0e20*/ 	.word	0x00019fb0


	//   ....[215]....
        /*0e24*/ 	.word	0x0001a020


	//   ....[216]....
        /*0e28*/ 	.word	0x0001a090


	//   ....[217]....
        /*0e2c*/ 	.word	0x0001a0f0


	//   ....[218]....
        /*0e30*/ 	.word	0x0001a160


	//   ....[219]....
        /*0e34*/ 	.word	0x0001a1d0


	//   ....[220]....
        /*0e38*/ 	.word	0x0001a240


	//   ....[221]....
        /*0e3c*/ 	.word	0x0001a2a0


	//   ....[222]....
        /*0e40*/ 	.word	0x0001a310


	//   ....[223]....
        /*0e44*/ 	.word	0x0001a380


	//   ....[224]....
        /*0e48*/ 	.word	0x0001a3d0


	//   ....[225]....
        /*0e4c*/ 	.word	0x0001a410


	//   ....[226]....
        /*0e50*/ 	.word	0x0001a460


	//   ....[227]....
        /*0e54*/ 	.word	0x0001a4b0


	//   ....[228]....
        /*0e58*/ 	.word	0x0001a500


	//   ....[229]....
        /*0e5c*/ 	.word	0x0001a570


	//   ....[230]....
        /*0e60*/ 	.word	0x0001a5c0


	//   ....[231]....
        /*0e64*/ 	.word	0x0001a600


	//   ....[232]....
        /*0e68*/ 	.word	0x0001a650


	//   ....[233]....
        /*0e6c*/ 	.word	0x0001a6a0


	//   ....[234]....
        /*0e70*/ 	.word	0x0001a6f0


	//   ....[235]....
        /*0e74*/ 	.word	0x0001a760


	//   ....[236]....
        /*0e78*/ 	.word	0x0001a7b0


	//   ....[237]....
        /*0e7c*/ 	.word	0x0001a820


	//   ....[238]....
        /*0e80*/ 	.word	0x0001a880


	//   ....[239]....
        /*0e84*/ 	.word	0x0001a8f0


	//----- nvinfo : EIATTR_EXIT_INSTR_OFFSETS
	.align		4
.L_600:
        /*0e88*/ 	.byte	0x04, 0x1c
        /*0e8a*/ 	.short	(.L_602 - .L_601)


	//   ....[0]....
.L_601:
        /*0e8c*/ 	.word	0x00000c10


	//   ....[1]....
        /*0e90*/ 	.word	0x00018a10


	//----- nvinfo : EIATTR_MAX_THREADS
	.align		4
.L_602:
        /*0e94*/ 	.byte	0x04, 0x05
        /*0e96*/ 	.short	(.L_604 - .L_603)
.L_603:
        /*0e98*/ 	.word	0x00000100
        /*0e9c*/ 	.word	0x00000001
        /*0ea0*/ 	.word	0x00000001


	//----- nvinfo : EIATTR_CRS_STACK_SIZE
	.align		4
.L_604:
        /*0ea4*/ 	.byte	0x04, 0x1e
        /*0ea6*/ 	.short	(.L_606 - .L_605)
.L_605:
        /*0ea8*/ 	.word	0x00000000
.L_606:


//--------------------- .nv.info._ZN7cutlass13device_kernelIN5flash19enable_sm80_to_sm89INS1_16FlashAttnFwdSm80INS1_25CollectiveMainloopFwdSm80ILi4ELi1ELb0EN4cute5tupleIJNS5_1CILi128EEENS7_ILi48EEES8_EEELi128ENS_10bfloat16_tEfNS_4arch4Sm80ELb0ELb1ELb0ELb0ELb1ELb0ELb1ELb1EEENS1_21CollectiveEpilogueFwdINS6_IJS8_S8_S9_EEENS6_IJNS7_ILi1EEESH_SH_EEESB_SD_Li128ELb0ELb1ELb1ELb0EEENS1_19SingleTileSchedulerILb0ELb1ELb1ELi128EEEEEEEEEvNT_6ParamsE --------------------------
	.section	.nv.info._ZN7cutlass13device_kernelIN5flash19enable_sm80_to_sm89INS1_16FlashAttnFwdSm80INS1_25CollectiveMainloopFwdSm80ILi4ELi1ELb0EN4cute5tupleIJNS5_1CILi128EEENS7_ILi48EEES8_EEELi128ENS_10bfloat16_tEfNS_4arch4Sm80ELb0ELb1ELb0ELb0ELb1ELb0ELb1ELb1EEENS1_21CollectiveEpilogueFwdINS6_IJS8_S8_S9_EEENS6_IJNS7_ILi1EEESH_SH_EEESB_SD_Li128ELb0ELb1ELb1ELb0EEENS1_19SingleTileSchedulerILb0ELb1ELb1ELi128EEEEEEEEEvNT_6ParamsE,"",@"SHT_CUDA_INFO"
	.sectionflags	@""
	.align	4


	//----- nvinfo : EIATTR_CUDA_API_VERSION
	.align		4
        /*0000*/ 	.byte	0x04, 0x37
        /*0002*/ 	.short	(.L_608 - .L_607)
.L_607:
        /*0004*/ 	.word	0x00000082


	//----- nvinfo : EIATTR_SW2861232_WAR
	.align		4
.L_608:
        /*0008*/ 	.byte	0x01, 0x35
	.zero		2


	//----- nvinfo : EIATTR_PARAM_CBANK
	.align		4
        /*000c*/ 	.byte	0x04, 0x0a
        /*000e*/ 	.short	(.L_610 - .L_609)
	.align		4
.L_609:
        /*0010*/ 	.word	index@(.nv.constant0._ZN7cutlass13device_kernelIN5flash19enable_sm80_to_sm89INS1_16FlashAttnFwdSm80INS1_25CollectiveMainloopFwdSm80ILi4ELi1ELb0EN4cute5tupleIJNS5_1CILi128EEENS7_ILi48EEES8_EEELi128ENS_10bfloat16_tEfNS_4arch4Sm80ELb0ELb1ELb0ELb0ELb1ELb0ELb1ELb1EEENS1_21CollectiveEpilogueFwdINS6_IJS8_S8_S9_EEENS6_IJNS7_ILi1EEESH_SH_EEESB_SD_Li128ELb0ELb1ELb1ELb0EEENS1_19SingleTileSchedulerILb0ELb1ELb1ELi128EEEEEEEEEvNT_6ParamsE)
        /*0014*/ 	.short	0x0160
        /*0016*/ 	.short	0x0418


	//----- nvinfo : EIATTR_CBANK_PARAM_SIZE
	.align		4
.L_610:
        /*0018*/ 	.byte	0x03, 0x19
        /*001a*/ 	.short	0x0418


	//----- nvinfo : EIATTR_KPARAM_INFO
	.align		4
        /*001c*/ 	.byte	0x04, 0x17
        /*001e*/ 	.short	(.L_612 - .L_611)
.L_611:
        /*0020*/ 	.word	0x00000000
        /*0024*/ 	.short	0x0000
        /*0026*/ 	.short	0x0000
        /*0028*/ 	.byte	0x00, 0xf0, 0x61, 0x10


	//----- nvinfo : EIATTR_MAXREG_COUNT
	.align		4
.L_612:
        /*002c*/ 	.byte	0x03, 0x1b
        /*002e*/ 	.short	0x00ff


	//----- nvinfo : EIATTR_NUM_BARRIERS
	.align		4
        /*0030*/ 	.byte	0x02, 0x4c
        /*0032*/ 	.byte	0x02
	.zero		1


	//----- nvinfo : EIATTR_ANNOTATIONS
	.align		4
        /*0034*/ 	.byte	0x04, 0x55
        /*0036*/ 	.short	(.L_614 - .L_613)


	//   ....[0]....
.L_613:
        /* <DEDUP_REMOVED lines=45> */


	//----- nvinfo : EIATTR_MERCURY_ISA_VERSION
	.align		4
.L_614:
        /*02f8*/ 	.byte	0x03, 0x5f
        /*02fa*/ 	.short	0x0000


	//----- nvinfo : EIATTR_COOP_GROUP_MASK_REGIDS
	.align		4
        /*02fc*/ 	.byte	0x04, 0x29
        /*02fe*/ 	.short	(.L_616 - .L_615)


	//   ....[0]....
.L_615:
        /*0300*/ 	.word	0xffffffff


	//   ....[1]....
        /*0304*/ 	.word	0xffffffff


	//   ....[2]....
        /*0308*/ 	.word	0xffffffff


	//   ....[3]....
        /*030c*/ 	.word	0xffffffff


	//   ....[4]....
        /*0310*/ 	.word	0xffffffff


	//   ....[5]....
        /*0314*/ 	.word	0xffffffff


	//   ....[6]....
        /*0318*/ 	.word	0xffffffff


	//   ....[7]....
        /*031c*/ 	.word	0xffffffff


	//   ....[8]....
        /*0320*/ 	.word	0xffffffff


	//   ....[9]....
        /*0324*/ 	.word	0xffffffff


	//   ....[10]....
        /*0328*/ 	.word	0xffffffff


	//   ....[11]....
        /*032c*/ 	.word	0xffffffff


	//   ....[12]....
        /*0330*/ 	.word	0xffffffff


	//   ....[13]....
        /*0334*/ 	.word	0xffffffff


	//   ....[14]....
        /*0338*/ 	.word	0xffffffff


	//   ....[15]....
        /*033c*/ 	.word	0xffffffff


	//   ....[16]....
        /*0340*/ 	.word	0xffffffff


	//   ....[17]....
        /*0344*/ 	.word	0xffffffff


	//   ....[18]....
        /*0348*/ 	.word	0xffffffff


	//   ....[19]....
        /*034c*/ 	.word	0xffffffff


	//   ....[20]....
        /*0350*/ 	.word	0xffffffff


	//   ....[21]....
        /*0354*/ 	.word	0xffffffff


	//   ....[22]....
        /*0358*/ 	.word	0xffffffff


	//   ....[23]....
        /*035c*/ 	.word	0xffffffff


	//   ....[24]....
        /*0360*/ 	.word	0xffffffff


	//   ....[25]....
        /*0364*/ 	.word	0xffffffff


	//   ....[26]....
        /*0368*/ 	.word	0xffffffff


	//   ....[27]....
        /*036c*/ 	.word	0xffffffff


	//   ....[28]....
        /*0370*/ 	.word	0xffffffff


	//   ....[29]....
        /*0374*/ 	.word	0xffffffff


	//   ....[30]....
        /*0378*/ 	.word	0xffffffff


	//   ....[31]....
        /*037c*/ 	.word	0xffffffff


	//   ....[32]....
        /*0380*/ 	.word	0xffffffff


	//   ....[33]....
        /*0384*/ 	.word	0xffffffff


	//   ....[34]....
        /*0388*/ 	.word	0xffffffff


	//   ....[35]....
        /*038c*/ 	.word	0xffffffff


	//   ....[36]....
        /*0390*/ 	.word	0xffffffff


	//   ....[37]....
        /*0394*/ 	.word	0xffffffff


	//   ....[38]....
        /*0398*/ 	.word	0xffffffff


	//   ....[39]....
        /*039c*/ 	.word	0xffffffff


	//   ....[40]....
        /*03a0*/ 	.word	0xffffffff


	//   ....[41]....
        /*03a4*/ 	.word	0xffffffff


	//   ....[42]....
        /*03a8*/ 	.word	0xffffffff


	//   ....[43]....
        /*03ac*/ 	.word	0xffffffff


	//   ....[44]....
        /*03b0*/ 	.word	0xffffffff


	//   ....[45]....
        /*03b4*/ 	.word	0xffffffff


	//   ....[46]....
        /*03b8*/ 	.word	0xffffffff


	//   ....[47]....
        /*03bc*/ 	.word	0xffffffff


	//   ....[48]....
        /*03c0*/ 	.word	0xffffffff


	//   ....[49]....
        /*03c4*/ 	.word	0xffffffff


	//   ....[50]....
        /*03c8*/ 	.word	0xffffffff


	//   ....[51]....
        /*03cc*/ 	.word	0xffffffff


	//   ....[52]....
        /*03d0*/ 	.word	0xffffffff


	//   ....[53]....
        /*03d4*/ 	.word	0xffffffff


	//   ....[54]....
        /*03d8*/ 	.word	0xffffffff


	//   ....[55]....
        /*03dc*/ 	.word	0xffffffff


	//   ....[56]....
        /*03e0*/ 	.word	0xffffffff


	//   ....[57]....
        /*03e4*/ 	.word	0xffffffff


	//   ....[58]....
        /*03e8*/ 	.word	0xffffffff


	//   ....[59]....
        /*03ec*/ 	.word	0xffffffff


	//   ....[60]....
        /*03f0*/ 	.word	0xffffffff


	//   ....[61]....
        /*03f4*/ 	.word	0xffffffff


	//   ....[62]....
        /*03f8*/ 	.word	0xffffffff


	//   ....[63]....
        /*03fc*/ 	.word	0xffffffff


	//   ....[64]....
        /*0400*/ 	.word	0xffffffff


	//   ....[65]....
        /*0404*/ 	.word	0xffffffff


	//   ....[66]....
        /*0408*/ 	.word	0xffffffff


	//   ....[67]....
        /*040c*/ 	.word	0xffffffff


	//   ....[68]....
        /*0410*/ 	.word	0xffffffff


	//   ....[69]....
        /*0414*/ 	.word	0xffffffff


	//   ....[70]....
        /*0418*/ 	.word	0xffffffff


	//   ....[71]....
        /*041c*/ 	.word	0xffffffff


	//   ....[72]....
        /*0420*/ 	.word	0xffffffff


	//   ....[73]....
        /*0424*/ 	.word	0xffffffff


	//   ....[74]....
        /*0428*/ 	.word	0xffffffff


	//   ....[75]....
        /*042c*/ 	.word	0xffffffff


	//   ....[76]....
        /*0430*/ 	.word	0xffffffff


	//   ....[77]....
        /*0434*/ 	.word	0xffffffff


	//   ....[78]....
        /*0438*/ 	.word	0xffffffff


	//   ....[79]....
        /*043c*/ 	.word	0xffffffff


	//   ....[80]....
        /*0440*/ 	.word	0xffffffff


	//   ....[81]....
        /*0444*/ 	.word	0xffffffff


	//   ....[82]....
        /*0448*/ 	.word	0xffffffff


	//   ....[83]....
        /*044c*/ 	.word	0xffffffff


	//   ....[84]....
        /*0450*/ 	.word	0xffffffff


	//   ....[85]....
        /*0454*/ 	.word	0xffffffff


	//   ....[86]....
        /*0458*/ 	.word	0xffffffff


	//   ....[87]....
        /*045c*/ 	.word	0xffffffff


	//   ....[88]....
        /*0460*/ 	.word	0xffffffff


	//   ....[89]....
        /*0464*/ 	.word	0xffffffff


	//   ....[90]....
        /*0468*/ 	.word	0xffffffff


	//   ....[91]....
        /*046c*/ 	.word	0xffffffff


	//   ....[92]....
        /*0470*/ 	.word	0xffffffff


	//   ....[93]....
        /*0474*/ 	.word	0xffffffff


	//   ....[94]....
        /*0478*/ 	.word	0xffffffff


	//   ....[95]....
        /*047c*/ 	.word	0xffffffff


	//   ....[96]....
        /*0480*/ 	.word	0xffffffff


	//   ....[97]....
        /*0484*/ 	.word	0xffffffff


	//   ....[98]....
        /*0488*/ 	.word	0xffffffff


	//   ....[99]....
        /*048c*/ 	.word	0xffffffff


	//   ....[100]....
        /*0490*/ 	.word	0xffffffff


	//   ....[101]....
        /*0494*/ 	.word	0xffffffff


	//   ....[102]....
        /*0498*/ 	.word	0xffffffff


	//   ....[103]....
        /*049c*/ 	.word	0xffffffff


	//   ....[104]....
        /*04a0*/ 	.word	0xffffffff


	//   ....[105]....
        /*04a4*/ 	.word	0xffffffff


	//   ....[106]....
        /*04a8*/ 	.word	0xffffffff


	//   ....[107]....
        /*04ac*/ 	.word	0xffffffff


	//   ....[108]....
        /*04b0*/ 	.word	0xffffffff


	//   ....[109]....
        /*04b4*/ 	.word	0xffffffff


	//   ....[110]....
        /*04b8*/ 	.word	0xffffffff


	//   ....[111]....
        /*04bc*/ 	.word	0xffffffff


	//   ....[112]....
        /*04c0*/ 	.word	0xffffffff


	//   ....[113]....
        /*04c4*/ 	.word	0xffffffff


	//   ....[114]....
        /*04c8*/ 	.word	0xffffffff


	//   ....[115]....
        /*04cc*/ 	.word	0xffffffff


	//   ....[116]....
        /*04d0*/ 	.word	0xffffffff


	//   ....[117]....
        /*04d4*/ 	.word	0xffffffff


	//   ....[118]....
        /*04d8*/ 	.word	0xffffffff


	//   ....[119]....
        /*04dc*/ 	.word	0xffffffff


	//   ....[120]....
        /*04e0*/ 	.word	0xffffffff


	//   ....[121]....
        /*04e4*/ 	.word	0xffffffff


	//   ....[122]....
        /*04e8*/ 	.word	0xffffffff


	//   ....[123]....
        /*04ec*/ 	.word	0xffffffff


	//   ....[124]....
        /*04f0*/ 	.word	0xffffffff


	//   ....[125]....
        /*04f4*/ 	.word	0xffffffff


	//   ....[126]....
        /*04f8*/ 	.word	0xffffffff


	//   ....[127]....
        /*04fc*/ 	.word	0xffffffff


	//   ....[128]....
        /*0500*/ 	.word	0xffffffff


	//   ....[129]....
        /*0504*/ 	.word	0xffffffff


	//   ....[130]....
        /*0508*/ 	.word	0xffffffff


	//   ....[131]....
        /*050c*/ 	.word	0xffffffff


	//   ....[132]....
        /*0510*/ 	.word	0xffffffff


	//   ....[133]....
        /*0514*/ 	.word	0xffffffff


	//   ....[134]....
        /*0518*/ 	.word	0xffffffff


	//   ....[135]....
        /*051c*/ 	.word	0xffffffff


	//   ....[136]....
        /*0520*/ 	.word	0xffffffff


	//   ....[137]....
        /*0524*/ 	.word	0xffffffff


	//   ....[138]....
        /*0528*/ 	.word	0xffffffff


	//----- nvinfo : EIATTR_COOP_GROUP_INSTR_OFFSETS
	.align		4
.L_616:
        /*052c*/ 	.byte	0x04, 0x28
        /*052e*/ 	.short	(.L_618 - .L_617)


	//   ....[0]....
.L_617:
        /*0530*/ 	.word	0x00000060


	//   ....[1]....
        /*0534*/ 	.word	0x00001440


	//   ....[2]....
        /*0538*/ 	.word	0x00001470


	//   ....[3]....
        /*053c*/ 	.word	0x00001630


	//   ....[4]....
        /*0540*/ 	.word	0x00001660


	//   ....[5]....
        /*0544*/ 	.word	0x00001730


	//   ....[6]....
        /*0548*/ 	.word	0x00001760


	//   ....[7]....
        /*054c*/ 	.word	0x00001830


	//   ....[8]....
        /*0550*/ 	.word	0x00001860


	//   ....[9]....
        /*0554*/ 	.word	0x00001930


	//   ....[10]....
        /*0558*/ 	.word	0x00001960


	//   ....[11]....
        /*055c*/ 	.word	0x00001a30


	//   ....[12]....
        /*0560*/ 	.word	0x00001a60


	//   ....[13]....
        /*0564*/ 	.word	0x00001b30


	//   ....[14]....
        /*0568*/ 	.word	0x00001b60


	//   ....[15]....
        /*056c*/ 	.word	0x00001c40


	//   ....[16]....
        /*0570*/ 	.word	0x00001c90


	//   ....[17]....
        /*0574*/ 	.word	0x00002190


	//   ....[18]....
        /*0578*/ 	.word	0x000021b0


	//   ....[19]....
        /*057c*/ 	.word	0x000021d0


	//   ....[20]....
        /*0580*/ 	.word	0x000021e0


	//   ....[21]....
        /*0584*/ 	.word	0x000021f0


	//   ....[22]....
        /*0588*/ 	.word	0x00002200


	//   ....[23]....
        /*058c*/ 	.word	0x00002670


	//   ....[24]....
        /*0590*/ 	.word	0x000026a0


	//   ....[25]....
        /*0594*/ 	.word	0x000026e0


	//   ....[26]....
        /*0598*/ 	.word	0x00002710


	//   ....[27]....
        /*059c*/ 	.word	0x00002730


	//   ....[28]....
        /*05a0*/ 	.word	0x00002740


	//   ....[29]....
        /*05a4*/ 	.word	0x00003350


	//   ....[30]....
        /*05a8*/ 	.word	0x00003370


	//   ....[31]....
        /*05ac*/ 	.word	0x00003380


	//   ....[32]....
        /*05b0*/ 	.word	0x00003390


	//   ....[33]....
        /*05b4*/ 	.word	0x000033a0


	//   ....[34]....
        /*05b8*/ 	.word	0x000033b0


	//   ....[35]....
        /*05bc*/ 	.word	0x00003790


	//   ....[36]....
        /*05c0*/ 	.word	0x000039e0


	//   ....[37]....
        /*05c4*/ 	.word	0x00003bb0


	//   ....[38]....
        /*05c8*/ 	.word	0x000041a0


	//   ....[39]....
        /*05cc*/ 	.word	0x00004d30


	//   ....[40]....
        /*05d0*/ 	.word	0x00004d70


	//   ....[41]....
        /*05d4*/ 	.word	0x00004ef0


	//   ....[42]....
        /*05d8*/ 	.word	0x00004f20


	//   ....[43]....
        /*05dc*/ 	.word	0x00005360


	//   ....[44]....
        /*05e0*/ 	.word	0x00005460


	//   ....[45]....
        /*05e4*/ 	.word	0x000054f0


	//   ....[46]....
        /*05e8*/ 	.word	0x00005600


	//   ....[47]....
        /*05ec*/ 	.word	0x00007760


	//   ....[48]....
        /*05f0*/ 	.word	0x00007770


	//   ....[49]....
        /*05f4*/ 	.word	0x00007780


	//   ....[50]....
        /*05f8*/ 	.word	0x00007790


	//   ....[51]....
        /*05fc*/ 	.word	0x000077a0


	//   ....[52]....
        /*0600*/ 	.word	0x000077b0


	//   ....[53]....
        /*0604*/ 	.word	0x00008310


	//   ....[54]....
        /*0608*/ 	.word	0x00008320


	//   ....[55]....
        /*060c*/ 	.word	0x00008330


	//   ....[56]....
        /*0610*/ 	.word	0x00008340


	//   ....[57]....
        /*0614*/ 	.word	0x00008350


	//   ....[58]....
        /*0618*/ 	.word	0x00008360


	//   ....[59]....
        /*061c*/ 	.word	0x00008580


	//   ....[60]....
        /*0620*/ 	.word	0x000087b0


	//   ....[61]....
        /*0624*/ 	.word	0x000089b0


	//   ....[62]....
        /*0628*/ 	.word	0x000092b0


	//   ....[63]....
        /*062c*/ 	.word	0x00009b10


	//   ....[64]....
        /*0630*/ 	.word	0x00009b70


	//   ....[65]....
        /*0634*/ 	.word	0x00009c90


	//   ....[66]....
        /*0638*/ 	.word	0x00009d00


	//   ....[67]....
        /*063c*/ 	.word	0x00009e40


	//   ....[68]....
        /*0640*/ 	.word	0x00009f70


	//   ....[69]....
        /*0644*/ 	.word	0x0000a2f0


	//   ....[70]....
        /*0648*/ 	.word	0x0000a370


	//   ....[71]....
        /*064c*/ 	.word	0x0000c770


	//   ....[72]....
        /*0650*/ 	.word	0x0000c780


	//   ....[73]....
        /*0654*/ 	.word	0x0000c790


	//   ....[74]....
        /*0658*/ 	.word	0x0000c7a0


	//   ....[75]....
        /*065c*/ 	.word	0x0000c7b0


	//   ....[76]....
        /*0660*/ 	.word	0x0000c7c0


	//   ....[77]....
        /*0664*/ 	.word	0x0000d320


	//   ....[78]....
        /*0668*/ 	.word	0x0000d330


	//   ....[79]....
        /*066c*/ 	.word	0x0000d340


	//   ....[80]....
        /*0670*/ 	.word	0x0000d350


	//   ....[81]....
        /*0674*/ 	.word	0x0000d360


	//   ....[82]....
        /*0678*/ 	.word	0x0000d370


	//   ....[83]....
        /*067c*/ 	.word	0x0000d6c0


	//   ....[84]....
        /*0680*/ 	.word	0x0000d780


	//   ....[85]....
        /*0684*/ 	.word	0x0000d7a0


	//   ....[86]....
        /*0688*/ 	.word	0x0000d7e0


	//   ....[87]....
        /*068c*/ 	.word	0x0000d830


	//   ....[88]....
        /*0690*/ 	.word	0x0000d870


	//   ....[89]....
        /*0694*/ 	.word	0x0000d930


	//   ....[90]....
        /*0698*/ 	.word	0x0000dce0


	//   ....[91]....
        /*069c*/ 	.word	0x0000f710


	//   ....[92]....
        /*06a0*/ 	.word	0x0000f720


	//   ....[93]....
        /*06a4*/ 	.word	0x0000f730


	//   ....[94]....
        /*06a8*/ 	.word	0x0000f740


	//   ....[95]....
        /*06ac*/ 	.word	0x0000f790


	//   ....[96]....
        /*06b0*/ 	.word	0x0000f8f0


	//   ....[97]....
        /*06b4*/ 	.word	0x00010310


	//   ....[98]....
        /*06b8*/ 	.word	0x00010320


	//   ....[99]....
        /*06bc*/ 	.word	0x00010330


	//   ....[100]....
        /*06c0*/ 	.word	0x00010340


	//   ....[101]....
        /*06c4*/ 	.word	0x00010350


	//   ....[102]....
        /*06c8*/ 	.word	0x00010360


	//   ....[103]....
        /*06cc*/ 	.word	0x00010580


	//   ....[104]....
        /*06d0*/ 	.word	0x00010790


	//   ....[105]....
        /*06d4*/ 	.word	0x00010b00


	//   ....[106]....
        /*06d8*/ 	.word	0x00011430


	//   ....[107]....
        /*06dc*/ 	.word	0x00011be0


	//   ....[108]....
        /*06e0*/ 	.word	0x00011c30


	//   ....[109]....
        /*06e4*/ 	.word	0x00011d50


	//   ....[110]....
        /*06e8*/ 	.word	0x00011da0


	//   ....[111]....
        /*06ec*/ 	.word	0x00011e10


	//   ....[112]....
        /*06f0*/ 	.word	0x00011ff0


	//   ....[113]....
        /*06f4*/ 	.word	0x00012410


	//   ....[114]....
        /*06f8*/ 	.word	0x00012490


	//   ....[115]....
        /*06fc*/ 	.word	0x00014090


	//   ....[116]....
        /*0700*/ 	.word	0x000140a0


	//   ....[117]....
        /*0704*/ 	.word	0x000140b0


	//   ....[118]....
        /*0708*/ 	.word	0x000140c0


	//   ....[119]....
        /*070c*/ 	.word	0x000140f0


	//   ....[120]....
        /*0710*/ 	.word	0x00014110


	//   ....[121]....
        /*0714*/ 	.word	0x00014130


	//   ....[122]....
        /*0718*/ 	.word	0x00014140


	//   ....[123]....
        /*071c*/ 	.word	0x000151c0


	//   ....[124]....
        /*0720*/ 	.word	0x000151f0


	//   ....[125]....
        /*0724*/ 	.word	0x00015220


	//   ....[126]....
        /*0728*/ 	.word	0x00015250


	//   ....[127]....
        /*072c*/ 	.word	0x00015290


	//   ....[128]....
        /*0730*/ 	.word	0x000152c0


	//   ....[129]....
        /*0734*/ 	.word	0x000152e0


	//   ....[130]....
        /*0738*/ 	.word	0x000152f0


	//   ....[131]....
        /*073c*/ 	.word	0x00015310


	//   ....[132]....
        /*0740*/ 	.word	0x00015320


	//   ....[133]....
        /*0744*/ 	.word	0x000159d0


	//   ....[134]....
        /*0748*/ 	.word	0x000159f0


	//   ....[135]....
        /*074c*/ 	.word	0x00015ff0


	//   ....[136]....
        /*0750*/ 	.word	0x00016010


	//   ....[137]....
        /*0754*/ 	.word	0x00016610


	//   ....[138]....
        /*0758*/ 	.word	0x00016620


	//----- nvinfo : EIATTR_EXIT_INSTR_OFFSETS
	.align		4
.L_618:
        /*075c*/ 	.byte	0x04, 0x1c
        /*075e*/ 	.short	(.L_620 - .L_619)


	//   ....[0]....
.L_619:
        /*0760*/ 	.word	0x000001c0


	//   ....[1]....
        /*0764*/ 	.word	0x00016630


	//   ....[2]....
        /*0768*/ 	.word	0x00016bd0


	//   ....[3]....
        /*076c*/ 	.word	0x00016c20


	//   ....[4]....
        /*0770*/ 	.word	0x00016c50


	//   ....[5]....
        /*0774*/ 	.word	0x00016cb0


	//   ....[6]....
        /*0778*/ 	.word	0x00016f40


	//----- nvinfo : EIATTR_CTAIDZ_USED
	.align		4
.L_620:
        /*077c*/ 	.byte	0x01, 0x04
	.zero		2


	//----- nvinfo : EIATTR_MAX_THREADS
	.align		4
        /*0780*/ 	.byte	0x04, 0x05
        /*0782*/ 	.short	(.L_622 - .L_621)
.L_621:
        /*0784*/ 	.word	0x00000080
        /*0788*/ 	.word	0x00000001
        /*078c*/ 	.word	0x00000001


	//----- nvinfo : EIATTR_CRS_STACK_SIZE
	.align		4
.L_622:
        /*0790*/ 	.byte	0x04, 0x1e
        /*0792*/ 	.short	(.L_624 - .L_623)
.L_623:
        /*0794*/ 	.word	0x00000000
.L_624:


//--------------------- .nv.info._ZN7cutlass13device_kernelIN5flash19enable_sm80_to_sm89INS1_16FlashAttnFwdSm80INS1_25CollectiveMainloopFwdSm80ILi8ELi1ELb1EN4cute5tupleIJNS5_1CILi128EEENS7_ILi96EEES8_EEELi128ENS_10bfloat16_tEfNS_4arch4Sm80ELb0ELb1ELb0ELb1ELb1ELb0ELb1ELb1EEENS1_21CollectiveEpilogueFwdINS6_IJS8_S8_S9_EEENS6_IJNS7_ILi1EEESH_SH_EEESB_SD_Li256ELb1ELb1ELb1ELb0EEENS1_36VarlenDynamicPersistentTileSchedulerILi128ELi96ELi256ELi256ELb1ELb1ELb0ELb1ELb0ELb1EEEEEEEEEvNT_6ParamsE --------------------------
	.section	.nv.info._ZN7cutlass13device_kernelIN5flash19enable_sm80_to_sm89INS1_16FlashAttnFwdSm80INS1_25CollectiveMainloopFwdSm80ILi8ELi1ELb1EN4cute5tupleIJNS5_1CILi128EEENS7_ILi96EEES8_EEELi128ENS_10bfloat16_tEfNS_4arch4Sm80ELb0ELb1ELb0ELb1ELb1ELb0ELb1ELb1EEENS1_21CollectiveEpilogueFwdINS6_IJS8_S8_S9_EEENS6_IJNS7_ILi1EEESH_SH_EEESB_SD_Li256ELb1ELb1ELb1ELb0EEENS1_36VarlenDynamicPersistentTileSchedulerILi128ELi96ELi256ELi256ELb1ELb1ELb0ELb1ELb0ELb1EEEEEEEEEvNT_6ParamsE,"",@"SHT_CUDA_INFO"
	.sectionflags	@""
	.align	4


	//----- nvinfo : EIATTR_CUDA_API_VERSION
	.align		4
        /*0000*/ 	.byte	0x04, 0x37
        /*0002*/ 	.short	(.L_626 - .L_625)
.L_625:
        /*0004*/ 	.word	0x00000082


	//----- nvinfo : EIATTR_SW2861232_WAR
	.align		4
.L_626:
        /*0008*/ 	.byte	0x01, 0x35
	.zero		2


	//----- nvinfo : EIATTR_PARAM_CBANK
	.align		4
        /*000c*/ 	.byte	0x04, 0x0a
        /*000e*/ 	.short	(.L_628 - .L_627)
	.align		4
.L_627:
        /*0010*/ 	.word	index@(.nv.constant0._ZN7cutlass13device_kernelIN5flash19enable_sm80_to_sm89INS1_16FlashAttnFwdSm80INS1_25CollectiveMainloopFwdSm80ILi8ELi1ELb1EN4cute5tupleIJNS5_1CILi128EEENS7_ILi96EEES8_EEELi128ENS_10bfloat16_tEfNS_4arch4Sm80ELb0ELb1ELb0ELb1ELb1ELb0ELb1ELb1EEENS1_21CollectiveEpilogueFwdINS6_IJS8_S8_S9_EEENS6_IJNS7_ILi1EEESH_SH_EEESB_SD_Li256ELb1ELb1ELb1ELb0EEENS1_36VarlenDynamicPersistentTileSchedulerILi128ELi96ELi256ELi256ELb1ELb1ELb0ELb1ELb0ELb1EEEEEEEEEvNT_6ParamsE)
        /*0014*/ 	.short	0x0160
        /*0016*/ 	.short	0x0438


	//----- nvinfo : EIATTR_CBANK_PARAM_SIZE
	.align		4
.L_628:
        /*0018*/ 	.byte	0x03, 0x19
        /*001a*/ 	.short	0x0438


	//----- nvinfo : EIATTR_KPARAM_INFO
	.align		4
        /*001c*/ 	.byte	0x04, 0x17
        /*001e*/ 	.short	(.L_630 - .L_629)
.L_629:
        /*0020*/ 	.word	0x00000000
        /*0024*/ 	.short	0x0000
        /*0026*/ 	.short	0x0000
        /*0028*/ 	.byte	0x00, 0xf0, 0xe1, 0x10


	//----- nvinfo : EIATTR_MAXREG_COUNT
	.align		4
.L_630:
        /*002c*/ 	.byte	0x03, 0x1b
        /*002e*/ 	.short	0x00ff


	//----- nvinfo : EIATTR_NUM_BARRIERS
	.align		4
        /*0030*/ 	.byte	0x02, 0x4c
        /*0032*/ 	.byte	0x06
	.zero		1


	//----- nvinfo : EIATTR_ANNOTATIONS
	.align		4
        /*0034*/ 	.byte	0x04, 0x55
        /*0036*/ 	.short	(.L_632 - .L_631)


	//   ....[0]....
.L_631:
        /* <DEDUP_REMOVED lines=11> */


	//----- nvinfo : EIATTR_MERCURY_ISA_VERSION
	.align		4
.L_632:
        /*00d8*/ 	.byte	0x03, 0x5f
        /*00da*/ 	.short	0x0000


	//----- nvinfo : EIATTR_INT_WARP_WIDE_INSTR_OFFSETS
	.align		4
        /*00dc*/ 	.byte	0x04, 0x31
        /*00de*/ 	.short	(.L_634 - .L_633)


	//   ....[0]....
.L_633:
        /*00e0*/ 	.word	0x000127c0


	//   ....[1]....
        /*00e4*/ 	.word	0x00012840


	//----- nvinfo : EIATTR_COOP_GROUP_MASK_REGIDS
	.align		4
.L_634:
        /*00e8*/ 	.byte	0x04, 0x29
        /*00ea*/ 	.short	(.L_636 - .L_635)


	//   ....[0]....
.L_635:
        /*00ec*/ 	.word	0xffffffff


	//   ....[1]....
        /*00f0*/ 	.word	0xffffffff


	//   ....[2]....
        /*00f4*/ 	.word	0xffffffff


	//   ....[3]....
        /*00f8*/ 	.word	0xffffffff


	//   ....[4]....
        /*00fc*/ 	.word	0xffffffff


	//   ....[5]....
        /*0100*/ 	.word	0xffffffff


	//   ....[6]....
        /*0104*/ 	.word	0xffffffff


	//   ....[7]....
        /*0108*/ 	.word	0xffffffff


	//   ....[8]....
        /*010c*/ 	.word	0xffffffff


	//   ....[9]....
        /*0110*/ 	.word	0xffffffff


	//   ....[10]....
        /*0114*/ 	.word	0xffffffff


	//   ....[11]....
        /*0118*/ 	.word	0xffffffff


	//   ....[12]....
        /*011c*/ 	.word	0xffffffff


	//   ....[13]....
        /*0120*/ 	.word	0xffffffff


	//   ....[14]....
        /*0124*/ 	.word	0xffffffff


	//   ....[15]....
        /*0128*/ 	.word	0xffffffff


	//   ....[16]....
        /*012c*/ 	.word	0xffffffff


	//   ....[17]....
        /*0130*/ 	.word	0xffffffff


	//   ....[18]....
        /*0134*/ 	.word	0xffffffff


	//   ....[19]....
        /*0138*/ 	.word	0xffffffff


	//   ....[20]....
        /*013c*/ 	.word	0xffffffff


	//   ....[21]....
        /*0140*/ 	.word	0xffffffff


	//   ....[22]....
        /*0144*/ 	.word	0xffffffff


	//   ....[23]....
        /*0148*/ 	.word	0xffffffff


	//   ....[24]....
        /*014c*/ 	.word	0xffffffff


	//   ....[25]....
        /*0150*/ 	.word	0xffffffff


	//   ....[26]....
        /*0154*/ 	.word	0xffffffff


	//   ....[27]....
        /*0158*/ 	.word	0xffffffff


	//   ....[28]....
        /*015c*/ 	.word	0xffffffff


	//   ....[29]....
        /*0160*/ 	.word	0xffffffff


	//   ....[30]....
        /*0164*/ 	.word	0xffffffff


	//   ....[31]....
        /*0168*/ 	.word	0xffffffff


	//   ....[32]....
        /*016c*/ 	.word	0xffffffff


	//   ....[33]....
        /*0170*/ 	.word	0xffffffff


	//   ....[34]....
        /*0174*/ 	.word	0xffffffff


	//   ....[35]....
        /*0178*/ 	.word	0xffffffff


	//   ....[36]....
        /*017c*/ 	.word	0xffffffff


	//   ....[37]....
        /*0180*/ 	.word	0xffffffff


	//   ....[38]....
        /*0184*/ 	.word	0xffffffff


	//   ....[39]....
        /*0188*/ 	.word	0xffffffff


	//   ....[40]....
        /*018c*/ 	.word	0xffffffff


	//   ....[41]....
        /*0190*/ 	.word	0xffffffff


	//   ....[42]....
        /*0194*/ 	.word	0xffffffff


	//   ....[43]....
        /*0198*/ 	.word	0xffffffff


	//   ....[44]....
        /*019c*/ 	.word	0xffffffff


	//   ....[45]....
        /*01a0*/ 	.word	0xffffffff


	//   ....[46]....
        /*01a4*/ 	.word	0xffffffff


	//   ....[47]....
        /*01a8*/ 	.word	0xffffffff


	//   ....[48]....
        /*01ac*/ 	.word	0xffffffff


	//   ....[49]....
        /*01b0*/ 	.word	0xffffffff


	//   ....[50]....
        /*01b4*/ 	.word	0xffffffff


	//   ....[51]....
        /*01b8*/ 	.word	0xffffffff


	//   ....[52]....
        /*01bc*/ 	.word	0xffffffff


	//   ....[53]....
        /*01c0*/ 	.word	0xffffffff


	//   ....[54]....
        /*01c4*/ 	.word	0xffffffff


	//   ....[55]....
        /*01c8*/ 	.word	0xffffffff


	//   ....[56]....
        /*01cc*/ 	.word	0xffffffff


	//   ....[57]....
        /*01d0*/ 	.word	0xffffffff


	//   ....[58]....
        /*01d4*/ 	.word	0xffffffff


	//   ....[59]....
        /*01d8*/ 	.word	0xffffffff


	//   ....[60]....
        /*01dc*/ 	.word	0xffffffff


	//   ....[61]....
        /*01e0*/ 	.word	0xffffffff


	//   ....[62]....
        /*01e4*/ 	.word	0xffffffff


	//   ....[63]....
        /*01e8*/ 	.word	0xffffffff


	//   ....[64]....
        /*01ec*/ 	.word	0xffffffff


	//   ....[65]....
        /*01f0*/ 	.word	0xffffffff


	//   ....[66]....
        /*01f4*/ 	.word	0xffffffff


	//   ....[67]....
        /*01f8*/ 	.word	0xffffffff


	//   ....[68]....
        /*01fc*/ 	.word	0xffffffff


	//   ....[69]....
        /*0200*/ 	.word	0xffffffff


	//   ....[70]....
        /*0204*/ 	.word	0xffffffff


	//   ....[71]....
        /*0208*/ 	.word	0xffffffff


	//   ....[72]....
        /*020c*/ 	.word	0xffffffff


	//   ....[73]....
        /*0210*/ 	.word	0xffffffff


	//   ....[74]....
        /*0214*/ 	.word	0xffffffff


	//   ....[75]....
        /*0218*/ 	.word	0xffffffff


	//   ....[76]....
        /*021c*/ 	.word	0xffffffff


	//   ....[77]....
        /*0220*/ 	.word	0xffffffff


	//   ....[78]....
        /*0224*/ 	.word	0xffffffff


	//   ....[79]....
        /*0228*/ 	.word	0xffffffff


	//   ....[80]....
        /*022c*/ 	.word	0xffffffff


	//   ....[81]....
        /*0230*/ 	.word	0xffffffff


	//   ....[82]....
        /*0234*/ 	.word	0xffffffff


	//   ....[83]....
        /*0238*/ 	.word	0xffffffff


	//   ....[84]....
        /*023c*/ 	.word	0xffffffff


	//   ....[85]....
        /*0240*/ 	.word	0xffffffff


	//   ....[86]....
        /*0244*/ 	.word	0xffffffff


	//   ....[87]....
        /*0248*/ 	.word	0xffffffff


	//   ....[88]....
        /*024c*/ 	.word	0xffffffff


	//   ....[89]....
        /*0250*/ 	.word	0xffffffff


	//   ....[90]....
        /*0254*/ 	.word	0xffffffff


	//   ....[91]....
        /*0258*/ 	.word	0xffffffff


	//   ....[92]....
        /*025c*/ 	.word	0xffffffff


	//   ....[93]....
        /*0260*/ 	.word	0xffffffff


	//   ....[94]....
        /*0264*/ 	.word	0xffffffff


	//   ....[95]....
        /*0268*/ 	.word	0xffffffff


	//   ....[96]....
        /*026c*/ 	.word	0xffffffff


	//   ....[97]....
        /*0270*/ 	.word	0xffffffff


	//   ....[98]....
        /*0274*/ 	.word	0xffffffff


	//   ....[99]....
        /*0278*/ 	.word	0xffffffff


	//   ....[100]....
        /*027c*/ 	.word	0xffffffff


	//   ....[101]....
        /*0280*/ 	.word	0xffffffff


	//   ....[102]....
        /*0284*/ 	.word	0xffffffff


	//   ....[103]....
        /*0288*/ 	.word	0xffffffff


	//   ....[104]....
        /*028c*/ 	.word	0xffffffff


	//   ....[105]....
        /*0290*/ 	.word	0xffffffff


	//   ....[106]....
        /*0294*/ 	.word	0xffffffff


	//   ....[107]....
        /*0298*/ 	.word	0xffffffff


	//   ....[108]....
        /*029c*/ 	.word	0xffffffff


	//   ....[109]....
        /*02a0*/ 	.word	0xffffffff


	//   ....[110]....
        /*02a4*/ 	.word	0xffffffff


	//   ....[111]....
        /*02a8*/ 	.word	0xffffffff


	//   ....[112]....
        /*02ac*/ 	.word	0xffffffff


	//   ....[113]....
        /*02b0*/ 	.word	0xffffffff


	//   ....[114]....
        /*02b4*/ 	.word	0xffffffff


	//   ....[115]....
        /*02b8*/ 	.word	0xffffffff


	//   ....[116]....
        /*02bc*/ 	.word	0xffffffff


	//   ....[117]....
        /*02c0*/ 	.word	0xffffffff


	//   ....[118]....
        /*02c4*/ 	.word	0xffffffff


	//   ....[119]....
        /*02c8*/ 	.word	0xffffffff


	//   ....[120]....
        /*02cc*/ 	.word	0xffffffff


	//   ....[121]....
        /*02d0*/ 	.word	0xffffffff


	//   ....[122]....
        /*02d4*/ 	.word	0xffffffff


	//   ....[123]....
        /*02d8*/ 	.word	0xffffffff


	//   ....[124]....
        /*02dc*/ 	.word	0xffffffff


	//   ....[125]....
        /*02e0*/ 	.word	0xffffffff


	//   ....[126]....
        /*02e4*/ 	.word	0xffffffff


	//   ....[127]....
        /*02e8*/ 	.word	0xffffffff


	//   ....[128]....
        /*02ec*/ 	.word	0xffffffff


	//   ....[129]....
        /*02f0*/ 	.word	0xffffffff


	//   ....[130]....
        /*02f4*/ 	.word	0xffffffff


	//   ....[131]....
        /*02f8*/ 	.word	0xffffffff


	//   ....[132]....
        /*02fc*/ 	.word	0xffffffff


	//   ....[133]....
        /*0300*/ 	.word	0xffffffff


	//   ....[134]....
        /*0304*/ 	.word	0xffffffff


	//   ....[135]....
        /*0308*/ 	.word	0xffffffff


	//   ....[136]....
        /*030c*/ 	.word	0xffffffff


	//   ....[137]....
        /*0310*/ 	.word	0xffffffff


	//   ....[138]....
        /*0314*/ 	.word	0xffffffff


	//   ....[139]....
        /*0318*/ 	.word	0xffffffff


	//   ....[140]....
        /*031c*/ 	.word	0xffffffff


	//   ....[141]....
        /*0320*/ 	.word	0xffffffff


	//   ....[142]....
        /*0324*/ 	.word	0xffffffff


	//   ....[143]....
        /*0328*/ 	.word	0xffffffff


	//   ....[144]....
        /*032c*/ 	.word	0xffffffff


	//   ....[145]....
        /*0330*/ 	.word	0xffffffff


	//   ....[146]....
        /*0334*/ 	.word	0xffffffff


	//   ....[147]....
        /*0338*/ 	.word	0xffffffff


	//   ....[148]....
        /*033c*/ 	.word	0xffffffff


	//   ....[149]....
        /*0340*/ 	.word	0xffffffff


	//   ....[150]....
        /*0344*/ 	.word	0xffffffff


	//   ....[151]....
        /*0348*/ 	.word	0xffffffff


	//   ....[152]....
        /*034c*/ 	.word	0xffffffff


	//   ....[153]....
        /*0350*/ 	.word	0xffffffff


	//   ....[154]....
        /*0354*/ 	.word	0xffffffff


	//   ....[155]....
        /*0358*/ 	.word	0xffffffff


	//   ....[156]....
        /*035c*/ 	.word	0xffffffff


	//   ....[157]....
        /*0360*/ 	.word	0xffffffff


	//   ....[158]....
        /*0364*/ 	.word	0xffffffff


	//   ....[159]....
        /*0368*/ 	.word	0xffffffff


	//   ....[160]....
        /*036c*/ 	.word	0xffffffff


	//   ....[161]....
        /*0370*/ 	.word	0xffffffff


	//   ....[162]....
        /*0374*/ 	.word	0xffffffff


	//   ....[163]....
        /*0378*/ 	.word	0xffffffff


	//   ....[164]....
        /*037c*/ 	.word	0xffffffff


	//   ....[165]....
        /*0380*/ 	.word	0xffffffff


	//   ....[166]....
        /*0384*/ 	.word	0xffffffff


	//   ....[167]....
        /*0388*/ 	.word	0xffffffff


	//   ....[168]....
        /*038c*/ 	.word	0xffffffff


	//   ....[169]....
        /*0390*/ 	.word	0xffffffff


	//   ....[170]....
        /*0394*/ 	.word	0xffffffff


	//   ....[171]....
        /*0398*/ 	.word	0xffffffff


	//   ....[172]....
        /*039c*/ 	.word	0xffffffff


	//   ....[173]....
        /*03a0*/ 	.word	0xffffffff


	//   ....[174]....
        /*03a4*/ 	.word	0xffffffff


	//   ....[175]....
        /*03a8*/ 	.word	0xffffffff


	//   ....[176]....
        /*03ac*/ 	.word	0xffffffff


	//   ....[177]....
        /*03b0*/ 	.word	0xffffffff


	//   ....[178]....
        /*03b4*/ 	.word	0xffffffff


	//   ....[179]....
        /*03b8*/ 	.word	0xffffffff


	//   ....[180]....
        /*03bc*/ 	.word	0xffffffff


	//   ....[181]....
        /*03c0*/ 	.word	0xffffffff


	//   ....[182]....
        /*03c4*/ 	.word	0xffffffff


	//   ....[183]....
        /*03c8*/ 	.word	0xffffffff


	//   ....[184]....
        /*03cc*/ 	.word	0xffffffff


	//   ....[185]....
        /*03d0*/ 	.word	0xffffffff


	//   ....[186]....
        /*03d4*/ 	.word	0xffffffff


	//   ....[187]....
        /*03d8*/ 	.word	0xffffffff


	//   ....[188]....
        /*03dc*/ 	.word	0xffffffff


	//   ....[189]....
        /*03e0*/ 	.word	0xffffffff


	//   ....[190]....
        /*03e4*/ 	.word	0xffffffff


	//   ....[191]....
        /*03e8*/ 	.word	0xffffffff


	//   ....[192]....
        /*03ec*/ 	.word	0xffffffff


	//   ....[193]....
        /*03f0*/ 	.word	0xffffffff


	//   ....[194]....
        /*03f4*/ 	.word	0xffffffff


	//   ....[195]....
        /*03f8*/ 	.word	0xffffffff


	//   ....[196]....
        /*03fc*/ 	.word	0xffffffff


	//   ....[197]....
        /*0400*/ 	.word	0xffffffff


	//   ....[198]....
        /*0404*/ 	.word	0xffffffff


	//   ....[199]....
        /*0408*/ 	.word	0xffffffff


	//   ....[200]....
        /*040c*/ 	.word	0xffffffff


	//   ....[201]....
        /*0410*/ 	.word	0xffffffff


	//   ....[202]....
        /*0414*/ 	.word	0xffffffff


	//   ....[203]....
        /*0418*/ 	.word	0xffffffff


	//   ....[204]....
        /*041c*/ 	.word	0xffffffff


	//   ....[205]....
        /*0420*/ 	.word	0xffffffff


	//   ....[206]....
        /*0424*/ 	.word	0xffffffff


	//   ....[207]....
        /*0428*/ 	.word	0xffffffff


	//   ....[208]....
        /*042c*/ 	.word	0xffffffff


	//   ....[209]....
        /*0430*/ 	.word	0xffffffff


	//   ....[210]....
        /*0434*/ 	.word	0xffffffff


	//   ....[211]....
        /*0438*/ 	.word	0xffffffff


	//   ....[212]....
        /*043c*/ 	.word	0xffffffff


	//   ....[213]....
        /*0440*/ 	.word	0xffffffff


	//   ....[214]....
        /*0444*/ 	.word	0xffffffff


	//   ....[215]....
        /*0448*/ 	.word	0xffffffff


	//   ....[216]....
        /*044c*/ 	.word	0xffffffff


	//   ....[217]....
        /*0450*/ 	.word	0xffffffff


	//   ....[218]....
        /*0454*/ 	.word	0xffffffff


	//   ....[219]....
        /*0458*/ 	.word	0xffffffff


	//   ....[220]....
        /*045c*/ 	.word	0xffffffff


	//   ....[221]....
        /*0460*/ 	.word	0xffffffff


	//   ....[222]....
        /*0464*/ 	.word	0xffffffff


	//   ....[223]....
        /*0468*/ 	.word	0xffffffff


	//   ....[224]....
        /*046c*/ 	.word	0xffffffff


	//   ....[225]....
        /*0470*/ 	.word	0xffffffff


	//   ....[226]....
        /*0474*/ 	.word	0xffffffff


	//   ....[227]....
        /*0478*/ 	.word	0xffffffff


	//   ....[228]....
        /*047c*/ 	.word	0xffffffff


	//   ....[229]....
        /*0480*/ 	.word	0xffffffff


	//   ....[230]....
        /*0484*/ 	.word	0xffffffff


	//   ....[231]....
        /*0488*/ 	.word	0xffffffff


	//   ....[232]....
        /*048c*/ 	.word	0xffffffff


	//   ....[233]....
        /*0490*/ 	.word	0xffffffff


	//   ....[234]....
        /*0494*/ 	.word	0xffffffff


	//   ....[235]....
        /*0498*/ 	.word	0xffffffff


	//   ....[236]....
        /*049c*/ 	.word	0xffffffff


	//   ....[237]....
        /*04a0*/ 	.word	0xffffffff


	//   ....[238]....
        /*04a4*/ 	.word	0xffffffff


	//   ....[239]....
        /*04a8*/ 	.word	0xffffffff


	//   ....[240]....
        /*04ac*/ 	.word	0xffffffff


	//   ....[241]....
        /*04b0*/ 	.word	0xffffffff


	//   ....[242]....
        /*04b4*/ 	.word	0xffffffff


	//   ....[243]....
        /*04b8*/ 	.word	0xffffffff


	//   ....[244]....
        /*04bc*/ 	.word	0xffffffff


	//   ....[245]....
        /*04c0*/ 	.word	0xffffffff


	//   ....[246]....
        /*04c4*/ 	.word	0xffffffff


	//   ....[247]....
        /*04c8*/ 	.word	0xffffffff


	//   ....[248]....
        /*04cc*/ 	.word	0xffffffff


	//   ....[249]....
        /*04d0*/ 	.word	0xffffffff


	//   ....[250]....
        /*04d4*/ 	.word	0xffffffff


	//   ....[251]....
        /*04d8*/ 	.word	0xffffffff


	//   ....[252]....
        /*04dc*/ 	.word	0xffffffff


	//   ....[253]....
        /*04e0*/ 	.word	0xffffffff


	//   ....[254]....
        /*04e4*/ 	.word	0xffffffff


	//   ....[255]....
        /*04e8*/ 	.word	0xffffffff


	//   ....[0]....
        /*04ec*/ 	.word	0xffffffff


	//   ....[1]....
        /*04f0*/ 	.word	0xffffffff


	//----- nvinfo : EIATTR_COOP_GROUP_INSTR_OFFSETS
	.align		4
.L_636:
        /*04f4*/ 	.byte	0x04, 0x28
        /*04f6*/ 	.short	(.L_638 - .L_637)


	//   ....[0]....
.L_637:
        /*04f8*/ 	.word	0x00000050


	//   ....[1]....
        /*04fc*/ 	.word	0x000001e0


	//   ....[2]....
        /*0500*/ 	.word	0x00000210


	//   ....[3]....
        /*0504*/ 	.word	0x00000240


	//   ....[4]....
        /*0508*/ 	.word	0x00000270


	//   ....[5]....
        /*050c*/ 	.word	0x000002a0


	//   ....[6]....
        /*0510*/ 	.word	0x000002d0


	//   ....[7]....
        /*0514*/ 	.word	0x00000430


	//   ....[8]....
        /*0518*/ 	.word	0x00000470


	//   ....[9]....
        /*051c*/ 	.word	0x000004a0


	//   ....[10]....
        /*0520*/ 	.word	0x000004d0


	//   ....[11]....
        /*0524*/ 	.word	0x00000500


	//   ....[12]....
        /*0528*/ 	.word	0x00000530


	//   ....[13]....
        /*052c*/ 	.word	0x000005c0


	//   ....[14]....
        /*0530*/ 	.word	0x00000600


	//   ....[15]....
        /*0534*/ 	.word	0x00000620


	//   ....[16]....
        /*0538*/ 	.word	0x00000680


	//   ....[17]....
        /*053c*/ 	.word	0x00002830


	//   ....[18]....
        /*0540*/ 	.word	0x00002860


	//   ....[19]....
        /*0544*/ 	.word	0x000028a0


	//   ....[20]....
        /*0548*/ 	.word	0x000028e0


	//   ....[21]....
        /*054c*/ 	.word	0x00002af0


	//   ....[22]....
        /*0550*/ 	.word	0x00002b10


	//   ....[23]....
        /*0554*/ 	.word	0x00002b60


	//   ....[24]....
        /*0558*/ 	.word	0x00002bc0


	//   ....[25]....
        /*055c*/ 	.word	0x00002cf0


	//   ....[26]....
        /*0560*/ 	.word	0x00002d20


	//   ....[27]....
        /*0564*/ 	.word	0x00002d60


	//   ....[28]....
        /*0568*/ 	.word	0x00002d90


	//   ....[29]....
        /*056c*/ 	.word	0x00002e20


	//   ....[30]....
        /*0570*/ 	.word	0x00002e60


	//   ....[31]....
        /*0574*/ 	.word	0x00003220


	//   ....[32]....
        /*0578*/ 	.word	0x00003230


	//   ....[33]....
        /*057c*/ 	.word	0x00003240


	//   ....[34]....
        /*0580*/ 	.word	0x00003250


	//   ....[35]....
        /*0584*/ 	.word	0x00003260


	//   ....[36]....
        /*0588*/ 	.word	0x00003280


	//   ....[37]....
        /*058c*/ 	.word	0x00003f80


	//   ....[38]....
        /*0590*/ 	.word	0x00003fa0


	//   ....[39]....
        /*0594*/ 	.word	0x00003fc0


	//   ....[40]....
        /*0598*/ 	.word	0x00003fd0


	//   ....[41]....
        /*059c*/ 	.word	0x00003fe0


	//   ....[42]....
        /*05a0*/ 	.word	0x000040c0


	//   ....[43]....
        /*05a4*/ 	.word	0x000042f0


	//   ....[44]....
        /*05a8*/ 	.word	0x00004ce0


	//   ....[45]....
        /*05ac*/ 	.word	0x00005710


	//   ....[46]....
        /*05b0*/ 	.word	0x00005740


	//   ....[47]....
        /*05b4*/ 	.word	0x00005750


	//   ....[48]....
        /*05b8*/ 	.word	0x00005780


	//   ....[49]....
        /*05bc*/ 	.word	0x00007020


	//   ....[50]....
        /*05c0*/ 	.word	0x00007040


	//   ....[51]....
        /*05c4*/ 	.word	0x00007100


	//   ....[52]....
        /*05c8*/ 	.word	0x00007110


	//   ....[53]....
        /*05cc*/ 	.word	0x00007180


	//   ....[54]....
        /*05d0*/ 	.word	0x000071a0


	//   ....[55]....
        /*05d4*/ 	.word	0x00007dd0


	//   ....[56]....
        /*05d8*/ 	.word	0x00007df0


	//   ....[57]....
        /*05dc*/ 	.word	0x00007eb0


	//   ....[58]....
        /*05e0*/ 	.word	0x00007ec0


	//   ....[59]....
        /*05e4*/ 	.word	0x00007f30


	//   ....[60]....
        /*05e8*/ 	.word	0x00007f50


	//   ....[61]....
        /*05ec*/ 	.word	0x00008130


	//   ....[62]....
        /*05f0*/ 	.word	0x00008b70


	//   ....[63]....
        /*05f4*/ 	.word	0x000095f0


	//   ....[64]....
        /*05f8*/ 	.word	0x00009620


	//   ....[65]....
        /*05fc*/ 	.word	0x00009630


	//   ....[66]....
        /*0600*/ 	.word	0x00009660


	//   ....[67]....
        /*0604*/ 	.word	0x0000b3f0


	//   ....[68]....
        /*0608*/ 	.word	0x0000b410


	//   ....[69]....
        /*060c*/ 	.word	0x0000b4d0


	//   ....[70]....
        /*0610*/ 	.word	0x0000b4e0


	//   ....[71]....
        /*0614*/ 	.word	0x0000b550


	//   ....[72]....
        /*0618*/ 	.word	0x0000b570


	//   ....[73]....
        /*061c*/ 	.word	0x0000c1a0


	//   ....[74]....
        /*0620*/ 	.word	0x0000c1c0


	//   ....[75]....
        /*0624*/ 	.word	0x0000c280


	//   ....[76]....
        /*0628*/ 	.word	0x0000c290


	//   ....[77]....
        /*062c*/ 	.word	0x0000c300


	//   ....[78]....
        /*0630*/ 	.word	0x0000c320


	//   ....[79]....
        /*0634*/ 	.word	0x0000c760


	//   ....[80]....
        /*0638*/ 	.word	0x0000c790


	//   ....[81]....
        /*063c*/ 	.word	0x0000c7a0


	//   ....[82]....
        /*0640*/ 	.word	0x0000c7d0


	//   ....[83]....
        /*0644*/ 	.word	0x0000e330


	//   ....[84]....
        /*0648*/ 	.word	0x0000e340


	//   ....[85]....
        /*064c*/ 	.word	0x0000e390


	//   ....[86]....
        /*0650*/ 	.word	0x0000e3d0


	//   ....[87]....
        /*0654*/ 	.word	0x0000e430


	//   ....[88]....
        /*0658*/ 	.word	0x0000e460


	//   ....[89]....
        /*065c*/ 	.word	0x0000f050


	//   ....[90]....
        /*0660*/ 	.word	0x0000f070


	//   ....[91]....
        /*0664*/ 	.word	0x0000f120


	//   ....[92]....
        /*0668*/ 	.word	0x0000f140


	//   ....[93]....
        /*066c*/ 	.word	0x0000f150


	//   ....[94]....
        /*0670*/ 	.word	0x0000f1c0


	//   ....[95]....
        /*0674*/ 	.word	0x0000f360


	//   ....[96]....
        /*0678*/ 	.word	0x0000fda0


	//   ....[97]....
        /*067c*/ 	.word	0x00010820


	//   ....[98]....
        /*0680*/ 	.word	0x00010850


	//   ....[99]....
        /*0684*/ 	.word	0x00010860


	//   ....[100]....
        /*0688*/ 	.word	0x00010890


	//   ....[101]....
        /*068c*/ 	.word	0x000121a0


	//   ....[102]....
        /*0690*/ 	.word	0x000121d0


	//   ....[103]....
        /*0694*/ 	.word	0x000121e0


	//   ....[104]....
        /*0698*/ 	.word	0x00012210


	//   ....[105]....
        /*069c*/ 	.word	0x00013220


	//   ....[106]....
        /*06a0*/ 	.word	0x00013250


	//   ....[107]....
        /*06a4*/ 	.word	0x00013260


	//   ....[108]....
        /*06a8*/ 	.word	0x00013270


	//   ....[109]....
        /*06ac*/ 	.word	0x000135a0


	//   ....[110]....
        /*06b0*/ 	.word	0x000135c0


	//   ....[111]....
        /*06b4*/ 	.word	0x000136d0


	//   ....[112]....
        /*06b8*/ 	.word	0x000136e0


	//   ....[113]....
        /*06bc*/ 	.word	0x000137f0


	//   ....[114]....
        /*06c0*/ 	.word	0x00013810


	//   ....[115]....
        /*06c4*/ 	.word	0x00013920


	//   ....[116]....
        /*06c8*/ 	.word	0x00013930


	//   ....[117]....
        /*06cc*/ 	.word	0x00013c30


	//   ....[118]....
        /*06d0*/ 	.word	0x00013c50


	//   ....[119]....
        /*06d4*/ 	.word	0x00014360


	//   ....[120]....
        /*06d8*/ 	.word	0x00014370


	//   ....[121]....
        /*06dc*/ 	.word	0x000151b0


	//   ....[122]....
        /*06e0*/ 	.word	0x000151d0


	//   ....[123]....
        /*06e4*/ 	.word	0x000152f0


	//   ....[124]....
        /*06e8*/ 	.word	0x00015300


	//   ....[125]....
        /*06ec*/ 	.word	0x00015410


	//   ....[126]....
        /*06f0*/ 	.word	0x00015430


	//   ....[127]....
        /*06f4*/ 	.word	0x00015540


	//   ....[128]....
        /*06f8*/ 	.word	0x00015550


	//   ....[129]....
        /*06fc*/ 	.word	0x00015700


	//   ....[130]....
        /*0700*/ 	.word	0x00015720


	//   ....[131]....
        /*0704*/ 	.word	0x00015840


	//   ....[132]....
        /*0708*/ 	.word	0x00015880


	//   ....[133]....
        /*070c*/ 	.word	0x000158b0


	//   ....[134]....
        /*0710*/ 	.word	0x000158e0


	//   ....[135]....
        /*0714*/ 	.word	0x00015910


	//   ....[136]....
        /*0718*/ 	.word	0x00015940


	//   ....[137]....
        /*071c*/ 	.word	0x00015a90


	//   ....[138]....
        /*0720*/ 	.word	0x00015ad0


	//   ....[139]....
        /*0724*/ 	.word	0x00015b00


	//   ....[140]....
        /*0728*/ 	.word	0x00015b30


	//   ....[141]....
        /*072c*/ 	.word	0x00015b60


	//   ....[142]....
        /*0730*/ 	.word	0x00015b90


	//   ....[143]....
        /*0734*/ 	.word	0x00015c20


	//   ....[144]....
        /*0738*/ 	.word	0x00015c60


	//   ....[145]....
        /*073c*/ 	.word	0x00015c70


	//   ....[146]....
        /*0740*/ 	.word	0x00015cd0


	//   ....[147]....
        /*0744*/ 	.word	0x00016680


	//   ....[148]....
        /*0748*/ 	.word	0x000166e0


	//   ....[149]....
        /*074c*/ 	.word	0x00016730


	//   ....[150]....
        /*0750*/ 	.word	0x00016780


	//   ....[151]....
        /*0754*/ 	.word	0x000167d0


	//   ....[152]....
        /*0758*/ 	.word	0x00016840


	//   ....[153]....
        /*075c*/ 	.word	0x00016890


	//   ....[154]....
        /*0760*/ 	.word	0x00016900


	//   ....[155]....
        /*0764*/ 	.word	0x00016970


	//   ....[156]....
        /*0768*/ 	.word	0x000169e0


	//   ....[157]....
        /*076c*/ 	.word	0x00016a50


	//   ....[158]....
        /*0770*/ 	.word	0x00016ac0


	//   ....[159]....
        /*0774*/ 	.word	0x00016be0


	//   ....[160]....
        /*0778*/ 	.word	0x00016c40


	//   ....[161]....
        /*077c*/ 	.word	0x00016d80


	//   ....[162]....
        /*0780*/ 	.word	0x00016de0


	//   ....[163]....
        /*0784*/ 	.word	0x00016e50


	//   ....[164]....
        /*0788*/ 	.word	0x00016ec0


	//   ....[165]....
        /*078c*/ 	.word	0x00016f20


	//   ....[166]....
        /*0790*/ 	.word	0x00016f70


	//   ....[167]....
        /*0794*/ 	.word	0x00016fc0


	//   ....[168]....
        /*0798*/ 	.word	0x00017010


	//   ....[169]....
        /*079c*/ 	.word	0x00017080


	//   ....[170]....
        /*07a0*/ 	.word	0x000170f0


	//   ....[171]....
        /*07a4*/ 	.word	0x00017210


	//   ....[172]....
        /*07a8*/ 	.word	0x00017270


	//   ....[173]....
        /*07ac*/ 	.word	0x000173b0


	//   ....[174]....
        /*07b0*/ 	.word	0x00017410


	//   ....[175]....
        /*07b4*/ 	.word	0x00017480


	//   ....[176]....
        /*07b8*/ 	.word	0x000174f0


	//   ....[177]....
        /*07bc*/ 	.word	0x00017610


	//   ....[178]....
        /*07c0*/ 	.word	0x00017670


	//   ....[179]....
        /*07c4*/ 	.word	0x000177b0


	//   ....[180]....
        /*07c8*/ 	.word	0x00017810


	//   ....[181]....
        /*07cc*/ 	.word	0x00017880


	//   ....[182]....
        /*07d0*/ 	.word	0x000178f0


	//   ....[183]....
        /*07d4*/ 	.word	0x00017940


	//   ....[184]....
        /*07d8*/ 	.word	0x00017990


	//   ....[185]....
        /*07dc*/ 	.word	0x000179e0


	//   ....[186]....
        /*07e0*/ 	.word	0x00017a20


	//   ....[187]....
        /*07e4*/ 	.word	0x00017a80


	//   ....[188]....
        /*07e8*/ 	.word	0x00017af0


	//   ....[189]....
        /*07ec*/ 	.word	0x00017c10


	//   ....[190]....
        /*07f0*/ 	.word	0x00017c70


	//   ....[191]....
        /*07f4*/ 	.word	0x00017db0


	//   ....[192]....
        /*07f8*/ 	.word	0x00017e10


	//   ....[193]....
        /*07fc*/ 	.word	0x00017e80


	//   ....[194]....
        /*0800*/ 	.word	0x00017ef0


	//   ....[195]....
        /*0804*/ 	.word	0x00018010


	//   ....[196]....
        /*0808*/ 	.word	0x00018070


	//   ....[197]....
        /*080c*/ 	.word	0x000181b0


	//   ....[198]....
        /*0810*/ 	.word	0x00018210


	//   ....[199]....
        /*0814*/ 	.word	0x00018260


	//   ....[200]....
        /*0818*/ 	.word	0x000182b0


	//   ....[201]....
        /*081c*/ 	.word	0x00018300


	//   ....[202]....
        /*0820*/ 	.word	0x00018340


	//   ....[203]....
        /*0824*/ 	.word	0x000183a0


	//   ....[204]....
        /*0828*/ 	.word	0x00018410


	//   ....[205]....
        /*082c*/ 	.word	0x00018480


	//   ....[206]....
        /*0830*/ 	.word	0x00018590


	//   ....[207]....
        /*0834*/ 	.word	0x000185f0


	//   ....[208]....
        /*0838*/ 	.word	0x00018700


	//   ....[209]....
        /*083c*/ 	.word	0x00018760


	//   ....[210]....
        /*0840*/ 	.word	0x000187d0


	//   ....[211]....
        /*0844*/ 	.word	0x00018840


	//   ....[212]....
        /*0848*/ 	.word	0x00018890


	//   ....[213]....
        /*084c*/ 	.word	0x000188d0


	//   ....[214]....
        /*0850*/ 	.word	0x00018920


	//   ....[215]....
        /*0854*/ 	.word	0x00018970


	//   ....[216]....
        /*0858*/ 	.word	0x000189c0


	//   ....[217]....
        /*085c*/ 	.word	0x00018a10


	//   ....[218]....
        /*0860*/ 	.word	0x00018a60


	//   ....[219]....
        /*0864*/ 	.word	0x00018ab0


	//   ....[220]....
        /*0868*/ 	.word	0x00018b20


	//   ....[221]....
        /*086c*/ 	.word	0x00018b90


	//   ....[222]....
        /*0870*/ 	.word	0x00018c00


	//   ....[223]....
        /*0874*/ 	.word	0x00018c60


	//   ....[224]....
        /*0878*/ 	.word	0x00018cd0


	//   ....[225]....
        /*087c*/ 	.word	0x00018d40


	//   ....[226]....
        /*0880*/ 	.word	0x00018db0


	//   ....[227]....
        /*0884*/ 	.word	0x00018e10


	//   ....[228]....
        /*0888*/ 	.word	0x00018e80


	//   ....[229]....
        /*088c*/ 	.word	0x00018ef0


	//   ....[230]....
        /*0890*/ 	.word	0x00018f60


	//   ....[231]....
        /*0894*/ 	.word	0x00018fc0


	//   ....[232]....
        /*0898*/ 	.word	0x00019030


	//   ....[233]....
        /*089c*/ 	.word	0x000190a0


	//   ....[234]....
        /*08a0*/ 	.word	0x00019110


	//   ....[235]....
        /*08a4*/ 	.word	0x00019170


	//   ....[236]....
        /*08a8*/ 	.word	0x000191e0


	//   ....[237]....
        /*08ac*/ 	.word	0x00019250


	//   ....[238]....
        /*08b0*/ 	.word	0x000192c0


	//   ....[239]....
        /*08b4*/ 	.word	0x00019320


	//   ....[240]....
        /*08b8*/ 	.word	0x00019390


	//   ....[241]....
        /*08bc*/ 	.word	0x00019400


	//   ....[242]....
        /*08c0*/ 	.word	0x00019450


	//   ....[243]....
        /*08c4*/ 	.word	0x00019490


	//   ....[244]....
        /*08c8*/ 	.word	0x000194e0


	//   ....[245]....
        /*08cc*/ 	.word	0x00019530


	//   ....[246]....
        /*08d0*/ 	.word	0x00019580


	//   ....[247]....
        /*08d4*/ 	.word	0x000195f0


	//   ....[248]....
        /*08d8*/ 	.word	0x00019640


	//   ....[249]....
        /*08dc*/ 	.word	0x00019690


	//   ....[250]....
        /*08e0*/ 	.word	0x000196e0


	//   ....[251]....
        /*08e4*/ 	.word	0x00019730


	//   ....[252]....
        /*08e8*/ 	.word	0x00019780


	//   ....[253]....
        /*08ec*/ 	.word	0x000197f0


	//   ....[254]....
        /*08f0*/ 	.word	0x00019840


	//   ....[255]....
        /*08f4*/ 	.word	0x000198b0


	//   ....[0]....
        /*08f8*/ 	.word	0x00019910


	//   ....[1]....
        /*08fc*/ 	.word	0x00019980


	//----- nvinfo : EIATTR_EXIT_INSTR_OFFSETS
	.align		4
.L_638:
        /*0900*/ 	.byte	0x04, 0x1c
        /*0902*/ 	.short	(.L_640 - .L_639)


	//   ....[0]....
.L_639:
        /*0904*/ 	.word	0x00000fe0


	//   ....[1]....
        /*0908*/ 	.word	0x00016640


	//----- nvinfo : EIATTR_MAX_THREADS
	.align		4
.L_640:
        /*090c*/ 	.byte	0x04, 0x05
        /*090e*/ 	.short	(.L_642 - .L_641)
.L_641:
        /*0910*/ 	.word	0x00000100
        /*0914*/ 	.word	0x00000001
        /*0918*/ 	.word	0x00000001


	//----- nvinfo : EIATTR_CRS_STACK_SIZE
	.align		4
.L_642:
        /*091c*/ 	.byte	0x04, 0x1e
        /*091e*/ 	.short	(.L_644 - .L_643)
.L_643:
        /*0920*/ 	.word	0x00000000
.L_644:


//--------------------- .nv.info._ZN7cutlass13device_kernelIN5flash19enable_sm80_to_sm89INS1_16FlashAttnFwdSm80INS1_25CollectiveMainloopFwdSm80ILi8ELi1ELb1EN4cute5tupleIJNS5_1CILi128EEENS7_ILi96EEES8_EEELi128ENS_10bfloat16_tEfNS_4arch4Sm80ELb0ELb1ELb0ELb1ELb1ELb1ELb1ELb1EEENS1_21CollectiveEpilogueFwdINS6_IJS8_S8_S9_EEENS6_IJNS7_ILi1EEESH_SH_EEESB_SD_Li256ELb1ELb1ELb1ELb0EEENS1_36VarlenDynamicPersistentTileSchedulerILi128ELi96ELi256ELi256ELb1ELb1ELb0ELb1ELb0ELb1EEEEEEEEEvNT_6ParamsE --------------------------
	.section	.nv.info._ZN7cutlass13device_kernelIN5flash19enable_sm80_to_sm89INS1_16FlashAttnFwdSm80INS1_25CollectiveMainloopFwdSm80ILi8ELi1ELb1EN4cute5tupleIJNS5_1CILi128EEENS7_ILi96EEES8_EEELi128ENS_10bfloat16_tEfNS_4arch4Sm80ELb0ELb1ELb0ELb1ELb1ELb1ELb1ELb1EEENS1_21CollectiveEpilogueFwdINS6_IJS8_S8_S9_EEENS6_IJNS7_ILi1EEESH_SH_EEESB_SD_Li256ELb1ELb1ELb1ELb0EEENS1_36VarlenDynamicPersistentTileSchedulerILi128ELi96ELi256ELi256ELb1ELb1ELb0ELb1ELb0ELb1EEEEEEEEEvNT_6ParamsE,"",@"SHT_CUDA_INFO"
	.sectionflags	@""
	.align	4


	//----- nvinfo : EIATTR_CUDA_API_VERSION
	.align		4
        /*0000*/ 	.byte	0x04, 0x37
        /*0002*/ 	.short	(.L_646 - .L_645)
.L_645:
        /*0004*/ 	.word	0x00000082


	//----- nvinfo : EIATTR_SW2861232_WAR
	.align		4
.L_646:
        /*0008*/ 	.byte	0x01, 0x35
	.zero		2


	//----- nvinfo : EIATTR_PARAM_CBANK
	.align		4
        /*000c*/ 	.byte	0x04, 0x0a
        /*000e*/ 	.short	(.L_648 - .L_647)
	.align		4
.L_647:
        /*0010*/ 	.word	index@(.nv.constant0._ZN7cutlass13device_kernelIN5flash19enable_sm80_to_sm89INS1_16FlashAttnFwdSm80INS1_25CollectiveMainloopFwdSm80ILi8ELi1ELb1EN4cute5tupleIJNS5_1CILi128EEENS7_ILi96EEES8_EEELi128ENS_10bfloat16_tEfNS_4arch4Sm80ELb0ELb1ELb0ELb1ELb1ELb1ELb1ELb1EEENS1_21CollectiveEpilogueFwdINS6_IJS8_S8_S9_EEENS6_IJNS7_ILi1EEESH_SH_EEESB_SD_Li256ELb1ELb1ELb1ELb0EEENS1_36VarlenDynamicPersistentTileSchedulerILi128ELi96ELi256ELi256ELb1ELb1ELb0ELb1ELb0ELb1EEEEEEEEEvNT_6ParamsE)
        /*0014*/ 	.short	0x0160
        /*0016*/ 	.short	0x0438


	//----- nvinfo : EIATTR_CBANK_PARAM_SIZE
	.align		4
.L_648:
        /*0018*/ 	.byte	0x03, 0x19
        /*001a*/ 	.short	0x0438


	//----- nvinfo : EIATTR_KPARAM_INFO
	.align		4
        /*001c*/ 	.byte	0x04, 0x17
        /*001e*/ 	.short	(.L_650 - .L_649)
.L_649:
        /*0020*/ 	.word	0x00000000
        /*0024*/ 	.short	0x0000
        /*0026*/ 	.short	0x0000
        /*0028*/ 	.byte	0x00, 0xf0, 0xe1, 0x10


	//----- nvinfo : EIATTR_MAXREG_COUNT
	.align		4
.L_650:
        /*002c*/ 	.byte	0x03, 0x1b
        /*002e*/ 	.short	0x00ff


	//----- nvinfo : EIATTR_NUM_BARRIERS
	.align		4
        /*0030*/ 	.byte	0x02, 0x4c
        /*0032*/ 	.byte	0x06
	.zero		1


	//----- nvinfo : EIATTR_ANNOTATIONS
	.align		4
        /*0034*/ 	.byte	0x04, 0x55
        /*0036*/ 	.short	(.L_652 - .L_651)


	//   ....[0]....
.L_651:
        /* <DEDUP_REMOVED lines=60> */


	//----- nvinfo : EIATTR_MERCURY_ISA_VERSION
	.align		4
.L_652:
        /*03e0*/ 	.byte	0x03, 0x5f
        /*03e2*/ 	.short	0x0000


	//----- nvinfo : EIATTR_INT_WARP_WIDE_INSTR_OFFSETS
	.align		4
        /*03e4*/ 	.byte	0x04, 0x31
        /*03e6*/ 	.short	(.L_654 - .L_653)


	//   ....[0]....
.L_653:
        /*03e8*/ 	.word	0x0001d890


	//   ....[1]....
        /*03ec*/ 	.word	0x0001d910


	//----- nvinfo : EIATTR_COOP_GROUP_MASK_REGIDS
	.align		4
.L_654:
        /*03f0*/ 	.byte	0x04, 0x29
        /*03f2*/ 	.short	(.L_656 - .L_655)


	//   ....[0]....
.L_655:
        /*03f4*/ 	.word	0xffffffff


	//   ....[1]....
        /*03f8*/ 	.word	0xffffffff


	//   ....[2]....
        /*03fc*/ 	.word	0xffffffff


	//   ....[3]....
        /*0400*/ 	.word	0xffffffff


	//   ....[4]....
        /*0404*/ 	.word	0xffffffff


	//   ....[5]....
        /*0408*/ 	.word	0xffffffff


	//   ....[6]....
        /*040c*/ 	.word	0xffffffff


	//   ....[7]....
        /*0410*/ 	.word	0xffffffff


	//   ....[8]....
        /*0414*/ 	.word	0xffffffff


	//   ....[9]....
        /*0418*/ 	.word	0xffffffff


	//   ....[10]....
        /*041c*/ 	.word	0xffffffff


	//   ....[11]....
        /*0420*/ 	.word	0xffffffff


	//   ....[12]....
        /*0424*/ 	.word	0xffffffff


	//   ....[13]....
        /*0428*/ 	.word	0xffffffff


	//   ....[14]....
        /*042c*/ 	.word	0xffffffff


	//   ....[15]....
        /*0430*/ 	.word	0xffffffff


	//   ....[16]....
        /*0434*/ 	.word	0xffffffff


	//   ....[17]....
        /*0438*/ 	.word	0xffffffff


	//   ....[18]....
        /*043c*/ 	.word	0xffffffff


	//   ....[19]....
        /*0440*/ 	.word	0xffffffff


	//   ....[20]....
        /*0444*/ 	.word	0xffffffff


	//   ....[21]....
        /*0448*/ 	.word	0xffffffff


	//   ....[22]....
        /*044c*/ 	.word	0xffffffff


	//   ....[23]....
        /*0450*/ 	.word	0xffffffff


	//   ....[24]....
        /*0454*/ 	.word	0xffffffff


	//   ....[25]....
        /*0458*/ 	.word	0xffffffff


	//   ....[26]....
        /*045c*/ 	.word	0xffffffff


	//   ....[27]....
        /*0460*/ 	.word	0xffffffff


	//   ....[28]....
        /*0464*/ 	.word	0xffffffff


	//   ....[29]....
        /*0468*/ 	.word	0xffffffff


	//   ....[30]....
        /*046c*/ 	.word	0xffffffff


	//   ....[31]....
        /*0470*/ 	.word	0xffffffff


	//   ....[32]....
        /*0474*/ 	.word	0xffffffff


	//   ....[33]....
        /*0478*/ 	.word	0xffffffff


	//   ....[34]....
        /*047c*/ 	.word	0xffffffff


	//   ....[35]....
        /*0480*/ 	.word	0xffffffff


	//   ....[36]....
        /*0484*/ 	.word	0xffffffff


	//   ....[37]....
        /*0488*/ 	.word	0xffffffff


	//   ....[38]....
        /*048c*/ 	.word	0xffffffff


	//   ....[39]....
        /*0490*/ 	.word	0xffffffff


	//   ....[40]....
        /*0494*/ 	.word	0xffffffff


	//   ....[41]....
        /*0498*/ 	.word	0xffffffff


	//   ....[42]....
        /*049c*/ 	.word	0xffffffff


	//   ....[43]....
        /*04a0*/ 	.word	0xffffffff


	//   ....[44]....
        /*04a4*/ 	.word	0xffffffff


	//   ....[45]....
        /*04a8*/ 	.word	0xffffffff


	//   ....[46]....
        /*04ac*/ 	.word	0xffffffff


	//   ....[47]....
        /*04b0*/ 	.word	0xffffffff


	//   ....[48]....
        /*04b4*/ 	.word	0xffffffff


	//   ....[49]....
        /*04b8*/ 	.word	0xffffffff


	//   ....[50]....
        /*04bc*/ 	.word	0xffffffff


	//   ....[51]....
        /*04c0*/ 	.word	0xffffffff


	//   ....[52]....
        /*04c4*/ 	.word	0xffffffff


	//   ....[53]....
        /*04c8*/ 	.word	0xffffffff


	//   ....[54]....
        /*04cc*/ 	.word	0xffffffff


	//   ....[55]....
        /*04d0*/ 	.word	0xffffffff


	//   ....[56]....
        /*04d4*/ 	.word	0xffffffff


	//   ....[57]....
        /*04d8*/ 	.word	0xffffffff


	//   ....[58]....
        /*04dc*/ 	.word	0xffffffff


	//   ....[59]....
        /*04e0*/ 	.word	0xffffffff


	//   ....[60]....
        /*04e4*/ 	.word	0xffffffff


	//   ....[61]....
        /*04e8*/ 	.word	0xffffffff


	//   ....[62]....
        /*04ec*/ 	.word	0xffffffff


	//   ....[63]....
        /*04f0*/ 	.word	0xffffffff


	//   ....[64]....
        /*04f4*/ 	.word	0xffffffff


	//   ....[65]....
        /*04f8*/ 	.word	0xffffffff


	//   ....[66]....
        /*04fc*/ 	.word	0xffffffff


	//   ....[67]....
        /*0500*/ 	.word	0xffffffff


	//   ....[68]....
        /*0504*/ 	.word	0xffffffff


	//   ....[69]....
        /*0508*/ 	.word	0xffffffff


	//   ....[70]....
        /*050c*/ 	.word	0xffffffff


	//   ....[71]....
        /*0510*/ 	.word	0xffffffff


	//   ....[72]....
        /*0514*/ 	.word	0xffffffff


	//   ....[73]....
        /*0518*/ 	.word	0xffffffff


	//   ....[74]....
        /*051c*/ 	.word	0xffffffff


	//   ....[75]....
        /*0520*/ 	.word	0xffffffff


	//   ....[76]....
        /*0524*/ 	.word	0xffffffff


	//   ....[77]....
        /*0528*/ 	.word	0xffffffff


	//   ....[78]....
        /*052c*/ 	.word	0xffffffff


	//   ....[79]....
        /*0530*/ 	.word	0xffffffff


	//   ....[80]....
        /*0534*/ 	.word	0xffffffff


	//   ....[81]....
        /*0538*/ 	.word	0xffffffff


	//   ....[82]....
        /*053c*/ 	.word	0xffffffff


	//   ....[83]....
        /*0540*/ 	.word	0xffffffff


	//   ....[84]....
        /*0544*/ 	.word	0xffffffff


	//   ....[85]....
        /*0548*/ 	.word	0xffffffff


	//   ....[86]....
        /*054c*/ 	.word	0xffffffff


	//   ....[87]....
        /*0550*/ 	.word	0xffffffff


	//   ....[88]....
        /*0554*/ 	.word	0xffffffff


	//   ....[89]....
        /*0558*/ 	.word	0xffffffff


	//   ....[90]....
        /*055c*/ 	.word	0xffffffff


	//   ....[91]....
        /*0560*/ 	.word	0xffffffff


	//   ....[92]....
        /*0564*/ 	.word	0xffffffff


	//   ....[93]....
        /*0568*/ 	.word	0xffffffff


	//   ....[94]....
        /*056c*/ 	.word	0xffffffff


	//   ....[95]....
        /*0570*/ 	.word	0xffffffff


	//   ....[96]....
        /*0574*/ 	.word	0xffffffff


	//   ....[97]....
        /*0578*/ 	.word	0xffffffff


	//   ....[98]....
        /*057c*/ 	.word	0xffffffff


	//   ....[99]....
        /*0580*/ 	.word	0xffffffff


	//   ....[100]....
        /*0584*/ 	.word	0xffffffff


	//   ....[101]....
        /*0588*/ 	.word	0xffffffff


	//   ....[102]....
        /*058c*/ 	.word	0xffffffff


	//   ....[103]....
        /*0590*/ 	.word	0xffffffff


	//   ....[104]....
        /*0594*/ 	.word	0xffffffff


	//   ....[105]....
        /*0598*/ 	.word	0xffffffff


	//   ....[106]....
        /*059c*/ 	.word	0xffffffff


	//   ....[107]....
        /*05a0*/ 	.word	0xffffffff


	//   ....[108]....
        /*05a4*/ 	.word	0xffffffff


	//   ....[109]....
        /*05a8*/ 	.word	0xffffffff


	//   ....[110]....
        /*05ac*/ 	.word	0xffffffff


	//   ....[111]....
        /*05b0*/ 	.word	0xffffffff


	//   ....[112]....
        /*05b4*/ 	.word	0xffffffff


	//   ....[113]....
        /*05b8*/ 	.word	0xffffffff


	//   ....[114]....
        /*05bc*/ 	.word	0xffffffff


	//   ....[115]....
        /*05c0*/ 	.word	0xffffffff


	//   ....[116]....
        /*05c4*/ 	.word	0xffffffff


	//   ....[117]....
        /*05c8*/ 	.word	0xffffffff


	//   ....[118]....
        /*05cc*/ 	.word	0xffffffff


	//   ....[119]....
        /*05d0*/ 	.word	0xffffffff


	//   ....[120]....
        /*05d4*/ 	.word	0xffffffff


	//   ....[121]....
        /*05d8*/ 	.word	0xffffffff


	//   ....[122]....
        /*05dc*/ 	.word	0xffffffff


	//   ....[123]....
        /*05e0*/ 	.word	0xffffffff


	//   ....[124]....
        /*05e4*/ 	.word	0xffffffff


	//   ....[125]....
        /*05e8*/ 	.word	0xffffffff


	//   ....[126]....
        /*05ec*/ 	.word	0xffffffff


	//   ....[127]....
        /*05f0*/ 	.word	0xffffffff


	//   ....[128]....
        /*05f4*/ 	.word	0xffffffff


	//   ....[129]....
        /*05f8*/ 	.word	0xffffffff


	//   ....[130]....
        /*05fc*/ 	.word	0xffffffff


	//   ....[131]....
        /*0600*/ 	.word	0xffffffff


	//   ....[132]....
        /*0604*/ 	.word	0xffffffff


	//   ....[133]....
        /*0608*/ 	.word	0xffffffff


	//   ....[134]....
        /*060c*/ 	.word	0xffffffff


	//   ....[135]....
        /*0610*/ 	.word	0xffffffff


	//   ....[136]....
        /*0614*/ 	.word	0xffffffff


	//   ....[137]....
        /*0618*/ 	.word	0xffffffff


	//   ....[138]....
        /*061c*/ 	.word	0xffffffff


	//   ....[139]....
        /*0620*/ 	.word	0xffffffff


	//   ....[140]....
        /*0624*/ 	.word	0xffffffff


	//   ....[141]....
        /*0628*/ 	.word	0xffffffff


	//   ....[142]....
        /*062c*/ 	.word	0xffffffff


	//   ....[143]....
        /*0630*/ 	.word	0xffffffff


	//   ....[144]....
        /*0634*/ 	.word	0xffffffff


	//   ....[145]....
        /*0638*/ 	.word	0xffffffff


	//   ....[146]....
        /*063c*/ 	.word	0xffffffff


	//   ....[147]....
        /*0640*/ 	.word	0xffffffff


	//   ....[148]....
        /*0644*/ 	.word	0xffffffff


	//   ....[149]....
        /*0648*/ 	.word	0xffffffff


	//   ....[150]....
        /*064c*/ 	.word	0xffffffff


	//   ....[151]....
        /*0650*/ 	.word	0xffffffff


	//   ....[152]....
        /*0654*/ 	.word	0xffffffff


	//   ....[153]....
        /*0658*/ 	.word	0xffffffff


	//   ....[154]....
        /*065c*/ 	.word	0xffffffff


	//   ....[155]....
        /*0660*/ 	.word	0xffffffff


	//   ....[156]....
        /*0664*/ 	.word	0xffffffff


	//   ....[157]....
        /*0668*/ 	.word	0xffffffff


	//   ....[158]....
        /*066c*/ 	.word	0xffffffff


	//   ....[159]....
        /*0670*/ 	.word	0xffffffff


	//   ....[160]....
        /*0674*/ 	.word	0xffffffff


	//   ....[161]....
        /*0678*/ 	.word	0xffffffff


	//   ....[162]....
        /*067c*/ 	.word	0xffffffff


	//   ....[163]....
        /*0680*/ 	.word	0xffffffff


	//   ....[164]....
        /*0684*/ 	.word	0xffffffff


	//   ....[165]....
        /*0688*/ 	.word	0xffffffff


	//   ....[166]....
        /*068c*/ 	.word	0xffffffff


	//   ....[167]....
        /*0690*/ 	.word	0xffffffff


	//   ....[168]....
        /*0694*/ 	.word	0xffffffff


	//   ....[169]....
        /*0698*/ 	.word	0xffffffff


	//   ....[170]....
        /*069c*/ 	.word	0xffffffff


	//   ....[171]....
        /*06a0*/ 	.word	0xffffffff


	//   ....[172]....
        /*06a4*/ 	.word	0xffffffff


	//   ....[173]....
        /*06a8*/ 	.word	0xffffffff


	//   ....[174]....
        /*06ac*/ 	.word	0xffffffff


	//   ....[175]....
        /*06b0*/ 	.word	0xffffffff


	//   ....[176]....
        /*06b4*/ 	.word	0xffffffff


	//   ....[177]....
        /*06b8*/ 	.word	0xffffffff


	//   ....[178]....
        /*06bc*/ 	.word	0xffffffff


	//   ....[179]....
        /*06c0*/ 	.word	0xffffffff


	//   ....[180]....
        /*06c4*/ 	.word	0xffffffff


	//   ....[181]....
        /*06c8*/ 	.word	0xffffffff


	//   ....[182]....
        /*06cc*/ 	.word	0xffffffff


	//   ....[183]....
        /*06d0*/ 	.word	0xffffffff


	//   ....[184]....
        /*06d4*/ 	.word	0xffffffff


	//   ....[185]....
        /*06d8*/ 	.word	0xffffffff


	//   ....[186]....
        /*06dc*/ 	.word	0xffffffff


	//   ....[187]....
        /*06e0*/ 	.word	0xffffffff


	//   ....[188]....
        /*06e4*/ 	.word	0xffffffff


	//   ....[189]....
        /*06e8*/ 	.word	0xffffffff


	//   ....[190]....
        /*06ec*/ 	.word	0xffffffff


	//   ....[191]....
        /*06f0*/ 	.word	0xffffffff


	//   ....[192]....
        /*06f4*/ 	.word	0xffffffff


	//   ....[193]....
        /*06f8*/ 	.word	0xffffffff


	//   ....[194]....
        /*06fc*/ 	.word	0xffffffff


	//   ....[195]....
        /*0700*/ 	.word	0xffffffff


	//   ....[196]....
        /*0704*/ 	.word	0xffffffff


	//   ....[197]....
        /*0708*/ 	.word	0xffffffff


	//   ....[198]....
        /*070c*/ 	.word	0xffffffff


	//   ....[199]....
        /*0710*/ 	.word	0xffffffff


	//   ....[200]....
        /*0714*/ 	.word	0xffffffff


	//   ....[201]....
        /*0718*/ 	.word	0xffffffff


	//   ....[202]....
        /*071c*/ 	.word	0xffffffff


	//   ....[203]....
        /*0720*/ 	.word	0xffffffff


	//   ....[204]....
        /*0724*/ 	.word	0xffffffff


	//   ....[205]....
        /*0728*/ 	.word	0xffffffff


	//   ....[206]....
        /*072c*/ 	.word	0xffffffff


	//   ....[207]....
        /*0730*/ 	.word	0xffffffff


	//   ....[208]....
        /*0734*/ 	.word	0xffffffff


	//   ....[209]....
        /*0738*/ 	.word	0xffffffff


	//   ....[210]....
        /*073c*/ 	.word	0xffffffff


	//   ....[211]....
        /*0740*/ 	.word	0xffffffff


	//   ....[212]....
        /*0744*/ 	.word	0xffffffff


	//   ....[213]....
        /*0748*/ 	.word	0xffffffff


	//   ....[214]....
        /*074c*/ 	.word	0xffffffff


	//   ....[215]....
        /*0750*/ 	.word	0xffffffff


	//   ....[216]....
        /*0754*/ 	.word	0xffffffff


	//   ....[217]....
        /*0758*/ 	.word	0xffffffff


	//   ....[218]....
        /*075c*/ 	.word	0xffffffff


	//   ....[219]....
        /*0760*/ 	.word	0xffffffff


	//   ....[220]....
        /*0764*/ 	.word	0xffffffff


	//   ....[221]....
        /*0768*/ 	.word	0xffffffff


	//   ....[222]....
        /*076c*/ 	.word	0xffffffff


	//   ....[223]....
        /*0770*/ 	.word	0xffffffff


	//   ....[224]....
        /*0774*/ 	.word	0xffffffff


	//   ....[225]....
        /*0778*/ 	.word	0xffffffff


	//   ....[226]....
        /*077c*/ 	.word	0xffffffff


	//   ....[227]....
        /*0780*/ 	.word	0xffffffff


	//   ....[228]....
        /*0784*/ 	.word	0xffffffff


	//   ....[229]....
        /*0788*/ 	.word	0xffffffff


	//   ....[230]....
        /*078c*/ 	.word	0xffffffff


	//   ....[231]....
        /*0790*/ 	.word	0xffffffff


	//   ....[232]....
        /*0794*/ 	.word	0xffffffff


	//   ....[233]....
        /*0798*/ 	.word	0xffffffff


	//   ....[234]....
        /*079c*/ 	.word	0xffffffff


	//   ....[235]....
        /*07a0*/ 	.word	0xffffffff


	//   ....[236]....
        /*07a4*/ 	.word	0xffffffff


	//   ....[237]....
        /*07a8*/ 	.word	0xffffffff


	//   ....[238]....
        /*07ac*/ 	.word	0xffffffff


	//   ....[239]....
        /*07b0*/ 	.word	0xffffffff


	//   ....[240]....
        /*07b4*/ 	.word	0xffffffff


	//   ....[241]....
        /*07b8*/ 	.word	0xffffffff


	//   ....[242]....
        /*07bc*/ 	.word	0xffffffff


	//   ....[243]....
        /*07c0*/ 	.word	0xffffffff


	//   ....[244]....
        /*07c4*/ 	.word	0xffffffff


	//   ....[245]....
        /*07c8*/ 	.word	0xffffffff


	//   ....[246]....
        /*07cc*/ 	.word	0xffffffff


	//   ....[247]....
        /*07d0*/ 	.word	0xffffffff


	//   ....[248]....
        /*07d4*/ 	.word	0xffffffff


	//   ....[249]....
        /*07d8*/ 	.word	0xffffffff


	//   ....[250]....
        /*07dc*/ 	.word	0xffffffff


	//   ....[251]....
        /*07e0*/ 	.word	0xffffffff


	//   ....[252]....
        /*07e4*/ 	.word	0xffffffff


	//   ....[253]....
        /*07e8*/ 	.word	0xffffffff


	//   ....[254]....
        /*07ec*/ 	.word	0xffffffff


	//   ....[255]....
        /*07f0*/ 	.word	0xffffffff


	//   ....[0]....
        /*07f4*/ 	.word	0xffffffff


	//   ....[1]....
        /*07f8*/ 	.word	0xffffffff


	//   ....[2]....
        /*07fc*/ 	.word	0xffffffff


	//   ....[3]....
        /*0800*/ 	.word	0xffffffff


	//   ....[4]....
        /*0804*/ 	.word	0xffffffff


	//   ....[5]....
        /*0808*/ 	.word	0xffffffff


	//   ....[6]....
        /*080c*/ 	.word	0xffffffff


	//   ....[7]....
        /*0810*/ 	.word	0xffffffff


	//   ....[8]....
        /*0814*/ 	.word	0xffffffff


	//   ....[9]....
        /*0818*/ 	.word	0xffffffff


	//   ....[10]....
        /*081c*/ 	.word	0xffffffff


	//   ....[11]....
        /*0820*/ 	.word	0xffffffff


	//   ....[12]....
        /*0824*/ 	.word	0xffffffff


	//   ....[13]....
        /*0828*/ 	.word	0xffffffff


	//   ....[14]....
        /*082c*/ 	.word	0xffffffff


	//   ....[15]....
        /*0830*/ 	.word	0xffffffff


	//   ....[16]....
        /*0834*/ 	.word	0xffffffff


	//   ....[17]....
        /*0838*/ 	.word	0xffffffff


	//   ....[18]....
        /*083c*/ 	.word	0xffffffff


	//   ....[19]....
        /*0840*/ 	.word	0xffffffff


	//   ....[20]....
        /*0844*/ 	.word	0xffffffff


	//   ....[21]....
        /*0848*/ 	.word	0xffffffff


	//   ....[22]....
        /*084c*/ 	.word	0xffffffff


	//   ....[23]....
        /*0850*/ 	.word	0xffffffff


	//   ....[24]....
        /*0854*/ 	.word	0xffffffff


	//   ....[25]....
        /*0858*/ 	.word	0xffffffff


	//   ....[26]....
        /*085c*/ 	.word	0xffffffff


	//   ....[27]....
        /*0860*/ 	.word	0xffffffff


	//   ....[28]....
        /*0864*/ 	.word	0xffffffff


	//   ....[29]....
        /*0868*/ 	.word	0xffffffff


	//   ....[30]....
        /*086c*/ 	.word	0xffffffff


	//   ....[31]....
        /*0870*/ 	.word	0xffffffff


	//   ....[32]....
        /*0874*/ 	.word	0xffffffff


	//   ....[33]....
        /*0878*/ 	.word	0xffffffff


	//   ....[34]....
        /*087c*/ 	.word	0xffffffff


	//   ....[35]....
        /*0880*/ 	.word	0xffffffff


	//   ....[36]....
        /*0884*/ 	.word	0xffffffff


	//   ....[37]....
        /*0888*/ 	.word	0xffffffff


	//   ....[38]....
        /*088c*/ 	.word	0xffffffff


	//   ....[39]....
        /*0890*/ 	.word	0xffffffff


	//   ....[40]....
        /*0894*/ 	.word	0xffffffff


	//   ....[41]....
        /*0898*/ 	.word	0xffffffff


	//   ....[42]....
        /*089c*/ 	.word	0xffffffff


	//   ....[43]....
        /*08a0*/ 	.word	0xffffffff


	//   ....[44]....
        /*08a4*/ 	.word	0xffffffff


	//   ....[45]....
        /*08a8*/ 	.word	0xffffffff


	//   ....[46]....
        /*08ac*/ 	.word	0xffffffff


	//   ....[47]....
        /*08b0*/ 	.word	0xffffffff


	//   ....[48]....
        /*08b4*/ 	.word	0xffffffff


	//   ....[49]....
        /*08b8*/ 	.word	0xffffffff


	//   ....[50]....
        /*08bc*/ 	.word	0xffffffff


	//   ....[51]....
        /*08c0*/ 	.word	0xffffffff


	//   ....[52]....
        /*08c4*/ 	.word	0xffffffff


	//   ....[53]....
        /*08c8*/ 	.word	0xffffffff


	//   ....[54]....
        /*08cc*/ 	.word	0xffffffff


	//   ....[55]....
        /*08d0*/ 	.word	0xffffffff


	//   ....[56]....
        /*08d4*/ 	.word	0xffffffff


	//   ....[57]....
        /*08d8*/ 	.word	0xffffffff


	//----- nvinfo : EIATTR_COOP_GROUP_INSTR_OFFSETS
	.align		4
.L_656:
        /*08dc*/ 	.byte	0x04, 0x28
        /*08de*/ 	.short	(.L_658 - .L_657)


	//   ....[0]....
.L_657:
        /*08e0*/ 	.word	0x00000050


	//   ....[1]....
        /*08e4*/ 	.word	0x00000200


	//   ....[2]....
        /*08e8*/ 	.word	0x00000230


	//   ....[3]....
        /*08ec*/ 	.word	0x00000260


	//   ....[4]....
        /*08f0*/ 	.word	0x00000290


	//   ....[5]....
        /*08f4*/ 	.word	0x000002c0


	//   ....[6]....
        /*08f8*/ 	.word	0x000002f0


	//   ....[7]....
        /*08fc*/ 	.word	0x00000450


	//   ....[8]....
        /*0900*/ 	.word	0x00000490


	//   ....[9]....
        /*0904*/ 	.word	0x000004c0


	//   ....[10]....
        /*0908*/ 	.word	0x000004f0


	//   ....[11]....
        /*090c*/ 	.word	0x00000520


	//   ....[12]....
        /*0910*/ 	.word	0x00000550


	//   ....[13]....
        /*0914*/ 	.word	0x000005e0


	//   ....[14]....
        /*0918*/ 	.word	0x00000630


	//   ....[15]....
        /*091c*/ 	.word	0x00000650


	//   ....[16]....
        /*0920*/ 	.word	0x000006b0


	//   ....[17]....
        /*0924*/ 	.word	0x00003e70


	//   ....[18]....
        /*0928*/ 	.word	0x00003ec0


	//   ....[19]....
        /*092c*/ 	.word	0x00004690


	//   ....[20]....
        /*0930*/ 	.word	0x000046b0


	//   ....[21]....
        /*0934*/ 	.word	0x00004e00


	//   ....[22]....
        /*0938*/ 	.word	0x00004e10


	//   ....[23]....
        /*093c*/ 	.word	0x00005640


	//   ....[24]....
        /*0940*/ 	.word	0x00005670


	//   ....[25]....
        /*0944*/ 	.word	0x000062c0


	//   ....[26]....
        /*0948*/ 	.word	0x000062f0


	//   ....[27]....
        /*094c*/ 	.word	0x00006ae0


	//   ....[28]....
        /*0950*/ 	.word	0x00006b00


	//   ....[29]....
        /*0954*/ 	.word	0x00007310


	//   ....[30]....
        /*0958*/ 	.word	0x00007340


	//   ....[31]....
        /*095c*/ 	.word	0x00007450


	//   ....[32]....
        /*0960*/ 	.word	0x00007480


	//   ....[33]....
        /*0964*/ 	.word	0x00007550


	//   ....[34]....
        /*0968*/ 	.word	0x00007570


	//   ....[35]....
        /*096c*/ 	.word	0x00007940


	//   ....[36]....
        /*0970*/ 	.word	0x00007960


	//   ....[37]....
        /*0974*/ 	.word	0x00007b20


	//   ....[38]....
        /*0978*/ 	.word	0x00007b50


	//   ....[39]....
        /*097c*/ 	.word	0x00007c20


	//   ....[40]....
        /*0980*/ 	.word	0x00007c50


	//   ....[41]....
        /*0984*/ 	.word	0x00008cb0


	//   ....[42]....
        /*0988*/ 	.word	0x00008ce0


	//   ....[43]....
        /*098c*/ 	.word	0x00008d00


	//   ....[44]....
        /*0990*/ 	.word	0x00008d20


	//   ....[45]....
        /*0994*/ 	.word	0x00008d40


	//   ....[46]....
        /*0998*/ 	.word	0x00008d60


	//   ....[47]....
        /*099c*/ 	.word	0x00008e90


	//   ....[48]....
        /*09a0*/ 	.word	0x00008ef0


	//   ....[49]....
        /*09a4*/ 	.word	0x00008f50


	//   ....[50]....
        /*09a8*/ 	.word	0x00008f70


	//   ....[51]....
        /*09ac*/ 	.word	0x000090e0


	//   ....[52]....
        /*09b0*/ 	.word	0x000090f0


	//   ....[53]....
        /*09b4*/ 	.word	0x00009190


	//   ....[54]....
        /*09b8*/ 	.word	0x000091a0


	//   ....[55]....
        /*09bc*/ 	.word	0x00009460


	//   ....[56]....
        /*09c0*/ 	.word	0x000094d0


	//   ....[57]....
        /*09c4*/ 	.word	0x00009520


	//   ....[58]....
        /*09c8*/ 	.word	0x00009540


	//   ....[59]....
        /*09cc*/ 	.word	0x00009700


	//   ....[60]....
        /*09d0*/ 	.word	0x00009790


	//   ....[61]....
        /*09d4*/ 	.word	0x000097c0


	//   ....[62]....
        /*09d8*/ 	.word	0x00009800


	//   ....[63]....
        /*09dc*/ 	.word	0x000099c0


	//   ....[64]....
        /*09e0*/ 	.word	0x00009a50


	//   ....[65]....
        /*09e4*/ 	.word	0x00009a90


	//   ....[66]....
        /*09e8*/ 	.word	0x00009ad0


	//   ....[67]....
        /*09ec*/ 	.word	0x00009ca0


	//   ....[68]....
        /*09f0*/ 	.word	0x00009d30


	//   ....[69]....
        /*09f4*/ 	.word	0x00009d60


	//   ....[70]....
        /*09f8*/ 	.word	0x00009d80


	//   ....[71]....
        /*09fc*/ 	.word	0x0000baf0


	//   ....[72]....
        /*0a00*/ 	.word	0x0000bb10


	//   ....[73]....
        /*0a04*/ 	.word	0x0000bb30


	//   ....[74]....
        /*0a08*/ 	.word	0x0000bb50


	//   ....[75]....
        /*0a0c*/ 	.word	0x0000bc10


	//   ....[76]....
        /*0a10*/ 	.word	0x0000bc30


	//   ....[77]....
        /*0a14*/ 	.word	0x0000bc50


	//   ....[78]....
        /*0a18*/ 	.word	0x0000bc70


	//   ....[79]....
        /*0a1c*/ 	.word	0x0000be60


	//   ....[80]....
        /*0a20*/ 	.word	0x0000bea0


	//   ....[81]....
        /*0a24*/ 	.word	0x0000beb0


	//   ....[82]....
        /*0a28*/ 	.word	0x0000bec0


	//   ....[83]....
        /*0a2c*/ 	.word	0x0000c030


	//   ....[84]....
        /*0a30*/ 	.word	0x0000c050


	//   ....[85]....
        /*0a34*/ 	.word	0x0000c070


	//   ....[86]....
        /*0a38*/ 	.word	0x0000c090


	//   ....[87]....
        /*0a3c*/ 	.word	0x0000e230


	//   ....[88]....
        /*0a40*/ 	.word	0x0000e2a0


	//   ....[89]....
        /*0a44*/ 	.word	0x0000e2d0


	//   ....[90]....
        /*0a48*/ 	.word	0x0000e2f0


	//   ....[91]....
        /*0a4c*/ 	.word	0x0000e550


	//   ....[92]....
        /*0a50*/ 	.word	0x0000e570


	//   ....[93]....
        /*0a54*/ 	.word	0x0000f090


	//   ....[94]....
        /*0a58*/ 	.word	0x0000f0b0


	//   ....[95]....
        /*0a5c*/ 	.word	0x0000f0e0


	//   ....[96]....
        /*0a60*/ 	.word	0x0000f0f0


	//   ....[97]....
        /*0a64*/ 	.word	0x0000f1d0


	//   ....[98]....
        /*0a68*/ 	.word	0x0000f1f0


	//   ....[99]....
        /*0a6c*/ 	.word	0x0000f420


	//   ....[100]....
        /*0a70*/ 	.word	0x0000fe20


	//   ....[101]....
        /*0a74*/ 	.word	0x00010860


	//   ....[102]....
        /*0a78*/ 	.word	0x00010890


	//   ....[103]....
        /*0a7c*/ 	.word	0x000108a0


	//   ....[104]....
        /*0a80*/ 	.word	0x000108d0


	//   ....[105]....
        /*0a84*/ 	.word	0x000121a0


	//   ....[106]....
        /*0a88*/ 	.word	0x000121c0


	//   ....[107]....
        /*0a8c*/ 	.word	0x000121f0


	//   ....[108]....
        /*0a90*/ 	.word	0x00012280


	//   ....[109]....
        /*0a94*/ 	.word	0x00012290


	//   ....[110]....
        /*0a98*/ 	.word	0x000122a0


	//   ....[111]....
        /*0a9c*/ 	.word	0x00012f30


	//   ....[112]....
        /*0aa0*/ 	.word	0x00012f50


	//   ....[113]....
        /*0aa4*/ 	.word	0x00012f80


	//   ....[114]....
        /*0aa8*/ 	.word	0x00013010


	//   ....[115]....
        /*0aac*/ 	.word	0x00013020


	//   ....[116]....
        /*0ab0*/ 	.word	0x00013030


	//   ....[117]....
        /*0ab4*/ 	.word	0x00013290


	//   ....[118]....
        /*0ab8*/ 	.word	0x00013ce0


	//   ....[119]....
        /*0abc*/ 	.word	0x00014780


	//   ....[120]....
        /*0ac0*/ 	.word	0x000147b0


	//   ....[121]....
        /*0ac4*/ 	.word	0x000147d0


	//   ....[122]....
        /*0ac8*/ 	.word	0x000147f0


	//   ....[123]....
        /*0acc*/ 	.word	0x00016580


	//   ....[124]....
        /*0ad0*/ 	.word	0x000165a0


	//   ....[125]....
        /*0ad4*/ 	.word	0x000165d0


	//   ....[126]....
        /*0ad8*/ 	.word	0x00016660


	//   ....[127]....
        /*0adc*/ 	.word	0x00016670


	//   ....[128]....
        /*0ae0*/ 	.word	0x00016680


	//   ....[129]....
        /*0ae4*/ 	.word	0x00017310


	//   ....[130]....
        /*0ae8*/ 	.word	0x00017330


	//   ....[131]....
        /*0aec*/ 	.word	0x00017360


	//   ....[132]....
        /*0af0*/ 	.word	0x000173f0


	//   ....[133]....
        /*0af4*/ 	.word	0x00017400


	//   ....[134]....
        /*0af8*/ 	.word	0x00017410


	//   ....[135]....
        /*0afc*/ 	.word	0x000178b0


	//   ....[136]....
        /*0b00*/ 	.word	0x000178e0


	//   ....[137]....
        /*0b04*/ 	.word	0x00017900


	//   ....[138]....
        /*0b08*/ 	.word	0x00017920


	//   ....[139]....
        /*0b0c*/ 	.word	0x00019400


	//   ....[140]....
        /*0b10*/ 	.word	0x00019410


	//   ....[141]....
        /*0b14*/ 	.word	0x00019460


	//   ....[142]....
        /*0b18*/ 	.word	0x000194a0


	//   ....[143]....
        /*0b1c*/ 	.word	0x00019500


	//   ....[144]....
        /*0b20*/ 	.word	0x00019520


	//   ....[145]....
        /*0b24*/ 	.word	0x0001a120


	//   ....[146]....
        /*0b28*/ 	.word	0x0001a140


	//   ....[147]....
        /*0b2c*/ 	.word	0x0001a150


	//   ....[148]....
        /*0b30*/ 	.word	0x0001a1d0


	//   ....[149]....
        /*0b34*/ 	.word	0x0001a1e0


	//   ....[150]....
        /*0b38*/ 	.word	0x0001a1f0


	//   ....[151]....
        /*0b3c*/ 	.word	0x0001a3e0


	//   ....[152]....
        /*0b40*/ 	.word	0x0001ae30


	//   ....[153]....
        /*0b44*/ 	.word	0x0001b8d0


	//   ....[154]....
        /*0b48*/ 	.word	0x0001b900


	//   ....[155]....
        /*0b4c*/ 	.word	0x0001b920


	//   ....[156]....
        /*0b50*/ 	.word	0x0001b940


	//   ....[157]....
        /*0b54*/ 	.word	0x0001d260


	//   ....[158]....
        /*0b58*/ 	.word	0x0001d290


	//   ....[159]....
        /*0b5c*/ 	.word	0x0001d2a0


	//   ....[160]....
        /*0b60*/ 	.word	0x0001d2d0


	//   ....[161]....
        /*0b64*/ 	.word	0x0001e350


	//   ....[162]....
        /*0b68*/ 	.word	0x0001e360


	//   ....[163]....
        /*0b6c*/ 	.word	0x0001e380


	//   ....[164]....
        /*0b70*/ 	.word	0x0001e3a0


	//   ....[165]....
        /*0b74*/ 	.word	0x0001e6d0


	//   ....[166]....
        /*0b78*/ 	.word	0x0001e6f0


	//   ....[167]....
        /*0b7c*/ 	.word	0x0001e7d0


	//   ....[168]....
        /*0b80*/ 	.word	0x0001e7e0


	//   ....[169]....
        /*0b84*/ 	.word	0x0001e8d0


	//   ....[170]....
        /*0b88*/ 	.word	0x0001e8f0


	//   ....[171]....
        /*0b8c*/ 	.word	0x0001e9e0


	//   ....[172]....
        /*0b90*/ 	.word	0x0001e9f0


	//   ....[173]....
        /*0b94*/ 	.word	0x0001ece0


	//   ....[174]....
        /*0b98*/ 	.word	0x0001ed00


	//   ....[175]....
        /*0b9c*/ 	.word	0x0001f420


	//   ....[176]....
        /*0ba0*/ 	.word	0x0001f430


	//   ....[177]....
        /*0ba4*/ 	.word	0x000202e0


	//   ....[178]....
        /*0ba8*/ 	.word	0x00020300


	//   ....[179]....
        /*0bac*/ 	.word	0x000203f0


	//   ....[180]....
        /*0bb0*/ 	.word	0x00020400


	//   ....[181]....
        /*0bb4*/ 	.word	0x000204f0


	//   ....[182]....
        /*0bb8*/ 	.word	0x00020510


	//   ....[183]....
        /*0bbc*/ 	.word	0x00020600


	//   ....[184]....
        /*0bc0*/ 	.word	0x00020610


	//   ....[185]....
        /*0bc4*/ 	.word	0x000207c0


	//   ....[186]....
        /*0bc8*/ 	.word	0x000207e0


	//   ....[187]....
        /*0bcc*/ 	.word	0x00020910


	//   ....[188]....
        /*0bd0*/ 	.word	0x00020950


	//   ....[189]....
        /*0bd4*/ 	.word	0x00020980


	//   ....[190]....
        /*0bd8*/ 	.word	0x000209b0


	//   ....[191]....
        /*0bdc*/ 	.word	0x000209e0


	//   ....[192]....
        /*0be0*/ 	.word	0x00020a10


	//   ....[193]....
        /*0be4*/ 	.word	0x00020b80


	//   ....[194]....
        /*0be8*/ 	.word	0x00020bc0


	//   ....[195]....
        /*0bec*/ 	.word	0x00020bf0


	//   ....[196]....
        /*0bf0*/ 	.word	0x00020c20


	//   ....[197]....
        /*0bf4*/ 	.word	0x00020c50


	//   ....[198]....
        /*0bf8*/ 	.word	0x00020c80


	//   ....[199]....
        /*0bfc*/ 	.word	0x00020d10


	//   ....[200]....
        /*0c00*/ 	.word	0x00020d70


	//   ....[201]....
        /*0c04*/ 	.word	0x00020d80


	//   ....[202]....
        /*0c08*/ 	.word	0x00020de0


	//   ....[203]....
        /*0c0c*/ 	.word	0x00021830


	//   ....[204]....
        /*0c10*/ 	.word	0x00021880


	//   ....[205]....
        /*0c14*/ 	.word	0x000218e0


	//   ....[206]....
        /*0c18*/ 	.word	0x00021940


	//   ....[207]....
        /*0c1c*/ 	.word	0x000219a0


	//   ....[208]....
        /*0c20*/ 	.word	0x00021a10


	//   ....[209]....
        /*0c24*/ 	.word	0x00021a60


	//   ....[210]....
        /*0c28*/ 	.word	0x00021ac0


	//   ....[211]....
        /*0c2c*/ 	.word	0x00021b30


	//   ....[212]....
        /*0c30*/ 	.word	0x00021ba0


	//   ....[213]....
        /*0c34*/ 	.word	0x00021c10


	//   ....[214]....
        /*0c38*/ 	.word	0x00021c80


	//   ....[215]....
        /*0c3c*/ 	.word	0x00021da0


	//   ....[216]....
        /*0c40*/ 	.word	0x00021e00


	//   ....[217]....
        /*0c44*/ 	.word	0x00021f40


	//   ....[218]....
        /*0c48*/ 	.word	0x00021fa0


	//   ....[219]....
        /*0c4c*/ 	.word	0x00022010


	//   ....[220]....
        /*0c50*/ 	.word	0x00022080


	//   ....[221]....
        /*0c54*/ 	.word	0x000220e0


	//   ....[222]....
        /*0c58*/ 	.word	0x00022140


	//   ....[223]....
        /*0c5c*/ 	.word	0x00022190


	//   ....[224]....
        /*0c60*/ 	.word	0x000221d0


	//   ....[225]....
        /*0c64*/ 	.word	0x00022240


	//   ....[226]....
        /*0c68*/ 	.word	0x000222b0


	//   ....[227]....
        /*0c6c*/ 	.word	0x000223d0


	//   ....[228]....
        /*0c70*/ 	.word	0x00022430


	//   ....[229]....
        /*0c74*/ 	.word	0x00022570


	//   ....[230]....
        /*0c78*/ 	.word	0x000225d0


	//   ....[231]....
        /*0c7c*/ 	.word	0x00022630


	//   ....[232]....
        /*0c80*/ 	.word	0x000226a0


	//   ....[233]....
        /*0c84*/ 	.word	0x000227c0


	//   ....[234]....
        /*0c88*/ 	.word	0x00022820


	//   ....[235]....
        /*0c8c*/ 	.word	0x00022960


	//   ....[236]....
        /*0c90*/ 	.word	0x000229c0


	//   ....[237]....
        /*0c94*/ 	.word	0x00022a20


	//   ....[238]....
        /*0c98*/ 	.word	0x00022a80


	//   ....[239]....
        /*0c9c*/ 	.word	0x00022ac0


	//   ....[240]....
        /*0ca0*/ 	.word	0x00022b10


	//   ....[241]....
        /*0ca4*/ 	.word	0x00022b60


	//   ....[242]....
        /*0ca8*/ 	.word	0x00022ba0


	//   ....[243]....
        /*0cac*/ 	.word	0x00022c10


	//   ....[244]....
        /*0cb0*/ 	.word	0x00022c80


	//   ....[245]....
        /*0cb4*/ 	.word	0x00022da0


	//   ....[246]....
        /*0cb8*/ 	.word	0x00022e00


	//   ....[247]....
        /*0cbc*/ 	.word	0x00022f40


	//   ....[248]....
        /*0cc0*/ 	.word	0x00022fa0


	//   ....[249]....
        /*0cc4*/ 	.word	0x00023000


	//   ....[250]....
        /*0cc8*/ 	.word	0x00023070


	//   ....[251]....
        /*0ccc*/ 	.word	0x00023190


	//   ....[252]....
        /*0cd0*/ 	.word	0x000231f0


	//   ....[253]....
        /*0cd4*/ 	.word	0x00023330


	//   ....[254]....
        /*0cd8*/ 	.word	0x00023390


	//   ....[255]....
        /*0cdc*/ 	.word	0x000233d0


	//   ....[0]....
        /*0ce0*/ 	.word	0x00023420


	//   ....[1]....
        /*0ce4*/ 	.word	0x00023470


	//   ....[2]....
        /*0ce8*/ 	.word	0x000234b0


	//   ....[3]....
        /*0cec*/ 	.word	0x00023520


	//   ....[4]....
        /*0cf0*/ 	.word	0x00023580


	//   ....[5]....
        /*0cf4*/ 	.word	0x000235f0


	//   ....[6]....
        /*0cf8*/ 	.word	0x000236d0


	//   ....[7]....
        /*0cfc*/ 	.word	0x00023730


	//   ....[8]....
        /*0d00*/ 	.word	0x00023810


	//   ....[9]....
        /*0d04*/ 	.word	0x00023870


	//   ....[10]....
        /*0d08*/ 	.word	0x000238d0


	//   ....[11]....
        /*0d0c*/ 	.word	0x00023930


	//   ....[12]....
        /*0d10*/ 	.word	0x00023970


	//   ....[13]....
        /*0d14*/ 	.word	0x000239c0


	//   ....[14]....
        /*0d18*/ 	.word	0x00023a10


	//   ....[15]....
        /*0d1c*/ 	.word	0x00023a50


	//   ....[16]....
        /*0d20*/ 	.word	0x00023ab0


	//   ....[17]....
        /*0d24*/ 	.word	0x00023b10


	//   ....[18]....
        /*0d28*/ 	.word	0x00023b60


	//   ....[19]....
        /*0d2c*/ 	.word	0x00023ba0


	//   ....[20]....
        /*0d30*/ 	.word	0x00023c10


	//   ....[21]....
        /*0d34*/ 	.word	0x00023c80


	//   ....[22]....
        /*0d38*/ 	.word	0x00023cf0


	//   ....[23]....
        /*0d3c*/ 	.word	0x00023d50


	//   ....[24]....
        /*0d40*/ 	.word	0x00023dc0


	//   ....[25]....
        /*0d44*/ 	.word	0x00023e30


	//   ....[26]....
        /*0d48*/ 	.word	0x00023ea0


	//   ....[27]....
        /*0d4c*/ 	.word	0x00023f00


	//   ....[28]....
        /*0d50*/ 	.word	0x00023f60


	//   ....[29]....
        /*0d54*/ 	.word	0x00023fd0


	//   ....[30]....
        /*0d58*/ 	.word	0x00024040


	//   ....[31]....
        /*0d5c*/ 	.word	0x000240a0


	//   ....[32]....
        /*0d60*/ 	.word	0x00024110


	//   ....[33]....
        /*0d64*/ 	.word	0x00024180


	//   ....[34]....
        /*0d68*/ 	.word	0x000241f0


	//   ....[35]....
        /*0d6c*/ 	.word	0x00024250


	//   ....[36]....
        /*0d70*/ 	.word	0x000242c0


	//   ....[37]....
        /*0d74*/ 	.word	0x00024330


	//   ....[38]....
        /*0d78*/ 	.word	0x000243a0


	//   ....[39]....
        /*0d7c*/ 	.word	0x00024400


	//   ....[40]....
        /*0d80*/ 	.word	0x00024470


	//   ....[41]....
        /*0d84*/ 	.word	0x000244e0


	//   ....[42]....
        /*0d88*/ 	.word	0x00024530


	//   ....[43]....
        /*0d8c*/ 	.word	0x00024570


	//   ....[44]....
        /*0d90*/ 	.word	0x000245c0


	//   ....[45]....
        /*0d94*/ 	.word	0x00024610


	//   ....[46]....
        /*0d98*/ 	.word	0x00024660


	//   ....[47]....
        /*0d9c*/ 	.word	0x000246d0


	//   ....[48]....
        /*0da0*/ 	.word	0x00024720


	//   ....[49]....
        /*0da4*/ 	.word	0x00024760


	//   ....[50]....
        /*0da8*/ 	.word	0x000247b0


	//   ....[51]....
        /*0dac*/ 	.word	0x00024800


	//   ....[52]....
        /*0db0*/ 	.word	0x00024850


	//   ....[53]....
        /*0db4*/ 	.word	0x000248c0


	//   ....[54]....
        /*0db8*/ 	.word	0x00024910


	//   ....[55]....
        /*0dbc*/ 	.word	0x00024970


	//   ....[56]....
        /*0dc0*/ 	.word	0x000249d0


	//   ....[57]....
        /*0dc4*/ 	.word	0x00024a40


	//----- nvinfo : EIATTR_EXIT_INSTR_OFFSETS
	.align		4
.L_658:
        /*0dc8*/ 	.byte	0x04, 0x1c
        /*0dca*/ 	.short	(.L_660 - .L_659)


	//   ....[0]....
.L_659:
        /*0dcc*/ 	.word	0x000010d0


	//   ....[1]....
        /*0dd0*/ 	.word	0x00021800


	//----- nvinfo : EIATTR_MAX_THREADS
	.align		4
.L_660:
        /*0dd4*/ 	.byte	0x04, 0x05
        /*0dd6*/ 	.short	(.L_662 - .L_661)
.L_661:
        /*0dd8*/ 	.word	0x00000100
        /*0ddc*/ 	.word	0x00000001
        /*0de0*/ 	.word	0x00000001


	//----- nvinfo : EIATTR_CRS_STACK_SIZE
	.align		4
.L_662:
        /*0de4*/ 	.byte	0x04, 0x1e
        /*0de6*/ 	.short	(.L_664 - .L_663)
.L_663:
        /*0de8*/ 	.word	0x00000000
.L_664:


//--------------------- .nv.info._ZN7cutlass13device_kernelIN5flash19enable_sm80_to_sm89INS1_16FlashAttnFwdSm80INS1_25CollectiveMainloopFwdSm80ILi4ELi1ELb0EN4cute5tupleIJNS5_1CILi128EEENS7_ILi64EEES8_EEELi128ENS_10bfloat16_tEfNS_4arch4Sm80ELb1ELb0ELb0ELb0ELb1ELb0ELb1ELb1EEENS1_21CollectiveEpilogueFwdINS6_IJS8_S8_S9_EEENS6_IJNS7_ILi1EEESH_SH_EEESB_SD_Li128ELb0ELb1ELb1ELb0EEENS1_30DynamicPersistentTileSchedulerILi128ELi128ELb1ELb1ELb0EEEEEEEEEvNT_6ParamsE --------------------------
	.section	.nv.info._ZN7cutlass13device_kernelIN5flash19enable_sm80_to_sm89INS1_16FlashAttnFwdSm80INS1_25CollectiveMainloopFwdSm80ILi4ELi1ELb0EN4cute5tupleIJNS5_1CILi128EEENS7_ILi64EEES8_EEELi128ENS_10bfloat16_tEfNS_4arch4Sm80ELb1ELb0ELb0ELb0ELb1ELb0ELb1ELb1EEENS1_21CollectiveEpilogueFwdINS6_IJS8_S8_S9_EEENS6_IJNS7_ILi1EEESH_SH_EEESB_SD_Li128ELb0ELb1ELb1ELb0EEENS1_30DynamicPersistentTileSchedulerILi128ELi128ELb1ELb1ELb0EEEEEEEEEvNT_6ParamsE,"",@"SHT_CUDA_INFO"
	.sectionflags	@""
	.align	4


	//----- nvinfo : EIATTR_CUDA_API_VERSION
	.align		4
        /*0000*/ 	.byte	0x04, 0x37
        /*0002*/ 	.short	(.L_666 - .L_665)
.L_665:
        /*0004*/ 	.word	0x00000082


	//----- nvinfo : EIATTR_SW2861232_WAR
	.align		4
.L_666:
        /*0008*/ 	.byte	0x01, 0x35
	.zero		2


	//----- nvinfo : EIATTR_PARAM_CBANK
	.align		4
        /*000c*/ 	.byte	0x04, 0x0a
        /*000e*/ 	.short	(.L_668 - .L_667)
	.align		4
.L_667:
        /*0010*/ 	.word	index@(.nv.constant0._ZN7cutlass13device_kernelIN5flash19enable_sm80_to_sm89INS1_16FlashAttnFwdSm80INS1_25CollectiveMainloopFwdSm80ILi4ELi1ELb0EN4cute5tupleIJNS5_1CILi128EEENS7_ILi64EEES8_EEELi128ENS_10bfloat16_tEfNS_4arch4Sm80ELb1ELb0ELb0ELb0ELb1ELb0ELb1ELb1EEENS1_21CollectiveEpilogueFwdINS6_IJS8_S8_S9_EEENS6_IJNS7_ILi1EEESH_SH_EEESB_SD_Li128ELb0ELb1ELb1ELb0EEENS1_30DynamicPersistentTileSchedulerILi128ELi128ELb1ELb1ELb0EEEEEEEEEvNT_6ParamsE)
        /*0014*/ 	.short	0x0160
        /*0016*/ 	.short	0x0428


	//----- nvinfo : EIATTR_CBANK_PARAM_SIZE
	.align		4
.L_668:
        /*0018*/ 	.byte	0x03, 0x19
        /*001a*/ 	.short	0x0428


	//----- nvinfo : EIATTR_KPARAM_INFO
	.align		4
        /*001c*/ 	.byte	0x04, 0x17
        /*001e*/ 	.short	(.L_670 - .L_669)
.L_669:
        /*0020*/ 	.word	0x00000000
        /*0024*/ 	.short	0x0000
        /*0026*/ 	.short	0x0000
        /*0028*/ 	.byte	0x00, 0xf0, 0xa1, 0x10


	//----- nvinfo : EIATTR_MAXREG_COUNT
	.align		4
.L_670:
        /*002c*/ 	.byte	0x03, 0x1b
        /*002e*/ 	.short	0x00ff


	//----- nvinfo : EIATTR_NUM_BARRIERS
	.align		4
        /*0030*/ 	.byte	0x02, 0x4c
        /*0032*/ 	.byte	0x06
	.zero		1


	//----- nvinfo : EIATTR_ANNOTATIONS
	.align		4
        /*0034*/ 	.byte	0x04, 0x55
        /*0036*/ 	.short	(.L_672 - .L_671)


	//   ....[0]....
.L_671:
        /* <DEDUP_REMOVED lines=158> */


	//----- nvinfo : EIATTR_MERCURY_ISA_VERSION
	.align		4
.L_672:
        /*0a08*/ 	.byte	0x03, 0x5f
        /*0a0a*/ 	.short	0x0000


	//----- nvinfo : EIATTR_INT_WARP_WIDE_INSTR_OFFSETS
	.align		4
        /*0a0c*/ 	.byte	0x04, 0x31
        /*0a0e*/ 	.short	(.L_674 - .L_673)


	//   ....[0]....
.L_673:
        /*0a10*/ 	.word	0x00010660


	//   ....[1]....
        /*0a14*/ 	.word	0x000106e0


	//----- nvinfo : EIATTR_COOP_GROUP_MASK_REGIDS
	.align		4
.L_674:
        /*0a18*/ 	.byte	0x04, 0x29
        /*0a1a*/ 	.short	(.L_676 - .L_675)


	//   ....[0]....
.L_675:
        /*0a1c*/ 	.word	0xffffffff


	//   ....[1]....
        /*0a20*/ 	.word	0xffffffff


	//   ....[2]....
        /*0a24*/ 	.word	0xffffffff


	//   ....[3]....
        /*0a28*/ 	.word	0xffffffff


	//   ....[4]....
        /*0a2c*/ 	.word	0xffffffff


	//   ....[5]....
        /*0a30*/ 	.word	0xffffffff


	//   ....[6]....
        /*0a34*/ 	.word	0xffffffff


	//   ....[7]....
        /*0a38*/ 	.word	0xffffffff


	//   ....[8]....
        /*0a3c*/ 	.word	0xffffffff


	//   ....[9]....
        /*0a40*/ 	.word	0xffffffff


	//   ....[10]....
        /*0a44*/ 	.word	0xffffffff


	//   ....[11]....
        /*0a48*/ 	.word	0xffffffff


	//   ....[12]....
        /*0a4c*/ 	.word	0xffffffff


	//   ....[13]....
        /*0a50*/ 	.word	0xffffffff


	//   ....[14]....
        /*0a54*/ 	.word	0xffffffff


	//   ....[15]....
        /*0a58*/ 	.word	0xffffffff


	//   ....[16]....
        /*0a5c*/ 	.word	0xffffffff


	//   ....[17]....
        /*0a60*/ 	.word	0xffffffff


	//   ....[18]....
        /*0a64*/ 	.word	0xffffffff


	//   ....[19]....
        /*0a68*/ 	.word	0xffffffff


	//   ....[20]....
        /*0a6c*/ 	.word	0xffffffff


	//   ....[21]....
        /*0a70*/ 	.word	0xffffffff


	//   ....[22]....
        /*0a74*/ 	.word	0xffffffff


	//   ....[23]....
        /*0a78*/ 	.word	0xffffffff


	//   ....[24]....
        /*0a7c*/ 	.word	0xffffffff


	//   ....[25]....
        /*0a80*/ 	.word	0xffffffff


	//   ....[26]....
        /*0a84*/ 	.word	0xffffffff


	//   ....[27]....
        /*0a88*/ 	.word	0xffffffff


	//   ....[28]....
        /*0a8c*/ 	.word	0xffffffff


	//   ....[29]....
        /*0a90*/ 	.word	0xffffffff


	//   ....[30]....
        /*0a94*/ 	.word	0xffffffff


	//   ....[31]....
        /*0a98*/ 	.word	0xffffffff


	//   ....[32]....
        /*0a9c*/ 	.word	0xffffffff


	//   ....[33]....
        /*0aa0*/ 	.word	0xffffffff


	//   ....[34]....
        /*0aa4*/ 	.word	0xffffffff


	//   ....[35]....
        /*0aa8*/ 	.word	0xffffffff


	//   ....[36]....
        /*0aac*/ 	.word	0xffffffff


	//   ....[37]....
        /*0ab0*/ 	.word	0xffffffff


	//   ....[38]....
        /*0ab4*/ 	.word	0xffffffff


	//   ....[39]....
        /*0ab8*/ 	.word	0xffffffff


	//   ....[40]....
        /*0abc*/ 	.word	0xffffffff


	//   ....[41]....
        /*0ac0*/ 	.word	0xffffffff


	//   ....[42]....
        /*0ac4*/ 	.word	0xffffffff


	//   ....[43]....
        /*0ac8*/ 	.word	0xffffffff


	//   ....[44]....
        /*0acc*/ 	.word	0xffffffff


	//   ....[45]....
        /*0ad0*/ 	.word	0xffffffff


	//   ....[46]....
        /*0ad4*/ 	.word	0xffffffff


	//   ....[47]....
        /*0ad8*/ 	.word	0xffffffff


	//   ....[48]....
        /*0adc*/ 	.word	0xffffffff


	//   ....[49]....
        /*0ae0*/ 	.word	0xffffffff


	//   ....[50]....
        /*0ae4*/ 	.word	0xffffffff


	//   ....[51]....
        /*0ae8*/ 	.word	0xffffffff


	//   ....[52]....
        /*0aec*/ 	.word	0xffffffff


	//   ....[53]....
        /*0af0*/ 	.word	0xffffffff


	//   ....[54]....
        /*0af4*/ 	.word	0xffffffff


	//   ....[55]....
        /*0af8*/ 	.word	0xffffffff


	//   ....[56]....
        /*0afc*/ 	.word	0xffffffff


	//   ....[57]....
        /*0b00*/ 	.word	0xffffffff


	//   ....[58]....
        /*0b04*/ 	.word	0xffffffff


	//   ....[59]....
        /*0b08*/ 	.word	0xffffffff


	//   ....[60]....
        /*0b0c*/ 	.word	0xffffffff


	//   ....[61]....
        /*0b10*/ 	.word	0xffffffff


	//   ....[62]....
        /*0b14*/ 	.word	0xffffffff


	//   ....[63]....
        /*0b18*/ 	.word	0xffffffff


	//   ....[64]....
        /*0b1c*/ 	.word	0xffffffff


	//   ....[65]....
        /*0b20*/ 	.word	0xffffffff


	//   ....[66]....
        /*0b24*/ 	.word	0xffffffff


	//   ....[67]....
        /*0b28*/ 	.word	0xffffffff


	//   ....[68]....
        /*0b2c*/ 	.word	0xffffffff


	//   ....[69]....
        /*0b30*/ 	.word	0xffffffff


	//   ....[70]....
        /*0b34*/ 	.word	0xffffffff


	//   ....[71]....
        /*0b38*/ 	.word	0xffffffff


	//   ....[72]....
        /*0b3c*/ 	.word	0xffffffff


	//   ....[73]....
        /*0b40*/ 	.word	0xffffffff


	//   ....[74]....
        /*0b44*/ 	.word	0xffffffff


	//   ....[75]....
        /*0b48*/ 	.word	0xffffffff


	//   ....[76]....
        /*0b4c*/ 	.word	0xffffffff


	//   ....[77]....
        /*0b50*/ 	.word	0xffffffff


	//   ....[78]....
        /*0b54*/ 	.word	0xffffffff


	//   ....[79]....
        /*0b58*/ 	.word	0xffffffff


	//   ....[80]....
        /*0b5c*/ 	.word	0xffffffff


	//   ....[81]....
        /*0b60*/ 	.word	0xffffffff


	//   ....[82]....
        /*0b64*/ 	.word	0xffffffff


	//   ....[83]....
        /*0b68*/ 	.word	0xffffffff


	//   ....[84]....
        /*0b6c*/ 	.word	0xffffffff


	//   ....[85]....
        /*0b70*/ 	.word	0xffffffff


	//   ....[86]....
        /*0b74*/ 	.word	0xffffffff


	//   ....[87]....
        /*0b78*/ 	.word	0xffffffff


	//   ....[88]....
        /*0b7c*/ 	.word	0xffffffff


	//   ....[89]....
        /*0b80*/ 	.word	0xffffffff


	//   ....[90]....
        /*0b84*/ 	.word	0xffffffff


	//   ....[91]....
        /*0b88*/ 	.word	0xffffffff


	//   ....[92]....
        /*0b8c*/ 	.word	0xffffffff


	//   ....[93]....
        /*0b90*/ 	.word	0xffffffff


	//   ....[94]....
        /*0b94*/ 	.word	0xffffffff


	//   ....[95]....
        /*0b98*/ 	.word	0xffffffff


	//   ....[96]....
        /*0b9c*/ 	.word	0xffffffff


	//   ....[97]....
        /*0ba0*/ 	.word	0xffffffff


	//   ....[98]....
        /*0ba4*/ 	.word	0xffffffff


	//   ....[99]....
        /*0ba8*/ 	.word	0xffffffff


	//   ....[100]....
        /*0bac*/ 	.word	0xffffffff


	//   ....[101]....
        /*0bb0*/ 	.word	0xffffffff


	//   ....[102]....
        /*0bb4*/ 	.word	0xffffffff


	//   ....[103]....
        /*0bb8*/ 	.word	0xffffffff


	//   ....[104]....
        /*0bbc*/ 	.word	0xffffffff


	//   ....[105]....
        /*0bc0*/ 	.word	0xffffffff


	//   ....[106]....
        /*0bc4*/ 	.word	0xffffffff


	//   ....[107]....
        /*0bc8*/ 	.word	0xffffffff


	//   ....[108]....
        /*0bcc*/ 	.word	0xffffffff


	//   ....[109]....
        /*0bd0*/ 	.word	0xffffffff


	//   ....[110]....
        /*0bd4*/ 	.word	0xffffffff


	//   ....[111]....
        /*0bd8*/ 	.word	0xffffffff


	//   ....[112]....
        /*0bdc*/ 	.word	0xffffffff


	//   ....[113]....
        /*0be0*/ 	.word	0xffffffff


	//   ....[114]....
        /*0be4*/ 	.word	0xffffffff


	//   ....[115]....
        /*0be8*/ 	.word	0xffffffff


	//   ....[116]....
        /*0bec*/ 	.word	0xffffffff


	//   ....[117]....
        /*0bf0*/ 	.word	0xffffffff


	//   ....[118]....
        /*0bf4*/ 	.word	0xffffffff


	//   ....[119]....
        /*0bf8*/ 	.word	0xffffffff


	//   ....[120]....
        /*0bfc*/ 	.word	0xffffffff


	//   ....[121]....
        /*0c00*/ 	.word	0xffffffff


	//   ....[122]....
        /*0c04*/ 	.word	0xffffffff


	//   ....[123]....
        /*0c08*/ 	.word	0xffffffff


	//   ....[124]....
        /*0c0c*/ 	.word	0xffffffff


	//   ....[125]....
        /*0c10*/ 	.word	0xffffffff


	//   ....[126]....
        /*0c14*/ 	.word	0xffffffff


	//   ....[127]....
        /*0c18*/ 	.word	0xffffffff


	//   ....[128]....
        /*0c1c*/ 	.word	0xffffffff


	//   ....[129]....
        /*0c20*/ 	.word	0xffffffff


	//   ....[130]....
        /*0c24*/ 	.word	0xffffffff


	//   ....[131]....
        /*0c28*/ 	.word	0xffffffff


	//   ....[132]....
        /*0c2c*/ 	.word	0xffffffff


	//   ....[133]....
        /*0c30*/ 	.word	0xffffffff


	//   ....[134]....
        /*0c34*/ 	.word	0xffffffff


	//   ....[135]....
        /*0c38*/ 	.word	0xffffffff


	//   ....[136]....
        /*0c3c*/ 	.word	0xffffffff


	//   ....[137]....
        /*0c40*/ 	.word	0xffffffff


	//   ....[138]....
        /*0c44*/ 	.word	0xffffffff


	//   ....[139]....
        /*0c48*/ 	.word	0xffffffff


	//   ....[140]....
        /*0c4c*/ 	.word	0xffffffff


	//   ....[141]....
        /*0c50*/ 	.word	0xffffffff


	//   ....[142]....
        /*0c54*/ 	.word	0xffffffff


	//   ....[143]....
        /*0c58*/ 	.word	0xffffffff


	//   ....[144]....
        /*0c5c*/ 	.word	0xffffffff


	//   ....[145]....
        /*0c60*/ 	.word	0xffffffff


	//   ....[146]....
        /*0c64*/ 	.word	0xffffffff


	//   ....[147]....
        /*0c68*/ 	.word	0xffffffff


	//   ....[148]....
        /*0c6c*/ 	.word	0xffffffff


	//   ....[149]....
        /*0c70*/ 	.word	0xffffffff


	//   ....[150]....
        /*0c74*/ 	.word	0xffffffff


	//   ....[151]....
        /*0c78*/ 	.word	0xffffffff


	//   ....[152]....
        /*0c7c*/ 	.word	0xffffffff


	//   ....[153]....
        /*0c80*/ 	.word	0xffffffff


	//   ....[154]....
        /*0c84*/ 	.word	0xffffffff


	//   ....[155]....
        /*0c88*/ 	.word	0xffffffff


	//   ....[156]....
        /*0c8c*/ 	.word	0xffffffff


	//   ....[157]....
        /*0c90*/ 	.word	0xffffffff


	//   ....[158]....
        /*0c94*/ 	.word	0xffffffff


	//   ....[159]....
        /*0c98*/ 	.word	0xffffffff


	//   ....[160]....
        /*0c9c*/ 	.word	0xffffffff


	//   ....[161]....
        /*0ca0*/ 	.word	0xffffffff


	//   ....[162]....
        /*0ca4*/ 	.word	0xffffffff


	//   ....[163]....
        /*0ca8*/ 	.word	0xffffffff


	//   ....[164]....
        /*0cac*/ 	.word	0xffffffff


	//   ....[165]....
        /*0cb0*/ 	.word	0xffffffff


	//   ....[166]....
        /*0cb4*/ 	.word	0xffffffff


	//   ....[167]....
        /*0cb8*/ 	.word	0xffffffff


	//   ....[168]....
        /*0cbc*/ 	.word	0xffffffff


	//   ....[169]....
        /*0cc0*/ 	.word	0xffffffff


	//   ....[170]....
        /*0cc4*/ 	.word	0xffffffff


	//   ....[171]....
        /*0cc8*/ 	.word	0xffffffff


	//   ....[172]....
        /*0ccc*/ 	.word	0xffffffff


	//   ....[173]....
        /*0cd0*/ 	.word	0xffffffff


	//   ....[174]....
        /*0cd4*/ 	.word	0xffffffff


	//   ....[175]....
        /*0cd8*/ 	.word	0xffffffff


	//   ....[176]....
        /*0cdc*/ 	.word	0xffffffff


	//   ....[177]....
        /*0ce0*/ 	.word	0xffffffff


	//   ....[178]....
        /*0ce4*/ 	.word	0xffffffff


	//   ....[179]....
        /*0ce8*/ 	.word	0xffffffff


	//   ....[180]....
        /*0cec*/ 	.word	0xffffffff


	//   ....[181]....
        /*0cf0*/ 	.word	0xffffffff


	//   ....[182]....
        /*0cf4*/ 	.word	0xffffffff


	//   ....[183]....
        /*0cf8*/ 	.word	0xffffffff


	//   ....[184]....
        /*0cfc*/ 	.word	0xffffffff


	//   ....[185]....
        /*0d00*/ 	.word	0xffffffff


	//   ....[186]....
        /*0d04*/ 	.word	0xffffffff


	//   ....[187]....
        /*0d08*/ 	.word	0xffffffff


	//   ....[188]....
        /*0d0c*/ 	.word	0xffffffff


	//   ....[189]....
        /*0d10*/ 	.word	0xffffffff


	//   ....[190]....
        /*0d14*/ 	.word	0xffffffff


	//   ....[191]....
        /*0d18*/ 	.word	0xffffffff


	//   ....[192]....
        /*0d1c*/ 	.word	0xffffffff


	//   ....[193]....
        /*0d20*/ 	.word	0xffffffff


	//   ....[194]....
        /*0d24*/ 	.word	0xffffffff


	//   ....[195]....
        /*0d28*/ 	.word	0xffffffff


	//   ....[196]....
        /*0d2c*/ 	.word	0xffffffff


	//   ....[197]....
        /*0d30*/ 	.word	0xffffffff


	//   ....[198]....
        /*0d34*/ 	.word	0xffffffff


	//   ....[199]....
        /*0d38*/ 	.word	0xffffffff


	//   ....[200]....
        /*0d3c*/ 	.word	0xffffffff


	//   ....[201]....
        /*0d40*/ 	.word	0xffffffff


	//   ....[202]....
        /*0d44*/ 	.word	0xffffffff


	//   ....[203]....
        /*0d48*/ 	.word	0xffffffff


	//   ....[204]....
        /*0d4c*/ 	.word	0xffffffff


	//   ....[205]....
        /*0d50*/ 	.word	0xffffffff


	//   ....[206]....
        /*0d54*/ 	.word	0xffffffff


	//   ....[207]....
        /*0d58*/ 	.word	0xffffffff


	//   ....[208]....
        /*0d5c*/ 	.word	0xffffffff


	//   ....[209]....
        /*0d60*/ 	.word	0xffffffff


	//   ....[210]....
        /*0d64*/ 	.word	0xffffffff


	//   ....[211]....
        /*0d68*/ 	.word	0xffffffff


	//   ....[212]....
        /*0d6c*/ 	.word	0xffffffff


	//   ....[213]....
        /*0d70*/ 	.word	0xffffffff


	//   ....[214]....
        /*0d74*/ 	.word	0xffffffff


	//   ....[215]....
        /*0d78*/ 	.word	0xffffffff


	//   ....[216]....
        /*0d7c*/ 	.word	0xffffffff


	//   ....[217]....
        /*0d80*/ 	.word	0xffffffff


	//   ....[218]....
        /*0d84*/ 	.word	0xffffffff


	//   ....[219]....
        /*0d88*/ 	.word	0xffffffff


	//   ....[220]....
        /*0d8c*/ 	.word	0xffffffff


	//   ....[221]....
        /*0d90*/ 	.word	0xffffffff


	//----- nvinfo : EIATTR_COOP_GROUP_INSTR_OFFSETS
	.align		4
.L_676:
        /*0d94*/ 	.byte	0x04, 0x28
        /*0d96*/ 	.short	(.L_678 - .L_677)


	//   ....[0]....
.L_677:
        /*0d98*/ 	.word	0x00000050


	//   ....[1]....
        /*0d9c*/ 	.word	0x00000060


	//   ....[2]....
        /*0da0*/ 	.word	0x00001940


	//   ....[3]....
        /*0da4*/ 	.word	0x00001960


	//   ....[4]....
        /*0da8*/ 	.word	0x00001b10


	//   ....[5]....
        /*0dac*/ 	.word	0x00001b20


	//   ....[6]....
        /*0db0*/ 	.word	0x00001c60


	//   ....[7]....
        /*0db4*/ 	.word	0x00001c80


	//   ....[8]....
        /*0db8*/ 	.word	0x00001dc0


	//   ....[9]....
        /*0dbc*/ 	.word	0x00001dd0


	//   ....[10]....
        /*0dc0*/ 	.word	0x00001f10


	//   ....[11]....
        /*0dc4*/ 	.word	0x00001f30


	//   ....[12]....
        /*0dc8*/ 	.word	0x00002070


	//   ....[13]....
        /*0dcc*/ 	.word	0x00002080


	//   ....[14]....
        /*0dd0*/ 	.word	0x000021c0


	//   ....[15]....
        /*0dd4*/ 	.word	0x000021e0


	//   ....[16]....
        /*0dd8*/ 	.word	0x00002320


	//   ....[17]....
        /*0ddc*/ 	.word	0x00002330


	//   ....[18]....
        /*0de0*/ 	.word	0x00002850


	//   ....[19]....
        /*0de4*/ 	.word	0x00002860


	//   ....[20]....
        /*0de8*/ 	.word	0x00002870


	//   ....[21]....
        /*0dec*/ 	.word	0x00002880


	//   ....[22]....
        /*0df0*/ 	.word	0x00002890


	//   ....[23]....
        /*0df4*/ 	.word	0x000028c0


	//   ....[24]....
        /*0df8*/ 	.word	0x00002900


	//   ....[25]....
        /*0dfc*/ 	.word	0x00002910


	//   ....[26]....
        /*0e00*/ 	.word	0x00002ca0


	//   ....[27]....
        /*0e04*/ 	.word	0x00002cb0


	//   ....[28]....
        /*0e08*/ 	.word	0x00002cc0


	//   ....[29]....
        /*0e0c*/ 	.word	0x00002d00


	//   ....[30]....
        /*0e10*/ 	.word	0x00002d20


	//   ....[31]....
        /*0e14*/ 	.word	0x00002d30


	//   ....[32]....
        /*0e18*/ 	.word	0x00002d40


	//   ....[33]....
        /*0e1c*/ 	.word	0x00002d50


	//   ....[34]....
        /*0e20*/ 	.word	0x00003d60


	//   ....[35]....
        /*0e24*/ 	.word	0x00003da0


	//   ....[36]....
        /*0e28*/ 	.word	0x00003db0


	//   ....[37]....
        /*0e2c*/ 	.word	0x00003dc0


	//   ....[38]....
        /*0e30*/ 	.word	0x00003dd0


	//   ....[39]....
        /*0e34*/ 	.word	0x00003de0


	//   ....[40]....
        /*0e38*/ 	.word	0x00003f20


	//   ....[41]....
        /*0e3c*/ 	.word	0x00003f30


	//   ....[42]....
        /*0e40*/ 	.word	0x00004160


	//   ....[43]....
        /*0e44*/ 	.word	0x000043a0


	//   ....[44]....
        /*0e48*/ 	.word	0x000043b0


	//   ....[45]....
        /*0e4c*/ 	.word	0x000043c0


	//   ....[46]....
        /*0e50*/ 	.word	0x00004dc0


	//   ....[47]....
        /*0e54*/ 	.word	0x00004df0


	//   ....[48]....
        /*0e58*/ 	.word	0x00004e10


	//   ....[49]....
        /*0e5c*/ 	.word	0x00004e20


	//   ....[50]....
        /*0e60*/ 	.word	0x00004e50


	//   ....[51]....
        /*0e64*/ 	.word	0x00004e70


	//   ....[52]....
        /*0e68*/ 	.word	0x00004e90


	//   ....[53]....
        /*0e6c*/ 	.word	0x00004ea0


	//   ....[54]....
        /*0e70*/ 	.word	0x00006ce0


	//   ....[55]....
        /*0e74*/ 	.word	0x00006d20


	//   ....[56]....
        /*0e78*/ 	.word	0x00006d90


	//   ....[57]....
        /*0e7c*/ 	.word	0x00006dd0


	//   ....[58]....
        /*0e80*/ 	.word	0x00006de0


	//   ....[59]....
        /*0e84*/ 	.word	0x00006df0


	//   ....[60]....
        /*0e88*/ 	.word	0x00006e60


	//   ....[61]....
        /*0e8c*/ 	.word	0x00006e70


	//   ....[62]....
        /*0e90*/ 	.word	0x00007e10


	//   ....[63]....
        /*0e94*/ 	.word	0x00007e50


	//   ....[64]....
        /*0e98*/ 	.word	0x00007e60


	//   ....[65]....
        /*0e9c*/ 	.word	0x00007ed0


	//   ....[66]....
        /*0ea0*/ 	.word	0x00007f00


	//   ....[67]....
        /*0ea4*/ 	.word	0x00007f10


	//   ....[68]....
        /*0ea8*/ 	.word	0x00007f20


	//   ....[69]....
        /*0eac*/ 	.word	0x00007f30


	//   ....[70]....
        /*0eb0*/ 	.word	0x000081f0


	//   ....[71]....
        /*0eb4*/ 	.word	0x00008430


	//   ....[72]....
        /*0eb8*/ 	.word	0x00008460


	//   ....[73]....
        /*0ebc*/ 	.word	0x00008490


	//   ....[74]....
        /*0ec0*/ 	.word	0x00008af0


	//   ....[75]....
        /*0ec4*/ 	.word	0x00008bf0


	//   ....[76]....
        /*0ec8*/ 	.word	0x00008ce0


	//   ....[77]....
        /*0ecc*/ 	.word	0x00008de0


	//   ....[78]....
        /*0ed0*/ 	.word	0x00008e00


	//   ....[79]....
        /*0ed4*/ 	.word	0x00008e20


	//   ....[80]....
        /*0ed8*/ 	.word	0x00008f40


	//   ....[81]....
        /*0edc*/ 	.word	0x00008f60


	//   ....[82]....
        /*0ee0*/ 	.word	0x0000bad0


	//   ....[83]....
        /*0ee4*/ 	.word	0x0000bb30


	//   ....[84]....
        /*0ee8*/ 	.word	0x0000bb50


	//   ....[85]....
        /*0eec*/ 	.word	0x0000bb70


	//   ....[86]....
        /*0ef0*/ 	.word	0x0000bb90


	//   ....[87]....
        /*0ef4*/ 	.word	0x0000bbb0


	//   ....[88]....
        /*0ef8*/ 	.word	0x0000bbc0


	//   ....[89]....
        /*0efc*/ 	.word	0x0000bbd0


	//   ....[90]....
        /*0f00*/ 	.word	0x0000cb70


	//   ....[91]....
        /*0f04*/ 	.word	0x0000cb90


	//   ....[92]....
        /*0f08*/ 	.word	0x0000cbc0


	//   ....[93]....
        /*0f0c*/ 	.word	0x0000cbe0


	//   ....[94]....
        /*0f10*/ 	.word	0x0000cc40


	//   ....[95]....
        /*0f14*/ 	.word	0x0000cc60


	//   ....[96]....
        /*0f18*/ 	.word	0x0000ccc0


	//   ....[97]....
        /*0f1c*/ 	.word	0x0000cce0


	//   ....[98]....
        /*0f20*/ 	.word	0x0000d240


	//   ....[99]....
        /*0f24*/ 	.word	0x0000d260


	//   ....[100]....
        /*0f28*/ 	.word	0x0000d270


	//   ....[101]....
        /*0f2c*/ 	.word	0x0000d2a0


	//   ....[102]....
        /*0f30*/ 	.word	0x0000d2b0


	//   ....[103]....
        /*0f34*/ 	.word	0x0000d2d0


	//   ....[104]....
        /*0f38*/ 	.word	0x0000d300


	//   ....[105]....
        /*0f3c*/ 	.word	0x0000d320


	//   ....[106]....
        /*0f40*/ 	.word	0x0000fa60


	//   ....[107]....
        /*0f44*/ 	.word	0x0000fad0


	//   ....[108]....
        /*0f48*/ 	.word	0x0000fae0


	//   ....[109]....
        /*0f4c*/ 	.word	0x0000faf0


	//   ....[110]....
        /*0f50*/ 	.word	0x0000fb20


	//   ....[111]....
        /*0f54*/ 	.word	0x0000fb40


	//   ....[112]....
        /*0f58*/ 	.word	0x0000fb50


	//   ....[113]....
        /*0f5c*/ 	.word	0x0000fb60


	//   ....[114]....
        /*0f60*/ 	.word	0x00010830


	//   ....[115]....
        /*0f64*/ 	.word	0x00010e60


	//   ....[116]....
        /*0f68*/ 	.word	0x00010e70


	//   ....[117]....
        /*0f6c*/ 	.word	0x00010e80


	//   ....[118]....
        /*0f70*/ 	.word	0x00010eb0


	//   ....[119]....
        /*0f74*/ 	.word	0x00010f10


	//   ....[120]....
        /*0f78*/ 	.word	0x00010f40


	//   ....[121]....
        /*0f7c*/ 	.word	0x00010f50


	//   ....[122]....
        /*0f80*/ 	.word	0x00010f60


	//   ....[123]....
        /*0f84*/ 	.word	0x00011050


	//   ....[124]....
        /*0f88*/ 	.word	0x000110a0


	//   ....[125]....
        /*0f8c*/ 	.word	0x000114e0


	//   ....[126]....
        /*0f90*/ 	.word	0x00011500


	//   ....[127]....
        /*0f94*/ 	.word	0x00011930


	//   ....[128]....
        /*0f98*/ 	.word	0x00011950


	//   ....[129]....
        /*0f9c*/ 	.word	0x00011d80


	//   ....[130]....
        /*0fa0*/ 	.word	0x00011d90


	//   ....[131]....
        /*0fa4*/ 	.word	0x00012520


	//   ....[132]....
        /*0fa8*/ 	.word	0x00012630


	//   ....[133]....
        /*0fac*/ 	.word	0x000126a0


	//   ....[134]....
        /*0fb0*/ 	.word	0x00012720


	//   ....[135]....
        /*0fb4*/ 	.word	0x00012790


	//   ....[136]....
        /*0fb8*/ 	.word	0x00012810


	//   ....[137]....
        /*0fbc*/ 	.word	0x00012890


	//   ....[138]....
        /*0fc0*/ 	.word	0x00012910


	//   ....[139]....
        /*0fc4*/ 	.word	0x00012980


	//   ....[140]....
        /*0fc8*/ 	.word	0x00012a00


	//   ....[141]....
        /*0fcc*/ 	.word	0x00012a80


	//   ....[142]....
        /*0fd0*/ 	.word	0x00012b00


	//   ....[143]....
        /*0fd4*/ 	.word	0x00012b70


	//   ....[144]....
        /*0fd8*/ 	.word	0x00012bf0


	//   ....[145]....
        /*0fdc*/ 	.word	0x00012c70


	//   ....[146]....
        /*0fe0*/ 	.word	0x00012cf0


	//   ....[147]....
        /*0fe4*/ 	.word	0x00012d60


	//   ....[148]....
        /*0fe8*/ 	.word	0x00012dd0


	//   ....[149]....
        /*0fec*/ 	.word	0x00012e40


	//   ....[150]....
        /*0ff0*/ 	.word	0x00012f90


	//   ....[151]....
        /*0ff4*/ 	.word	0x00013000


	//   ....[152]....
        /*0ff8*/ 	.word	0x00013150


	//   ....[153]....
        /*0ffc*/ 	.word	0x000131c0


	//   ....[154]....
        /*1000*/ 	.word	0x00013310


	//   ....[155]....
        /*1004*/ 	.word	0x00013380


	//   ....[156]....
        /*1008*/ 	.word	0x000133f0


	//   ....[157]....
        /*100c*/ 	.word	0x00013470


	//   ....[158]....
        /*1010*/ 	.word	0x000136f0


	//   ....[159]....
        /*1014*/ 	.word	0x00013970


	//   ....[160]....
        /*1018*/ 	.word	0x00013f90


	//   ....[161]....
        /*101c*/ 	.word	0x00013fe0


	//   ....[162]....
        /*1020*/ 	.word	0x00014030


	//   ....[163]....
        /*1024*/ 	.word	0x00014080


	//   ....[164]....
        /*1028*/ 	.word	0x000140d0


	//   ....[165]....
        /*102c*/ 	.word	0x00014120


	//   ....[166]....
        /*1030*/ 	.word	0x00014170


	//   ....[167]....
        /*1034*/ 	.word	0x000141c0


	//   ....[168]....
        /*1038*/ 	.word	0x00014230


	//   ....[169]....
        /*103c*/ 	.word	0x000142a0


	//   ....[170]....
        /*1040*/ 	.word	0x000143f0


	//   ....[171]....
        /*1044*/ 	.word	0x00014460


	//   ....[172]....
        /*1048*/ 	.word	0x000145b0


	//   ....[173]....
        /*104c*/ 	.word	0x00014620


	//   ....[174]....
        /*1050*/ 	.word	0x00014770


	//   ....[175]....
        /*1054*/ 	.word	0x000147e0


	//   ....[176]....
        /*1058*/ 	.word	0x00014850


	//   ....[177]....
        /*105c*/ 	.word	0x000148c0


	//   ....[178]....
        /*1060*/ 	.word	0x00014a10


	//   ....[179]....
        /*1064*/ 	.word	0x00014a80


	//   ....[180]....
        /*1068*/ 	.word	0x00014bd0


	//   ....[181]....
        /*106c*/ 	.word	0x00014c40


	//   ....[182]....
        /*1070*/ 	.word	0x00014d90


	//   ....[183]....
        /*1074*/ 	.word	0x00014e00


	//   ....[184]....
        /*1078*/ 	.word	0x00014e70


	//   ....[185]....
        /*107c*/ 	.word	0x00014ef0


	//   ....[186]....
        /*1080*/ 	.word	0x00015160


	//   ....[187]....
        /*1084*/ 	.word	0x000153d0


	//   ....[188]....
        /*1088*/ 	.word	0x00015a10


	//   ....[189]....
        /*108c*/ 	.word	0x00015a50


	//   ....[190]....
        /*1090*/ 	.word	0x00015aa0


	//   ....[191]....
        /*1094*/ 	.word	0x00015ae0


	//   ....[192]....
        /*1098*/ 	.word	0x00015b30


	//   ....[193]....
        /*109c*/ 	.word	0x00015b70


	//   ....[194]....
        /*10a0*/ 	.word	0x00015bc0


	//   ....[195]....
        /*10a4*/ 	.word	0x00015c00


	//   ....[196]....
        /*10a8*/ 	.word	0x00015c60


	//   ....[197]....
        /*10ac*/ 	.word	0x00015cd0


	//   ....[198]....
        /*10b0*/ 	.word	0x00015d40


	//   ....[199]....
        /*10b4*/ 	.word	0x00015e60


	//   ....[200]....
        /*10b8*/ 	.word	0x00015ed0


	//   ....[201]....
        /*10bc*/ 	.word	0x00015ff0


	//   ....[202]....
        /*10c0*/ 	.word	0x00016060


	//   ....[203]....
        /*10c4*/ 	.word	0x00016180


	//   ....[204]....
        /*10c8*/ 	.word	0x000161f0


	//   ....[205]....
        /*10cc*/ 	.word	0x00016240


	//   ....[206]....
        /*10d0*/ 	.word	0x00016280


	//   ....[207]....
        /*10d4*/ 	.word	0x000162d0


	//   ....[208]....
        /*10d8*/ 	.word	0x00016310


	//   ....[209]....
        /*10dc*/ 	.word	0x00016360


	//   ....[210]....
        /*10e0*/ 	.word	0x000163a0


	//   ....[211]....
        /*10e4*/ 	.word	0x000163f0


	//   ....[212]....
        /*10e8*/ 	.word	0x00016430


	//   ....[213]....
        /*10ec*/ 	.word	0x00016480


	//   ....[214]....
        /*10f0*/ 	.word	0x000164e0


	//   ....[215]....
        /*10f4*/ 	.word	0x00016530


	//   ....[216]....
        /*10f8*/ 	.word	0x00016590


	//   ....[217]....
        /*10fc*/ 	.word	0x000165e0


	//   ....[218]....
        /*1100*/ 	.word	0x00016640


	//   ....[219]....
        /*1104*/ 	.word	0x00016690


	//   ....[220]....
        /*1108*/ 	.word	0x000166f0


	//   ....[221]....
        /*110c*/ 	.word	0x00016760


	//----- nvinfo : EIATTR_EXIT_INSTR_OFFSETS
	.align		4
.L_678:
        /*1110*/ 	.byte	0x04, 0x1c
        /*1112*/ 	.short	(.L_680 - .L_679)


	//   ....[0]....
.L_679:
        /*1114*/ 	.word	0x000000b0


	//   ....[1]....
        /*1118*/ 	.word	0x000125e0


	//----- nvinfo : EIATTR_MAX_THREADS
	.align		4
.L_680:
        /*111c*/ 	.byte	0x04, 0x05
        /*111e*/ 	.short	(.L_682 - .L_681)
.L_681:
        /*1120*/ 	.word	0x00000080
        /*1124*/ 	.word	0x00000001
        /*1128*/ 	.word	0x00000001


	//----- nvinfo : EIATTR_CRS_STACK_SIZE
	.align		4
.L_682:
        /*112c*/ 	.byte	0x04, 0x1e
        /*112e*/ 	.short	(.L_684 - .L_683)
.L_683:
        /*1130*/ 	.word	0x00000000
.L_684:


//--------------------- .nv.info._ZN7cutlass13device_kernelIN5flash19enable_sm80_to_sm89INS1_16FlashAttnFwdSm80INS1_25CollectiveMainloopFwdSm80ILi8ELi1ELb1EN4cute5tupleIJNS5_1CILi128EEENS7_ILi112EEES8_EEELi128ENS_10bfloat16_tEfNS_4arch4Sm80ELb1ELb0ELb0ELb1ELb1ELb0ELb1ELb1EEENS1_21CollectiveEpilogueFwdINS6_IJS8_S8_S9_EEENS6_IJNS7_ILi1EEESH_SH_EEESB_SD_Li256ELb1ELb1ELb1ELb0EEENS1_36VarlenDynamicPersistentTileSchedulerILi128ELi112ELi256ELi256ELb1ELb1ELb0ELb1ELb1ELb1EEEEEEEEEvNT_6ParamsE --------------------------
	.section	.nv.info._ZN7cutlass13device_kernelIN5flash19enable_sm80_to_sm89INS1_16FlashAttnFwdSm80INS1_25CollectiveMainloopFwdSm80ILi8ELi1ELb1EN4cute5tupleIJNS5_1CILi128EEENS7_ILi112EEES8_EEELi128ENS_10bfloat16_tEfNS_4arch4Sm80ELb1ELb0ELb0ELb1ELb1ELb0ELb1ELb1EEENS1_21CollectiveEpilogueFwdINS6_IJS8_S8_S9_EEENS6_IJNS7_ILi1EEESH_SH_EEESB_SD_Li256ELb1ELb1ELb1ELb0EEENS1_36VarlenDynamicPersistentTileSchedulerILi128ELi112ELi256ELi256ELb1ELb1ELb0ELb1ELb1ELb1EEEEEEEEEvNT_6ParamsE,"",@"SHT_CUDA_INFO"
	.sectionflags	@""
	.align	4


	//----- nvinfo : EIATTR_CUDA_API_VERSION
	.align		4
        /*0000*/ 	.byte	0x04, 0x37
        /*0002*/ 	.short	(.L_686 - .L_685)
.L_685:
        /*0004*/ 	.word	0x00000082


	//----- nvinfo : EIATTR_SW2861232_WAR
	.align		4
.L_686:
        /*0008*/ 	.byte	0x01, 0x35
	.zero		2


	//----- nvinfo : EIATTR_PARAM_CBANK
	.align		4
        /*000c*/ 	.byte	0x04, 0x0a
        /*000e*/ 	.short	(.L_688 - .L_687)
	.align		4
.L_687:
        /*0010*/ 	.word	index@(.nv.constant0._ZN7cutlass13device_kernelIN5flash19enable_sm80_to_sm89INS1_16FlashAttnFwdSm80INS1_25CollectiveMainloopFwdSm80ILi8ELi1ELb1EN4cute5tupleIJNS5_1CILi128EEENS7_ILi112EEES8_EEELi128ENS_10bfloat16_tEfNS_4arch4Sm80ELb1ELb0ELb0ELb1ELb1ELb0ELb1ELb1EEENS1_21CollectiveEpilogueFwdINS6_IJS8_S8_S9_EEENS6_IJNS7_ILi1EEESH_SH_EEESB_SD_Li256ELb1ELb1ELb1ELb0EEENS1_36VarlenDynamicPersistentTileSchedulerILi128ELi112ELi256ELi256ELb1ELb1ELb0ELb1ELb1ELb1EEEEEEEEEvNT_6ParamsE)
        /*0014*/ 	.short	0x0160
        /*0016*/ 	.short	0x0438


	//----- nvinfo : EIATTR_CBANK_PARAM_SIZE
	.align		4
.L_688:
        /*0018*/ 	.byte	0x03, 0x19
        /*001a*/ 	.short	0x0438


	//----- nvinfo : EIATTR_KPARAM_INFO
	.align		4
        /*001c*/ 	.byte	0x04, 0x17
        /*001e*/ 	.short	(.L_690 - .L_689)
.L_689:
        /*0020*/ 	.word	0x00000000
        /*0024*/ 	.short	0x0000
        /*0026*/ 	.short	0x0000
        /*0028*/ 	.byte	0x00, 0xf0, 0xe1, 0x10


	//----- nvinfo : EIATTR_MAXREG_COUNT
	.align		4
.L_690:
        /*002c*/ 	.byte	0x03, 0x1b
        /*002e*/ 	.short	0x00ff


	//----- nvinfo : EIATTR_NUM_BARRIERS
	.align		4
        /*0030*/ 	.byte	0x02, 0x4c
        /*0032*/ 	.byte	0x06
	.zero		1


	//----- nvinfo : EIATTR_ANNOTATIONS
	.align		4
        /*0034*/ 	.byte	0x04, 0x55
        /*0036*/ 	.short	(.L_692 - .L_691)


	//   ....[0]....
.L_691:
        /* <DEDUP_REMOVED lines=124> */


	//----- nvinfo : EIATTR_MERCURY_ISA_VERSION
	.align		4
.L_692:
        /*07e0*/ 	.byte	0x03, 0x5f
        /*07e2*/ 	.short	0x0000


	//----- nvinfo : EIATTR_INT_WARP_WIDE_INSTR_OFFSETS
	.align		4
        /*07e4*/ 	.byte	0x04, 0x31
        /*07e6*/ 	.short	(.L_694 - .L_693)


	//   ....[0]....
.L_693:
        /*07e8*/ 	.word	0x0000ef20


	//   ....[1]....
        /*07ec*/ 	.word	0x0000efa0


	//----- nvinfo : EIATTR_COOP_GROUP_MASK_REGIDS
	.align		4
.L_694:
        /*07f0*/ 	.byte	0x04, 0x29
        /*07f2*/ 	.short	(.L_696 - .L_695)


	//   ....[0]....
.L_695:
        /*07f4*/ 	.word	0xffffffff


	//   ....[1]....
        /*07f8*/ 	.word	0xffffffff


	//   ....[2]....
        /*07fc*/ 	.word	0xffffffff


	//   ....[3]....
        /*0800*/ 	.word	0xffffffff


	//   ....[4]....
        /*0804*/ 	.word	0xffffffff


	//   ....[5]....
        /*0808*/ 	.word	0xffffffff


	//   ....[6]....
        /*080c*/ 	.word	0xffffffff


	//   ....[7]....
        /*0810*/ 	.word	0xffffffff


	//   ....[8]....
        /*0814*/ 	.word	0xffffffff


	//   ....[9]....
        /*0818*/ 	.word	0xffffffff


	//   ....[10]....
        /*081c*/ 	.word	0xffffffff


	//   ....[11]....
        /*0820*/ 	.word	0xffffffff


	//   ....[12]....
        /*0824*/ 	.word	0xffffffff


	//   ....[13]....
        /*0828*/ 	.word	0xffffffff


	//   ....[14]....
        /*082c*/ 	.word	0xffffffff


	//   ....[15]....
        /*0830*/ 	.word	0xffffffff


	//   ....[16]....
        /*0834*/ 	.word	0xffffffff


	//   ....[17]....
        /*0838*/ 	.word	0xffffffff


	//   ....[18]....
        /*083c*/ 	.word	0xffffffff


	//   ....[19]....
        /*0840*/ 	.word	0xffffffff


	//   ....[20]....
        /*0844*/ 	.word	0xffffffff


	//   ....[21]....
        /*0848*/ 	.word	0xffffffff


	//   ....[22]....
        /*084c*/ 	.word	0xffffffff


	//   ....[23]....
        /*0850*/ 	.word	0xffffffff


	//   ....[24]....
        /*0854*/ 	.word	0xffffffff


	//   ....[25]....
        /*0858*/ 	.word	0xffffffff


	//   ....[26]....
        /*085c*/ 	.word	0xffffffff


	//   ....[27]....
        /*0860*/ 	.word	0xffffffff


	//   ....[28]....
        /*0864*/ 	.word	0xffffffff


	//   ....[29]....
        /*0868*/ 	.word	0xffffffff


	//   ....[30]....
        /*086c*/ 	.word	0xffffffff


	//   ....[31]....
        /*0870*/ 	.word	0xffffffff


	//   ....[32]....
        /*0874*/ 	.word	0xffffffff


	//   ....[33]....
        /*0878*/ 	.word	0xffffffff


	//   ....[34]....
        /*087c*/ 	.word	0xffffffff


	//   ....[35]....
        /*0880*/ 	.word	0xffffffff


	//   ....[36]....
        /*0884*/ 	.word	0xffffffff


	//   ....[37]....
        /*0888*/ 	.word	0xffffffff


	//   ....[38]....
        /*088c*/ 	.word	0xffffffff


	//   ....[39]....
        /*0890*/ 	.word	0xffffffff


	//   ....[40]....
        /*0894*/ 	.word	0xffffffff


	//   ....[41]....
        /*0898*/ 	.word	0xffffffff


	//   ....[42]....
        /*089c*/ 	.word	0xffffffff


	//   ....[43]....
        /*08a0*/ 	.word	0xffffffff


	//   ....[44]....
        /*08a4*/ 	.word	0xffffffff


	//   ....[45]....
        /*08a8*/ 	.word	0xffffffff


	//   ....[46]....
        /*08ac*/ 	.word	0xffffffff


	//   ....[47]....
        /*08b0*/ 	.word	0xffffffff


	//   ....[48]....
        /*08b4*/ 	.word	0xffffffff


	//   ....[49]....
        /*08b8*/ 	.word	0xffffffff


	//   ....[50]....
        /*08bc*/ 	.word	0xffffffff


	//   ....[51]....
        /*08c0*/ 	.word	0xffffffff


	//   ....[52]....
        /*08c4*/ 	.word	0xffffffff


	//   ....[53]....
        /*08c8*/ 	.word	0xffffffff


	//   ....[54]....
        /*08cc*/ 	.word	0xffffffff


	//   ....[55]....
        /*08d0*/ 	.word	0xffffffff


	//   ....[56]....
        /*08d4*/ 	.word	0xffffffff


	//   ....[57]....
        /*08d8*/ 	.word	0xffffffff


	//   ....[58]....
        /*08dc*/ 	.word	0xffffffff


	//   ....[59]....
        /*08e0*/ 	.word	0xffffffff


	//   ....[60]....
        /*08e4*/ 	.word	0xffffffff


	//   ....[61]....
        /*08e8*/ 	.word	0xffffffff


	//   ....[62]....
        /*08ec*/ 	.word	0xffffffff


	//   ....[63]....
        /*08f0*/ 	.word	0xffffffff


	//   ....[64]....
        /*08f4*/ 	.word	0xffffffff


	//   ....[65]....
        /*08f8*/ 	.word	0xffffffff


	//   ....[66]....
        /*08fc*/ 	.word	0xffffffff


	//   ....[67]....
        /*0900*/ 	.word	0xffffffff


	//   ....[68]....
        /*0904*/ 	.word	0xffffffff


	//   ....[69]....
        /*0908*/ 	.word	0xffffffff


	//   ....[70]....
        /*090c*/ 	.word	0xffffffff


	//   ....[71]....
        /*0910*/ 	.word	0xffffffff


	//   ....[72]....
        /*0914*/ 	.word	0xffffffff


	//   ....[73]....
        /*0918*/ 	.word	0xffffffff


	//   ....[74]....
        /*091c*/ 	.word	0xffffffff


	//   ....[75]....
        /*0920*/ 	.word	0xffffffff


	//   ....[76]....
        /*0924*/ 	.word	0xffffffff


	//   ....[77]....
        /*0928*/ 	.word	0xffffffff


	//   ....[78]....
        /*092c*/ 	.word	0xffffffff


	//   ....[79]....
        /*0930*/ 	.word	0xffffffff


	//   ....[80]....
        /*0934*/ 	.word	0xffffffff


	//   ....[81]....
        /*0938*/ 	.word	0xffffffff


	//   ....[82]....
        /*093c*/ 	.word	0xffffffff


	//   ....[83]....
        /*0940*/ 	.word	0xffffffff


	//   ....[84]....
        /*0944*/ 	.word	0xffffffff


	//   ....[85]....
        /*0948*/ 	.word	0xffffffff


	//   ....[86]....
        /*094c*/ 	.word	0xffffffff


	//   ....[87]....
        /*0950*/ 	.word	0xffffffff


	//   ....[88]....
        /*0954*/ 	.word	0xffffffff


	//   ....[89]....
        /*0958*/ 	.word	0xffffffff


	//   ....[90]....
        /*095c*/ 	.word	0xffffffff


	//   ....[91]....
        /*0960*/ 	.word	0xffffffff


	//   ....[92]....
        /*0964*/ 	.word	0xffffffff


	//   ....[93]....
        /*0968*/ 	.word	0xffffffff


	//   ....[94]....
        /*096c*/ 	.word	0xffffffff


	//   ....[95]....
        /*0970*/ 	.word	0xffffffff


	//   ....[96]....
        /*0974*/ 	.word	0xffffffff


	//   ....[97]....
        /*0978*/ 	.word	0xffffffff


	//   ....[98]....
        /*097c*/ 	.word	0xffffffff


	//   ....[99]....
        /*0980*/ 	.word	0xffffffff


	//   ....[100]....
        /*0984*/ 	.word	0xffffffff


	//   ....[101]....
        /*0988*/ 	.word	0xffffffff


	//   ....[102]....
        /*098c*/ 	.word	0xffffffff


	//   ....[103]....
        /*0990*/ 	.word	0xffffffff


	//   ....[104]....
        /*0994*/ 	.word	0xffffffff


	//   ....[105]....
        /*0998*/ 	.word	0xffffffff


	//   ....[106]....
        /*099c*/ 	.word	0xffffffff


	//   ....[107]....
        /*09a0*/ 	.word	0xffffffff


	//   ....[108]....
        /*09a4*/ 	.word	0xffffffff


	//   ....[109]....
        /*09a8*/ 	.word	0xffffffff


	//   ....[110]....
        /*09ac*/ 	.word	0xffffffff


	//   ....[111]....
        /*09b0*/ 	.word	0xffffffff


	//   ....[112]....
        /*09b4*/ 	.word	0xffffffff


	//   ....[113]....
        /*09b8*/ 	.word	0xffffffff


	//   ....[114]....
        /*09bc*/ 	.word	0xffffffff


	//   ....[115]....
        /*09c0*/ 	.word	0xffffffff


	//   ....[116]....
        /*09c4*/ 	.word	0xffffffff


	//   ....[117]....
        /*09c8*/ 	.word	0xffffffff


	//   ....[118]....
        /*09cc*/ 	.word	0xffffffff


	//   ....[119]....
        /*09d0*/ 	.word	0xffffffff


	//   ....[120]....
        /*09d4*/ 	.word	0xffffffff


	//   ....[121]....
        /*09d8*/ 	.word	0xffffffff


	//   ....[122]....
        /*09dc*/ 	.word	0xffffffff


	//   ....[123]....
        /*09e0*/ 	.word	0xffffffff


	//   ....[124]....
        /*09e4*/ 	.word	0xffffffff


	//   ....[125]....
        /*09e8*/ 	.word	0xffffffff


	//   ....[126]....
        /*09ec*/ 	.word	0xffffffff


	//   ....[127]....
        /*09f0*/ 	.word	0xffffffff


	//   ....[128]....
        /*09f4*/ 	.word	0xffffffff


	//   ....[129]....
        /*09f8*/ 	.word	0xffffffff


	//   ....[130]....
        /*09fc*/ 	.word	0xffffffff


	//   ....[131]....
        /*0a00*/ 	.word	0xffffffff


	//   ....[132]....
        /*0a04*/ 	.word	0xffffffff


	//   ....[133]....
        /*0a08*/ 	.word	0xffffffff


	//   ....[134]....
        /*0a0c*/ 	.word	0xffffffff


	//   ....[135]....
        /*0a10*/ 	.word	0xffffffff


	//   ....[136]....
        /*0a14*/ 	.word	0xffffffff


	//   ....[137]....
        /*0a18*/ 	.word	0xffffffff


	//   ....[138]....
        /*0a1c*/ 	.word	0xffffffff


	//   ....[139]....
        /*0a20*/ 	.word	0xffffffff


	//   ....[140]....
        /*0a24*/ 	.word	0xffffffff


	//   ....[141]....
        /*0a28*/ 	.word	0xffffffff


	//   ....[142]....
        /*0a2c*/ 	.word	0xffffffff


	//   ....[143]....
        /*0a30*/ 	.word	0xffffffff


	//   ....[144]....
        /*0a34*/ 	.word	0xffffffff


	//   ....[145]....
        /*0a38*/ 	.word	0xffffffff


	//   ....[146]....
        /*0a3c*/ 	.word	0xffffffff


	//   ....[147]....
        /*0a40*/ 	.word	0xffffffff


	//   ....[148]....
        /*0a44*/ 	.word	0xffffffff


	//   ....[149]....
        /*0a48*/ 	.word	0xffffffff


	//   ....[150]....
        /*0a4c*/ 	.word	0xffffffff


	//   ....[151]....
        /*0a50*/ 	.word	0xffffffff


	//   ....[152]....
        /*0a54*/ 	.word	0xffffffff


	//   ....[153]....
        /*0a58*/ 	.word	0xffffffff


	//   ....[154]....
        /*0a5c*/ 	.word	0xffffffff


	//   ....[155]....
        /*0a60*/ 	.word	0xffffffff


	//   ....[156]....
        /*0a64*/ 	.word	0xffffffff


	//   ....[157]....
        /*0a68*/ 	.word	0xffffffff


	//   ....[158]....
        /*0a6c*/ 	.word	0xffffffff


	//   ....[159]....
        /*0a70*/ 	.word	0xffffffff


	//   ....[160]....
        /*0a74*/ 	.word	0xffffffff


	//   ....[161]....
        /*0a78*/ 	.word	0xffffffff


	//   ....[162]....
        /*0a7c*/ 	.word	0xffffffff


	//   ....[163]....
        /*0a80*/ 	.word	0xffffffff


	//   ....[164]....
        /*0a84*/ 	.word	0xffffffff


	//   ....[165]....
        /*0a88*/ 	.word	0xffffffff


	//   ....[166]....
        /*0a8c*/ 	.word	0xffffffff


	//   ....[167]....
        /*0a90*/ 	.word	0xffffffff


	//   ....[168]....
        /*0a94*/ 	.word	0xffffffff


	//   ....[169]....
        /*0a98*/ 	.word	0xffffffff


	//   ....[170]....
        /*0a9c*/ 	.word	0xffffffff


	//   ....[171]....
        /*0aa0*/ 	.word	0xffffffff


	//   ....[172]....
        /*0aa4*/ 	.word	0xffffffff


	//   ....[173]....
        /*0aa8*/ 	.word	0xffffffff


	//   ....[174]....
        /*0aac*/ 	.word	0xffffffff


	//   ....[175]....
        /*0ab0*/ 	.word	0xffffffff


	//   ....[176]....
        /*0ab4*/ 	.word	0xffffffff


	//   ....[177]....
        /*0ab8*/ 	.word	0xffffffff


	//   ....[178]....
        /*0abc*/ 	.word	0xffffffff


	//   ....[179]....
        /*0ac0*/ 	.word	0xffffffff


	//   ....[180]....
        /*0ac4*/ 	.word	0xffffffff


	//   ....[181]....
        /*0ac8*/ 	.word	0xffffffff


	//   ....[182]....
        /*0acc*/ 	.word	0xffffffff


	//   ....[183]....
        /*0ad0*/ 	.word	0xffffffff


	//   ....[184]....
        /*0ad4*/ 	.word	0xffffffff


	//   ....[185]....
        /*0ad8*/ 	.word	0xffffffff


	//   ....[186]....
        /*0adc*/ 	.word	0xffffffff


	//   ....[187]....
        /*0ae0*/ 	.word	0xffffffff


	//   ....[188]....
        /*0ae4*/ 	.word	0xffffffff


	//   ....[189]....
        /*0ae8*/ 	.word	0xffffffff


	//   ....[190]....
        /*0aec*/ 	.word	0xffffffff


	//   ....[191]....
        /*0af0*/ 	.word	0xffffffff


	//   ....[192]....
        /*0af4*/ 	.word	0xffffffff


	//   ....[193]....
        /*0af8*/ 	.word	0xffffffff


	//   ....[194]....
        /*0afc*/ 	.word	0xffffffff


	//   ....[195]....
        /*0b00*/ 	.word	0xffffffff


	//   ....[196]....
        /*0b04*/ 	.word	0xffffffff


	//   ....[197]....
        /*0b08*/ 	.word	0xffffffff


	//   ....[198]....
        /*0b0c*/ 	.word	0xffffffff


	//   ....[199]....
        /*0b10*/ 	.word	0xffffffff


	//   ....[200]....
        /*0b14*/ 	.word	0xffffffff


	//   ....[201]....
        /*0b18*/ 	.word	0xffffffff


	//   ....[202]....
        /*0b1c*/ 	.word	0xffffffff


	//   ....[203]....
        /*0b20*/ 	.word	0xffffffff


	//   ....[204]....
        /*0b24*/ 	.word	0xffffffff


	//   ....[205]....
        /*0b28*/ 	.word	0xffffffff


	//   ....[206]....
        /*0b2c*/ 	.word	0xffffffff


	//   ....[207]....
        /*0b30*/ 	.word	0xffffffff


	//   ....[208]....
        /*0b34*/ 	.word	0xffffffff


	//   ....[209]....
        /*0b38*/ 	.word	0xffffffff


	//   ....[210]....
        /*0b3c*/ 	.word	0xffffffff


	//   ....[211]....
        /*0b40*/ 	.word	0xffffffff


	//   ....[212]....
        /*0b44*/ 	.word	0xffffffff


	//   ....[213]....
        /*0b48*/ 	.word	0xffffffff


	//   ....[214]....
        /*0b4c*/ 	.word	0xffffffff


	//   ....[215]....
        /*0b50*/ 	.word	0xffffffff


	//   ....[216]....
        /*0b54*/ 	.word	0xffffffff


	//   ....[217]....
        /*0b58*/ 	.word	0xffffffff


	//   ....[218]....
        /*0b5c*/ 	.word	0xffffffff


	//   ....[219]....
        /*0b60*/ 	.word	0xffffffff


	//   ....[220]....
        /*0b64*/ 	.word	0xffffffff


	//   ....[221]....
        /*0b68*/ 	.word	0xffffffff


	//   ....[222]....
        /*0b6c*/ 	.word	0xffffffff


	//   ....[223]....
        /*0b70*/ 	.word	0xffffffff


	//   ....[224]....
        /*0b74*/ 	.word	0xffffffff


	//   ....[225]....
        /*0b78*/ 	.word	0xffffffff


	//   ....[226]....
        /*0b7c*/ 	.word	0xffffffff


	//   ....[227]....
        /*0b80*/ 	.word	0xffffffff


	//   ....[228]....
        /*0b84*/ 	.word	0xffffffff


	//   ....[229]....
        /*0b88*/ 	.word	0xffffffff


	//   ....[230]....
        /*0b8c*/ 	.word	0xffffffff


	//   ....[231]....
        /*0b90*/ 	.word	0xffffffff


	//   ....[232]....
        /*0b94*/ 	.word	0xffffffff


	//   ....[233]....
        /*0b98*/ 	.word	0xffffffff


	//   ....[234]....
        /*0b9c*/ 	.word	0xffffffff


	//   ....[235]....
        /*0ba0*/ 	.word	0xffffffff


	//   ....[236]....
        /*0ba4*/ 	.word	0xffffffff


	//   ....[237]....
        /*0ba8*/ 	.word	0xffffffff


	//   ....[238]....
        /*0bac*/ 	.word	0xffffffff


	//   ....[239]....
        /*0bb0*/ 	.word	0xffffffff


	//   ....[240]....
        /*0bb4*/ 	.word	0xffffffff


	//   ....[241]....
        /*0bb8*/ 	.word	0xffffffff


	//   ....[242]....
        /*0bbc*/ 	.word	0xffffffff


	//   ....[243]....
        /*0bc0*/ 	.word	0xffffffff


	//   ....[244]....
        /*0bc4*/ 	.word	0xffffffff


	//   ....[245]....
        /*0bc8*/ 	.word	0xffffffff


	//   ....[246]....
        /*0bcc*/ 	.word	0xffffffff


	//   ....[247]....
        /*0bd0*/ 	.word	0xffffffff


	//----- nvinfo : EIATTR_COOP_GROUP_INSTR_OFFSETS
	.align		4
.L_696:
        /*0bd4*/ 	.byte	0x04, 0x28
        /*0bd6*/ 	.short	(.L_698 - .L_697)


	//   ....[0]....
.L_697:
        /*0bd8*/ 	.word	0x00000050


	//   ....[1]....
        /*0bdc*/ 	.word	0x00000200


	//   ....[2]....
        /*0be0*/ 	.word	0x00000230


	//   ....[3]....
        /*0be4*/ 	.word	0x00000260


	//   ....[4]....
        /*0be8*/ 	.word	0x00000290


	//   ....[5]....
        /*0bec*/ 	.word	0x000002c0


	//   ....[6]....
        /*0bf0*/ 	.word	0x000002f0


	//   ....[7]....
        /*0bf4*/ 	.word	0x00000450


	//   ....[8]....
        /*0bf8*/ 	.word	0x00000490


	//   ....[9]....
        /*0bfc*/ 	.word	0x000004c0


	//   ....[10]....
        /*0c00*/ 	.word	0x000004f0


	//   ....[11]....
        /*0c04*/ 	.word	0x00000520


	//   ....[12]....
        /*0c08*/ 	.word	0x00000550


	//   ....[13]....
        /*0c0c*/ 	.word	0x000005e0


	//   ....[14]....
        /*0c10*/ 	.word	0x00000630


	//   ....[15]....
        /*0c14*/ 	.word	0x00000650


	//   ....[16]....
        /*0c18*/ 	.word	0x000006b0


	//   ....[17]....
        /*0c1c*/ 	.word	0x00002c40


	//   ....[18]....
        /*0c20*/ 	.word	0x00002c70


	//   ....[19]....
        /*0c24*/ 	.word	0x00002c90


	//   ....[20]....
        /*0c28*/ 	.word	0x00002ca0


	//   ....[21]....
        /*0c2c*/ 	.word	0x00002cb0


	//   ....[22]....
        /*0c30*/ 	.word	0x00002cc0


	//   ....[23]....
        /*0c34*/ 	.word	0x00002d00


	//   ....[24]....
        /*0c38*/ 	.word	0x00002e20


	//   ....[25]....
        /*0c3c*/ 	.word	0x00002f50


	//   ....[26]....
        /*0c40*/ 	.word	0x00002f70


	//   ....[27]....
        /*0c44*/ 	.word	0x00002f90


	//   ....[28]....
        /*0c48*/ 	.word	0x00003000


	//   ....[29]....
        /*0c4c*/ 	.word	0x00003020


	//   ....[30]....
        /*0c50*/ 	.word	0x000030c0


	//   ....[31]....
        /*0c54*/ 	.word	0x00003140


	//   ....[32]....
        /*0c58*/ 	.word	0x000031d0


	//   ....[33]....
        /*0c5c*/ 	.word	0x00003300


	//   ....[34]....
        /*0c60*/ 	.word	0x000033f0


	//   ....[35]....
        /*0c64*/ 	.word	0x00003410


	//   ....[36]....
        /*0c68*/ 	.word	0x00003430


	//   ....[37]....
        /*0c6c*/ 	.word	0x000034b0


	//   ....[38]....
        /*0c70*/ 	.word	0x00003550


	//   ....[39]....
        /*0c74*/ 	.word	0x000038a0


	//   ....[40]....
        /*0c78*/ 	.word	0x000038b0


	//   ....[41]....
        /*0c7c*/ 	.word	0x000046f0


	//   ....[42]....
        /*0c80*/ 	.word	0x00004710


	//   ....[43]....
        /*0c84*/ 	.word	0x00004840


	//   ....[44]....
        /*0c88*/ 	.word	0x00004850


	//   ....[45]....
        /*0c8c*/ 	.word	0x00004980


	//   ....[46]....
        /*0c90*/ 	.word	0x000049a0


	//   ....[47]....
        /*0c94*/ 	.word	0x00004ad0


	//   ....[48]....
        /*0c98*/ 	.word	0x00004ae0


	//   ....[49]....
        /*0c9c*/ 	.word	0x00004cc0


	//   ....[50]....
        /*0ca0*/ 	.word	0x00005080


	//   ....[51]....
        /*0ca4*/ 	.word	0x00005780


	//   ....[52]....
        /*0ca8*/ 	.word	0x000057a0


	//   ....[53]....
        /*0cac*/ 	.word	0x000057c0


	//   ....[54]....
        /*0cb0*/ 	.word	0x000057e0


	//   ....[55]....
        /*0cb4*/ 	.word	0x000073d0


	//   ....[56]....
        /*0cb8*/ 	.word	0x000073f0


	//   ....[57]....
        /*0cbc*/ 	.word	0x00007430


	//   ....[58]....
        /*0cc0*/ 	.word	0x000074c0


	//   ....[59]....
        /*0cc4*/ 	.word	0x000074e0


	//   ....[60]....
        /*0cc8*/ 	.word	0x00007560


	//   ....[61]....
        /*0ccc*/ 	.word	0x000076c0


	//   ....[62]....
        /*0cd0*/ 	.word	0x000076d0


	//   ....[63]....
        /*0cd4*/ 	.word	0x00008440


	//   ....[64]....
        /*0cd8*/ 	.word	0x00008460


	//   ....[65]....
        /*0cdc*/ 	.word	0x00008560


	//   ....[66]....
        /*0ce0*/ 	.word	0x00008570


	//   ....[67]....
        /*0ce4*/ 	.word	0x00008670


	//   ....[68]....
        /*0ce8*/ 	.word	0x00008690


	//   ....[69]....
        /*0cec*/ 	.word	0x00008790


	//   ....[70]....
        /*0cf0*/ 	.word	0x000087a0


	//   ....[71]....
        /*0cf4*/ 	.word	0x00008970


	//   ....[72]....
        /*0cf8*/ 	.word	0x00008d20


	//   ....[73]....
        /*0cfc*/ 	.word	0x00009280


	//   ....[74]....
        /*0d00*/ 	.word	0x000092a0


	//   ....[75]....
        /*0d04*/ 	.word	0x00009480


	//   ....[76]....
        /*0d08*/ 	.word	0x000094a0


	//   ....[77]....
        /*0d0c*/ 	.word	0x0000b350


	//   ....[78]....
        /*0d10*/ 	.word	0x0000b360


	//   ....[79]....
        /*0d14*/ 	.word	0x0000b450


	//   ....[80]....
        /*0d18*/ 	.word	0x0000b470


	//   ....[81]....
        /*0d1c*/ 	.word	0x0000b4d0


	//   ....[82]....
        /*0d20*/ 	.word	0x0000b4f0


	//   ....[83]....
        /*0d24*/ 	.word	0x0000b610


	//   ....[84]....
        /*0d28*/ 	.word	0x0000b620


	//   ....[85]....
        /*0d2c*/ 	.word	0x0000c390


	//   ....[86]....
        /*0d30*/ 	.word	0x0000c3b0


	//   ....[87]....
        /*0d34*/ 	.word	0x0000c4f0


	//   ....[88]....
        /*0d38*/ 	.word	0x0000c500


	//   ....[89]....
        /*0d3c*/ 	.word	0x0000c640


	//   ....[90]....
        /*0d40*/ 	.word	0x0000c660


	//   ....[91]....
        /*0d44*/ 	.word	0x0000c7a0


	//   ....[92]....
        /*0d48*/ 	.word	0x0000c7b0


	//   ....[93]....
        /*0d4c*/ 	.word	0x0000cc90


	//   ....[94]....
        /*0d50*/ 	.word	0x0000ccc0


	//   ....[95]....
        /*0d54*/ 	.word	0x0000cce0


	//   ....[96]....
        /*0d58*/ 	.word	0x0000cd00


	//   ....[97]....
        /*0d5c*/ 	.word	0x0000e8f0


	//   ....[98]....
        /*0d60*/ 	.word	0x0000e920


	//   ....[99]....
        /*0d64*/ 	.word	0x0000e930


	//   ....[100]....
        /*0d68*/ 	.word	0x0000e960


	//   ....[101]....
        /*0d6c*/ 	.word	0x0000fa10


	//   ....[102]....
        /*0d70*/ 	.word	0x0000fa20


	//   ....[103]....
        /*0d74*/ 	.word	0x0000fa40


	//   ....[104]....
        /*0d78*/ 	.word	0x0000fa50


	//   ....[105]....
        /*0d7c*/ 	.word	0x0000fd80


	//   ....[106]....
        /*0d80*/ 	.word	0x0000fda0


	//   ....[107]....
        /*0d84*/ 	.word	0x0000ff00


	//   ....[108]....
        /*0d88*/ 	.word	0x0000ff10


	//   ....[109]....
        /*0d8c*/ 	.word	0x00010020


	//   ....[110]....
        /*0d90*/ 	.word	0x00010040


	//   ....[111]....
        /*0d94*/ 	.word	0x00010150


	//   ....[112]....
        /*0d98*/ 	.word	0x00010160


	//   ....[113]....
        /*0d9c*/ 	.word	0x00010460


	//   ....[114]....
        /*0da0*/ 	.word	0x00010480


	//   ....[115]....
        /*0da4*/ 	.word	0x00010ad0


	//   ....[116]....
        /*0da8*/ 	.word	0x00010ae0


	//   ....[117]....
        /*0dac*/ 	.word	0x00011880


	//   ....[118]....
        /*0db0*/ 	.word	0x000118a0


	//   ....[119]....
        /*0db4*/ 	.word	0x00011a10


	//   ....[120]....
        /*0db8*/ 	.word	0x00011a20


	//   ....[121]....
        /*0dbc*/ 	.word	0x00011b30


	//   ....[122]....
        /*0dc0*/ 	.word	0x00011b50


	//   ....[123]....
        /*0dc4*/ 	.word	0x00011c60


	//   ....[124]....
        /*0dc8*/ 	.word	0x00011c70


	//   ....[125]....
        /*0dcc*/ 	.word	0x00011e40


	//   ....[126]....
        /*0dd0*/ 	.word	0x00011e60


	//   ....[127]....
        /*0dd4*/ 	.word	0x00011f90


	//   ....[128]....
        /*0dd8*/ 	.word	0x00011fd0


	//   ....[129]....
        /*0ddc*/ 	.word	0x00012000


	//   ....[130]....
        /*0de0*/ 	.word	0x00012030


	//   ....[131]....
        /*0de4*/ 	.word	0x00012060


	//   ....[132]....
        /*0de8*/ 	.word	0x00012090


	//   ....[133]....
        /*0dec*/ 	.word	0x000121f0


	//   ....[134]....
        /*0df0*/ 	.word	0x00012230


	//   ....[135]....
        /*0df4*/ 	.word	0x00012260


	//   ....[136]....
        /*0df8*/ 	.word	0x00012290


	//   ....[137]....
        /*0dfc*/ 	.word	0x000122c0


	//   ....[138]....
        /*0e00*/ 	.word	0x000122f0


	//   ....[139]....
        /*0e04*/ 	.word	0x00012380


	//   ....[140]....
        /*0e08*/ 	.word	0x000123e0


	//   ....[141]....
        /*0e0c*/ 	.word	0x000123f0


	//   ....[142]....
        /*0e10*/ 	.word	0x00012450


	//   ....[143]....
        /*0e14*/ 	.word	0x00012ec0


	//   ....[144]....
        /*0e18*/ 	.word	0x00012f20


	//   ....[145]....
        /*0e1c*/ 	.word	0x00012f70


	//   ....[146]....
        /*0e20*/ 	.word	0x00012fc0


	//   ....[147]....
        /*0e24*/ 	.word	0x00013010


	//   ....[148]....
        /*0e28*/ 	.word	0x00013080


	//   ....[149]....
        /*0e2c*/ 	.word	0x000130d0


	//   ....[150]....
        /*0e30*/ 	.word	0x00013140


	//   ....[151]....
        /*0e34*/ 	.word	0x000131b0


	//   ....[152]....
        /*0e38*/ 	.word	0x00013220


	//   ....[153]....
        /*0e3c*/ 	.word	0x00013290


	//   ....[154]....
        /*0e40*/ 	.word	0x000132f0


	//   ....[155]....
        /*0e44*/ 	.word	0x00013360


	//   ....[156]....
        /*0e48*/ 	.word	0x000133d0


	//   ....[157]....
        /*0e4c*/ 	.word	0x00013440


	//   ....[158]....
        /*0e50*/ 	.word	0x000134a0


	//   ....[159]....
        /*0e54*/ 	.word	0x00013510


	//   ....[160]....
        /*0e58*/ 	.word	0x00013580


	//   ....[161]....
        /*0e5c*/ 	.word	0x000135f0


	//   ....[162]....
        /*0e60*/ 	.word	0x00013650


	//   ....[163]....
        /*0e64*/ 	.word	0x000136c0


	//   ....[164]....
        /*0e68*/ 	.word	0x00013730


	//   ....[165]....
        /*0e6c*/ 	.word	0x00013e70


	//   ....[166]....
        /*0e70*/ 	.word	0x00013ec0


	//   ....[167]....
        /*0e74*/ 	.word	0x00013f10


	//   ....[168]....
        /*0e78*/ 	.word	0x00013f60


	//   ....[169]....
        /*0e7c*/ 	.word	0x00013fd0


	//   ....[170]....
        /*0e80*/ 	.word	0x00014040


	//   ....[171]....
        /*0e84*/ 	.word	0x00014180


	//   ....[172]....
        /*0e88*/ 	.word	0x000141e0


	//   ....[173]....
        /*0e8c*/ 	.word	0x00014340


	//   ....[174]....
        /*0e90*/ 	.word	0x000143a0


	//   ....[175]....
        /*0e94*/ 	.word	0x00014410


	//   ....[176]....
        /*0e98*/ 	.word	0x00014470


	//   ....[177]....
        /*0e9c*/ 	.word	0x000144e0


	//   ....[178]....
        /*0ea0*/ 	.word	0x00014550


	//   ....[179]....
        /*0ea4*/ 	.word	0x000145c0


	//   ....[180]....
        /*0ea8*/ 	.word	0x00014620


	//   ....[181]....
        /*0eac*/ 	.word	0x00014690


	//   ....[182]....
        /*0eb0*/ 	.word	0x00014700


	//   ....[183]....
        /*0eb4*/ 	.word	0x00014770


	//   ....[184]....
        /*0eb8*/ 	.word	0x000147d0


	//   ....[185]....
        /*0ebc*/ 	.word	0x00014840


	//   ....[186]....
        /*0ec0*/ 	.word	0x000148b0


	//   ....[187]....
        /*0ec4*/ 	.word	0x00014ff0


	//   ....[188]....
        /*0ec8*/ 	.word	0x00015030


	//   ....[189]....
        /*0ecc*/ 	.word	0x00015080


	//   ....[190]....
        /*0ed0*/ 	.word	0x000150c0


	//   ....[191]....
        /*0ed4*/ 	.word	0x00015120


	//   ....[192]....
        /*0ed8*/ 	.word	0x00015190


	//   ....[193]....
        /*0edc*/ 	.word	0x000151f0


	//   ....[194]....
        /*0ee0*/ 	.word	0x00015260


	//   ....[195]....
        /*0ee4*/ 	.word	0x000152d0


	//   ....[196]....
        /*0ee8*/ 	.word	0x00015340


	//   ....[197]....
        /*0eec*/ 	.word	0x000153a0


	//   ....[198]....
        /*0ef0*/ 	.word	0x00015410


	//   ....[199]....
        /*0ef4*/ 	.word	0x00015480


	//   ....[200]....
        /*0ef8*/ 	.word	0x000154f0


	//   ....[201]....
        /*0efc*/ 	.word	0x00015550


	//   ....[202]....
        /*0f00*/ 	.word	0x000155a0


	//   ....[203]....
        /*0f04*/ 	.word	0x000155e0


	//   ....[204]....
        /*0f08*/ 	.word	0x00015630


	//   ....[205]....
        /*0f0c*/ 	.word	0x00015670


	//   ....[206]....
        /*0f10*/ 	.word	0x000156c0


	//   ....[207]....
        /*0f14*/ 	.word	0x00015710


	//   ....[208]....
        /*0f18*/ 	.word	0x00015760


	//   ....[209]....
        /*0f1c*/ 	.word	0x000157b0


	//   ....[210]....
        /*0f20*/ 	.word	0x00015820


	//   ....[211]....
        /*0f24*/ 	.word	0x00015890


	//   ....[212]....
        /*0f28*/ 	.word	0x00015900


	//   ....[213]....
        /*0f2c*/ 	.word	0x00015960


	//   ....[214]....
        /*0f30*/ 	.word	0x000159d0


	//   ....[215]....
        /*0f34*/ 	.word	0x00015a40


	//   ....[216]....
        /*0f38*/ 	.word	0x00015ab0


	//   ....[217]....
        /*0f3c*/ 	.word	0x00015b10


	//   ....[218]....
        /*0f40*/ 	.word	0x00015b80


	//   ....[219]....
        /*0f44*/ 	.word	0x00015bf0


	//   ....[220]....
        /*0f48*/ 	.word	0x00015c60


	//   ....[221]....
        /*0f4c*/ 	.word	0x00015cc0


	//   ....[222]....
        /*0f50*/ 	.word	0x00015d30


	//   ....[223]....
        /*0f54*/ 	.word	0x00015da0


	//   ....[224]....
        /*0f58*/ 	.word	0x00015e10


	//   ....[225]....
        /*0f5c*/ 	.word	0x00015e70


	//   ....[226]....
        /*0f60*/ 	.word	0x00015ee0


	//   ....[227]....
        /*0f64*/ 	.word	0x00015f50


	//   ....[228]....
        /*0f68*/ 	.word	0x00015fc0


	//   ....[229]....
        /*0f6c*/ 	.word	0x00016020


	//   ....[230]....
        /*0f70*/ 	.word	0x00016090


	//   ....[231]....
        /*0f74*/ 	.word	0x00016100


	//   ....[232]....
        /*0f78*/ 	.word	0x00016150


	//   ....[233]....
        /*0f7c*/ 	.word	0x00016190


	//   ....[234]....
        /*0f80*/ 	.word	0x000161e0


	//   ....[235]....
        /*0f84*/ 	.word	0x00016230


	//   ....[236]....
        /*0f88*/ 	.word	0x00016280


	//   ....[237]....
        /*0f8c*/ 	.word	0x000162f0


	//   ....[238]....
        /*0f90*/ 	.word	0x00016340


	//   ....[239]....
        /*0f94*/ 	.word	0x00016390


	//   ....[240]....
        /*0f98*/ 	.word	0x000163e0


	//   ....[241]....
        /*0f9c*/ 	.word	0x00016430


	//   ....[242]....
        /*0fa0*/ 	.word	0x00016480


	//   ....[243]....
        /*0fa4*/ 	.word	0x000164f0


	//   ....[244]....
        /*0fa8*/ 	.word	0x00016540


	//   ....[245]....
        /*0fac*/ 	.word	0x000165b0


	//   ....[246]....
        /*0fb0*/ 	.word	0x00016610


	//   ....[247]....
        /*0fb4*/ 	.word	0x00016680


	//----- nvinfo : EIATTR_EXIT_INSTR_OFFSETS
	.align		4
.L_698:
        /*0fb8*/ 	.byte	0x04, 0x1c
        /*0fba*/ 	.short	(.L_700 - .L_699)


	//   ....[0]....
.L_699:
        /*0fbc*/ 	.word	0x000010d0


	//   ....[1]....
        /*0fc0*/ 	.word	0x00012e80


	//----- nvinfo : EIATTR_MAX_THREADS
	.align		4
.L_700:
        /*0fc4*/ 	.byte	0x04, 0x05
        /*0fc6*/ 	.short	(.L_702 - .L_701)
.L_701:
        /*0fc8*/ 	.word	0x00000100
        /*0fcc*/ 	.word	0x00000001
        /*0fd0*/ 	.word	0x00000001


	//----- nvinfo : EIATTR_CRS_STACK_SIZE
	.align		4
.L_702:
        /*0fd4*/ 	.byte	0x04, 0x1e
        /*0fd6*/ 	.short	(.L_704 - .L_703)
.L_703:
        /*0fd8*/ 	.word	0x00000000
.L_704:


//--------------------- .nv.info._ZN7cutlass13device_kernelIN5flash19enable_sm80_to_sm89INS1_16FlashAttnFwdSm80INS1_25CollectiveMainloopFwdSm80ILi8ELi1ELb1EN4cute5tupleIJNS5_1CILi128EEENS7_ILi112EEES8_EEELi128ENS_10bfloat16_tEfNS_4arch4Sm80ELb1ELb0ELb0ELb1ELb1ELb1ELb1ELb1EEENS1_21CollectiveEpilogueFwdINS6_IJS8_S8_S9_EEENS6_IJNS7_ILi1EEESH_SH_EEESB_SD_Li256ELb1ELb1ELb1ELb0EEENS1_36VarlenDynamicPersistentTileSchedulerILi128ELi112ELi256ELi256ELb1ELb1ELb0ELb1ELb1ELb1EEEEEEEEEvNT_6ParamsE --------------------------
	.section	.nv.info._ZN7cutlass13device_kernelIN5flash19enable_sm80_to_sm89INS1_16FlashAttnFwdSm80INS1_25CollectiveMainloopFwdSm80ILi8ELi1ELb1EN4cute5tupleIJNS5_1CILi128EEENS7_ILi112EEES8_EEELi128ENS_10bfloat16_tEfNS_4arch4Sm80ELb1ELb0ELb0ELb1ELb1ELb1ELb1ELb1EEENS1_21CollectiveEpilogueFwdINS6_IJS8_S8_S9_EEENS6_IJNS7_ILi1EEESH_SH_EEESB_SD_Li256ELb1ELb1ELb1ELb0EEENS1_36VarlenDynamicPersistentTileSchedulerILi128ELi112ELi256ELi256ELb1ELb1ELb0ELb1ELb1ELb1EEEEEEEEEvNT_6ParamsE,"",@"SHT_CUDA_INFO"
	.sectionflags	@""
	.align	4


	//----- nvinfo : EIATTR_CUDA_API_VERSION
	.align		4
        /*0000*/ 	.byte	0x04, 0x37
        /*0002*/ 	.short	(.L_706 - .L_705)
.L_705:
        /*0004*/ 	.word	0x00000082


	//----- nvinfo : EIATTR_SW2861232_WAR
	.align		4
.L_706:
        /*0008*/ 	.byte	0x01, 0x35
	.zero		2


	//----- nvinfo : EIATTR_PARAM_CBANK
	.align		4
        /*000c*/ 	.byte	0x04, 0x0a
        /*000e*/ 	.short	(.L_708 - .L_707)
	.align		4
.L_707:
        /*0010*/ 	.word	index@(.nv.constant0._ZN7cutlass13device_kernelIN5flash19enable_sm80_to_sm89INS1_16FlashAttnFwdSm80INS1_25CollectiveMainloopFwdSm80ILi8ELi1ELb1EN4cute5tupleIJNS5_1CILi128EEENS7_ILi112EEES8_EEELi128ENS_10bfloat16_tEfNS_4arch4Sm80ELb1ELb0ELb0ELb1ELb1ELb1ELb1ELb1EEENS1_21CollectiveEpilogueFwdINS6_IJS8_S8_S9_EEENS6_IJNS7_ILi1EEESH_SH_EEESB_SD_Li256ELb1ELb1ELb1ELb0EEENS1_36VarlenDynamicPersistentTileSchedulerILi128ELi112ELi256ELi256ELb1ELb1ELb0ELb1ELb1ELb1EEEEEEEEEvNT_6ParamsE)
        /*0014*/ 	.short	0x0160
        /*0016*/ 	.short	0x0438


	//----- nvinfo : EIATTR_CBANK_PARAM_SIZE
	.align		4
.L_708:
        /*0018*/ 	.byte	0x03, 0x19
        /*001a*/ 	.short	0x0438


	//----- nvinfo : EIATTR_KPARAM_INFO
	.align		4
        /*001c*/ 	.byte	0x04, 0x17
        /*001e*/ 	.short	(.L_710 - .L_709)
.L_709:
        /*0020*/ 	.word	0x00000000
        /*0024*/ 	.short	0x0000
        /*0026*/ 	.short	0x0000
        /*0028*/ 	.byte	0x00, 0xf0, 0xe1, 0x10


	//----- nvinfo : EIATTR_MAXREG_COUNT
	.align		4
.L_710:
        /*002c*/ 	.byte	0x03, 0x1b
        /*002e*/ 	.short	0x00ff


	//----- nvinfo : EIATTR_NUM_BARRIERS
	.align		4
        /*0030*/ 	.byte	0x02, 0x4c
        /*0032*/ 	.byte	0x06
	.zero		1


	//----- nvinfo : EIATTR_ANNOTATIONS
	.align		4
        /*0034*/ 	.byte	0x04, 0x55
        /*0036*/ 	.short	(.L_712 - .L_711)


	//   ....[0]....
.L_711:
        /* <DEDUP_REMOVED lines=142> */


	//----- nvinfo : EIATTR_MERCURY_ISA_VERSION
	.align		4
.L_712:
        /*0900*/ 	.byte	0x03, 0x5f
        /*0902*/ 	.short	0x0000


	//----- nvinfo : EIATTR_INT_WARP_WIDE_INSTR_OFFSETS
	.align		4
        /*0904*/ 	.byte	0x04, 0x31
        /*0906*/ 	.short	(.L_714 - .L_713)


	//   ....[0]....
.L_713:
        /*0908*/ 	.word	0x0001b670


	//   ....[1]....
        /*090c*/ 	.word	0x0001b6f0


	//----- nvinfo : EIATTR_COOP_GROUP_MASK_REGIDS
	.align		4
.L_714:
        /*0910*/ 	.byte	0x04, 0x29
        /*0912*/ 	.short	(.L_716 - .L_715)


	//   ....[0]....
.L_715:
        /*0914*/ 	.word	0xffffffff


	//   ....[1]....
        /*0918*/ 	.word	0xffffffff


	//   ....[2]....
        /*091c*/ 	.word	0xffffffff


	//   ....[3]....
        /*0920*/ 	.word	0xffffffff


	//   ....[4]....
        /*0924*/ 	.word	0xffffffff


	//   ....[5]....
        /*0928*/ 	.word	0xffffffff


	//   ....[6]....
        /*092c*/ 	.word	0xffffffff


	//   ....[7]....
        /*0930*/ 	.word	0xffffffff


	//   ....[8]....
        /*0934*/ 	.word	0xffffffff


	//   ....[9]....
        /*0938*/ 	.word	0xffffffff


	//   ....[10]....
        /*093c*/ 	.word	0xffffffff


	//   ....[11]....
        /*0940*/ 	.word	0xffffffff


	//   ....[12]....
        /*0944*/ 	.word	0xffffffff


	//   ....[13]....
        /*0948*/ 	.word	0xffffffff


	//   ....[14]....
        /*094c*/ 	.word	0xffffffff


	//   ....[15]....
        /*0950*/ 	.word	0xffffffff


	//   ....[16]....
        /*0954*/ 	.word	0xffffffff


	//   ....[17]....
        /*0958*/ 	.word	0xffffffff


	//   ....[18]....
        /*095c*/ 	.word	0xffffffff


	//   ....[19]....
        /*0960*/ 	.word	0xffffffff


	//   ....[20]....
        /*0964*/ 	.word	0xffffffff


	//   ....[21]....
        /*0968*/ 	.word	0xffffffff


	//   ....[22]....
        /*096c*/ 	.word	0xffffffff


	//   ....[23]....
        /*0970*/ 	.word	0xffffffff


	//   ....[24]....
        /*0974*/ 	.word	0xffffffff


	//   ....[25]....
        /*0978*/ 	.word	0xffffffff


	//   ....[26]....
        /*097c*/ 	.word	0xffffffff


	//   ....[27]....
        /*0980*/ 	.word	0xffffffff


	//   ....[28]....
        /*0984*/ 	.word	0xffffffff


	//   ....[29]....
        /*0988*/ 	.word	0xffffffff


	//   ....[30]....
        /*098c*/ 	.word	0xffffffff


	//   ....[31]....
        /*0990*/ 	.word	0xffffffff


	//   ....[32]....
        /*0994*/ 	.word	0xffffffff


	//   ....[33]....
        /*0998*/ 	.word	0xffffffff


	//   ....[34]....
        /*099c*/ 	.word	0xffffffff


	//   ....[35]....
        /*09a0*/ 	.word	0xffffffff


	//   ....[36]....
        /*09a4*/ 	.word	0xffffffff


	//   ....[37]....
        /*09a8*/ 	.word	0xffffffff


	//   ....[38]....
        /*09ac*/ 	.word	0xffffffff


	//   ....[39]....
        /*09b0*/ 	.word	0xffffffff


	//   ....[40]....
        /*09b4*/ 	.word	0xffffffff


	//   ....[41]....
        /*09b8*/ 	.word	0xffffffff


	//   ....[42]....
        /*09bc*/ 	.word	0xffffffff


	//   ....[43]....
        /*09c0*/ 	.word	0xffffffff


	//   ....[44]....
        /*09c4*/ 	.word	0xffffffff


	//   ....[45]....
        /*09c8*/ 	.word	0xffffffff


	//   ....[46]....
        /*09cc*/ 	.word	0xffffffff


	//   ....[47]....
        /*09d0*/ 	.word	0xffffffff


	//   ....[48]....
        /*09d4*/ 	.word	0xffffffff


	//   ....[49]....
        /*09d8*/ 	.word	0xffffffff


	//   ....[50]....
        /*09dc*/ 	.word	0xffffffff


	//   ....[51]....
        /*09e0*/ 	.word	0xffffffff


	//   ....[52]....
        /*09e4*/ 	.word	0xffffffff


	//   ....[53]....
        /*09e8*/ 	.word	0xffffffff


	//   ....[54]....
        /*09ec*/ 	.word	0xffffffff


	//   ....[55]....
        /*09f0*/ 	.word	0xffffffff


	//   ....[56]....
        /*09f4*/ 	.word	0xffffffff


	//   ....[57]....
        /*09f8*/ 	.word	0xffffffff


	//   ....[58]....
        /*09fc*/ 	.word	0xffffffff


	//   ....[59]....
        /*0a00*/ 	.word	0xffffffff


	//   ....[60]....
        /*0a04*/ 	.word	0xffffffff


	//   ....[61]....
        /*0a08*/ 	.word	0xffffffff


	//   ....[62]....
        /*0a0c*/ 	.word	0xffffffff


	//   ....[63]....
        /*0a10*/ 	.word	0xffffffff


	//   ....[64]....
        /*0a14*/ 	.word	0xffffffff


	//   ....[65]....
        /*0a18*/ 	.word	0xffffffff


	//   ....[66]....
        /*0a1c*/ 	.word	0xffffffff


	//   ....[67]....
        /*0a20*/ 	.word	0xffffffff


	//   ....[68]....
        /*0a24*/ 	.word	0xffffffff


	//   ....[69]....
        /*0a28*/ 	.word	0xffffffff


	//   ....[70]....
        /*0a2c*/ 	.word	0xffffffff


	//   ....[71]....
        /*0a30*/ 	.word	0xffffffff


	//   ....[72]....
        /*0a34*/ 	.word	0xffffffff


	//   ....[73]....
        /*0a38*/ 	.word	0xffffffff


	//   ....[74]....
        /*0a3c*/ 	.word	0xffffffff


	//   ....[75]....
        /*0a40*/ 	.word	0xffffffff


	//   ....[76]....
        /*0a44*/ 	.word	0xffffffff


	//   ....[77]....
        /*0a48*/ 	.word	0xffffffff


	//   ....[78]....
        /*0a4c*/ 	.word	0xffffffff


	//   ....[79]....
        /*0a50*/ 	.word	0xffffffff


	//   ....[80]....
        /*0a54*/ 	.word	0xffffffff


	//   ....[81]....
        /*0a58*/ 	.word	0xffffffff


	//   ....[82]....
        /*0a5c*/ 	.word	0xffffffff


	//   ....[83]....
        /*0a60*/ 	.word	0xffffffff


	//   ....[84]....
        /*0a64*/ 	.word	0xffffffff


	//   ....[85]....
        /*0a68*/ 	.word	0xffffffff


	//   ....[86]....
        /*0a6c*/ 	.word	0xffffffff


	//   ....[87]....
        /*0a70*/ 	.word	0xffffffff


	//   ....[88]....
        /*0a74*/ 	.word	0xffffffff


	//   ....[89]....
        /*0a78*/ 	.word	0xffffffff


	//   ....[90]....
        /*0a7c*/ 	.word	0xffffffff


	//   ....[91]....
        /*0a80*/ 	.word	0xffffffff


	//   ....[92]....
        /*0a84*/ 	.word	0xffffffff


	//   ....[93]....
        /*0a88*/ 	.word	0xffffffff


	//   ....[94]....
        /*0a8c*/ 	.word	0xffffffff


	//   ....[95]....
        /*0a90*/ 	.word	0xffffffff


	//   ....[96]....
        /*0a94*/ 	.word	0xffffffff


	//   ....[97]....
        /*0a98*/ 	.word	0xffffffff


	//   ....[98]....
        /*0a9c*/ 	.word	0xffffffff


	//   ....[99]....
        /*0aa0*/ 	.word	0xffffffff


	//   ....[100]....
        /*0aa4*/ 	.word	0xffffffff


	//   ....[101]....
        /*0aa8*/ 	.word	0xffffffff


	//   ....[102]....
        /*0aac*/ 	.word	0xffffffff


	//   ....[103]....
        /*0ab0*/ 	.word	0xffffffff


	//   ....[104]....
        /*0ab4*/ 	.word	0xffffffff


	//   ....[105]....
        /*0ab8*/ 	.word	0xffffffff


	//   ....[106]....
        /*0abc*/ 	.word	0xffffffff


	//   ....[107]....
        /*0ac0*/ 	.word	0xffffffff


	//   ....[108]....
        /*0ac4*/ 	.word	0xffffffff


	//   ....[109]....
        /*0ac8*/ 	.word	0xffffffff


	//   ....[110]....
        /*0acc*/ 	.word	0xffffffff


	//   ....[111]....
        /*0ad0*/ 	.word	0xffffffff


	//   ....[112]....
        /*0ad4*/ 	.word	0xffffffff


	//   ....[113]....
        /*0ad8*/ 	.word	0xffffffff


	//   ....[114]....
        /*0adc*/ 	.word	0xffffffff


	//   ....[115]....
        /*0ae0*/ 	.word	0xffffffff


	//   ....[116]....
        /*0ae4*/ 	.word	0xffffffff


	//   ....[117]....
        /*0ae8*/ 	.word	0xffffffff


	//   ....[118]....
        /*0aec*/ 	.word	0xffffffff


	//   ....[119]....
        /*0af0*/ 	.word	0xffffffff


	//   ....[120]....
        /*0af4*/ 	.word	0xffffffff


	//   ....[121]....
        /*0af8*/ 	.word	0xffffffff


	//   ....[122]....
        /*0afc*/ 	.word	0xffffffff


	//   ....[123]....
        /*0b00*/ 	.word	0xffffffff


	//   ....[124]....
        /*0b04*/ 	.word	0xffffffff


	//   ....[125]....
        /*0b08*/ 	.word	0xffffffff


	//   ....[126]....
        /*0b0c*/ 	.word	0xffffffff


	//   ....[127]....
        /*0b10*/ 	.word	0xffffffff


	//   ....[128]....
        /*0b14*/ 	.word	0xffffffff


	//   ....[129]....
        /*0b18*/ 	.word	0xffffffff


	//   ....[130]....
        /*0b1c*/ 	.word	0xffffffff


	//   ....[131]....
        /*0b20*/ 	.word	0xffffffff


	//   ....[132]....
        /*0b24*/ 	.word	0xffffffff


	//   ....[133]....
        /*0b28*/ 	.word	0xffffffff


	//   ....[134]....
        /*0b2c*/ 	.word	0xffffffff


	//   ....[135]....
        /*0b30*/ 	.word	0xffffffff


	//   ....[136]....
        /*0b34*/ 	.word	0xffffffff


	//   ....[137]....
        /*0b38*/ 	.word	0xffffffff


	//   ....[138]....
        /*0b3c*/ 	.word	0xffffffff


	//   ....[139]....
        /*0b40*/ 	.word	0xffffffff


	//   ....[140]....
        /*0b44*/ 	.word	0xffffffff


	//   ....[141]....
        /*0b48*/ 	.word	0xffffffff


	//   ....[142]....
        /*0b4c*/ 	.word	0xffffffff


	//   ....[143]....
        /*0b50*/ 	.word	0xffffffff


	//   ....[144]....
        /*0b54*/ 	.word	0xffffffff


	//   ....[145]....
        /*0b58*/ 	.word	0xffffffff


	//   ....[146]....
        /*0b5c*/ 	.word	0xffffffff


	//   ....[147]....
        /*0b60*/ 	.word	0xffffffff


	//   ....[148]....
        /*0b64*/ 	.word	0xffffffff


	//   ....[149]....
        /*0b68*/ 	.word	0xffffffff


	//   ....[150]....
        /*0b6c*/ 	.word	0xffffffff


	//   ....[151]....
        /*0b70*/ 	.word	0xffffffff


	//   ....[152]....
        /*0b74*/ 	.word	0xffffffff


	//   ....[153]....
        /*0b78*/ 	.word	0xffffffff


	//   ....[154]....
        /*0b7c*/ 	.word	0xffffffff


	//   ....[155]....
        /*0b80*/ 	.word	0xffffffff


	//   ....[156]....
        /*0b84*/ 	.word	0xffffffff


	//   ....[157]....
        /*0b88*/ 	.word	0xffffffff


	//   ....[158]....
        /*0b8c*/ 	.word	0xffffffff


	//   ....[159]....
        /*0b90*/ 	.word	0xffffffff


	//   ....[160]....
        /*0b94*/ 	.word	0xffffffff


	//   ....[161]....
        /*0b98*/ 	.word	0xffffffff


	//   ....[162]....
        /*0b9c*/ 	.word	0xffffffff


	//   ....[163]....
        /*0ba0*/ 	.word	0xffffffff


	//   ....[164]....
        /*0ba4*/ 	.word	0xffffffff


	//   ....[165]....
        /*0ba8*/ 	.word	0xffffffff


	//   ....[166]....
        /*0bac*/ 	.word	0xffffffff


	//   ....[167]....
        /*0bb0*/ 	.word	0xffffffff


	//   ....[168]....
        /*0bb4*/ 	.word	0xffffffff


	//   ....[169]....
        /*0bb8*/ 	.word	0xffffffff


	//   ....[170]....
        /*0bbc*/ 	.word	0xffffffff


	//   ....[171]....
        /*0bc0*/ 	.word	0xffffffff


	//   ....[172]....
        /*0bc4*/ 	.word	0xffffffff


	//   ....[173]....
        /*0bc8*/ 	.word	0xffffffff


	//   ....[174]....
        /*0bcc*/ 	.word	0xffffffff


	//   ....[175]....
        /*0bd0*/ 	.word	0xffffffff


	//   ....[176]....
        /*0bd4*/ 	.word	0xffffffff


	//   ....[177]....
        /*0bd8*/ 	.word	0xffffffff


	//   ....[178]....
        /*0bdc*/ 	.word	0xffffffff


	//   ....[179]....
        /*0be0*/ 	.word	0xffffffff


	//   ....[180]....
        /*0be4*/ 	.word	0xffffffff


	//   ....[181]....
        /*0be8*/ 	.word	0xffffffff


	//   ....[182]....
        /*0bec*/ 	.word	0xffffffff


	//   ....[183]....
        /*0bf0*/ 	.word	0xffffffff


	//   ....[184]....
        /*0bf4*/ 	.word	0xffffffff


	//   ....[185]....
        /*0bf8*/ 	.word	0xffffffff


	//   ....[186]....
        /*0bfc*/ 	.word	0xffffffff


	//   ....[187]....
        /*0c00*/ 	.word	0xffffffff


	//   ....[188]....
        /*0c04*/ 	.word	0xffffffff


	//   ....[189]....
        /*0c08*/ 	.word	0xffffffff


	//   ....[190]....
        /*0c0c*/ 	.word	0xffffffff


	//   ....[191]....
        /*0c10*/ 	.word	0xffffffff


	//   ....[192]....
        /*0c14*/ 	.word	0xffffffff


	//   ....[193]....
        /*0c18*/ 	.word	0xffffffff


	//   ....[194]....
        /*0c1c*/ 	.word	0xffffffff


	//   ....[195]....
        /*0c20*/ 	.word	0xffffffff


	//   ....[196]....
        /*0c24*/ 	.word	0xffffffff


	//   ....[197]....
        /*0c28*/ 	.word	0xffffffff


	//   ....[198]....
        /*0c2c*/ 	.word	0xffffffff


	//   ....[199]....
        /*0c30*/ 	.word	0xffffffff


	//   ....[200]....
        /*0c34*/ 	.word	0xffffffff


	//   ....[201]....
        /*0c38*/ 	.word	0xffffffff


	//   ....[202]....
        /*0c3c*/ 	.word	0xffffffff


	//   ....[203]....
        /*0c40*/ 	.word	0xffffffff


	//   ....[204]....
        /*0c44*/ 	.word	0xffffffff


	//   ....[205]....
        /*0c48*/ 	.word	0xffffffff


	//   ....[206]....
        /*0c4c*/ 	.word	0xffffffff


	//   ....[207]....
        /*0c50*/ 	.word	0xffffffff


	//   ....[208]....
        /*0c54*/ 	.word	0xffffffff


	//   ....[209]....
        /*0c58*/ 	.word	0xffffffff


	//   ....[210]....
        /*0c5c*/ 	.word	0xffffffff


	//   ....[211]....
        /*0c60*/ 	.word	0xffffffff


	//   ....[212]....
        /*0c64*/ 	.word	0xffffffff


	//   ....[213]....
        /*0c68*/ 	.word	0xffffffff


	//   ....[214]....
        /*0c6c*/ 	.word	0xffffffff


	//   ....[215]....
        /*0c70*/ 	.word	0xffffffff


	//   ....[216]....
        /*0c74*/ 	.word	0xffffffff


	//   ....[217]....
        /*0c78*/ 	.word	0xffffffff


	//   ....[218]....
        /*0c7c*/ 	.word	0xffffffff


	//   ....[219]....
        /*0c80*/ 	.word	0xffffffff


	//   ....[220]....
        /*0c84*/ 	.word	0xffffffff


	//   ....[221]....
        /*0c88*/ 	.word	0xffffffff


	//   ....[222]....
        /*0c8c*/ 	.word	0xffffffff


	//   ....[223]....
        /*0c90*/ 	.word	0xffffffff


	//   ....[224]....
        /*0c94*/ 	.word	0xffffffff


	//   ....[225]....
        /*0c98*/ 	.word	0xffffffff


	//   ....[226]....
        /*0c9c*/ 	.word	0xffffffff


	//   ....[227]....
        /*0ca0*/ 	.word	0xffffffff


	//   ....[228]....
        /*0ca4*/ 	.word	0xffffffff


	//   ....[229]....
        /*0ca8*/ 	.word	0xffffffff


	//   ....[230]....
        /*0cac*/ 	.word	0xffffffff


	//   ....[231]....
        /*0cb0*/ 	.word	0xffffffff


	//   ....[232]....
        /*0cb4*/ 	.word	0xffffffff


	//   ....[233]....
        /*0cb8*/ 	.word	0xffffffff


	//   ....[234]....
        /*0cbc*/ 	.word	0xffffffff


	//   ....[235]....
        /*0cc0*/ 	.word	0xffffffff


	//   ....[236]....
        /*0cc4*/ 	.word	0xffffffff


	//   ....[237]....
        /*0cc8*/ 	.word	0xffffffff


	//   ....[238]....
        /*0ccc*/ 	.word	0xffffffff


	//   ....[239]....
        /*0cd0*/ 	.word	0xffffffff


	//   ....[240]....
        /*0cd4*/ 	.word	0xffffffff


	//   ....[241]....
        /*0cd8*/ 	.word	0xffffffff


	//   ....[242]....
        /*0cdc*/ 	.word	0xffffffff


	//   ....[243]....
        /*0ce0*/ 	.word	0xffffffff


	//   ....[244]....
        /*0ce4*/ 	.word	0xffffffff


	//   ....[245]....
        /*0ce8*/ 	.word	0xffffffff


	//   ....[246]....
        /*0cec*/ 	.word	0xffffffff


	//   ....[247]....
        /*0cf0*/ 	.word	0xffffffff


	//   ....[248]....
        /*0cf4*/ 	.word	0xffffffff


	//   ....[249]....
        /*0cf8*/ 	.word	0xffffffff


	//   ....[250]....
        /*0cfc*/ 	.word	0xffffffff


	//   ....[251]....
        /*0d00*/ 	.word	0xffffffff


	//   ....[252]....
        /*0d04*/ 	.word	0xffffffff


	//   ....[253]....
        /*0d08*/ 	.word	0xffffffff


	//   ....[254]....
        /*0d0c*/ 	.word	0xffffffff


	//   ....[255]....
        /*0d10*/ 	.word	0xffffffff


	//   ....[0]....
        /*0d14*/ 	.word	0xffffffff


	//   ....[1]....
        /*0d18*/ 	.word	0xffffffff


	//   ....[2]....
        /*0d1c*/ 	.word	0xffffffff


	//   ....[3]....
        /*0d20*/ 	.word	0xffffffff


	//   ....[4]....
        /*0d24*/ 	.word	0xffffffff


	//   ....[5]....
        /*0d28*/ 	.word	0xffffffff


	//   ....[6]....
        /*0d2c*/ 	.word	0xffffffff


	//   ....[7]....
        /*0d30*/ 	.word	0xffffffff


	//   ....[8]....
        /*0d34*/ 	.word	0xffffffff


	//   ....[9]....
        /*0d38*/ 	.word	0xffffffff


	//   ....[10]....
        /*0d3c*/ 	.word	0xffffffff


	//   ....[11]....
        /*0d40*/ 	.word	0xffffffff


	//   ....[12]....
        /*0d44*/ 	.word	0xffffffff


	//   ....[13]....
        /*0d48*/ 	.word	0xffffffff


	//   ....[14]....
        /*0d4c*/ 	.word	0xffffffff


	//   ....[15]....
        /*0d50*/ 	.word	0xffffffff


	//   ....[16]....
        /*0d54*/ 	.word	0xffffffff


	//   ....[17]....
        /*0d58*/ 	.word	0xffffffff


	//   ....[18]....
        /*0d5c*/ 	.word	0xffffffff


	//   ....[19]....
        /*0d60*/ 	.word	0xffffffff


	//   ....[20]....
        /*0d64*/ 	.word	0xffffffff


	//   ....[21]....
        /*0d68*/ 	.word	0xffffffff


	//   ....[22]....
        /*0d6c*/ 	.word	0xffffffff


	//   ....[23]....
        /*0d70*/ 	.word	0xffffffff


	//   ....[24]....
        /*0d74*/ 	.word	0xffffffff


	//   ....[25]....
        /*0d78*/ 	.word	0xffffffff


	//   ....[26]....
        /*0d7c*/ 	.word	0xffffffff


	//   ....[27]....
        /*0d80*/ 	.word	0xffffffff


	//   ....[28]....
        /*0d84*/ 	.word	0xffffffff


	//   ....[29]....
        /*0d88*/ 	.word	0xffffffff


	//   ....[30]....
        /*0d8c*/ 	.word	0xffffffff


	//   ....[31]....
        /*0d90*/ 	.word	0xffffffff


	//   ....[32]....
        /*0d94*/ 	.word	0xffffffff


	//   ....[33]....
        /*0d98*/ 	.word	0xffffffff


	//   ....[34]....
        /*0d9c*/ 	.word	0xffffffff


	//   ....[35]....
        /*0da0*/ 	.word	0xffffffff


	//   ....[36]....
        /*0da4*/ 	.word	0xffffffff


	//   ....[37]....
        /*0da8*/ 	.word	0xffffffff


	//   ....[38]....
        /*0dac*/ 	.word	0xffffffff


	//   ....[39]....
        /*0db0*/ 	.word	0xffffffff


	//   ....[40]....
        /*0db4*/ 	.word	0xffffffff


	//   ....[41]....
        /*0db8*/ 	.word	0xffffffff


	//   ....[42]....
        /*0dbc*/ 	.word	0xffffffff


	//   ....[43]....
        /*0dc0*/ 	.word	0xffffffff


	//   ....[44]....
        /*0dc4*/ 	.word	0xffffffff


	//   ....[45]....
        /*0dc8*/ 	.word	0xffffffff


	//   ....[46]....
        /*0dcc*/ 	.word	0xffffffff


	//   ....[47]....
        /*0dd0*/ 	.word	0xffffffff


	//   ....[48]....
        /*0dd4*/ 	.word	0xffffffff


	//   ....[49]....
        /*0dd8*/ 	.word	0xffffffff


	//   ....[50]....
        /*0ddc*/ 	.word	0xffffffff


	//   ....[51]....
        /*0de0*/ 	.word	0xffffffff


	//   ....[52]....
        /*0de4*/ 	.word	0xffffffff


	//   ....[53]....
        /*0de8*/ 	.word	0xffffffff


	//   ....[54]....
        /*0dec*/ 	.word	0xffffffff


	//   ....[55]....
        /*0df0*/ 	.word	0xffffffff


	//----- nvinfo : EIATTR_COOP_GROUP_INSTR_OFFSETS
	.align		4
.L_716:
        /*0df4*/ 	.byte	0x04, 0x28
        /*0df6*/ 	.short	(.L_718 - .L_717)


	//   ....[0]....
.L_717:
        /*0df8*/ 	.word	0x00000050


	//   ....[1]....
        /*0dfc*/ 	.word	0x00000200


	//   ....[2]....
        /*0e00*/ 	.word	0x00000230


	//   ....[3]....
        /*0e04*/ 	.word	0x00000260


	//   ....[4]....
        /*0e08*/ 	.word	0x00000290


	//   ....[5]....
        /*0e0c*/ 	.word	0x000002c0


	//   ....[6]....
        /*0e10*/ 	.word	0x000002f0


	//   ....[7]....
        /*0e14*/ 	.word	0x00000450


	//   ....[8]....
        /*0e18*/ 	.word	0x00000490


	//   ....[9]....
        /*0e1c*/ 	.word	0x000004c0


	//   ....[10]....
        /*0e20*/ 	.word	0x000004f0


	//   ....[11]....
        /*0e24*/ 	.word	0x00000520


	//   ....[12]....
        /*0e28*/ 	.word	0x00000550


	//   ....[13]....
        /*0e2c*/ 	.word	0x000005e0


	//   ....[14]....
        /*0e30*/ 	.word	0x00000630


	//   ....[15]....
        /*0e34*/ 	.word	0x00000650


	//   ....[16]....
        /*0e38*/ 	.word	0x000006b0


	//   ....[17]....
        /*0e3c*/ 	.word	0x00004500


	//   ....[18]....
        /*0e40*/ 	.word	0x00004550


	//   ....[19]....
        /*0e44*/ 	.word	0x00004d20


	//   ....[20]....
        /*0e48*/ 	.word	0x00004d50


	//   ....[21]....
        /*0e4c*/ 	.word	0x000054a0


	//   ....[22]....
        /*0e50*/ 	.word	0x000054c0


	//   ....[23]....
        /*0e54*/ 	.word	0x00005c10


	//   ....[24]....
        /*0e58*/ 	.word	0x00005c20


	//   ....[25]....
        /*0e5c*/ 	.word	0x00006490


	//   ....[26]....
        /*0e60*/ 	.word	0x000064d0


	//   ....[27]....
        /*0e64*/ 	.word	0x000072a0


	//   ....[28]....
        /*0e68*/ 	.word	0x000072d0


	//   ....[29]....
        /*0e6c*/ 	.word	0x00007ac0


	//   ....[30]....
        /*0e70*/ 	.word	0x00007af0


	//   ....[31]....
        /*0e74*/ 	.word	0x000082e0


	//   ....[32]....
        /*0e78*/ 	.word	0x00008300


	//   ....[33]....
        /*0e7c*/ 	.word	0x00008b10


	//   ....[34]....
        /*0e80*/ 	.word	0x00008b40


	//   ....[35]....
        /*0e84*/ 	.word	0x00008c50


	//   ....[36]....
        /*0e88*/ 	.word	0x00008c80


	//   ....[37]....
        /*0e8c*/ 	.word	0x00008d50


	//   ....[38]....
        /*0e90*/ 	.word	0x00008d80


	//   ....[39]....
        /*0e94*/ 	.word	0x00008e50


	//   ....[40]....
        /*0e98*/ 	.word	0x00008e70


	//   ....[41]....
        /*0e9c*/ 	.word	0x00009330


	//   ....[42]....
        /*0ea0*/ 	.word	0x00009350


	//   ....[43]....
        /*0ea4*/ 	.word	0x000094d0


	//   ....[44]....
        /*0ea8*/ 	.word	0x000094f0


	//   ....[45]....
        /*0eac*/ 	.word	0x000095c0


	//   ....[46]....
        /*0eb0*/ 	.word	0x000095e0


	//   ....[47]....
        /*0eb4*/ 	.word	0x000096b0


	//   ....[48]....
        /*0eb8*/ 	.word	0x000096d0


	//   ....[49]....
        /*0ebc*/ 	.word	0x0000a5c0


	//   ....[50]....
        /*0ec0*/ 	.word	0x0000a5e0


	//   ....[51]....
        /*0ec4*/ 	.word	0x0000a610


	//   ....[52]....
        /*0ec8*/ 	.word	0x0000a620


	//   ....[53]....
        /*0ecc*/ 	.word	0x0000a640


	//   ....[54]....
        /*0ed0*/ 	.word	0x0000a670


	//   ....[55]....
        /*0ed4*/ 	.word	0x0000a6e0


	//   ....[56]....
        /*0ed8*/ 	.word	0x0000a780


	//   ....[57]....
        /*0edc*/ 	.word	0x0000a880


	//   ....[58]....
        /*0ee0*/ 	.word	0x0000a8a0


	//   ....[59]....
        /*0ee4*/ 	.word	0x0000aa60


	//   ....[60]....
        /*0ee8*/ 	.word	0x0000aa70


	//   ....[61]....
        /*0eec*/ 	.word	0x0000ab10


	//   ....[62]....
        /*0ef0*/ 	.word	0x0000ab20


	//   ....[63]....
        /*0ef4*/ 	.word	0x0000ab80


	//   ....[64]....
        /*0ef8*/ 	.word	0x0000ab90


	//   ....[65]....
        /*0efc*/ 	.word	0x0000aeb0


	//   ....[66]....
        /*0f00*/ 	.word	0x0000af20


	//   ....[67]....
        /*0f04*/ 	.word	0x0000af70


	//   ....[68]....
        /*0f08*/ 	.word	0x0000af90


	//   ....[69]....
        /*0f0c*/ 	.word	0x0000b150


	//   ....[70]....
        /*0f10*/ 	.word	0x0000b1e0


	//   ....[71]....
        /*0f14*/ 	.word	0x0000b210


	//   ....[72]....
        /*0f18*/ 	.word	0x0000b250


	//   ....[73]....
        /*0f1c*/ 	.word	0x0000b410


	//   ....[74]....
        /*0f20*/ 	.word	0x0000b4a0


	//   ....[75]....
        /*0f24*/ 	.word	0x0000b4e0


	//   ....[76]....
        /*0f28*/ 	.word	0x0000b520


	//   ....[77]....
        /*0f2c*/ 	.word	0x0000b700


	//   ....[78]....
        /*0f30*/ 	.word	0x0000b790


	//   ....[79]....
        /*0f34*/ 	.word	0x0000b7d0


	//   ....[80]....
        /*0f38*/ 	.word	0x0000b7f0


	//   ....[81]....
        /*0f3c*/ 	.word	0x0000d550


	//   ....[82]....
        /*0f40*/ 	.word	0x0000d570


	//   ....[83]....
        /*0f44*/ 	.word	0x0000d590


	//   ....[84]....
        /*0f48*/ 	.word	0x0000d5b0


	//   ....[85]....
        /*0f4c*/ 	.word	0x0000d670


	//   ....[86]....
        /*0f50*/ 	.word	0x0000d690


	//   ....[87]....
        /*0f54*/ 	.word	0x0000d6b0


	//   ....[88]....
        /*0f58*/ 	.word	0x0000d6d0


	//   ....[89]....
        /*0f5c*/ 	.word	0x0000d8c0


	//   ....[90]....
        /*0f60*/ 	.word	0x0000d900


	//   ....[91]....
        /*0f64*/ 	.word	0x0000d920


	//   ....[92]....
        /*0f68*/ 	.word	0x0000d930


	//   ....[93]....
        /*0f6c*/ 	.word	0x0000da10


	//   ....[94]....
        /*0f70*/ 	.word	0x0000da40


	//   ....[95]....
        /*0f74*/ 	.word	0x0000da50


	//   ....[96]....
        /*0f78*/ 	.word	0x0000da60


	//   ....[97]....
        /*0f7c*/ 	.word	0x0000fce0


	//   ....[98]....
        /*0f80*/ 	.word	0x0000fd00


	//   ....[99]....
        /*0f84*/ 	.word	0x0000fd10


	//   ....[100]....
        /*0f88*/ 	.word	0x0000fd20


	//   ....[101]....
        /*0f8c*/ 	.word	0x0000ff10


	//   ....[102]....
        /*0f90*/ 	.word	0x0000ff30


	//   ....[103]....
        /*0f94*/ 	.word	0x00010070


	//   ....[104]....
        /*0f98*/ 	.word	0x00010080


	//   ....[105]....
        /*0f9c*/ 	.word	0x00010e60


	//   ....[106]....
        /*0fa0*/ 	.word	0x00010e80


	//   ....[107]....
        /*0fa4*/ 	.word	0x00010f90


	//   ....[108]....
        /*0fa8*/ 	.word	0x00010fa0


	//   ....[109]....
        /*0fac*/ 	.word	0x000110b0


	//   ....[110]....
        /*0fb0*/ 	.word	0x000110d0


	//   ....[111]....
        /*0fb4*/ 	.word	0x000111e0


	//   ....[112]....
        /*0fb8*/ 	.word	0x000111f0


	//   ....[113]....
        /*0fbc*/ 	.word	0x000113d0


	//   ....[114]....
        /*0fc0*/ 	.word	0x00011790


	//   ....[115]....
        /*0fc4*/ 	.word	0x00011e90


	//   ....[116]....
        /*0fc8*/ 	.word	0x00011eb0


	//   ....[117]....
        /*0fcc*/ 	.word	0x00011ed0


	//   ....[118]....
        /*0fd0*/ 	.word	0x00011ef0


	//   ....[119]....
        /*0fd4*/ 	.word	0x00013a60


	//   ....[120]....
        /*0fd8*/ 	.word	0x00013a80


	//   ....[121]....
        /*0fdc*/ 	.word	0x00013ab0


	//   ....[122]....
        /*0fe0*/ 	.word	0x00013b20


	//   ....[123]....
        /*0fe4*/ 	.word	0x00013b40


	//   ....[124]....
        /*0fe8*/ 	.word	0x00013b50


	//   ....[125]....
        /*0fec*/ 	.word	0x00013d10


	//   ....[126]....
        /*0ff0*/ 	.word	0x00013d20


	//   ....[127]....
        /*0ff4*/ 	.word	0x00014a80


	//   ....[128]....
        /*0ff8*/ 	.word	0x00014aa0


	//   ....[129]....
        /*0ffc*/ 	.word	0x00014b90


	//   ....[130]....
        /*1000*/ 	.word	0x00014ba0


	//   ....[131]....
        /*1004*/ 	.word	0x00014c90


	//   ....[132]....
        /*1008*/ 	.word	0x00014cb0


	//   ....[133]....
        /*100c*/ 	.word	0x00014da0


	//   ....[134]....
        /*1010*/ 	.word	0x00014db0


	//   ....[135]....
        /*1014*/ 	.word	0x00014f90


	//   ....[136]....
        /*1018*/ 	.word	0x00015340


	//   ....[137]....
        /*101c*/ 	.word	0x000158a0


	//   ....[138]....
        /*1020*/ 	.word	0x000158c0


	//   ....[139]....
        /*1024*/ 	.word	0x00015aa0


	//   ....[140]....
        /*1028*/ 	.word	0x00015ac0


	//   ....[141]....
        /*102c*/ 	.word	0x00017a30


	//   ....[142]....
        /*1030*/ 	.word	0x00017a40


	//   ....[143]....
        /*1034*/ 	.word	0x00017b20


	//   ....[144]....
        /*1038*/ 	.word	0x00017b40


	//   ....[145]....
        /*103c*/ 	.word	0x00017ba0


	//   ....[146]....
        /*1040*/ 	.word	0x00017bc0


	//   ....[147]....
        /*1044*/ 	.word	0x00017cc0


	//   ....[148]....
        /*1048*/ 	.word	0x00017cd0


	//   ....[149]....
        /*104c*/ 	.word	0x00018a30


	//   ....[150]....
        /*1050*/ 	.word	0x00018a50


	//   ....[151]....
        /*1054*/ 	.word	0x00018b80


	//   ....[152]....
        /*1058*/ 	.word	0x00018b90


	//   ....[153]....
        /*105c*/ 	.word	0x00018cc0


	//   ....[154]....
        /*1060*/ 	.word	0x00018ce0


	//   ....[155]....
        /*1064*/ 	.word	0x00018e10


	//   ....[156]....
        /*1068*/ 	.word	0x00018e20


	//   ....[157]....
        /*106c*/ 	.word	0x000192f0


	//   ....[158]....
        /*1070*/ 	.word	0x00019320


	//   ....[159]....
        /*1074*/ 	.word	0x00019340


	//   ....[160]....
        /*1078*/ 	.word	0x00019360


	//   ....[161]....
        /*107c*/ 	.word	0x0001b030


	//   ....[162]....
        /*1080*/ 	.word	0x0001b070


	//   ....[163]....
        /*1084*/ 	.word	0x0001b090


	//   ....[164]....
        /*1088*/ 	.word	0x0001b0b0


	//   ....[165]....
        /*108c*/ 	.word	0x0001c160


	//   ....[166]....
        /*1090*/ 	.word	0x0001c170


	//   ....[167]....
        /*1094*/ 	.word	0x0001c190


	//   ....[168]....
        /*1098*/ 	.word	0x0001c1b0


	//   ....[169]....
        /*109c*/ 	.word	0x0001c4e0


	//   ....[170]....
        /*10a0*/ 	.word	0x0001c500


	//   ....[171]....
        /*10a4*/ 	.word	0x0001c5f0


	//   ....[172]....
        /*10a8*/ 	.word	0x0001c600


	//   ....[173]....
        /*10ac*/ 	.word	0x0001c700


	//   ....[174]....
        /*10b0*/ 	.word	0x0001c720


	//   ....[175]....
        /*10b4*/ 	.word	0x0001c820


	//   ....[176]....
        /*10b8*/ 	.word	0x0001c830


	//   ....[177]....
        /*10bc*/ 	.word	0x0001cb30


	//   ....[178]....
        /*10c0*/ 	.word	0x0001cb50


	//   ....[179]....
        /*10c4*/ 	.word	0x0001d190


	//   ....[180]....
        /*10c8*/ 	.word	0x0001d1a0


	//   ....[181]....
        /*10cc*/ 	.word	0x0001dfa0


	//   ....[182]....
        /*10d0*/ 	.word	0x0001dfc0


	//   ....[183]....
        /*10d4*/ 	.word	0x0001e0c0


	//   ....[184]....
        /*10d8*/ 	.word	0x0001e0d0


	//   ....[185]....
        /*10dc*/ 	.word	0x0001e1d0


	//   ....[186]....
        /*10e0*/ 	.word	0x0001e1f0


	//   ....[187]....
        /*10e4*/ 	.word	0x0001e2f0


	//   ....[188]....
        /*10e8*/ 	.word	0x0001e300


	//   ....[189]....
        /*10ec*/ 	.word	0x0001e4b0


	//   ....[190]....
        /*10f0*/ 	.word	0x0001e4d0


	//   ....[191]....
        /*10f4*/ 	.word	0x0001e600


	//   ....[192]....
        /*10f8*/ 	.word	0x0001e640


	//   ....[193]....
        /*10fc*/ 	.word	0x0001e670


	//   ....[194]....
        /*1100*/ 	.word	0x0001e6a0


	//   ....[195]....
        /*1104*/ 	.word	0x0001e6d0


	//   ....[196]....
        /*1108*/ 	.word	0x0001e700


	//   ....[197]....
        /*110c*/ 	.word	0x0001e870


	//   ....[198]....
        /*1110*/ 	.word	0x0001e8b0


	//   ....[199]....
        /*1114*/ 	.word	0x0001e8e0


	//   ....[200]....
        /*1118*/ 	.word	0x0001e910


	//   ....[201]....
        /*111c*/ 	.word	0x0001e940


	//   ....[202]....
        /*1120*/ 	.word	0x0001e970


	//   ....[203]....
        /*1124*/ 	.word	0x0001ea00


	//   ....[204]....
        /*1128*/ 	.word	0x0001ea60


	//   ....[205]....
        /*112c*/ 	.word	0x0001ea70


	//   ....[206]....
        /*1130*/ 	.word	0x0001ead0


	//   ....[207]....
        /*1134*/ 	.word	0x0001f520


	//   ....[208]....
        /*1138*/ 	.word	0x0001f570


	//   ....[209]....
        /*113c*/ 	.word	0x0001f5d0


	//   ....[210]....
        /*1140*/ 	.word	0x0001f630


	//   ....[211]....
        /*1144*/ 	.word	0x0001f690


	//   ....[212]....
        /*1148*/ 	.word	0x0001f700


	//   ....[213]....
        /*114c*/ 	.word	0x0001f750


	//   ....[214]....
        /*1150*/ 	.word	0x0001f7b0


	//   ....[215]....
        /*1154*/ 	.word	0x0001f820


	//   ....[216]....
        /*1158*/ 	.word	0x0001f890


	//   ....[217]....
        /*115c*/ 	.word	0x0001f900


	//   ....[218]....
        /*1160*/ 	.word	0x0001f960


	//   ....[219]....
        /*1164*/ 	.word	0x0001f9d0


	//   ....[220]....
        /*1168*/ 	.word	0x0001fa40


	//   ....[221]....
        /*116c*/ 	.word	0x0001fab0


	//   ....[222]....
        /*1170*/ 	.word	0x0001fb10


	//   ....[223]....
        /*1174*/ 	.word	0x0001fb80


	//   ....[224]....
        /*1178*/ 	.word	0x0001fbf0


	//   ....[225]....
        /*117c*/ 	.word	0x0001fc60


	//   ....[226]....
        /*1180*/ 	.word	0x0001fcc0


	//   ....[227]....
        /*1184*/ 	.word	0x0001fd30


	//   ....[228]....
        /*1188*/ 	.word	0x0001fda0


	//   ....[229]....
        /*118c*/ 	.word	0x000204e0


	//   ....[230]....
        /*1190*/ 	.word	0x00020530


	//   ....[231]....
        /*1194*/ 	.word	0x00020580


	//   ....[232]....
        /*1198*/ 	.word	0x000205d0


	//   ....[233]....
        /*119c*/ 	.word	0x00020640


	//   ....[234]....
        /*11a0*/ 	.word	0x000206b0


	//   ....[235]....
        /*11a4*/ 	.word	0x000207d0


	//   ....[236]....
        /*11a8*/ 	.word	0x00020830


	//   ....[237]....
        /*11ac*/ 	.word	0x00020970


	//   ....[238]....
        /*11b0*/ 	.word	0x000209d0


	//   ....[239]....
        /*11b4*/ 	.word	0x00020a40


	//   ....[240]....
        /*11b8*/ 	.word	0x00020aa0


	//   ....[241]....
        /*11bc*/ 	.word	0x00020b10


	//   ....[242]....
        /*11c0*/ 	.word	0x00020b80


	//   ....[243]....
        /*11c4*/ 	.word	0x00020bf0


	//   ....[244]....
        /*11c8*/ 	.word	0x00020c50


	//   ....[245]....
        /*11cc*/ 	.word	0x00020cc0


	//   ....[246]....
        /*11d0*/ 	.word	0x00020d30


	//   ....[247]....
        /*11d4*/ 	.word	0x00020da0


	//   ....[248]....
        /*11d8*/ 	.word	0x00020e00


	//   ....[249]....
        /*11dc*/ 	.word	0x00020e70


	//   ....[250]....
        /*11e0*/ 	.word	0x00020ee0


	//   ....[251]....
        /*11e4*/ 	.word	0x00021620


	//   ....[252]....
        /*11e8*/ 	.word	0x00021660


	//   ....[253]....
        /*11ec*/ 	.word	0x000216b0


	//   ....[254]....
        /*11f0*/ 	.word	0x000216f0


	//   ....[255]....
        /*11f4*/ 	.word	0x00021760


	//   ....[0]....
        /*11f8*/ 	.word	0x000217d0


	//   ....[1]....
        /*11fc*/ 	.word	0x00021830


	//   ....[2]....
        /*1200*/ 	.word	0x000218a0


	//   ....[3]....
        /*1204*/ 	.word	0x00021910


	//   ....[4]....
        /*1208*/ 	.word	0x00021980


	//   ....[5]....
        /*120c*/ 	.word	0x000219e0


	//   ....[6]....
        /*1210*/ 	.word	0x00021a50


	//   ....[7]....
        /*1214*/ 	.word	0x00021ac0


	//   ....[8]....
        /*1218*/ 	.word	0x00021b30


	//   ....[9]....
        /*121c*/ 	.word	0x00021b90


	//   ....[10]....
        /*1220*/ 	.word	0x00021be0


	//   ....[11]....
        /*1224*/ 	.word	0x00021c30


	//   ....[12]....
        /*1228*/ 	.word	0x00021c80


	//   ....[13]....
        /*122c*/ 	.word	0x00021cc0


	//   ....[14]....
        /*1230*/ 	.word	0x00021d20


	//   ....[15]....
        /*1234*/ 	.word	0x00021d70


	//   ....[16]....
        /*1238*/ 	.word	0x00021dc0


	//   ....[17]....
        /*123c*/ 	.word	0x00021e20


	//   ....[18]....
        /*1240*/ 	.word	0x00021e90


	//   ....[19]....
        /*1244*/ 	.word	0x00021f00


	//   ....[20]....
        /*1248*/ 	.word	0x00021f70


	//   ....[21]....
        /*124c*/ 	.word	0x00021fd0


	//   ....[22]....
        /*1250*/ 	.word	0x00022040


	//   ....[23]....
        /*1254*/ 	.word	0x000220b0


	//   ....[24]....
        /*1258*/ 	.word	0x00022120


	//   ....[25]....
        /*125c*/ 	.word	0x00022180


	//   ....[26]....
        /*1260*/ 	.word	0x000221f0


	//   ....[27]....
        /*1264*/ 	.word	0x00022260


	//   ....[28]....
        /*1268*/ 	.word	0x000222d0


	//   ....[29]....
        /*126c*/ 	.word	0x00022330


	//   ....[30]....
        /*1270*/ 	.word	0x000223a0


	//   ....[31]....
        /*1274*/ 	.word	0x00022410


	//   ....[32]....
        /*1278*/ 	.word	0x00022480


	//   ....[33]....
        /*127c*/ 	.word	0x000224e0


	//   ....[34]....
        /*1280*/ 	.word	0x00022550


	//   ....[35]....
        /*1284*/ 	.word	0x000225c0


	//   ....[36]....
        /*1288*/ 	.word	0x00022630


	//   ....[37]....
        /*128c*/ 	.word	0x00022690


	//   ....[38]....
        /*1290*/ 	.word	0x00022700


	//   ....[39]....
        /*1294*/ 	.word	0x00022770


	//   ....[40]....
        /*1298*/ 	.word	0x000227c0


	//   ....[41]....
        /*129c*/ 	.word	0x00022800


	//   ....[42]....
        /*12a0*/ 	.word	0x00022850


	//   ....[43]....
        /*12a4*/ 	.word	0x000228a0


	//   ....[44]....
        /*12a8*/ 	.word	0x000228f0


	//   ....[45]....
        /*12ac*/ 	.word	0x00022960


	//   ....[46]....
        /*12b0*/ 	.word	0x000229b0


	//   ....[47]....
        /*12b4*/ 	.word	0x000229f0


	//   ....[48]....
        /*12b8*/ 	.word	0x00022a40


	//   ....[49]....
        /*12bc*/ 	.word	0x00022a90


	//   ....[50]....
        /*12c0*/ 	.word	0x00022ae0


	//   ....[51]....
        /*12c4*/ 	.word	0x00022b50


	//   ....[52]....
        /*12c8*/ 	.word	0x00022ba0


	//   ....[53]....
        /*12cc*/ 	.word	0x00022c00


	//   ....[54]....
        /*12d0*/ 	.word	0x00022c60


	//   ....[55]....
        /*12d4*/ 	.word	0x00022cd0


	//----- nvinfo : EIATTR_EXIT_INSTR_OFFSETS
	.align		4
.L_718:
        /*12d8*/ 	.byte	0x04, 0x1c
        /*12da*/ 	.short	(.L_720 - .L_719)


	//   ....[0]....
.L_719:
        /*12dc*/ 	.word	0x000010d0


	//   ....[1]....
        /*12e0*/ 	.word	0x0001f4f0


	//----- nvinfo : EIATTR_MAX_THREADS
	.align		4
.L_720:
        /*12e4*/ 	.byte	0x04, 0x05
        /*12e6*/ 	.short	(.L_722 - .L_721)
.L_721:
        /*12e8*/ 	.word	0x00000100
        /*12ec*/ 	.word	0x00000001
        /*12f0*/ 	.word	0x00000001


	//----- nvinfo : EIATTR_CRS_STACK_SIZE
	.align		4
.L_722:
        /*12f4*/ 	.byte	0x04, 0x1e
        /*12f6*/ 	.short	(.L_724 - .L_723)
.L_723:
        /*12f8*/ 	.word	0x00000000
.L_724:


//--------------------- .nv.callgraph             --------------------------
	.section	.nv.callgraph,"",@"SHT_CUDA_CALLGRAPH"
	.align	4
	.sectionentsize	8
	.align		4
        /*0000*/ 	.word	0x00000000
	.align		4
        /*0004*/ 	.word	0xffffffff
	.align		4
        /*0008*/ 	.word	0x00000000
	.align		4
        /*000c*/ 	.word	0xfffffffe
	.align		4
        /*0010*/ 	.word	0x00000000
	.align		4
        /*0014*/ 	.word	0xfffffffd
	.align		4
        /*0018*/ 	.word	0x00000000
	.align		4
        /*001c*/ 	.word	0xfffffffc


//--------------------- .nv.rel.action            --------------------------
	.section	.nv.rel.action,"",@"SHT_CUDA_RELOCINFO"
	.align	8
	.sectionentsize	8
        /*0000*/ 	.byte	0x73, 0x00, 0x00, 0x00, 0x00, 0x00, 0x00, 0x00, 0x00, 0x00, 0x00, 0x11, 0x25, 0x00, 0x05, 0x36


//--------------------- .nv.constant4             --------------------------
	.section	.nv.constant4,"a",@progbits
	.align	8
	.align		8
.nv.constant4:
        /*0000*/ 	.dword	_ZN89_INTERNAL_a6ef3756_53_flash_fwd_hdim128_bf16_paged_split_softcapall_sm80_cu_1d5d5cfe_30384cuda3std3__45__cpo5beginE
	.align		8
        /*0008*/ 	.dword	_ZN89_INTERNAL_a6ef3756_53_flash_fwd_hdim128_bf16_paged_split_softcapall_sm80_cu_1d5d5cfe_30384cuda3std3__45__cpo3endE
	.align		8
        /*0010*/ 	.dword	_ZN89_INTERNAL_a6ef3756_53_flash_fwd_hdim128_bf16_paged_split_softcapall_sm80_cu_1d5d5cfe_30384cuda3std3__45__cpo6cbeginE
	.align		8
        /*0018*/ 	.dword	_ZN89_INTERNAL_a6ef3756_53_flash_fwd_hdim128_bf16_paged_split_softcapall_sm80_cu_1d5d5cfe_30384cuda3std3__45__cpo4cendE
	.align		8
        /*0020*/ 	.dword	_ZN89_INTERNAL_a6ef3756_53_flash_fwd_hdim128_bf16_paged_split_softcapall_sm80_cu_1d5d5cfe_30384cuda3std3__491_GLOBAL__N__a6ef3756_53_flash_fwd_hdim128_bf16_paged_split_softcapall_sm80_cu_1d5d5cfe_30386ignoreE
	.align		8
        /*0028*/ 	.dword	_ZN89_INTERNAL_a6ef3756_53_flash_fwd_hdim128_bf16_paged_split_softcapall_sm80_cu_1d5d5cfe_30384cuda3std3__419piecewise_constructE
	.align		8
        /*0030*/ 	.dword	_ZN89_INTERNAL_a6ef3756_53_flash_fwd_hdim128_bf16_paged_split_softcapall_sm80_cu_1d5d5cfe_30384cuda3std3__48in_placeE
	.align		8
        /*0038*/ 	.dword	_ZN89_INTERNAL_a6ef3756_53_flash_fwd_hdim128_bf16_paged_split_softcapall_sm80_cu_1d5d5cfe_30384cuda3std6ranges3__45__cpo4swapE
	.align		8
        /*0040*/ 	.dword	_ZN89_INTERNAL_a6ef3756_53_flash_fwd_hdim128_bf16_paged_split_softcapall_sm80_cu_1d5d5cfe_30384cuda3std6ranges3__45__cpo9iter_moveE
	.align		8
        /*0048*/ 	.dword	_ZN89_INTERNAL_a6ef3756_53_flash_fwd_hdim128_bf16_paged_split_softcapall_sm80_cu_1d5d5cfe_30384cute7productE
	.align		8
        /*0050*/ 	.dword	_ZN89_INTERNAL_a6ef3756_53_flash_fwd_hdim128_bf16_paged_split_softcapall_sm80_cu_1d5d5cfe_30384cute1_E


//--------------------- .nv.constant0._ZN7cutlass13device_kernelIN5flash19enable_sm80_to_sm89INS1_16FlashAttnFwdSm80INS1_25CollectiveMainloopFwdSm80ILi8ELi1ELb1EN4cute5tupleIJNS5_1CILi128EEES8_S8_EEELi128ENS_10bfloat16_tEfNS_4arch4Sm80ELb0ELb0ELb1ELb0ELb1ELb0ELb1ELb1EEENS1_21CollectiveEpilogueFwdIS9_NS6_IJNS7_ILi1EEESF_SF_EEESA_SC_Li256ELb0ELb1ELb1ELb0EEENS1_19SingleTileSchedulerILb0ELb1ELb1ELi128EEEEEEEEEvNT_6ParamsE --------------------------
	.section	.nv.constant0._ZN7cutlass13device_kernelIN5flash19enable_sm80_to_sm89INS1_16FlashAttnFwdSm80INS1_25CollectiveMainloopFwdSm80ILi8ELi1ELb1EN4cute5tupleIJNS5_1CILi128EEES8_S8_EEELi128ENS_10bfloat16_tEfNS_4arch4Sm80ELb0ELb0ELb1ELb0ELb1ELb0ELb1ELb1EEENS1_21CollectiveEpilogueFwdIS9_NS6_IJNS7_ILi1EEESF_SF_EEESA_SC_Li256ELb0ELb1ELb1ELb0EEENS1_19SingleTileSchedulerILb0ELb1ELb1ELi128EEEEEEEEEvNT_6ParamsE,"a",@progbits
	.sectionflags	@""
	.align	4
.nv.constant0._ZN7cutlass13device_kernelIN5flash19enable_sm80_to_sm89INS1_16FlashAttnFwdSm80INS1_25CollectiveMainloopFwdSm80ILi8ELi1ELb1EN4cute5tupleIJNS5_1CILi128EEES8_S8_EEELi128ENS_10bfloat16_tEfNS_4arch4Sm80ELb0ELb0ELb1ELb0ELb1ELb0ELb1ELb1EEENS1_21CollectiveEpilogueFwdIS9_NS6_IJNS7_ILi1EEESF_SF_EEESA_SC_Li256ELb0ELb1ELb1ELb0EEENS1_19SingleTileSchedulerILb0ELb1ELb1ELi128EEEEEEEEEvNT_6ParamsE:
	.zero		1400


//--------------------- .nv.constant0._ZN7cutlass13device_kernelIN5flash19enable_sm80_to_sm89INS1_16FlashAttnFwdSm80INS1_25CollectiveMainloopFwdSm80ILi8ELi1ELb1EN4cute5tupleIJNS5_1CILi128EEENS7_ILi96EEES8_EEELi128ENS_10bfloat16_tEfNS_4arch4Sm80ELb0ELb1ELb1ELb0ELb1ELb0ELb1ELb1EEENS1_21CollectiveEpilogueFwdINS6_IJS8_S8_S9_EEENS6_IJNS7_ILi1EEESH_SH_EEESB_SD_Li256ELb0ELb1ELb1ELb0EEENS1_19SingleTileSchedulerILb0ELb1ELb1ELi128EEEEEEEEEvNT_6ParamsE --------------------------
	.section	.nv.constant0._ZN7cutlass13device_kernelIN5flash19enable_sm80_to_sm89INS1_16FlashAttnFwdSm80INS1_25CollectiveMainloopFwdSm80ILi8ELi1ELb1EN4cute5tupleIJNS5_1CILi128EEENS7_ILi96EEES8_EEELi128ENS_10bfloat16_tEfNS_4arch4Sm80ELb0ELb1ELb1ELb0ELb1ELb0ELb1ELb1EEENS1_21CollectiveEpilogueFwdINS6_IJS8_S8_S9_EEENS6_IJNS7_ILi1EEESH_SH_EEESB_SD_Li256ELb0ELb1ELb1ELb0EEENS1_19SingleTileSchedulerILb0ELb1ELb1ELi128EEEEEEEEEvNT_6ParamsE,"a",@progbits
	.sectionflags	@""
	.align	4
.nv.constant0._ZN7cutlass13device_kernelIN5flash19enable_sm80_to_sm89INS1_16FlashAttnFwdSm80INS1_25CollectiveMainloopFwdSm80ILi8ELi1ELb1EN4cute5tupleIJNS5_1CILi128EEENS7_ILi96EEES8_EEELi128ENS_10bfloat16_tEfNS_4arch4Sm80ELb0ELb1ELb1ELb0ELb1ELb0ELb1ELb1EEENS1_21CollectiveEpilogueFwdINS6_IJS8_S8_S9_EEENS6_IJNS7_ILi1EEESH_SH_EEESB_SD_Li256ELb0ELb1ELb1ELb0EEENS1_19SingleTileSchedulerILb0ELb1ELb1ELi128EEEEEEEEEvNT_6ParamsE:
	.zero		1400


//--------------------- .nv.constant0._ZN7cutlass13device_kernelIN5flash19enable_sm80_to_sm89INS1_16FlashAttnFwdSm80INS1_25CollectiveMainloopFwdSm80ILi8ELi1ELb1EN4cute5tupleIJNS5_1CILi128EEES8_S8_EEELi128ENS_10bfloat16_tEfNS_4arch4Sm80ELb1ELb0ELb1ELb0ELb1ELb0ELb1ELb1EEENS1_21CollectiveEpilogueFwdIS9_NS6_IJNS7_ILi1EEESF_SF_EEESA_SC_Li256ELb0ELb1ELb1ELb0EEENS1_30DynamicPersistentTileSchedulerILi256ELi256ELb1ELb1ELb0EEEEEEEEEvNT_6ParamsE --------------------------
	.section	.nv.constant0._ZN7cutlass13device_kernelIN5flash19enable_sm80_to_sm89INS1_16FlashAttnFwdSm80INS1_25CollectiveMainloopFwdSm80ILi8ELi1ELb1EN4cute5tupleIJNS5_1CILi128EEES8_S8_EEELi128ENS_10bfloat16_tEfNS_4arch4Sm80ELb1ELb0ELb1ELb0ELb1ELb0ELb1ELb1EEENS1_21CollectiveEpilogueFwdIS9_NS6_IJNS7_ILi1EEESF_SF_EEESA_SC_Li256ELb0ELb1ELb1ELb0EEENS1_30DynamicPersistentTileSchedulerILi256ELi256ELb1ELb1ELb0EEEEEEEEEvNT_6ParamsE,"a",@progbits
	.sectionflags	@""
	.align	4
.nv.constant0._ZN7cutlass13device_kernelIN5flash19enable_sm80_to_sm89INS1_16FlashAttnFwdSm80INS1_25CollectiveMainloopFwdSm80ILi8ELi1ELb1EN4cute5tupleIJNS5_1CILi128EEES8_S8_EEELi128ENS_10bfloat16_tEfNS_4arch4Sm80ELb1ELb0ELb1ELb0ELb1ELb0ELb1ELb1EEENS1_21CollectiveEpilogueFwdIS9_NS6_IJNS7_ILi1EEESF_SF_EEESA_SC_Li256ELb0ELb1ELb1ELb0EEENS1_30DynamicPersistentTileSchedulerILi256ELi256ELb1ELb1ELb0EEEEEEEEEvNT_6ParamsE:
	.zero		1416


//--------------------- .nv.constant0._ZN7cutlass13device_kernelIN5flash19enable_sm80_to_sm89INS1_16FlashAttnFwdSm80INS1_25CollectiveMainloopFwdSm80ILi4ELi1ELb0EN4cute5tupleIJNS5_1CILi128EEENS7_ILi64EEES8_EEELi128ENS_10bfloat16_tEfNS_4arch4Sm80ELb0ELb0ELb1ELb0ELb1ELb0ELb1ELb1EEENS1_21CollectiveEpilogueFwdINS6_IJS8_S8_S9_EEENS6_IJNS7_ILi1EEESH_SH_EEESB_SD_Li128ELb0ELb1ELb1ELb0EEENS1_19SingleTileSchedulerILb0ELb1ELb1ELi128EEEEEEEEEvNT_6ParamsE --------------------------
	.section	.nv.constant0._ZN7cutlass13device_kernelIN5flash19enable_sm80_to_sm89INS1_16FlashAttnFwdSm80INS1_25CollectiveMainloopFwdSm80ILi4ELi1ELb0EN4cute5tupleIJNS5_1CILi128EEENS7_ILi64EEES8_EEELi128ENS_10bfloat16_tEfNS_4arch4Sm80ELb0ELb0ELb1ELb0ELb1ELb0ELb1ELb1EEENS1_21CollectiveEpilogueFwdINS6_IJS8_S8_S9_EEENS6_IJNS7_ILi1EEESH_SH_EEESB_SD_Li128ELb0ELb1ELb1ELb0EEENS1_19SingleTileSchedulerILb0ELb1ELb1ELi128EEEEEEEEEvNT_6ParamsE,"a",@progbits
	.sectionflags	@""
	.align	4
.nv.constant0._ZN7cutlass13device_kernelIN5flash19enable_sm80_to_sm89INS1_16FlashAttnFwdSm80INS1_25CollectiveMainloopFwdSm80ILi4ELi1ELb0EN4cute5tupleIJNS5_1CILi128EEENS7_ILi64EEES8_EEELi128ENS_10bfloat16_tEfNS_4arch4Sm80ELb0ELb0ELb1ELb0ELb1ELb0ELb1ELb1EEENS1_21CollectiveEpilogueFwdINS6_IJS8_S8_S9_EEENS6_IJNS7_ILi1EEESH_SH_EEESB_SD_Li128ELb0ELb1ELb1ELb0EEENS1_19SingleTileSchedulerILb0ELb1ELb1ELi128EEEEEEEEEvNT_6ParamsE:
	.zero		1400


//--------------------- .nv.constant0._ZN7cutlass13device_kernelIN5flash19enable_sm80_to_sm89INS1_16FlashAttnFwdSm80INS1_25CollectiveMainloopFwdSm80ILi8ELi1ELb1EN4cute5tupleIJNS5_1CILi128EEENS7_ILi112EEES8_EEELi128ENS_10bfloat16_tEfNS_4arch4Sm80ELb0ELb0ELb1ELb1ELb1ELb0ELb1ELb1EEENS1_21CollectiveEpilogueFwdINS6_IJS8_S8_S9_EEENS6_IJNS7_ILi1EEESH_SH_EEESB_SD_Li256ELb1ELb1ELb1ELb0EEENS1_36VarlenDynamicPersistentTileSchedulerILi128ELi112ELi256ELi256ELb1ELb1ELb0ELb0ELb1ELb1EEEEEEEEEvNT_6ParamsE --------------------------
	.section	.nv.constant0._ZN7cutlass13device_kernelIN5flash19enable_sm80_to_sm89INS1_16FlashAttnFwdSm80INS1_25CollectiveMainloopFwdSm80ILi8ELi1ELb1EN4cute5tupleIJNS5_1CILi128EEENS7_ILi112EEES8_EEELi128ENS_10bfloat16_tEfNS_4arch4Sm80ELb0ELb0ELb1ELb1ELb1ELb0ELb1ELb1EEENS1_21CollectiveEpilogueFwdINS6_IJS8_S8_S9_EEENS6_IJNS7_ILi1EEESH_SH_EEESB_SD_Li256ELb1ELb1ELb1ELb0EEENS1_36VarlenDynamicPersistentTileSchedulerILi128ELi112ELi256ELi256ELb1ELb1ELb0ELb0ELb1ELb1EEEEEEEEEvNT_6ParamsE,"a",@progbits
	.sectionflags	@""
	.align	4
.nv.constant0._ZN7cutlass13device_kernelIN5flash19enable_sm80_to_sm89INS1_16FlashAttnFwdSm80INS1_25CollectiveMainloopFwdSm80ILi8ELi1ELb1EN4cute5tupleIJNS5_1CILi128EEENS7_ILi112EEES8_EEELi128ENS_10bfloat16_tEfNS_4arch4Sm80ELb0ELb0ELb1ELb1ELb1ELb0ELb1ELb1EEENS1_21CollectiveEpilogueFwdINS6_IJS8_S8_S9_EEENS6_IJNS7_ILi1EEESH_SH_EEESB_SD_Li256ELb1ELb1ELb1ELb0EEENS1_36VarlenDynamicPersistentTileSchedulerILi128ELi112ELi256ELi256ELb1ELb1ELb0ELb0ELb1ELb1EEEEEEEEEvNT_6ParamsE:
	.zero		1432


//--------------------- .nv.constant0._ZN7cutlass13device_kernelIN5flash19enable_sm80_to_sm89INS1_16FlashAttnFwdSm80INS1_25CollectiveMainloopFwdSm80ILi8ELi1ELb1EN4cute5tupleIJNS5_1CILi128EEENS7_ILi112EEES8_EEELi128ENS_10bfloat16_tEfNS_4arch4Sm80ELb0ELb0ELb1ELb1ELb1ELb1ELb1ELb1EEENS1_21CollectiveEpilogueFwdINS6_IJS8_S8_S9_EEENS6_IJNS7_ILi1EEESH_SH_EEESB_SD_Li256ELb1ELb1ELb1ELb0EEENS1_36VarlenDynamicPersistentTileSchedulerILi128ELi112ELi256ELi256ELb1ELb1ELb0ELb0ELb1ELb1EEEEEEEEEvNT_6ParamsE --------------------------
	.section	.nv.constant0._ZN7cutlass13device_kernelIN5flash19enable_sm80_to_sm89INS1_16FlashAttnFwdSm80INS1_25CollectiveMainloopFwdSm80ILi8ELi1ELb1EN4cute5tupleIJNS5_1CILi128EEENS7_ILi112EEES8_EEELi128ENS_10bfloat16_tEfNS_4arch4Sm80ELb0ELb0ELb1ELb1ELb1ELb1ELb1ELb1EEENS1_21CollectiveEpilogueFwdINS6_IJS8_S8_S9_EEENS6_IJNS7_ILi1EEESH_SH_EEESB_SD_Li256ELb1ELb1ELb1ELb0EEENS1_36VarlenDynamicPersistentTileSchedulerILi128ELi112ELi256ELi256ELb1ELb1ELb0ELb0ELb1ELb1EEEEEEEEEvNT_6ParamsE,"a",@progbits
	.sectionflags	@""
	.align	4
.nv.constant0._ZN7cutlass13device_kernelIN5flash19enable_sm80_to_sm89INS1_16FlashAttnFwdSm80INS1_25CollectiveMainloopFwdSm80ILi8ELi1ELb1EN4cute5tupleIJNS5_1CILi128EEENS7_ILi112EEES8_EEELi128ENS_10bfloat16_tEfNS_4arch4Sm80ELb0ELb0ELb1ELb1ELb1ELb1ELb1ELb1EEENS1_21CollectiveEpilogueFwdINS6_IJS8_S8_S9_EEENS6_IJNS7_ILi1EEESH_SH_EEESB_SD_Li256ELb1ELb1ELb1ELb0EEENS1_36VarlenDynamicPersistentTileSchedulerILi128ELi112ELi256ELi256ELb1ELb1ELb0ELb0ELb1ELb1EEEEEEEEEvNT_6ParamsE:
	.zero		1432


//--------------------- .nv.constant0._ZN7cutlass13device_kernelIN5flash19enable_sm80_to_sm89INS1_16FlashAttnFwdSm80INS1_25CollectiveMainloopFwdSm80ILi4ELi1ELb0EN4cute5tupleIJNS5_1CILi128EEENS7_ILi48EEES8_EEELi128ENS_10bfloat16_tEfNS_4arch4Sm80ELb0ELb1ELb1ELb0ELb1ELb0ELb1ELb1EEENS1_21CollectiveEpilogueFwdINS6_IJS8_S8_S9_EEENS6_IJNS7_ILi1EEESH_SH_EEESB_SD_Li128ELb0ELb1ELb1ELb0EEENS1_19SingleTileSchedulerILb0ELb1ELb1ELi128EEEEEEEEEvNT_6ParamsE --------------------------
	.section	.nv.constant0._ZN7cutlass13device_kernelIN5flash19enable_sm80_to_sm89INS1_16FlashAttnFwdSm80INS1_25CollectiveMainloopFwdSm80ILi4ELi1ELb0EN4cute5tupleIJNS5_1CILi128EEENS7_ILi48EEES8_EEELi128ENS_10bfloat16_tEfNS_4arch4Sm80ELb0ELb1ELb1ELb0ELb1ELb0ELb1ELb1EEENS1_21CollectiveEpilogueFwdINS6_IJS8_S8_S9_EEENS6_IJNS7_ILi1EEESH_SH_EEESB_SD_Li128ELb0ELb1ELb1ELb0EEENS1_19SingleTileSchedulerILb0ELb1ELb1ELi128EEEEEEEEEvNT_6ParamsE,"a",@progbits
	.sectionflags	@""
	.align	4
.nv.constant0._ZN7cutlass13device_kernelIN5flash19enable_sm80_to_sm89INS1_16FlashAttnFwdSm80INS1_25CollectiveMainloopFwdSm80ILi4ELi1ELb0EN4cute5tupleIJNS5_1CILi128EEENS7_ILi48EEES8_EEELi128ENS_10bfloat16_tEfNS_4arch4Sm80ELb0ELb1ELb1ELb0ELb1ELb0ELb1ELb1EEENS1_21CollectiveEpilogueFwdINS6_IJS8_S8_S9_EEENS6_IJNS7_ILi1EEESH_SH_EEESB_SD_Li128ELb0ELb1ELb1ELb0EEENS1_19SingleTileSchedulerILb0ELb1ELb1ELi128EEEEEEEEEvNT_6ParamsE:
	.zero		1400


//--------------------- .nv.constant0._ZN7cutlass13device_kernelIN5flash19enable_sm80_to_sm89INS1_16FlashAttnFwdSm80INS1_25CollectiveMainloopFwdSm80ILi8ELi1ELb1EN4cute5tupleIJNS5_1CILi128EEENS7_ILi96EEES8_EEELi128ENS_10bfloat16_tEfNS_4arch4Sm80ELb0ELb1ELb1ELb1ELb1ELb0ELb1ELb1EEENS1_21CollectiveEpilogueFwdINS6_IJS8_S8_S9_EEENS6_IJNS7_ILi1EEESH_SH_EEESB_SD_Li256ELb1ELb1ELb1ELb0EEENS1_36VarlenDynamicPersistentTileSchedulerILi128ELi96ELi256ELi256ELb1ELb1ELb0ELb1ELb0ELb1EEEEEEEEEvNT_6ParamsE --------------------------
	.section	.nv.constant0._ZN7cutlass13device_kernelIN5flash19enable_sm80_to_sm89INS1_16FlashAttnFwdSm80INS1_25CollectiveMainloopFwdSm80ILi8ELi1ELb1EN4cute5tupleIJNS5_1CILi128EEENS7_ILi96EEES8_EEELi128ENS_10bfloat16_tEfNS_4arch4Sm80ELb0ELb1ELb1ELb1ELb1ELb0ELb1ELb1EEENS1_21CollectiveEpilogueFwdINS6_IJS8_S8_S9_EEENS6_IJNS7_ILi1EEESH_SH_EEESB_SD_Li256ELb1ELb1ELb1ELb0EEENS1_36VarlenDynamicPersistentTileSchedulerILi128ELi96ELi256ELi256ELb1ELb1ELb0ELb1ELb0ELb1EEEEEEEEEvNT_6ParamsE,"a",@progbits
	.sectionflags	@""
	.align	4
.nv.constant0._ZN7cutlass13device_kernelIN5flash19enable_sm80_to_sm89INS1_16FlashAttnFwdSm80INS1_25CollectiveMainloopFwdSm80ILi8ELi1ELb1EN4cute5tupleIJNS5_1CILi128EEENS7_ILi96EEES8_EEELi128ENS_10bfloat16_tEfNS_4arch4Sm80ELb0ELb1ELb1ELb1ELb1ELb0ELb1ELb1EEENS1_21CollectiveEpilogueFwdINS6_IJS8_S8_S9_EEENS6_IJNS7_ILi1EEESH_SH_EEESB_SD_Li256ELb1ELb1ELb1ELb0EEENS1_36VarlenDynamicPersistentTileSchedulerILi128ELi96ELi256ELi256ELb1ELb1ELb0ELb1ELb0ELb1EEEEEEEEEvNT_6ParamsE:
	.zero		1432


//--------------------- .nv.constant0._ZN7cutlass13device_kernelIN5flash19enable_sm80_to_sm89INS1_16FlashAttnFwdSm80INS1_25CollectiveMainloopFwdSm80ILi8ELi1ELb1EN4cute5tupleIJNS5_1CILi128EEENS7_ILi96EEES8_EEELi128ENS_10bfloat16_tEfNS_4arch4Sm80ELb0ELb1ELb1ELb1ELb1ELb1ELb1ELb1EEENS1_21CollectiveEpilogueFwdINS6_IJS8_S8_S9_EEENS6_IJNS7_ILi1EEESH_SH_EEESB_SD_Li256ELb1ELb1ELb1ELb0EEENS1_36VarlenDynamicPersistentTileSchedulerILi128ELi96ELi256ELi256ELb1ELb1ELb0ELb1ELb0ELb1EEEEEEEEEvNT_6ParamsE --------------------------
	.section	.nv.constant0._ZN7cutlass13device_kernelIN5flash19enable_sm80_to_sm89INS1_16FlashAttnFwdSm80INS1_25CollectiveMainloopFwdSm80ILi8ELi1ELb1EN4cute5tupleIJNS5_1CILi128EEENS7_ILi96EEES8_EEELi128ENS_10bfloat16_tEfNS_4arch4Sm80ELb0ELb1ELb1ELb1ELb1ELb1ELb1ELb1EEENS1_21CollectiveEpilogueFwdINS6_IJS8_S8_S9_EEENS6_IJNS7_ILi1EEESH_SH_EEESB_SD_Li256ELb1ELb1ELb1ELb0EEENS1_36VarlenDynamicPersistentTileSchedulerILi128ELi96ELi256ELi256ELb1ELb1ELb0ELb1ELb0ELb1EEEEEEEEEvNT_6ParamsE,"a",@progbits
	.sectionflags	@""
	.align	4
.nv.constant0._ZN7cutlass13device_kernelIN5flash19enable_sm80_to_sm89INS1_16FlashAttnFwdSm80INS1_25CollectiveMainloopFwdSm80ILi8ELi1ELb1EN4cute5tupleIJNS5_1CILi128EEENS7_ILi96EEES8_EEELi128ENS_10bfloat16_tEfNS_4arch4Sm80ELb0ELb1ELb1ELb1ELb1ELb1ELb1ELb1EEENS1_21CollectiveEpilogueFwdINS6_IJS8_S8_S9_EEENS6_IJNS7_ILi1EEESH_SH_EEESB_SD_Li256ELb1ELb1ELb1ELb0EEENS1_36VarlenDynamicPersistentTileSchedulerILi128ELi96ELi256ELi256ELb1ELb1ELb0ELb1ELb0ELb1EEEEEEEEEvNT_6ParamsE:
	.zero		1432


//--------------------- .nv.constant0._ZN7cutlass13device_kernelIN5flash19enable_sm80_to_sm89INS1_16FlashAttnFwdSm80INS1_25CollectiveMainloopFwdSm80ILi4ELi1ELb0EN4cute5tupleIJNS5_1CILi128EEENS7_ILi64EEES8_EEELi128ENS_10bfloat16_tEfNS_4arch4Sm80ELb1ELb0ELb1ELb0ELb1ELb0ELb1ELb1EEENS1_21CollectiveEpilogueFwdINS6_IJS8_S8_S9_EEENS6_IJNS7_ILi1EEESH_SH_EEESB_SD_Li128ELb0ELb1ELb1ELb0EEENS1_30DynamicPersistentTileSchedulerILi128ELi128ELb1ELb1ELb0EEEEEEEEEvNT_6ParamsE --------------------------
	.section	.nv.constant0._ZN7cutlass13device_kernelIN5flash19enable_sm80_to_sm89INS1_16FlashAttnFwdSm80INS1_25CollectiveMainloopFwdSm80ILi4ELi1ELb0EN4cute5tupleIJNS5_1CILi128EEENS7_ILi64EEES8_EEELi128ENS_10bfloat16_tEfNS_4arch4Sm80ELb1ELb0ELb1ELb0ELb1ELb0ELb1ELb1EEENS1_21CollectiveEpilogueFwdINS6_IJS8_S8_S9_EEENS6_IJNS7_ILi1EEESH_SH_EEESB_SD_Li128ELb0ELb1ELb1ELb0EEENS1_30DynamicPersistentTileSchedulerILi128ELi128ELb1ELb1ELb0EEEEEEEEEvNT_6ParamsE,"a",@progbits
	.sectionflags	@""
	.align	4
.nv.constant0._ZN7cutlass13device_kernelIN5flash19enable_sm80_to_sm89INS1_16FlashAttnFwdSm80INS1_25CollectiveMainloopFwdSm80ILi4ELi1ELb0EN4cute5tupleIJNS5_1CILi128EEENS7_ILi64EEES8_EEELi128ENS_10bfloat16_tEfNS_4arch4Sm80ELb1ELb0ELb1ELb0ELb1ELb0ELb1ELb1EEENS1_21CollectiveEpilogueFwdINS6_IJS8_S8_S9_EEENS6_IJNS7_ILi1EEESH_SH_EEESB_SD_Li128ELb0ELb1ELb1ELb0EEENS1_30DynamicPersistentTileSchedulerILi128ELi128ELb1ELb1ELb0EEEEEEEEEvNT_6ParamsE:
	.zero		1416


//--------------------- .nv.constant0._ZN7cutlass13device_kernelIN5flash19enable_sm80_to_sm89INS1_16FlashAttnFwdSm80INS1_25CollectiveMainloopFwdSm80ILi8ELi1ELb1EN4cute5tupleIJNS5_1CILi128EEENS7_ILi112EEES8_EEELi128ENS_10bfloat16_tEfNS_4arch4Sm80ELb1ELb0ELb1ELb1ELb1ELb0ELb1ELb1EEENS1_21CollectiveEpilogueFwdINS6_IJS8_S8_S9_EEENS6_IJNS7_ILi1EEESH_SH_EEESB_SD_Li256ELb1ELb1ELb1ELb0EEENS1_36VarlenDynamicPersistentTileSchedulerILi128ELi112ELi256ELi256ELb1ELb1ELb0ELb1ELb1ELb1EEEEEEEEEvNT_6ParamsE --------------------------
	.section	.nv.constant0._ZN7cutlass13device_kernelIN5flash19enable_sm80_to_sm89INS1_16FlashAttnFwdSm80INS1_25CollectiveMainloopFwdSm80ILi8ELi1ELb1EN4cute5tupleIJNS5_1CILi128EEENS7_ILi112EEES8_EEELi128ENS_10bfloat16_tEfNS_4arch4Sm80ELb1ELb0ELb1ELb1ELb1ELb0ELb1ELb1EEENS1_21CollectiveEpilogueFwdINS6_IJS8_S8_S9_EEENS6_IJNS7_ILi1EEESH_SH_EEESB_SD_Li256ELb1ELb1ELb1ELb0EEENS1_36VarlenDynamicPersistentTileSchedulerILi128ELi112ELi256ELi256ELb1ELb1ELb0ELb1ELb1ELb1EEEEEEEEEvNT_6ParamsE,"a",@progbits
	.sectionflags	@""
	.align	4
.nv.constant0._ZN7cutlass13device_kernelIN5flash19enable_sm80_to_sm89INS1_16FlashAttnFwdSm80INS1_25CollectiveMainloopFwdSm80ILi8ELi1ELb1EN4cute5tupleIJNS5_1CILi128EEENS7_ILi112EEES8_EEELi128ENS_10bfloat16_tEfNS_4arch4Sm80ELb1ELb0ELb1ELb1ELb1ELb0ELb1ELb1EEENS1_21CollectiveEpilogueFwdINS6_IJS8_S8_S9_EEENS6_IJNS7_ILi1EEESH_SH_EEESB_SD_Li256ELb1ELb1ELb1ELb0EEENS1_36VarlenDynamicPersistentTileSchedulerILi128ELi112ELi256ELi256ELb1ELb1ELb0ELb1ELb1ELb1EEEEEEEEEvNT_6ParamsE:
	.zero		1432


//--------------------- .nv.constant0._ZN7cutlass13device_kernelIN5flash19enable_sm80_to_sm89INS1_16FlashAttnFwdSm80INS1_25CollectiveMainloopFwdSm80ILi8ELi1ELb1EN4cute5tupleIJNS5_1CILi128EEENS7_ILi112EEES8_EEELi128ENS_10bfloat16_tEfNS_4arch4Sm80ELb1ELb0ELb1ELb1ELb1ELb1ELb1ELb1EEENS1_21CollectiveEpilogueFwdINS6_IJS8_S8_S9_EEENS6_IJNS7_ILi1EEESH_SH_EEESB_SD_Li256ELb1ELb1ELb1ELb0EEENS1_36VarlenDynamicPersistentTileSchedulerILi128ELi112ELi256ELi256ELb1ELb1ELb0ELb1ELb1ELb1EEEEEEEEEvNT_6ParamsE --------------------------
	.section	.nv.constant0._ZN7cutlass13device_kernelIN5flash19enable_sm80_to_sm89INS1_16FlashAttnFwdSm80INS1_25CollectiveMainloopFwdSm80ILi8ELi1ELb1EN4cute5tupleIJNS5_1CILi128EEENS7_ILi112EEES8_EEELi128ENS_10bfloat16_tEfNS_4arch4Sm80ELb1ELb0ELb1ELb1ELb1ELb1ELb1ELb1EEENS1_21CollectiveEpilogueFwdINS6_IJS8_S8_S9_EEENS6_IJNS7_ILi1EEESH_SH_EEESB_SD_Li256ELb1ELb1ELb1ELb0EEENS1_36VarlenDynamicPersistentTileSchedulerILi128ELi112ELi256ELi256ELb1ELb1ELb0ELb1ELb1ELb1EEEEEEEEEvNT_6ParamsE,"a",@progbits
	.sectionflags	@""
	.align	4
.nv.constant0._ZN7cutlass13device_kernelIN5flash19enable_sm80_to_sm89INS1_16FlashAttnFwdSm80INS1_25CollectiveMainloopFwdSm80ILi8ELi1ELb1EN4cute5tupleIJNS5_1CILi128EEENS7_ILi112EEES8_EEELi128ENS_10bfloat16_tEfNS_4arch4Sm80ELb1ELb0ELb1ELb1ELb1ELb1ELb1ELb1EEENS1_21CollectiveEpilogueFwdINS6_IJS8_S8_S9_EEENS6_IJNS7_ILi1EEESH_SH_EEESB_SD_Li256ELb1ELb1ELb1ELb0EEENS1_36VarlenDynamicPersistentTileSchedulerILi128ELi112ELi256ELi256ELb1ELb1ELb0ELb1ELb1ELb1EEEEEEEEEvNT_6ParamsE:
	.zero		1432


//--------------------- .nv.constant0._ZN7cutlass13device_kernelIN5flash19enable_sm80_to_sm89INS1_16FlashAttnFwdSm80INS1_25CollectiveMainloopFwdSm80ILi8ELi1ELb1EN4cute5tupleIJNS5_1CILi128EEES8_S8_EEELi128ENS_10bfloat16_tEfNS_4arch4Sm80ELb0ELb0ELb0ELb0ELb1ELb0ELb1ELb1EEENS1_21CollectiveEpilogueFwdIS9_NS6_IJNS7_ILi1EEESF_SF_EEESA_SC_Li256ELb0ELb1ELb1ELb0EEENS1_19SingleTileSchedulerILb0ELb1ELb1ELi128EEEEEEEEEvNT_6ParamsE --------------------------
	.section	.nv.constant0._ZN7cutlass13device_kernelIN5flash19enable_sm80_to_sm89INS1_16FlashAttnFwdSm80INS1_25CollectiveMainloopFwdSm80ILi8ELi1ELb1EN4cute5tupleIJNS5_1CILi128EEES8_S8_EEELi128ENS_10bfloat16_tEfNS_4arch4Sm80ELb0ELb0ELb0ELb0ELb1ELb0ELb1ELb1EEENS1_21CollectiveEpilogueFwdIS9_NS6_IJNS7_ILi1EEESF_SF_EEESA_SC_Li256ELb0ELb1ELb1ELb0EEENS1_19SingleTileSchedulerILb0ELb1ELb1ELi128EEEEEEEEEvNT_6ParamsE,"a",@progbits
	.sectionflags	@""
	.align	4
.nv.constant0._ZN7cutlass13device_kernelIN5flash19enable_sm80_to_sm89INS1_16FlashAttnFwdSm80INS1_25CollectiveMainloopFwdSm80ILi8ELi1ELb1EN4cute5tupleIJNS5_1CILi128EEES8_S8_EEELi128ENS_10bfloat16_tEfNS_4arch4Sm80ELb0ELb0ELb0ELb0ELb1ELb0ELb1ELb1EEENS1_21CollectiveEpilogueFwdIS9_NS6_IJNS7_ILi1EEESF_SF_EEESA_SC_Li256ELb0ELb1ELb1ELb0EEENS1_19SingleTileSchedulerILb0ELb1ELb1ELi128EEEEEEEEEvNT_6ParamsE:
	.zero		1400


//--------------------- .nv.constant0._ZN7cutlass13device_kernelIN5flash19enable_sm80_to_sm89INS1_16FlashAttnFwdSm80INS1_25CollectiveMainloopFwdSm80ILi8ELi1ELb1EN4cute5tupleIJNS5_1CILi128EEENS7_ILi96EEES8_EEELi128ENS_10bfloat16_tEfNS_4arch4Sm80ELb0ELb1ELb0ELb0ELb1ELb0ELb1ELb1EEENS1_21CollectiveEpilogueFwdINS6_IJS8_S8_S9_EEENS6_IJNS7_ILi1EEESH_SH_EEESB_SD_Li256ELb0ELb1ELb1ELb0EEENS1_19SingleTileSchedulerILb0ELb1ELb1ELi128EEEEEEEEEvNT_6ParamsE --------------------------
	.section	.nv.constant0._ZN7cutlass13device_kernelIN5flash19enable_sm80_to_sm89INS1_16FlashAttnFwdSm80INS1_25CollectiveMainloopFwdSm80ILi8ELi1ELb1EN4cute5tupleIJNS5_1CILi128EEENS7_ILi96EEES8_EEELi128ENS_10bfloat16_tEfNS_4arch4Sm80ELb0ELb1ELb0ELb0ELb1ELb0ELb1ELb1EEENS1_21CollectiveEpilogueFwdINS6_IJS8_S8_S9_EEENS6_IJNS7_ILi1EEESH_SH_EEESB_SD_Li256ELb0ELb1ELb1ELb0EEENS1_19SingleTileSchedulerILb0ELb1ELb1ELi128EEEEEEEEEvNT_6ParamsE,"a",@progbits
	.sectionflags	@""
	.align	4
.nv.constant0._ZN7cutlass13device_kernelIN5flash19enable_sm80_to_sm89INS1_16FlashAttnFwdSm80INS1_25CollectiveMainloopFwdSm80ILi8ELi1ELb1EN4cute5tupleIJNS5_1CILi128EEENS7_ILi96EEES8_EEELi128ENS_10bfloat16_tEfNS_4arch4Sm80ELb0ELb1ELb0ELb0ELb1ELb0ELb1ELb1EEENS1_21CollectiveEpilogueFwdINS6_IJS8_S8_S9_EEENS6_IJNS7_ILi1EEESH_SH_EEESB_SD_Li256ELb0ELb1ELb1ELb0EEENS1_19SingleTileSchedulerILb0ELb1ELb1ELi128EEEEEEEEEvNT_6ParamsE:
	.zero		1400


//--------------------- .nv.constant0._ZN7cutlass13device_kernelIN5flash19enable_sm80_to_sm89INS1_16FlashAttnFwdSm80INS1_25CollectiveMainloopFwdSm80ILi8ELi1ELb1EN4cute5tupleIJNS5_1CILi128EEES8_S8_EEELi128ENS_10bfloat16_tEfNS_4arch4Sm80ELb1ELb0ELb0ELb0ELb1ELb0ELb1ELb1EEENS1_21CollectiveEpilogueFwdIS9_NS6_IJNS7_ILi1EEESF_SF_EEESA_SC_Li256ELb0ELb1ELb1ELb0EEENS1_30DynamicPersistentTileSchedulerILi256ELi256ELb1ELb1ELb0EEEEEEEEEvNT_6ParamsE --------------------------
	.section	.nv.constant0._ZN7cutlass13device_kernelIN5flash19enable_sm80_to_sm89INS1_16FlashAttnFwdSm80INS1_25CollectiveMainloopFwdSm80ILi8ELi1ELb1EN4cute5tupleIJNS5_1CILi128EEES8_S8_EEELi128ENS_10bfloat16_tEfNS_4arch4Sm80ELb1ELb0ELb0ELb0ELb1ELb0ELb1ELb1EEENS1_21CollectiveEpilogueFwdIS9_NS6_IJNS7_ILi1EEESF_SF_EEESA_SC_Li256ELb0ELb1ELb1ELb0EEENS1_30DynamicPersistentTileSchedulerILi256ELi256ELb1ELb1ELb0EEEEEEEEEvNT_6ParamsE,"a",@progbits
	.sectionflags	@""
	.align	4
.nv.constant0._ZN7cutlass13device_kernelIN5flash19enable_sm80_to_sm89INS1_16FlashAttnFwdSm80INS1_25CollectiveMainloopFwdSm80ILi8ELi1ELb1EN4cute5tupleIJNS5_1CILi128EEES8_S8_EEELi128ENS_10bfloat16_tEfNS_4arch4Sm80ELb1ELb0ELb0ELb0ELb1ELb0ELb1ELb1EEENS1_21CollectiveEpilogueFwdIS9_NS6_IJNS7_ILi1EEESF_SF_EEESA_SC_Li256ELb0ELb1ELb1ELb0EEENS1_30DynamicPersistentTileSchedulerILi256ELi256ELb1ELb1ELb0EEEEEEEEEvNT_6ParamsE:
	.zero		1416


//--------------------- .nv.constant0._ZN7cutlass13device_kernelIN5flash19enable_sm80_to_sm89INS1_16FlashAttnFwdSm80INS1_25CollectiveMainloopFwdSm80ILi4ELi1ELb0EN4cute5tupleIJNS5_1CILi128EEENS7_ILi64EEES8_EEELi128ENS_10bfloat16_tEfNS_4arch4Sm80ELb0ELb0ELb0ELb0ELb1ELb0ELb1ELb1EEENS1_21CollectiveEpilogueFwdINS6_IJS8_S8_S9_EEENS6_IJNS7_ILi1EEESH_SH_EEESB_SD_Li128ELb0ELb1ELb1ELb0EEENS1_19SingleTileSchedulerILb0ELb1ELb1ELi128EEEEEEEEEvNT_6ParamsE --------------------------
	.section	.nv.constant0._ZN7cutlass13device_kernelIN5flash19enable_sm80_to_sm89INS1_16FlashAttnFwdSm80INS1_25CollectiveMainloopFwdSm80ILi4ELi1ELb0EN4cute5tupleIJNS5_1CILi128EEENS7_ILi64EEES8_EEELi128ENS_10bfloat16_tEfNS_4arch4Sm80ELb0ELb0ELb0ELb0ELb1ELb0ELb1ELb1EEENS1_21CollectiveEpilogueFwdINS6_IJS8_S8_S9_EEENS6_IJNS7_ILi1EEESH_SH_EEESB_SD_Li128ELb0ELb1ELb1ELb0EEENS1_19SingleTileSchedulerILb0ELb1ELb1ELi128EEEEEEEEEvNT_6ParamsE,"a",@progbits
	.sectionflags	@""
	.align	4
.nv.constant0._ZN7cutlass13device_kernelIN5flash19enable_sm80_to_sm89INS1_16FlashAttnFwdSm80INS1_25CollectiveMainloopFwdSm80ILi4ELi1ELb0EN4cute5tupleIJNS5_1CILi128EEENS7_ILi64EEES8_EEELi128ENS_10bfloat16_tEfNS_4arch4Sm80ELb0ELb0ELb0ELb0ELb1ELb0ELb1ELb1EEENS1_21CollectiveEpilogueFwdINS6_IJS8_S8_S9_EEENS6_IJNS7_ILi1EEESH_SH_EEESB_SD_Li128ELb0ELb1ELb1ELb0EEENS1_19SingleTileSchedulerILb0ELb1ELb1ELi128EEEEEEEEEvNT_6ParamsE:
	.zero		1400


//--------------------- .nv.constant0._ZN7cutlass13device_kernelIN5flash19enable_sm80_to_sm89INS1_16FlashAttnFwdSm80INS1_25CollectiveMainloopFwdSm80ILi8ELi1ELb1EN4cute5tupleIJNS5_1CILi128EEENS7_ILi112EEES8_EEELi128ENS_10bfloat16_tEfNS_4arch4Sm80ELb0ELb0ELb0ELb1ELb1ELb0ELb1ELb1EEENS1_21CollectiveEpilogueFwdINS6_IJS8_S8_S9_EEENS6_IJNS7_ILi1EEESH_SH_EEESB_SD_Li256ELb1ELb1ELb1ELb0EEENS1_36VarlenDynamicPersistentTileSchedulerILi128ELi112ELi256ELi256ELb1ELb1ELb0ELb0ELb1ELb1EEEEEEEEEvNT_6ParamsE --------------------------
	.section	.nv.constant0._ZN7cutlass13device_kernelIN5flash19enable_sm80_to_sm89INS1_16FlashAttnFwdSm80INS1_25CollectiveMainloopFwdSm80ILi8ELi1ELb1EN4cute5tupleIJNS5_1CILi128EEENS7_ILi112EEES8_EEELi128ENS_10bfloat16_tEfNS_4arch4Sm80ELb0ELb0ELb0ELb1ELb1ELb0ELb1ELb1EEENS1_21CollectiveEpilogueFwdINS6_IJS8_S8_S9_EEENS6_IJNS7_ILi1EEESH_SH_EEESB_SD_Li256ELb1ELb1ELb1ELb0EEENS1_36VarlenDynamicPersistentTileSchedulerILi128ELi112ELi256ELi256ELb1ELb1ELb0ELb0ELb1ELb1EEEEEEEEEvNT_6ParamsE,"a",@progbits
	.sectionflags	@""
	.align	4
.nv.constant0._ZN7cutlass13device_kernelIN5flash19enable_sm80_to_sm89INS1_16FlashAttnFwdSm80INS1_25CollectiveMainloopFwdSm80ILi8ELi1ELb1EN4cute5tupleIJNS5_1CILi128EEENS7_ILi112EEES8_EEELi128ENS_10bfloat16_tEfNS_4arch4Sm80ELb0ELb0ELb0ELb1ELb1ELb0ELb1ELb1EEENS1_21CollectiveEpilogueFwdINS6_IJS8_S8_S9_EEENS6_IJNS7_ILi1EEESH_SH_EEESB_SD_Li256ELb1ELb1ELb1ELb0EEENS1_36VarlenDynamicPersistentTileSchedulerILi128ELi112ELi256ELi256ELb1ELb1ELb0ELb0ELb1ELb1EEEEEEEEEvNT_6ParamsE:
	.zero		1432


//--------------------- .nv.constant0._ZN7cutlass13device_kernelIN5flash19enable_sm80_to_sm89INS1_16FlashAttnFwdSm80INS1_25CollectiveMainloopFwdSm80ILi8ELi1ELb1EN4cute5tupleIJNS5_1CILi128EEENS7_ILi112EEES8_EEELi128ENS_10bfloat16_tEfNS_4arch4Sm80ELb0ELb0ELb0ELb1ELb1ELb1ELb1ELb1EEENS1_21CollectiveEpilogueFwdINS6_IJS8_S8_S9_EEENS6_IJNS7_ILi1EEESH_SH_EEESB_SD_Li256ELb1ELb1ELb1ELb0EEENS1_36VarlenDynamicPersistentTileSchedulerILi128ELi112ELi256ELi256ELb1ELb1ELb0ELb0ELb1ELb1EEEEEEEEEvNT_6ParamsE --------------------------
	.section	.nv.constant0._ZN7cutlass13device_kernelIN5flash19enable_sm80_to_sm89INS1_16FlashAttnFwdSm80INS1_25CollectiveMainloopFwdSm80ILi8ELi1ELb1EN4cute5tupleIJNS5_1CILi128EEENS7_ILi112EEES8_EEELi128ENS_10bfloat16_tEfNS_4arch4Sm80ELb0ELb0ELb0ELb1ELb1ELb1ELb1ELb1EEENS1_21CollectiveEpilogueFwdINS6_IJS8_S8_S9_EEENS6_IJNS7_ILi1EEESH_SH_EEESB_SD_Li256ELb1ELb1ELb1ELb0EEENS1_36VarlenDynamicPersistentTileSchedulerILi128ELi112ELi256ELi256ELb1ELb1ELb0ELb0ELb1ELb1EEEEEEEEEvNT_6ParamsE,"a",@progbits
	.sectionflags	@""
	.align	4
.nv.constant0._ZN7cutlass13device_kernelIN5flash19enable_sm80_to_sm89INS1_16FlashAttnFwdSm80INS1_25CollectiveMainloopFwdSm80ILi8ELi1ELb1EN4cute5tupleIJNS5_1CILi128EEENS7_ILi112EEES8_EEELi128ENS_10bfloat16_tEfNS_4arch4Sm80ELb0ELb0ELb0ELb1ELb1ELb1ELb1ELb1EEENS1_21CollectiveEpilogueFwdINS6_IJS8_S8_S9_EEENS6_IJNS7_ILi1EEESH_SH_EEESB_SD_Li256ELb1ELb1ELb1ELb0EEENS1_36VarlenDynamicPersistentTileSchedulerILi128ELi112ELi256ELi256ELb1ELb1ELb0ELb0ELb1ELb1EEEEEEEEEvNT_6ParamsE:
	.zero		1432


//--------------------- .nv.constant0._ZN7cutlass13device_kernelIN5flash19enable_sm80_to_sm89INS1_16FlashAttnFwdSm80INS1_25CollectiveMainloopFwdSm80ILi4ELi1ELb0EN4cute5tupleIJNS5_1CILi128EEENS7_ILi48EEES8_EEELi128ENS_10bfloat16_tEfNS_4arch4Sm80ELb0ELb1ELb0ELb0ELb1ELb0ELb1ELb1EEENS1_21CollectiveEpilogueFwdINS6_IJS8_S8_S9_EEENS6_IJNS7_ILi1EEESH_SH_EEESB_SD_Li128ELb0ELb1ELb1ELb0EEENS1_19SingleTileSchedulerILb0ELb1ELb1ELi128EEEEEEEEEvNT_6ParamsE --------------------------
	.section	.nv.constant0._ZN7cutlass13device_kernelIN5flash19enable_sm80_to_sm89INS1_16FlashAttnFwdSm80INS1_25CollectiveMainloopFwdSm80ILi4ELi1ELb0EN4cute5tupleIJNS5_1CILi128EEENS7_ILi48EEES8_EEELi128ENS_10bfloat16_tEfNS_4arch4Sm80ELb0ELb1ELb0ELb0ELb1ELb0ELb1ELb1EEENS1_21CollectiveEpilogueFwdINS6_IJS8_S8_S9_EEENS6_IJNS7_ILi1EEESH_SH_EEESB_SD_Li128ELb0ELb1ELb1ELb0EEENS1_19SingleTileSchedulerILb0ELb1ELb1ELi128EEEEEEEEEvNT_6ParamsE,"a",@progbits
	.sectionflags	@""
	.align	4
.nv.constant0._ZN7cutlass13device_kernelIN5flash19enable_sm80_to_sm89INS1_16FlashAttnFwdSm80INS1_25CollectiveMainloopFwdSm80ILi4ELi1ELb0EN4cute5tupleIJNS5_1CILi128EEENS7_ILi48EEES8_EEELi128ENS_10bfloat16_tEfNS_4arch4Sm80ELb0ELb1ELb0ELb0ELb1ELb0ELb1ELb1EEENS1_21CollectiveEpilogueFwdINS6_IJS8_S8_S9_EEENS6_IJNS7_ILi1EEESH_SH_EEESB_SD_Li128ELb0ELb1ELb1ELb0EEENS1_19SingleTileSchedulerILb0ELb1ELb1ELi128EEEEEEEEEvNT_6ParamsE:
	.zero		1400


//--------------------- .nv.constant0._ZN7cutlass13device_kernelIN5flash19enable_sm80_to_sm89INS1_16FlashAttnFwdSm80INS1_25CollectiveMainloopFwdSm80ILi8ELi1ELb1EN4cute5tupleIJNS5_1CILi128EEENS7_ILi96EEES8_EEELi128ENS_10bfloat16_tEfNS_4arch4Sm80ELb0ELb1ELb0ELb1ELb1ELb0ELb1ELb1EEENS1_21CollectiveEpilogueFwdINS6_IJS8_S8_S9_EEENS6_IJNS7_ILi1EEESH_SH_EEESB_SD_Li256ELb1ELb1ELb1ELb0EEENS1_36VarlenDynamicPersistentTileSchedulerILi128ELi96ELi256ELi256ELb1ELb1ELb0ELb1ELb0ELb1EEEEEEEEEvNT_6ParamsE --------------------------
	.section	.nv.constant0._ZN7cutlass13device_kernelIN5flash19enable_sm80_to_sm89INS1_16FlashAttnFwdSm80INS1_25CollectiveMainloopFwdSm80ILi8ELi1ELb1EN4cute5tupleIJNS5_1CILi128EEENS7_ILi96EEES8_EEELi128ENS_10bfloat16_tEfNS_4arch4Sm80ELb0ELb1ELb0ELb1ELb1ELb0ELb1ELb1EEENS1_21CollectiveEpilogueFwdINS6_IJS8_S8_S9_EEENS6_IJNS7_ILi1EEESH_SH_EEESB_SD_Li256ELb1ELb1ELb1ELb0EEENS1_36VarlenDynamicPersistentTileSchedulerILi128ELi96ELi256ELi256ELb1ELb1ELb0ELb1ELb0ELb1EEEEEEEEEvNT_6ParamsE,"a",@progbits
	.sectionflags	@""
	.align	4
.nv.constant0._ZN7cutlass13device_kernelIN5flash19enable_sm80_to_sm89INS1_16FlashAttnFwdSm80INS1_25CollectiveMainloopFwdSm80ILi8ELi1ELb1EN4cute5tupleIJNS5_1CILi128EEENS7_ILi96EEES8_EEELi128ENS_10bfloat16_tEfNS_4arch4Sm80ELb0ELb1ELb0ELb1ELb1ELb0ELb1ELb1EEENS1_21CollectiveEpilogueFwdINS6_IJS8_S8_S9_EEENS6_IJNS7_ILi1EEESH_SH_EEESB_SD_Li256ELb1ELb1ELb1ELb0EEENS1_36VarlenDynamicPersistentTileSchedulerILi128ELi96ELi256ELi256ELb1ELb1ELb0ELb1ELb0ELb1EEEEEEEEEvNT_6ParamsE:
	.zero		1432


//--------------------- .nv.constant0._ZN7cutlass13device_kernelIN5flash19enable_sm80_to_sm89INS1_16FlashAttnFwdSm80INS1_25CollectiveMainloopFwdSm80ILi8ELi1ELb1EN4cute5tupleIJNS5_1CILi128EEENS7_ILi96EEES8_EEELi128ENS_10bfloat16_tEfNS_4arch4Sm80ELb0ELb1ELb0ELb1ELb1ELb1ELb1ELb1EEENS1_21CollectiveEpilogueFwdINS6_IJS8_S8_S9_EEENS6_IJNS7_ILi1EEESH_SH_EEESB_SD_Li256ELb1ELb1ELb1ELb0EEENS1_36VarlenDynamicPersistentTileSchedulerILi128ELi96ELi256ELi256ELb1ELb1ELb0ELb1ELb0ELb1EEEEEEEEEvNT_6ParamsE --------------------------
	.section	.nv.constant0._ZN7cutlass13device_kernelIN5flash19enable_sm80_to_sm89INS1_16FlashAttnFwdSm80INS1_25CollectiveMainloopFwdSm80ILi8ELi1ELb1EN4cute5tupleIJNS5_1CILi128EEENS7_ILi96EEES8_EEELi128ENS_10bfloat16_tEfNS_4arch4Sm80ELb0ELb1ELb0ELb1ELb1ELb1ELb1ELb1EEENS1_21CollectiveEpilogueFwdINS6_IJS8_S8_S9_EEENS6_IJNS7_ILi1EEESH_SH_EEESB_SD_Li256ELb1ELb1ELb1ELb0EEENS1_36VarlenDynamicPersistentTileSchedulerILi128ELi96ELi256ELi256ELb1ELb1ELb0ELb1ELb0ELb1EEEEEEEEEvNT_6ParamsE,"a",@progbits
	.sectionflags	@""
	.align	4
.nv.constant0._ZN7cutlass13device_kernelIN5flash19enable_sm80_to_sm89INS1_16FlashAttnFwdSm80INS1_25CollectiveMainloopFwdSm80ILi8ELi1ELb1EN4cute5tupleIJNS5_1CILi128EEENS7_ILi96EEES8_EEELi128ENS_10bfloat16_tEfNS_4arch4Sm80ELb0ELb1ELb0ELb1ELb1ELb1ELb1ELb1EEENS1_21CollectiveEpilogueFwdINS6_IJS8_S8_S9_EEENS6_IJNS7_ILi1EEESH_SH_EEESB_SD_Li256ELb1ELb1ELb1ELb0EEENS1_36VarlenDynamicPersistentTileSchedulerILi128ELi96ELi256ELi256ELb1ELb1ELb0ELb1ELb0ELb1EEEEEEEEEvNT_6ParamsE:
	.zero		1432


//--------------------- .nv.constant0._ZN7cutlass13device_kernelIN5flash19enable_sm80_to_sm89INS1_16FlashAttnFwdSm80INS1_25CollectiveMainloopFwdSm80ILi4ELi1ELb0EN4cute5tupleIJNS5_1CILi128EEENS7_ILi64EEES8_EEELi128ENS_10bfloat16_tEfNS_4arch4Sm80ELb1ELb0ELb0ELb0ELb1ELb0ELb1ELb1EEENS1_21CollectiveEpilogueFwdINS6_IJS8_S8_S9_EEENS6_IJNS7_ILi1EEESH_SH_EEESB_SD_Li128ELb0ELb1ELb1ELb0EEENS1_30DynamicPersistentTileSchedulerILi128ELi128ELb1ELb1ELb0EEEEEEEEEvNT_6ParamsE --------------------------
	.section	.nv.constant0._ZN7cutlass13device_kernelIN5flash19enable_sm80_to_sm89INS1_16FlashAttnFwdSm80INS1_25CollectiveMainloopFwdSm80ILi4ELi1ELb0EN4cute5tupleIJNS5_1CILi128EEENS7_ILi64EEES8_EEELi128ENS_10bfloat16_tEfNS_4arch4Sm80ELb1ELb0ELb0ELb0ELb1ELb0ELb1ELb1EEENS1_21CollectiveEpilogueFwdINS6_IJS8_S8_S9_EEENS6_IJNS7_ILi1EEESH_SH_EEESB_SD_Li128ELb0ELb1ELb1ELb0EEENS1_30DynamicPersistentTileSchedulerILi128ELi128ELb1ELb1ELb0EEEEEEEEEvNT_6ParamsE,"a",@progbits
	.sectionflags	@""
	.align	4
.nv.constant0._ZN7cutlass13device_kernelIN5flash19enable_sm80_to_sm89INS1_16FlashAttnFwdSm80INS1_25CollectiveMainloopFwdSm80ILi4ELi1ELb0EN4cute5tupleIJNS5_1CILi128EEENS7_ILi64EEES8_EEELi128ENS_10bfloat16_tEfNS_4arch4Sm80ELb1ELb0ELb0ELb0ELb1ELb0ELb1ELb1EEENS1_21CollectiveEpilogueFwdINS6_IJS8_S8_S9_EEENS6_IJNS7_ILi1EEESH_SH_EEESB_SD_Li128ELb0ELb1ELb1ELb0EEENS1_30DynamicPersistentTileSchedulerILi128ELi128ELb1ELb1ELb0EEEEEEEEEvNT_6ParamsE:
	.zero		1416


//--------------------- .nv.constant0._ZN7cutlass13device_kernelIN5flash19enable_sm80_to_sm89INS1_16FlashAttnFwdSm80INS1_25CollectiveMainloopFwdSm80ILi8ELi1ELb1EN4cute5tupleIJNS5_1CILi128EEENS7_ILi112EEES8_EEELi128ENS_10bfloat16_tEfNS_4arch4Sm80ELb1ELb0ELb0ELb1ELb1ELb0ELb1ELb1EEENS1_21CollectiveEpilogueFwdINS6_IJS8_S8_S9_EEENS6_IJNS7_ILi1EEESH_SH_EEESB_SD_Li256ELb1ELb1ELb1ELb0EEENS1_36VarlenDynamicPersistentTileSchedulerILi128ELi112ELi256ELi256ELb1ELb1ELb0ELb1ELb1ELb1EEEEEEEEEvNT_6ParamsE --------------------------
	.section	.nv.constant0._ZN7cutlass13device_kernelIN5flash19enable_sm80_to_sm89INS1_16FlashAttnFwdSm80INS1_25CollectiveMainloopFwdSm80ILi8ELi1ELb1EN4cute5tupleIJNS5_1CILi128EEENS7_ILi112EEES8_EEELi128ENS_10bfloat16_tEfNS_4arch4Sm80ELb1ELb0ELb0ELb1ELb1ELb0ELb1ELb1EEENS1_21CollectiveEpilogueFwdINS6_IJS8_S8_S9_EEENS6_IJNS7_ILi1EEESH_SH_EEESB_SD_Li256ELb1ELb1ELb1ELb0EEENS1_36VarlenDynamicPersistentTileSchedulerILi128ELi112ELi256ELi256ELb1ELb1ELb0ELb1ELb1ELb1EEEEEEEEEvNT_6ParamsE,"a",@progbits
	.sectionflags	@""
	.align	4
.nv.constant0._ZN7cutlass13device_kernelIN5flash19enable_sm80_to_sm89INS1_16FlashAttnFwdSm80INS1_25CollectiveMainloopFwdSm80ILi8ELi1ELb1EN4cute5tupleIJNS5_1CILi128EEENS7_ILi112EEES8_EEELi128ENS_10bfloat16_tEfNS_4arch4Sm80ELb1ELb0ELb0ELb1ELb1ELb0ELb1ELb1EEENS1_21CollectiveEpilogueFwdINS6_IJS8_S8_S9_EEENS6_IJNS7_ILi1EEESH_SH_EEESB_SD_Li256ELb1ELb1ELb1ELb0EEENS1_36VarlenDynamicPersistentTileSchedulerILi128ELi112ELi256ELi256ELb1ELb1ELb0ELb1ELb1ELb1EEEEEEEEEvNT_6ParamsE:
	.zero		1432


//--------------------- .nv.constant0._ZN7cutlass13device_kernelIN5flash19enable_sm80_to_sm89INS1_16FlashAttnFwdSm80INS1_25CollectiveMainloopFwdSm80ILi8ELi1ELb1EN4cute5tupleIJNS5_1CILi128EEENS7_ILi112EEES8_EEELi128ENS_10bfloat16_tEfNS_4arch4Sm80ELb1ELb0ELb0ELb1ELb1ELb1ELb1ELb1EEENS1_21CollectiveEpilogueFwdINS6_IJS8_S8_S9_EEENS6_IJNS7_ILi1EEESH_SH_EEESB_SD_Li256ELb1ELb1ELb1ELb0EEENS1_36VarlenDynamicPersistentTileSchedulerILi128ELi112ELi256ELi256ELb1ELb1ELb0ELb1ELb1ELb1EEEEEEEEEvNT_6ParamsE --------------------------
	.section	.nv.constant0._ZN7cutlass13device_kernelIN5flash19enable_sm80_to_sm89INS1_16FlashAttnFwdSm80INS1_25CollectiveMainloopFwdSm80ILi8ELi1ELb1EN4cute5tupleIJNS5_1CILi128EEENS7_ILi112EEES8_EEELi128ENS_10bfloat16_tEfNS_4arch4Sm80ELb1ELb0ELb0ELb1ELb1ELb1ELb1ELb1EEENS1_21CollectiveEpilogueFwdINS6_IJS8_S8_S9_EEENS6_IJNS7_ILi1EEESH_SH_EEESB_SD_Li256ELb1ELb1ELb1ELb0EEENS1_36VarlenDynamicPersistentTileSchedulerILi128ELi112ELi256ELi256ELb1ELb1ELb0ELb1ELb1ELb1EEEEEEEEEvNT_6ParamsE,"a",@progbits
	.sectionflags	@""
	.align	4
.nv.constant0._ZN7cutlass13device_kernelIN5flash19enable_sm80_to_sm89INS1_16FlashAttnFwdSm80INS1_25CollectiveMainloopFwdSm80ILi8ELi1ELb1EN4cute5tupleIJNS5_1CILi128EEENS7_ILi112EEES8_EEELi128ENS_10bfloat16_tEfNS_4arch4Sm80ELb1ELb0ELb0ELb1ELb1ELb1ELb1ELb1EEENS1_21CollectiveEpilogueFwdINS6_IJS8_S8_S9_EEENS6_IJNS7_ILi1EEESH_SH_EEESB_SD_Li256ELb1ELb1ELb1ELb0EEENS1_36VarlenDynamicPersistentTileSchedulerILi128ELi112ELi256ELi256ELb1ELb1ELb0ELb1ELb1ELb1EEEEEEEEEvNT_6ParamsE:
	.zero		1432


//--------------------- .text._ZN7cutlass13device_kernelIN5flash19enable_sm80_to_sm89INS1_16FlashAttnFwdSm80INS1_25CollectiveMainloopFwdSm80ILi8ELi1ELb1EN4cute5tupleIJNS5_1CILi128EEES8_S8_EEELi128ENS_10bfloat16_tEfNS_4arch4Sm80ELb0ELb0ELb1ELb0ELb1ELb0ELb1ELb1EEENS1_21CollectiveEpilogueFwdIS9_NS6_IJNS7_ILi1EEESF_SF_EEESA_SC_Li256ELb0ELb1ELb1ELb0EEENS1_19SingleTileSchedulerILb0ELb1ELb1ELi128EEEEEEEEEvNT_6ParamsE --------------------------
	.section	.text._ZN7cutlass13device_kernelIN5flash19enable_sm80_to_sm89INS1_16FlashAttnFwdSm80INS1_25CollectiveMainloopFwdSm80ILi8ELi1ELb1EN4cute5tupleIJNS5_1CILi128EEES8_S8_EEELi128ENS_10bfloat16_tEfNS_4arch4Sm80ELb0ELb0ELb1ELb0ELb1ELb0ELb1ELb1EEENS1_21CollectiveEpilogueFwdIS9_NS6_IJNS7_ILi1EEESF_SF_EEESA_SC_Li256ELb0ELb1ELb1ELb0EEENS1_19SingleTileSchedulerILb0ELb1ELb1ELi128EEEEEEEEEvNT_6ParamsE,"ax",@progbits
	.sectioninfo	@"SHI_REGISTERS=255"
	.align	128
.text._ZN7cutlass13device_kernelIN5flash19enable_sm80_to_sm89INS1_16FlashAttnFwdSm80INS1_25CollectiveMainloopFwdSm80ILi8ELi1ELb1EN4cute5tupleIJNS5_1CILi128EEES8_S8_EEELi128ENS_10bfloat16_tEfNS_4arch4Sm80ELb0ELb0ELb1ELb0ELb1ELb0ELb1ELb1EEENS1_21CollectiveEpilogueFwdIS9_NS6_IJNS7_ILi1EEESF_SF_EEESA_SC_Li256ELb0ELb1ELb1ELb0EEENS1_19SingleTileSchedulerILb0ELb1ELb1ELi128EEEEEEEEEvNT_6ParamsE:
        .type           _ZN7cutlass13device_kernelIN5flash19enable_sm80_to_sm89INS1_16FlashAttnFwdSm80INS1_25CollectiveMainloopFwdSm80ILi8ELi1ELb1EN4cute5tupleIJNS5_1CILi128EEES8_S8_EEELi128ENS_10bfloat16_tEfNS_4arch4Sm80ELb0ELb0ELb1ELb0ELb1ELb0ELb1ELb1EEENS1_21CollectiveEpilogueFwdIS9_NS6_IJNS7_ILi1EEESF_SF_EEESA_SC_Li256ELb0ELb1ELb1ELb0EEENS1_19SingleTileSchedulerILb0ELb1ELb1ELi128EEEEEEEEEvNT_6ParamsE,@function
        .size           _ZN7cutlass13device_kernelIN5flash19enable_sm80_to_sm89INS1_16FlashAttnFwdSm80INS1_25CollectiveMainloopFwdSm80ILi8ELi1ELb1EN4cute5tupleIJNS5_1CILi128EEES8_S8_EEELi128ENS_10bfloat16_tEfNS_4arch4Sm80ELb0ELb0ELb1ELb0ELb1ELb0ELb1ELb1EEENS1_21CollectiveEpilogueFwdIS9_NS6_IJNS7_ILi1EEESF_SF_EEESA_SC_Li256ELb0ELb1ELb1ELb0EEENS1_19SingleTileSchedulerILb0ELb1ELb1ELi128EEEEEEEEEvNT_6ParamsE,(.L_x_3568 - _ZN7cutlass13device_kernelIN5flash19enable_sm80_to_sm89INS1_16FlashAttnFwdSm80INS1_25CollectiveMainloopFwdSm80ILi8ELi1ELb1EN4cute5tupleIJNS5_1CILi128EEES8_S8_EEELi128ENS_10bfloat16_tEfNS_4arch4Sm80ELb0ELb0ELb1ELb0ELb1ELb0ELb1ELb1EEENS1_21CollectiveEpilogueFwdIS9_NS6_IJNS7_ILi1EEESF_SF_EEESA_SC_Li256ELb0ELb1ELb1ELb0EEENS1_19SingleTileSchedulerILb0ELb1ELb1ELi128EEEEEEEEEvNT_6ParamsE)
        .other          _ZN7cutlass13device_kernelIN5flash19enable_sm80_to_sm89INS1_16FlashAttnFwdSm80INS1_25CollectiveMainloopFwdSm80ILi8ELi1ELb1EN4cute5tupleIJNS5_1CILi128EEES8_S8_EEELi128ENS_10bfloat16_tEfNS_4arch4Sm80ELb0ELb0ELb1ELb0ELb1ELb0ELb1ELb1EEENS1_21CollectiveEpilogueFwdIS9_NS6_IJNS7_ILi1EEESF_SF_EEESA_SC_Li256ELb0ELb1ELb1ELb0EEENS1_19SingleTileSchedulerILb0ELb1ELb1ELi128EEEEEEEEEvNT_6ParamsE,@"STO_CUDA_ENTRY STV_DEFAULT"
_ZN7cutlass13device_kernelIN5flash19enable_sm80_to_sm89INS1_16FlashAttnFwdSm80INS1_25CollectiveMainloopFwdSm80ILi8ELi1ELb1EN4cute5tupleIJNS5_1CILi128EEES8_S8_EEELi128ENS_10bfloat16_tEfNS_4arch4Sm80ELb0ELb0ELb1ELb0ELb1ELb0ELb1ELb1EEENS1_21CollectiveEpilogueFwdIS9_NS6_IJNS7_ILi1EEESF_SF_EEESA_SC_Li256ELb0ELb1ELb1ELb0EEENS1_19SingleTileSchedulerILb0ELb1ELb1ELi128EEEEEEEEEvNT_6ParamsE:
[----:B------:R-:W-:Y:S02]  /*0000*/  MOV R1, c[0x0][0x28] ;  /* 0x00000a0000017a02 */ /* 0x000fe40000000f00 */
[----:B------:R-:W1:Y:S01]  /*0010*/  S2R R5, SR_TID.X ;  /* 0x0000000000057919 */ /* 0x000e620000002100 */
[----:B------:R-:W2:Y:S01]  /*0020*/  S2UR UR6, SR_CTAID.Y ;  /* 0x00000000000679c3 */ /* 0x000ea20000002600 */
[----:B------:R-:W-:-:S07]  /*0030*/  IADD3 R1, R1, -0x20, RZ ;  /* 0xffffffe001017810 */ /* 0x000fce0007ffe0ff */
[----:B------:R-:W3:Y:S01]  /*0040*/  S2UR UR18, SR_CTAID.Z ;  /* 0x00000000001279c3 */ /* 0x000ee20000002700 */
[----:B-1----:R-:W-:-:S06]  /*0050*/  SHF.R.U32.HI R0, RZ, 0x5, R5 ;  /* 0x00000005ff007819 */ /* 0x002fcc0000011605 */
[----:B------:R-:W1:Y:S02]  /*0060*/  SHFL.IDX PT, R0, R0, RZ, 0x1f ;  /* 0x00001fff00007589 */ /* 0x000e6400000e0000 */
[----:B-1----:R-:W-:-:S13]  /*0070*/  ISETP.NE.AND P0, PT, R0, RZ, PT ;  /* 0x000000ff0000720c */ /* 0x002fda0003f05270 */
[----:B--23--:R-:W-:Y:S05]  /*0080*/  @!P0 BRA `(.L_x_0) ;  /* 0x0000009000008947 */ /* 0x00cfea0003800000 */
[----:B------:R-:W-:Y:S01]  /*0090*/  MOV R0, c[0x0][0x550] ;  /* 0x0001540000007a02 */ /* 0x000fe20000000f00 */
[----:B------:R-:W-:-:S03]  /*00a0*/  UMOV UR10, UR6 ;  /* 0x00000006000a7c82 */ /* 0x000fc60008000000 */
[----:B------:R-:W-:-:S13]  /*00b0*/  ISETP.NE.AND P0, PT, R0, 0x1, PT ;  /* 0x000000010000780c */ /* 0x000fda0003f05270 */
[----:B------:R-:W-:Y:S05]  /*00c0*/  @!P0 BRA `(.L_x_1) ;  /* 0x000000b000008947 */ /* 0x000fea0003800000 */
[----:B------:R-:W-:Y:S02]  /*00d0*/  ULDC UR4, c[0x0][0x554] ;  /* 0x0001550000047ab9 */ /* 0x000fe40000000800 */
[----:B------:R-:W-:Y:S02]  /*00e0*/  UIMAD.WIDE.U32 UR4, UR6, UR4, URZ ;  /* 0x00000004060472a5 */ /* 0x000fe4000f8e003f */
[----:B------:R-:W-:Y:S02]  /*00f0*/  ULDC UR10, c[0x0][0x558] ;  /* 0x00015600000a7ab9 */ /* 0x000fe40000000800 */
[----:B------:R-:W-:Y:S01]  /*0100*/  USHF.R.U32.HI UR10, URZ, UR10, UR5 ;  /* 0x0000000a3f0a7299 */ /* 0x000fe20008011605 */
[----:B------:R-:W-:Y:S05]  /*0110*/  BRA `(.L_x_1) ;  /* 0x0000006000007947 */ /* 0x000fea0003800000 */
.L_x_0:
[----:B------:R-:W-:Y:S02]  /*0120*/  ULDC.64 UR4, c[0x0][0x550] ;  /* 0x0001540000047ab9 */ /* 0x000fe40000000a00 */
[----:B------:R-:W-:Y:S02]  /*0130*/  UISETP.NE.AND UP0, UPT, UR4, 0x1, UPT ;  /* 0x000000010400788c */ /* 0x000fe4000bf05270 */
[----:B------:R-:W-:-:S02]  /*0140*/  UIMAD.WIDE.U32 UR8, UR6, UR5, URZ ;  /* 0x00000005060872a5 */ /* 0x000fc4000f8e003f */
[----:B------:R-:W-:Y:S02]  /*0150*/  ULDC UR4, c[0x0][0x558] ;  /* 0x0001560000047ab9 */ /* 0x000fe40000000800 */
[----:B------:R-:W-:-:S05]  /*0160*/  UMOV UR10, UR6 ;  /* 0x00000006000a7c82 */ /* 0x000fca0008000000 */
[----:B------:R-:W-:-:S03]  /*0170*/  @UP0 USHF.R.U32.HI UR10, URZ, UR4, UR9 ;  /* 0x000000043f0a0299 */ /* 0x000fc60008011609 */
.L_x_1:
[----:B------:R-:W-:Y:S01]  /*0180*/  ISETP.LE.AND P0, PT, RZ, UR18, PT ;  /* 0x00000012ff007c0c */ /* 0x000fe2000bf03270 */
[----:B------:R-:W-:Y:S02]  /*0190*/  UIADD3 UR5, -UR10, URZ, URZ ;  /* 0x0000003f0a057290 */ /* 0x000fe4000fffe13f */
[----:B------:R-:W-:Y:S02]  /*01a0*/  ULDC UR4, c[0x0][0x550] ;  /* 0x0001540000047ab9 */ /* 0x000fe40000000800 */
[----:B------:R-:W-:-:S08]  /*01b0*/  UIMAD UR6, UR5, UR4, UR6 ;  /* 0x00000004050672a4 */ /* 0x000fd0000f8e0206 */
[----:B------:R-:W-:Y:S05]  /*01c0*/  @!P0 EXIT ;  /* 0x000000000000894d */ /* 0x000fea0003800000 */
[----:B------:R-:W-:Y:S02]  /*01d0*/  ULDC.64 UR4, c[0x0][0x370] ;  /* 0x0000dc0000047ab9 */ /* 0x000fe40000000a00 */
[----:B------:R-:W-:Y:S02]  /*01e0*/  UISETP.NE.U32.AND UP0, UPT, URZ, UR4, UPT ;  /* 0x000000043f00728c */ /* 0x000fe4000bf05070 */
[----:B------:R-:W-:Y:S02]  /*01f0*/  ULDC.64 UR8, c[0x0][0x370] ;  /* 0x0000dc0000087ab9 */ /* 0x000fe40000000a00 */
[----:B------:R-:W-:Y:S02]  /*0200*/  UISETP.NE.AND.EX UP0, UPT, URZ, UR5, UPT, UP0 ;  /* 0x000000053f00728c */ /* 0x000fe4000bf05300 */
[----:B------:R-:W-:-:S04]  /*0210*/  ULDC.64 UR12, c[0x0][0x118] ;  /* 0x00004600000c7ab9 */ /* 0x000fc80000000a00 */
[----:B------:R-:W-:-:S05]  /*0220*/  PLOP3.LUT P0, PT, PT, PT, UP0, 0x80, 0x0 ;  /* 0x000000000000781c */ /* 0x000fca0003f0f008 */
[----:B------:R-:W-:Y:S02]  /*0230*/  @UP0 UMOV UR4, 0x4 ;  /* 0x0000000400040882 */ /* 0x000fe40000000000 */
[----:B------:R-:W-:-:S06]  /*0240*/  @UP0 UIMAD.WIDE UR4, UR18, UR4, UR8 ;  /* 0x00000004120402a5 */ /* 0x000fcc000f8e0208 */
[----:B------:R-:W-:Y:S02]  /*0250*/  IMAD.U32 R2, RZ, RZ, UR4 ;  /* 0x00000004ff027e24 */ /* 0x000fe4000f8e00ff */
[----:B------:R-:W-:-:S05]  /*0260*/  IMAD.U32 R3, RZ, RZ, UR5 ;  /* 0x00000005ff037e24 */ /* 0x000fca000f8e00ff */
[----:B------:R-:W2:Y:S01]  /*0270*/  @P0 LDG.E R2, [R2.64] ;  /* 0x0000000c02020981 */ /* 0x000ea2000c1e1900 */
[----:B------:R-:W-:Y:S02]  /*0280*/  ULDC UR4, c[0x0][0x2ac] ;  /* 0x0000ab0000047ab9 */ /* 0x000fe40000000800 */
[----:B------:R-:W-:Y:S02]  /*0290*/  ULDC UR15, c[0x0][0x1d0] ;  /* 0x00007400000f7ab9 */ /* 0x000fe40000000800 */
[----:B------:R-:W-:Y:S02]  /*02a0*/  UIMAD UR15, UR4, UR15, URZ ;  /* 0x0000000f040f72a4 */ /* 0x000fe4000f8e023f */
[----:B------:R-:W-:Y:S02]  /*02b0*/  UMOV UR9, URZ ;  /* 0x0000003f00097c82 */ /* 0x000fe40008000000 */
[----:B------:R-:W-:Y:S02]  /*02c0*/  UISETP.GE.AND UP0, UPT, UR15, 0x1, UPT ;  /* 0x000000010f00788c */ /* 0x000fe4000bf06270 */
[----:B------:R-:W-:-:S02]  /*02d0*/  UIADD3 UR5, UR15, 0x7f, URZ ;  /* 0x0000007f0f057890 */ /* 0x000fc4000fffe03f */
[----:B------:R-:W-:Y:S02]  /*02e0*/  UMOV UR17, URZ ;  /* 0x0000003f00117c82 */ /* 0x000fe40008000000 */
[----:B------:R-:W-:-:S04]  /*02f0*/  USHF.R.S32.HI UR4, URZ, 0x1f, UR5 ;  /* 0x0000001f3f047899 */ /* 0x000fc80008011405 */
[----:B------:R-:W-:-:S04]  /*0300*/  ULEA.HI UR4, UR4, UR5, URZ, 0x7 ;  /* 0x0000000504047291 */ /* 0x000fc8000f8f383f */
[----:B------:R-:W-:Y:S01]  /*0310*/  USHF.R.S32.HI UR7, URZ, 0x7, UR4 ;  /* 0x000000073f077899 */ /* 0x000fe20008011404 */
[----:B--2---:R1:W2:Y:S01]  /*0320*/  @P0 R2UR UR9, R2 ;  /* 0x00000000020903c2 */ /* 0x0042a200000e0000 */
[----:B------:R-:W-:-:S13]  /*0330*/  PLOP3.LUT P0, PT, PT, PT, UP0, 0x80, 0x0 ;  /* 0x000000000000781c */ /* 0x000fda0003f0f008 */
[----:B-12---:R-:W-:Y:S05]  /*0340*/  @!P0 BRA `(.L_x_2) ;  /* 0x0000025000008947 */ /* 0x006fea0003800000 */
[----:B------:R-:W-:Y:S02]  /*0350*/  USHF.R.U32.HI UR4, URZ, 0x10, UR6 ;  /* 0x000000103f047899 */ /* 0x000fe40008011606 */
[----:B------:R-:W-:Y:S02]  /*0360*/  ULDC UR5, c[0x0][0x338] ;  /* 0x0000ce0000057ab9 */ /* 0x000fe40000000800 */
[----:B------:R-:W-:Y:S02]  /*0370*/  UISETP.NE.AND UP0, UPT, UR4, URZ, UPT ;  /* 0x0000003f0400728c */ /* 0x000fe4000bf05270 */
[----:B------:R-:W-:Y:S02]  /*0380*/  UMOV UR20, URZ ;  /* 0x0000003f00147c82 */ /* 0x000fe40008000000 */
[----:B------:R-:W-:-:S04]  /*0390*/  USEL UR5, UR4, UR5, UP0 ;  /* 0x0000000504057287 */ /* 0x000fc80008000000 */
[----:B------:R-:W-:Y:S02]  /*03a0*/  UIADD3 UR16, UR7, -0x1, UR5 ;  /* 0xffffffff07107890 */ /* 0x000fe4000fffe005 */
[----:B------:R-:W-:-:S05]  /*03b0*/  IMAD.U32 R0, RZ, RZ, UR5 ;  /* 0x00000005ff007e24 */ /* 0x000fca000f8e00ff */
[-C--:B------:R-:W-:Y:S02]  /*03c0*/  IABS R2, R0.reuse ;  /* 0x0000000000027213 */ /* 0x080fe40000000000 */
[----:B------:R-:W-:Y:S02]  /*03d0*/  IABS R0, R0 ;  /* 0x0000000000007213 */ /* 0x000fe40000000000 */
[----:B------:R-:W1:Y:S03]  /*03e0*/  R2UR UR14, R2 ;  /* 0x00000000020e73c2 */ /* 0x000e6600000e0000 */
[----:B------:R-:W-:-:S05]  /*03f0*/  IMAD.MOV R0, RZ, RZ, -R0 ;  /* 0x000000ffff007224 */ /* 0x000fca00078e0a00 */
[----:B------:R-:W2:Y:S01]  /*0400*/  R2UR UR8, R0 ;  /* 0x00000000000873c2 */ /* 0x000ea200000e0000 */
[----:B-1----:R-:W1:Y:S08]  /*0410*/  I2F.RP R2, UR14 ;  /* 0x0000000e00027d06 */ /* 0x002e700008209400 */
[----:B-1----:R-:W1:Y:S02]  /*0420*/  MUFU.RCP R2, R2 ;  /* 0x0000000200027308 */ /* 0x002e640000001000 */
[----:B-1----:R-:W-:-:S06]  /*0430*/  IADD3 R2, R2, 0xffffffe, RZ ;  /* 0x0ffffffe02027810 */ /* 0x002fcc0007ffe0ff */
[----:B------:R-:W1:Y:S02]  /*0440*/  F2I.FTZ.U32.TRUNC.NTZ R2, R2 ;  /* 0x0000000200027305 */ /* 0x000e64000021f000 */
[----:B-1----:R1:W3:Y:S02]  /*0450*/  R2UR UR21, R2 ;  /* 0x00000000021573c2 */ /* 0x0022e400000e0000 */
[----:B-1----:R-:W-:Y:S01]  /*0460*/  IMAD.U32 R2, RZ, RZ, UR16 ;  /* 0x00000010ff027e24 */ /* 0x002fe2000f8e00ff */
[----:B---3--:R-:W-:Y:S02]  /*0470*/  UIADD3 UR4, URZ, -UR21, URZ ;  /* 0x800000153f047290 */ /* 0x008fe4000fffe03f */
[----:B------:R-:W-:Y:S02]  /*0480*/  ULOP3.LUT UR16, UR16, UR5, URZ, 0x3c, !UPT ;  /* 0x0000000510107292 */ /* 0x000fe4000f8e3c3f */
[----:B------:R-:W-:Y:S01]  /*0490*/  IABS R2, R2 ;  /* 0x0000000200027213 */ /* 0x000fe20000000000 */
[----:B------:R-:W-:-:S03]  /*04a0*/  UIMAD UR4, UR4, UR14, URZ ;  /* 0x0000000e040472a4 */ /* 0x000fc6000f8e023f */
[----:B------:R-:W1:Y:S01]  /*04b0*/  R2UR UR11, R2 ;  /* 0x00000000020b73c2 */ /* 0x000e6200000e0000 */
[----:B------:R-:W-:-:S07]  /*04c0*/  UIMAD.WIDE.U32 UR20, UR21, UR4, UR20 ;  /* 0x00000004151472a5 */ /* 0x000fce000f8e0014 */
[----:B------:R-:W-:Y:S02]  /*04d0*/  UMOV UR17, UR21 ;  /* 0x0000001500117c82 */ /* 0x000fe40008000000 */
[----:B-1----:R-:W-:-:S07]  /*04e0*/  UIMAD.WIDE.U32 UR20, UR17, UR11, URZ ;  /* 0x0000000b111472a5 */ /* 0x002fce000f8e003f */
[----:B------:R-:W-:Y:S02]  /*04f0*/  UMOV UR17, UR21 ;  /* 0x0000001500117c82 */ /* 0x000fe40008000000 */
[----:B--2---:R-:W-:-:S04]  /*0500*/  UIMAD UR8, UR17, UR8, UR11 ;  /* 0x00000008110872a4 */ /* 0x004fc8000f8e020b */
[----:B------:R-:W-:-:S11]  /*0510*/  UISETP.GT.U32.AND UP0, UPT, UR14, UR8, UPT ;  /* 0x000000080e00728c */ /* 0x000fd6000bf04070 */
[----:B------:R-:W-:Y:S02]  /*0520*/  @!UP0 UIADD3 UR8, UR8, -UR14, URZ ;  /* 0x8000000e08088290 */ /* 0x000fe4000fffe03f */
[----:B------:R-:W-:Y:S02]  /*0530*/  @!UP0 UIADD3 UR17, UR17, 0x1, URZ ;  /* 0x0000000111118890 */ /* 0x000fe4000fffe03f */
[----:B------:R-:W-:Y:S02]  /*0540*/  UISETP.GE.U32.AND UP1, UPT, UR8, UR14, UPT ;  /* 0x0000000e0800728c */ /* 0x000fe4000bf26070 */
[----:B------:R-:W-:-:S09]  /*0550*/  UISETP.GE.AND UP0, UPT, UR16, URZ, UPT ;  /* 0x0000003f1000728c */ /* 0x000fd2000bf06270 */
[----:B------:R-:W-:Y:S02]  /*0560*/  @UP1 UIADD3 UR17, UR17, 0x1, URZ ;  /* 0x0000000111111890 */ /* 0x000fe4000fffe03f */
[----:B------:R-:W-:Y:S02]  /*0570*/  UISETP.NE.AND UP1, UPT, UR5, URZ, UPT ;  /* 0x0000003f0500728c */ /* 0x000fe4000bf25270 */
[----:B------:R-:W-:-:S09]  /*0580*/  @!UP0 UIADD3 UR17, -UR17, URZ, URZ ;  /* 0x0000003f11118290 */ /* 0x000fd2000fffe13f */
[----:B------:R-:W-:Y:S02]  /*0590*/  @!UP1 ULOP3.LUT UR17, URZ, UR5, URZ, 0x33, !UPT ;  /* 0x000000053f119292 */ /* 0x000fe4000f8e333f */
.L_x_2:
[----:B------:R-:W-:Y:S01]  /*05a0*/  ULOP3.LUT UR8, UR6, 0xffff, URZ, 0xc0, !UPT ;  /* 0x0000ffff06087892 */ /* 0x000fe2000f8ec03f */
[----:B------:R-:W-:Y:S01]  /*05b0*/  PLOP3.LUT P2, PT, PT, PT, PT, 0x80, 0x0 ;  /* 0x000000000000781c */ /* 0x000fe20003f4f070 */
[----:B------:R-:W-:Y:S01]  /*05c0*/  IMAD.MOV.U32 R6, RZ, RZ, RZ ;  /* 0x000000ffff067224 */ /* 0x000fe200078e00ff */
[----:B------:R-:W-:Y:S01]  /*05d0*/  CS2R R70, SRZ ;  /* 0x0000000000467805 */ /* 0x000fe2000001ff00 */
[----:B------:R-:W-:Y:S01]  /*05e0*/  UIMAD UR8, UR8, UR17, URZ ;  /* 0x00000011080872a4 */ /* 0x000fe2000f8e023f */
[----:B------:R-:W-:Y:S01]  /*05f0*/  IMAD.MOV.U32 R2, RZ, RZ, RZ ;  /* 0x000000ffff027224 */ /* 0x000fe200078e00ff */
[----:B------:R-:W-:Y:S01]  /*0600*/  CS2R R68, SRZ ;  /* 0x0000000000447805 */ /* 0x000fe2000001ff00 */
[----:B------:R-:W-:Y:S01]  /*0610*/  CS2R R74, SRZ ;  /* 0x00000000004a7805 */ /* 0x000fe2000001ff00 */
[----:B------:R-:W-:Y:S01]  /*0620*/  UIADD3 UR17, UR8, UR17, URZ ;  /* 0x0000001108117290 */ /* 0x000fe2000fffe03f */
[----:B------:R-:W-:Y:S01]  /*0630*/  CS2R R72, SRZ ;  /* 0x0000000000487805 */ /* 0x000fe2000001ff00 */
[----:B------:R-:W-:Y:S01]  /*0640*/  CS2R R78, SRZ ;  /* 0x00000000004e7805 */ /* 0x000fe2000001ff00 */
[----:B------:R-:W-:Y:S01]  /*0650*/  CS2R R76, SRZ ;  /* 0x00000000004c7805 */ /* 0x000fe2000001ff00 */
[----:B------:R-:W-:Y:S01]  /*0660*/  UISETP.LT.AND UP0, UPT, UR7, UR17, UPT ;  /* 0x000000110700728c */ /* 0x000fe2000bf01270 */
[----:B------:R-:W-:Y:S01]  /*0670*/  CS2R R82, SRZ ;  /* 0x0000000000527805 */ /* 0x000fe2000001ff00 */
[----:B------:R-:W-:Y:S01]  /*0680*/  CS2R R80, SRZ ;  /* 0x0000000000507805 */ /* 0x000fe2000001ff00 */
[----:B------:R-:W-:Y:S01]  /*0690*/  CS2R R86, SRZ ;  /* 0x0000000000567805 */ /* 0x000fe2000001ff00 */
[----:B------:R-:W-:Y:S01]  /*06a0*/  USEL UR7, UR7, UR17, UP0 ;  /* 0x0000001107077287 */ /* 0x000fe20008000000 */
[----:B------:R-:W-:Y:S01]  /*06b0*/  CS2R R84, SRZ ;  /* 0x0000000000547805 */ /* 0x000fe2000001ff00 */
[----:B------:R-:W-:Y:S01]  /*06c0*/  CS2R R90, SRZ ;  /* 0x00000000005a7805 */ /* 0x000fe2000001ff00 */
[----:B------:R-:W-:Y:S01]  /*06d0*/  CS2R R88, SRZ ;  /* 0x0000000000587805 */ /* 0x000fe2000001ff00 */
[----:B------:R-:W-:Y:S01]  /*06e0*/  UISETP.GT.AND UP0, UPT, UR7, UR8, UPT ;  /* 0x000000080700728c */ /* 0x000fe2000bf04270 */
[----:B------:R-:W-:Y:S01]  /*06f0*/  CS2R R94, SRZ ;  /* 0x00000000005e7805 */ /* 0x000fe2000001ff00 */
[----:B------:R-:W-:Y:S01]  /*0700*/  CS2R R92, SRZ ;  /* 0x00000000005c7805 */ /* 0x000fe2000001ff00 */
[----:B------:R-:W-:Y:S01]  /*0710*/  CS2R R98, SRZ ;  /* 0x0000000000627805 */ /* 0x000fe2000001ff00 */
[----:B------:R-:W-:Y:S01]  /*0720*/  CS2R R96, SRZ ;  /* 0x0000000000607805 */ /* 0x000fe2000001ff00 */
[----:B------:R-:W-:Y:S01]  /*0730*/  CS2R R102, SRZ ;  /* 0x0000000000667805 */ /* 0x000fe2000001ff00 */
[----:B------:R-:W-:Y:S01]  /*0740*/  PLOP3.LUT P0, PT, PT, PT, UP0, 0x80, 0x0 ;  /* 0x000000000000781c */ /* 0x000fe20003f0f008 */
[----:B------:R-:W-:Y:S01]  /*0750*/  CS2R R100, SRZ ;  /* 0x0000000000647805 */ /* 0x000fe2000001ff00 */
        /* <DEDUP_REMOVED lines=14> */
[----:B------:R-:W-:Y:S05]  /*0840*/  @!P0 BRA `(.L_x_3) ;  /* 0x00009a0000008947 */ /* 0x000fea0003800000 */
[----:B------:R-:W-:Y:S02]  /*0850*/  ULDC.64 UR4, c[0x0][0x340] ;  /* 0x0000d00000047ab9 */ /* 0x000fe40000000a00 */
[----:B------:R-:W-:-:S02]  /*0860*/  UISETP.NE.U32.AND UP0, UPT, URZ, UR4, UPT ;  /* 0x000000043f00728c */ /* 0x000fc4000bf05070 */
[----:B------:R-:W-:Y:S02]  /*0870*/  ULDC.64 UR16, c[0x0][0x340] ;  /* 0x0000d00000107ab9 */ /* 0x000fe40000000a00 */
[----:B------:R-:W-:-:S06]  /*0880*/  UISETP.NE.AND.EX UP0, UPT, URZ, UR5, UPT, UP0 ;  /* 0x000000053f00728c */ /* 0x000fcc000bf05300 */
[----:B------:R-:W-:-:S05]  /*0890*/  PLOP3.LUT P0, PT, PT, PT, UP0, 0x80, 0x0 ;  /* 0x000000000000781c */ /* 0x000fca0003f0f008 */
[----:B------:R-:W-:Y:S02]  /*08a0*/  @UP0 UMOV UR4, 0x4 ;  /* 0x0000000400040882 */ /* 0x000fe40000000000 */
[----:B------:R-:W-:-:S06]  /*08b0*/  @UP0 UIMAD.WIDE UR4, UR18, UR4, UR16 ;  /* 0x00000004120402a5 */ /* 0x000fcc000f8e0210 */
[----:B------:R-:W-:Y:S02]  /*08c0*/  IMAD.U32 R2, RZ, RZ, UR4 ;  /* 0x00000004ff027e24 */ /* 0x000fe4000f8e00ff */
[----:B------:R-:W-:Y:S01]  /*08d0*/  IMAD.U32 R3, RZ, RZ, UR5 ;  /* 0x00000005ff037e24 */ /* 0x000fe2000f8e00ff */
[----:B------:R-:W-:Y:S01]  /*08e0*/  SHF.R.S32.HI R10, RZ, 0x1f, R5 ;  /* 0x0000001fff0a7819 */ /* 0x000fe20000011405 */
[----:B------:R-:W-:Y:S02]  /*08f0*/  UIADD3 UR6, UR7, -0x1, URZ ;  /* 0xffffffff07067890 */ /* 0x000fe4000fffe03f */
[----:B------:R-:W-:Y:S01]  /*0900*/  ULDC.64 UR4, c[0x0][0x2b0] ;  /* 0x0000ac0000047ab9 */ /* 0x000fe20000000a00 */
[CC--:B------:R-:W-:Y:S01]  /*0910*/  LEA.HI R241, R10.reuse, R5.reuse, RZ, 0x6 ;  /* 0x000000050af17211 */ /* 0x0c0fe200078f30ff */
[----:B------:R1:W2:Y:S01]  /*0920*/  @P0 LDG.E R0, [R2.64] ;  /* 0x0000000c02000981 */ /* 0x0002a2000c1e1900 */
[----:B------:R-:W-:Y:S02]  /*0930*/  MOV R239, RZ ;  /* 0x000000ff00ef7202 */ /* 0x000fe40000000f00 */
[----:B-1----:R-:W-:Y:S01]  /*0940*/  LEA.HI R3, R10, R5, RZ, 0x3 ;  /* 0x000000050a037211 */ /* 0x002fe200078f18ff */
[----:B------:R-:W-:-:S03]  /*0950*/  IMAD.MOV.U32 R2, RZ, RZ, c[0x0][0x2b8] ;  /* 0x0000ae00ff027624 */ /* 0x000fc600078e00ff */
[----:B------:R-:W-:Y:S02]  /*0960*/  LOP3.LUT R25, R3, 0xfffffff8, RZ, 0xc0, !PT ;  /* 0xfffffff803197812 */ /* 0x000fe400078ec0ff */
[----:B------:R-:W-:Y:S02]  /*0970*/  SHF.R.S32.HI R3, RZ, 0x3, R3 ;  /* 0x00000003ff037819 */ /* 0x000fe40000011403 */
[----:B------:R-:W-:-:S04]  /*0980*/  IADD3 R25, -R25, R5, RZ ;  /* 0x0000000519197210 */ /* 0x000fc80007ffe1ff */
[----:B------:R-:W-:Y:S01]  /*0990*/  LEA R242, R25, R3, 0x5 ;  /* 0x0000000319f27211 */ /* 0x000fe200078e28ff */
[----:B------:R-:W-:Y:S01]  /*09a0*/  BAR.SYNC.DEFER_BLOCKING 0x0 ;  /* 0x0000000000007b1d */ /* 0x000fe20000010000 */
[----:B------:R-:W-:-:S05]  /*09b0*/  USHF.R.S32.HI UR20, URZ, 0x1f, UR18 ;  /* 0x0000001f3f147899 */ /* 0x000fca0008011412 */
[----:B--2---:R1:W2:Y:S01]  /*09c0*/  @P0 R2UR UR14, R0 ;  /* 0x00000000000e03c2 */ /* 0x0042a200000e0000 */
[----:B------:R-:W-:Y:S01]  /*09d0*/  ISETP.NE.AND P0, PT, R2, 0x1, PT ;  /* 0x000000010200780c */ /* 0x000fe20003f05270 */
[----:B--2---:R-:W-:Y:S02]  /*09e0*/  @!UP0 UMOV UR14, UR18 ;  /* 0x00000012000e8c82 */ /* 0x004fe40008000000 */
[----:B------:R-:W-:Y:S02]  /*09f0*/  USHF.R.S32.HI UR11, URZ, 0x1f, UR14 ;  /* 0x0000001f3f0b7899 */ /* 0x000fe4000801140e */
[----:B------:R-:W-:Y:S02]  /*0a00*/  UIMAD.WIDE.U32 UR16, UR14, UR4, URZ ;  /* 0x000000040e1072a5 */ /* 0x000fe4000f8e003f */
[----:B------:R-:W-:-:S04]  /*0a10*/  UIMAD UR11, UR11, UR4, URZ ;  /* 0x000000040b0b72a4 */ /* 0x000fc8000f8e023f */
[----:B------:R-:W-:Y:S01]  /*0a20*/  UIMAD UR11, UR14, UR5, UR11 ;  /* 0x000000050e0b72a4 */ /* 0x000fe2000f8e020b */
[----:B-1----:R-:W-:-:S03]  /*0a30*/  IMAD.U32 R0, RZ, RZ, UR6 ;  /* 0x00000006ff007e24 */ /* 0x002fc6000f8e00ff */
[----:B------:R-:W-:Y:S02]  /*0a40*/  UIADD3 UR11, UR17, UR11, URZ ;  /* 0x0000000b110b7290 */ /* 0x000fe4000fffe03f */
[----:B------:R-:W-:Y:S01]  /*0a50*/  USHF.R.S32.HI UR14, URZ, 0x1f, UR10 ;  /* 0x0000001f3f0e7899 */ /* 0x000fe2000801140a */
[----:B------:R-:W-:Y:S01]  /*0a60*/  IMAD R0, R0, 0x80, R242 ;  /* 0x0000008000007824 */ /* 0x000fe200078e02f2 */
[----:B------:R-:W-:-:S04]  /*0a70*/  ULDC.64 UR4, c[0x0][0x1b8] ;  /* 0x00006e0000047ab9 */ /* 0x000fc80000000a00 */
[C---:B------:R-:W-:Y:S02]  /*0a80*/  ISETP.GE.AND P3, PT, R0.reuse, UR15, PT ;  /* 0x0000000f00007c0c */ /* 0x040fe4000bf66270 */
[----:B------:R-:W-:Y:S02]  /*0a90*/  IADD3 R240, R0, UR9, RZ ;  /* 0x0000000900f07c10 */ /* 0x000fe4000fffe0ff */
[----:B------:R-:W-:-:S03]  /*0aa0*/  ISETP.GT.OR P3, PT, R242, 0x7f, P3 ;  /* 0x0000007ff200780c */ /* 0x000fc60001f64670 */
[----:B------:R-:W-:-:S04]  /*0ab0*/  @P0 IMAD.HI.U32 R0, R240, c[0x0][0x2bc], RZ ;  /* 0x0000af00f0000a27 */ /* 0x000fc800078e00ff */
[----:B------:R-:W-:Y:S01]  /*0ac0*/  IMAD.MOV.U32 R4, RZ, RZ, R240 ;  /* 0x000000ffff047224 */ /* 0x000fe200078e00f0 */
[----:B------:R-:W-:-:S05]  /*0ad0*/  @P0 SHF.R.U32.HI R4, RZ, c[0x0][0x2c0], R0 ;  /* 0x0000b000ff040a19 */ /* 0x000fca0000011600 */
[----:B------:R-:W-:-:S04]  /*0ae0*/  @!P3 IADD3 R2, P2, R4, UR16, RZ ;  /* 0x000000100402bc10 */ /* 0x000fc8000ff5e0ff */
[----:B------:R-:W-:Y:S02]  /*0af0*/  @!P3 LEA R6, P1, R2, c[0x0][0x2a0], 0x2 ;  /* 0x0000a8000206ba11 */ /* 0x000fe400078210ff */
[----:B------:R-:W-:-:S04]  /*0b00*/  @!P3 LEA.HI.X.SX32 R0, R4, UR11, 0x1, P2 ;  /* 0x0000000b0400bc11 */ /* 0x000fc800090f0eff */
[----:B------:R-:W-:-:S05]  /*0b10*/  @!P3 LEA.HI.X R7, R2, c[0x0][0x2a4], R0, 0x2, P1 ;  /* 0x0000a9000207ba11 */ /* 0x000fca00008f1400 */
[----:B------:R1:W2:Y:S01]  /*0b20*/  @!P3 LDG.E R239, [R6.64] ;  /* 0x0000000c06efb981 */ /* 0x0002a2000c1e1900 */
[----:B------:R-:W-:Y:S01]  /*0b30*/  UIMAD UR19, UR14, UR4, URZ ;  /* 0x000000040e1372a4 */ /* 0x000fe2000f8e023f */
[----:B------:R-:W-:Y:S01]  /*0b40*/  IMAD.SHL.U32 R37, R25, 0x8, RZ ;  /* 0x0000000819257824 */ /* 0x000fe200078e00ff */
[----:B------:R-:W-:Y:S01]  /*0b50*/  UIMAD.WIDE.U32 UR22, UR10, UR4, URZ ;  /* 0x000000040a1672a5 */ /* 0x000fe2000f8e003f */
[----:B------:R-:W3:Y:S01]  /*0b60*/  S2R R2, SR_CTAID.X ;  /* 0x0000000000027919 */ /* 0x000ee20000002500 */
[----:B------:R-:W-:Y:S01]  /*0b70*/  UIMAD UR19, UR10, UR5, UR19 ;  /* 0x000000050a1372a4 */ /* 0x000fe2000f8e0213 */
[----:B------:R-:W-:Y:S01]  /*0b80*/  IMAD.SHL.U32 R241, R241, 0x8, RZ ;  /* 0x00000008f1f17824 */ /* 0x000fe200078e00ff */
[C---:B------:R-:W-:Y:S01]  /*0b90*/  IADD3 R24, R37.reuse, 0x40, RZ ;  /* 0x0000004025187810 */ /* 0x040fe20007ffe0ff */
[----:B------:R-:W-:Y:S01]  /*0ba0*/  ULDC.64 UR4, c[0x0][0x1c0] ;  /* 0x0000700000047ab9 */ /* 0x000fe20000000a00 */
[----:B------:R-:W-:Y:S01]  /*0bb0*/  IADD3 R4, -R4, RZ, RZ ;  /* 0x000000ff04047210 */ /* 0x000fe20007ffe1ff */
[----:B------:R-:W-:Y:S01]  /*0bc0*/  UIMAD UR20, UR20, UR4, URZ ;  /* 0x00000004141472a4 */ /* 0x000fe2000f8e023f */
[----:B------:R-:W-:Y:S01]  /*0bd0*/  SHF.R.S32.HI R36, RZ, 0x1f, R24 ;  /* 0x0000001fff247819 */ /* 0x000fe20000011418 */
[----:B------:R-:W-:Y:S01]  /*0be0*/  UIADD3 UR23, UR23, UR19, URZ ;  /* 0x0000001317177290 */ /* 0x000fe2000fffe03f */
[----:B------:R-:W-:Y:S01]  /*0bf0*/  ISETP.GE.AND P3, PT, R37, c[0x0][0x198], PT ;  /* 0x0000660025007a0c */ /* 0x000fe20003f66270 */
[----:B------:R-:W-:Y:S01]  /*0c00*/  UIMAD UR5, UR18, UR5, UR20 ;  /* 0x00000005120572a4 */ /* 0x000fe2000f8e0214 */
[----:B------:R-:W-:Y:S01]  /*0c10*/  IMAD R240, R4, c[0x0][0x2b8], R240 ;  /* 0x0000ae0004f07a24 */ /* 0x000fe200078e02f0 */
[----:B------:R-:W-:Y:S01]  /*0c20*/  UIMAD.WIDE.U32 UR18, UR18, UR4, UR22 ;  /* 0x00000004121272a5 */ /* 0x000fe2000f8e0016 */
[----:B------:R-:W-:Y:S01]  /*0c30*/  LEA.HI R36, R36, R24, RZ, 0x3 ;  /* 0x0000001824247211 */ /* 0x000fe200078f18ff */
[----:B------:R-:W-:Y:S01]  /*0c40*/  UIMAD UR15, UR6, -0x80, UR15 ;  /* 0xffffff80060f78a4 */ /* 0x000fe2000f8e020f */
[----:B------:R-:W-:Y:S01]  /*0c50*/  ISETP.GE.AND P2, PT, R24, c[0x0][0x198], PT ;  /* 0x0000660018007a0c */ /* 0x000fe20003f46270 */
[----:B------:R-:W-:Y:S01]  /*0c60*/  UIADD3 UR5, UR19, UR5, URZ ;  /* 0x0000000513057290 */ /* 0x000fe2000fffe03f */
[----:B------:R-:W-:Y:S01]  /*0c70*/  LOP3.LUT R36, R36, 0xfffffff8, RZ, 0xc0, !PT ;  /* 0xfffffff824247812 */ /* 0x000fe200078ec0ff */
[----:B------:R-:W-:Y:S01]  /*0c80*/  IMAD.U32 R12, RZ, RZ, UR18 ;  /* 0x00000012ff0c7e24 */ /* 0x000fe2000f8e00ff */
[----:B------:R-:W-:Y:S01]  /*0c90*/  SHF.R.S32.HI R27, RZ, 0x1f, R240 ;  /* 0x0000001fff1b7819 */ /* 0x000fe200000114f0 */
[----:B------:R-:W-:Y:S01]  /*0ca0*/  IMAD.U32 R13, RZ, RZ, UR19 ;  /* 0x00000013ff0d7e24 */ /* 0x000fe2000f8e00ff */
[----:B------:R-:W-:Y:S01]  /*0cb0*/  LEA.HI R238, R10, R5, RZ, 0x4 ;  /* 0x000000050aee7211 */ /* 0x000fe200078f20ff */
[----:B-1----:R-:W-:Y:S01]  /*0cc0*/  IMAD.MOV.U32 R6, RZ, RZ, c[0x0][0x2c4] ;  /* 0x0000b100ff067624 */ /* 0x002fe200078e00ff */
[----:B------:R-:W-:Y:S01]  /*0cd0*/  UISETP.GT.AND UP0, UPT, UR6, UR8, UPT ;  /* 0x000000080600728c */ /* 0x000fe2000bf04270 */
[----:B---3--:R-:W-:-:S02]  /*0ce0*/  IMAD R9, R2, 0x80, R242 ;  /* 0x0000008002097824 */ /* 0x008fc400078e02f2 */
[----:B------:R-:W-:Y:S01]  /*0cf0*/  IMAD.U32 R15, RZ, RZ, UR5 ;  /* 0x00000005ff0f7e24 */ /* 0x000fe2000f8e00ff */
[C---:B------:R-:W-:Y:S01]  /*0d00*/  ISETP.NE.AND P1, PT, R6.reuse, 0x1, PT ;  /* 0x000000010600780c */ /* 0x040fe20003f25270 */
[----:B------:R-:W-:Y:S01]  /*0d10*/  IMAD.MOV.U32 R14, RZ, RZ, R12 ;  /* 0x000000ffff0e7224 */ /* 0x000fe200078e000c */
[----:B------:R-:W-:Y:S01]  /*0d20*/  MOV R8, R9 ;  /* 0x0000000900087202 */ /* 0x000fe20000000f00 */
[----:B------:R-:W-:Y:S01]  /*0d30*/  IMAD R6, R6, c[0x0][0x168], RZ ;  /* 0x00005a0006067a24 */ /* 0x000fe200078e02ff */
[----:B------:R-:W-:Y:S01]  /*0d40*/  ULDC.64 UR4, c[0x0][0x1e8] ;  /* 0x00007a0000047ab9 */ /* 0x000fe20000000a00 */
[----:B------:R-:W-:Y:S01]  /*0d50*/  IMAD R2, R2, 0x80, R3 ;  /* 0x0000008002027824 */ /* 0x000fe200078e0203 */
[----:B------:R-:W-:Y:S01]  /*0d60*/  UIMAD.WIDE.U32 UR20, UR10, UR4, URZ ;  /* 0x000000040a1472a5 */ /* 0x000fe2000f8e003f */
[----:B------:R-:W-:Y:S01]  /*0d70*/  IMAD R16, R27, c[0x0][0x1e0], RZ ;  /* 0x000078001b107a24 */ /* 0x000fe200078e02ff */
[----:B------:R-:W-:Y:S01]  /*0d80*/  UIMAD UR4, UR14, UR4, URZ ;  /* 0x000000040e0472a4 */ /* 0x000fe2000f8e023f */
[----:B------:R-:W-:Y:S01]  /*0d90*/  IMAD.WIDE.U32 R20, R240, c[0x0][0x1e0], RZ ;  /* 0x00007800f0147a25 */ /* 0x000fe200078e00ff */
[----:B------:R-:W-:-:S02]  /*0da0*/  IADD3 R4, R2, 0x40, RZ ;  /* 0x0000004002047810 */ /* 0x000fc40007ffe0ff */
[----:B------:R-:W-:Y:S01]  /*0db0*/  UIMAD UR4, UR10, UR5, UR4 ;  /* 0x000000050a0472a4 */ /* 0x000fe2000f8e0204 */
[----:B------:R-:W-:Y:S01]  /*0dc0*/  @P1 IMAD.HI.U32 R0, R9, c[0x0][0x2c8], RZ ;  /* 0x0000b20009001a27 */ /* 0x000fe200078e00ff */
[----:B------:R-:W-:Y:S02]  /*0dd0*/  ISETP.GE.AND P5, PT, R4, R6, PT ;  /* 0x000000060400720c */ /* 0x000fe40003fa6270 */
[----:B------:R-:W-:Y:S01]  /*0de0*/  UIADD3 UR18, UR21, UR4, URZ ;  /* 0x0000000415127290 */ /* 0x000fe2000fffe03f */
[C---:B------:R-:W-:Y:S01]  /*0df0*/  IMAD R16, R240.reuse, c[0x0][0x1e4], R16 ;  /* 0x00007900f0107a24 */ /* 0x040fe200078e0210 */
[----:B------:R-:W-:Y:S01]  /*0e00*/  @P1 SHF.R.U32.HI R8, RZ, c[0x0][0x2cc], R0 ;  /* 0x0000b300ff081a19 */ /* 0x000fe20000011600 */
[----:B------:R-:W-:Y:S01]  /*0e10*/  IMAD.WIDE.U32 R28, R240, c[0x0][0x208], RZ ;  /* 0x00008200f01c7a25 */ /* 0x000fe200078e00ff */
[----:B------:R-:W-:Y:S02]  /*0e20*/  ULDC.64 UR4, c[0x0][0x210] ;  /* 0x0000840000047ab9 */ /* 0x000fe40000000a00 */
[C---:B------:R-:W-:Y:S01]  /*0e30*/  IADD3 R0, -R8.reuse, RZ, RZ ;  /* 0x000000ff08007210 */ /* 0x040fe20007ffe1ff */
[----:B------:R-:W-:Y:S01]  /*0e40*/  IMAD.WIDE.U32 R14, R8, c[0x0][0x1b0], R14 ;  /* 0x00006c00080e7a25 */ /* 0x000fe200078e000e */
[----:B------:R-:W-:Y:S01]  /*0e50*/  SHF.R.S32.HI R7, RZ, 0x1f, R8 ;  /* 0x0000001fff077819 */ /* 0x000fe20000011408 */
[----:B------:R-:W-:-:S02]  /*0e60*/  UIMAD UR14, UR14, UR4, URZ ;  /* 0x000000040e0e72a4 */ /* 0x000fc4000f8e023f */
[----:B------:R-:W-:Y:S01]  /*0e70*/  IMAD R13, R0, c[0x0][0x2c4], R9 ;  /* 0x0000b100000d7a24 */ /* 0x000fe200078e0209 */
[----:B------:R-:W-:Y:S01]  /*0e80*/  UIMAD.WIDE.U32 UR22, UR10, UR4, URZ ;  /* 0x000000040a1672a5 */ /* 0x000fe2000f8e003f */
[----:B------:R-:W-:Y:S01]  /*0e90*/  IMAD R7, R7, c[0x0][0x1b0], RZ ;  /* 0x00006c0007077a24 */ /* 0x000fe200078e02ff */
[----:B------:R-:W-:Y:S01]  /*0ea0*/  UIMAD UR4, UR10, UR5, UR14 ;  /* 0x000000050a0472a4 */ /* 0x000fe2000f8e020e */
[----:B------:R-:W-:Y:S01]  /*0eb0*/  IMAD.IADD R17, R21, 0x1, R16 ;  /* 0x0000000115117824 */ /* 0x000fe200078e0210 */
[----:B------:R-:W-:Y:S01]  /*0ec0*/  SHF.R.S32.HI R0, RZ, 0x1f, R13 ;  /* 0x0000001fff007819 */ /* 0x000fe2000001140d */
[----:B------:R-:W-:Y:S01]  /*0ed0*/  IMAD R7, R8, c[0x0][0x1b4], R7 ;  /* 0x00006d0008077a24 */ /* 0x000fe200078e0207 */
[----:B------:R-:W-:Y:S01]  /*0ee0*/  MOV R16, R20 ;  /* 0x0000001400107202 */ /* 0x000fe20000000f00 */
[----:B------:R-:W-:Y:S01]  /*0ef0*/  UIADD3 UR4, UR23, UR4, URZ ;  /* 0x0000000417047290 */ /* 0x000fe2000fffe03f */
[----:B------:R-:W-:Y:S02]  /*0f00*/  IMAD.WIDE R40, R37, 0x2, RZ ;  /* 0x0000000225287825 */ /* 0x000fe400078e02ff */
[----:B------:R-:W-:-:S02]  /*0f10*/  IADD3 R15, R15, R7, RZ ;  /* 0x000000070f0f7210 */ /* 0x000fc40007ffe0ff */
[----:B------:R-:W-:Y:S02]  /*0f20*/  IMAD R0, R0, c[0x0][0x1a8], RZ ;  /* 0x00006a0000007a24 */ /* 0x000fe400078e02ff */
[----:B------:R-:W-:Y:S02]  /*0f30*/  IMAD.SHL.U32 R7, R3, 0x40, RZ ;  /* 0x0000004003077824 */ /* 0x000fe400078e00ff */
[C---:B------:R-:W-:Y:S02]  /*0f40*/  IMAD R0, R13.reuse, c[0x0][0x1ac], R0 ;  /* 0x00006b000d007a24 */ /* 0x040fe400078e0200 */
[----:B------:R-:W-:Y:S01]  /*0f50*/  IMAD.WIDE.U32 R12, R13, c[0x0][0x1a8], R14 ;  /* 0x00006a000d0c7a25 */ /* 0x000fe200078e000e */
[----:B------:R-:W-:-:S04]  /*0f60*/  LOP3.LUT R8, R7, 0x1c0, RZ, 0xc0, !PT ;  /* 0x000001c007087812 */ /* 0x000fc800078ec0ff */
[----:B------:R-:W-:Y:S02]  /*0f70*/  IADD3 R0, R13, R0, RZ ;  /* 0x000000000d007210 */ /* 0x000fe40007ffe0ff */
[C---:B------:R-:W-:Y:S02]  /*0f80*/  LEA R18, P1, R12.reuse, c[0x0][0x160], 0x1 ;  /* 0x000058000c127a11 */ /* 0x040fe400078208ff */
[----:B------:R-:W-:Y:S02]  /*0f90*/  SHF.R.U32.HI R7, RZ, 0x3, R8 ;  /* 0x00000003ff077819 */ /* 0x000fe40000011608 */
[----:B------:R-:W-:Y:S02]  /*0fa0*/  LEA.HI.X R0, R12, c[0x0][0x164], R0, 0x1, P1 ;  /* 0x000059000c007a11 */ /* 0x000fe400008f0c00 */
[----:B------:R-:W-:Y:S01]  /*0fb0*/  SHFL.IDX PT, R12, R18, RZ, 0x181f ;  /* 0x00181fff120c7589 */ /* 0x000fe200000e0000 */
[----:B------:R-:W-:Y:S02]  /*0fc0*/  LOP3.LUT R8, R8, 0x38, R37, 0xf8, !PT ;  /* 0x0000003808087812 */ /* 0x000fe400078ef825 */
[----:B------:R-:W-:Y:S01]  /*0fd0*/  ISETP.GE.AND P1, PT, R2, R6, PT ;  /* 0x000000060200720c */ /* 0x000fe20003f26270 */
[----:B------:R-:W1:Y:S01]  /*0fe0*/  SHFL.IDX PT, R13, R0, RZ, 0x181f ;  /* 0x00181fff000d7589 */ /* 0x000e6200000e0000 */
[----:B------:R-:W-:-:S02]  /*0ff0*/  LOP3.LUT R8, R8, R7, RZ, 0x3c, !PT ;  /* 0x0000000708087212 */ /* 0x000fc400078e3cff */
[----:B------:R-:W-:Y:S01]  /*1000*/  IADD3 R7, R2, 0x20, RZ ;  /* 0x0000002002077810 */ /* 0x000fe20007ffe0ff */
[----:B------:R-:W-:Y:S01]  /*1010*/  SHFL.IDX PT, R9, R0, 0x1, 0x181f ;  /* 0x00381f0000097f89 */ /* 0x000fe200000e0000 */
[----:B------:R-:W-:Y:S02]  /*1020*/  LOP3.LUT R241, R8, 0xfffffe00, R241, 0xf8, !PT ;  /* 0xfffffe0008f17812 */ /* 0x000fe400078ef8f1 */
[----:B------:R-:W-:Y:S01]  /*1030*/  ISETP.GE.AND P4, PT, R7, R6, PT ;  /* 0x000000060700720c */ /* 0x000fe20003f86270 */
[----:B------:R-:W3:Y:S01]  /*1040*/  SHFL.IDX PT, R8, R18, 0x1, 0x181f ;  /* 0x00381f0012087f89 */ /* 0x000ee200000e0000 */
[----:B------:R-:W-:Y:S01]  /*1050*/  IADD3 R2, R2, 0x60, RZ ;  /* 0x0000006002027810 */ /* 0x000fe20007ffe0ff */
[----:B------:R-:W-:Y:S02]  /*1060*/  IMAD.SHL.U32 R241, R241, 0x2, RZ ;  /* 0x00000002f1f17824 */ /* 0x000fe400078e00ff */
[----:B------:R-:W-:Y:S03]  /*1070*/  SHFL.IDX PT, R19, R0, 0x3, 0x181f ;  /* 0x00781f0000137f89 */ /* 0x000fe600000e0000 */
[----:B------:R-:W-:Y:S01]  /*1080*/  IADD3 R243, R241, 0x100, RZ ;  /* 0x00000100f1f37810 */ /* 0x000fe20007ffe0ff */
[----:B-1----:R-:W-:-:S04]  /*1090*/  @!P1 IMAD.WIDE R14, R37, 0x2, R12 ;  /* 0x00000002250e9825 */ /* 0x002fc800078e020c */
[----:B------:R-:W-:Y:S01]  /*10a0*/  @!P1 IMAD.WIDE R12, R36, 0x2, R12 ;  /* 0x00000002240c9825 */ /* 0x000fe200078e020c */
[----:B------:R1:W-:Y:S04]  /*10b0*/  @!P1 LDGSTS.E.BYPASS.LTC128B.128 [R241+0x100], [R14.64], !P3 ;  /* 0x001000000ef19fae */ /* 0x0003e8000d901d4c */
[----:B------:R4:W-:Y:S01]  /*10c0*/  @!P1 LDGSTS.E.BYPASS.LTC128B.128 [R241+0x4100], [R12.64], !P2 ;  /* 0x041000000cf19fae */ /* 0x0009e2000d101d4c */
[----:B------:R-:W-:Y:S01]  /*10d0*/  ISETP.GE.AND P1, PT, R2, R6, PT ;  /* 0x000000060200720c */ /* 0x000fe20003f26270 */
[----:B---3--:R-:W-:-:S04]  /*10e0*/  @!P4 IMAD.WIDE R6, R36, 0x2, R8 ;  /* 0x000000022406c825 */ /* 0x008fc800078e0208 */
[----:B-1----:R-:W-:Y:S01]  /*10f0*/  @!P4 IMAD.WIDE R14, R37, 0x2, R8 ;  /* 0x00000002250ec825 */ /* 0x002fe200078e0208 */
[C---:B------:R-:W-:Y:S02]  /*1100*/  LOP3.LUT R8, R238.reuse, 0xfffffff0, RZ, 0xc0, !PT ;  /* 0xfffffff0ee087812 */ /* 0x040fe400078ec0ff */
[----:B------:R-:W-:Y:S01]  /*1110*/  SHF.R.S32.HI R9, RZ, 0x4, R238 ;  /* 0x00000004ff097819 */ /* 0x000fe200000114ee */
[----:B----4-:R-:W-:Y:S02]  /*1120*/  SHFL.IDX PT, R12, R18, 0x2, 0x181f ;  /* 0x00581f00120c7f89 */ /* 0x010fe400000e0000 */
[----:B------:R-:W-:Y:S01]  /*1130*/  IMAD.IADD R8, R5, 0x1, -R8 ;  /* 0x0000000105087824 */ /* 0x000fe200078e0a08 */
[----:B------:R-:W-:Y:S01]  /*1140*/  LEA.HI R238, R238, R9, RZ, 0x1 ;  /* 0x00000009eeee7211 */ /* 0x000fe200078f08ff */
[----:B------:R1:W3:Y:S03]  /*1150*/  SHFL.IDX PT, R13, R0, 0x2, 0x181f ;  /* 0x00581f00000d7f89 */ /* 0x0002e600000e0000 */
[----:B------:R-:W-:Y:S01]  /*1160*/  SHF.R.S32.HI R2, RZ, 0x1f, R8 ;  /* 0x0000001fff027819 */ /* 0x000fe20000011408 */
[----:B------:R3:W-:Y:S01]  /*1170*/  @!P4 LDGSTS.E.BYPASS.LTC128B.128 [R241+0x1100], [R14.64], !P3 ;  /* 0x011000000ef1cfae */ /* 0x0007e2000d901d4c */
[----:B------:R-:W-:-:S02]  /*1180*/  LOP3.LUT R238, R238, 0xfffffffe, RZ, 0xc0, !PT ;  /* 0xfffffffeeeee7812 */ /* 0x000fc400078ec0ff */
[----:B------:R-:W-:Y:S01]  /*1190*/  LEA.HI R2, R2, R8, RZ, 0x3 ;  /* 0x0000000802027211 */ /* 0x000fe200078f18ff */
[----:B------:R4:W-:Y:S02]  /*11a0*/  @!P4 LDGSTS.E.BYPASS.LTC128B.128 [R241+0x5100], [R6.64], !P2 ;  /* 0x0510000006f1cfae */ /* 0x0009e4000d101d4c */
[----:B------:R-:W-:Y:S02]  /*11b0*/  IMAD.IADD R238, R9, 0x1, -R238 ;  /* 0x0000000109ee7824 */ /* 0x000fe400078e0aee */
[----:B------:R-:W5:Y:S01]  /*11c0*/  SHFL.IDX PT, R18, R18, 0x3, 0x181f ;  /* 0x00781f0012127f89 */ /* 0x000f6200000e0000 */
[----:B-1----:R-:W-:-:S04]  /*11d0*/  LOP3.LUT R0, R2, 0xfffffff8, RZ, 0xc0, !PT ;  /* 0xfffffff802007812 */ /* 0x002fc800078ec0ff */
[----:B------:R-:W-:Y:S01]  /*11e0*/  IADD3 R0, R8, -R0, RZ ;  /* 0x8000000008007210 */ /* 0x000fe20007ffe0ff */
[----:B------:R-:W-:Y:S02]  /*11f0*/  IMAD.SHL.U32 R8, R238, 0x8, RZ ;  /* 0x00000008ee087824 */ /* 0x000fe400078e00ff */
[----:B---3--:R-:W-:-:S04]  /*1200*/  @!P5 IMAD.WIDE R14, R37, 0x2, R12 ;  /* 0x00000002250ed825 */ /* 0x008fc800078e020c */
[----:B------:R-:W-:Y:S01]  /*1210*/  @!P5 IMAD.WIDE R12, R36, 0x2, R12 ;  /* 0x00000002240cd825 */ /* 0x000fe200078e020c */
[----:B------:R1:W-:Y:S03]  /*1220*/  @!P5 LDGSTS.E.BYPASS.LTC128B.128 [R241+0x2100], [R14.64], !P3 ;  /* 0x021000000ef1dfae */ /* 0x0003e6000d901d4c */
[----:B------:R-:W-:Y:S01]  /*1230*/  IMAD.SHL.U32 R9, R0, 0x40, RZ ;  /* 0x0000004000097824 */ /* 0x000fe200078e00ff */
[----:B------:R3:W-:Y:S01]  /*1240*/  @!P5 LDGSTS.E.BYPASS.LTC128B.128 [R241+0x6100], [R12.64], !P2 ;  /* 0x061000000cf1dfae */ /* 0x0007e2000d101d4c */
[----:B-----5:R-:W-:-:S03]  /*1250*/  @!P1 IMAD.WIDE R20, R37, 0x2, R18 ;  /* 0x0000000225149825 */ /* 0x020fc600078e0212 */
[----:B------:R-:W-:Y:S01]  /*1260*/  LOP3.LUT R9, R9, 0x1c0, RZ, 0xc0, !PT ;  /* 0x000001c009097812 */ /* 0x000fe200078ec0ff */
[----:B------:R-:W-:Y:S01]  /*1270*/  @!P1 IMAD.WIDE R18, R36, 0x2, R18 ;  /* 0x0000000224129825 */ /* 0x000fe200078e0212 */
[----:B------:R5:W-:Y:S01]  /*1280*/  @!P1 LDGSTS.E.BYPASS.LTC128B.128 [R241+0x3100], [R20.64], !P3 ;  /* 0x0310000014f19fae */ /* 0x000be2000d901d4c */
[----:B------:R-:W-:Y:S02]  /*1290*/  ISETP.GE.AND P3, PT, R24, c[0x0][0x1d4], PT ;  /* 0x0000750018007a0c */ /* 0x000fe40003f66270 */
[----:B------:R-:W-:Y:S01]  /*12a0*/  LOP3.LUT R8, R9, 0x8, R8, 0xf8, !PT ;  /* 0x0000000809087812 */ /* 0x000fe200078ef808 */
[----:B------:R1:W-:Y:S01]  /*12b0*/  @!P1 LDGSTS.E.BYPASS.LTC128B.128 [R241+0x7100], [R18.64], !P2 ;  /* 0x0710000012f19fae */ /* 0x0003e2000d101d4c */
[----:B------:R-:W-:-:S03]  /*12c0*/  SHF.R.U32.HI R9, RZ, 0x3, R9 ;  /* 0x00000003ff097819 */ /* 0x000fc60000011609 */
[----:B------:R-:W0:Y:S01]  /*12d0*/  LDGDEPBAR ;  /* 0x00000000000079af */ /* 0x000e220000000000 */
[----:B--2---:R-:W-:Y:S01]  /*12e0*/  SHF.R.S32.HI R26, RZ, 0x1f, R239 ;  /* 0x0000001fff1a7819 */ /* 0x004fe200000114ef */
[----:B------:R-:W-:-:S04]  /*12f0*/  IMAD.WIDE.U32 R16, R239, c[0x0][0x1f0], R16 ;  /* 0x00007c00ef107a25 */ /* 0x000fc800078e0010 */
[----:B------:R-:W-:Y:S01]  /*1300*/  IMAD R4, R26, c[0x0][0x1f0], RZ ;  /* 0x00007c001a047a24 */ /* 0x000fe200078e02ff */
[----:B----4-:R-:W-:-:S03]  /*1310*/  IADD3 R7, P4, R16, UR20, RZ ;  /* 0x0000001410077c10 */ /* 0x010fc6000ff9e0ff */
[----:B------:R-:W-:-:S05]  /*1320*/  IMAD R4, R239, c[0x0][0x1f4], R4 ;  /* 0x00007d00ef047a24 */ /* 0x000fca00078e0204 */
[----:B------:R-:W-:Y:S02]  /*1330*/  IADD3.X R4, R17, UR18, R4, P4, !PT ;  /* 0x0000001211047c10 */ /* 0x000fe4000a7fe404 */
[----:B------:R-:W-:-:S04]  /*1340*/  LEA R6, P4, R7, c[0x0][0x1c8], 0x1 ;  /* 0x0000720007067a11 */ /* 0x000fc800078808ff */
[----:B------:R-:W-:Y:S01]  /*1350*/  LEA.HI.X R4, R7, c[0x0][0x1cc], R4, 0x1, P4 ;  /* 0x0000730007047a11 */ /* 0x000fe200020f0c04 */
[----:B------:R-:W-:Y:S01]  /*1360*/  SHFL.IDX PT, R16, R6, RZ, 0x181f ;  /* 0x00181fff06107589 */ /* 0x000fe200000e0000 */
[C---:B------:R-:W-:Y:S01]  /*1370*/  IADD3 R7, -R3.reuse, UR15, RZ ;  /* 0x0000000f03077c10 */ /* 0x040fe2000fffe1ff */
[----:B------:R-:W-:Y:S01]  /*1380*/  IMAD.SHL.U32 R3, R3, 0x8, RZ ;  /* 0x0000000803037824 */ /* 0x000fe200078e00ff */
[----:B------:R-:W-:Y:S01]  /*1390*/  ISETP.GE.AND P4, PT, R37, c[0x0][0x1d4], PT ;  /* 0x0000750025007a0c */ /* 0x000fe20003f86270 */
[----:B------:R-:W2:Y:S01]  /*13a0*/  SHFL.IDX PT, R17, R4, RZ, 0x181f ;  /* 0x00181fff04117589 */ /* 0x000ea200000e0000 */
[C---:B------:R-:W-:Y:S02]  /*13b0*/  ISETP.GE.AND P6, PT, R7.reuse, 0x1, PT ;  /* 0x000000010700780c */ /* 0x040fe40003fc6270 */
[C---:B------:R-:W-:Y:S01]  /*13c0*/  ISETP.GE.AND P5, PT, R7.reuse, 0x21, PT ;  /* 0x000000210700780c */ /* 0x040fe20003fa6270 */
[----:B-1----:R-:W-:Y:S01]  /*13d0*/  SHFL.IDX PT, R14, R6, 0x1, 0x181f ;  /* 0x00381f00060e7f89 */ /* 0x002fe200000e0000 */
[----:B------:R-:W-:-:S02]  /*13e0*/  ISETP.GE.AND P2, PT, R7, 0x41, PT ;  /* 0x000000410700780c */ /* 0x000fc40003f46270 */
[----:B------:R-:W-:Y:S01]  /*13f0*/  ISETP.GT.AND P1, PT, R7, 0x60, PT ;  /* 0x000000600700780c */ /* 0x000fe20003f24270 */
[----:B------:R-:W1:Y:S04]  /*1400*/  SHFL.IDX PT, R15, R4, 0x1, 0x181f ;  /* 0x00381f00040f7f89 */ /* 0x000e6800000e0000 */
[----:B---3--:R-:W-:Y:S04]  /*1410*/  SHFL.IDX PT, R12, R6, 0x2, 0x181f ;  /* 0x00581f00060c7f89 */ /* 0x008fe800000e0000 */
[----:B------:R-:W-:Y:S04]  /*1420*/  SHFL.IDX PT, R13, R4, 0x2, 0x181f ;  /* 0x00581f00040d7f89 */ /* 0x000fe800000e0000 */
[----:B------:R3:W-:Y:S04]  /*1430*/  SHFL.IDX PT, R22, R6, 0x3, 0x181f ;  /* 0x00781f0006167f89 */ /* 0x0007e800000e0000 */
[----:B------:R4:W1:Y:S01]  /*1440*/  SHFL.IDX PT, R23, R4, 0x3, 0x181f ;  /* 0x00781f0004177f89 */ /* 0x00086200000e0000 */
[----:B--2---:R-:W-:Y:S01]  /*1450*/  @P6 IMAD.WIDE R18, R36, 0x2, R16 ;  /* 0x0000000224126825 */ /* 0x004fe200078e0210 */
[----:B---3--:R-:W-:-:S02]  /*1460*/  LEA.HI R6, R10, R5, RZ, 0x5 ;  /* 0x000000050a067211 */ /* 0x008fc400078f28ff */
[----:B------:R-:W-:Y:S02]  /*1470*/  SHF.L.U32 R10, R2, 0x6, RZ ;  /* 0x00000006020a7819 */ /* 0x000fe400000006ff */
[----:B----4-:R-:W-:Y:S01]  /*1480*/  LOP3.LUT R4, R8, R9, RZ, 0x3c, !PT ;  /* 0x0000000908047212 */ /* 0x010fe200078e3cff */
[----:B------:R-:W-:-:S03]  /*1490*/  @P6 IMAD.WIDE R8, R37, 0x2, R16 ;  /* 0x0000000225086825 */ /* 0x000fc600078e0210 */
[----:B------:R-:W-:Y:S01]  /*14a0*/  LOP3.LUT R4, R4, 0xfffffe00, R10, 0xf8, !PT ;  /* 0xfffffe0004047812 */ /* 0x000fe200078ef80a */
[C-C-:B-1----:R-:W-:Y:S01]  /*14b0*/  @P5 IMAD.WIDE R16, R37.reuse, 0x2, R14.reuse ;  /* 0x0000000225105825 */ /* 0x142fe200078e020e */
[----:B------:R1:W-:Y:S03]  /*14c0*/  @P6 LDGSTS.E.BYPASS.LTC128B.128 [R241+0x8100], [R8.64], !P4 ;  /* 0x0810000008f16fae */ /* 0x0003e6000e101d4c */
[----:B------:R-:W-:Y:S01]  /*14d0*/  @P5 IMAD.WIDE R14, R36, 0x2, R14 ;  /* 0x00000002240e5825 */ /* 0x000fe200078e020e */
[----:B------:R2:W-:Y:S04]  /*14e0*/  @P6 LDGSTS.E.BYPASS.LTC128B.128 [R241+0xc100], [R18.64], !P3 ;  /* 0x0c10000012f16fae */ /* 0x0005e8000d901d4c */
[----:B------:R2:W-:Y:S04]  /*14f0*/  @P5 LDGSTS.E.BYPASS.LTC128B.128 [R241+0x9100], [R16.64], !P4 ;  /* 0x0910000010f15fae */ /* 0x0005e8000e101d4c */
[----:B------:R3:W-:Y:S01]  /*1500*/  @P5 LDGSTS.E.BYPASS.LTC128B.128 [R241+0xd100], [R14.64], !P3 ;  /* 0x0d1000000ef15fae */ /* 0x0007e2000d901d4c */
[----:B-1----:R-:W-:-:S04]  /*1510*/  @P1 IMAD.WIDE R8, R37, 0x2, R22 ;  /* 0x0000000225081825 */ /* 0x002fc800078e0216 */
[----:B------:R-:W-:-:S04]  /*1520*/  @P1 IMAD.WIDE R22, R36, 0x2, R22 ;  /* 0x0000000224161825 */ /* 0x000fc800078e0216 */
[----:B---3--:R-:W-:-:S04]  /*1530*/  @P2 IMAD.WIDE R14, R37, 0x2, R12 ;  /* 0x00000002250e2825 */ /* 0x008fc800078e020c */
[----:B------:R-:W-:Y:S01]  /*1540*/  @P2 IMAD.WIDE R12, R36, 0x2, R12 ;  /* 0x00000002240c2825 */ /* 0x000fe200078e020c */
[----:B------:R1:W-:Y:S04]  /*1550*/  @P2 LDGSTS.E.BYPASS.LTC128B.128 [R241+0xa100], [R14.64], !P4 ;  /* 0x0a1000000ef12fae */ /* 0x0003e8000e101d4c */
[----:B------:R1:W-:Y:S04]  /*1560*/  @P2 LDGSTS.E.BYPASS.LTC128B.128 [R241+0xe100], [R12.64], !P3 ;  /* 0x0e1000000cf12fae */ /* 0x0003e8000d901d4c */
[----:B------:R3:W-:Y:S04]  /*1570*/  @P1 LDGSTS.E.BYPASS.LTC128B.128 [R241+0xb100], [R8.64], !P4 ;  /* 0x0b10000008f11fae */ /* 0x0007e8000e101d4c */
[----:B------:R5:W-:Y:S01]  /*1580*/  @P1 LDGSTS.E.BYPASS.LTC128B.128 [R241+0xf100], [R22.64], !P3 ;  /* 0x0f10000016f11fae */ /* 0x000be2000d901d4c */
[----:B------:R-:W-:-:S02]  /*1590*/  R2P PR, R0, 0x6 ;  /* 0x0000000600007804 */ /* 0x000fc40000000000 */
[C---:B------:R-:W-:Y:S01]  /*15a0*/  LOP3.LUT P6, RZ, R25.reuse, 0x4, RZ, 0xc0, !PT ;  /* 0x0000000419ff7812 */ /* 0x040fe200078cc0ff */
[----:B------:R-:W0:Y:S01]  /*15b0*/  LDGDEPBAR ;  /* 0x00000000000079af */ /* 0x000e220000000000 */
[----:B---3--:R-:W-:Y:S01]  /*15c0*/  IMAD.SHL.U32 R8, R6, 0x20, RZ ;  /* 0x0000002006087824 */ /* 0x008fe200078e00ff */
[----:B------:R-:W-:-:S04]  /*15d0*/  SHF.L.U32 R9, R25, 0x6, RZ ;  /* 0x0000000619097819 */ /* 0x000fc800000006ff */
[----:B------:R-:W-:Y:S01]  /*15e0*/  LOP3.LUT R2, R9, 0x1c0, RZ, 0xc0, !PT ;  /* 0x000001c009027812 */ /* 0x000fe200078ec0ff */
[----:B------:R-:W-:-:S04]  /*15f0*/  DEPBAR.LE SB0, 0x1 ;  /* 0x000080400000791a */ /* 0x000fc80000000000 */
[----:B------:R-:W-:Y:S02]  /*1600*/  LOP3.LUT R8, R8, 0x7ffffc00, RZ, 0xc0, !PT ;  /* 0x7ffffc0008087812 */ /* 0x000fe400078ec0ff */
[----:B------:R-:W-:Y:S02]  /*1610*/  LOP3.LUT R3, R2, 0x8, R3, 0xf8, !PT ;  /* 0x0000000802037812 */ /* 0x000fe400078ef803 */
[----:B------:R-:W-:Y:S01]  /*1620*/  SHF.R.U32.HI R9, RZ, 0x3, R2 ;  /* 0x00000003ff097819 */ /* 0x000fe20000011602 */
[----:B------:R-:W-:Y:S02]  /*1630*/  IMAD.MOV.U32 R2, RZ, RZ, 0x10 ;  /* 0x00000010ff027424 */ /* 0x000fe400078e00ff */
[----:B------:R-:W-:Y:S01]  /*1640*/  IMAD.IADD R188, R4, 0x1, R8 ;  /* 0x0000000104bc7824 */ /* 0x000fe200078e0208 */
[----:B------:R-:W-:Y:S02]  /*1650*/  LOP3.LUT R0, R3, R9, RZ, 0x3c, !PT ;  /* 0x0000000903007212 */ /* 0x000fe400078e3cff */
[----:B------:R-:W-:-:S02]  /*1660*/  SEL R2, R2, 0xfffffff0, !P1 ;  /* 0xfffffff002027807 */ /* 0x000fc40004800000 */
[----:B------:R-:W-:Y:S01]  /*1670*/  LEA R196, R188, 0x100, 0x1 ;  /* 0x00000100bcc47811 */ /* 0x000fe200078e08ff */
[----:B------:R-:W-:Y:S01]  /*1680*/  IMAD R238, R238, 0x200, R0 ;  /* 0x00000200eeee7824 */ /* 0x000fe200078e0200 */
[----:B------:R-:W-:Y:S01]  /*1690*/  MOV R3, 0x20 ;  /* 0x0000002000037802 */ /* 0x000fe20000000f00 */
[----:B------:R-:W-:Y:S01]  /*16a0*/  IMAD.SHL.U32 R188, R188, 0x2, RZ ;  /* 0x00000002bcbc7824 */ /* 0x000fe200078e00ff */
[----:B------:R-:W-:Y:S01]  /*16b0*/  BAR.SYNC.DEFER_BLOCKING 0x0 ;  /* 0x0000000000007b1d */ /* 0x000fe20000010000 */
[--C-:B------:R-:W-:Y:S01]  /*16c0*/  IMAD R192, R2, 0x2, R196.reuse ;  /* 0x0000000202c07824 */ /* 0x100fe200078e02c4 */
[----:B------:R-:W-:Y:S02]  /*16d0*/  SEL R0, R3, 0xffffffe0, !P2 ;  /* 0xffffffe003007807 */ /* 0x000fe40005000000 */
[----:B------:R-:W-:Y:S02]  /*16e0*/  SHF.L.U32 R238, R238, 0x1, RZ ;  /* 0x00000001eeee7819 */ /* 0x000fe400000006ff */
[C---:B------:R-:W-:Y:S01]  /*16f0*/  LEA R212, R0.reuse, R192, 0x1 ;  /* 0x000000c000d47211 */ /* 0x040fe200078e08ff */
[----:B------:R-:W-:Y:S01]  /*1700*/  IMAD R196, R0, 0x2, R196 ;  /* 0x0000000200c47824 */ /* 0x000fe200078e02c4 */
[----:B------:R-:W-:-:S02]  /*1710*/  LOP3.LUT P1, RZ, R25, 0x2, RZ, 0xc0, !PT ;  /* 0x0000000219ff7812 */ /* 0x000fc4000782c0ff */
[C---:B------:R-:W-:Y:S02]  /*1720*/  IADD3 R8, R238.reuse, 0x8100, RZ ;  /* 0x00008100ee087810 */ /* 0x040fe40007ffe0ff */
[----:B------:R-:W-:Y:S02]  /*1730*/  IADD3 R237, R238, 0x8120, RZ ;  /* 0x00008120eeed7810 */ /* 0x000fe40007ffe0ff */
[----:B------:R-:W-:-:S05]  /*1740*/  SEL R3, R3, 0xffffffe0, !P6 ;  /* 0xffffffe003037807 */ /* 0x000fca0007000000 */
[C---:B------:R-:W-:Y:S02]  /*1750*/  IMAD R235, R3.reuse, 0x2, R238 ;  /* 0x0000000203eb7824 */ /* 0x040fe400078e02ee */
[----:B------:R-:W-:Y:S01]  /*1760*/  @P1 IADD3 R237, R8, -0x20, RZ ;  /* 0xffffffe008ed1810 */ /* 0x000fe20007ffe0ff */
[----:B------:R-:W-:Y:S03]  /*1770*/  LDSM.16.M88.4 R136, [R188+0x100] ;  /* 0x00010000bc88783b */ /* 0x000fe60000000200 */
[----:B------:R-:W-:Y:S02]  /*1780*/  LEA R224, R3, R237, 0x1 ;  /* 0x000000ed03e07211 */ /* 0x000fe400078e08ff */
[C---:B------:R-:W-:Y:S01]  /*1790*/  IADD3 R231, R237.reuse, 0x800, RZ ;  /* 0x00000800ede77810 */ /* 0x040fe20007ffe0ff */
[----:B------:R-:W-:Y:S01]  /*17a0*/  LDSM.16.M88.4 R140, [R192] ;  /* 0x00000000c08c783b */ /* 0x000fe20000000200 */
[----:B------:R-:W-:-:S02]  /*17b0*/  IADD3 R230, R237, 0x1000, RZ ;  /* 0x00001000ede67810 */ /* 0x000fc40007ffe0ff */
[C---:B------:R-:W-:Y:S01]  /*17c0*/  IADD3 R229, R237.reuse, 0x1800, RZ ;  /* 0x00001800ede57810 */ /* 0x040fe20007ffe0ff */
[----:B------:R-:W-:Y:S01]  /*17d0*/  LDSM.16.M88.4 R172, [R196] ;  /* 0x00000000c4ac783b */ /* 0x000fe20000000200 */
[C---:B------:R-:W-:Y:S02]  /*17e0*/  IADD3 R228, R237.reuse, 0x2000, RZ ;  /* 0x00002000ede47810 */ /* 0x040fe40007ffe0ff */
[C---:B------:R-:W-:Y:S01]  /*17f0*/  IADD3 R227, R237.reuse, 0x2800, RZ ;  /* 0x00002800ede37810 */ /* 0x040fe20007ffe0ff */
[----:B------:R-:W-:Y:S01]  /*1800*/  LDSM.16.M88.4 R184, [R212] ;  /* 0x00000000d4b8783b */ /* 0x000fe20000000200 */
[C---:B------:R-:W-:Y:S02]  /*1810*/  IADD3 R226, R237.reuse, 0x3000, RZ ;  /* 0x00003000ede27810 */ /* 0x040fe40007ffe0ff */
[C---:B------:R-:W-:Y:S01]  /*1820*/  IADD3 R225, R237.reuse, 0x3800, RZ ;  /* 0x00003800ede17810 */ /* 0x040fe20007ffe0ff */
[----:B------:R-:W-:Y:S01]  /*1830*/  LDSM.16.M88.4 R188, [R188+0x4100] ;  /* 0x00410000bcbc783b */ /* 0x000fe20000000200 */
[----:B------:R-:W-:-:S02]  /*1840*/  IADD3 R223, R237, 0x4000, RZ ;  /* 0x00004000eddf7810 */ /* 0x000fc40007ffe0ff */
[C---:B------:R-:W-:Y:S01]  /*1850*/  IADD3 R222, R237.reuse, 0x4800, RZ ;  /* 0x00004800edde7810 */ /* 0x040fe20007ffe0ff */
[----:B------:R-:W-:Y:S01]  /*1860*/  LDSM.16.M88.4 R192, [R192+0x4000] ;  /* 0x00400000c0c0783b */ /* 0x000fe20000000200 */
[C---:B------:R-:W-:Y:S02]  /*1870*/  IADD3 R221, R237.reuse, 0x5000, RZ ;  /* 0x00005000eddd7810 */ /* 0x040fe40007ffe0ff */
[C---:B------:R-:W-:Y:S01]  /*1880*/  IADD3 R220, R237.reuse, 0x5800, RZ ;  /* 0x00005800eddc7810 */ /* 0x040fe20007ffe0ff */
[----:B------:R-:W-:Y:S01]  /*1890*/  LDSM.16.M88.4 R196, [R196+0x4000] ;  /* 0x00400000c4c4783b */ /* 0x000fe20000000200 */
[C---:B------:R-:W-:Y:S02]  /*18a0*/  IADD3 R219, R237.reuse, 0x6000, RZ ;  /* 0x00006000eddb7810 */ /* 0x040fe40007ffe0ff */
[C---:B------:R-:W-:Y:S01]  /*18b0*/  IADD3 R218, R237.reuse, 0x6800, RZ ;  /* 0x00006800edda7810 */ /* 0x040fe20007ffe0ff */
[----:B------:R-:W-:Y:S01]  /*18c0*/  LDSM.16.M88.4 R212, [R212+0x4000] ;  /* 0x00400000d4d4783b */ /* 0x000fe20000000200 */
[----:B------:R-:W-:-:S02]  /*18d0*/  IADD3 R217, R237, 0x7000, RZ ;  /* 0x00007000edd97810 */ /* 0x000fc40007ffe0ff */
[----:B------:R-:W-:Y:S01]  /*18e0*/  IADD3 R216, R237, 0x7800, RZ ;  /* 0x00007800edd87810 */ /* 0x000fe20007ffe0ff */
[----:B------:R-:W-:Y:S06]  /*18f0*/  BAR.SYNC.DEFER_BLOCKING 0x0 ;  /* 0x0000000000007b1d */ /* 0x000fec0000010000 */
[----:B------:R-:W-:-:S04]  /*1900*/  DEPBAR.LE SB0, 0x0 ;  /* 0x000080000000791a */ /* 0x000fc80000000000 */
[----:B------:R-:W-:Y:S06]  /*1910*/  BAR.SYNC.DEFER_BLOCKING 0x0 ;  /* 0x0000000000007b1d */ /* 0x000fec0000010000 */
[----:B------:R-:W3:Y:S04]  /*1920*/  LDSM.16.M88.4 R60, [R238+0x8900] ;  /* 0x00890000ee3c783b */ /* 0x000ee80000000200 */
[----:B--2---:R-:W-:Y:S04]  /*1930*/  LDSM.16.M88.4 R16, [R237+0x800] ;  /* 0x00080000ed10783b */ /* 0x004fe80000000200 */
[----:B-----5:R-:W1:Y:S04]  /*1940*/  LDSM.16.M88.4 R20, [R238+0x8100] ;  /* 0x00810000ee14783b */ /* 0x020e680000000200 */
[----:B------:R-:W2:Y:S04]  /*1950*/  LDSM.16.M88.4 R44, [R238+0x9900] ;  /* 0x00990000ee2c783b */ /* 0x000ea80000000200 */
[----:B------:R-:W4:Y:S04]  /*1960*/  LDSM.16.M88.4 R8, [R237] ;  /* 0x00000000ed08783b */ /* 0x000f280000000200 */
[----:B------:R-:W-:Y:S04]  /*1970*/  LDSM.16.M88.4 R52, [R238+0x9100] ;  /* 0x00910000ee34783b */ /* 0x000fe80000000200 */
[----:B------:R-:W-:Y:S04]  /*1980*/  LDSM.16.M88.4 R32, [R238+0xa100] ;  /* 0x00a10000ee20783b */ /* 0x000fe80000000200 */
[----:B------:R-:W-:Y:S04]  /*1990*/  LDSM.16.M88.4 R88, [R238+0xa900] ;  /* 0x00a90000ee58783b */ /* 0x000fe80000000200 */
[----:B------:R-:W-:Y:S04]  /*19a0*/  LDSM.16.M88.4 R68, [R237+0x2800] ;  /* 0x00280000ed44783b */ /* 0x000fe80000000200 */
[----:B------:R-:W-:Y:S01]  /*19b0*/  LDSM.16.M88.4 R80, [R238+0xb100] ;  /* 0x00b10000ee50783b */ /* 0x000fe20000000200 */
[C---:B---3--:R-:W-:Y:S03]  /*19c0*/  HMMA.16816.F32.BF16 R64, R136.reuse, R60, RZ ;  /* 0x0000003c8840723c */ /* 0x048fe600000418ff */
[----:B------:R-:W-:Y:S04]  /*19d0*/  LDSM.16.M88.4 R72, [R238+0xb900] ;  /* 0x00b90000ee48783b */ /* 0x000fe80000000200 */
[----:B------:R-:W-:Y:S01]  /*19e0*/  LDSM.16.M88.4 R100, [R237+0x3800] ;  /* 0x00380000ed64783b */ /* 0x000fe20000000200 */
[C---:B------:R-:W-:Y:S08]  /*19f0*/  HMMA.16816.F32.BF16 R60, R136.reuse, R62, RZ ;  /* 0x0000003e883c723c */ /* 0x040ff000000418ff */
[----:B-1----:R-:W-:Y:S08]  /*1a00*/  HMMA.16816.F32.BF16 R12, R136, R20, RZ ;  /* 0x00000014880c723c */ /* 0x002ff000000418ff */
[C---:B------:R-:W-:Y:S07]  /*1a10*/  HMMA.16816.F32.BF16 R64, R140.reuse, R16, R64 ;  /* 0x000000108c40723c */ /* 0x040fee0000041840 */
[----:B------:R-:W-:Y:S01]  /*1a20*/  IMAD R16, R27, c[0x0][0x208], RZ ;  /* 0x000082001b107a24 */ /* 0x000fe200078e02ff */
[----:B------:R-:W-:Y:S01]  /*1a30*/  HMMA.16816.F32.BF16 R60, R140, R18, R60 ;  /* 0x000000128c3c723c */ /* 0x000fe2000004183c */
[----:B------:R-:W-:-:S02]  /*1a40*/  IMAD R27, R26, c[0x0][0x218], RZ ;  /* 0x000086001a1b7a24 */ /* 0x000fc400078e02ff */
[----:B------:R-:W-:Y:S02]  /*1a50*/  IMAD R16, R240, c[0x0][0x20c], R16 ;  /* 0x00008300f0107a24 */ /* 0x000fe400078e0210 */
[----:B------:R-:W-:Y:S02]  /*1a60*/  IMAD R27, R239, c[0x0][0x21c], R27 ;  /* 0x00008700ef1b7a24 */ /* 0x000fe400078e021b */
[----:B------:R-:W-:Y:S01]  /*1a70*/  IMAD.IADD R29, R29, 0x1, R16 ;  /* 0x000000011d1d7824 */ /* 0x000fe200078e0210 */
[----:B------:R-:W-:Y:S01]  /*1a80*/  HMMA.16816.F32.BF16 R20, R136, R22, RZ ;  /* 0x000000168814723c */ /* 0x000fe200000418ff */
[----:B------:R-:W1:Y:S02]  /*1a90*/  LDSM.16.M88.4 R16, [R237+0x1800] ;  /* 0x00180000ed10783b */ /* 0x000e640000000200 */
[----:B------:R-:W-:-:S05]  /*1aa0*/  IMAD.WIDE.U32 R28, R239, c[0x0][0x218], R28 ;  /* 0x00008600ef1c7a25 */ /* 0x000fca00078e001c */
[----:B------:R-:W-:Y:S01]  /*1ab0*/  IADD3 R26, P1, R28, UR22, RZ ;  /* 0x000000161c1a7c10 */ /* 0x000fe2000ff3e0ff */
[----:B--2---:R-:W-:Y:S03]  /*1ac0*/  HMMA.16816.F32.BF16 R48, R136, R44, RZ ;  /* 0x0000002c8830723c */ /* 0x004fe600000418ff */
[----:B------:R-:W-:Y:S02]  /*1ad0*/  IADD3.X R28, R29, UR4, R27, P1, !PT ;  /* 0x000000041d1c7c10 */ /* 0x000fe40008ffe41b */
[----:B------:R-:W-:-:S03]  /*1ae0*/  LEA R29, P1, R26, c[0x0][0x1f8], 0x1 ;  /* 0x00007e001a1d7a11 */ /* 0x000fc600078208ff */
[----:B------:R-:W-:Y:S01]  /*1af0*/  HMMA.16816.F32.BF16 R44, R136, R46, RZ ;  /* 0x0000002e882c723c */ /* 0x000fe200000418ff */
[----:B------:R-:W-:Y:S01]  /*1b00*/  LEA.HI.X R26, R26, c[0x0][0x1fc], R28, 0x1, P1 ;  /* 0x00007f001a1a7a11 */ /* 0x000fe200008f0c1c */
[----:B------:R-:W2:Y:S04]  /*1b10*/  SHFL.IDX PT, R86, R29, RZ, 0x181f ;  /* 0x00181fff1d567589 */ /* 0x000ea800000e0000 */
[----:B------:R-:W3:Y:S02]  /*1b20*/  SHFL.IDX PT, R78, R29, 0x1, 0x181f ;  /* 0x00381f001d4e7f89 */ /* 0x000ee400000e0000 */
[C---:B----4-:R-:W-:Y:S02]  /*1b30*/  HMMA.16816.F32.BF16 R12, R140.reuse, R8, R12 ;  /* 0x000000088c0c723c */ /* 0x050fe4000004180c */
[----:B------:R-:W4:Y:S04]  /*1b40*/  SHFL.IDX PT, R38, R29, 0x2, 0x181f ;  /* 0x00581f001d267f89 */ /* 0x000f2800000e0000 */
[----:B------:R-:W5:Y:S02]  /*1b50*/  SHFL.IDX PT, R30, R26, RZ, 0x181f ;  /* 0x00181fff1a1e7589 */ /* 0x000f6400000e0000 */
[C---:B------:R-:W-:Y:S02]  /*1b60*/  HMMA.16816.F32.BF16 R20, R140.reuse, R10, R20 ;  /* 0x0000000a8c14723c */ /* 0x040fe40000041814 */
[----:B------:R-:W5:Y:S04]  /*1b70*/  SHFL.IDX PT, R29, R29, 0x3, 0x181f ;  /* 0x00781f001d1d7f89 */ /* 0x000f6800000e0000 */
[----:B------:R-:W5:Y:S02]  /*1b80*/  SHFL.IDX PT, R28, R26, 0x1, 0x181f ;  /* 0x00381f001a1c7f89 */ /* 0x000f6400000e0000 */
[----:B-1----:R-:W-:Y:S02]  /*1b90*/  HMMA.16816.F32.BF16 R48, R140, R16, R48 ;  /* 0x000000108c30723c */ /* 0x002fe40000041830 */
[----:B------:R-:W1:Y:S01]  /*1ba0*/  SHFL.IDX PT, R27, R26, 0x2, 0x181f ;  /* 0x00581f001a1b7f89 */ /* 0x000e6200000e0000 */
[----:B--2---:R-:W-:-:S03]  /*1bb0*/  IADD3 R92, P2, R86, R40, RZ ;  /* 0x00000028565c7210 */ /* 0x004fc60007f5e0ff */
[----:B------:R-:W2:Y:S01]  /*1bc0*/  SHFL.IDX PT, R26, R26, 0x3, 0x181f ;  /* 0x00781f001a1a7f89 */ /* 0x000ea200000e0000 */
[----:B------:R-:W-:Y:S01]  /*1bd0*/  IMAD.WIDE R16, R36, 0x2, RZ ;  /* 0x0000000224107825 */ /* 0x000fe200078e02ff */
[C---:B---3--:R-:W-:Y:S01]  /*1be0*/  IADD3 R84, P1, R40.reuse, R78, RZ ;  /* 0x0000004e28547210 */ /* 0x048fe20007f3e0ff */
[----:B------:R-:W-:Y:S01]  /*1bf0*/  HMMA.16816.F32.BF16 R44, R140, R18, R44 ;  /* 0x000000128c2c723c */ /* 0x000fe2000004182c */
[----:B------:R-:W3:Y:S01]  /*1c00*/  LDSM.16.M88.4 R8, [R237+0x1000] ;  /* 0x00100000ed08783b */ /* 0x000ee20000000200 */
[----:B----4-:R-:W-:Y:S01]  /*1c10*/  IADD3 R76, P5, R40, R38, RZ ;  /* 0x00000026284c7210 */ /* 0x010fe20007fbe0ff */
[----:B-----5:R-:W-:-:S05]  /*1c20*/  IMAD.X R93, R30, 0x1, R41, P2 ;  /* 0x000000011e5d7824 */ /* 0x020fca00010e0629 */
[----:B------:R-:W-:Y:S01]  /*1c30*/  HMMA.16816.F32.BF16 R56, R136, R52, RZ ;  /* 0x000000348838723c */ /* 0x000fe200000418ff */
[----:B------:R-:W-:Y:S02]  /*1c40*/  IADD3 R18, P2, R40, R29, RZ ;  /* 0x0000001d28127210 */ /* 0x000fe40007f5e0ff */
[----:B------:R-:W-:Y:S02]  /*1c50*/  IADD3.X R85, R41, R28, RZ, P1, !PT ;  /* 0x0000001c29557210 */ /* 0x000fe40000ffe4ff */
[----:B------:R-:W-:-:S03]  /*1c60*/  IADD3 R86, P1, R86, R16, RZ ;  /* 0x0000001056567210 */ /* 0x000fc60007f3e0ff */
[C---:B------:R-:W-:Y:S01]  /*1c70*/  HMMA.16816.F32.BF16 R52, R136.reuse, R54, RZ ;  /* 0x000000368834723c */ /* 0x040fe200000418ff */
[C---:B-1----:R-:W-:Y:S01]  /*1c80*/  IMAD.X R77, R41.reuse, 0x1, R27, P5 ;  /* 0x00000001294d7824 */ /* 0x042fe200028e061b */
[----:B------:R-:W-:Y:S01]  /*1c90*/  IADD3 R78, P5, R16, R78, RZ ;  /* 0x0000004e104e7210 */ /* 0x000fe20007fbe0ff */
[----:B------:R-:W-:Y:S01]  /*1ca0*/  IMAD.X R87, R30, 0x1, R17, P1 ;  /* 0x000000011e577824 */ /* 0x000fe200008e0611 */
[----:B--2---:R-:W-:Y:S02]  /*1cb0*/  IADD3.X R19, R41, R26, RZ, P2, !PT ;  /* 0x0000001a29137210 */ /* 0x004fe400017fe4ff */
[C---:B------:R-:W-:Y:S02]  /*1cc0*/  IADD3 R38, P2, R16.reuse, R38, RZ ;  /* 0x0000002610267210 */ /* 0x040fe40007f5e0ff */
[----:B------:R-:W-:Y:S01]  /*1cd0*/  HMMA.16816.F32.BF16 R40, R136, R32, RZ ;  /* 0x000000208828723c */ /* 0x000fe200000418ff */
[----:B------:R-:W-:Y:S02]  /*1ce0*/  IADD3 R16, P1, R16, R29, RZ ;  /* 0x0000001d10107210 */ /* 0x000fe40007f3e0ff */
[C---:B------:R-:W-:Y:S01]  /*1cf0*/  IADD3.X R79, R17.reuse, R28, RZ, P5, !PT ;  /* 0x0000001c114f7210 */ /* 0x040fe20002ffe4ff */
[----:B------:R-:W-:Y:S01]  /*1d00*/  IMAD.X R39, R17, 0x1, R27, P2 ;  /* 0x0000000111277824 */ /* 0x000fe200010e061b */
[----:B------:R-:W-:-:S02]  /*1d10*/  ISETP.GE.AND P5, PT, R37, c[0x0][0x1d4], PT ;  /* 0x0000750025007a0c */ /* 0x000fc40003fa6270 */
[----:B------:R-:W-:Y:S01]  /*1d20*/  ISETP.GE.AND P2, PT, R24, c[0x0][0x1d4], PT ;  /* 0x0000750018007a0c */ /* 0x000fe20003f46270 */
[----:B------:R-:W-:Y:S01]  /*1d30*/  HMMA.16816.F32.BF16 R32, R136, R34, RZ ;  /* 0x000000228820723c */ /* 0x000fe200000418ff */
[----:B------:R-:W-:Y:S02]  /*1d40*/  IADD3.X R17, R17, R26, RZ, P1, !PT ;  /* 0x0000001a11117210 */ /* 0x000fe40000ffe4ff */
[C---:B------:R-:W-:Y:S01]  /*1d50*/  ISETP.LT.OR P1, PT, R7.reuse, 0x1, P5 ;  /* 0x000000010700780c */ /* 0x040fe20002f21670 */
[----:B------:R-:W-:Y:S01]  /*1d60*/  LDSM.16.M88.4 R24, [R237+0x3000] ;  /* 0x00300000ed18783b */ /* 0x000fe20000000200 */
[----:B------:R-:W-:-:S03]  /*1d70*/  ISETP.LT.OR P6, PT, R7, 0x1, P2 ;  /* 0x000000010700780c */ /* 0x000fc600017c1670 */
[----:B------:R-:W-:Y:S08]  /*1d80*/  HMMA.16816.F32.BF16 R28, R136, R88, RZ ;  /* 0x00000058881c723c */ /* 0x000ff000000418ff */
[C---:B---3--:R-:W-:Y:S08]  /*1d90*/  HMMA.16816.F32.BF16 R56, R140.reuse, R8, R56 ;  /* 0x000000088c38723c */ /* 0x048ff00000041838 */
[----:B------:R-:W-:Y:S01]  /*1da0*/  HMMA.16816.F32.BF16 R52, R140, R10, R52 ;  /* 0x0000000a8c34723c */ /* 0x000fe20000041834 */
[----:B------:R-:W1:Y:S04]  /*1db0*/  LDSM.16.M88.4 R8, [R237+0x2000] ;  /* 0x00200000ed08783b */ /* 0x000e680000000200 */
[----:B------:R-:W-:Y:S01]  /*1dc0*/  @!PT LDS RZ, [RZ] ;  /* 0x00000000fffff984 */ /* 0x000fe20000000800 */
[----:B------:R-:W-:Y:S01]  /*1dd0*/  @!PT LDS RZ, [RZ] ;  /* 0x00000000fffff984 */ /* 0x000fe20000000800 */
[----:B------:R-:W-:Y:S01]  /*1de0*/  @!PT LDS RZ, [RZ] ;  /* 0x00000000fffff984 */ /* 0x000fe20000000800 */
[----:B------:R2:W-:Y:S01]  /*1df0*/  LDGSTS.E.BYPASS.LTC128B.128 [R241+0x100], [R92.64], !P1 ;  /* 0x001000005cf17fae */ /* 0x0005e2000c901d4c */
[----:B------:R-:W-:-:S02]  /*1e00*/  ISETP.LT.OR P1, PT, R7, 0x21, P5 ;  /* 0x000000210700780c */ /* 0x000fc40002f21670 */
[----:B------:R-:W-:Y:S01]  /*1e10*/  HMMA.16816.F32.BF16 R88, R136, R90, RZ ;  /* 0x0000005a8858723c */ /* 0x000fe200000418ff */
[----:B------:R3:W-:Y:S01]  /*1e20*/  LDGSTS.E.BYPASS.LTC128B.128 [R241+0x4100], [R86.64], !P6 ;  /* 0x0410000056f17fae */ /* 0x0007e2000f101d4c */
[----:B------:R-:W-:-:S06]  /*1e30*/  ISETP.LT.OR P6, PT, R7, 0x21, P2 ;  /* 0x000000210700780c */ /* 0x000fcc00017c1670 */
[----:B------:R-:W-:Y:S03]  /*1e40*/  HMMA.16816.F32.BF16 R28, R140, R68, R28 ;  /* 0x000000448c1c723c */ /* 0x000fe6000004181c */
[----:B------:R3:W-:Y:S01]  /*1e50*/  LDGSTS.E.BYPASS.LTC128B.128 [R241+0x1100], [R84.64], !P1 ;  /* 0x0110000054f17fae */ /* 0x0007e2000c901d4c */
[C---:B------:R-:W-:Y:S02]  /*1e60*/  ISETP.LT.OR P1, PT, R7.reuse, 0x41, P5 ;  /* 0x000000410700780c */ /* 0x040fe40002f21670 */
[C---:B------:R-:W-:Y:S01]  /*1e70*/  ISETP.LT.OR P5, PT, R7.reuse, 0x61, P5 ;  /* 0x000000610700780c */ /* 0x040fe20002fa1670 */
[----:B------:R4:W-:Y:S01]  /*1e80*/  LDGSTS.E.BYPASS.LTC128B.128 [R241+0x5100], [R78.64], !P6 ;  /* 0x051000004ef17fae */ /* 0x0009e2000f101d4c */
[C---:B------:R-:W-:Y:S02]  /*1e90*/  ISETP.LT.OR P6, PT, R7.reuse, 0x41, P2 ;  /* 0x000000410700780c */ /* 0x040fe400017c1670 */
[----:B------:R-:W-:-:S06]  /*1ea0*/  ISETP.LT.OR P2, PT, R7, 0x61, P2 ;  /* 0x000000610700780c */ /* 0x000fcc0001741670 */
[----:B------:R-:W-:Y:S01]  /*1eb0*/  HMMA.16816.F32.BF16 R88, R140, R70, R88 ;  /* 0x000000468c58723c */ /* 0x000fe20000041858 */
[----:B------:R4:W-:Y:S01]  /*1ec0*/  LDGSTS.E.BYPASS.LTC128B.128 [R241+0x2100], [R76.64], !P1 ;  /* 0x021000004cf17fae */ /* 0x0009e2000c901d4c */
[----:B------:R-:W-:-:S03]  /*1ed0*/  PLOP3.LUT P1, PT, PT, PT, UP0, 0x80, 0x0 ;  /* 0x000000000000781c */ /* 0x000fc60003f2f008 */
[----:B------:R5:W-:Y:S01]  /*1ee0*/  LDGSTS.E.BYPASS.LTC128B.128 [R241+0x6100], [R38.64], !P6 ;  /* 0x0610000026f17fae */ /* 0x000be2000f101d4c */
[----:B------:R-:W-:-:S03]  /*1ef0*/  ISETP.GT.AND P6, PT, R242, 0x7f, PT ;  /* 0x0000007ff200780c */ /* 0x000fc60003fc4270 */
[----:B------:R4:W-:Y:S01]  /*1f00*/  LDGSTS.E.BYPASS.LTC128B.128 [R241+0x3100], [R18.64], !P5 ;  /* 0x0310000012f17fae */ /* 0x0009e2000e901d4c */
[----:B-1----:R-:W-:Y:S03]  /*1f10*/  HMMA.16816.F32.BF16 R40, R140, R8, R40 ;  /* 0x000000088c28723c */ /* 0x002fe60000041828 */
[----:B------:R4:W-:Y:S04]  /*1f20*/  LDGSTS.E.BYPASS.LTC128B.128 [R241+0x7100], [R16.64], !P2 ;  /* 0x0710000010f17fae */ /* 0x0009e8000d101d4c */
[----:B------:R-:W1:Y:S01]  /*1f30*/  LDSM.16.M88.4 R96, [R235+0x8100] ;  /* 0x00810000eb60783b */ /* 0x000e620000000200 */
[C---:B---3--:R-:W-:Y:S03]  /*1f40*/  HMMA.16816.F32.BF16 R84, R136.reuse, R80, RZ ;  /* 0x000000508854723c */ /* 0x048fe600000418ff */
[----:B------:R-:W-:Y:S04]  /*1f50*/  LDSM.16.M88.4 R68, [R235+0xa100] ;  /* 0x00a10000eb44783b */ /* 0x000fe80000000200 */
[----:B--2---:R-:W-:Y:S01]  /*1f60*/  LDSM.16.M88.4 R92, [R235+0x9900] ;  /* 0x00990000eb5c783b */ /* 0x004fe20000000200 */
[----:B------:R-:W-:Y:S03]  /*1f70*/  HMMA.16816.F32.BF16 R80, R136, R82, RZ ;  /* 0x000000528850723c */ /* 0x000fe600000418ff */
[----:B------:R-:W-:Y:S01]  /*1f80*/  LDSM.16.M88.4 R104, [R237+0x4000] ;  /* 0x00400000ed68783b */ /* 0x000fe20000000200 */
[----:B-----5:R-:W-:-:S03]  /*1f90*/  SHF.R.S32.HI R39, RZ, 0x1f, R37 ;  /* 0x0000001fff277819 */ /* 0x020fc60000011425 */
[----:B------:R-:W0:Y:S01]  /*1fa0*/  LDGDEPBAR ;  /* 0x00000000000079af */ /* 0x000e220000000000 */
[C---:B------:R-:W-:Y:S01]  /*1fb0*/  HMMA.16816.F32.BF16 R32, R140.reuse, R10, R32 ;  /* 0x0000000a8c20723c */ /* 0x040fe20000041820 */
[----:B------:R-:W-:Y:S02]  /*1fc0*/  SHF.R.S32.HI R38, RZ, 0x1f, R36 ;  /* 0x0000001fff267819 */ /* 0x000fe40000011424 */
[----:B------:R-:W-:Y:S04]  /*1fd0*/  LDSM.16.M88.4 R8, [R235+0x9100] ;  /* 0x00910000eb08783b */ /* 0x000fe80000000200 */
[----:B----4-:R-:W2:Y:S01]  /*1fe0*/  LDSM.16.M88.4 R16, [R235+0x8900] ;  /* 0x00890000eb10783b */ /* 0x010ea20000000200 */
[C---:B------:R-:W-:Y:S08]  /*1ff0*/  HMMA.16816.F32.BF16 R84, R140.reuse, R24, R84 ;  /* 0x000000188c54723c */ /* 0x040ff00000041854 */
[----:B------:R-:W-:Y:S01]  /*2000*/  HMMA.16816.F32.BF16 R80, R140, R26, R80 ;  /* 0x0000001a8c50723c */ /* 0x000fe20000041850 */
[----:B------:R-:W3:Y:S07]  /*2010*/  LDSM.16.M88.4 R24, [R235+0xa900] ;  /* 0x00a90000eb18783b */ /* 0x000eee0000000200 */
[C---:B-1----:R-:W-:Y:S08]  /*2020*/  HMMA.16816.F32.BF16 R12, R172.reuse, R96, R12 ;  /* 0x00000060ac0c723c */ /* 0x042ff0000004180c */
[----:B------:R-:W-:Y:S01]  /*2030*/  HMMA.16816.F32.BF16 R20, R172, R98, R20 ;  /* 0x00000062ac14723c */ /* 0x000fe20000041814 */
[----:B------:R-:W-:Y:S07]  /*2040*/  LDSM.16.M88.4 R96, [R224] ;  /* 0x00000000e060783b */ /* 0x000fee0000000200 */
[----:B------:R-:W-:Y:S08]  /*2050*/  HMMA.16816.F32.BF16 R76, R136, R72, RZ ;  /* 0x00000048884c723c */ /* 0x000ff000000418ff */
[C---:B--2---:R-:W-:Y:S08]  /*2060*/  HMMA.16816.F32.BF16 R64, R172.reuse, R16, R64 ;  /* 0x00000010ac40723c */ /* 0x044ff00000041840 */
[----:B------:R-:W-:Y:S01]  /*2070*/  HMMA.16816.F32.BF16 R60, R172, R18, R60 ;  /* 0x00000012ac3c723c */ /* 0x000fe2000004183c */
[----:B------:R-:W1:Y:S07]  /*2080*/  LDSM.16.M88.4 R16, [R235+0xb100] ;  /* 0x00b10000eb10783b */ /* 0x000e6e0000000200 */
[----:B------:R-:W-:Y:S08]  /*2090*/  HMMA.16816.F32.BF16 R72, R136, R74, RZ ;  /* 0x0000004a8848723c */ /* 0x000ff000000418ff */
[C---:B------:R-:W-:Y:S08]  /*20a0*/  HMMA.16816.F32.BF16 R56, R172.reuse, R8, R56 ;  /* 0x00000008ac38723c */ /* 0x040ff00000041838 */
[C---:B------:R-:W-:Y:S01]  /*20b0*/  HMMA.16816.F32.BF16 R52, R172.reuse, R10, R52 ;  /* 0x0000000aac34723c */ /* 0x040fe20000041834 */
[----:B------:R-:W2:Y:S07]  /*20c0*/  LDSM.16.M88.4 R8, [R235+0xb900] ;  /* 0x00b90000eb08783b */ /* 0x000eae0000000200 */
[C---:B---3--:R-:W-:Y:S08]  /*20d0*/  HMMA.16816.F32.BF16 R28, R172.reuse, R24, R28 ;  /* 0x00000018ac1c723c */ /* 0x048ff0000004181c */
[----:B------:R-:W-:Y:S01]  /*20e0*/  HMMA.16816.F32.BF16 R88, R172, R26, R88 ;  /* 0x0000001aac58723c */ /* 0x000fe20000041858 */
[----:B------:R-:W3:Y:S07]  /*20f0*/  LDSM.16.M88.4 R24, [R238+0xc100] ;  /* 0x00c10000ee18783b */ /* 0x000eee0000000200 */
[C---:B------:R-:W-:Y:S08]  /*2100*/  HMMA.16816.F32.BF16 R76, R140.reuse, R100, R76 ;  /* 0x000000648c4c723c */ /* 0x040ff0000004184c */
[----:B------:R-:W-:Y:S01]  /*2110*/  HMMA.16816.F32.BF16 R72, R140, R102, R72 ;  /* 0x000000668c48723c */ /* 0x000fe20000041848 */
[----:B------:R-:W-:Y:S07]  /*2120*/  LDSM.16.M88.4 R100, [R224+0x2800] ;  /* 0x00280000e064783b */ /* 0x000fee0000000200 */
[C---:B-1----:R-:W-:Y:S08]  /*2130*/  HMMA.16816.F32.BF16 R84, R172.reuse, R16, R84 ;  /* 0x00000010ac54723c */ /* 0x042ff00000041854 */
[C---:B------:R-:W-:Y:S01]  /*2140*/  HMMA.16816.F32.BF16 R80, R172.reuse, R18, R80 ;  /* 0x00000012ac50723c */ /* 0x040fe20000041850 */
[----:B------:R-:W1:Y:S07]  /*2150*/  LDSM.16.M88.4 R16, [R224+0x1800] ;  /* 0x00180000e010783b */ /* 0x000e6e0000000200 */
[C---:B------:R-:W-:Y:S08]  /*2160*/  HMMA.16816.F32.BF16 R40, R172.reuse, R68, R40 ;  /* 0x00000044ac28723c */ /* 0x040ff00000041828 */
[----:B------:R-:W-:Y:S01]  /*2170*/  HMMA.16816.F32.BF16 R32, R172, R70, R32 ;  /* 0x00000046ac20723c */ /* 0x000fe20000041820 */
[----:B------:R-:W4:Y:S07]  /*2180*/  LDSM.16.M88.4 R68, [R224+0x1000] ;  /* 0x00100000e044783b */ /* 0x000f2e0000000200 */
[----:B------:R-:W-:Y:S08]  /*2190*/  HMMA.16816.F32.BF16 R12, R184, R96, R12 ;  /* 0x00000060b80c723c */ /* 0x000ff0000004180c */
[C---:B------:R-:W-:Y:S08]  /*21a0*/  HMMA.16816.F32.BF16 R48, R172.reuse, R92, R48 ;  /* 0x0000005cac30723c */ /* 0x040ff00000041830 */
[C---:B------:R-:W-:Y:S01]  /*21b0*/  HMMA.16816.F32.BF16 R44, R172.reuse, R94, R44 ;  /* 0x0000005eac2c723c */ /* 0x040fe2000004182c */
[----:B------:R-:W5:Y:S07]  /*21c0*/  LDSM.16.M88.4 R92, [R224+0x800] ;  /* 0x00080000e05c783b */ /* 0x000f6e0000000200 */
[C---:B--2---:R-:W-:Y:S08]  /*21d0*/  HMMA.16816.F32.BF16 R76, R172.reuse, R8, R76 ;  /* 0x00000008ac4c723c */ /* 0x044ff0000004184c */
[----:B------:R-:W-:Y:S01]  /*21e0*/  HMMA.16816.F32.BF16 R72, R172, R10, R72 ;  /* 0x0000000aac48723c */ /* 0x000fe20000041848 */
[----:B------:R-:W2:Y:S07]  /*21f0*/  LDSM.16.M88.4 R8, [R224+0x2000] ;  /* 0x00200000e008783b */ /* 0x000eae0000000200 */
[----:B---3--:R-:W-:Y:S08]  /*2200*/  HMMA.16816.F32.BF16 R12, R188, R24, R12 ;  /* 0x00000018bc0c723c */ /* 0x008ff0000004180c */
[C---:B-1----:R-:W-:Y:S08]  /*2210*/  HMMA.16816.F32.BF16 R48, R184.reuse, R16, R48 ;  /* 0x00000010b830723c */ /* 0x042ff00000041830 */
[C---:B------:R-:W-:Y:S01]  /*2220*/  HMMA.16816.F32.BF16 R44, R184.reuse, R18, R44 ;  /* 0x00000012b82c723c */ /* 0x040fe2000004182c */
[----:B------:R-:W1:Y:S07]  /*2230*/  LDSM.16.M88.4 R16, [R235+0xc100] ;  /* 0x00c10000eb10783b */ /* 0x000e6e0000000200 */
[C---:B------:R-:W-:Y:S01]  /*2240*/  HMMA.16816.F32.BF16 R20, R184.reuse, R98, R20 ;  /* 0x00000062b814723c */ /* 0x040fe20000041814 */
[----:B------:R-:W-:Y:S07]  /*2250*/  LDSM.16.M88.4 R96, [R224+0x3000] ;  /* 0x00300000e060783b */ /* 0x000fee0000000200 */
[C---:B----4-:R-:W-:Y:S08]  /*2260*/  HMMA.16816.F32.BF16 R56, R184.reuse, R68, R56 ;  /* 0x00000044b838723c */ /* 0x050ff00000041838 */
[----:B------:R-:W-:Y:S01]  /*2270*/  HMMA.16816.F32.BF16 R52, R184, R70, R52 ;  /* 0x00000046b834723c */ /* 0x000fe20000041834 */
[----:B------:R-:W3:Y:S07]  /*2280*/  LDSM.16.M88.4 R68, [R238+0xc900] ;  /* 0x00c90000ee44783b */ /* 0x000eee0000000200 */
[----:B------:R-:W-:Y:S08]  /*2290*/  HMMA.16816.F32.BF16 R12, R192, R104, R12 ;  /* 0x00000068c00c723c */ /* 0x000ff0000004180c */
[C---:B-----5:R-:W-:Y:S08]  /*22a0*/  HMMA.16816.F32.BF16 R64, R184.reuse, R92, R64 ;  /* 0x0000005cb840723c */ /* 0x060ff00000041840 */
[C---:B--2---:R-:W-:Y:S08]  /*22b0*/  HMMA.16816.F32.BF16 R40, R184.reuse, R8, R40 ;  /* 0x00000008b828723c */ /* 0x044ff00000041828 */
[----:B------:R-:W-:Y:S01]  /*22c0*/  HMMA.16816.F32.BF16 R32, R184, R10, R32 ;  /* 0x0000000ab820723c */ /* 0x000fe20000041820 */
[----:B------:R-:W2:Y:S07]  /*22d0*/  LDSM.16.M88.4 R8, [R224+0x4000] ;  /* 0x00400000e008783b */ /* 0x000eae0000000200 */
[----:B------:R-:W-:Y:S01]  /*22e0*/  HMMA.16816.F32.BF16 R20, R188, R26, R20 ;  /* 0x0000001abc14723c */ /* 0x000fe20000041814 */
[----:B------:R-:W4:Y:S07]  /*22f0*/  LDSM.16.M88.4 R24, [R237+0x4800] ;  /* 0x00480000ed18783b */ /* 0x000f2e0000000200 */
[----:B------:R-:W-:Y:S01]  /*2300*/  HMMA.16816.F32.BF16 R60, R184, R94, R60 ;  /* 0x0000005eb83c723c */ /* 0x000fe2000004183c */
[----:B------:R-:W5:Y:S07]  /*2310*/  LDSM.16.M88.4 R92, [R224+0x3800] ;  /* 0x00380000e05c783b */ /* 0x000f6e0000000200 */
[----:B-1----:R-:W-:Y:S08]  /*2320*/  HMMA.16816.F32.BF16 R12, R196, R16, R12 ;  /* 0x00000010c40c723c */ /* 0x002ff0000004180c */
[----:B---3--:R-:W-:Y:S08]  /*2330*/  HMMA.16816.F32.BF16 R64, R188, R68, R64 ;  /* 0x00000044bc40723c */ /* 0x008ff00000041840 */
[----:B------:R-:W-:Y:S08]  /*2340*/  HMMA.16816.F32.BF16 R20, R192, R106, R20 ;  /* 0x0000006ac014723c */ /* 0x000ff00000041814 */
[C---:B------:R-:W-:Y:S01]  /*2350*/  HMMA.16816.F32.BF16 R104, R184.reuse, R96, R84 ;  /* 0x00000060b868723c */ /* 0x040fe20000041854 */
[----:B------:R-:W1:Y:S07]  /*2360*/  LDSM.16.M88.4 R84, [R235+0xc900] ;  /* 0x00c90000eb54783b */ /* 0x000e6e0000000200 */
[C---:B------:R-:W-:Y:S08]  /*2370*/  HMMA.16816.F32.BF16 R28, R184.reuse, R100, R28 ;  /* 0x00000064b81c723c */ /* 0x040ff0000004181c */
[----:B------:R-:W-:Y:S01]  /*2380*/  HMMA.16816.F32.BF16 R88, R184, R102, R88 ;  /* 0x00000066b858723c */ /* 0x000fe20000041858 */
[----:B------:R-:W3:Y:S07]  /*2390*/  LDSM.16.M88.4 R100, [R238+0xd100] ;  /* 0x00d10000ee64783b */ /* 0x000eee0000000200 */
[----:B--2---:R-:W-:Y:S08]  /*23a0*/  HMMA.16816.F32.BF16 R12, R212, R8, R12 ;  /* 0x00000008d40c723c */ /* 0x004ff0000004180c */
[----:B----4-:R-:W-:Y:S08]  /*23b0*/  HMMA.16816.F32.BF16 R64, R192, R24, R64 ;  /* 0x00000018c040723c */ /* 0x010ff00000041840 */
[C---:B-----5:R-:W-:Y:S08]  /*23c0*/  HMMA.16816.F32.BF16 R76, R184.reuse, R92, R76 ;  /* 0x0000005cb84c723c */ /* 0x060ff0000004184c */
[----:B------:R-:W-:Y:S01]  /*23d0*/  HMMA.16816.F32.BF16 R72, R184, R94, R72 ;  /* 0x0000005eb848723c */ /* 0x000fe20000041848 */
[----:B------:R-:W2:Y:S01]  /*23e0*/  LDSM.16.M88.4 R92, [R238+0xd900] ;  /* 0x00d90000ee5c783b */ /* 0x000ea20000000200 */
[----:B------:R-:W-:-:S02]  /*23f0*/  FMUL.FTZ R14, R14, c[0x0][0x320] ;  /* 0x0000c8000e0e7a20 */ /* 0x000fc40000410000 */
[----:B------:R-:W-:Y:S02]  /*2400*/  FMUL.FTZ R3, R12, c[0x0][0x320] ;  /* 0x0000c8000c037a20 */ /* 0x000fe40000410000 */
[----:B------:R-:W-:Y:S02]  /*2410*/  FMUL.FTZ R7, R13, c[0x0][0x320] ;  /* 0x0000c8000d077a20 */ /* 0x000fe40000410000 */
[C---:B------:R-:W-:Y:S01]  /*2420*/  HMMA.16816.F32.BF16 R20, R196.reuse, R18, R20 ;  /* 0x00000012c414723c */ /* 0x040fe20000041814 */
[----:B------:R-:W4:Y:S01]  /*2430*/  LDSM.16.M88.4 R16, [R237+0x5000] ;  /* 0x00500000ed10783b */ /* 0x000f220000000200 */
[----:B------:R-:W2:Y:S06]  /*2440*/  MUFU.TANH R3, R3 ;  /* 0x0000000300037308 */ /* 0x000eac0000002400 */
[----:B-1----:R-:W-:Y:S02]  /*2450*/  HMMA.16816.F32.BF16 R64, R196, R84, R64 ;  /* 0x00000054c440723c */ /* 0x002fe40000041840 */
[----:B------:R1:W1:Y:S05]  /*2460*/  MUFU.TANH R84, R14 ;  /* 0x0000000e00547308 */ /* 0x00026a0000002400 */
[----:B------:R-:W-:Y:S01]  /*2470*/  FMUL.FTZ R85, R15, c[0x0][0x320] ;  /* 0x0000c8000f557a20 */ /* 0x000fe20000410000 */
[C---:B---3--:R-:W-:Y:S02]  /*2480*/  HMMA.16816.F32.BF16 R56, R188.reuse, R100, R56 ;  /* 0x00000064bc38723c */ /* 0x048fe40000041838 */
[----:B------:R-:W3:Y:S06]  /*2490*/  MUFU.TANH R7, R7 ;  /* 0x0000000700077308 */ /* 0x000eec0000002400 */
[----:B------:R-:W-:Y:S01]  /*24a0*/  HMMA.16816.F32.BF16 R52, R188, R102, R52 ;  /* 0x00000066bc34723c */ /* 0x000fe20000041834 */
[----:B-1----:R-:W1:Y:S01]  /*24b0*/  LDSM.16.M88.4 R12, [R237+0x5800] ;  /* 0x00580000ed0c783b */ /* 0x002e620000000200 */
[----:B------:R-:W1:Y:S06]  /*24c0*/  MUFU.TANH R85, R85 ;  /* 0x0000005500557308 */ /* 0x000e6c0000002400 */
[----:B------:R-:W-:Y:S01]  /*24d0*/  HMMA.16816.F32.BF16 R20, R212, R10, R20 ;  /* 0x0000000ad414723c */ /* 0x000fe20000041814 */
[----:B------:R-:W5:Y:S07]  /*24e0*/  LDSM.16.M88.4 R8, [R235+0xd100] ;  /* 0x00d10000eb08783b */ /* 0x000f6e0000000200 */
[C---:B--2---:R-:W-:Y:S08]  /*24f0*/  HMMA.16816.F32.BF16 R48, R188.reuse, R92, R48 ;  /* 0x0000005cbc30723c */ /* 0x044ff00000041830 */
[C---:B------:R-:W-:Y:S08]  /*2500*/  HMMA.16816.F32.BF16 R44, R188.reuse, R94, R44 ;  /* 0x0000005ebc2c723c */ /* 0x040ff0000004182c */
[----:B------:R-:W-:Y:S01]  /*2510*/  HMMA.16816.F32.BF16 R60, R188, R70, R60 ;  /* 0x00000046bc3c723c */ /* 0x000fe2000004183c */
[----:B------:R-:W-:Y:S01]  /*2520*/  LDSM.16.M88.4 R68, [R224+0x4800] ;  /* 0x00480000e044783b */ /* 0x000fe20000000200 */
[----:B------:R-:W-:-:S02]  /*2530*/  FMUL.FTZ R20, R20, c[0x0][0x320] ;  /* 0x0000c80014147a20 */ /* 0x000fc40000410000 */
[----:B------:R-:W-:Y:S02]  /*2540*/  FMUL.FTZ R21, R21, c[0x0][0x320] ;  /* 0x0000c80015157a20 */ /* 0x000fe40000410000 */
[----:B------:R-:W-:Y:S02]  /*2550*/  FMUL.FTZ R22, R22, c[0x0][0x320] ;  /* 0x0000c80016167a20 */ /* 0x000fe40000410000 */
[----:B----4-:R-:W-:Y:S01]  /*2560*/  HMMA.16816.F32.BF16 R56, R192, R16, R56 ;  /* 0x00000010c038723c */ /* 0x010fe20000041838 */
[----:B------:R-:W-:-:S07]  /*2570*/  FMUL.FTZ R23, R23, c[0x0][0x320] ;  /* 0x0000c80017177a20 */ /* 0x000fce0000410000 */
[C---:B------:R-:W-:Y:S01]  /*2580*/  HMMA.16816.F32.BF16 R52, R192.reuse, R18, R52 ;  /* 0x00000012c034723c */ /* 0x040fe20000041834 */
[----:B------:R-:W2:Y:S07]  /*2590*/  LDSM.16.M88.4 R16, [R238+0xe100] ;  /* 0x00e10000ee10783b */ /* 0x000eae0000000200 */
[C---:B-1----:R-:W-:Y:S08]  /*25a0*/  HMMA.16816.F32.BF16 R48, R192.reuse, R12, R48 ;  /* 0x0000000cc030723c */ /* 0x042ff00000041830 */
[C---:B------:R-:W-:Y:S01]  /*25b0*/  HMMA.16816.F32.BF16 R44, R192.reuse, R14, R44 ;  /* 0x0000000ec02c723c */ /* 0x040fe2000004182c */
[----:B------:R-:W1:Y:S07]  /*25c0*/  LDSM.16.M88.4 R12, [R238+0xe900] ;  /* 0x00e90000ee0c783b */ /* 0x000e6e0000000200 */
[----:B------:R-:W-:Y:S01]  /*25d0*/  HMMA.16816.F32.BF16 R60, R192, R26, R60 ;  /* 0x0000001ac03c723c */ /* 0x000fe2000004183c */
[----:B------:R-:W4:Y:S07]  /*25e0*/  LDSM.16.M88.4 R24, [R224+0x5000] ;  /* 0x00500000e018783b */ /* 0x000f2e0000000200 */
[C---:B-----5:R-:W-:Y:S08]  /*25f0*/  HMMA.16816.F32.BF16 R56, R196.reuse, R8, R56 ;  /* 0x00000008c438723c */ /* 0x060ff00000041838 */
[----:B------:R-:W-:Y:S01]  /*2600*/  HMMA.16816.F32.BF16 R52, R196, R10, R52 ;  /* 0x0000000ac434723c */ /* 0x000fe20000041834 */
[----:B------:R-:W5:Y:S07]  /*2610*/  LDSM.16.M88.4 R8, [R237+0x6000] ;  /* 0x00600000ed08783b */ /* 0x000f6e0000000200 */
[C---:B--2---:R-:W-:Y:S08]  /*2620*/  HMMA.16816.F32.BF16 R40, R188.reuse, R16, R40 ;  /* 0x00000010bc28723c */ /* 0x044ff00000041828 */
[----:B------:R-:W-:Y:S01]  /*2630*/  HMMA.16816.F32.BF16 R32, R188, R18, R32 ;  /* 0x00000012bc20723c */ /* 0x000fe20000041820 */
[----:B------:R-:W2:Y:S07]  /*2640*/  LDSM.16.M88.4 R16, [R237+0x6800] ;  /* 0x00680000ed10783b */ /* 0x000eae0000000200 */
[----:B------:R-:W-:Y:S01]  /*2650*/  HMMA.16816.F32.BF16 R60, R196, R86, R60 ;  /* 0x00000056c43c723c */ /* 0x000fe2000004183c */
[----:B------:R-:W2:Y:S07]  /*2660*/  MUFU.TANH R86, R22 ;  /* 0x0000001600567308 */ /* 0x000eae0000002400 */
[----:B------:R-:W-:Y:S01]  /*2670*/  HMMA.16816.F32.BF16 R64, R212, R68, R64 ;  /* 0x00000044d440723c */ /* 0x000fe20000041840 */
[----:B------:R-:W2:Y:S07]  /*2680*/  MUFU.TANH R68, R20 ;  /* 0x0000001400447308 */ /* 0x000eae0000002400 */
[C---:B-1----:R-:W-:Y:S01]  /*2690*/  HMMA.16816.F32.BF16 R28, R188.reuse, R12, R28 ;  /* 0x0000000cbc1c723c */ /* 0x042fe2000004181c */
[----:B------:R-:W1:Y:S07]  /*26a0*/  MUFU.TANH R69, R21 ;  /* 0x0000001500457308 */ /* 0x000e6e0000002400 */
[----:B------:R-:W-:Y:S01]  /*26b0*/  HMMA.16816.F32.BF16 R88, R188, R14, R88 ;  /* 0x0000000ebc58723c */ /* 0x000fe20000041858 */
[----:B------:R1:W1:Y:S01]  /*26c0*/  MUFU.TANH R87, R23 ;  /* 0x0000001700577308 */ /* 0x0002620000002400 */
[----:B------:R-:W-:Y:S06]  /*26d0*/  LDSM.16.M88.4 R12, [R237+0x7000] ;  /* 0x00700000ed0c783b */ /* 0x000fec0000000200 */
[----:B----4-:R-:W-:Y:S01]  /*26e0*/  HMMA.16816.F32.BF16 R56, R212, R24, R56 ;  /* 0x00000018d438723c */ /* 0x010fe20000041838 */
[----:B------:R-:W-:-:S02]  /*26f0*/  FMUL.FTZ R64, R64, c[0x0][0x320] ;  /* 0x0000c80040407a20 */ /* 0x000fc40000410000 */
[----:B------:R-:W-:Y:S02]  /*2700*/  FMUL.FTZ R65, R65, c[0x0][0x320] ;  /* 0x0000c80041417a20 */ /* 0x000fe40000410000 */
[----:B------:R-:W-:Y:S02]  /*2710*/  FMUL.FTZ R66, R66, c[0x0][0x320] ;  /* 0x0000c80042427a20 */ /* 0x000fe40000410000 */
[----:B------:R-:W-:Y:S01]  /*2720*/  FMUL.FTZ R67, R67, c[0x0][0x320] ;  /* 0x0000c80043437a20 */ /* 0x000fe20000410000 */
[----:B------:R-:W-:Y:S01]  /*2730*/  HMMA.16816.F32.BF16 R52, R212, R26, R52 ;  /* 0x0000001ad434723c */ /* 0x000fe20000041834 */
[----:B-1----:R-:W1:Y:S01]  /*2740*/  LDSM.16.M88.4 R20, [R235+0xd900] ;  /* 0x00d90000eb14783b */ /* 0x002e620000000200 */
[----:B------:R-:W4:Y:S03]  /*2750*/  MUFU.TANH R92, R66 ;  /* 0x00000042005c7308 */ /* 0x000f260000002400 */
[----:B------:R-:W1:Y:S03]  /*2760*/  LDSM.16.M88.4 R24, [R235+0xe100] ;  /* 0x00e10000eb18783b */ /* 0x000e660000000200 */
[C---:B-----5:R-:W-:Y:S02]  /*2770*/  HMMA.16816.F32.BF16 R40, R192.reuse, R8, R40 ;  /* 0x00000008c028723c */ /* 0x060fe40000041828 */
[----:B------:R-:W1:Y:S06]  /*2780*/  MUFU.TANH R93, R67 ;  /* 0x00000043005d7308 */ /* 0x000e6c0000002400 */
[----:B------:R-:W-:Y:S01]  /*2790*/  HMMA.16816.F32.BF16 R32, R192, R10, R32 ;  /* 0x0000000ac020723c */ /* 0x000fe20000041820 */
[----:B------:R-:W5:Y:S01]  /*27a0*/  LDSM.16.M88.4 R8, [R238+0xf100] ;  /* 0x00f10000ee08783b */ /* 0x000f620000000200 */
[----:B------:R-:W-:-:S02]  /*27b0*/  FMUL.FTZ R56, R56, c[0x0][0x320] ;  /* 0x0000c80038387a20 */ /* 0x000fc40000410000 */
[----:B------:R-:W-:Y:S02]  /*27c0*/  FMUL.FTZ R57, R57, c[0x0][0x320] ;  /* 0x0000c80039397a20 */ /* 0x000fe40000410000 */
[----:B------:R-:W-:Y:S02]  /*27d0*/  FMUL.FTZ R58, R58, c[0x0][0x320] ;  /* 0x0000c8003a3a7a20 */ /* 0x000fe40000410000 */
[----:B------:R-:W-:Y:S01]  /*27e0*/  HMMA.16816.F32.BF16 R80, R184, R98, R80 ;  /* 0x00000062b850723c */ /* 0x000fe20000041850 */
[----:B------:R-:W-:Y:S01]  /*27f0*/  FMUL.FTZ R52, R52, c[0x0][0x320] ;  /* 0x0000c80034347a20 */ /* 0x000fe20000410000 */
[----:B------:R-:W1:Y:S01]  /*2800*/  MUFU.TANH R56, R56 ;  /* 0x0000003800387308 */ /* 0x000e620000002400 */
[----:B------:R-:W-:Y:S02]  /*2810*/  FMUL.FTZ R53, R53, c[0x0][0x320] ;  /* 0x0000c80035357a20 */ /* 0x000fe40000410000 */
[----:B------:R-:W-:Y:S02]  /*2820*/  FMUL.FTZ R54, R54, c[0x0][0x320] ;  /* 0x0000c80036367a20 */ /* 0x000fe40000410000 */
[----:B------:R-:W-:Y:S01]  /*2830*/  FMUL.FTZ R55, R55, c[0x0][0x320] ;  /* 0x0000c80037377a20 */ /* 0x000fe20000410000 */
[C---:B--2---:R-:W-:Y:S01]  /*2840*/  HMMA.16816.F32.BF16 R28, R192.reuse, R16, R28 ;  /* 0x00000010c01c723c */ /* 0x044fe2000004181c */
[----:B------:R-:W-:Y:S01]  /*2850*/  FMUL.FTZ R59, R59, c[0x0][0x320] ;  /* 0x0000c8003b3b7a20 */ /* 0x000fe20000410000 */
[----:B------:R-:W2:Y:S06]  /*2860*/  MUFU.TANH R94, R54 ;  /* 0x00000036005e7308 */ /* 0x000eac0000002400 */
[----:B------:R-:W-:Y:S01]  /*2870*/  HMMA.16816.F32.BF16 R88, R192, R18, R88 ;  /* 0x00000012c058723c */ /* 0x000fe20000041858 */
[----:B------:R-:W2:Y:S01]  /*2880*/  LDSM.16.M88.4 R16, [R238+0xf900] ;  /* 0x00f90000ee10783b */ /* 0x000ea20000000200 */
[----:B------:R-:W2:Y:S06]  /*2890*/  MUFU.TANH R181, R55 ;  /* 0x0000003700b57308 */ /* 0x000eac0000002400 */
[C---:B-1----:R-:W-:Y:S02]  /*28a0*/  HMMA.16816.F32.BF16 R48, R196.reuse, R20, R48 ;  /* 0x00000014c430723c */ /* 0x042fe40000041830 */
[----:B------:R-:W1:Y:S06]  /*28b0*/  MUFU.TANH R57, R57 ;  /* 0x0000003900397308 */ /* 0x000e6c0000002400 */
[----:B------:R-:W-:Y:S01]  /*28c0*/  HMMA.16816.F32.BF16 R44, R196, R22, R44 ;  /* 0x00000016c42c723c */ /* 0x000fe2000004182c */
[----:B------:R-:W1:Y:S01]  /*28d0*/  LDSM.16.M88.4 R20, [R224+0x6000] ;  /* 0x00600000e014783b */ /* 0x000e620000000200 */
[----:B------:R-:W1:Y:S06]  /*28e0*/  MUFU.TANH R58, R58 ;  /* 0x0000003a003a7308 */ /* 0x000e6c0000002400 */
[----:B------:R-:W-:Y:S02]  /*28f0*/  HMMA.16816.F32.BF16 R60, R212, R70, R60 ;  /* 0x00000046d43c723c */ /* 0x000fe4000004183c */
[----:B------:R-:W1:Y:S06]  /*2900*/  MUFU.TANH R70, R64 ;  /* 0x0000004000467308 */ /* 0x000e6c0000002400 */
[----:B------:R-:W-:Y:S02]  /*2910*/  HMMA.16816.F32.BF16 R40, R196, R24, R40 ;  /* 0x00000018c428723c */ /* 0x000fe40000041828 */
[----:B------:R2:W1:Y:S06]  /*2920*/  MUFU.TANH R71, R65 ;  /* 0x0000004100477308 */ /* 0x00046c0000002400 */
[C---:B-----5:R-:W-:Y:S02]  /*2930*/  HMMA.16816.F32.BF16 R104, R188.reuse, R8, R104 ;  /* 0x00000008bc68723c */ /* 0x060fe40000041868 */
[----:B------:R-:W1:Y:S06]  /*2940*/  MUFU.TANH R59, R59 ;  /* 0x0000003b003b7308 */ /* 0x000e6c0000002400 */
[----:B------:R-:W-:Y:S01]  /*2950*/  HMMA.16816.F32.BF16 R80, R188, R10, R80 ;  /* 0x0000000abc50723c */ /* 0x000fe20000041850 */
[----:B------:R-:W-:Y:S01]  /*2960*/  LDSM.16.M88.4 R8, [R237+0x7800] ;  /* 0x00780000ed08783b */ /* 0x000fe20000000200 */
[----:B------:R-:W-:-:S02]  /*2970*/  FMUL.FTZ R60, R60, c[0x0][0x320] ;  /* 0x0000c8003c3c7a20 */ /* 0x000fc40000410000 */
[----:B------:R-:W-:Y:S01]  /*2980*/  FMUL.FTZ R61, R61, c[0x0][0x320] ;  /* 0x0000c8003d3d7a20 */ /* 0x000fe20000410000 */
[----:B--2---:R-:W2:Y:S01]  /*2990*/  LDSM.16.M88.4 R64, [R224+0x5800] ;  /* 0x00580000e040783b */ /* 0x004ea20000000200 */
[----:B------:R-:W-:Y:S02]  /*29a0*/  FMUL.FTZ R62, R62, c[0x0][0x320] ;  /* 0x0000c8003e3e7a20 */ /* 0x000fe40000410000 */
[----:B------:R-:W-:Y:S01]  /*29b0*/  HMMA.16816.F32.BF16 R32, R196, R26, R32 ;  /* 0x0000001ac420723c */ /* 0x000fe20000041820 */
[----:B------:R-:W-:Y:S01]  /*29c0*/  LDSM.16.M88.4 R24, [R224+0x6800] ;  /* 0x00680000e018783b */ /* 0x000fe20000000200 */
[----:B------:R-:W-:Y:S01]  /*29d0*/  FMUL.FTZ R63, R63, c[0x0][0x320] ;  /* 0x0000c8003f3f7a20 */ /* 0x000fe20000410000 */
[----:B------:R-:W1:Y:S05]  /*29e0*/  MUFU.TANH R60, R60 ;  /* 0x0000003c003c7308 */ /* 0x000e6a0000002400 */
[C---:B------:R-:W-:Y:S03]  /*29f0*/  HMMA.16816.F32.BF16 R76, R188.reuse, R16, R76 ;  /* 0x00000010bc4c723c */ /* 0x040fe6000004184c */
[----:B------:R-:W2:Y:S05]  /*2a00*/  MUFU.TANH R61, R61 ;  /* 0x0000003d003d7308 */ /* 0x000eaa0000002400 */
[----:B------:R-:W-:Y:S01]  /*2a10*/  HMMA.16816.F32.BF16 R72, R188, R18, R72 ;  /* 0x00000012bc48723c */ /* 0x000fe20000041848 */
[----:B------:R-:W-:Y:S02]  /*2a20*/  LDSM.16.M88.4 R16, [R224+0x7800] ;  /* 0x00780000e010783b */ /* 0x000fe40000000200 */
[----:B------:R-:W2:Y:S05]  /*2a30*/  MUFU.TANH R62, R62 ;  /* 0x0000003e003e7308 */ /* 0x000eaa0000002400 */
[----:B-1----:R-:W-:Y:S03]  /*2a40*/  HMMA.16816.F32.BF16 R40, R212, R20, R40 ;  /* 0x00000014d428723c */ /* 0x002fe60000041828 */
[----:B------:R-:W1:Y:S05]  /*2a50*/  MUFU.TANH R63, R63 ;  /* 0x0000003f003f7308 */ /* 0x000e6a0000002400 */
[C---:B------:R-:W-:Y:S08]  /*2a60*/  HMMA.16816.F32.BF16 R104, R192.reuse, R12, R104 ;  /* 0x0000000cc068723c */ /* 0x040ff00000041868 */
[----:B------:R-:W-:Y:S01]  /*2a70*/  HMMA.16816.F32.BF16 R80, R192, R14, R80 ;  /* 0x0000000ec050723c */ /* 0x000fe20000041850 */
[----:B------:R-:W5:Y:S07]  /*2a80*/  LDSM.16.M88.4 R12, [R235+0xf900] ;  /* 0x00f90000eb0c783b */ /* 0x000f6e0000000200 */
[----:B--2---:R-:W-:Y:S01]  /*2a90*/  HMMA.16816.F32.BF16 R48, R212, R64, R48 ;  /* 0x00000040d430723c */ /* 0x004fe20000041830 */
[----:B------:R-:W2:Y:S01]  /*2aa0*/  MUFU.TANH R64, R52 ;  /* 0x0000003400407308 */ /* 0x000ea20000002400 */
[----:B------:R-:W-:-:S02]  /*2ab0*/  FMUL.FTZ R40, R40, c[0x0][0x320] ;  /* 0x0000c80028287a20 */ /* 0x000fc40000410000 */
[----:B------:R-:W-:Y:S02]  /*2ac0*/  FMUL.FTZ R41, R41, c[0x0][0x320] ;  /* 0x0000c80029297a20 */ /* 0x000fe40000410000 */
[----:B------:R-:W-:Y:S02]  /*2ad0*/  FMUL.FTZ R42, R42, c[0x0][0x320] ;  /* 0x0000c8002a2a7a20 */ /* 0x000fe40000410000 */
[----:B------:R-:W-:Y:S01]  /*2ae0*/  HMMA.16816.F32.BF16 R32, R212, R22, R32 ;  /* 0x00000016d420723c */ /* 0x000fe20000041820 */
[----:B------:R1:W1:Y:S01]  /*2af0*/  MUFU.TANH R65, R53 ;  /* 0x0000003500417308 */ /* 0x0002620000002400 */
[----:B------:R-:W2:Y:S01]  /*2b00*/  LDSM.16.M88.4 R20, [R235+0xf100] ;  /* 0x00f10000eb14783b */ /* 0x000ea20000000200 */
[----:B------:R-:W-:-:S05]  /*2b10*/  FMUL.FTZ R43, R43, c[0x0][0x320] ;  /* 0x0000c8002b2b7a20 */ /* 0x000fca0000410000 */
[C---:B------:R-:W-:Y:S01]  /*2b20*/  HMMA.16816.F32.BF16 R76, R192.reuse, R8, R76 ;  /* 0x00000008c04c723c */ /* 0x040fe2000004184c */
[----:B------:R-:W2:Y:S07]  /*2b30*/  MUFU.TANH R161, R40 ;  /* 0x0000002800a17308 */ /* 0x000eae0000002400 */
[----:B------:R-:W-:Y:S01]  /*2b40*/  HMMA.16816.F32.BF16 R72, R192, R10, R72 ;  /* 0x0000000ac048723c */ /* 0x000fe20000041848 */
[----:B-1----:R-:W1:Y:S01]  /*2b50*/  LDSM.16.M88.4 R52, [R235+0xe900] ;  /* 0x00e90000eb34783b */ /* 0x002e620000000200 */
[----:B------:R-:W1:Y:S01]  /*2b60*/  MUFU.TANH R162, R41 ;  /* 0x0000002900a27308 */ /* 0x000e620000002400 */
[----:B------:R-:W-:-:S02]  /*2b70*/  FMUL.FTZ R48, R48, c[0x0][0x320] ;  /* 0x0000c80030307a20 */ /* 0x000fc40000410000 */
[----:B------:R-:W-:Y:S02]  /*2b80*/  FMUL.FTZ R49, R49, c[0x0][0x320] ;  /* 0x0000c80031317a20 */ /* 0x000fe40000410000 */
[----:B------:R-:W-:Y:S01]  /*2b90*/  FMUL.FTZ R50, R50, c[0x0][0x320] ;  /* 0x0000c80032327a20 */ /* 0x000fe20000410000 */
[----:B------:R-:W-:Y:S01]  /*2ba0*/  HMMA.16816.F32.BF16 R44, R212, R66, R44 ;  /* 0x00000042d42c723c */ /* 0x000fe2000004182c */
[----:B------:R-:W-:Y:S01]  /*2bb0*/  FMUL.FTZ R51, R51, c[0x0][0x320] ;  /* 0x0000c80033337a20 */ /* 0x000fe20000410000 */
[----:B------:R-:W1:Y:S01]  /*2bc0*/  MUFU.TANH R166, R42 ;  /* 0x0000002a00a67308 */ /* 0x000e620000002400 */
[----:B------:R-:W-:Y:S02]  /*2bd0*/  FMUL.FTZ R32, R32, c[0x0][0x320] ;  /* 0x0000c80020207a20 */ /* 0x000fe40000410000 */
[----:B------:R-:W-:Y:S02]  /*2be0*/  FMUL.FTZ R33, R33, c[0x0][0x320] ;  /* 0x0000c80021217a20 */ /* 0x000fe40000410000 */
[----:B------:R-:W-:Y:S01]  /*2bf0*/  FMUL.FTZ R34, R34, c[0x0][0x320] ;  /* 0x0000c80022227a20 */ /* 0x000fe20000410000 */
[C---:B-----5:R-:W-:Y:S01]  /*2c00*/  HMMA.16816.F32.BF16 R76, R196.reuse, R12, R76 ;  /* 0x0000000cc44c723c */ /* 0x060fe2000004184c */
[----:B------:R-:W-:Y:S01]  /*2c10*/  FMUL.FTZ R35, R35, c[0x0][0x320] ;  /* 0x0000c80023237a20 */ /* 0x000fe20000410000 */
[----:B------:R5:W1:Y:S06]  /*2c20*/  MUFU.TANH R167, R43 ;  /* 0x0000002b00a77308 */ /* 0x000a6c0000002400 */
[C---:B------:R-:W-:Y:S02]  /*2c30*/  HMMA.16816.F32.BF16 R72, R196.reuse, R14, R72 ;  /* 0x0000000ec448723c */ /* 0x040fe40000041848 */
[----:B------:R1:W1:Y:S06]  /*2c40*/  MUFU.TANH R145, R48 ;  /* 0x0000003000917308 */ /* 0x00026c0000002400 */
[----:B--2---:R-:W-:Y:S01]  /*2c50*/  HMMA.16816.F32.BF16 R104, R196, R20, R104 ;  /* 0x00000014c468723c */ /* 0x004fe20000041868 */
[----:B------:R-:W-:Y:S01]  /*2c60*/  FMUL.FTZ R44, R44, c[0x0][0x320] ;  /* 0x0000c8002c2c7a20 */ /* 0x000fe20000410000 */
[----:B-----5:R-:W2:Y:S01]  /*2c70*/  LDSM.16.M88.4 R40, [R224+0x7000] ;  /* 0x00700000e028783b */ /* 0x020ea20000000200 */
[----:B------:R-:W-:Y:S01]  /*2c80*/  FMUL.FTZ R45, R45, c[0x0][0x320] ;  /* 0x0000c8002d2d7a20 */ /* 0x000fe20000410000 */
[----:B------:R2:W2:Y:S01]  /*2c90*/  MUFU.TANH R146, R49 ;  /* 0x0000003100927308 */ /* 0x0004a20000002400 */
[----:B------:R-:W-:Y:S01]  /*2ca0*/  FMUL.FTZ R46, R46, c[0x0][0x320] ;  /* 0x0000c8002e2e7a20 */ /* 0x000fe20000410000 */
[----:B------:R-:W-:-:S04]  /*2cb0*/  DEPBAR.LE SB0, 0x0 ;  /* 0x000080000000791a */ /* 0x000fc80000000000 */
[C---:B-1----:R-:W-:Y:S01]  /*2cc0*/  HMMA.16816.F32.BF16 R28, R196.reuse, R52, R28 ;  /* 0x00000034c41c723c */ /* 0x042fe2000004181c */
[----:B------:R-:W-:Y:S01]  /*2cd0*/  FMUL.FTZ R47, R47, c[0x0][0x320] ;  /* 0x0000c8002f2f7a20 */ /* 0x000fe20000410000 */
[----:B------:R1:W1:Y:S06]  /*2ce0*/  MUFU.TANH R151, R50 ;  /* 0x0000003200977308 */ /* 0x00026c0000002400 */
[C---:B------:R-:W-:Y:S02]  /*2cf0*/  HMMA.16816.F32.BF16 R88, R196.reuse, R54, R88 ;  /* 0x00000036c458723c */ /* 0x040fe40000041858 */
[----:B------:R1:W1:Y:S06]  /*2d00*/  MUFU.TANH R152, R51 ;  /* 0x0000003300987308 */ /* 0x00026c0000002400 */
[----:B------:R-:W-:Y:S02]  /*2d10*/  HMMA.16816.F32.BF16 R80, R196, R22, R80 ;  /* 0x00000016c450723c */ /* 0x000fe40000041850 */
[----:B------:R1:W1:Y:S06]  /*2d20*/  MUFU.TANH R148, R44 ;  /* 0x0000002c00947308 */ /* 0x00026c0000002400 */
[C---:B------:R-:W-:Y:S02]  /*2d30*/  HMMA.16816.F32.BF16 R76, R212.reuse, R16, R76 ;  /* 0x00000010d44c723c */ /* 0x040fe4000004184c */
[----:B------:R1:W1:Y:S06]  /*2d40*/  MUFU.TANH R147, R45 ;  /* 0x0000002d00937308 */ /* 0x00026c0000002400 */
[C---:B------:R-:W-:Y:S02]  /*2d50*/  HMMA.16816.F32.BF16 R72, R212.reuse, R18, R72 ;  /* 0x00000012d448723c */ /* 0x040fe40000041848 */
[----:B------:R1:W1:Y:S06]  /*2d60*/  MUFU.TANH R153, R46 ;  /* 0x0000002e00997308 */ /* 0x00026c0000002400 */
[C---:B------:R-:W-:Y:S02]  /*2d70*/  HMMA.16816.F32.BF16 R28, R212.reuse, R24, R28 ;  /* 0x00000018d41c723c */ /* 0x040fe4000004181c */
[----:B------:R1:W1:Y:S06]  /*2d80*/  MUFU.TANH R154, R47 ;  /* 0x0000002f009a7308 */ /* 0x00026c0000002400 */
[----:B------:R-:W-:Y:S01]  /*2d90*/  HMMA.16816.F32.BF16 R88, R212, R26, R88 ;  /* 0x0000001ad458723c */ /* 0x000fe20000041858 */
[----:B------:R-:W-:Y:S01]  /*2da0*/  FMUL.FTZ R66, R78, c[0x0][0x320] ;  /* 0x0000c8004e427a20 */ /* 0x000fe20000410000 */
[----:B------:R1:W1:Y:S01]  /*2db0*/  MUFU.TANH R164, R32 ;  /* 0x0000002000a47308 */ /* 0x0002620000002400 */
[----:B------:R-:W-:-:S02]  /*2dc0*/  FMUL.FTZ R13, R79, c[0x0][0x320] ;  /* 0x0000c8004f0d7a20 */ /* 0x000fc40000410000 */
[----:B------:R-:W-:Y:S02]  /*2dd0*/  FMUL.FTZ R76, R76, c[0x0][0x320] ;  /* 0x0000c8004c4c7a20 */ /* 0x000fe40000410000 */
[----:B------:R-:W-:Y:S01]  /*2de0*/  FMUL.FTZ R77, R77, c[0x0][0x320] ;  /* 0x0000c8004d4d7a20 */ /* 0x000fe20000410000 */
[C---:B--2---:R-:W-:Y:S01]  /*2df0*/  HMMA.16816.F32.BF16 R104, R212.reuse, R40, R104 ;  /* 0x00000028d468723c */ /* 0x044fe20000041868 */
[----:B------:R-:W-:Y:S01]  /*2e00*/  FMUL.FTZ R67, R73, c[0x0][0x320] ;  /* 0x0000c80049437a20 */ /* 0x000fe20000410000 */
[----:B------:R2:W1:Y:S01]  /*2e10*/  MUFU.TANH R163, R33 ;  /* 0x0000002100a37308 */ /* 0x0004620000002400 */
[----:B------:R-:W-:Y:S02]  /*2e20*/  FMUL.FTZ R15, R74, c[0x0][0x320] ;  /* 0x0000c8004a0f7a20 */ /* 0x000fe40000410000 */
[----:B------:R-:W-:Y:S02]  /*2e30*/  FMUL.FTZ R14, R75, c[0x0][0x320] ;  /* 0x0000c8004b0e7a20 */ /* 0x000fe40000410000 */
[----:B------:R-:W-:Y:S01]  /*2e40*/  FMUL.FTZ R72, R72, c[0x0][0x320] ;  /* 0x0000c80048487a20 */ /* 0x000fe20000410000 */
[----:B------:R-:W-:Y:S01]  /*2e50*/  HMMA.16816.F32.BF16 R80, R212, R42, R80 ;  /* 0x0000002ad450723c */ /* 0x000fe20000041850 */
[----:B------:R-:W-:Y:S01]  /*2e60*/  FMUL.FTZ R28, R28, c[0x0][0x320] ;  /* 0x0000c8001c1c7a20 */ /* 0x000fe20000410000 */
[----:B------:R2:W1:Y:S01]  /*2e70*/  MUFU.TANH R169, R34 ;  /* 0x0000002200a97308 */ /* 0x0004620000002400 */
[----:B------:R-:W-:-:S02]  /*2e80*/  FMUL.FTZ R29, R29, c[0x0][0x320] ;  /* 0x0000c8001d1d7a20 */ /* 0x000fc40000410000 */
[----:B------:R-:W-:Y:S02]  /*2e90*/  FMUL.FTZ R30, R30, c[0x0][0x320] ;  /* 0x0000c8001e1e7a20 */ /* 0x000fe40000410000 */
[----:B------:R-:W-:Y:S02]  /*2ea0*/  FMUL.FTZ R31, R31, c[0x0][0x320] ;  /* 0x0000c8001f1f7a20 */ /* 0x000fe40000410000 */
[----:B------:R-:W-:Y:S01]  /*2eb0*/  FMUL.FTZ R88, R88, c[0x0][0x320] ;  /* 0x0000c80058587a20 */ /* 0x000fe20000410000 */
[----:B------:R2:W1:Y:S01]  /*2ec0*/  MUFU.TANH R170, R35 ;  /* 0x0000002300aa7308 */ /* 0x0004620000002400 */
[----:B------:R-:W-:Y:S02]  /*2ed0*/  FMUL.FTZ R89, R89, c[0x0][0x320] ;  /* 0x0000c80059597a20 */ /* 0x000fe40000410000 */
[----:B------:R-:W-:Y:S02]  /*2ee0*/  FMUL.FTZ R90, R90, c[0x0][0x320] ;  /* 0x0000c8005a5a7a20 */ /* 0x000fe40000410000 */
[----:B------:R-:W-:-:S02]  /*2ef0*/  FMUL.FTZ R91, R91, c[0x0][0x320] ;  /* 0x0000c8005b5b7a20 */ /* 0x000fc40000410000 */
[----:B------:R-:W-:Y:S01]  /*2f00*/  FMUL.FTZ R104, R104, c[0x0][0x320] ;  /* 0x0000c80068687a20 */ /* 0x000fe20000410000 */
[----:B------:R2:W1:Y:S01]  /*2f10*/  MUFU.TANH R180, R28 ;  /* 0x0000001c00b47308 */ /* 0x0004620000002400 */
[----:B------:R-:W-:Y:S02]  /*2f20*/  FMUL.FTZ R105, R105, c[0x0][0x320] ;  /* 0x0000c80069697a20 */ /* 0x000fe40000410000 */
[----:B------:R-:W-:Y:S02]  /*2f30*/  FMUL.FTZ R106, R106, c[0x0][0x320] ;  /* 0x0000c8006a6a7a20 */ /* 0x000fe40000410000 */
[----:B------:R-:W-:Y:S02]  /*2f40*/  FMUL.FTZ R107, R107, c[0x0][0x320] ;  /* 0x0000c8006b6b7a20 */ /* 0x000fe40000410000 */
[----:B------:R-:W-:Y:S01]  /*2f50*/  FMUL.FTZ R80, R80, c[0x0][0x320] ;  /* 0x0000c80050507a20 */ /* 0x000fe20000410000 */
[----:B------:R2:W1:Y:S01]  /*2f60*/  MUFU.TANH R179, R29 ;  /* 0x0000001d00b37308 */ /* 0x0004620000002400 */
[----:B------:R-:W-:-:S02]  /*2f70*/  FMUL.FTZ R81, R81, c[0x0][0x320] ;  /* 0x0000c80051517a20 */ /* 0x000fc40000410000 */
[----:B------:R-:W-:Y:S02]  /*2f80*/  FMUL.FTZ R82, R82, c[0x0][0x320] ;  /* 0x0000c80052527a20 */ /* 0x000fe40000410000 */
[----:B------:R-:W-:-:S03]  /*2f90*/  FMUL.FTZ R83, R83, c[0x0][0x320] ;  /* 0x0000c80053537a20 */ /* 0x000fc60000410000 */
[----:B------:R2:W1:Y:S08]  /*2fa0*/  MUFU.TANH R176, R30 ;  /* 0x0000001e00b07308 */ /* 0x0004700000002400 */
        /* <DEDUP_REMOVED lines=15> */
[----:B------:R-:W1:Y:S08]  /*30a0*/  MUFU.TANH R66, R66 ;  /* 0x0000004200427308 */ /* 0x000e700000002400 */
[----:B------:R-:W1:Y:S08]  /*30b0*/  MUFU.TANH R13, R13 ;  /* 0x0000000d000d7308 */ /* 0x000e700000002400 */
[----:B------:R2:W1:Y:S08]  /*30c0*/  MUFU.TANH R134, R72 ;  /* 0x0000004800867308 */ /* 0x0004700000002400 */
[----:B------:R-:W1:Y:S08]  /*30d0*/  MUFU.TANH R67, R67 ;  /* 0x0000004300437308 */ /* 0x000e700000002400 */
[----:B------:R-:W1:Y:S08]  /*30e0*/  MUFU.TANH R15, R15 ;  /* 0x0000000f000f7308 */ /* 0x000e700000002400 */
[----:B------:R-:W1:Y:S01]  /*30f0*/  MUFU.TANH R14, R14 ;  /* 0x0000000e000e7308 */ /* 0x000e620000002400 */
[----:B------:R-:W-:Y:S06]  /*3100*/  BAR.SYNC.DEFER_BLOCKING 0x0 ;  /* 0x0000000000007b1d */ /* 0x000fec0000010000 */
[----:B------:R-:W-:Y:S05]  /*3110*/  @!P1 BRA `(.L_x_4) ;  /* 0x0000047000009947 */ /* 0x000fea0003800000 */
[----:B--234-:R-:W-:Y:S01]  /*3120*/  ULEA UR6, UR6, UR9, 0x7 ;  /* 0x0000000906067291 */ /* 0x01cfe2000f8e383f */
[----:B------:R-:W-:-:S05]  /*3130*/  IMAD.MOV.U32 R239, RZ, RZ, RZ ;  /* 0x000000ffffef7224 */ /* 0x000fca00078e00ff */
[----:B------:R-:W-:-:S05]  /*3140*/  IMAD.U32 R240, RZ, RZ, UR6 ;  /* 0x00000006fff07e24 */ /* 0x000fca000f8e00ff */
[----:B------:R-:W-:-:S05]  /*3150*/  IADD3 R240, R240, -0x80, R242 ;  /* 0xffffff80f0f07810 */ /* 0x000fca0007ffe0f2 */
[----:B------:R-:W-:-:S04]  /*3160*/  @P0 IMAD.HI.U32 R9, R240, c[0x0][0x2bc], RZ ;  /* 0x0000af00f0090a27 */ /* 0x000fc800078e00ff */
[----:B------:R-:W-:Y:S01]  /*3170*/  IMAD.MOV.U32 R8, RZ, RZ, R240 ;  /* 0x000000ffff087224 */ /* 0x000fe200078e00f0 */
[----:B------:R-:W-:-:S04]  /*3180*/  @P0 SHF.R.U32.HI R8, RZ, c[0x0][0x2c0], R9 ;  /* 0x0000b000ff080a19 */ /* 0x000fc80000011609 */
[----:B------:R-:W-:-:S04]  /*3190*/  @!P6 IADD3 R11, P1, R8, UR16, RZ ;  /* 0x00000010080bec10 */ /* 0x000fc8000ff3e0ff */
[----:B------:R-:W-:Y:S02]  /*31a0*/  @!P6 LEA.HI.X.SX32 R9, R8, UR11, 0x1, P1 ;  /* 0x0000000b0809ec11 */ /* 0x000fe400088f0eff */
[----:B------:R-:W-:-:S04]  /*31b0*/  @!P6 LEA R10, P1, R11, c[0x0][0x2a0], 0x2 ;  /* 0x0000a8000b0aea11 */ /* 0x000fc800078210ff */
[----:B------:R-:W-:-:S05]  /*31c0*/  @!P6 LEA.HI.X R11, R11, c[0x0][0x2a4], R9, 0x2, P1 ;  /* 0x0000a9000b0bea11 */ /* 0x000fca00008f1409 */
[----:B------:R2:W3:Y:S01]  /*31d0*/  @!P6 LDG.E R239, [R10.64] ;  /* 0x0000000c0aefe981 */ /* 0x0004e2000c1e1900 */
[----:B------:R-:W-:Y:S01]  /*31e0*/  IMAD.MOV R8, RZ, RZ, -R8 ;  /* 0x000000ffff087224 */ /* 0x000fe200078e0a08 */
[----:B------:R-:W-:Y:S02]  /*31f0*/  SEL R23, RZ, 0x10, P3 ;  /* 0x00000010ff177807 */ /* 0x000fe40001800000 */
[----:B------:R-:W-:Y:S01]  /*3200*/  SHF.L.U64.HI R12, R37, 0x1, R39 ;  /* 0x00000001250c7819 */ /* 0x000fe20000010227 */
[----:B------:R-:W-:Y:S01]  /*3210*/  IMAD R240, R8, c[0x0][0x2b8], R240 ;  /* 0x0000ae0008f07a24 */ /* 0x000fe200078e02f0 */
[----:B------:R-:W-:Y:S02]  /*3220*/  IADD3 R24, -R23, 0x10, RZ ;  /* 0x0000001017187810 */ /* 0x000fe40007ffe1ff */
[----:B------:R-:W-:Y:S02]  /*3230*/  SHF.L.U64.HI R9, R36, 0x1, R38 ;  /* 0x0000000124097819 */ /* 0x000fe40000010226 */
[----:B------:R-:W-:-:S02]  /*3240*/  SHF.R.S32.HI R8, RZ, 0x1f, R240 ;  /* 0x0000001fff087819 */ /* 0x000fc400000114f0 */
[----:B------:R-:W-:-:S03]  /*3250*/  LOP3.LUT R24, R24, 0xf, RZ, 0xc0, !PT ;  /* 0x0000000f18187812 */ /* 0x000fc600078ec0ff */
[----:B------:R-:W-:-:S04]  /*3260*/  IMAD R8, R8, c[0x0][0x1e0], RZ ;  /* 0x0000780008087a24 */ /* 0x000fc800078e02ff */
[C---:B------:R-:W-:Y:S02]  /*3270*/  IMAD R8, R240.reuse, c[0x0][0x1e4], R8 ;  /* 0x00007900f0087a24 */ /* 0x040fe400078e0208 */
[----:B--2---:R-:W-:-:S04]  /*3280*/  IMAD.WIDE.U32 R10, R240, c[0x0][0x1e0], RZ ;  /* 0x00007800f00a7a25 */ /* 0x004fc800078e00ff */
[----:B------:R-:W-:Y:S01]  /*3290*/  IMAD.IADD R11, R11, 0x1, R8 ;  /* 0x000000010b0b7824 */ /* 0x000fe200078e0208 */
[----:B---3--:R-:W-:-:S03]  /*32a0*/  SHF.R.S32.HI R8, RZ, 0x1f, R239 ;  /* 0x0000001fff087819 */ /* 0x008fc600000114ef */
[----:B------:R-:W-:-:S04]  /*32b0*/  IMAD.WIDE.U32 R10, R239, c[0x0][0x1f0], R10 ;  /* 0x00007c00ef0a7a25 */ /* 0x000fc800078e000a */
[----:B------:R-:W-:Y:S01]  /*32c0*/  IMAD R8, R8, c[0x0][0x1f0], RZ ;  /* 0x00007c0008087a24 */ /* 0x000fe200078e02ff */
[----:B------:R-:W-:Y:S02]  /*32d0*/  IADD3 R18, P1, R10, UR20, RZ ;  /* 0x000000140a127c10 */ /* 0x000fe4000ff3e0ff */
[----:B------:R-:W-:Y:S01]  /*32e0*/  SEL R10, RZ, 0x10, P4 ;  /* 0x00000010ff0a7807 */ /* 0x000fe20002000000 */
[----:B------:R-:W-:-:S03]  /*32f0*/  IMAD R8, R239, c[0x0][0x1f4], R8 ;  /* 0x00007d00ef087a24 */ /* 0x000fc600078e0208 */
[----:B------:R-:W-:Y:S02]  /*3300*/  IADD3 R26, -R10, 0x10, RZ ;  /* 0x000000100a1a7810 */ /* 0x000fe40007ffe1ff */
[----:B------:R-:W-:Y:S01]  /*3310*/  IADD3.X R8, R11, UR18, R8, P1, !PT ;  /* 0x000000120b087c10 */ /* 0x000fe20008ffe408 */
[----:B------:R-:W-:Y:S01]  /*3320*/  IMAD.SHL.U32 R11, R37, 0x2, RZ ;  /* 0x00000002250b7824 */ /* 0x000fe200078e00ff */
[----:B------:R-:W-:Y:S02]  /*3330*/  LEA R17, P1, R18, c[0x0][0x1c8], 0x1 ;  /* 0x0000720012117a11 */ /* 0x000fe400078208ff */
[----:B------:R-:W-:Y:S02]  /*3340*/  LOP3.LUT R26, R26, 0xf, RZ, 0xc0, !PT ;  /* 0x0000000f1a1a7812 */ /* 0x000fe400078ec0ff */
[----:B------:R-:W-:Y:S01]  /*3350*/  LEA.HI.X R18, R18, c[0x0][0x1cc], R8, 0x1, P1 ;  /* 0x0000730012127a11 */ /* 0x000fe200008f0c08 */
[----:B------:R-:W2:Y:S01]  /*3360*/  SHFL.IDX PT, R25, R17, 0x3, 0x181f ;  /* 0x00781f0011197f89 */ /* 0x000ea200000e0000 */
[----:B------:R-:W-:-:S03]  /*3370*/  IMAD.SHL.U32 R8, R36, 0x2, RZ ;  /* 0x0000000224087824 */ /* 0x000fc600078e00ff */
[----:B------:R-:W3:Y:S04]  /*3380*/  SHFL.IDX PT, R16, R18, 0x3, 0x181f ;  /* 0x00781f0012107f89 */ /* 0x000ee800000e0000 */
[----:B------:R-:W4:Y:S04]  /*3390*/  SHFL.IDX PT, R21, R17, RZ, 0x181f ;  /* 0x00181fff11157589 */ /* 0x000f2800000e0000 */
[----:B------:R-:W5:Y:S04]  /*33a0*/  SHFL.IDX PT, R19, R17, 0x1, 0x181f ;  /* 0x00381f0011137f89 */ /* 0x000f6800000e0000 */
[----:B------:R-:W1:Y:S04]  /*33b0*/  SHFL.IDX PT, R22, R18, RZ, 0x181f ;  /* 0x00181fff12167589 */ /* 0x000e6800000e0000 */
[----:B------:R-:W1:Y:S04]  /*33c0*/  SHFL.IDX PT, R17, R17, 0x2, 0x181f ;  /* 0x00581f0011117f89 */ /* 0x000e6800000e0000 */
[----:B------:R-:W1:Y:S01]  /*33d0*/  SHFL.IDX PT, R20, R18, 0x1, 0x181f ;  /* 0x00381f0012147f89 */ /* 0x000e6200000e0000 */
[----:B--2---:R-:W-:-:S03]  /*33e0*/  IADD3 R26, P2, P1, R26, R25, R11 ;  /* 0x000000191a1a7210 */ /* 0x004fc6000795e00b */
[----:B------:R-:W2:Y:S01]  /*33f0*/  SHFL.IDX PT, R18, R18, 0x2, 0x181f ;  /* 0x00581f0012127f89 */ /* 0x000ea200000e0000 */
[-C--:B---3--:R-:W-:Y:S02]  /*3400*/  IADD3.X R27, RZ, R16.reuse, R12, P2, P1 ;  /* 0x00000010ff1b7210 */ /* 0x088fe400017e240c */
[----:B------:R-:W-:Y:S02]  /*3410*/  IADD3 R24, P2, P1, R24, R25, R8 ;  /* 0x0000001918187210 */ /* 0x000fe4000795e008 */
[CC--:B----4-:R-:W-:Y:S02]  /*3420*/  IADD3 R28, P5, R21.reuse, R11.reuse, RZ ;  /* 0x0000000b151c7210 */ /* 0x0d0fe40007fbe0ff */
[--C-:B------:R-:W-:Y:S02]  /*3430*/  IADD3.X R25, RZ, R16, R9.reuse, P2, P1 ;  /* 0x00000010ff197210 */ /* 0x100fe400017e2409 */
[-C--:B-1----:R-:W-:Y:S02]  /*3440*/  IADD3 R32, P2, R21, R8.reuse, RZ ;  /* 0x0000000815207210 */ /* 0x082fe40007f5e0ff */
[CC--:B-----5:R-:W-:Y:S01]  /*3450*/  IADD3 R30, P1, R19.reuse, R11.reuse, RZ ;  /* 0x0000000b131e7210 */ /* 0x0e0fe20007f3e0ff */
[C---:B------:R-:W-:Y:S01]  /*3460*/  IMAD.X R29, R22.reuse, 0x1, R12, P5 ;  /* 0x00000001161d7824 */ /* 0x040fe200028e060c */
[----:B------:R-:W-:Y:S01]  /*3470*/  IADD3 R16, P5, R19, R8, RZ ;  /* 0x0000000813107210 */ /* 0x000fe20007fbe0ff */
[----:B------:R-:W-:Y:S01]  /*3480*/  IMAD.X R33, R22, 0x1, R9, P2 ;  /* 0x0000000116217824 */ /* 0x000fe200010e0609 */
[----:B------:R-:W-:-:S02]  /*3490*/  IADD3 R34, P2, R17, R11, RZ ;  /* 0x0000000b11227210 */ /* 0x000fc40007f5e0ff */
[----:B------:R1:W-:Y:S01]  /*34a0*/  LDGSTS.E.BYPASS.LTC128B.128 [R241+0x8100], [R28.64], !P4 ;  /* 0x081000001cf17fae */ /* 0x0003e2000e101d4c */
[C-C-:B------:R-:W-:Y:S01]  /*34b0*/  IMAD.X R31, R20.reuse, 0x1, R12.reuse, P1 ;  /* 0x00000001141f7824 */ /* 0x140fe200008e060c */
[----:B------:R-:W-:Y:S01]  /*34c0*/  IADD3 R8, P1, R17, R8, RZ ;  /* 0x0000000811087210 */ /* 0x000fe20007f3e0ff */
[--C-:B------:R-:W-:Y:S01]  /*34d0*/  IMAD.X R17, R20, 0x1, R9.reuse, P5 ;  /* 0x0000000114117824 */ /* 0x100fe200028e0609 */
[----:B------:R-:W-:Y:S01]  /*34e0*/  ISETP.NE.U32.AND P5, PT, R10, RZ, PT ;  /* 0x000000ff0a00720c */ /* 0x000fe20003fa5070 */
[C---:B--2---:R-:W-:Y:S01]  /*34f0*/  IMAD.X R35, R18.reuse, 0x1, R12, P2 ;  /* 0x0000000112237824 */ /* 0x044fe200010e060c */
[----:B------:R-:W-:Y:S01]  /*3500*/  ISETP.NE.U32.AND P2, PT, R23, RZ, PT ;  /* 0x000000ff1700720c */ /* 0x000fe20003f45070 */
[----:B------:R-:W-:Y:S01]  /*3510*/  IMAD.X R9, R18, 0x1, R9, P1 ;  /* 0x0000000112097824 */ /* 0x000fe200008e0609 */
[----:B------:R1:W-:Y:S04]  /*3520*/  LDGSTS.E.BYPASS.LTC128B.128 [R241+0xc100], [R32.64], !P3 ;  /* 0x0c10000020f17fae */ /* 0x0003e8000d901d4c */
[----:B------:R1:W-:Y:S04]  /*3530*/  LDGSTS.E.BYPASS.LTC128B.128 [R241+0x9100], [R30.64], !P4 ;  /* 0x091000001ef17fae */ /* 0x0003e8000e101d4c */
[----:B------:R1:W-:Y:S04]  /*3540*/  LDGSTS.E.BYPASS.LTC128B.128 [R241+0xd100], [R16.64], !P3 ;  /* 0x0d10000010f17fae */ /* 0x0003e8000d901d4c */
[----:B------:R1:W-:Y:S04]  /*3550*/  LDGSTS.E.BYPASS.LTC128B.128 [R241+0xa100], [R34.64], !P4 ;  /* 0x0a10000022f17fae */ /* 0x0003e8000e101d4c */
[----:B------:R1:W-:Y:S04]  /*3560*/  LDGSTS.E.BYPASS.LTC128B.128 [R241+0xe100], [R8.64], !P3 ;  /* 0x0e10000008f17fae */ /* 0x0003e8000d901d4c */
[----:B------:R1:W-:Y:S04]  /*3570*/  LDGSTS.E.BYPASS.LTC128B.128.ZFILL [R241+0xb100], [R26.64], P5 ;  /* 0x0b1000001af17fae */ /* 0x0003e8000a941d4c */
[----:B------:R1:W-:Y:S02]  /*3580*/  LDGSTS.E.BYPASS.LTC128B.128.ZFILL [R241+0xf100], [R24.64], P2 ;  /* 0x0f10000018f17fae */ /* 0x0003e40009141d4c */
.L_x_4:
[----:B--234-:R-:W-:Y:S01]  /*3590*/  LOP3.LUT R6, R6, 0xffffffe0, RZ, 0xc0, !PT ;  /* 0xffffffe006067812 */ /* 0x01cfe200078ec0ff */
[----:B-1----:R-:W-:Y:S01]  /*35a0*/  IMAD.MOV.U32 R17, RZ, RZ, -0x2 ;  /* 0xfffffffeff117424 */ /* 0x002fe200078e00ff */
[----:B------:R-:W-:Y:S01]  /*35b0*/  UIADD3 UR6, UR7, -0x2, URZ ;  /* 0xfffffffe07067890 */ /* 0x000fe2000fffe03f */
[----:B------:R-:W-:Y:S01]  /*35c0*/  IMAD.SHL.U32 R236, R4, 0x2, RZ ;  /* 0x0000000204ec7824 */ /* 0x000fe200078e00ff */
[----:B------:R-:W0:Y:S01]  /*35d0*/  LDGDEPBAR ;  /* 0x00000000000079af */ /* 0x000e220000000000 */
[----:B------:R-:W-:Y:S01]  /*35e0*/  IMAD.IADD R6, R5, 0x1, -R6 ;  /* 0x0000000105067824 */ /* 0x000fe200078e0a06 */
[----:B------:R-:W-:Y:S01]  /*35f0*/  UISETP.GE.AND UP0, UPT, UR6, UR8, UPT ;  /* 0x000000080600728c */ /* 0x000fe2000bf06270 */
[--C-:B------:R-:W-:Y:S01]  /*3600*/  IMAD R234, R2, 0x2, R236.reuse ;  /* 0x0000000202ea7824 */ /* 0x100fe200078e02ec */
[----:B------:R-:W-:Y:S01]  /*3610*/  LDSM.16.MT88.4 R124, [R236+0x100] ;  /* 0x00010000ec7c783b */ /* 0x000fe20000004200 */
[C---:B------:R-:W-:Y:S01]  /*3620*/  IMAD R233, R0.reuse, 0x2, R236 ;  /* 0x0000000200e97824 */ /* 0x040fe200078e02ec */
[----:B------:R-:W-:Y:S01]  /*3630*/  SHF.R.S32.HI R5, RZ, 0x1f, R6 ;  /* 0x0000001fff057819 */ /* 0x000fe20000011406 */
[----:B------:R-:W-:Y:S01]  /*3640*/  IMAD R232, R0, 0x2, R234 ;  /* 0x0000000200e87824 */ /* 0x000fe200078e02ea */
[----:B------:R-:W-:Y:S02]  /*3650*/  LDSM.16.MT88.4 R116, [R234+0x100] ;  /* 0x00010000ea74783b */ /* 0x000fe40000004200 */
[----:B------:R-:W-:-:S02]  /*3660*/  LEA.HI R5, R5, R6, RZ, 0x2 ;  /* 0x0000000605057211 */ /* 0x000fc400078f10ff */
[----:B------:R-:W-:Y:S02]  /*3670*/  LDSM.16.MT88.4 R100, [R232+0x100] ;  /* 0x00010000e864783b */ /* 0x000fe40000004200 */
[----:B------:R-:W-:Y:S02]  /*3680*/  LOP3.LUT R5, R5, 0x7ffffffc, RZ, 0xc0, !PT ;  /* 0x7ffffffc05057812 */ /* 0x000fe400078ec0ff */
[----:B------:R-:W-:Y:S03]  /*3690*/  LDSM.16.MT88.4 R108, [R233+0x100] ;  /* 0x00010000e96c783b */ /* 0x000fe60000004200 */
[----:B------:R-:W-:Y:S01]  /*36a0*/  IMAD.IADD R5, R6, 0x1, -R5 ;  /* 0x0000000106057824 */ /* 0x000fe200078e0a05 */
[----:B------:R-:W-:Y:S03]  /*36b0*/  LDSM.16.MT88.4 R76, [R233+0x4100] ;  /* 0x00410000e94c783b */ /* 0x000fe60000004200 */
[----:B------:R-:W-:Y:S01]  /*36c0*/  IMAD R17, R5, R17, UR15 ;  /* 0x0000000f05117e24 */ /* 0x000fe2000f8e0211 */
[----:B------:R-:W-:Y:S04]  /*36d0*/  LDSM.16.MT88.4 R24, [R236+0x900] ;  /* 0x00090000ec18783b */ /* 0x000fe80000004200 */
[C---:B------:R-:W-:Y:S01]  /*36e0*/  ISETP.GT.AND P2, PT, R17.reuse, RZ, PT ;  /* 0x000000ff1100720c */ /* 0x040fe20003f44270 */
[----:B------:R-:W-:Y:S01]  /*36f0*/  LDSM.16.MT88.4 R20, [R234+0x900] ;  /* 0x00090000ea14783b */ /* 0x000fe20000004200 */
[----:B------:R-:W-:-:S02]  /*3700*/  ISETP.GT.AND P1, PT, R17, 0x1, PT ;  /* 0x000000011100780c */ /* 0x000fc40003f24270 */
[----:B------:R-:W-:Y:S01]  /*3710*/  ISETP.GT.AND P5, PT, R17, 0x8, PT ;  /* 0x000000081100780c */ /* 0x000fe20003fa4270 */
[----:B------:R-:W-:Y:S01]  /*3720*/  LDSM.16.MT88.4 R32, [R234+0x4900] ;  /* 0x00490000ea20783b */ /* 0x000fe20000004200 */
[----:B------:R-:W-:Y:S02]  /*3730*/  FSEL R3, R3, -INF , P2 ;  /* 0xff80000003037808 */ /* 0x000fe40001000000 */
[----:B------:R-:W-:Y:S02]  /*3740*/  FSEL R16, R7, -INF , P1 ;  /* 0xff80000007107808 */ /* 0x000fe40000800000 */
[----:B------:R-:W-:Y:S02]  /*3750*/  FSEL R84, R84, -INF , P2 ;  /* 0xff80000054547808 */ /* 0x000fe40001000000 */
[----:B------:R-:W-:Y:S02]  /*3760*/  ISETP.GT.AND P2, PT, R17, 0x9, PT ;  /* 0x000000091100780c */ /* 0x000fe40003f44270 */
[----:B------:R-:W-:-:S02]  /*3770*/  FSEL R68, R68, -INF , P5 ;  /* 0xff80000044447808 */ /* 0x000fc40002800000 */
[----:B------:R-:W-:Y:S02]  /*3780*/  FMNMX.FTZ R18, R3, R16, !PT ;  /* 0x0000001003127209 */ /* 0x000fe40007810000 */
[----:B------:R-:W-:Y:S02]  /*3790*/  FSEL R85, R85, -INF , P1 ;  /* 0xff80000055557808 */ /* 0x000fe40000800000 */
[----:B------:R-:W-:Y:S02]  /*37a0*/  ISETP.GT.AND P1, PT, R17, 0x10, PT ;  /* 0x000000101100780c */ /* 0x000fe40003f24270 */
[----:B------:R-:W-:Y:S02]  /*37b0*/  FSEL R69, R69, -INF , P2 ;  /* 0xff80000045457808 */ /* 0x000fe40001000000 */
[----:B------:R-:W-:Y:S02]  /*37c0*/  FMNMX.FTZ R18, R68, R18, !PT ;  /* 0x0000001244127209 */ /* 0x000fe40007810000 */
[----:B------:R-:W-:-:S02]  /*37d0*/  FSEL R86, R86, -INF , P5 ;  /* 0xff80000056567808 */ /* 0x000fc40002800000 */
[----:B------:R-:W-:Y:S02]  /*37e0*/  ISETP.GT.AND P5, PT, R17, 0x11, PT ;  /* 0x000000111100780c */ /* 0x000fe40003fa4270 */
[----:B------:R-:W-:Y:S02]  /*37f0*/  FSEL R7, R70, -INF , P1 ;  /* 0xff80000046077808 */ /* 0x000fe40000800000 */
[----:B------:R-:W-:Y:S02]  /*3800*/  FMNMX.FTZ R18, R69, R18, !PT ;  /* 0x0000001245127209 */ /* 0x000fe40007810000 */
        /* <DEDUP_REMOVED lines=8> */
[----:B------:R-:W-:-:S02]  /*3890*/  FMNMX.FTZ R19, R84, R85, !PT ;  /* 0x0000005554137209 */ /* 0x000fc40007810000 */
[----:B------:R-:W-:Y:S02]  /*38a0*/  FSEL R10, R93, -INF , P5 ;  /* 0xff8000005d0a7808 */ /* 0x000fe40002800000 */
[----:B------:R-:W-:Y:S02]  /*38b0*/  ISETP.GT.AND P5, PT, R17, 0x20, PT ;  /* 0x000000201100780c */ /* 0x000fe40003fa4270 */
[----:B------:R-:W-:Y:S02]  /*38c0*/  FSEL R12, R61, -INF , P1 ;  /* 0xff8000003d0c7808 */ /* 0x000fe40000800000 */
[----:B------:R-:W-:Y:S02]  /*38d0*/  FMNMX.FTZ R18, R6, R18, !PT ;  /* 0x0000001206127209 */ /* 0x000fe40007810000 */
[----:B------:R-:W-:Y:S02]  /*38e0*/  FMNMX.FTZ R19, R86, R19, !PT ;  /* 0x0000001356137209 */ /* 0x000fe40007810000 */
[----:B------:R-:W-:-:S02]  /*38f0*/  FSEL R9, R62, -INF , P2 ;  /* 0xff8000003e097808 */ /* 0x000fc40001000000 */
[----:B------:R-:W-:Y:S02]  /*3900*/  ISETP.GT.AND P2, PT, R17, 0x21, PT ;  /* 0x000000211100780c */ /* 0x000fe40003f44270 */
[----:B------:R-:W-:Y:S02]  /*3910*/  FSEL R30, R56, -INF , P5 ;  /* 0xff800000381e7808 */ /* 0x000fe40002800000 */
[----:B------:R-:W-:Y:S02]  /*3920*/  FMNMX.FTZ R18, R12, R18, !PT ;  /* 0x000000120c127209 */ /* 0x000fe40007810000 */
[----:B------:R-:W-:Y:S02]  /*3930*/  FMNMX.FTZ R19, R87, R19, !PT ;  /* 0x0000001357137209 */ /* 0x000fe40007810000 */
[----:B------:R-:W-:Y:S02]  /*3940*/  FSEL R8, R63, -INF , P1 ;  /* 0xff8000003f087808 */ /* 0x000fe40000800000 */
[----:B------:R-:W-:-:S02]  /*3950*/  ISETP.GT.AND P1, PT, R17, 0x28, PT ;  /* 0x000000281100780c */ /* 0x000fc40003f24270 */
[----:B------:R-:W-:Y:S02]  /*3960*/  FSEL R28, R57, -INF , P2 ;  /* 0xff800000391c7808 */ /* 0x000fe40001000000 */
[----:B------:R-:W-:Y:S02]  /*3970*/  FMNMX.FTZ R18, R30, R18, !PT ;  /* 0x000000121e127209 */ /* 0x000fe40007810000 */
[----:B------:R-:W-:Y:S02]  /*3980*/  FMNMX.FTZ R19, R11, R19, !PT ;  /* 0x000000130b137209 */ /* 0x000fe40007810000 */
[----:B------:R-:W-:Y:S02]  /*3990*/  FSEL R41, R58, -INF , P5 ;  /* 0xff8000003a297808 */ /* 0x000fe40002800000 */
[----:B------:R-:W-:Y:S02]  /*39a0*/  ISETP.GT.AND P5, PT, R17, 0x29, PT ;  /* 0x000000291100780c */ /* 0x000fe40003fa4270 */
[----:B------:R-:W-:-:S02]  /*39b0*/  FSEL R29, R64, -INF , P1 ;  /* 0xff800000401d7808 */ /* 0x000fc40000800000 */
[----:B------:R-:W-:Y:S02]  /*39c0*/  FMNMX.FTZ R18, R28, R18, !PT ;  /* 0x000000121c127209 */ /* 0x000fe40007810000 */
[----:B------:R-:W-:Y:S02]  /*39d0*/  FMNMX.FTZ R19, R10, R19, !PT ;  /* 0x000000130a137209 */ /* 0x000fe40007810000 */
[----:B------:R-:W-:Y:S02]  /*39e0*/  FSEL R182, R59, -INF , P2 ;  /* 0xff8000003bb67808 */ /* 0x000fe40001000000 */
[----:B------:R-:W-:Y:S02]  /*39f0*/  ISETP.GT.AND P2, PT, R17, 0x30, PT ;  /* 0x000000301100780c */ /* 0x000fe40003f44270 */
[----:B------:R-:W-:Y:S02]  /*3a00*/  FSEL R44, R65, -INF , P5 ;  /* 0xff800000412c7808 */ /* 0x000fe40002800000 */
[----:B------:R-:W-:-:S02]  /*3a10*/  FMNMX.FTZ R18, R29, R18, !PT ;  /* 0x000000121d127209 */ /* 0x000fc40007810000 */
[----:B------:R-:W-:Y:S02]  /*3a20*/  FMNMX.FTZ R19, R9, R19, !PT ;  /* 0x0000001309137209 */ /* 0x000fe40007810000 */
[----:B------:R-:W-:Y:S02]  /*3a30*/  FSEL R40, R94, -INF , P1 ;  /* 0xff8000005e287808 */ /* 0x000fe40000800000 */
[----:B------:R-:W-:Y:S01]  /*3a40*/  ISETP.GT.AND P1, PT, R17, 0x31, PT ;  /* 0x000000311100780c */ /* 0x000fe20003f24270 */
[----:B------:R-:W-:Y:S01]  /*3a50*/  LDSM.16.MT88.4 R92, [R236+0x4100] ;  /* 0x00410000ec5c783b */ /* 0x000fe20000004200 */
        /* <DEDUP_REMOVED lines=9> */
[C---:B------:R-:W-:Y:S02]  /*3af0*/  ISETP.GT.AND P2, PT, R17.reuse, 0x39, PT ;  /* 0x000000391100780c */ /* 0x040fe40003f44270 */
        /* <DEDUP_REMOVED lines=84> */
[----:B------:R-:W-:Y:S02]  /*4040*/  FMNMX.FTZ R17, R134, R18, !PT ;  /* 0x0000001286117209 */ /* 0x000fe40007810000 */
[----:B------:R-:W-:Y:S02]  /*4050*/  FMNMX.FTZ R19, R150, R19, !PT ;  /* 0x0000001396137209 */ /* 0x000fe40007810000 */
[----:B------:R-:W-:Y:S02]  /*4060*/  FMNMX.FTZ R17, R67, R17, !PT ;  /* 0x0000001143117209 */ /* 0x000fe40007810000 */
[----:B------:R-:W-:Y:S02]  /*4070*/  FMNMX.FTZ R19, R149, R19, !PT ;  /* 0x0000001395137209 */ /* 0x000fe40007810000 */
[----:B------:R-:W-:Y:S01]  /*4080*/  FSEL R65, R13, -INF , P5 ;  /* 0xff8000000d417808 */ /* 0x000fe20002800000 */
[----:B------:R-:W1:Y:S01]  /*4090*/  SHFL.BFLY PT, R18, R17, 0x2, 0x1f ;  /* 0x0c401f0011127f89 */ /* 0x000e6200000e0000 */
[----:B------:R-:W-:-:S02]  /*40a0*/  FMNMX.FTZ R13, R66, R19, !PT ;  /* 0x00000013420d7209 */ /* 0x000fc40007810000 */
[----:B------:R-:W-:Y:S02]  /*40b0*/  FSEL R64, R15, -INF , P2 ;  /* 0xff8000000f407808 */ /* 0x000fe40001000000 */
[----:B------:R-:W-:Y:S02]  /*40c0*/  FMNMX.FTZ R13, R65, R13, !PT ;  /* 0x0000000d410d7209 */ /* 0x000fe40007810000 */
[----:B------:R-:W-:Y:S02]  /*40d0*/  FSEL R62, R14, -INF , P1 ;  /* 0xff8000000e3e7808 */ /* 0x000fe40000800000 */
[----:B------:R-:W-:-:S04]  /*40e0*/  FMNMX.FTZ R13, R64, R13, !PT ;  /* 0x0000000d400d7209 */ /* 0x000fc80007810000 */
[----:B------:R-:W-:-:S05]  /*40f0*/  FMNMX.FTZ R14, R62, R13, !PT ;  /* 0x0000000d3e0e7209 */ /* 0x000fca0007810000 */
[----:B------:R-:W2:Y:S01]  /*4100*/  SHFL.BFLY PT, R13, R14, 0x2, 0x1f ;  /* 0x0c401f000e0d7f89 */ /* 0x000ea200000e0000 */
[----:B-1----:R-:W-:-:S05]  /*4110*/  FMNMX.FTZ R18, R17, R18, !PT ;  /* 0x0000001211127209 */ /* 0x002fca0007810000 */
[----:B------:R-:W1:Y:S01]  /*4120*/  SHFL.BFLY PT, R132, R18, 0x1, 0x1f ;  /* 0x0c201f0012847f89 */ /* 0x000e6200000e0000 */
[----:B--2---:R-:W-:-:S05]  /*4130*/  FMNMX.FTZ R14, R14, R13, !PT ;  /* 0x0000000d0e0e7209 */ /* 0x004fca0007810000 */
[----:B------:R-:W2:Y:S01]  /*4140*/  SHFL.BFLY PT, R13, R14, 0x1, 0x1f ;  /* 0x0c201f000e0d7f89 */ /* 0x000ea200000e0000 */
[----:B-1----:R-:W-:-:S04]  /*4150*/  FMNMX.FTZ R132, R18, R132, !PT ;  /* 0x0000008412847209 */ /* 0x002fc80007810000 */
[C---:B------:R-:W-:Y:S01]  /*4160*/  FSETP.NEU.FTZ.AND P1, PT, R132.reuse, -INF , PT ;  /* 0xff8000008400780b */ /* 0x040fe20003f3d000 */
[----:B------:R-:W-:-:S05]  /*4170*/  FMUL.FTZ R133, R132, c[0x0][0x2d0] ;  /* 0x0000b40084857a20 */ /* 0x000fca0000410000 */
[----:B------:R-:W-:-:S05]  /*4180*/  FSEL R133, R133, RZ, P1 ;  /* 0x000000ff85857208 */ /* 0x000fca0000800000 */
[--C-:B------:R-:W-:Y:S02]  /*4190*/  FFMA.FTZ R58, R3, c[0x0][0x2d0], -R133.reuse ;  /* 0x0000b400033a7a23 */ /* 0x100fe40000010885 */
[--C-:B------:R-:W-:Y:S01]  /*41a0*/  FFMA.FTZ R57, R16, c[0x0][0x2d0], -R133.reuse ;  /* 0x0000b40010397a23 */ /* 0x100fe20000010885 */
[----:B--2---:R-:W-:Y:S01]  /*41b0*/  FMNMX.FTZ R3, R13, R14, !PT ;  /* 0x0000000e0d037209 */ /* 0x004fe20007810000 */
[--C-:B------:R-:W-:Y:S01]  /*41c0*/  FFMA.FTZ R56, R68, c[0x0][0x2d0], -R133.reuse ;  /* 0x0000b40044387a23 */ /* 0x100fe20000010885 */
[----:B------:R-:W-:Y:S01]  /*41d0*/  LDSM.16.MT88.4 R16, [R233+0x900] ;  /* 0x00090000e910783b */ /* 0x000fe20000004200 */
[--C-:B------:R-:W-:Y:S01]  /*41e0*/  FFMA.FTZ R52, R69, c[0x0][0x2d0], -R133.reuse ;  /* 0x0000b40045347a23 */ /* 0x100fe20000010885 */
[C---:B------:R-:W-:Y:S01]  /*41f0*/  FSETP.NEU.FTZ.AND P1, PT, R3.reuse, -INF , PT ;  /* 0xff8000000300780b */ /* 0x040fe20003f3d000 */
[----:B------:R-:W-:Y:S01]  /*4200*/  FMUL.FTZ R63, R3, c[0x0][0x2d0] ;  /* 0x0000b400033f7a20 */ /* 0x000fe20000410000 */
[----:B------:R-:W-:Y:S01]  /*4210*/  MUFU.EX2 R58, R58 ;  /* 0x0000003a003a7308 */ /* 0x000fe20000000800 */
[----:B------:R-:W-:-:S02]  /*4220*/  FFMA.FTZ R55, R7, c[0x0][0x2d0], -R133 ;  /* 0x0000b40007377a23 */ /* 0x000fc40000010885 */
[--C-:B------:R-:W-:Y:S01]  /*4230*/  FFMA.FTZ R51, R5, c[0x0][0x2d0], -R133.reuse ;  /* 0x0000b40005337a23 */ /* 0x100fe20000010885 */
[----:B------:R-:W-:Y:S01]  /*4240*/  FSEL R63, R63, RZ, P1 ;  /* 0x000000ff3f3f7208 */ /* 0x000fe20000800000 */
[----:B------:R-:W-:Y:S01]  /*4250*/  FFMA.FTZ R50, R6, c[0x0][0x2d0], -R133 ;  /* 0x0000b40006327a23 */ /* 0x000fe20000010885 */
[----:B------:R-:W-:Y:S01]  /*4260*/  PLOP3.LUT P1, PT, PT, PT, UP0, 0x80, 0x0 ;  /* 0x000000000000781c */ /* 0x000fe20003f2f008 */
[----:B------:R-:W-:Y:S01]  /*4270*/  LDSM.16.MT88.4 R4, [R232+0x4100] ;  /* 0x00410000e804783b */ /* 0x000fe20000004200 */
[----:B------:R-:W1:Y:S01]  /*4280*/  MUFU.EX2 R57, R57 ;  /* 0x0000003900397308 */ /* 0x000e620000000800 */
[--C-:B------:R-:W-:Y:S02]  /*4290*/  FFMA.FTZ R61, R84, c[0x0][0x2d0], -R63.reuse ;  /* 0x0000b400543d7a23 */ /* 0x100fe4000001083f */
[--C-:B------:R-:W-:Y:S02]  /*42a0*/  FFMA.FTZ R60, R85, c[0x0][0x2d0], -R63.reuse ;  /* 0x0000b400553c7a23 */ /* 0x100fe4000001083f */
[----:B------:R-:W-:-:S02]  /*42b0*/  FFMA.FTZ R59, R86, c[0x0][0x2d0], -R63 ;  /* 0x0000b400563b7a23 */ /* 0x000fc4000001083f */
[----:B------:R-:W-:Y:S01]  /*42c0*/  FFMA.FTZ R53, R87, c[0x0][0x2d0], -R63 ;  /* 0x0000b40057357a23 */ /* 0x000fe2000001083f */
[----:B------:R-:W-:Y:S01]  /*42d0*/  MUFU.EX2 R56, R56 ;  /* 0x0000003800387308 */ /* 0x000fe20000000800 */
[----:B------:R-:W2:Y:S01]  /*42e0*/  LDSM.16.MT88.4 R84, [R234+0x4100] ;  /* 0x00410000ea54783b */ /* 0x000ea20000004200 */
[----:B------:R-:W-:Y:S02]  /*42f0*/  FFMA.FTZ R47, R12, c[0x0][0x2d0], -R133 ;  /* 0x0000b4000c2f7a23 */ /* 0x000fe40000010885 */
[--C-:B------:R-:W-:Y:S01]  /*4300*/  FFMA.FTZ R54, R11, c[0x0][0x2d0], -R63.reuse ;  /* 0x0000b4000b367a23 */ /* 0x100fe2000001083f */
[----:B------:R-:W3:Y:S01]  /*4310*/  LDSM.16.MT88.4 R12, [R232+0x900] ;  /* 0x00090000e80c783b */ /* 0x000ee20000004200 */
[--C-:B------:R-:W-:Y:S02]  /*4320*/  FFMA.FTZ R49, R10, c[0x0][0x2d0], -R63.reuse ;  /* 0x0000b4000a317a23 */ /* 0x100fe4000001083f */
[----:B------:R-:W4:Y:S01]  /*4330*/  MUFU.EX2 R52, R52 ;  /* 0x0000003400347308 */ /* 0x000f220000000800 */
[--C-:B------:R-:W-:Y:S01]  /*4340*/  FFMA.FTZ R48, R9, c[0x0][0x2d0], -R63.reuse ;  /* 0x0000b40009307a23 */ /* 0x100fe2000001083f */
[----:B-1----:R-:W-:Y:S01]  /*4350*/  F2FP.BF16.PACK_AB R68, R57, R58 ;  /* 0x0000003a3944723e */ /* 0x002fe200000010ff */
[----:B------:R-:W-:-:S02]  /*4360*/  FFMA.FTZ R45, R8, c[0x0][0x2d0], -R63 ;  /* 0x0000b400082d7a23 */ /* 0x000fc4000001083f */
[----:B------:R-:W1:Y:S01]  /*4370*/  LDSM.16.MT88.4 R8, [R236+0x4900] ;  /* 0x00490000ec08783b */ /* 0x000e620000004200 */
[--C-:B------:R-:W-:Y:S02]  /*4380*/  FFMA.FTZ R46, R30, c[0x0][0x2d0], -R133.reuse ;  /* 0x0000b4001e2e7a23 */ /* 0x100fe40000010885 */
[----:B------:R-:W-:Y:S01]  /*4390*/  MUFU.EX2 R61, R61 ;  /* 0x0000003d003d7308 */ /* 0x000fe20000000800 */
[--C-:B------:R-:W-:Y:S02]  /*43a0*/  FFMA.FTZ R43, R28, c[0x0][0x2d0], -R133.reuse ;  /* 0x0000b4001c2b7a23 */ /* 0x100fe40000010885 */
[--C-:B------:R-:W-:Y:S02]  /*43b0*/  FFMA.FTZ R42, R29, c[0x0][0x2d0], -R133.reuse ;  /* 0x0000b4001d2a7a23 */ /* 0x100fe40000010885 */
[----:B------:R-:W5:Y:S01]  /*43c0*/  LDSM.16.MT88.4 R28, [R233+0x4900] ;  /* 0x00490000e91c783b */ /* 0x000f620000004200 */
[----:B------:R-:W-:Y:S02]  /*43d0*/  FFMA.FTZ R2, R44, c[0x0][0x2d0], -R133 ;  /* 0x0000b4002c027a23 */ /* 0x000fe40000010885 */
[----:B------:R-:W2:Y:S01]  /*43e0*/  MUFU.EX2 R60, R60 ;  /* 0x0000003c003c7308 */ /* 0x000ea20000000800 */
[----:B----4-:R-:W-:Y:S01]  /*43f0*/  F2FP.BF16.PACK_AB R70, R52, R56 ;  /* 0x000000383446723e */ /* 0x010fe200000010ff */
[----:B------:R-:W-:-:S02]  /*4400*/  FFMA.FTZ R44, R41, c[0x0][0x2d0], -R63 ;  /* 0x0000b400292c7a23 */ /* 0x000fc4000001083f */
[--C-:B------:R-:W-:Y:S02]  /*4410*/  FFMA.FTZ R41, R182, c[0x0][0x2d0], -R63.reuse ;  /* 0x0000b400b6297a23 */ /* 0x100fe4000001083f */
[--C-:B------:R-:W-:Y:S02]  /*4420*/  FFMA.FTZ R40, R40, c[0x0][0x2d0], -R63.reuse ;  /* 0x0000b40028287a23 */ /* 0x100fe4000001083f */
[----:B------:R-:W-:Y:S01]  /*4430*/  MUFU.EX2 R59, R59 ;  /* 0x0000003b003b7308 */ /* 0x000fe20000000800 */
[----:B------:R-:W-:Y:S02]  /*4440*/  FFMA.FTZ R0, R181, c[0x0][0x2d0], -R63 ;  /* 0x0000b400b5007a23 */ /* 0x000fe4000001083f */
[--C-:B------:R-:W-:Y:S02]  /*4450*/  FFMA.FTZ R145, R145, c[0x0][0x2d0], -R133.reuse ;  /* 0x0000b40091917a23 */ /* 0x100fe40000010885 */
[--C-:B------:R-:W-:Y:S02]  /*4460*/  FFMA.FTZ R146, R146, c[0x0][0x2d0], -R133.reuse ;  /* 0x0000b40092927a23 */ /* 0x100fe40000010885 */
[--C-:B------:R-:W-:Y:S01]  /*4470*/  FFMA.FTZ R148, R148, c[0x0][0x2d0], -R133.reuse ;  /* 0x0000b40094947a23 */ /* 0x100fe20000010885 */
[----:B------:R-:W4:Y:S01]  /*4480*/  MUFU.EX2 R53, R53 ;  /* 0x0000003500357308 */ /* 0x000f220000000800 */
[----:B--2---:R-:W-:Y:S01]  /*4490*/  F2FP.BF16.PACK_AB R69, R60, R61 ;  /* 0x0000003d3c45723e */ /* 0x004fe200000010ff */
[----:B------:R-:W-:-:S02]  /*44a0*/  FFMA.FTZ R147, R147, c[0x0][0x2d0], -R133 ;  /* 0x0000b40093937a23 */ /* 0x000fc40000010885 */
[--C-:B------:R-:W-:Y:S02]  /*44b0*/  FFMA.FTZ R151, R151, c[0x0][0x2d0], -R63.reuse ;  /* 0x0000b40097977a23 */ /* 0x100fe4000001083f */
[--C-:B------:R-:W-:Y:S02]  /*44c0*/  FFMA.FTZ R152, R152, c[0x0][0x2d0], -R63.reuse ;  /* 0x0000b40098987a23 */ /* 0x100fe4000001083f */
[----:B------:R-:W-:Y:S01]  /*44d0*/  MUFU.EX2 R55, R55 ;  /* 0x0000003700377308 */ /* 0x000fe20000000800 */
[--C-:B------:R-:W-:Y:S02]  /*44e0*/  FFMA.FTZ R153, R153, c[0x0][0x2d0], -R63.reuse ;  /* 0x0000b40099997a23 */ /* 0x100fe4000001083f */
[----:B------:R-:W-:Y:S02]  /*44f0*/  FFMA.FTZ R154, R154, c[0x0][0x2d0], -R63 ;  /* 0x0000b4009a9a7a23 */ /* 0x000fe4000001083f */
[--C-:B------:R-:W-:Y:S02]  /*4500*/  FFMA.FTZ R161, R161, c[0x0][0x2d0], -R133.reuse ;  /* 0x0000b400a1a17a23 */ /* 0x100fe40000010885 */
[--C-:B------:R-:W-:Y:S01]  /*4510*/  FFMA.FTZ R162, R162, c[0x0][0x2d0], -R133.reuse ;  /* 0x0000b400a2a27a23 */ /* 0x100fe20000010885 */
[----:B----4-:R-:W-:Y:S01]  /*4520*/  F2FP.BF16.PACK_AB R71, R53, R59 ;  /* 0x0000003b3547723e */ /* 0x010fe200000010ff */
[----:B------:R-:W2:Y:S01]  /*4530*/  MUFU.EX2 R51, R51 ;  /* 0x0000003300337308 */ /* 0x000ea20000000800 */
[----:B------:R-:W-:-:S02]  /*4540*/  FFMA.FTZ R164, R164, c[0x0][0x2d0], -R133 ;  /* 0x0000b400a4a47a23 */ /* 0x000fc40000010885 */
[----:B------:R-:W-:Y:S02]  /*4550*/  FFMA.FTZ R163, R163, c[0x0][0x2d0], -R133 ;  /* 0x0000b400a3a37a23 */ /* 0x000fe40000010885 */
[--C-:B------:R-:W-:Y:S01]  /*4560*/  FFMA.FTZ R166, R166, c[0x0][0x2d0], -R63.reuse ;  /* 0x0000b400a6a67a23 */ /* 0x100fe2000001083f */
[C---:B------:R-:W-:Y:S01]  /*4570*/  HMMA.16816.F32.BF16 R104, R68.reuse, R100, RZ ;  /* 0x000000644468723c */ /* 0x040fe200000418ff */
[--C-:B------:R-:W-:Y:S01]  /*4580*/  FFMA.FTZ R167, R167, c[0x0][0x2d0], -R63.reuse ;  /* 0x0000b400a7a77a23 */ /* 0x100fe2000001083f */
[----:B------:R-:W-:Y:S01]  /*4590*/  MUFU.EX2 R50, R50 ;  /* 0x0000003200327308 */ /* 0x000fe20000000800 */
[--C-:B------:R-:W-:Y:S02]  /*45a0*/  FFMA.FTZ R169, R169, c[0x0][0x2d0], -R63.reuse ;  /* 0x0000b400a9a97a23 */ /* 0x100fe4000001083f */
[----:B------:R-:W-:Y:S02]  /*45b0*/  FFMA.FTZ R170, R170, c[0x0][0x2d0], -R63 ;  /* 0x0000b400aaaa7a23 */ /* 0x000fe4000001083f */
[--C-:B------:R-:W-:Y:S01]  /*45c0*/  FFMA.FTZ R180, R180, c[0x0][0x2d0], -R133.reuse ;  /* 0x0000b400b4b47a23 */ /* 0x100fe20000010885 */
[----:B------:R-:W-:Y:S01]  /*45d0*/  HMMA.16816.F32.BF16 R100, R68, R102, RZ ;  /* 0x000000664464723c */ /* 0x000fe200000418ff */
[--C-:B------:R-:W-:Y:S01]  /*45e0*/  FFMA.FTZ R179, R179, c[0x0][0x2d0], -R133.reuse ;  /* 0x0000b400b3b37a23 */ /* 0x100fe20000010885 */
[----:B------:R-:W-:Y:S01]  /*45f0*/  MUFU.EX2 R47, R47 ;  /* 0x0000002f002f7308 */ /* 0x000fe20000000800 */
        /* <DEDUP_REMOVED lines=11> */
[----:B------:R-:W4:Y:S01]  /*46b0*/  MUFU.EX2 R49, R49 ;  /* 0x0000003100317308 */ /* 0x000f220000000800 */
        /* <DEDUP_REMOVED lines=8> */
[----:B------:R-:W-:Y:S01]  /*4740*/  FADD.FTZ R57, R58, R57 ;  /* 0x000000393a397221 */ /* 0x000fe20000010000 */
[----:B------:R-:W-:Y:S01]  /*4750*/  HMMA.16816.F32.BF16 R120, R68, R116, RZ ;  /* 0x000000744478723c */ /* 0x000fe200000418ff */
[----:B------:R-:W-:Y:S01]  /*4760*/  FADD.FTZ R60, R61, R60 ;  /* 0x0000003c3d3c7221 */ /* 0x000fe20000010000 */
[----:B------:R-:W1:Y:S01]  /*4770*/  MUFU.EX2 R45, R45 ;  /* 0x0000002d002d7308 */ /* 0x000e620000000800 */
[----:B------:R-:W-:-:S02]  /*4780*/  FADD.FTZ R56, R56, R57 ;  /* 0x0000003938387221 */ /* 0x000fc40000010000 */
[----:B------:R-:W-:Y:S02]  /*4790*/  FADD.FTZ R59, R59, R60 ;  /* 0x0000003c3b3b7221 */ /* 0x000fe40000010000 */
[----:B------:R-:W-:Y:S01]  /*47a0*/  FFMA.FTZ R249, R67, c[0x0][0x2d0], -R133 ;  /* 0x0000b40043f97a23 */ /* 0x000fe20000010885 */
[----:B------:R-:W-:Y:S01]  /*47b0*/  HMMA.16816.F32.BF16 R112, R68, R108, RZ ;  /* 0x0000006c4470723c */ /* 0x000fe200000418ff */
[----:B------:R-:W-:Y:S01]  /*47c0*/  FFMA.FTZ R248, R62, c[0x0][0x2d0], -R63 ;  /* 0x0000b4003ef87a23 */ /* 0x000fe2000001083f */
[----:B------:R-:W-:Y:S01]  /*47d0*/  MUFU.EX2 R46, R46 ;  /* 0x0000002e002e7308 */ /* 0x000fe20000000800 */
[----:B------:R-:W-:Y:S02]  /*47e0*/  FADD.FTZ R56, R52, R56 ;  /* 0x0000003834387221 */ /* 0x000fe40000010000 */
[----:B------:R-:W-:-:S03]  /*47f0*/  FADD.FTZ R59, R53, R59 ;  /* 0x0000003b353b7221 */ /* 0x000fc60000010000 */
[C---:B------:R-:W-:Y:S02]  /*4800*/  HMMA.16816.F32.BF16 R88, R68.reuse, R84, RZ ;  /* 0x000000544458723c */ /* 0x040fe400000418ff */
[----:B------:R-:W1:Y:S06]  /*4810*/  MUFU.EX2 R43, R43 ;  /* 0x0000002b002b7308 */ /* 0x000e6c0000000800 */
[C---:B------:R-:W-:Y:S02]  /*4820*/  HMMA.16816.F32.BF16 R80, R68.reuse, R76, RZ ;  /* 0x0000004c4450723c */ /* 0x040fe400000418ff */
[----:B------:R-:W-:Y:S06]  /*4830*/  MUFU.EX2 R42, R42 ;  /* 0x0000002a002a7308 */ /* 0x000fec0000000800 */
        /* <DEDUP_REMOVED lines=11> */
[----:B------:R-:W-:Y:S05]  /*48f0*/  MUFU.EX2 R145, R145 ;  /* 0x0000009100917308 */ /* 0x000fea0000000800 */
[----:B--2---:R-:W-:Y:S01]  /*4900*/  F2FP.BF16.PACK_AB R4, R51, R55 ;  /* 0x000000373304723e */ /* 0x004fe200000010ff */
[----:B------:R-:W-:Y:S01]  /*4910*/  HMMA.16816.F32.BF16 R68, R68, R6, RZ ;  /* 0x000000064444723c */ /* 0x000fe200000418ff */
[----:B----4-:R-:W-:Y:S01]  /*4920*/  F2FP.BF16.PACK_AB R5, R49, R54 ;  /* 0x000000363105723e */ /* 0x010fe200000010ff */
[----:B------:R-:W2:Y:S01]  /*4930*/  MUFU.EX2 R146, R146 ;  /* 0x0000009200927308 */ /* 0x000ea20000000800 */
[----:B------:R-:W-:-:S02]  /*4940*/  FADD.FTZ R55, R55, R56 ;  /* 0x0000003837377221 */ /* 0x000fc40000010000 */
[----:B------:R-:W-:Y:S02]  /*4950*/  FADD.FTZ R54, R54, R59 ;  /* 0x0000003b36367221 */ /* 0x000fe40000010000 */
[----:B------:R-:W-:Y:S01]  /*4960*/  F2FP.BF16.PACK_AB R6, R47, R50 ;  /* 0x000000322f06723e */ /* 0x000fe200000010ff */
[----:B------:R-:W-:Y:S01]  /*4970*/  FADD.FTZ R55, R51, R55 ;  /* 0x0000003733377221 */ /* 0x000fe20000010000 */
[----:B-1----:R-:W-:Y:S01]  /*4980*/  F2FP.BF16.PACK_AB R7, R45, R48 ;  /* 0x000000302d07723e */ /* 0x002fe200000010ff */
[----:B------:R-:W-:Y:S01]  /*4990*/  MUFU.EX2 R148, R148 ;  /* 0x0000009400947308 */ /* 0x000fe20000000800 */
[----:B------:R-:W-:Y:S02]  /*49a0*/  FADD.FTZ R54, R49, R54 ;  /* 0x0000003631367221 */ /* 0x000fe40000010000 */
[----:B------:R-:W-:Y:S02]  /*49b0*/  FADD.FTZ R50, R50, R55 ;  /* 0x0000003732327221 */ /* 0x000fe40000010000 */
[----:B------:R-:W-:Y:S01]  /*49c0*/  FADD.FTZ R48, R48, R54 ;  /* 0x0000003630307221 */ /* 0x000fe20000010000 */
[----:B---3--:R-:W-:Y:S01]  /*49d0*/  HMMA.16816.F32.BF16 R104, R4, R12, R104 ;  /* 0x0000000c0468723c */ /* 0x008fe20000041868 */
[----:B------:R-:W-:Y:S01]  /*49e0*/  FADD.FTZ R50, R47, R50 ;  /* 0x000000322f327221 */ /* 0x000fe20000010000 */
[----:B------:R-:W1:Y:S01]  /*49f0*/  MUFU.EX2 R147, R147 ;  /* 0x0000009300937308 */ /* 0x000e620000000800 */
[----:B------:R-:W-:-:S05]  /*4a00*/  FADD.FTZ R48, R45, R48 ;  /* 0x000000302d307221 */ /* 0x000fca0000010000 */
[C---:B------:R-:W-:Y:S01]  /*4a10*/  HMMA.16816.F32.BF16 R100, R4.reuse, R14, R100 ;  /* 0x0000000e0464723c */ /* 0x040fe20000041864 */
[----:B------:R-:W3:Y:S01]  /*4a20*/  LDSM.16.MT88.4 R12, [R232+0x4900] ;  /* 0x00490000e80c783b */ /* 0x000ee20000004200 */
[----:B------:R-:W-:Y:S06]  /*4a30*/  MUFU.EX2 R151, R151 ;  /* 0x0000009700977308 */ /* 0x000fec0000000800 */
[C---:B------:R-:W-:Y:S02]  /*4a40*/  HMMA.16816.F32.BF16 R96, R4.reuse, R8, R96 ;  /* 0x000000080460723c */ /* 0x040fe40000041860 */
[----:B------:R-:W4:Y:S06]  /*4a50*/  MUFU.EX2 R152, R152 ;  /* 0x0000009800987308 */ /* 0x000f2c0000000800 */
[C---:B------:R-:W-:Y:S01]  /*4a60*/  HMMA.16816.F32.BF16 R92, R4.reuse, R10, R92 ;  /* 0x0000000a045c723c */ /* 0x040fe2000004185c */
[----:B------:R-:W1:Y:S01]  /*4a70*/  LDSM.16.MT88.4 R8, [R232+0x1100] ;  /* 0x00110000e808783b */ /* 0x000e620000004200 */
[----:B------:R-:W-:Y:S06]  /*4a80*/  MUFU.EX2 R153, R153 ;  /* 0x0000009900997308 */ /* 0x000fec0000000800 */
[C---:B------:R-:W-:Y:S02]  /*4a90*/  HMMA.16816.F32.BF16 R128, R4.reuse, R24, R128 ;  /* 0x000000180480723c */ /* 0x040fe40000041880 */
[----:B------:R-:W1:Y:S06]  /*4aa0*/  MUFU.EX2 R154, R154 ;  /* 0x0000009a009a7308 */ /* 0x000e6c0000000800 */
[C---:B------:R-:W-:Y:S01]  /*4ab0*/  HMMA.16816.F32.BF16 R124, R4.reuse, R26, R124 ;  /* 0x0000001a047c723c */ /* 0x040fe2000004187c */
[----:B------:R-:W-:Y:S01]  /*4ac0*/  LDSM.16.MT88.4 R24, [R236+0x1100] ;  /* 0x00110000ec18783b */ /* 0x000fe20000004200 */
        /* <DEDUP_REMOVED lines=16> */
[C---:B-----5:R-:W-:Y:S02]  /*4bd0*/  HMMA.16816.F32.BF16 R80, R4.reuse, R28, R80 ;  /* 0x0000001c0450723c */ /* 0x060fe40000041850 */
[----:B------:R-:W5:Y:S06]  /*4be0*/  MUFU.EX2 R170, R170 ;  /* 0x000000aa00aa7308 */ /* 0x000f6c0000000800 */
[C---:B------:R-:W-:Y:S01]  /*4bf0*/  HMMA.16816.F32.BF16 R76, R4.reuse, R30, R76 ;  /* 0x0000001e044c723c */ /* 0x040fe2000004184c */
[----:B------:R-:W-:Y:S01]  /*4c00*/  LDSM.16.MT88.4 R28, [R233+0x5100] ;  /* 0x00510000e91c783b */ /* 0x000fe20000004200 */
[----:B------:R-:W-:Y:S06]  /*4c10*/  MUFU.EX2 R180, R180 ;  /* 0x000000b400b47308 */ /* 0x000fec0000000800 */
[C---:B---3--:R-:W-:Y:S02]  /*4c20*/  HMMA.16816.F32.BF16 R72, R4.reuse, R12, R72 ;  /* 0x0000000c0448723c */ /* 0x048fe40000041848 */
[----:B------:R-:W3:Y:S06]  /*4c30*/  MUFU.EX2 R179, R179 ;  /* 0x000000b300b37308 */ /* 0x000eec0000000800 */
[----:B------:R-:W-:Y:S01]  /*4c40*/  HMMA.16816.F32.BF16 R68, R4, R14, R68 ;  /* 0x0000000e0444723c */ /* 0x000fe20000041844 */
[----:B------:R-:W2:Y:S01]  /*4c50*/  LDSM.16.MT88.4 R12, [R236+0x5100] ;  /* 0x00510000ec0c783b */ /* 0x000ea20000004200 */
[----:B------:R-:W-:Y:S05]  /*4c60*/  MUFU.EX2 R178, R178 ;  /* 0x000000b200b27308 */ /* 0x000fea0000000800 */
[----:B------:R-:W-:Y:S01]  /*4c70*/  F2FP.BF16.PACK_AB R4, R43, R46 ;  /* 0x0000002e2b04723e */ /* 0x000fe200000010ff */
[----:B------:R-:W-:Y:S01]  /*4c80*/  FADD.FTZ R46, R46, R50 ;  /* 0x000000322e2e7221 */ /* 0x000fe20000010000 */
[----:B------:R-:W-:Y:S01]  /*4c90*/  F2FP.BF16.PACK_AB R6, R2, R42 ;  /* 0x0000002a0206723e */ /* 0x000fe200000010ff */
[----:B------:R-:W2:Y:S01]  /*4ca0*/  MUFU.EX2 R177, R177 ;  /* 0x000000b100b17308 */ /* 0x000ea20000000800 */
[----:B------:R-:W-:Y:S01]  /*4cb0*/  F2FP.BF16.PACK_AB R5, R41, R44 ;  /* 0x0000002c2905723e */ /* 0x000fe200000010ff */
[----:B------:R-:W-:Y:S01]  /*4cc0*/  FADD.FTZ R44, R44, R48 ;  /* 0x000000302c2c7221 */ /* 0x000fe20000010000 */
[----:B------:R-:W-:Y:S01]  /*4cd0*/  F2FP.BF16.PACK_AB R7, R0, R40 ;  /* 0x000000280007723e */ /* 0x000fe200000010ff */
[----:B------:R-:W-:-:S02]  /*4ce0*/  FADD.FTZ R46, R43, R46 ;  /* 0x0000002e2b2e7221 */ /* 0x000fc40000010000 */
[----:B------:R-:W-:Y:S02]  /*4cf0*/  FADD.FTZ R44, R41, R44 ;  /* 0x0000002c292c7221 */ /* 0x000fe40000010000 */
[----:B------:R-:W-:Y:S01]  /*4d00*/  MUFU.EX2 R176, R176 ;  /* 0x000000b000b07308 */ /* 0x000fe20000000800 */
[----:B------:R-:W-:Y:S01]  /*4d10*/  FADD.FTZ R42, R42, R46 ;  /* 0x0000002e2a2a7221 */ /* 0x000fe20000010000 */
[C---:B-1----:R-:W-:Y:S01]  /*4d20*/  HMMA.16816.F32.BF16 R104, R4.reuse, R8, R104 ;  /* 0x000000080468723c */ /* 0x042fe20000041868 */
[----:B------:R-:W-:Y:S02]  /*4d30*/  FADD.FTZ R40, R40, R44 ;  /* 0x0000002c28287221 */ /* 0x000fe40000010000 */
[----:B------:R-:W-:Y:S02]  /*4d40*/  FADD.FTZ R42, R2, R42 ;  /* 0x0000002a022a7221 */ /* 0x000fe40000010000 */
[----:B------:R-:W-:Y:S01]  /*4d50*/  FADD.FTZ R40, R0, R40 ;  /* 0x0000002800287221 */ /* 0x000fe20000010000 */
[----:B------:R-:W1:Y:S02]  /*4d60*/  MUFU.EX2 R171, R171 ;  /* 0x000000ab00ab7308 */ /* 0x000e640000000800 */
[C---:B------:R-:W-:Y:S01]  /*4d70*/  HMMA.16816.F32.BF16 R100, R4.reuse, R10, R100 ;  /* 0x0000000a0464723c */ /* 0x040fe20000041864 */
[----:B------:R-:W1:Y:S05]  /*4d80*/  LDSM.16.MT88.4 R8, [R232+0x5100] ;  /* 0x00510000e808783b */ /* 0x000e6a0000004200 */
[----:B------:R-:W-:Y:S02]  /*4d90*/  MUFU.EX2 R168, R168 ;  /* 0x000000a800a87308 */ /* 0x000fe40000000800 */
[C---:B------:R-:W-:Y:S06]  /*4da0*/  HMMA.16816.F32.BF16 R112, R4.reuse, R16, R112 ;  /* 0x000000100470723c */ /* 0x040fec0000041870 */
[----:B------:R-:W1:Y:S02]  /*4db0*/  MUFU.EX2 R165, R165 ;  /* 0x000000a500a57308 */ /* 0x000e640000000800 */
[C---:B------:R-:W-:Y:S01]  /*4dc0*/  HMMA.16816.F32.BF16 R108, R4.reuse, R18, R108 ;  /* 0x00000012046c723c */ /* 0x040fe2000004186c */
[----:B------:R-:W3:Y:S05]  /*4dd0*/  LDSM.16.MT88.4 R16, [R233+0x1900] ;  /* 0x00190000e910783b */ /* 0x000eea0000004200 */
[----:B------:R-:W-:Y:S02]  /*4de0*/  MUFU.EX2 R160, R160 ;  /* 0x000000a000a07308 */ /* 0x000fe40000000800 */
[C---:B--2---:R-:W-:Y:S06]  /*4df0*/  HMMA.16816.F32.BF16 R96, R4.reuse, R12, R96 ;  /* 0x0000000c0460723c */ /* 0x044fec0000041860 */
[----:B------:R-:W2:Y:S02]  /*4e00*/  MUFU.EX2 R159, R159 ;  /* 0x0000009f009f7308 */ /* 0x000ea40000000800 */
[C---:B------:R-:W-:Y:S01]  /*4e10*/  HMMA.16816.F32.BF16 R92, R4.reuse, R14, R92 ;  /* 0x0000000e045c723c */ /* 0x040fe2000004185c */
[----:B------:R-:W2:Y:S05]  /*4e20*/  LDSM.16.MT88.4 R12, [R232+0x1900] ;  /* 0x00190000e80c783b */ /* 0x000eaa0000004200 */
[----:B------:R-:W-:Y:S02]  /*4e30*/  MUFU.EX2 R158, R158 ;  /* 0x0000009e009e7308 */ /* 0x000fe40000000800 */
[C---:B------:R-:W-:Y:S06]  /*4e40*/  HMMA.16816.F32.BF16 R128, R4.reuse, R24, R128 ;  /* 0x000000180480723c */ /* 0x040fec0000041880 */
[----:B------:R-:W2:Y:S02]  /*4e50*/  MUFU.EX2 R157, R157 ;  /* 0x0000009d009d7308 */ /* 0x000ea40000000800 */
[C---:B-1----:R-:W-:Y:S06]  /*4e60*/  HMMA.16816.F32.BF16 R72, R4.reuse, R8, R72 ;  /* 0x000000080448723c */ /* 0x042fec0000041848 */
[----:B------:R-:W-:Y:S02]  /*4e70*/  MUFU.EX2 R156, R156 ;  /* 0x0000009c009c7308 */ /* 0x000fe40000000800 */
[C---:B------:R-:W-:Y:S01]  /*4e80*/  HMMA.16816.F32.BF16 R68, R4.reuse, R10, R68 ;  /* 0x0000000a0444723c */ /* 0x040fe20000041844 */
[----:B------:R-:W1:Y:S05]  /*4e90*/  LDSM.16.MT88.4 R8, [R236+0x5900] ;  /* 0x00590000ec08783b */ /* 0x000e6a0000004200 */
[----:B------:R-:W1:Y:S02]  /*4ea0*/  MUFU.EX2 R155, R155 ;  /* 0x0000009b009b7308 */ /* 0x000e640000000800 */
[C---:B------:R-:W-:Y:S01]  /*4eb0*/  HMMA.16816.F32.BF16 R124, R4.reuse, R26, R124 ;  /* 0x0000001a047c723c */ /* 0x040fe2000004187c */
[----:B------:R-:W1:Y:S05]  /*4ec0*/  LDSM.16.MT88.4 R24, [R236+0x1900] ;  /* 0x00190000ec18783b */ /* 0x000e6a0000004200 */
[----:B------:R-:W-:Y:S02]  /*4ed0*/  MUFU.EX2 R150, R150 ;  /* 0x0000009600967308 */ /* 0x000fe40000000800 */
[C---:B------:R-:W-:Y:S06]  /*4ee0*/  HMMA.16816.F32.BF16 R120, R4.reuse, R20, R120 ;  /* 0x000000140478723c */ /* 0x040fec0000041878 */
[----:B------:R-:W-:Y:S02]  /*4ef0*/  MUFU.EX2 R249, R249 ;  /* 0x000000f900f97308 */ /* 0x000fe40000000800 */
[C---:B------:R-:W-:Y:S01]  /*4f00*/  HMMA.16816.F32.BF16 R116, R4.reuse, R22, R116 ;  /* 0x000000160474723c */ /* 0x040fe20000041874 */
[----:B------:R-:W1:Y:S05]  /*4f10*/  LDSM.16.MT88.4 R20, [R234+0x1900] ;  /* 0x00190000ea14783b */ /* 0x000e6a0000004200 */
[----:B------:R-:W-:Y:S02]  /*4f20*/  MUFU.EX2 R248, R248 ;  /* 0x000000f800f87308 */ /* 0x000fe40000000800 */
[C---:B------:R-:W-:Y:S08]  /*4f30*/  HMMA.16816.F32.BF16 R88, R4.reuse, R32, R88 ;  /* 0x000000200458723c */ /* 0x040ff00000041858 */
[C---:B------:R-:W-:Y:S01]  /*4f40*/  HMMA.16816.F32.BF16 R84, R4.reuse, R34, R84 ;  /* 0x000000220454723c */ /* 0x040fe20000041854 */
[----:B------:R-:W-:Y:S07]  /*4f50*/  LDSM.16.MT88.4 R32, [R233+0x6900] ;  /* 0x00690000e920783b */ /* 0x000fee0000004200 */
[C---:B------:R-:W-:Y:S08]  /*4f60*/  HMMA.16816.F32.BF16 R80, R4.reuse, R28, R80 ;  /* 0x0000001c0450723c */ /* 0x040ff00000041850 */
[----:B------:R-:W-:Y:S01]  /*4f70*/  HMMA.16816.F32.BF16 R76, R4, R30, R76 ;  /* 0x0000001e044c723c */ /* 0x000fe2000004184c */
[----:B------:R-:W-:Y:S06]  /*4f80*/  LDSM.16.MT88.4 R28, [R233+0x5900] ;  /* 0x00590000e91c783b */ /* 0x000fec0000004200 */
[----:B------:R-:W-:Y:S01]  /*4f90*/  F2FP.BF16.PACK_AB R4, R146, R145 ;  /* 0x000000919204723e */ /* 0x000fe200000010ff */
[----:B------:R-:W-:Y:S01]  /*4fa0*/  FADD.FTZ R145, R145, R42 ;  /* 0x0000002a91917221 */ /* 0x000fe20000010000 */
[----:B------:R-:W-:-:S02]  /*4fb0*/  F2FP.BF16.PACK_AB R6, R147, R148 ;  /* 0x000000949306723e */ /* 0x000fc400000010ff */
[----:B----4-:R-:W-:Y:S01]  /*4fc0*/  F2FP.BF16.PACK_AB R5, R152, R151 ;  /* 0x000000979805723e */ /* 0x010fe200000010ff */
[----:B------:R-:W-:Y:S01]  /*4fd0*/  FADD.FTZ R151, R151, R40 ;  /* 0x0000002897977221 */ /* 0x000fe20000010000 */
[----:B------:R-:W-:Y:S01]  /*4fe0*/  F2FP.BF16.PACK_AB R7, R154, R153 ;  /* 0x000000999a07723e */ /* 0x000fe200000010ff */
[----:B------:R-:W-:Y:S02]  /*4ff0*/  FADD.FTZ R145, R146, R145 ;  /* 0x0000009192917221 */ /* 0x000fe40000010000 */
[----:B------:R-:W-:Y:S02]  /*5000*/  FADD.FTZ R151, R152, R151 ;  /* 0x0000009798977221 */ /* 0x000fe40000010000 */
[----:B------:R-:W-:Y:S02]  /*5010*/  FADD.FTZ R148, R148, R145 ;  /* 0x0000009194947221 */ /* 0x000fe40000010000 */
[----:B---3--:R-:W-:Y:S01]  /*5020*/  HMMA.16816.F32.BF16 R112, R4, R16, R112 ;  /* 0x000000100470723c */ /* 0x008fe20000041870 */
[----:B------:R-:W-:-:S02]  /*5030*/  FADD.FTZ R153, R153, R151 ;  /* 0x0000009799997221 */ /* 0x000fc40000010000 */
[----:B------:R-:W-:Y:S02]  /*5040*/  FADD.FTZ R148, R147, R148 ;  /* 0x0000009493947221 */ /* 0x000fe40000010000 */
[----:B------:R-:W-:-:S03]  /*5050*/  FADD.FTZ R153, R154, R153 ;  /* 0x000000999a997221 */ /* 0x000fc60000010000 */
[C---:B------:R-:W-:Y:S01]  /*5060*/  HMMA.16816.F32.BF16 R108, R4.reuse, R18, R108 ;  /* 0x00000012046c723c */ /* 0x040fe2000004186c */
[----:B------:R-:W3:Y:S07]  /*5070*/  LDSM.16.MT88.4 R16, [R234+0x5900] ;  /* 0x00590000ea10783b */ /* 0x000eee0000004200 */
[C---:B--2---:R-:W-:Y:S08]  /*5080*/  HMMA.16816.F32.BF16 R104, R4.reuse, R12, R104 ;  /* 0x0000000c0468723c */ /* 0x044ff00000041868 */
[C---:B------:R-:W-:Y:S01]  /*5090*/  HMMA.16816.F32.BF16 R100, R4.reuse, R14, R100 ;  /* 0x0000000e0464723c */ /* 0x040fe20000041864 */
[----:B------:R-:W2:Y:S07]  /*50a0*/  LDSM.16.MT88.4 R12, [R232+0x5900] ;  /* 0x00590000e80c783b */ /* 0x000eae0000004200 */
[C---:B-1----:R-:W-:Y:S08]  /*50b0*/  HMMA.16816.F32.BF16 R96, R4.reuse, R8, R96 ;  /* 0x000000080460723c */ /* 0x042ff00000041860 */
[C---:B------:R-:W-:Y:S01]  /*50c0*/  HMMA.16816.F32.BF16 R92, R4.reuse, R10, R92 ;  /* 0x0000000a045c723c */ /* 0x040fe2000004185c */
[----:B------:R-:W1:Y:S07]  /*50d0*/  LDSM.16.MT88.4 R8, [R233+0x2100] ;  /* 0x00210000e908783b */ /* 0x000e6e0000004200 */
[C---:B------:R-:W-:Y:S08]  /*50e0*/  HMMA.16816.F32.BF16 R128, R4.reuse, R24, R128 ;  /* 0x000000180480723c */ /* 0x040ff00000041880 */
[C---:B------:R-:W-:Y:S01]  /*50f0*/  HMMA.16816.F32.BF16 R124, R4.reuse, R26, R124 ;  /* 0x0000001a047c723c */ /* 0x040fe2000004187c */
[----:B------:R-:W-:Y:S07]  /*5100*/  LDSM.16.MT88.4 R24, [R236+0x2100] ;  /* 0x00210000ec18783b */ /* 0x000fee0000004200 */
[C---:B------:R-:W-:Y:S08]  /*5110*/  HMMA.16816.F32.BF16 R120, R4.reuse, R20, R120 ;  /* 0x000000140478723c */ /* 0x040ff00000041878 */
[C---:B------:R-:W-:Y:S01]  /*5120*/  HMMA.16816.F32.BF16 R116, R4.reuse, R22, R116 ;  /* 0x000000160474723c */ /* 0x040fe20000041874 */
[----:B------:R-:W4:Y:S07]  /*5130*/  LDSM.16.MT88.4 R20, [R234+0x2100] ;  /* 0x00210000ea14783b */ /* 0x000f2e0000004200 */
[C---:B---3--:R-:W-:Y:S08]  /*5140*/  HMMA.16816.F32.BF16 R88, R4.reuse, R16, R88 ;  /* 0x000000100458723c */ /* 0x048ff00000041858 */
[C---:B------:R-:W-:Y:S01]  /*5150*/  HMMA.16816.F32.BF16 R84, R4.reuse, R18, R84 ;  /* 0x000000120454723c */ /* 0x040fe20000041854 */
[----:B------:R-:W3:Y:S07]  /*5160*/  LDSM.16.MT88.4 R16, [R232+0x2100] ;  /* 0x00210000e810783b */ /* 0x000eee0000004200 */
[C---:B------:R-:W-:Y:S08]  /*5170*/  HMMA.16816.F32.BF16 R80, R4.reuse, R28, R80 ;  /* 0x0000001c0450723c */ /* 0x040ff00000041850 */
[C---:B------:R-:W-:Y:S01]  /*5180*/  HMMA.16816.F32.BF16 R76, R4.reuse, R30, R76 ;  /* 0x0000001e044c723c */ /* 0x040fe2000004184c */
[----:B------:R-:W-:Y:S07]  /*5190*/  LDSM.16.MT88.4 R28, [R236+0x3100] ;  /* 0x00310000ec1c783b */ /* 0x000fee0000004200 */
[C---:B--2---:R-:W-:Y:S08]  /*51a0*/  HMMA.16816.F32.BF16 R72, R4.reuse, R12, R72 ;  /* 0x0000000c0448723c */ /* 0x044ff00000041848 */
[----:B------:R-:W-:Y:S01]  /*51b0*/  HMMA.16816.F32.BF16 R68, R4, R14, R68 ;  /* 0x0000000e0444723c */ /* 0x000fe20000041844 */
[----:B------:R-:W2:Y:S06]  /*51c0*/  LDSM.16.MT88.4 R12, [R236+0x6100] ;  /* 0x00610000ec0c783b */ /* 0x000eac0000004200 */
[----:B------:R-:W-:Y:S01]  /*51d0*/  F2FP.BF16.PACK_AB R4, R162, R161 ;  /* 0x000000a1a204723e */ /* 0x000fe200000010ff */
[----:B------:R-:W-:Y:S01]  /*51e0*/  FADD.FTZ R161, R161, R148 ;  /* 0x00000094a1a17221 */ /* 0x000fe20000010000 */
[----:B------:R-:W-:-:S02]  /*51f0*/  F2FP.BF16.PACK_AB R6, R163, R164 ;  /* 0x000000a4a306723e */ /* 0x000fc400000010ff */
[C---:B------:R-:W-:Y:S01]  /*5200*/  F2FP.BF16.PACK_AB R5, R167.reuse, R166 ;  /* 0x000000a6a705723e */ /* 0x040fe200000010ff */
[----:B------:R-:W-:Y:S01]  /*5210*/  FADD.FTZ R166, R166, R153 ;  /* 0x00000099a6a67221 */ /* 0x000fe20000010000 */
[----:B-----5:R-:W-:Y:S01]  /*5220*/  F2FP.BF16.PACK_AB R7, R170, R169 ;  /* 0x000000a9aa07723e */ /* 0x020fe200000010ff */
[----:B------:R-:W-:Y:S02]  /*5230*/  FADD.FTZ R161, R162, R161 ;  /* 0x000000a1a2a17221 */ /* 0x000fe40000010000 */
[----:B------:R-:W-:Y:S02]  /*5240*/  FADD.FTZ R166, R167, R166 ;  /* 0x000000a6a7a67221 */ /* 0x000fe40000010000 */
[----:B------:R-:W-:Y:S02]  /*5250*/  FADD.FTZ R164, R164, R161 ;  /* 0x000000a1a4a47221 */ /* 0x000fe40000010000 */
[----:B-1----:R-:W-:Y:S01]  /*5260*/  HMMA.16816.F32.BF16 R112, R4, R8, R112 ;  /* 0x000000080470723c */ /* 0x002fe20000041870 */
[----:B------:R-:W-:-:S02]  /*5270*/  FADD.FTZ R169, R169, R166 ;  /* 0x000000a6a9a97221 */ /* 0x000fc40000010000 */
[----:B------:R-:W-:Y:S02]  /*5280*/  FADD.FTZ R164, R163, R164 ;  /* 0x000000a4a3a47221 */ /* 0x000fe40000010000 */
[----:B------:R-:W-:-:S03]  /*5290*/  FADD.FTZ R169, R170, R169 ;  /* 0x000000a9aaa97221 */ /* 0x000fc60000010000 */
[C---:B------:R-:W-:Y:S01]  /*52a0*/  HMMA.16816.F32.BF16 R108, R4.reuse, R10, R108 ;  /* 0x0000000a046c723c */ /* 0x040fe2000004186c */
[----:B------:R-:W1:Y:S07]  /*52b0*/  LDSM.16.MT88.4 R8, [R233+0x6100] ;  /* 0x00610000e908783b */ /* 0x000e6e0000004200 */
[C---:B----4-:R-:W-:Y:S08]  /*52c0*/  HMMA.16816.F32.BF16 R120, R4.reuse, R20, R120 ;  /* 0x000000140478723c */ /* 0x050ff00000041878 */
[C---:B------:R-:W-:Y:S01]  /*52d0*/  HMMA.16816.F32.BF16 R116, R4.reuse, R22, R116 ;  /* 0x000000160474723c */ /* 0x040fe20000041874 */
[----:B------:R-:W4:Y:S07]  /*52e0*/  LDSM.16.MT88.4 R20, [R234+0x6100] ;  /* 0x00610000ea14783b */ /* 0x000f2e0000004200 */
[C---:B---3--:R-:W-:Y:S08]  /*52f0*/  HMMA.16816.F32.BF16 R104, R4.reuse, R16, R104 ;  /* 0x000000100468723c */ /* 0x048ff00000041868 */
        /* <DEDUP_REMOVED lines=11> */
[C---:B----4-:R-:W-:Y:S08]  /*53b0*/  HMMA.16816.F32.BF16 R88, R4.reuse, R20, R88 ;  /* 0x000000140458723c */ /* 0x050ff00000041858 */
[C---:B------:R-:W-:Y:S01]  /*53c0*/  HMMA.16816.F32.BF16 R84, R4.reuse, R22, R84 ;  /* 0x000000160454723c */ /* 0x040fe20000041854 */
[----:B------:R-:W4:Y:S07]  /*53d0*/  LDSM.16.MT88.4 R20, [R233+0x2900] ;  /* 0x00290000e914783b */ /* 0x000f2e0000004200 */
[C---:B---3--:R-:W-:Y:S08]  /*53e0*/  HMMA.16816.F32.BF16 R72, R4.reuse, R16, R72 ;  /* 0x000000100448723c */ /* 0x048ff00000041848 */
[----:B------:R-:W-:Y:S01]  /*53f0*/  HMMA.16816.F32.BF16 R68, R4, R18, R68 ;  /* 0x000000120444723c */ /* 0x000fe20000041844 */
[----:B------:R-:W3:Y:S06]  /*5400*/  LDSM.16.MT88.4 R16, [R236+0x6900] ;  /* 0x00690000ec10783b */ /* 0x000eec0000004200 */
[----:B------:R-:W-:Y:S01]  /*5410*/  F2FP.BF16.PACK_AB R4, R179, R180 ;  /* 0x000000b4b304723e */ /* 0x000fe200000010ff */
[----:B------:R-:W-:Y:S01]  /*5420*/  FADD.FTZ R180, R180, R164 ;  /* 0x000000a4b4b47221 */ /* 0x000fe20000010000 */
[----:B------:R-:W-:-:S02]  /*5430*/  F2FP.BF16.PACK_AB R6, R177, R178 ;  /* 0x000000b2b106723e */ /* 0x000fc400000010ff */
[----:B------:R-:W-:Y:S01]  /*5440*/  F2FP.BF16.PACK_AB R5, R171, R176 ;  /* 0x000000b0ab05723e */ /* 0x000fe200000010ff */
[----:B------:R-:W-:Y:S01]  /*5450*/  FADD.FTZ R176, R176, R169 ;  /* 0x000000a9b0b07221 */ /* 0x000fe20000010000 */
[----:B------:R-:W-:Y:S01]  /*5460*/  F2FP.BF16.PACK_AB R7, R165, R168 ;  /* 0x000000a8a507723e */ /* 0x000fe200000010ff */
[----:B------:R-:W-:Y:S02]  /*5470*/  FADD.FTZ R180, R179, R180 ;  /* 0x000000b4b3b47221 */ /* 0x000fe40000010000 */
[----:B------:R-:W-:Y:S02]  /*5480*/  FADD.FTZ R176, R171, R176 ;  /* 0x000000b0abb07221 */ /* 0x000fe40000010000 */
[----:B------:R-:W-:Y:S02]  /*5490*/  FADD.FTZ R178, R178, R180 ;  /* 0x000000b4b2b27221 */ /* 0x000fe40000010000 */
[----:B--2---:R-:W-:Y:S01]  /*54a0*/  HMMA.16816.F32.BF16 R120, R4, R12, R120 ;  /* 0x0000000c0478723c */ /* 0x004fe20000041878 */
[----:B------:R-:W-:-:S02]  /*54b0*/  FADD.FTZ R168, R168, R176 ;  /* 0x000000b0a8a87221 */ /* 0x000fc40000010000 */
[----:B------:R-:W-:Y:S02]  /*54c0*/  FADD.FTZ R178, R177, R178 ;  /* 0x000000b2b1b27221 */ /* 0x000fe40000010000 */
[----:B------:R-:W-:-:S03]  /*54d0*/  FADD.FTZ R168, R165, R168 ;  /* 0x000000a8a5a87221 */ /* 0x000fc60000010000 */
[C---:B------:R-:W-:Y:S01]  /*54e0*/  HMMA.16816.F32.BF16 R116, R4.reuse, R14, R116 ;  /* 0x0000000e0474723c */ /* 0x040fe20000041874 */
[----:B------:R-:W2:Y:S07]  /*54f0*/  LDSM.16.MT88.4 R12, [R234+0x6900] ;  /* 0x00690000ea0c783b */ /* 0x000eae0000004200 */
[C---:B-1----:R-:W-:Y:S08]  /*5500*/  HMMA.16816.F32.BF16 R104, R4.reuse, R8, R104 ;  /* 0x000000080468723c */ /* 0x042ff00000041868 */
[C---:B------:R-:W-:Y:S01]  /*5510*/  HMMA.16816.F32.BF16 R100, R4.reuse, R10, R100 ;  /* 0x0000000a0464723c */ /* 0x040fe20000041864 */
[----:B------:R-:W1:Y:S07]  /*5520*/  LDSM.16.MT88.4 R8, [R232+0x6900] ;  /* 0x00690000e808783b */ /* 0x000e6e0000004200 */
[C---:B----4-:R-:W-:Y:S08]  /*5530*/  HMMA.16816.F32.BF16 R112, R4.reuse, R20, R112 ;  /* 0x000000140470723c */ /* 0x050ff00000041870 */
[C---:B------:R-:W-:Y:S01]  /*5540*/  HMMA.16816.F32.BF16 R108, R4.reuse, R22, R108 ;  /* 0x00000016046c723c */ /* 0x040fe2000004186c */
[----:B------:R-:W-:Y:S07]  /*5550*/  LDSM.16.MT88.4 R20, [R232+0x3100] ;  /* 0x00310000e814783b */ /* 0x000fee0000004200 */
        /* <DEDUP_REMOVED lines=9> */
[C---:B------:R-:W-:Y:S01]  /*55f0*/  HMMA.16816.F32.BF16 R80, R4.reuse, R32, R80 ;  /* 0x000000200450723c */ /* 0x040fe20000041850 */
[----:B------:R-:W4:Y:S07]  /*5600*/  MUFU.EX2 R32, R149 ;  /* 0x0000009500207308 */ /* 0x000f2e0000000800 */
[C---:B------:R-:W-:Y:S08]  /*5610*/  HMMA.16816.F32.BF16 R128, R4.reuse, R24, R128 ;  /* 0x000000180480723c */ /* 0x040ff00000041880 */
[C---:B------:R-:W-:Y:S01]  /*5620*/  HMMA.16816.F32.BF16 R124, R4.reuse, R26, R124 ;  /* 0x0000001a047c723c */ /* 0x040fe2000004187c */
[----:B------:R-:W5:Y:S07]  /*5630*/  LDSM.16.MT88.4 R24, [R234+0x3100] ;  /* 0x00310000ea18783b */ /* 0x000f6e0000004200 */
[----:B------:R-:W-:Y:S07]  /*5640*/  HMMA.16816.F32.BF16 R76, R4, R34, R76 ;  /* 0x00000022044c723c */ /* 0x000fee000004184c */
[----:B------:R-:W-:Y:S01]  /*5650*/  F2FP.BF16.PACK_AB R4, R159, R160 ;  /* 0x000000a09f04723e */ /* 0x000fe200000010ff */
[----:B------:R-:W-:Y:S01]  /*5660*/  FADD.FTZ R160, R160, R178 ;  /* 0x000000b2a0a07221 */ /* 0x000fe20000010000 */
[----:B------:R-:W-:-:S02]  /*5670*/  F2FP.BF16.PACK_AB R6, R157, R158 ;  /* 0x0000009e9d06723e */ /* 0x000fc400000010ff */
[----:B------:R-:W-:Y:S01]  /*5680*/  F2FP.BF16.PACK_AB R5, R155, R156 ;  /* 0x0000009c9b05723e */ /* 0x000fe200000010ff */
[----:B------:R-:W-:Y:S01]  /*5690*/  FADD.FTZ R156, R156, R168 ;  /* 0x000000a89c9c7221 */ /* 0x000fe20000010000 */
[----:B----4-:R-:W-:Y:S01]  /*56a0*/  F2FP.BF16.PACK_AB R7, R32, R150 ;  /* 0x000000962007723e */ /* 0x010fe200000010ff */
        /* <DEDUP_REMOVED lines=9> */
[C---:B------:R-:W-:Y:S08]  /*5740*/  HMMA.16816.F32.BF16 R104, R4.reuse, R20, R104 ;  /* 0x000000140468723c */ /* 0x040ff00000041868 */
[C---:B------:R-:W-:Y:S01]  /*5750*/  HMMA.16816.F32.BF16 R100, R4.reuse, R22, R100 ;  /* 0x000000160464723c */ /* 0x040fe20000041864 */
[----:B------:R-:W4:Y:S07]  /*5760*/  LDSM.16.MT88.4 R20, [R232+0x7100] ;  /* 0x00710000e814783b */ /* 0x000f2e0000004200 */
[C---:B--2---:R-:W-:Y:S08]  /*5770*/  HMMA.16816.F32.BF16 R96, R4.reuse, R12, R96 ;  /* 0x0000000c0460723c */ /* 0x044ff00000041860 */
[C---:B------:R-:W-:Y:S01]  /*5780*/  HMMA.16816.F32.BF16 R92, R4.reuse, R14, R92 ;  /* 0x0000000e045c723c */ /* 0x040fe2000004185c */
[----:B------:R-:W2:Y:S07]  /*5790*/  LDSM.16.MT88.4 R12, [R236+0x3900] ;  /* 0x00390000ec0c783b */ /* 0x000eae0000004200 */
[C---:B-1----:R-:W-:Y:S08]  /*57a0*/  HMMA.16816.F32.BF16 R88, R4.reuse, R8, R88 ;  /* 0x000000080458723c */ /* 0x042ff00000041858 */
[C---:B------:R-:W-:Y:S01]  /*57b0*/  HMMA.16816.F32.BF16 R84, R4.reuse, R10, R84 ;  /* 0x0000000a0454723c */ /* 0x040fe20000041854 */
[----:B------:R-:W1:Y:S07]  /*57c0*/  LDSM.16.MT88.4 R8, [R234+0x3900] ;  /* 0x00390000ea08783b */ /* 0x000e6e0000004200 */
[C---:B------:R-:W-:Y:S07]  /*57d0*/  HMMA.16816.F32.BF16 R128, R4.reuse, R28, R128 ;  /* 0x0000001c0480723c */ /* 0x040fee0000041880 */
[--C-:B------:R-:W-:Y:S01]  /*57e0*/  FFMA.FTZ R28, R65, c[0x0][0x2d0], -R63.reuse ;  /* 0x0000b400411c7a23 */ /* 0x100fe2000001083f */
[----:B-----5:R-:W-:Y:S01]  /*57f0*/  HMMA.16816.F32.BF16 R120, R4, R24, R120 ;  /* 0x000000180478723c */ /* 0x020fe20000041878 */
[----:B------:R-:W-:-:S04]  /*5800*/  FFMA.FTZ R29, R64, c[0x0][0x2d0], -R63 ;  /* 0x0000b400401d7a23 */ /* 0x000fc8000001083f */
[----:B------:R-:W-:Y:S02]  /*5810*/  MUFU.EX2 R28, R28 ;  /* 0x0000001c001c7308 */ /* 0x000fe40000000800 */
[--C-:B------:R-:W-:Y:S01]  /*5820*/  FFMA.FTZ R24, R144, c[0x0][0x2d0], -R133.reuse ;  /* 0x0000b40090187a23 */ /* 0x100fe20000010885 */
[----:B------:R-:W-:Y:S01]  /*5830*/  HMMA.16816.F32.BF16 R116, R4, R26, R116 ;  /* 0x0000001a0474723c */ /* 0x000fe20000041874 */
[----:B------:R-:W-:-:S04]  /*5840*/  FFMA.FTZ R25, R135, c[0x0][0x2d0], -R133 ;  /* 0x0000b40087197a23 */ /* 0x000fc80000010885 */
[----:B------:R-:W5:Y:S02]  /*5850*/  MUFU.EX2 R24, R24 ;  /* 0x0000001800187308 */ /* 0x000f640000000800 */
[----:B------:R-:W-:Y:S01]  /*5860*/  FFMA.FTZ R26, R134, c[0x0][0x2d0], -R133 ;  /* 0x0000b400861a7a23 */ /* 0x000fe20000010885 */
[----:B------:R-:W-:Y:S01]  /*5870*/  HMMA.16816.F32.BF16 R124, R4, R30, R124 ;  /* 0x0000001e047c723c */ /* 0x000fe2000004187c */
[----:B------:R-:W-:-:S04]  /*5880*/  FFMA.FTZ R27, R66, c[0x0][0x2d0], -R63 ;  /* 0x0000b400421b7a23 */ /* 0x000fc8000001083f */
[----:B------:R-:W1:Y:S03]  /*5890*/  MUFU.EX2 R25, R25 ;  /* 0x0000001900197308 */ /* 0x000e660000000800 */
[C---:B---3--:R-:W-:Y:S05]  /*58a0*/  HMMA.16816.F32.BF16 R80, R4.reuse, R16, R80 ;  /* 0x000000100450723c */ /* 0x048fea0000041850 */
[----:B------:R-:W3:Y:S01]  /*58b0*/  MUFU.EX2 R26, R26 ;  /* 0x0000001a001a7308 */ /* 0x000ee20000000800 */
[----:B-----5:R-:W-:Y:S02]  /*58c0*/  FADD.FTZ R158, R24, R158 ;  /* 0x0000009e189e7221 */ /* 0x020fe40000010000 */
[----:B------:R-:W-:Y:S01]  /*58d0*/  HMMA.16816.F32.BF16 R76, R4, R18, R76 ;  /* 0x00000012044c723c */ /* 0x000fe2000004184c */
[----:B------:R-:W5:Y:S04]  /*58e0*/  LDSM.16.MT88.4 R16, [R233+0x3900] ;  /* 0x00390000e910783b */ /* 0x000f680000004200 */
[----:B------:R-:W2:Y:S01]  /*58f0*/  MUFU.EX2 R27, R27 ;  /* 0x0000001b001b7308 */ /* 0x000ea20000000800 */
[----:B-1----:R-:W-:-:S02]  /*5900*/  FADD.FTZ R158, R25, R158 ;  /* 0x0000009e199e7221 */ /* 0x002fc40000010000 */
[C---:B----4-:R-:W-:Y:S05]  /*5910*/  HMMA.16816.F32.BF16 R72, R4.reuse, R20, R72 ;  /* 0x000000140448723c */ /* 0x050fea0000041848 */
[----:B------:R-:W1:Y:S01]  /*5920*/  MUFU.EX2 R29, R29 ;  /* 0x0000001d001d7308 */ /* 0x000e620000000800 */
[----:B---3--:R-:W-:Y:S02]  /*5930*/  FADD.FTZ R158, R26, R158 ;  /* 0x0000009e1a9e7221 */ /* 0x008fe40000010000 */
[----:B------:R-:W-:Y:S01]  /*5940*/  HMMA.16816.F32.BF16 R68, R4, R22, R68 ;  /* 0x000000160444723c */ /* 0x000fe20000041844 */
[----:B--2---:R-:W-:-:S06]  /*5950*/  FADD.FTZ R150, R27, R150 ;  /* 0x000000961b967221 */ /* 0x004fcc0000010000 */
[----:B------:R-:W-:Y:S02]  /*5960*/  F2FP.BF16.PACK_AB R4, R25, R24 ;  /* 0x000000181904723e */ /* 0x000fe400000010ff */
[C---:B------:R-:W-:Y:S01]  /*5970*/  F2FP.BF16.PACK_AB R6, R249.reuse, R26 ;  /* 0x0000001af906723e */ /* 0x040fe200000010ff */
[C---:B------:R-:W-:Y:S01]  /*5980*/  FADD.FTZ R150, R28.reuse, R150 ;  /* 0x000000961c967221 */ /* 0x040fe20000010000 */
[----:B------:R-:W-:Y:S01]  /*5990*/  F2FP.BF16.PACK_AB R5, R28, R27 ;  /* 0x0000001b1c05723e */ /* 0x000fe200000010ff */
[----:B------:R-:W-:Y:S01]  /*59a0*/  FADD.FTZ R249, R249, R158 ;  /* 0x0000009ef9f97221 */ /* 0x000fe20000010000 */
[----:B-1----:R-:W-:Y:S01]  /*59b0*/  F2FP.BF16.PACK_AB R7, R248, R29 ;  /* 0x0000001df807723e */ /* 0x002fe200000010ff */
[----:B------:R-:W-:-:S04]  /*59c0*/  FADD.FTZ R150, R29, R150 ;  /* 0x000000961d967221 */ /* 0x000fc80000010000 */
[----:B------:R-:W-:Y:S02]  /*59d0*/  FADD.FTZ R248, R248, R150 ;  /* 0x00000096f8f87221 */ /* 0x000fe40000010000 */
[C---:B------:R-:W-:Y:S08]  /*59e0*/  HMMA.16816.F32.BF16 R128, R4.reuse, R12, R128 ;  /* 0x0000000c0480723c */ /* 0x040ff00000041880 */
[C---:B------:R-:W-:Y:S01]  /*59f0*/  HMMA.16816.F32.BF16 R124, R4.reuse, R14, R124 ;  /* 0x0000000e047c723c */ /* 0x040fe2000004187c */
[----:B------:R-:W1:Y:S07]  /*5a00*/  LDSM.16.MT88.4 R12, [R232+0x3900] ;  /* 0x00390000e80c783b */ /* 0x000e6e0000004200 */
[C---:B------:R-:W-:Y:S08]  /*5a10*/  HMMA.16816.F32.BF16 R120, R4.reuse, R8, R120 ;  /* 0x000000080478723c */ /* 0x040ff00000041878 */
[C---:B------:R-:W-:Y:S01]  /*5a20*/  HMMA.16816.F32.BF16 R116, R4.reuse, R10, R116 ;  /* 0x0000000a0474723c */ /* 0x040fe20000041874 */
[----:B------:R-:W2:Y:S07]  /*5a30*/  LDSM.16.MT88.4 R8, [R236+0x7900] ;  /* 0x00790000ec08783b */ /* 0x000eae0000004200 */
[C---:B-----5:R-:W-:Y:S08]  /*5a40*/  HMMA.16816.F32.BF16 R112, R4.reuse, R16, R112 ;  /* 0x000000100470723c */ /* 0x060ff00000041870 */
[C---:B------:R-:W-:Y:S01]  /*5a50*/  HMMA.16816.F32.BF16 R108, R4.reuse, R18, R108 ;  /* 0x00000012046c723c */ /* 0x040fe2000004186c */
[----:B------:R-:W3:Y:S07]  /*5a60*/  LDSM.16.MT88.4 R16, [R234+0x7900] ;  /* 0x00790000ea10783b */ /* 0x000eee0000004200 */
[C---:B-1----:R-:W-:Y:S08]  /*5a70*/  HMMA.16816.F32.BF16 R104, R4.reuse, R12, R104 ;  /* 0x0000000c0468723c */ /* 0x042ff00000041868 */
[C---:B------:R-:W-:Y:S01]  /*5a80*/  HMMA.16816.F32.BF16 R100, R4.reuse, R14, R100 ;  /* 0x0000000e0464723c */ /* 0x040fe20000041864 */
[----:B------:R-:W1:Y:S07]  /*5a90*/  LDSM.16.MT88.4 R12, [R233+0x7900] ;  /* 0x00790000e90c783b */ /* 0x000e6e0000004200 */
[C---:B--2---:R-:W-:Y:S08]  /*5aa0*/  HMMA.16816.F32.BF16 R96, R4.reuse, R8, R96 ;  /* 0x000000080460723c */ /* 0x044ff00000041860 */
[C---:B------:R-:W-:Y:S01]  /*5ab0*/  HMMA.16816.F32.BF16 R92, R4.reuse, R10, R92 ;  /* 0x0000000a045c723c */ /* 0x040fe2000004185c */
[----:B------:R-:W2:Y:S07]  /*5ac0*/  LDSM.16.MT88.4 R8, [R232+0x7900] ;  /* 0x00790000e808783b */ /* 0x000eae0000004200 */
[C---:B---3--:R-:W-:Y:S08]  /*5ad0*/  HMMA.16816.F32.BF16 R88, R4.reuse, R16, R88 ;  /* 0x000000100458723c */ /* 0x048ff00000041858 */
[C---:B------:R-:W-:Y:S08]  /*5ae0*/  HMMA.16816.F32.BF16 R84, R4.reuse, R18, R84 ;  /* 0x000000120454723c */ /* 0x040ff00000041854 */
[C---:B-1----:R-:W-:Y:S08]  /*5af0*/  HMMA.16816.F32.BF16 R80, R4.reuse, R12, R80 ;  /* 0x0000000c0450723c */ /* 0x042ff00000041850 */
[C---:B------:R-:W-:Y:S08]  /*5b00*/  HMMA.16816.F32.BF16 R76, R4.reuse, R14, R76 ;  /* 0x0000000e044c723c */ /* 0x040ff0000004184c */
[C---:B--2---:R-:W-:Y:S08]  /*5b10*/  HMMA.16816.F32.BF16 R72, R4.reuse, R8, R72 ;  /* 0x000000080448723c */ /* 0x044ff00000041848 */
[----:B------:R-:W-:Y:S01]  /*5b20*/  HMMA.16816.F32.BF16 R68, R4, R10, R68 ;  /* 0x0000000a0444723c */ /* 0x000fe20000041844 */
[----:B------:R-:W-:Y:S11]  /*5b30*/  @!P1 BRA `(.L_x_5) ;  /* 0x0000416000009947 */ /* 0x000ff60003800000 */
[C---:B------:R-:W-:Y:S01]  /*5b40*/  SHF.L.U64.HI R247, R37.reuse, 0x1, R39 ;  /* 0x0000000125f77819 */ /* 0x040fe20000010227 */
[----:B------:R-:W-:Y:S01]  /*5b50*/  IMAD.SHL.U32 R246, R37, 0x2, RZ ;  /* 0x0000000225f67824 */ /* 0x000fe200078e00ff */
[C---:B------:R-:W-:Y:S01]  /*5b60*/  SHF.L.U64.HI R245, R36.reuse, 0x1, R38 ;  /* 0x0000000124f57819 */ /* 0x040fe20000010226 */
[----:B------:R-:W-:Y:S01]  /*5b70*/  IMAD.SHL.U32 R244, R36, 0x2, RZ ;  /* 0x0000000224f47824 */ /* 0x000fe200078e00ff */
[----:B------:R-:W-:Y:S01]  /*5b80*/  MOV R0, R3 ;  /* 0x0000000300007202 */ /* 0x000fe20000000f00 */
[----:B------:R-:W-:Y:S01]  /*5b90*/  IMAD.MOV.U32 R2, RZ, RZ, R132 ;  /* 0x000000ffff027224 */ /* 0x000fe200078e0084 */
[----:B------:R-:W-:Y:S06]  /*5ba0*/  BRA `(.L_x_6) ;  /* 0x000003c000007947 */ /* 0x000fec0003800000 */
.L_x_8:
[----:B------:R-:W-:Y:S01]  /*5bb0*/  ULEA UR5, UR6, UR9, 0x7 ;  /* 0x0000000906057291 */ /* 0x000fe2000f8e383f */
[----:B------:R-:W-:Y:S05]  /*5bc0*/  IMAD.MOV.U32 R239, RZ, RZ, RZ ;  /* 0x000000ffffef7224 */ /* 0x000fea00078e00ff */
[----:B------:R-:W-:Y:S05]  /*5bd0*/  IMAD.U32 R240, RZ, RZ, UR5 ;  /* 0x00000005fff07e24 */ /* 0x000fea000f8e00ff */
[----:B------:R-:W-:Y:S05]  /*5be0*/  IADD3 R240, R240, -0x80, R242 ;  /* 0xffffff80f0f07810 */ /* 0x000fea0007ffe0f2 */
[----:B------:R-:W-:Y:S04]  /*5bf0*/  @P0 IMAD.HI.U32 R4, R240, c[0x0][0x2bc], RZ ;  /* 0x0000af00f0040a27 */ /* 0x000fe800078e00ff */
[----:B------:R-:W-:Y:S01]  /*5c00*/  IMAD.MOV.U32 R3, RZ, RZ, R240 ;  /* 0x000000ffff037224 */ /* 0x000fe200078e00f0 */
[----:B------:R-:W-:Y:S04]  /*5c10*/  @P0 SHF.R.U32.HI R3, RZ, c[0x0][0x2c0], R4 ;  /* 0x0000b000ff030a19 */ /* 0x000fe80000011604 */
[C---:B------:R-:W-:Y:S04]  /*5c20*/  @!P6 IADD3 R6, P1, R3.reuse, UR16, RZ ;  /* 0x000000100306ec10 */ /* 0x040fe8000ff3e0ff */
[----:B------:R-:W-:Y:S01]  /*5c30*/  @!P6 LEA.HI.X.SX32 R5, R3, UR11, 0x1, P1 ;  /* 0x0000000b0305ec11 */ /* 0x000fe200088f0eff */
[----:B------:R-:W-:Y:S01]  /*5c40*/  IMAD.MOV R3, RZ, RZ, -R3 ;  /* 0x000000ffff037224 */ /* 0x000fe200078e0a03 */
[C---:B------:R-:W-:Y:S03]  /*5c50*/  @!P6 LEA R4, P1, R6.reuse, c[0x0][0x2a0], 0x2 ;  /* 0x0000a8000604ea11 */ /* 0x040fe600078210ff */
[----:B------:R-:W-:Y:S01]  /*5c60*/  IMAD R240, R3, c[0x0][0x2b8], R240 ;  /* 0x0000ae0003f07a24 */ /* 0x000fe200078e02f0 */
[----:B------:R-:W-:Y:S03]  /*5c70*/  @!P6 LEA.HI.X R5, R6, c[0x0][0x2a4], R5, 0x2, P1 ;  /* 0x0000a9000605ea11 */ /* 0x000fe600008f1405 */
[C---:B------:R-:W-:Y:S01]  /*5c80*/  IMAD.WIDE.U32 R6, R240.reuse, c[0x0][0x1e0], RZ ;  /* 0x00007800f0067a25 */ /* 0x040fe200078e00ff */
[----:B------:R-:W-:Y:S01]  /*5c90*/  SHF.R.S32.HI R3, RZ, 0x1f, R240 ;  /* 0x0000001fff037819 */ /* 0x000fe200000114f0 */
[----:B------:R-:W2:Y:S04]  /*5ca0*/  @!P6 LDG.E R239, [R4.64] ;  /* 0x0000000c04efe981 */ /* 0x000ea8000c1e1900 */
[----:B------:R-:W-:Y:S04]  /*5cb0*/  IMAD R3, R3, c[0x0][0x1e0], RZ ;  /* 0x0000780003037a24 */ /* 0x000fe800078e02ff */
[----:B------:R-:W-:Y:S04]  /*5cc0*/  IMAD R3, R240, c[0x0][0x1e4], R3 ;  /* 0x00007900f0037a24 */ /* 0x000fe800078e0203 */
[----:B------:R-:W-:Y:S01]  /*5cd0*/  IMAD.IADD R7, R7, 0x1, R3 ;  /* 0x0000000107077824 */ /* 0x000fe200078e0203 */
[----:B--2---:R-:W-:Y:S03]  /*5ce0*/  SHF.R.S32.HI R3, RZ, 0x1f, R239 ;  /* 0x0000001fff037819 */ /* 0x004fe600000114ef */
[----:B------:R-:W-:Y:S04]  /*5cf0*/  IMAD.WIDE.U32 R6, R239, c[0x0][0x1f0], R6 ;  /* 0x00007c00ef067a25 */ /* 0x000fe800078e0006 */
[----:B------:R-:W-:Y:S01]  /*5d00*/  IMAD R3, R3, c[0x0][0x1f0], RZ ;  /* 0x00007c0003037a24 */ /* 0x000fe200078e02ff */
[----:B------:R-:W-:Y:S03]  /*5d10*/  IADD3 R5, P1, R6, UR20, RZ ;  /* 0x0000001406057c10 */ /* 0x000fe6000ff3e0ff */
[----:B------:R-:W-:Y:S05]  /*5d20*/  IMAD R3, R239, c[0x0][0x1f4], R3 ;  /* 0x00007d00ef037a24 */ /* 0x000fea00078e0203 */
[----:B------:R-:W-:Y:S02]  /*5d30*/  IADD3.X R3, R7, UR18, R3, P1, !PT ;  /* 0x0000001207037c10 */ /* 0x000fe40008ffe403 */
[C---:B------:R-:W-:Y:S04]  /*5d40*/  LEA R4, P1, R5.reuse, c[0x0][0x1c8], 0x1 ;  /* 0x0000720005047a11 */ /* 0x040fe800078208ff */
[----:B------:R-:W-:Y:S01]  /*5d50*/  LEA.HI.X R3, R5, c[0x0][0x1cc], R3, 0x1, P1 ;  /* 0x0000730005037a11 */ /* 0x000fe200008f0c03 */
[----:B------:R-:W1:Y:S04]  /*5d60*/  SHFL.IDX PT, R9, R4, RZ, 0x181f ;  /* 0x00181fff04097589 */ /* 0x000e6800000e0000 */
[----:B------:R-:W2:Y:S04]  /*5d70*/  SHFL.IDX PT, R10, R3, RZ, 0x181f ;  /* 0x00181fff030a7589 */ /* 0x000ea800000e0000 */
[----:B------:R-:W3:Y:S04]  /*5d80*/  SHFL.IDX PT, R7, R4, 0x1, 0x181f ;  /* 0x00381f0004077f89 */ /* 0x000ee800000e0000 */
[----:B------:R-:W4:Y:S04]  /*5d90*/  SHFL.IDX PT, R8, R3, 0x1, 0x181f ;  /* 0x00381f0003087f89 */ /* 0x000f2800000e0000 */
[----:B------:R-:W-:Y:S04]  /*5da0*/  SHFL.IDX PT, R5, R4, 0x2, 0x181f ;  /* 0x00581f0004057f89 */ /* 0x000fe800000e0000 */
[----:B------:R-:W-:Y:S04]  /*5db0*/  SHFL.IDX PT, R6, R3, 0x2, 0x181f ;  /* 0x00581f0003067f89 */ /* 0x000fe800000e0000 */
[----:B------:R-:W5:Y:S01]  /*5dc0*/  SHFL.IDX PT, R4, R4, 0x3, 0x181f ;  /* 0x00781f0004047f89 */ /* 0x000f6200000e0000 */
[C---:B-1----:R-:W-:Y:S02]  /*5dd0*/  IADD3 R12, P5, R9.reuse, R246, RZ ;  /* 0x000000f6090c7210 */ /* 0x042fe40007fbe0ff */
[----:B------:R-:W-:Y:S01]  /*5de0*/  IADD3 R16, P2, R9, R244, RZ ;  /* 0x000000f409107210 */ /* 0x000fe20007f5e0ff */
[----:B------:R-:W1:Y:S02]  /*5df0*/  SHFL.IDX PT, R3, R3, 0x3, 0x181f ;  /* 0x00781f0003037f89 */ /* 0x000e6400000e0000 */
[C-C-:B--2---:R-:W-:Y:S01]  /*5e00*/  IMAD.X R13, R10.reuse, 0x1, R247.reuse, P5 ;  /* 0x000000010a0d7824 */ /* 0x144fe200028e06f7 */
[-C--:B------:R-:W-:Y:S02]  /*5e10*/  IADD3.X R17, R10, R245.reuse, RZ, P2, !PT ;  /* 0x000000f50a117210 */ /* 0x080fe400017fe4ff */
[C---:B---3--:R-:W-:Y:S02]  /*5e20*/  IADD3 R14, P1, R7.reuse, R246, RZ ;  /* 0x000000f6070e7210 */ /* 0x048fe40007f3e0ff */
[----:B------:R2:W-:Y:S01]  /*5e30*/  LDGSTS.E.BYPASS.LTC128B.128 [R241+0x8100], [R12.64], !P4 ;  /* 0x081000000cf17fae */ /* 0x0005e2000e101d4c */
[----:B------:R-:W-:Y:S02]  /*5e40*/  IADD3 R10, P2, R7, R244, RZ ;  /* 0x000000f4070a7210 */ /* 0x000fe40007f5e0ff */
[C---:B----4-:R-:W-:Y:S01]  /*5e50*/  IMAD.X R15, R8.reuse, 0x1, R247, P1 ;  /* 0x00000001080f7824 */ /* 0x050fe200008e06f7 */
[----:B------:R3:W-:Y:S02]  /*5e60*/  LDGSTS.E.BYPASS.LTC128B.128 [R241+0xc100], [R16.64], !P3 ;  /* 0x0c10000010f17fae */ /* 0x0007e4000d901d4c */
[----:B------:R-:W-:Y:S02]  /*5e70*/  IMAD.X R11, R8, 0x1, R245, P2 ;  /* 0x00000001080b7824 */ /* 0x000fe400010e06f5 */
[----:B------:R4:W-:Y:S04]  /*5e80*/  LDGSTS.E.BYPASS.LTC128B.128 [R241+0x9100], [R14.64], !P4 ;  /* 0x091000000ef17fae */ /* 0x0009e8000e101d4c */
[----:B------:R3:W-:Y:S01]  /*5e90*/  LDGSTS.E.BYPASS.LTC128B.128 [R241+0xd100], [R10.64], !P3 ;  /* 0x0d1000000af17fae */ /* 0x0007e2000d901d4c */
[-C--:B-----5:R-:W-:Y:S05]  /*5ea0*/  IADD3 R8, P2, R4, R246.reuse, RZ ;  /* 0x000000f604087210 */ /* 0x0a0fea0007f5e0ff */
[--C-:B-1----:R-:W-:Y:S01]  /*5eb0*/  IMAD.X R9, R3, 0x1, R247.reuse, P2 ;  /* 0x0000000103097824 */ /* 0x102fe200010e06f7 */
[C---:B--2---:R-:W-:Y:S05]  /*5ec0*/  IADD3 R12, P1, R5.reuse, R246, RZ ;  /* 0x000000f6050c7210 */ /* 0x044fea0007f3e0ff */
[----:B------:R-:W-:Y:S01]  /*5ed0*/  IMAD.X R13, R6, 0x1, R247, P1 ;  /* 0x00000001060d7824 */ /* 0x000fe200008e06f7 */
[-C--:B------:R-:W-:Y:S02]  /*5ee0*/  IADD3 R4, P1, R4, R244.reuse, RZ ;  /* 0x000000f404047210 */ /* 0x080fe40007f3e0ff */
[----:B----4-:R-:W-:Y:S02]  /*5ef0*/  IADD3 R14, P5, R5, R244, RZ ;  /* 0x000000f4050e7210 */ /* 0x010fe40007fbe0ff */
[----:B------:R3:W-:Y:S01]  /*5f00*/  LDGSTS.E.BYPASS.LTC128B.128 [R241+0xa100], [R12.64], !P4 ;  /* 0x0a1000000cf17fae */ /* 0x0007e2000e101d4c */
[----:B------:R-:W-:Y:S01]  /*5f10*/  IMAD.X R5, R3, 0x1, R245, P1 ;  /* 0x0000000103057824 */ /* 0x000fe200008e06f5 */
[----:B------:R-:W-:Y:S05]  /*5f20*/  IADD3.X R15, R6, R245, RZ, P5, !PT ;  /* 0x000000f5060f7210 */ /* 0x000fea0002ffe4ff */
[----:B------:R3:W-:Y:S04]  /*5f30*/  LDGSTS.E.BYPASS.LTC128B.128 [R241+0xe100], [R14.64], !P3 ;  /* 0x0e1000000ef17fae */ /* 0x0007e8000d901d4c */
[----:B------:R3:W-:Y:S04]  /*5f40*/  LDGSTS.E.BYPASS.LTC128B.128 [R241+0xb100], [R8.64], !P4 ;  /* 0x0b10000008f17fae */ /* 0x0007e8000e101d4c */
[----:B------:R3:W-:Y:S01]  /*5f50*/  LDGSTS.E.BYPASS.LTC128B.128 [R241+0xf100], [R4.64], !P3 ;  /* 0x0f10000004f17fae */ /* 0x0007e2000d901d4c */
[----:B------:R-:W-:-:S05]  /*5f60*/  BRA `(.L_x_7) ;  /* 0x0000180000007947 */ /* 0x000fca0003800000 */
.L_x_6:
[----:B------:R-:W-:Y:S04]  /*5f70*/  DEPBAR.LE SB0, 0x0 ;  /* 0x000080000000791a */ /* 0x000fe80000000000 */
[----:B------:R-:W-:Y:S01]  /*5f80*/  BAR.SYNC.DEFER_BLOCKING 0x0 ;  /* 0x0000000000007b1d */ /* 0x000fe20000010000 */
[----:B------:R-:W-:Y:S01]  /*5f90*/  SHF.R.S32.HI R3, RZ, 0x1f, R240 ;  /* 0x0000001fff037819 */ /* 0x000fe200000114f0 */
[C---:B------:R-:W-:Y:S01]  /*5fa0*/  IMAD.WIDE.U32 R36, R240.reuse, c[0x0][0x208], RZ ;  /* 0x00008200f0247a25 */ /* 0x040fe200078e00ff */
[----:B------:R-:W-:Y:S03]  /*5fb0*/  UISETP.GT.AND UP0, UPT, UR6, UR8, UPT ;  /* 0x000000080600728c */ /* 0x000fe6000bf04270 */
[----:B------:R-:W-:Y:S04]  /*5fc0*/  IMAD R3, R3, c[0x0][0x208], RZ ;  /* 0x0000820003037a24 */ /* 0x000fe800078e02ff */
[----:B------:R-:W-:Y:S05]  /*5fd0*/  IMAD R3, R240, c[0x0][0x20c], R3 ;  /* 0x00008300f0037a24 */ /* 0x000fea00078e0203 */
[----:B------:R-:W-:Y:S02]  /*5fe0*/  IADD3 R37, R37, R3, RZ ;  /* 0x0000000325257210 */ /* 0x000fe40007ffe0ff */
[----:B------:R-:W-:Y:S03]  /*5ff0*/  SHF.R.S32.HI R3, RZ, 0x1f, R239 ;  /* 0x0000001fff037819 */ /* 0x000fe600000114ef */
[----:B------:R-:W-:Y:S01]  /*6000*/  IMAD.WIDE.U32 R36, R239, c[0x0][0x218], R36 ;  /* 0x00008600ef247a25 */ /* 0x000fe200078e0024 */
[----:B------:R-:W1:Y:S04]  /*6010*/  LDSM.16.M88.4 R8, [R238+0x8100] ;  /* 0x00810000ee08783b */ /* 0x000e680000000200 */
[----:B------:R-:W-:Y:S01]  /*6020*/  IADD3 R176, P1, R36, UR22, RZ ;  /* 0x0000001624b07c10 */ /* 0x000fe2000ff3e0ff */
[----:B------:R-:W-:Y:S04]  /*6030*/  IMAD R3, R3, c[0x0][0x218], RZ ;  /* 0x0000860003037a24 */ /* 0x000fe800078e02ff */
[----:B------:R-:W-:Y:S01]  /*6040*/  IMAD R3, R239, c[0x0][0x21c], R3 ;  /* 0x00008700ef037a24 */ /* 0x000fe200078e0203 */
[----:B------:R-:W2:Y:S04]  /*6050*/  LDSM.16.M88.4 R16, [R238+0x8900] ;  /* 0x00890000ee10783b */ /* 0x000ea80000000200 */
[----:B------:R-:W-:Y:S02]  /*6060*/  IADD3.X R3, R37, UR4, R3, P1, !PT ;  /* 0x0000000425037c10 */ /* 0x000fe40008ffe403 */
[C---:B------:R-:W-:Y:S02]  /*6070*/  LEA R178, P1, R176.reuse, c[0x0][0x1f8], 0x1 ;  /* 0x00007e00b0b27a11 */ /* 0x040fe400078208ff */
[----:B------:R-:W3:Y:S02]  /*6080*/  LDSM.16.M88.4 R24, [R238+0x9100] ;  /* 0x00910000ee18783b */ /* 0x000ee40000000200 */
[----:B------:R-:W-:Y:S06]  /*6090*/  LEA.HI.X R176, R176, c[0x0][0x1fc], R3, 0x1, P1 ;  /* 0x00007f00b0b07a11 */ /* 0x000fec00008f0c03 */
[----:B------:R-:W4:Y:S08]  /*60a0*/  LDSM.16.M88.4 R32, [R238+0x9900] ;  /* 0x00990000ee20783b */ /* 0x000f300000000200 */
[----:B------:R-:W5:Y:S01]  /*60b0*/  LDSM.16.M88.4 R40, [R238+0xa100] ;  /* 0x00a10000ee28783b */ /* 0x000f620000000200 */
[C---:B-1----:R-:W-:Y:S07]  /*60c0*/  HMMA.16816.F32.BF16 R4, R136.reuse, R8, RZ ;  /* 0x000000088804723c */ /* 0x042fee00000418ff */
[----:B------:R-:W1:Y:S01]  /*60d0*/  LDSM.16.M88.4 R48, [R238+0xa900] ;  /* 0x00a90000ee30783b */ /* 0x000e620000000200 */
[C---:B------:R-:W-:Y:S07]  /*60e0*/  HMMA.16816.F32.BF16 R8, R136.reuse, R10, RZ ;  /* 0x0000000a8808723c */ /* 0x040fee00000418ff */
[----:B------:R-:W1:Y:S01]  /*60f0*/  LDSM.16.M88.4 R56, [R238+0xb100] ;  /* 0x00b10000ee38783b */ /* 0x000e620000000200 */
[C---:B--2---:R-:W-:Y:S07]  /*6100*/  HMMA.16816.F32.BF16 R12, R136.reuse, R16, RZ ;  /* 0x00000010880c723c */ /* 0x044fee00000418ff */
[----:B------:R-:W-:Y:S01]  /*6110*/  LDSM.16.M88.4 R64, [R238+0xb900] ;  /* 0x00b90000ee40783b */ /* 0x000fe20000000200 */
[C---:B------:R-:W-:Y:S07]  /*6120*/  HMMA.16816.F32.BF16 R16, R136.reuse, R18, RZ ;  /* 0x000000128810723c */ /* 0x040fee00000418ff */
[----:B------:R-:W-:Y:S01]  /*6130*/  LDSM.16.M88.4 R132, [R237] ;  /* 0x00000000ed84783b */ /* 0x000fe20000000200 */
[C---:B---3--:R-:W-:Y:S07]  /*6140*/  HMMA.16816.F32.BF16 R20, R136.reuse, R24, RZ ;  /* 0x000000188814723c */ /* 0x048fee00000418ff */
[----:B------:R-:W-:Y:S01]  /*6150*/  LDSM.16.M88.4 R144, [R231] ;  /* 0x00000000e790783b */ /* 0x000fe20000000200 */
[C---:B------:R-:W-:Y:S07]  /*6160*/  HMMA.16816.F32.BF16 R24, R136.reuse, R26, RZ ;  /* 0x0000001a8818723c */ /* 0x040fee00000418ff */
[----:B------:R-:W-:Y:S01]  /*6170*/  LDSM.16.M88.4 R148, [R230] ;  /* 0x00000000e694783b */ /* 0x000fe20000000200 */
[C---:B----4-:R-:W-:Y:S07]  /*6180*/  HMMA.16816.F32.BF16 R28, R136.reuse, R32, RZ ;  /* 0x00000020881c723c */ /* 0x050fee00000418ff */
[----:B------:R-:W-:Y:S01]  /*6190*/  LDSM.16.M88.4 R152, [R229] ;  /* 0x00000000e598783b */ /* 0x000fe20000000200 */
[C---:B------:R-:W-:Y:S07]  /*61a0*/  HMMA.16816.F32.BF16 R32, R136.reuse, R34, RZ ;  /* 0x000000228820723c */ /* 0x040fee00000418ff */
[----:B------:R-:W-:Y:S01]  /*61b0*/  LDSM.16.M88.4 R156, [R228] ;  /* 0x00000000e49c783b */ /* 0x000fe20000000200 */
[C---:B-----5:R-:W-:Y:S07]  /*61c0*/  HMMA.16816.F32.BF16 R36, R136.reuse, R40, RZ ;  /* 0x000000288824723c */ /* 0x060fee00000418ff */
[----:B------:R-:W-:Y:S01]  /*61d0*/  LDSM.16.M88.4 R160, [R227] ;  /* 0x00000000e3a0783b */ /* 0x000fe20000000200 */
[C---:B------:R-:W-:Y:S07]  /*61e0*/  HMMA.16816.F32.BF16 R40, R136.reuse, R42, RZ ;  /* 0x0000002a8828723c */ /* 0x040fee00000418ff */
[----:B------:R-:W2:Y:S01]  /*61f0*/  SHFL.IDX PT, R61, R178, RZ, 0x181f ;  /* 0x00181fffb23d7589 */ /* 0x000ea200000e0000 */
[C---:B-1----:R-:W-:Y:S07]  /*6200*/  HMMA.16816.F32.BF16 R44, R136.reuse, R48, RZ ;  /* 0x00000030882c723c */ /* 0x042fee00000418ff */
[----:B------:R-:W1:Y:S01]  /*6210*/  SHFL.IDX PT, R62, R178, 0x1, 0x181f ;  /* 0x00381f00b23e7f89 */ /* 0x000e6200000e0000 */
[C---:B------:R-:W-:Y:S07]  /*6220*/  HMMA.16816.F32.BF16 R48, R136.reuse, R50, RZ ;  /* 0x000000328830723c */ /* 0x040fee00000418ff */
[----:B------:R-:W3:Y:S01]  /*6230*/  SHFL.IDX PT, R63, R176, RZ, 0x181f ;  /* 0x00181fffb03f7589 */ /* 0x000ee200000e0000 */
[C---:B------:R-:W-:Y:S07]  /*6240*/  HMMA.16816.F32.BF16 R52, R136.reuse, R56, RZ ;  /* 0x000000388834723c */ /* 0x040fee00000418ff */
[----:B------:R-:W4:Y:S01]  /*6250*/  SHFL.IDX PT, R60, R176, 0x1, 0x181f ;  /* 0x00381f00b03c7f89 */ /* 0x000f2200000e0000 */
[C---:B--2---:R-:W-:Y:S04]  /*6260*/  IADD3 R180, P1, R61.reuse, R246, RZ ;  /* 0x000000f63db47210 */ /* 0x044fe80007f3e0ff */
[----:B------:R-:W-:Y:S01]  /*6270*/  IADD3 R200, P5, R61, R244, RZ ;  /* 0x000000f43dc87210 */ /* 0x000fe20007fbe0ff */
[C---:B------:R-:W-:Y:S02]  /*6280*/  HMMA.16816.F32.BF16 R56, R136.reuse, R58, RZ ;  /* 0x0000003a8838723c */ /* 0x040fe400000418ff */
[----:B------:R-:W-:Y:S01]  /*6290*/  LDSM.16.M88.4 R164, [R226] ;  /* 0x00000000e2a4783b */ /* 0x000fe20000000200 */
[C---:B-1----:R-:W-:Y:S07]  /*62a0*/  IADD3 R202, P2, R62.reuse, R246, RZ ;  /* 0x000000f63eca7210 */ /* 0x042fee0007f5e0ff */
[----:B------:R-:W-:Y:S02]  /*62b0*/  LDSM.16.M88.4 R168, [R225] ;  /* 0x00000000e1a8783b */ /* 0x000fe40000000200 */
[C---:B---3--:R-:W-:Y:S02]  /*62c0*/  IADD3.X R181, R63.reuse, R247, RZ, P1, !PT ;  /* 0x000000f73fb57210 */ /* 0x048fe40000ffe4ff */
[----:B------:R-:W-:Y:S02]  /*62d0*/  IADD3 R182, P1, R62, R244, RZ ;  /* 0x000000f43eb67210 */ /* 0x000fe40007f3e0ff */
[----:B------:R-:W-:Y:S02]  /*62e0*/  IADD3.X R201, R63, R245, RZ, P5, !PT ;  /* 0x000000f53fc97210 */ /* 0x000fe40002ffe4ff */
[----:B------:R-:W-:Y:S01]  /*62f0*/  @!PT LDS RZ, [RZ] ;  /* 0x00000000fffff984 */ /* 0x000fe20000000800 */
[----:B------:R-:W-:Y:S01]  /*6300*/  @!PT LDS RZ, [RZ] ;  /* 0x00000000fffff984 */ /* 0x000fe20000000800 */
[----:B------:R-:W-:Y:S01]  /*6310*/  @!PT LDS RZ, [RZ] ;  /* 0x00000000fffff984 */ /* 0x000fe20000000800 */
[----:B------:R1:W-:Y:S01]  /*6320*/  LDGSTS.E.BYPASS.LTC128B.128 [R243], [R180.64], !P4 ;  /* 0x00000000b4f37fae */ /* 0x0003e2000e101d4c */
[C---:B----4-:R-:W-:Y:S02]  /*6330*/  IADD3.X R203, R60.reuse, R247, RZ, P2, !PT ;  /* 0x000000f73ccb7210 */ /* 0x050fe400017fe4ff */
[----:B------:R-:W-:Y:S02]  /*6340*/  IADD3.X R183, R60, R245, RZ, P1, !PT ;  /* 0x000000f53cb77210 */ /* 0x000fe40000ffe4ff */
[C---:B------:R-:W-:Y:S03]  /*6350*/  HMMA.16816.F32.BF16 R60, R136.reuse, R64, RZ ;  /* 0x00000040883c723c */ /* 0x040fe600000418ff */
[----:B------:R2:W-:Y:S05]  /*6360*/  LDGSTS.E.BYPASS.LTC128B.128 [R241+0x4100], [R200.64], !P3 ;  /* 0x04100000c8f17fae */ /* 0x0005ea000d901d4c */
[----:B------:R-:W-:Y:S03]  /*6370*/  HMMA.16816.F32.BF16 R64, R136, R66, RZ ;  /* 0x000000428840723c */ /* 0x000fe600000418ff */
[----:B------:R3:W-:Y:S05]  /*6380*/  LDGSTS.E.BYPASS.LTC128B.128 [R241+0x1100], [R202.64], !P4 ;  /* 0x01100000caf17fae */ /* 0x0007ea000e101d4c */
[C---:B------:R-:W-:Y:S03]  /*6390*/  HMMA.16816.F32.BF16 R4, R140.reuse, R132, R4 ;  /* 0x000000848c04723c */ /* 0x040fe60000041804 */
[----:B------:R-:W2:Y:S05]  /*63a0*/  SHFL.IDX PT, R177, R178, 0x2, 0x181f ;  /* 0x00581f00b2b17f89 */ /* 0x000eaa00000e0000 */
[C---:B------:R-:W-:Y:S03]  /*63b0*/  HMMA.16816.F32.BF16 R8, R140.reuse, R134, R8 ;  /* 0x000000868c08723c */ /* 0x040fe60000041808 */
[----:B------:R-:W4:Y:S05]  /*63c0*/  SHFL.IDX PT, R3, R176, 0x2, 0x181f ;  /* 0x00581f00b0037f89 */ /* 0x000f2a00000e0000 */
[C---:B------:R-:W-:Y:S03]  /*63d0*/  HMMA.16816.F32.BF16 R12, R140.reuse, R144, R12 ;  /* 0x000000908c0c723c */ /* 0x040fe6000004180c */
[----:B------:R5:W-:Y:S05]  /*63e0*/  LDGSTS.E.BYPASS.LTC128B.128 [R241+0x5100], [R182.64], !P3 ;  /* 0x05100000b6f17fae */ /* 0x000bea000d901d4c */
[C---:B------:R-:W-:Y:S03]  /*63f0*/  HMMA.16816.F32.BF16 R16, R140.reuse, R146, R16 ;  /* 0x000000928c10723c */ /* 0x040fe60000041810 */
[----:B------:R-:W1:Y:S01]  /*6400*/  SHFL.IDX PT, R178, R178, 0x3, 0x181f ;  /* 0x00781f00b2b27f89 */ /* 0x000e6200000e0000 */
[----:B--2---:R-:W-:Y:S04]  /*6410*/  IADD3 R200, P1, R177, R246, RZ ;  /* 0x000000f6b1c87210 */ /* 0x004fe80007f3e0ff */
[C---:B------:R-:W-:Y:S03]  /*6420*/  HMMA.16816.F32.BF16 R20, R140.reuse, R148, R20 ;  /* 0x000000948c14723c */ /* 0x040fe60000041814 */
[----:B------:R-:W2:Y:S01]  /*6430*/  SHFL.IDX PT, R176, R176, 0x3, 0x181f ;  /* 0x00781f00b0b07f89 */ /* 0x000ea200000e0000 */
[----:B----4-:R-:W-:Y:S04]  /*6440*/  IADD3.X R201, R3, R247, RZ, P1, !PT ;  /* 0x000000f703c97210 */ /* 0x010fe80000ffe4ff */
[C---:B------:R-:W-:Y:S03]  /*6450*/  HMMA.16816.F32.BF16 R24, R140.reuse, R150, R24 ;  /* 0x000000968c18723c */ /* 0x040fe60000041818 */
[----:B------:R3:W-:Y:S01]  /*6460*/  LDGSTS.E.BYPASS.LTC128B.128 [R241+0x2100], [R200.64], !P4 ;  /* 0x02100000c8f17fae */ /* 0x0007e2000e101d4c */
[----:B-----5:R-:W-:Y:S04]  /*6470*/  IADD3 R182, P5, R177, R244, RZ ;  /* 0x000000f4b1b67210 */ /* 0x020fe80007fbe0ff */
[C---:B------:R-:W-:Y:S04]  /*6480*/  HMMA.16816.F32.BF16 R28, R140.reuse, R152, R28 ;  /* 0x000000988c1c723c */ /* 0x040fe8000004181c */
[----:B------:R-:W-:Y:S02]  /*6490*/  IADD3.X R183, R3, R245, RZ, P5, !PT ;  /* 0x000000f503b77210 */ /* 0x000fe40002ffe4ff */
[----:B-1----:R-:W-:Y:S02]  /*64a0*/  IADD3 R180, P2, R178, R246, RZ ;  /* 0x000000f6b2b47210 */ /* 0x002fe40007f5e0ff */
[C---:B------:R-:W-:Y:S01]  /*64b0*/  HMMA.16816.F32.BF16 R32, R140.reuse, R154, R32 ;  /* 0x0000009a8c20723c */ /* 0x040fe20000041820 */
[----:B------:R1:W-:Y:S03]  /*64c0*/  LDGSTS.E.BYPASS.LTC128B.128 [R241+0x6100], [R182.64], !P3 ;  /* 0x06100000b6f17fae */ /* 0x0003e6000d901d4c */
[----:B--2---:R-:W-:Y:S02]  /*64d0*/  IADD3.X R181, R176, R247, RZ, P2, !PT ;  /* 0x000000f7b0b57210 */ /* 0x004fe400017fe4ff */
[----:B------:R-:W-:Y:S02]  /*64e0*/  IADD3 R178, P1, R178, R244, RZ ;  /* 0x000000f4b2b27210 */ /* 0x000fe40007f3e0ff */
[C---:B------:R-:W-:Y:S01]  /*64f0*/  HMMA.16816.F32.BF16 R36, R140.reuse, R156, R36 ;  /* 0x0000009c8c24723c */ /* 0x040fe20000041824 */
[----:B------:R1:W-:Y:S03]  /*6500*/  LDGSTS.E.BYPASS.LTC128B.128 [R243+0x3000], [R180.64], !P4 ;  /* 0x03000000b4f37fae */ /* 0x0003e6000e101d4c */
[----:B------:R-:W-:Y:S02]  /*6510*/  IADD3.X R179, R176, R245, RZ, P1, !PT ;  /* 0x000000f5b0b37210 */ /* 0x000fe40000ffe4ff */
[----:B------:R-:W-:Y:S02]  /*6520*/  PLOP3.LUT P1, PT, PT, PT, UP0, 0x80, 0x0 ;  /* 0x000000000000781c */ /* 0x000fe40003f2f008 */
[C---:B------:R-:W-:Y:S01]  /*6530*/  HMMA.16816.F32.BF16 R40, R140.reuse, R158, R40 ;  /* 0x0000009e8c28723c */ /* 0x040fe20000041828 */
[----:B------:R2:W-:Y:S07]  /*6540*/  LDGSTS.E.BYPASS.LTC128B.128 [R243+0x7000], [R178.64], !P3 ;  /* 0x07000000b2f37fae */ /* 0x0005ee000d901d4c */
[C---:B------:R-:W-:Y:S01]  /*6550*/  HMMA.16816.F32.BF16 R44, R140.reuse, R160, R44 ;  /* 0x000000a08c2c723c */ /* 0x040fe2000004182c */
[----:B------:R-:W-:Y:S07]  /*6560*/  LDSM.16.M88.4 R132, [R235+0x9100] ;  /* 0x00910000eb84783b */ /* 0x000fee0000000200 */
[C---:B------:R-:W-:Y:S01]  /*6570*/  HMMA.16816.F32.BF16 R48, R140.reuse, R162, R48 ;  /* 0x000000a28c30723c */ /* 0x040fe20000041830 */
[----:B------:R-:W0:Y:S07]  /*6580*/  LDGDEPBAR ;  /* 0x00000000000079af */ /* 0x000e2e0000000000 */
[C---:B------:R-:W-:Y:S01]  /*6590*/  HMMA.16816.F32.BF16 R52, R140.reuse, R164, R52 ;  /* 0x000000a48c34723c */ /* 0x040fe20000041834 */
[----:B-1----:R-:W-:Y:S07]  /*65a0*/  LDSM.16.M88.4 R180, [R235+0x8900] ;  /* 0x00890000ebb4783b */ /* 0x002fee0000000200 */
[C---:B------:R-:W-:Y:S01]  /*65b0*/  HMMA.16816.F32.BF16 R56, R140.reuse, R166, R56 ;  /* 0x000000a68c38723c */ /* 0x040fe20000041838 */
[----:B--2---:R-:W1:Y:S07]  /*65c0*/  LDSM.16.M88.4 R176, [R235+0x8100] ;  /* 0x00810000ebb0783b */ /* 0x004e6e0000000200 */
[C---:B------:R-:W-:Y:S01]  /*65d0*/  HMMA.16816.F32.BF16 R60, R140.reuse, R168, R60 ;  /* 0x000000a88c3c723c */ /* 0x040fe2000004183c */
[----:B------:R-:W2:Y:S07]  /*65e0*/  LDSM.16.M88.4 R144, [R235+0x9900] ;  /* 0x00990000eb90783b */ /* 0x000eae0000000200 */
[----:B------:R-:W-:Y:S01]  /*65f0*/  HMMA.16816.F32.BF16 R64, R140, R170, R64 ;  /* 0x000000aa8c40723c */ /* 0x000fe20000041840 */
[----:B------:R-:W4:Y:S08]  /*6600*/  LDSM.16.M88.4 R148, [R235+0xa100] ;  /* 0x00a10000eb94783b */ /* 0x000f300000000200 */
[----:B------:R-:W5:Y:S08]  /*6610*/  LDSM.16.M88.4 R152, [R235+0xa900] ;  /* 0x00a90000eb98783b */ /* 0x000f700000000200 */
[----:B------:R-:W-:Y:S01]  /*6620*/  LDSM.16.M88.4 R156, [R224] ;  /* 0x00000000e09c783b */ /* 0x000fe20000000200 */
[C---:B-1----:R-:W-:Y:S07]  /*6630*/  HMMA.16816.F32.BF16 R4, R172.reuse, R176, R4 ;  /* 0x000000b0ac04723c */ /* 0x042fee0000041804 */
[----:B------:R-:W-:Y:S01]  /*6640*/  LDSM.16.M88.4 R160, [R224+0x800] ;  /* 0x00080000e0a0783b */ /* 0x000fe20000000200 */
[C---:B------:R-:W-:Y:S07]  /*6650*/  HMMA.16816.F32.BF16 R8, R172.reuse, R178, R8 ;  /* 0x000000b2ac08723c */ /* 0x040fee0000041808 */
        /* <DEDUP_REMOVED lines=8> */
[----:B------:R-:W1:Y:S01]  /*66e0*/  LDSM.16.M88.4 R132, [R235+0xb100] ;  /* 0x00b10000eb84783b */ /* 0x000e620000000200 */
[C---:B--2---:R-:W-:Y:S07]  /*66f0*/  HMMA.16816.F32.BF16 R28, R172.reuse, R144, R28 ;  /* 0x00000090ac1c723c */ /* 0x044fee000004181c */
[----:B---3--:R-:W-:Y:S01]  /*6700*/  LDSM.16.M88.4 R200, [R235+0xe900] ;  /* 0x00e90000ebc8783b */ /* 0x008fe20000000200 */
[C---:B------:R-:W-:Y:S07]  /*6710*/  HMMA.16816.F32.BF16 R32, R172.reuse, R146, R32 ;  /* 0x00000092ac20723c */ /* 0x040fee0000041820 */
[----:B------:R-:W2:Y:S01]  /*6720*/  LDSM.16.M88.4 R144, [R235+0xb900] ;  /* 0x00b90000eb90783b */ /* 0x000ea20000000200 */
[C---:B----4-:R-:W-:Y:S07]  /*6730*/  HMMA.16816.F32.BF16 R36, R172.reuse, R148, R36 ;  /* 0x00000094ac24723c */ /* 0x050fee0000041824 */
[----:B------:R-:W-:Y:S01]  /*6740*/  LDSM.16.M88.4 R204, [R235+0xf100] ;  /* 0x00f10000ebcc783b */ /* 0x000fe20000000200 */
[C---:B------:R-:W-:Y:S07]  /*6750*/  HMMA.16816.F32.BF16 R40, R172.reuse, R150, R40 ;  /* 0x00000096ac28723c */ /* 0x040fee0000041828 */
[----:B------:R-:W3:Y:S01]  /*6760*/  LDSM.16.M88.4 R148, [R224+0x1800] ;  /* 0x00180000e094783b */ /* 0x000ee20000000200 */
[C---:B-----5:R-:W-:Y:S07]  /*6770*/  HMMA.16816.F32.BF16 R44, R172.reuse, R152, R44 ;  /* 0x00000098ac2c723c */ /* 0x060fee000004182c */
[----:B------:R-:W-:Y:S01]  /*6780*/  LDSM.16.M88.4 R208, [R235+0xf900] ;  /* 0x00f90000ebd0783b */ /* 0x000fe20000000200 */
[C---:B------:R-:W-:Y:S07]  /*6790*/  HMMA.16816.F32.BF16 R48, R172.reuse, R154, R48 ;  /* 0x0000009aac30723c */ /* 0x040fee0000041830 */
[----:B------:R-:W4:Y:S01]  /*67a0*/  LDSM.16.M88.4 R152, [R224+0x2000] ;  /* 0x00200000e098783b */ /* 0x000f220000000200 */
[C---:B-1----:R-:W-:Y:S08]  /*67b0*/  HMMA.16816.F32.BF16 R52, R172.reuse, R132, R52 ;  /* 0x00000084ac34723c */ /* 0x042ff00000041834 */
[C---:B------:R-:W-:Y:S01]  /*67c0*/  HMMA.16816.F32.BF16 R56, R172.reuse, R134, R56 ;  /* 0x00000086ac38723c */ /* 0x040fe20000041838 */
[----:B------:R-:W1:Y:S07]  /*67d0*/  LDSM.16.M88.4 R132, [R238+0xc100] ;  /* 0x00c10000ee84783b */ /* 0x000e6e0000000200 */
[C---:B--2---:R-:W-:Y:S08]  /*67e0*/  HMMA.16816.F32.BF16 R60, R172.reuse, R144, R60 ;  /* 0x00000090ac3c723c */ /* 0x044ff0000004183c */
[----:B------:R-:W-:Y:S01]  /*67f0*/  HMMA.16816.F32.BF16 R64, R172, R146, R64 ;  /* 0x00000092ac40723c */ /* 0x000fe20000041840 */
[----:B------:R-:W2:Y:S07]  /*6800*/  LDSM.16.M88.4 R144, [R238+0xc900] ;  /* 0x00c90000ee90783b */ /* 0x000eae0000000200 */
[C---:B------:R-:W-:Y:S08]  /*6810*/  HMMA.16816.F32.BF16 R4, R184.reuse, R156, R4 ;  /* 0x0000009cb804723c */ /* 0x040ff00000041804 */
[C---:B------:R-:W-:Y:S01]  /*6820*/  HMMA.16816.F32.BF16 R8, R184.reuse, R158, R8 ;  /* 0x0000009eb808723c */ /* 0x040fe20000041808 */
[----:B------:R-:W5:Y:S07]  /*6830*/  LDSM.16.M88.4 R156, [R238+0xd100] ;  /* 0x00d10000ee9c783b */ /* 0x000f6e0000000200 */
[C---:B------:R-:W-:Y:S08]  /*6840*/  HMMA.16816.F32.BF16 R12, R184.reuse, R160, R12 ;  /* 0x000000a0b80c723c */ /* 0x040ff0000004180c */
[C---:B------:R-:W-:Y:S01]  /*6850*/  HMMA.16816.F32.BF16 R16, R184.reuse, R162, R16 ;  /* 0x000000a2b810723c */ /* 0x040fe20000041810 */
[----:B------:R-:W1:Y:S07]  /*6860*/  LDSM.16.M88.4 R160, [R238+0xd900] ;  /* 0x00d90000eea0783b */ /* 0x000e6e0000000200 */
[C---:B------:R-:W-:Y:S08]  /*6870*/  HMMA.16816.F32.BF16 R20, R184.reuse, R164, R20 ;  /* 0x000000a4b814723c */ /* 0x040ff00000041814 */
[C---:B------:R-:W-:Y:S01]  /*6880*/  HMMA.16816.F32.BF16 R24, R184.reuse, R166, R24 ;  /* 0x000000a6b818723c */ /* 0x040fe20000041818 */
[----:B------:R-:W1:Y:S07]  /*6890*/  LDSM.16.M88.4 R164, [R238+0xe100] ;  /* 0x00e10000eea4783b */ /* 0x000e6e0000000200 */
[C---:B---3--:R-:W-:Y:S08]  /*68a0*/  HMMA.16816.F32.BF16 R28, R184.reuse, R148, R28 ;  /* 0x00000094b81c723c */ /* 0x048ff0000004181c */
[C---:B------:R-:W-:Y:S01]  /*68b0*/  HMMA.16816.F32.BF16 R32, R184.reuse, R150, R32 ;  /* 0x00000096b820723c */ /* 0x040fe20000041820 */
[----:B------:R-:W3:Y:S07]  /*68c0*/  LDSM.16.M88.4 R148, [R238+0xe900] ;  /* 0x00e90000ee94783b */ /* 0x000eee0000000200 */
[C---:B----4-:R-:W-:Y:S08]  /*68d0*/  HMMA.16816.F32.BF16 R36, R184.reuse, R152, R36 ;  /* 0x00000098b824723c */ /* 0x050ff00000041824 */
[C---:B------:R-:W-:Y:S01]  /*68e0*/  HMMA.16816.F32.BF16 R40, R184.reuse, R154, R40 ;  /* 0x0000009ab828723c */ /* 0x040fe20000041828 */
[----:B------:R-:W4:Y:S07]  /*68f0*/  LDSM.16.M88.4 R152, [R238+0xf100] ;  /* 0x00f10000ee98783b */ /* 0x000f2e0000000200 */
[C---:B------:R-:W-:Y:S08]  /*6900*/  HMMA.16816.F32.BF16 R44, R184.reuse, R168, R44 ;  /* 0x000000a8b82c723c */ /* 0x040ff0000004182c */
[C---:B------:R-:W-:Y:S01]  /*6910*/  HMMA.16816.F32.BF16 R48, R184.reuse, R170, R48 ;  /* 0x000000aab830723c */ /* 0x040fe20000041830 */
[----:B------:R-:W2:Y:S07]  /*6920*/  LDSM.16.M88.4 R168, [R238+0xf900] ;  /* 0x00f90000eea8783b */ /* 0x000eae0000000200 */
[C---:B------:R-:W-:Y:S08]  /*6930*/  HMMA.16816.F32.BF16 R52, R184.reuse, R176, R52 ;  /* 0x000000b0b834723c */ /* 0x040ff00000041834 */
[C---:B------:R-:W-:Y:S01]  /*6940*/  HMMA.16816.F32.BF16 R56, R184.reuse, R178, R56 ;  /* 0x000000b2b838723c */ /* 0x040fe20000041838 */
[----:B------:R-:W3:Y:S07]  /*6950*/  LDSM.16.M88.4 R176, [R223] ;  /* 0x00000000dfb0783b */ /* 0x000eee0000000200 */
[C---:B------:R-:W-:Y:S08]  /*6960*/  HMMA.16816.F32.BF16 R60, R184.reuse, R180, R60 ;  /* 0x000000b4b83c723c */ /* 0x040ff0000004183c */
[----:B------:R-:W-:Y:S01]  /*6970*/  HMMA.16816.F32.BF16 R64, R184, R182, R64 ;  /* 0x000000b6b840723c */ /* 0x000fe20000041840 */
[----:B------:R-:W3:Y:S07]  /*6980*/  LDSM.16.M88.4 R180, [R222] ;  /* 0x00000000deb4783b */ /* 0x000eee0000000200 */
[C---:B-1----:R-:W-:Y:S08]  /*6990*/  HMMA.16816.F32.BF16 R4, R188.reuse, R132, R4 ;  /* 0x00000084bc04723c */ /* 0x042ff00000041804 */
[C---:B------:R-:W-:Y:S01]  /*69a0*/  HMMA.16816.F32.BF16 R8, R188.reuse, R134, R8 ;  /* 0x00000086bc08723c */ /* 0x040fe20000041808 */
[----:B------:R-:W1:Y:S07]  /*69b0*/  LDSM.16.M88.4 R132, [R221] ;  /* 0x00000000dd84783b */ /* 0x000e6e0000000200 */
[C---:B--2---:R-:W-:Y:S08]  /*69c0*/  HMMA.16816.F32.BF16 R12, R188.reuse, R144, R12 ;  /* 0x00000090bc0c723c */ /* 0x044ff0000004180c */
[C---:B------:R-:W-:Y:S01]  /*69d0*/  HMMA.16816.F32.BF16 R16, R188.reuse, R146, R16 ;  /* 0x00000092bc10723c */ /* 0x040fe20000041810 */
[----:B------:R-:W2:Y:S07]  /*69e0*/  LDSM.16.M88.4 R144, [R220] ;  /* 0x00000000dc90783b */ /* 0x000eae0000000200 */
[C---:B-----5:R-:W-:Y:S08]  /*69f0*/  HMMA.16816.F32.BF16 R20, R188.reuse, R156, R20 ;  /* 0x0000009cbc14723c */ /* 0x060ff00000041814 */
[C---:B------:R-:W-:Y:S01]  /*6a00*/  HMMA.16816.F32.BF16 R24, R188.reuse, R158, R24 ;  /* 0x0000009ebc18723c */ /* 0x040fe20000041818 */
[----:B------:R-:W-:Y:S07]  /*6a10*/  LDSM.16.M88.4 R156, [R217] ;  /* 0x00000000d99c783b */ /* 0x000fee0000000200 */
[C---:B------:R-:W-:Y:S08]  /*6a20*/  HMMA.16816.F32.BF16 R28, R188.reuse, R160, R28 ;  /* 0x000000a0bc1c723c */ /* 0x040ff0000004181c */
[C---:B------:R-:W-:Y:S01]  /*6a30*/  HMMA.16816.F32.BF16 R32, R188.reuse, R162, R32 ;  /* 0x000000a2bc20723c */ /* 0x040fe20000041820 */
[----:B------:R-:W-:Y:S07]  /*6a40*/  LDSM.16.M88.4 R160, [R216] ;  /* 0x00000000d8a0783b */ /* 0x000fee0000000200 */
[C---:B------:R-:W-:Y:S08]  /*6a50*/  HMMA.16816.F32.BF16 R36, R188.reuse, R164, R36 ;  /* 0x000000a4bc24723c */ /* 0x040ff00000041824 */
[C---:B------:R-:W-:Y:S01]  /*6a60*/  HMMA.16816.F32.BF16 R40, R188.reuse, R166, R40 ;  /* 0x000000a6bc28723c */ /* 0x040fe20000041828 */
[----:B------:R-:W-:Y:S07]  /*6a70*/  LDSM.16.M88.4 R164, [R235+0xc100] ;  /* 0x00c10000eba4783b */ /* 0x000fee0000000200 */
[C---:B---3--:R-:W-:Y:S08]  /*6a80*/  HMMA.16816.F32.BF16 R44, R188.reuse, R148, R44 ;  /* 0x00000094bc2c723c */ /* 0x048ff0000004182c */
[C---:B------:R-:W-:Y:S01]  /*6a90*/  HMMA.16816.F32.BF16 R48, R188.reuse, R150, R48 ;  /* 0x00000096bc30723c */ /* 0x040fe20000041830 */
[----:B------:R-:W3:Y:S07]  /*6aa0*/  LDSM.16.M88.4 R148, [R219] ;  /* 0x00000000db94783b */ /* 0x000eee0000000200 */
[C---:B----4-:R-:W-:Y:S08]  /*6ab0*/  HMMA.16816.F32.BF16 R52, R188.reuse, R152, R52 ;  /* 0x00000098bc34723c */ /* 0x050ff00000041834 */
[C---:B------:R-:W-:Y:S01]  /*6ac0*/  HMMA.16816.F32.BF16 R56, R188.reuse, R154, R56 ;  /* 0x0000009abc38723c */ /* 0x040fe20000041838 */
[----:B------:R-:W4:Y:S07]  /*6ad0*/  LDSM.16.M88.4 R152, [R218] ;  /* 0x00000000da98783b */ /* 0x000f2e0000000200 */
[C---:B------:R-:W-:Y:S08]  /*6ae0*/  HMMA.16816.F32.BF16 R60, R188.reuse, R168, R60 ;  /* 0x000000a8bc3c723c */ /* 0x040ff0000004183c */
[----:B------:R-:W-:Y:S01]  /*6af0*/  HMMA.16816.F32.BF16 R64, R188, R170, R64 ;  /* 0x000000aabc40723c */ /* 0x000fe20000041840 */
[----:B------:R-:W-:Y:S07]  /*6b00*/  LDSM.16.M88.4 R168, [R235+0xd100] ;  /* 0x00d10000eba8783b */ /* 0x000fee0000000200 */
[C---:B------:R-:W-:Y:S08]  /*6b10*/  HMMA.16816.F32.BF16 R4, R192.reuse, R176, R4 ;  /* 0x000000b0c004723c */ /* 0x040ff00000041804 */
[C---:B------:R-:W-:Y:S01]  /*6b20*/  HMMA.16816.F32.BF16 R8, R192.reuse, R178, R8 ;  /* 0x000000b2c008723c */ /* 0x040fe20000041808 */
[----:B------:R-:W-:Y:S07]  /*6b30*/  LDSM.16.M88.4 R176, [R235+0xd900] ;  /* 0x00d90000ebb0783b */ /* 0x000fee0000000200 */
[C---:B------:R-:W-:Y:S08]  /*6b40*/  HMMA.16816.F32.BF16 R12, R192.reuse, R180, R12 ;  /* 0x000000b4c00c723c */ /* 0x040ff0000004180c */
[C---:B------:R-:W-:Y:S01]  /*6b50*/  HMMA.16816.F32.BF16 R16, R192.reuse, R182, R16 ;  /* 0x000000b6c010723c */ /* 0x040fe20000041810 */
[----:B------:R-:W-:Y:S07]  /*6b60*/  LDSM.16.M88.4 R180, [R235+0xe100] ;  /* 0x00e10000ebb4783b */ /* 0x000fee0000000200 */
[C---:B-1----:R-:W-:Y:S08]  /*6b70*/  HMMA.16816.F32.BF16 R20, R192.reuse, R132, R20 ;  /* 0x00000084c014723c */ /* 0x042ff00000041814 */
[C---:B------:R-:W-:Y:S01]  /*6b80*/  HMMA.16816.F32.BF16 R24, R192.reuse, R134, R24 ;  /* 0x00000086c018723c */ /* 0x040fe20000041818 */
[----:B------:R-:W1:Y:S07]  /*6b90*/  LDSM.16.M88.4 R132, [R235+0xc900] ;  /* 0x00c90000eb84783b */ /* 0x000e6e0000000200 */
[C---:B--2---:R-:W-:Y:S08]  /*6ba0*/  HMMA.16816.F32.BF16 R28, R192.reuse, R144, R28 ;  /* 0x00000090c01c723c */ /* 0x044ff0000004181c */
[C---:B------:R-:W-:Y:S01]  /*6bb0*/  HMMA.16816.F32.BF16 R32, R192.reuse, R146, R32 ;  /* 0x00000092c020723c */ /* 0x040fe20000041820 */
[----:B------:R-:W2:Y:S07]  /*6bc0*/  LDSM.16.M88.4 R144, [R224+0x4000] ;  /* 0x00400000e090783b */ /* 0x000eae0000000200 */
[C---:B---3--:R-:W-:Y:S08]  /*6bd0*/  HMMA.16816.F32.BF16 R36, R192.reuse, R148, R36 ;  /* 0x00000094c024723c */ /* 0x048ff00000041824 */
[C---:B------:R-:W-:Y:S08]  /*6be0*/  HMMA.16816.F32.BF16 R40, R192.reuse, R150, R40 ;  /* 0x00000096c028723c */ /* 0x040ff00000041828 */
[C---:B----4-:R-:W-:Y:S08]  /*6bf0*/  HMMA.16816.F32.BF16 R44, R192.reuse, R152, R44 ;  /* 0x00000098c02c723c */ /* 0x050ff0000004182c */
[C---:B------:R-:W-:Y:S08]  /*6c00*/  HMMA.16816.F32.BF16 R48, R192.reuse, R154, R48 ;  /* 0x0000009ac030723c */ /* 0x040ff00000041830 */
[C---:B------:R-:W-:Y:S08]  /*6c10*/  HMMA.16816.F32.BF16 R52, R192.reuse, R156, R52 ;  /* 0x0000009cc034723c */ /* 0x040ff00000041834 */
[C---:B------:R-:W-:Y:S08]  /*6c20*/  HMMA.16816.F32.BF16 R56, R192.reuse, R158, R56 ;  /* 0x0000009ec038723c */ /* 0x040ff00000041838 */
[C---:B------:R-:W-:Y:S08]  /*6c30*/  HMMA.16816.F32.BF16 R60, R192.reuse, R160, R60 ;  /* 0x000000a0c03c723c */ /* 0x040ff0000004183c */
[----:B------:R-:W-:Y:S08]  /*6c40*/  HMMA.16816.F32.BF16 R64, R192, R162, R64 ;  /* 0x000000a2c040723c */ /* 0x000ff00000041840 */
[C---:B------:R-:W-:Y:S08]  /*6c50*/  HMMA.16816.F32.BF16 R4, R196.reuse, R164, R4 ;  /* 0x000000a4c404723c */ /* 0x040ff00000041804 */
[C---:B------:R-:W-:Y:S08]  /*6c60*/  HMMA.16816.F32.BF16 R8, R196.reuse, R166, R8 ;  /* 0x000000a6c408723c */ /* 0x040ff00000041808 */
[C---:B-1----:R-:W-:Y:S08]  /*6c70*/  HMMA.16816.F32.BF16 R12, R196.reuse, R132, R12 ;  /* 0x00000084c40c723c */ /* 0x042ff0000004180c */
[C---:B------:R-:W-:Y:S01]  /*6c80*/  HMMA.16816.F32.BF16 R16, R196.reuse, R134, R16 ;  /* 0x00000086c410723c */ /* 0x040fe20000041810 */
[----:B------:R-:W1:Y:S07]  /*6c90*/  LDSM.16.M88.4 R132, [R224+0x4800] ;  /* 0x00480000e084783b */ /* 0x000e6e0000000200 */
[C---:B------:R-:W-:Y:S08]  /*6ca0*/  HMMA.16816.F32.BF16 R20, R196.reuse, R168, R20 ;  /* 0x000000a8c414723c */ /* 0x040ff00000041814 */
        /* <DEDUP_REMOVED lines=10> */
[----:B------:R-:W-:Y:S08]  /*6d50*/  HMMA.16816.F32.BF16 R64, R196, R210, R64 ;  /* 0x000000d2c440723c */ /* 0x000ff00000041840 */
[C---:B--2---:R-:W-:Y:S08]  /*6d60*/  HMMA.16816.F32.BF16 R4, R212.reuse, R144, R4 ;  /* 0x00000090d404723c */ /* 0x044ff00000041804 */
[C---:B------:R-:W-:Y:S08]  /*6d70*/  HMMA.16816.F32.BF16 R8, R212.reuse, R146, R8 ;  /* 0x00000092d408723c */ /* 0x040ff00000041808 */
[C---:B-1----:R-:W-:Y:S08]  /*6d80*/  HMMA.16816.F32.BF16 R12, R212.reuse, R132, R12 ;  /* 0x00000084d40c723c */ /* 0x042ff0000004180c */
[----:B------:R-:W-:Y:S01]  /*6d90*/  FMUL.FTZ R4, R4, c[0x0][0x320] ;  /* 0x0000c80004047a20 */ /* 0x000fe20000410000 */
[C---:B------:R-:W-:Y:S03]  /*6da0*/  HMMA.16816.F32.BF16 R16, R212.reuse, R134, R16 ;  /* 0x00000086d410723c */ /* 0x040fe60000041810 */
[----:B------:R-:W-:Y:S01]  /*6db0*/  MUFU.TANH R147, R4 ;  /* 0x0000000400937308 */ /* 0x000fe20000002400 */
[----:B------:R-:W-:Y:S02]  /*6dc0*/  FMUL.FTZ R5, R5, c[0x0][0x320] ;  /* 0x0000c80005057a20 */ /* 0x000fe40000410000 */
[----:B------:R-:W-:Y:S02]  /*6dd0*/  FMUL.FTZ R6, R6, c[0x0][0x320] ;  /* 0x0000c80006067a20 */ /* 0x000fe40000410000 */
[----:B------:R-:W-:Y:S04]  /*6de0*/  FMUL.FTZ R10, R10, c[0x0][0x320] ;  /* 0x0000c8000a0a7a20 */ /* 0x000fe80000410000 */
[----:B------:R-:W-:Y:S01]  /*6df0*/  FMUL.FTZ R11, R11, c[0x0][0x320] ;  /* 0x0000c8000b0b7a20 */ /* 0x000fe20000410000 */
[----:B------:R-:W-:Y:S01]  /*6e00*/  MUFU.TANH R146, R5 ;  /* 0x0000000500927308 */ /* 0x000fe20000002400 */
[----:B------:R-:W-:Y:S02]  /*6e10*/  FMUL.FTZ R7, R7, c[0x0][0x320] ;  /* 0x0000c80007077a20 */ /* 0x000fe40000410000 */
[----:B------:R-:W-:Y:S02]  /*6e20*/  FMUL.FTZ R9, R9, c[0x0][0x320] ;  /* 0x0000c80009097a20 */ /* 0x000fe40000410000 */
[----:B------:R-:W-:Y:S02]  /*6e30*/  FMUL.FTZ R8, R8, c[0x0][0x320] ;  /* 0x0000c80008087a20 */ /* 0x000fe40000410000 */
[----:B------:R-:W-:Y:S02]  /*6e40*/  FMUL.FTZ R13, R13, c[0x0][0x320] ;  /* 0x0000c8000d0d7a20 */ /* 0x000fe40000410000 */
[----:B------:R-:W-:Y:S01]  /*6e50*/  FMUL.FTZ R15, R15, c[0x0][0x320] ;  /* 0x0000c8000f0f7a20 */ /* 0x000fe20000410000 */
[----:B------:R-:W-:Y:S01]  /*6e60*/  MUFU.TANH R148, R8 ;  /* 0x0000000800947308 */ /* 0x000fe20000002400 */
[----:B------:R-:W-:Y:S02]  /*6e70*/  FMUL.FTZ R16, R16, c[0x0][0x320] ;  /* 0x0000c80010107a20 */ /* 0x000fe40000410000 */
[----:B------:R-:W-:Y:S02]  /*6e80*/  FMUL.FTZ R12, R12, c[0x0][0x320] ;  /* 0x0000c8000c0c7a20 */ /* 0x000fe40000410000 */
[----:B------:R-:W-:Y:S02]  /*6e90*/  FMUL.FTZ R14, R14, c[0x0][0x320] ;  /* 0x0000c8000e0e7a20 */ /* 0x000fe40000410000 */
[----:B------:R-:W-:Y:S02]  /*6ea0*/  FMUL.FTZ R18, R18, c[0x0][0x320] ;  /* 0x0000c80012127a20 */ /* 0x000fe40000410000 */
[----:B------:R-:W-:Y:S01]  /*6eb0*/  FMUL.FTZ R19, R19, c[0x0][0x320] ;  /* 0x0000c80013137a20 */ /* 0x000fe20000410000 */
[----:B------:R-:W1:Y:S01]  /*6ec0*/  MUFU.TANH R8, R10 ;  /* 0x0000000a00087308 */ /* 0x000e620000002400 */
[----:B------:R-:W-:Y:S09]  /*6ed0*/  FMUL.FTZ R17, R17, c[0x0][0x320] ;  /* 0x0000c80011117a20 */ /* 0x000ff20000410000 */
[----:B------:R-:W2:Y:S10]  /*6ee0*/  MUFU.TANH R3, R11 ;  /* 0x0000000b00037308 */ /* 0x000eb40000002400 */
[----:B------:R-:W-:Y:S01]  /*6ef0*/  MUFU.TANH R145, R6 ;  /* 0x0000000600917308 */ /* 0x000fe20000002400 */
[----:B-1----:R1:W-:Y:S09]  /*6f00*/  STL [R1+0x18], R8 ;  /* 0x0000180801007387 */ /* 0x0023f20000100800 */
[----:B------:R3:W-:Y:S01]  /*6f10*/  MUFU.TANH R144, R7 ;  /* 0x0000000700907308 */ /* 0x0007e20000002400 */
[----:B--2---:R2:W-:Y:S09]  /*6f20*/  STL [R1+0x14], R3 ;  /* 0x0000140301007387 */ /* 0x0045f20000100800 */
[----:B------:R-:W-:Y:S10]  /*6f30*/  MUFU.TANH R151, R9 ;  /* 0x0000000900977308 */ /* 0x000ff40000002400 */
[----:B-1----:R-:W-:Y:S01]  /*6f40*/  MUFU.TANH R8, R13 ;  /* 0x0000000d00087308 */ /* 0x002fe20000002400 */
[----:B---3--:R-:W1:Y:S09]  /*6f50*/  LDSM.16.M88.4 R4, [R224+0x5000] ;  /* 0x00500000e004783b */ /* 0x008e720000000200 */
[----:B------:R-:W-:Y:S10]  /*6f60*/  MUFU.TANH R158, R17 ;  /* 0x00000011009e7308 */ /* 0x000ff40000002400 */
[----:B--2---:R-:W2:Y:S10]  /*6f70*/  MUFU.TANH R3, R12 ;  /* 0x0000000c00037308 */ /* 0x004eb40000002400 */
[----:B------:R-:W-:Y:S10]  /*6f80*/  MUFU.TANH R161, R18 ;  /* 0x0000001200a17308 */ /* 0x000ff40000002400 */
[----:B------:R-:W-:Y:S01]  /*6f90*/  MUFU.TANH R164, R19 ;  /* 0x0000001300a47308 */ /* 0x000fe20000002400 */
[----:B--2---:R2:W-:Y:S01]  /*6fa0*/  STL [R1+0x10], R3 ;  /* 0x0000100301007387 */ /* 0x0045e20000100800 */
[C---:B-1----:R-:W-:Y:S03]  /*6fb0*/  HMMA.16816.F32.BF16 R20, R212.reuse, R4, R20 ;  /* 0x00000004d414723c */ /* 0x042fe60000041814 */
[----:B------:R1:W-:Y:S05]  /*6fc0*/  STL [R1+0xc], R8 ;  /* 0x00000c0801007387 */ /* 0x0003ea0000100800 */
[C---:B------:R-:W-:Y:S01]  /*6fd0*/  HMMA.16816.F32.BF16 R24, R212.reuse, R6, R24 ;  /* 0x00000006d418723c */ /* 0x040fe20000041818 */
[----:B------:R-:W-:Y:S01]  /*6fe0*/  LDSM.16.M88.4 R4, [R224+0x6000] ;  /* 0x00600000e004783b */ /* 0x000fe20000000200 */
[----:B--2---:R-:W2:Y:S11]  /*6ff0*/  MUFU.TANH R3, R14 ;  /* 0x0000000e00037308 */ /* 0x004eb60000002400 */
[----:B------:R-:W-:Y:S03]  /*7000*/  @!UPT UIADD3 URZ, URZ, URZ, URZ ;  /* 0x0000003f3f3ff290 */ /* 0x000fe6000fffe03f */
[----:B------:R-:W-:Y:S02]  /*7010*/  FMUL.FTZ R20, R20, c[0x0][0x320] ;  /* 0x0000c80014147a20 */ /* 0x000fe40000410000 */
[----:B------:R-:W-:Y:S02]  /*7020*/  FMUL.FTZ R21, R21, c[0x0][0x320] ;  /* 0x0000c80015157a20 */ /* 0x000fe40000410000 */
[----:B------:R-:W-:Y:S02]  /*7030*/  FMUL.FTZ R22, R22, c[0x0][0x320] ;  /* 0x0000c80016167a20 */ /* 0x000fe40000410000 */
[----:B------:R-:W-:Y:S02]  /*7040*/  FMUL.FTZ R23, R23, c[0x0][0x320] ;  /* 0x0000c80017177a20 */ /* 0x000fe40000410000 */
[----:B------:R-:W-:Y:S01]  /*7050*/  FMUL.FTZ R24, R24, c[0x0][0x320] ;  /* 0x0000c80018187a20 */ /* 0x000fe20000410000 */
[----:B-1----:R-:W1:Y:S01]  /*7060*/  MUFU.TANH R8, R15 ;  /* 0x0000000f00087308 */ /* 0x002e620000002400 */
[----:B------:R-:W-:Y:S02]  /*7070*/  FMUL.FTZ R25, R25, c[0x0][0x320] ;  /* 0x0000c80019197a20 */ /* 0x000fe40000410000 */
[----:B------:R-:W-:Y:S02]  /*7080*/  FMUL.FTZ R26, R26, c[0x0][0x320] ;  /* 0x0000c8001a1a7a20 */ /* 0x000fe40000410000 */
[----:B------:R-:W-:Y:S05]  /*7090*/  FMUL.FTZ R27, R27, c[0x0][0x320] ;  /* 0x0000c8001b1b7a20 */ /* 0x000fea0000410000 */
[----:B------:R-:W-:Y:S01]  /*70a0*/  MUFU.TANH R170, R20 ;  /* 0x0000001400aa7308 */ /* 0x000fe20000002400 */
[----:B--2---:R2:W-:Y:S09]  /*70b0*/  STL [R1+0x8], R3 ;  /* 0x0000080301007387 */ /* 0x0045f20000100800 */
[----:B------:R-:W-:Y:S01]  /*70c0*/  MUFU.TANH R171, R21 ;  /* 0x0000001500ab7308 */ /* 0x000fe20000002400 */
[----:B-1----:R-:W-:Y:S04]  /*70d0*/  STL [R1+0x4], R8 ;  /* 0x0000040801007387 */ /* 0x002fe80000100800 */
[----:B------:R-:W1:Y:S05]  /*70e0*/  LDSM.16.M88.4 R8, [R224+0x5800] ;  /* 0x00580000e008783b */ /* 0x000e6a0000000200 */
[----:B------:R-:W-:Y:S10]  /*70f0*/  MUFU.TANH R176, R22 ;  /* 0x0000001600b07308 */ /* 0x000ff40000002400 */
[----:B--2---:R-:W2:Y:S10]  /*7100*/  MUFU.TANH R3, R16 ;  /* 0x0000001000037308 */ /* 0x004eb40000002400 */
[----:B------:R3:W4:Y:S10]  /*7110*/  MUFU.TANH R177, R23 ;  /* 0x0000001700b17308 */ /* 0x0007340000002400 */
[----:B------:R3:W3:Y:S01]  /*7120*/  MUFU.TANH R178, R24 ;  /* 0x0000001800b27308 */ /* 0x0006e20000002400 */
[----:B--2---:R-:W-:Y:S01]  /*7130*/  STL [R1], R3 ;  /* 0x0000000301007387 */ /* 0x004fe20000100800 */
[C---:B-1----:R-:W-:Y:S08]  /*7140*/  HMMA.16816.F32.BF16 R28, R212.reuse, R8, R28 ;  /* 0x00000008d41c723c */ /* 0x042ff0000004181c */
[----:B------:R1:W2:Y:S01]  /*7150*/  MUFU.TANH R179, R25 ;  /* 0x0000001900b37308 */ /* 0x0002a20000002400 */
[C---:B------:R-:W-:Y:S01]  /*7160*/  HMMA.16816.F32.BF16 R32, R212.reuse, R10, R32 ;  /* 0x0000000ad420723c */ /* 0x040fe20000041820 */
[----:B------:R-:W5:Y:S08]  /*7170*/  LDSM.16.M88.4 R8, [R224+0x6800] ;  /* 0x00680000e008783b */ /* 0x000f700000000200 */
[----:B------:R1:W1:Y:S01]  /*7180*/  MUFU.TANH R180, R26 ;  /* 0x0000001a00b47308 */ /* 0x0002620000002400 */
[C---:B------:R-:W-:Y:S09]  /*7190*/  HMMA.16816.F32.BF16 R36, R212.reuse, R4, R36 ;  /* 0x00000004d424723c */ /* 0x040ff20000041824 */
[----:B------:R1:W1:Y:S01]  /*71a0*/  MUFU.TANH R181, R27 ;  /* 0x0000001b00b57308 */ /* 0x0002620000002400 */
[C---:B------:R-:W-:Y:S01]  /*71b0*/  HMMA.16816.F32.BF16 R40, R212.reuse, R6, R40 ;  /* 0x00000006d428723c */ /* 0x040fe20000041828 */
[----:B------:R-:W1:Y:S02]  /*71c0*/  LDSM.16.M88.4 R4, [R224+0x7000] ;  /* 0x00700000e004783b */ /* 0x000e640000000200 */
[----:B------:R-:W-:Y:S02]  /*71d0*/  FMUL.FTZ R28, R28, c[0x0][0x320] ;  /* 0x0000c8001c1c7a20 */ /* 0x000fe40000410000 */
[----:B------:R-:W-:Y:S04]  /*71e0*/  FMUL.FTZ R29, R29, c[0x0][0x320] ;  /* 0x0000c8001d1d7a20 */ /* 0x000fe80000410000 */
[----:B------:R1:W1:Y:S03]  /*71f0*/  MUFU.TANH R206, R28 ;  /* 0x0000001c00ce7308 */ /* 0x0002660000002400 */
[----:B------:R-:W-:Y:S02]  /*7200*/  FMUL.FTZ R30, R30, c[0x0][0x320] ;  /* 0x0000c8001e1e7a20 */ /* 0x000fe40000410000 */
[----:B------:R-:W-:Y:S02]  /*7210*/  FMUL.FTZ R31, R31, c[0x0][0x320] ;  /* 0x0000c8001f1f7a20 */ /* 0x000fe40000410000 */
[----:B------:R-:W-:Y:S02]  /*7220*/  FMUL.FTZ R32, R32, c[0x0][0x320] ;  /* 0x0000c80020207a20 */ /* 0x000fe40000410000 */
[----:B------:R-:W-:Y:S01]  /*7230*/  FMUL.FTZ R33, R33, c[0x0][0x320] ;  /* 0x0000c80021217a20 */ /* 0x000fe20000410000 */
[----:B------:R2:W2:Y:S01]  /*7240*/  MUFU.TANH R204, R29 ;  /* 0x0000001d00cc7308 */ /* 0x0004a20000002400 */
[----:B------:R-:W-:Y:S02]  /*7250*/  FMUL.FTZ R34, R34, c[0x0][0x320] ;  /* 0x0000c80022227a20 */ /* 0x000fe40000410000 */
[----:B------:R-:W-:Y:S02]  /*7260*/  FMUL.FTZ R35, R35, c[0x0][0x320] ;  /* 0x0000c80023237a20 */ /* 0x000fe40000410000 */
[----:B------:R-:W-:Y:S01]  /*7270*/  FMUL.FTZ R36, R36, c[0x0][0x320] ;  /* 0x0000c80024247a20 */ /* 0x000fe20000410000 */
[C---:B-----5:R-:W-:Y:S04]  /*7280*/  HMMA.16816.F32.BF16 R44, R212.reuse, R8, R44 ;  /* 0x00000008d42c723c */ /* 0x060fe8000004182c */
[----:B------:R2:W2:Y:S01]  /*7290*/  MUFU.TANH R207, R30 ;  /* 0x0000001e00cf7308 */ /* 0x0004a20000002400 */
[----:B------:R-:W-:Y:S02]  /*72a0*/  FMUL.FTZ R37, R37, c[0x0][0x320] ;  /* 0x0000c80025257a20 */ /* 0x000fe40000410000 */
[----:B------:R-:W-:Y:S01]  /*72b0*/  FMUL.FTZ R38, R38, c[0x0][0x320] ;  /* 0x0000c80026267a20 */ /* 0x000fe20000410000 */
[C---:B------:R-:W-:Y:S01]  /*72c0*/  HMMA.16816.F32.BF16 R48, R212.reuse, R10, R48 ;  /* 0x0000000ad430723c */ /* 0x040fe20000041830 */
[----:B------:R-:W5:Y:S01]  /*72d0*/  LDSM.16.M88.4 R8, [R224+0x7800] ;  /* 0x00780000e008783b */ /* 0x000f620000000200 */
[----:B------:R-:W-:Y:S04]  /*72e0*/  DEPBAR.LE SB0, 0x0 ;  /* 0x000080000000791a */ /* 0x000fe80000000000 */
[----:B------:R2:W2:Y:S01]  /*72f0*/  MUFU.TANH R209, R31 ;  /* 0x0000001f00d17308 */ /* 0x0004a20000002400 */
[----:B------:R-:W-:Y:S01]  /*7300*/  FMUL.FTZ R39, R39, c[0x0][0x320] ;  /* 0x0000c80027277a20 */ /* 0x000fe20000410000 */
[C---:B-1----:R-:W-:Y:S01]  /*7310*/  HMMA.16816.F32.BF16 R52, R212.reuse, R4, R52 ;  /* 0x00000004d434723c */ /* 0x042fe20000041834 */
[----:B------:R-:W-:Y:S04]  /*7320*/  BAR.SYNC.DEFER_BLOCKING 0x0 ;  /* 0x0000000000007b1d */ /* 0x000fe80000010000 */
[----:B------:R-:W-:Y:S02]  /*7330*/  FMUL.FTZ R40, R40, c[0x0][0x320] ;  /* 0x0000c80028287a20 */ /* 0x000fe40000410000 */
[----:B------:R-:W-:Y:S01]  /*7340*/  FMUL.FTZ R41, R41, c[0x0][0x320] ;  /* 0x0000c80029297a20 */ /* 0x000fe20000410000 */
[----:B------:R1:W1:Y:S01]  /*7350*/  MUFU.TANH R210, R32 ;  /* 0x0000002000d27308 */ /* 0x0002620000002400 */
[C---:B------:R-:W-:Y:S03]  /*7360*/  HMMA.16816.F32.BF16 R56, R212.reuse, R6, R56 ;  /* 0x00000006d438723c */ /* 0x040fe60000041838 */
[----:B------:R-:W-:Y:S02]  /*7370*/  FMUL.FTZ R42, R42, c[0x0][0x320] ;  /* 0x0000c8002a2a7a20 */ /* 0x000fe40000410000 */
[----:B------:R-:W-:Y:S02]  /*7380*/  FMUL.FTZ R43, R43, c[0x0][0x320] ;  /* 0x0000c8002b2b7a20 */ /* 0x000fe40000410000 */
[----:B------:R-:W-:Y:S02]  /*7390*/  FMUL.FTZ R44, R44, c[0x0][0x320] ;  /* 0x0000c8002c2c7a20 */ /* 0x000fe40000410000 */
[----:B------:R1:W1:Y:S03]  /*73a0*/  MUFU.TANH R211, R33 ;  /* 0x0000002100d37308 */ /* 0x0002660000002400 */
[----:B------:R-:W-:Y:S02]  /*73b0*/  FMUL.FTZ R45, R45, c[0x0][0x320] ;  /* 0x0000c8002d2d7a20 */ /* 0x000fe40000410000 */
[----:B------:R-:W-:Y:S02]  /*73c0*/  FMUL.FTZ R46, R46, c[0x0][0x320] ;  /* 0x0000c8002e2e7a20 */ /* 0x000fe40000410000 */
[----:B------:R-:W-:Y:S02]  /*73d0*/  FMUL.FTZ R47, R47, c[0x0][0x320] ;  /* 0x0000c8002f2f7a20 */ /* 0x000fe40000410000 */
[----:B------:R-:W-:Y:S01]  /*73e0*/  FMUL.FTZ R48, R48, c[0x0][0x320] ;  /* 0x0000c80030307a20 */ /* 0x000fe20000410000 */
[----:B------:R1:W1:Y:S01]  /*73f0*/  MUFU.TANH R250, R34 ;  /* 0x0000002200fa7308 */ /* 0x0002620000002400 */
[----:B------:R-:W-:Y:S02]  /*7400*/  FMUL.FTZ R49, R49, c[0x0][0x320] ;  /* 0x0000c80031317a20 */ /* 0x000fe40000410000 */
[----:B------:R-:W-:Y:S01]  /*7410*/  FMUL.FTZ R50, R50, c[0x0][0x320] ;  /* 0x0000c80032327a20 */ /* 0x000fe20000410000 */
[C---:B-----5:R-:W-:Y:S03]  /*7420*/  HMMA.16816.F32.BF16 R60, R212.reuse, R8, R60 ;  /* 0x00000008d43c723c */ /* 0x060fe6000004183c */
[----:B------:R-:W-:Y:S03]  /*7430*/  FMUL.FTZ R51, R51, c[0x0][0x320] ;  /* 0x0000c80033337a20 */ /* 0x000fe60000410000 */
[----:B------:R1:W1:Y:S01]  /*7440*/  MUFU.TANH R251, R35 ;  /* 0x0000002300fb7308 */ /* 0x0002620000002400 */
[----:B------:R-:W-:Y:S01]  /*7450*/  FMUL.FTZ R52, R52, c[0x0][0x320] ;  /* 0x0000c80034347a20 */ /* 0x000fe20000410000 */
[----:B------:R-:W-:Y:S04]  /*7460*/  HMMA.16816.F32.BF16 R64, R212, R10, R64 ;  /* 0x0000000ad440723c */ /* 0x000fe80000041840 */
[----:B------:R-:W-:Y:S02]  /*7470*/  FMUL.FTZ R53, R53, c[0x0][0x320] ;  /* 0x0000c80035357a20 */ /* 0x000fe40000410000 */
[----:B------:R-:W-:Y:S02]  /*7480*/  FMUL.FTZ R54, R54, c[0x0][0x320] ;  /* 0x0000c80036367a20 */ /* 0x000fe40000410000 */
[----:B------:R1:W1:Y:S01]  /*7490*/  MUFU.TANH R19, R36 ;  /* 0x0000002400137308 */ /* 0x0002620000002400 */
[----:B------:R-:W-:Y:S03]  /*74a0*/  FMUL.FTZ R55, R55, c[0x0][0x320] ;  /* 0x0000c80037377a20 */ /* 0x000fe60000410000 */
[----:B------:R-:W-:Y:S02]  /*74b0*/  FMUL.FTZ R56, R56, c[0x0][0x320] ;  /* 0x0000c80038387a20 */ /* 0x000fe40000410000 */
[----:B------:R-:W-:Y:S02]  /*74c0*/  FMUL.FTZ R57, R57, c[0x0][0x320] ;  /* 0x0000c80039397a20 */ /* 0x000fe40000410000 */
[----:B------:R-:W-:Y:S02]  /*74d0*/  FMUL.FTZ R58, R58, c[0x0][0x320] ;  /* 0x0000c8003a3a7a20 */ /* 0x000fe40000410000 */
[----:B------:R1:W1:Y:S01]  /*74e0*/  MUFU.TANH R18, R37 ;  /* 0x0000002500127308 */ /* 0x0002620000002400 */
[----:B------:R-:W-:Y:S02]  /*74f0*/  FMUL.FTZ R59, R59, c[0x0][0x320] ;  /* 0x0000c8003b3b7a20 */ /* 0x000fe40000410000 */
[----:B------:R-:W-:Y:S02]  /*7500*/  FMUL.FTZ R60, R60, c[0x0][0x320] ;  /* 0x0000c8003c3c7a20 */ /* 0x000fe40000410000 */
[----:B------:R-:W-:Y:S02]  /*7510*/  FMUL.FTZ R61, R61, c[0x0][0x320] ;  /* 0x0000c8003d3d7a20 */ /* 0x000fe40000410000 */
[----:B------:R-:W-:Y:S02]  /*7520*/  FMUL.FTZ R62, R62, c[0x0][0x320] ;  /* 0x0000c8003e3e7a20 */ /* 0x000fe40000410000 */
[----:B------:R-:W-:Y:S01]  /*7530*/  FMUL.FTZ R63, R63, c[0x0][0x320] ;  /* 0x0000c8003f3f7a20 */ /* 0x000fe20000410000 */
[----:B------:R1:W1:Y:S01]  /*7540*/  MUFU.TANH R135, R38 ;  /* 0x0000002600877308 */ /* 0x0002620000002400 */
[----:B------:R-:W-:Y:S02]  /*7550*/  FMUL.FTZ R64, R64, c[0x0][0x320] ;  /* 0x0000c80040407a20 */ /* 0x000fe40000410000 */
[----:B------:R-:W-:Y:S02]  /*7560*/  FMUL.FTZ R65, R65, c[0x0][0x320] ;  /* 0x0000c80041417a20 */ /* 0x000fe40000410000 */
[----:B------:R-:W-:Y:S02]  /*7570*/  FMUL.FTZ R66, R66, c[0x0][0x320] ;  /* 0x0000c80042427a20 */ /* 0x000fe40000410000 */
[----:B------:R-:W-:Y:S03]  /*7580*/  FMUL.FTZ R3, R67, c[0x0][0x320] ;  /* 0x0000c80043037a20 */ /* 0x000fe60000410000 */
[----:B------:R1:W1:Y:S10]  /*7590*/  MUFU.TANH R132, R39 ;  /* 0x0000002700847308 */ /* 0x0002740000002400 */
        /* <DEDUP_REMOVED lines=27> */
[----:B------:R1:W1:Y:S02]  /*7750*/  MUFU.TANH R133, R3 ;  /* 0x0000000300857308 */ /* 0x0002640000002400 */
[----:B-1234-:R-:W-:-:S05]  /*7760*/  @P1 BRA `(.L_x_8) ;  /* 0xffffe44000001947 */ /* 0x01efca000383ffff */
.L_x_7:
[----:B---3--:R-:W2:Y:S01]  /*7770*/  LDL.LU R8, [R1+0x18] ;  /* 0x0000180001087983 */ /* 0x008ea20000300800 */
[----:B------:R-:W-:Y:S01]  /*7780*/  FMNMX.FTZ R5, R147, R2, !PT ;  /* 0x0000000293057209 */ /* 0x000fe20007810000 */
[----:B------:R-:W-:Y:S01]  /*7790*/  UISETP.GT.AND UP0, UPT, UR6, UR8, UPT ;  /* 0x000000080600728c */ /* 0x000fe2000bf04270 */
[----:B------:R-:W-:Y:S01]  /*77a0*/  FMNMX.FTZ R3, R145, R0, !PT ;  /* 0x0000000091037209 */ /* 0x000fe20007810000 */
[----:B------:R-:W3:Y:S01]  /*77b0*/  LDL.LU R7, [R1+0x14] ;  /* 0x0000140001077983 */ /* 0x000ee20000300800 */
[----:B------:R-:W-:Y:S01]  /*77c0*/  FMNMX.FTZ R5, R146, R5, !PT ;  /* 0x0000000592057209 */ /* 0x000fe20007810000 */
[----:B------:R-:W-:Y:S01]  /*77d0*/  UIADD3 UR6, UR6, -0x1, URZ ;  /* 0xffffffff06067890 */ /* 0x000fe2000fffe03f */
[----:B------:R-:W-:Y:S01]  /*77e0*/  FMNMX.FTZ R3, R144, R3, !PT ;  /* 0x0000000390037209 */ /* 0x000fe20007810000 */
[----:B------:R-:W4:Y:S01]  /*77f0*/  LDL.LU R32, [R1+0x10] ;  /* 0x0000100001207983 */ /* 0x000f220000300800 */
[----:B------:R-:W-:Y:S02]  /*7800*/  FMNMX.FTZ R5, R148, R5, !PT ;  /* 0x0000000594057209 */ /* 0x000fe40007810000 */
[----:B------:R-:W-:Y:S01]  /*7810*/  MOV R48, R19 ;  /* 0x0000001300307202 */ /* 0x000fe20000000f00 */
[----:B------:R-:W5:Y:S01]  /*7820*/  LDL.LU R41, [R1+0xc] ;  /* 0x00000c0001297983 */ /* 0x000f620000300800 */
[----:B------:R-:W-:Y:S02]  /*7830*/  FMNMX.FTZ R5, R151, R5, !PT ;  /* 0x0000000597057209 */ /* 0x000fe40007810000 */
[----:B------:R-:W-:Y:S01]  /*7840*/  MOV R49, R18 ;  /* 0x0000001200317202 */ /* 0x000fe20000000f00 */
[----:B------:R-:W5:Y:S01]  /*7850*/  LDL.LU R40, [R1+0x8] ;  /* 0x0000080001287983 */ /* 0x000f620000300800 */
[----:B------:R-:W-:Y:S02]  /*7860*/  MOV R50, R135 ;  /* 0x0000008700327202 */ /* 0x000fe40000000f00 */
[----:B------:R-:W-:Y:S01]  /*7870*/  MOV R51, R132 ;  /* 0x0000008400337202 */ /* 0x000fe20000000f00 */
[----:B------:R-:W5:Y:S01]  /*7880*/  LDL.LU R64, [R1+0x4] ;  /* 0x0000040001407983 */ /* 0x000f620000300800 */
[----:B------:R-:W-:Y:S02]  /*7890*/  MOV R56, R153 ;  /* 0x0000009900387202 */ /* 0x000fe40000000f00 */
[----:B------:R-:W-:Y:S01]  /*78a0*/  MOV R57, R150 ;  /* 0x0000009600397202 */ /* 0x000fe20000000f00 */
[----:B------:R-:W5:Y:S01]  /*78b0*/  LDL.LU R59, [R1] ;  /* 0x00000000013b7983 */ /* 0x000f620000300800 */
[----:B------:R-:W-:Y:S02]  /*78c0*/  MOV R58, R149 ;  /* 0x00000095003a7202 */ /* 0x000fe40000000f00 */
[----:B------:R-:W-:Y:S01]  /*78d0*/  PLOP3.LUT P1, PT, PT, PT, UP0, 0x80, 0x0 ;  /* 0x000000000000781c */ /* 0x000fe20003f2f008 */
[----:B------:R-:W-:Y:S08]  /*78e0*/  LDSM.16.MT88.4 R12, [R236+0x100] ;  /* 0x00010000ec0c783b */ /* 0x000ff00000004200 */
[----:B------:R-:W-:Y:S08]  /*78f0*/  LDSM.16.MT88.4 R20, [R234+0x100] ;  /* 0x00010000ea14783b */ /* 0x000ff00000004200 */
[----:B------:R-:W-:Y:S08]  /*7900*/  LDSM.16.MT88.4 R28, [R233+0x100] ;  /* 0x00010000e91c783b */ /* 0x000ff00000004200 */
[----:B------:R-:W-:Y:S08]  /*7910*/  LDSM.16.MT88.4 R36, [R232+0x100] ;  /* 0x00010000e824783b */ /* 0x000ff00000004200 */
[----:B------:R-:W-:Y:S08]  /*7920*/  LDSM.16.MT88.4 R44, [R236+0x4100] ;  /* 0x00410000ec2c783b */ /* 0x000ff00000004200 */
[----:B------:R-:W-:Y:S08]  /*7930*/  LDSM.16.MT88.4 R52, [R234+0x4100] ;  /* 0x00410000ea34783b */ /* 0x000ff00000004200 */
[----:B------:R-:W-:Y:S08]  /*7940*/  LDSM.16.MT88.4 R60, [R233+0x4100] ;  /* 0x00410000e93c783b */ /* 0x000ff00000004200 */
[----:B------:R-:W0:Y:S01]  /*7950*/  LDGDEPBAR ;  /* 0x00000000000079af */ /* 0x000e220000000000 */
[----:B--2---:R-:W-:Y:S04]  /*7960*/  FMNMX.FTZ R3, R8, R3, !PT ;  /* 0x0000000308037209 */ /* 0x004fe80007810000 */
[----:B---3--:R-:W-:Y:S02]  /*7970*/  FMNMX.FTZ R3, R7, R3, !PT ;  /* 0x0000000307037209 */ /* 0x008fe40007810000 */
[----:B----4-:R-:W-:Y:S04]  /*7980*/  FMNMX.FTZ R5, R32, R5, !PT ;  /* 0x0000000520057209 */ /* 0x010fe80007810000 */
[----:B-----5:R-:W-:Y:S02]  /*7990*/  FMNMX.FTZ R5, R41, R5, !PT ;  /* 0x0000000529057209 */ /* 0x020fe40007810000 */
[----:B------:R-:W-:Y:S04]  /*79a0*/  FMNMX.FTZ R3, R40, R3, !PT ;  /* 0x0000000328037209 */ /* 0x000fe80007810000 */
[----:B------:R-:W-:Y:S02]  /*79b0*/  FMNMX.FTZ R3, R64, R3, !PT ;  /* 0x0000000340037209 */ /* 0x000fe40007810000 */
        /* <DEDUP_REMOVED lines=51> */
[----:B------:R-:W-:Y:S03]  /*7cf0*/  FMNMX.FTZ R3, R133, R3, !PT ;  /* 0x0000000385037209 */ /* 0x000fe60007810000 */
[----:B------:R-:W1:Y:S08]  /*7d00*/  SHFL.BFLY PT, R6, R5, 0x2, 0x1f ;  /* 0x0c401f0005067f89 */ /* 0x000e7000000e0000 */
[----:B------:R-:W2:Y:S01]  /*7d10*/  SHFL.BFLY PT, R4, R3, 0x2, 0x1f ;  /* 0x0c401f0003047f89 */ /* 0x000ea200000e0000 */
[----:B-1----:R-:W-:Y:S07]  /*7d20*/  FMNMX.FTZ R5, R5, R6, !PT ;  /* 0x0000000605057209 */ /* 0x002fee0007810000 */
[----:B------:R-:W1:Y:S01]  /*7d30*/  SHFL.BFLY PT, R132, R5, 0x1, 0x1f ;  /* 0x0c201f0005847f89 */ /* 0x000e6200000e0000 */
[----:B--2---:R-:W-:Y:S07]  /*7d40*/  FMNMX.FTZ R4, R3, R4, !PT ;  /* 0x0000000403047209 */ /* 0x004fee0007810000 */
[----:B------:R-:W2:Y:S01]  /*7d50*/  SHFL.BFLY PT, R3, R4, 0x1, 0x1f ;  /* 0x0c201f0004037f89 */ /* 0x000ea200000e0000 */
[----:B-1----:R-:W-:Y:S05]  /*7d60*/  FMNMX.FTZ R132, R5, R132, !PT ;  /* 0x0000008405847209 */ /* 0x002fea0007810000 */
[C---:B------:R-:W-:Y:S02]  /*7d70*/  FMUL.FTZ R153, R132.reuse, c[0x0][0x2d0] ;  /* 0x0000b40084997a20 */ /* 0x040fe40000410000 */
[----:B------:R-:W-:Y:S01]  /*7d80*/  FADD.FTZ R2, -R132, R2 ;  /* 0x0000000284027221 */ /* 0x000fe20000010100 */
[----:B--2---:R-:W-:Y:S01]  /*7d90*/  FMNMX.FTZ R3, R3, R4, !PT ;  /* 0x0000000403037209 */ /* 0x004fe20007810000 */
[--C-:B------:R-:W-:Y:S02]  /*7da0*/  FFMA.FTZ R150, R147, c[0x0][0x2d0], -R153.reuse ;  /* 0x0000b40093967a23 */ /* 0x100fe40000010899 */
[--C-:B------:R-:W-:Y:S02]  /*7db0*/  FFMA.FTZ R147, R151, c[0x0][0x2d0], -R153.reuse ;  /* 0x0000b40097937a23 */ /* 0x100fe40000010899 */
[C---:B------:R-:W-:Y:S02]  /*7dc0*/  FMUL.FTZ R151, R3.reuse, c[0x0][0x2d0] ;  /* 0x0000b40003977a20 */ /* 0x040fe40000410000 */
[----:B------:R-:W-:Y:S01]  /*7dd0*/  FADD.FTZ R0, -R3, R0 ;  /* 0x0000000003007221 */ /* 0x000fe20000010100 */
[----:B------:R-:W-:Y:S01]  /*7de0*/  MUFU.EX2 R150, R150 ;  /* 0x0000009600967308 */ /* 0x000fe20000000800 */
[----:B------:R-:W-:Y:S02]  /*7df0*/  FMUL.FTZ R2, R2, c[0x0][0x2d0] ;  /* 0x0000b40002027a20 */ /* 0x000fe40000410000 */
[----:B------:R-:W-:Y:S02]  /*7e00*/  FMUL.FTZ R0, R0, c[0x0][0x2d0] ;  /* 0x0000b40000007a20 */ /* 0x000fe40000410000 */
[--C-:B------:R-:W-:Y:S02]  /*7e10*/  FFMA.FTZ R149, R146, c[0x0][0x2d0], -R153.reuse ;  /* 0x0000b40092957a23 */ /* 0x100fe40000010899 */
[----:B------:R-:W-:Y:S02]  /*7e20*/  FFMA.FTZ R148, R148, c[0x0][0x2d0], -R153 ;  /* 0x0000b40094947a23 */ /* 0x000fe40000010899 */
[--C-:B------:R-:W-:Y:S01]  /*7e30*/  FFMA.FTZ R146, R145, c[0x0][0x2d0], -R151.reuse ;  /* 0x0000b40091927a23 */ /* 0x100fe20000010897 */
[----:B------:R-:W1:Y:S01]  /*7e40*/  MUFU.EX2 R2, R2 ;  /* 0x0000000200027308 */ /* 0x000e620000000800 */
[--C-:B------:R-:W-:Y:S02]  /*7e50*/  FFMA.FTZ R145, R144, c[0x0][0x2d0], -R151.reuse ;  /* 0x0000b40090917a23 */ /* 0x100fe40000010897 */
[--C-:B------:R-:W-:Y:S02]  /*7e60*/  FFMA.FTZ R144, R8, c[0x0][0x2d0], -R151.reuse ;  /* 0x0000b40008907a23 */ /* 0x100fe40000010897 */
[----:B------:R-:W-:Y:S02]  /*7e70*/  FFMA.FTZ R135, R7, c[0x0][0x2d0], -R151 ;  /* 0x0000b40007877a23 */ /* 0x000fe40000010897 */
[--C-:B------:R-:W-:Y:S02]  /*7e80*/  FFMA.FTZ R158, R158, c[0x0][0x2d0], -R153.reuse ;  /* 0x0000b4009e9e7a23 */ /* 0x100fe40000010899 */
[--C-:B------:R-:W-:Y:S01]  /*7e90*/  FFMA.FTZ R170, R170, c[0x0][0x2d0], -R153.reuse ;  /* 0x0000b400aaaa7a23 */ /* 0x100fe20000010899 */
[----:B------:R-:W2:Y:S01]  /*7ea0*/  MUFU.EX2 R0, R0 ;  /* 0x0000000000007308 */ /* 0x000ea20000000800 */
[--C-:B------:R-:W-:Y:S02]  /*7eb0*/  FFMA.FTZ R171, R171, c[0x0][0x2d0], -R153.reuse ;  /* 0x0000b400abab7a23 */ /* 0x100fe40000010899 */
[--C-:B------:R-:W-:Y:S02]  /*7ec0*/  FFMA.FTZ R178, R178, c[0x0][0x2d0], -R153.reuse ;  /* 0x0000b400b2b27a23 */ /* 0x100fe40000010899 */
[--C-:B------:R-:W-:Y:S02]  /*7ed0*/  FFMA.FTZ R179, R179, c[0x0][0x2d0], -R153.reuse ;  /* 0x0000b400b3b37a23 */ /* 0x100fe40000010899 */
[--C-:B------:R-:W-:Y:S02]  /*7ee0*/  FFMA.FTZ R206, R206, c[0x0][0x2d0], -R153.reuse ;  /* 0x0000b400cece7a23 */ /* 0x100fe40000010899 */
[--C-:B------:R-:W-:Y:S01]  /*7ef0*/  FFMA.FTZ R204, R204, c[0x0][0x2d0], -R153.reuse ;  /* 0x0000b400cccc7a23 */ /* 0x100fe20000010899 */
[----:B------:R-:W3:Y:S01]  /*7f00*/  MUFU.EX2 R149, R149 ;  /* 0x0000009500957308 */ /* 0x000ee20000000800 */
[--C-:B------:R-:W-:Y:S02]  /*7f10*/  FFMA.FTZ R210, R210, c[0x0][0x2d0], -R153.reuse ;  /* 0x0000b400d2d27a23 */ /* 0x100fe40000010899 */
[----:B------:R-:W-:Y:S02]  /*7f20*/  FFMA.FTZ R211, R211, c[0x0][0x2d0], -R153 ;  /* 0x0000b400d3d37a23 */ /* 0x000fe40000010899 */
[C---:B-1----:R-:W-:Y:S02]  /*7f30*/  FMUL.FTZ R4, R2.reuse, R128 ;  /* 0x0000008002047220 */ /* 0x042fe40000410000 */
[C---:B------:R-:W-:Y:S02]  /*7f40*/  FMUL.FTZ R5, R2.reuse, R129 ;  /* 0x0000008102057220 */ /* 0x040fe40000410000 */
[C---:B------:R-:W-:Y:S01]  /*7f50*/  FMUL.FTZ R8, R2.reuse, R124 ;  /* 0x0000007c02087220 */ /* 0x040fe20000410000 */
[----:B------:R-:W-:Y:S01]  /*7f60*/  MUFU.EX2 R148, R148 ;  /* 0x0000009400947308 */ /* 0x000fe20000000800 */
[C---:B------:R-:W-:Y:S01]  /*7f70*/  FMUL.FTZ R9, R2.reuse, R125 ;  /* 0x0000007d02097220 */ /* 0x040fe20000410000 */
[----:B------:R-:W-:Y:S01]  /*7f80*/  MOV R124, R58 ;  /* 0x0000003a007c7202 */ /* 0x000fe20000000f00 */
[----:B------:R-:W-:Y:S01]  /*7f90*/  FMUL.FTZ R16, R2, R116 ;  /* 0x0000007402107220 */ /* 0x000fe20000410000 */
[----:B------:R-:W-:Y:S01]  /*7fa0*/  MOV R125, R57 ;  /* 0x00000039007d7202 */ /* 0x000fe20000000f00 */
[C---:B--2---:R-:W-:Y:S02]  /*7fb0*/  FMUL.FTZ R6, R0.reuse, R130 ;  /* 0x0000008200067220 */ /* 0x044fe40000410000 */
[C---:B------:R-:W-:Y:S02]  /*7fc0*/  FMUL.FTZ R7, R0.reuse, R131 ;  /* 0x0000008300077220 */ /* 0x040fe40000410000 */
[C---:B------:R-:W-:Y:S01]  /*7fd0*/  FMUL.FTZ R10, R0.reuse, R126 ;  /* 0x0000007e000a7220 */ /* 0x040fe20000410000 */
[----:B------:R-:W1:Y:S01]  /*7fe0*/  MUFU.EX2 R147, R147 ;  /* 0x0000009300937308 */ /* 0x000e620000000800 */
[----:B------:R-:W-:Y:S01]  /*7ff0*/  FMUL.FTZ R11, R0, R127 ;  /* 0x0000007f000b7220 */ /* 0x000fe20000410000 */
[----:B------:R-:W-:Y:S01]  /*8000*/  MOV R127, R51 ;  /* 0x00000033007f7202 */ /* 0x000fe20000000f00 */
[----:B------:R-:W-:Y:S01]  /*8010*/  FMUL.FTZ R17, R2, R117 ;  /* 0x0000007502117220 */ /* 0x000fe20000410000 */
[----:B---3--:R-:W-:Y:S01]  /*8020*/  F2FP.BF16.PACK_AB R128, R149, R150 ;  /* 0x000000969580723e */ /* 0x008fe200000010ff */
[C---:B------:R-:W-:Y:S01]  /*8030*/  FMUL.FTZ R18, R0.reuse, R118 ;  /* 0x0000007600127220 */ /* 0x040fe20000410000 */
[----:B------:R-:W-:Y:S01]  /*8040*/  MOV R126, R56 ;  /* 0x00000038007e7202 */ /* 0x000fe20000000f00 */
[----:B------:R-:W-:Y:S02]  /*8050*/  FMUL.FTZ R19, R0, R119 ;  /* 0x0000007700137220 */ /* 0x000fe40000410000 */
[----:B------:R-:W-:Y:S01]  /*8060*/  FMUL.FTZ R25, R2, R109 ;  /* 0x0000006d02197220 */ /* 0x000fe20000410000 */
[----:B------:R-:W-:Y:S01]  /*8070*/  MUFU.EX2 R146, R146 ;  /* 0x0000009200927308 */ /* 0x000fe20000000800 */
[C---:B------:R-:W-:Y:S01]  /*8080*/  FMUL.FTZ R26, R0.reuse, R110 ;  /* 0x0000006e001a7220 */ /* 0x040fe20000410000 */
[----:B------:R-:W-:Y:S01]  /*8090*/  LDSM.16.MT88.4 R116, [R234+0x3900] ;  /* 0x00390000ea74783b */ /* 0x000fe20000004200 */
[----:B------:R-:W-:Y:S02]  /*80a0*/  FMUL.FTZ R27, R0, R111 ;  /* 0x0000006f001b7220 */ /* 0x000fe40000410000 */
[C---:B------:R-:W-:Y:S02]  /*80b0*/  FMUL.FTZ R24, R2.reuse, R108 ;  /* 0x0000006c02187220 */ /* 0x040fe40000410000 */
[----:B------:R-:W-:Y:S02]  /*80c0*/  FMUL.FTZ R33, R2, R101 ;  /* 0x0000006502217220 */ /* 0x000fe40000410000 */
[C---:B------:R-:W-:Y:S01]  /*80d0*/  FMUL.FTZ R34, R0.reuse, R102 ;  /* 0x0000006600227220 */ /* 0x040fe20000410000 */
[----:B------:R-:W2:Y:S01]  /*80e0*/  MUFU.EX2 R145, R145 ;  /* 0x0000009100917308 */ /* 0x000ea20000000800 */
[C---:B------:R-:W-:Y:S02]  /*80f0*/  FMUL.FTZ R35, R0.reuse, R103 ;  /* 0x0000006700237220 */ /* 0x040fe40000410000 */
[C---:B------:R-:W-:Y:S01]  /*8100*/  FMUL.FTZ R42, R0.reuse, R94 ;  /* 0x0000005e002a7220 */ /* 0x040fe20000410000 */
[----:B-1----:R-:W-:Y:S01]  /*8110*/  F2FP.BF16.PACK_AB R130, R147, R148 ;  /* 0x000000949382723e */ /* 0x002fe200000010ff */
[C---:B------:R-:W-:Y:S02]  /*8120*/  FMUL.FTZ R43, R0.reuse, R95 ;  /* 0x0000005f002b7220 */ /* 0x040fe40000410000 */
[----:B------:R-:W-:Y:S02]  /*8130*/  FMUL.FTZ R51, R0, R87 ;  /* 0x0000005700337220 */ /* 0x000fe40000410000 */
[C---:B------:R-:W-:Y:S01]  /*8140*/  FMUL.FTZ R56, R2.reuse, R76 ;  /* 0x0000004c02387220 */ /* 0x040fe20000410000 */
[----:B------:R-:W-:Y:S01]  /*8150*/  MUFU.EX2 R144, R144 ;  /* 0x0000009000907308 */ /* 0x000fe20000000800 */
[----:B------:R-:W-:Y:S02]  /*8160*/  FMUL.FTZ R57, R2, R77 ;  /* 0x0000004d02397220 */ /* 0x000fe40000410000 */
[----:B------:R-:W-:Y:S02]  /*8170*/  FMUL.FTZ R58, R0, R78 ;  /* 0x0000004e003a7220 */ /* 0x000fe40000410000 */
[----:B------:R-:W-:Y:S02]  /*8180*/  FMUL.FTZ R65, R2, R69 ;  /* 0x0000004502417220 */ /* 0x000fe40000410000 */
[C---:B------:R-:W-:Y:S02]  /*8190*/  FMUL.FTZ R66, R0.reuse, R70 ;  /* 0x0000004600427220 */ /* 0x040fe40000410000 */
[----:B------:R-:W-:Y:S01]  /*81a0*/  FMUL.FTZ R67, R0, R71 ;  /* 0x0000004700437220 */ /* 0x000fe20000410000 */
[----:B------:R-:W1:Y:S01]  /*81b0*/  MUFU.EX2 R135, R135 ;  /* 0x0000008700877308 */ /* 0x000e620000000800 */
[----:B------:R-:W-:Y:S02]  /*81c0*/  FFMA.FTZ R252, R252, c[0x0][0x2d0], -R151 ;  /* 0x0000b400fcfc7a23 */ /* 0x000fe40000010897 */
[--C-:B------:R-:W-:Y:S01]  /*81d0*/  FFMA.FTZ R208, R208, c[0x0][0x2d0], -R153.reuse ;  /* 0x0000b400d0d07a23 */ /* 0x100fe20000010899 */
[----:B--2---:R-:W-:Y:S01]  /*81e0*/  F2FP.BF16.PACK_AB R129, R145, R146 ;  /* 0x000000929181723e */ /* 0x004fe200000010ff */
[--C-:B------:R-:W-:Y:S02]  /*81f0*/  FFMA.FTZ R205, R205, c[0x0][0x2d0], -R153.reuse ;  /* 0x0000b400cdcd7a23 */ /* 0x100fe40000010899 */
[--C-:B------:R-:W-:Y:S02]  /*8200*/  FFMA.FTZ R201, R201, c[0x0][0x2d0], -R153.reuse ;  /* 0x0000b400c9c97a23 */ /* 0x100fe40000010899 */
[--C-:B------:R-:W-:Y:S01]  /*8210*/  FFMA.FTZ R200, R200, c[0x0][0x2d0], -R153.reuse ;  /* 0x0000b400c8c87a23 */ /* 0x100fe20000010899 */
[----:B------:R-:W-:Y:S01]  /*8220*/  MUFU.EX2 R252, R252 ;  /* 0x000000fc00fc7308 */ /* 0x000fe20000000800 */
[--C-:B------:R-:W-:Y:S02]  /*8230*/  FFMA.FTZ R168, R168, c[0x0][0x2d0], -R153.reuse ;  /* 0x0000b400a8a87a23 */ /* 0x100fe40000010899 */
[--C-:B------:R-:W-:Y:S02]  /*8240*/  FFMA.FTZ R169, R169, c[0x0][0x2d0], -R153.reuse ;  /* 0x0000b400a9a97a23 */ /* 0x100fe40000010899 */
[--C-:B------:R-:W-:Y:S02]  /*8250*/  FFMA.FTZ R165, R165, c[0x0][0x2d0], -R153.reuse ;  /* 0x0000b400a5a57a23 */ /* 0x100fe40000010899 */
[--C-:B------:R-:W-:Y:S02]  /*8260*/  FFMA.FTZ R163, R163, c[0x0][0x2d0], -R153.reuse ;  /* 0x0000b400a3a37a23 */ /* 0x100fe40000010899 */
[--C-:B------:R-:W-:Y:S01]  /*8270*/  FFMA.FTZ R157, R157, c[0x0][0x2d0], -R153.reuse ;  /* 0x0000b4009d9d7a23 */ /* 0x100fe20000010899 */
[----:B------:R-:W-:Y:S01]  /*8280*/  MUFU.EX2 R158, R158 ;  /* 0x0000009e009e7308 */ /* 0x000fe20000000800 */
[--C-:B------:R-:W-:Y:S02]  /*8290*/  FFMA.FTZ R159, R159, c[0x0][0x2d0], -R153.reuse ;  /* 0x0000b4009f9f7a23 */ /* 0x100fe40000010899 */
[----:B------:R-:W-:Y:S01]  /*82a0*/  FFMA.FTZ R154, R154, c[0x0][0x2d0], -R153 ;  /* 0x0000b4009a9a7a23 */ /* 0x000fe20000010899 */
[----:B-1----:R-:W-:Y:S01]  /*82b0*/  F2FP.BF16.PACK_AB R131, R135, R144 ;  /* 0x000000908783723e */ /* 0x002fe200000010ff */
[--C-:B------:R-:W-:Y:S02]  /*82c0*/  FFMA.FTZ R161, R161, c[0x0][0x2d0], -R151.reuse ;  /* 0x0000b400a1a17a23 */ /* 0x100fe40000010897 */
[--C-:B------:R-:W-:Y:S02]  /*82d0*/  FFMA.FTZ R164, R164, c[0x0][0x2d0], -R151.reuse ;  /* 0x0000b400a4a47a23 */ /* 0x100fe40000010897 */
[--C-:B------:R-:W-:Y:S01]  /*82e0*/  FFMA.FTZ R176, R176, c[0x0][0x2d0], -R151.reuse ;  /* 0x0000b400b0b07a23 */ /* 0x100fe20000010897 */
[----:B------:R-:W-:Y:S01]  /*82f0*/  MUFU.EX2 R170, R170 ;  /* 0x000000aa00aa7308 */ /* 0x000fe20000000800 */
[C---:B------:R-:W-:Y:S05]  /*8300*/  HMMA.16816.F32.BF16 R4, R128.reuse, R12, R4 ;  /* 0x0000000c8004723c */ /* 0x040fea0000041804 */
[--C-:B------:R-:W-:Y:S02]  /*8310*/  FFMA.FTZ R177, R177, c[0x0][0x2d0], -R151.reuse ;  /* 0x0000b400b1b17a23 */ /* 0x100fe40000010897 */
[C---:B------:R-:W-:Y:S01]  /*8320*/  FMUL.FTZ R12, R2.reuse, R120 ;  /* 0x00000078020c7220 */ /* 0x040fe20000410000 */
[C---:B------:R-:W-:Y:S01]  /*8330*/  HMMA.16816.F32.BF16 R8, R128.reuse, R14, R8 ;  /* 0x0000000e8008723c */ /* 0x040fe20000041808 */
[----:B------:R-:W-:Y:S03]  /*8340*/  MUFU.EX2 R161, R161 ;  /* 0x000000a100a17308 */ /* 0x000fe60000000800 */
[----:B------:R-:W-:Y:S01]  /*8350*/  FMUL.FTZ R13, R2, R121 ;  /* 0x00000079020d7220 */ /* 0x000fe20000410000 */
[----:B------:R-:W-:Y:S01]  /*8360*/  MOV R120, R50 ;  /* 0x0000003200787202 */ /* 0x000fe20000000f00 */
[C---:B------:R-:W-:Y:S01]  /*8370*/  FMUL.FTZ R50, R0.reuse, R86 ;  /* 0x0000005600327220 */ /* 0x040fe20000410000 */
[----:B------:R-:W-:Y:S01]  /*8380*/  MOV R121, R49 ;  /* 0x0000003100797202 */ /* 0x000fe20000000f00 */
[C---:B------:R-:W-:Y:S01]  /*8390*/  FMUL.FTZ R14, R0.reuse, R122 ;  /* 0x0000007a000e7220 */ /* 0x040fe20000410000 */
[----:B------:R-:W-:Y:S02]  /*83a0*/  MOV R122, R48 ;  /* 0x00000030007a7202 */ /* 0x000fe40000000f00 */
[----:B------:R-:W1:Y:S01]  /*83b0*/  MUFU.EX2 R164, R164 ;  /* 0x000000a400a47308 */ /* 0x000e620000000800 */
[----:B------:R-:W-:Y:S02]  /*83c0*/  FMUL.FTZ R15, R0, R123 ;  /* 0x0000007b000f7220 */ /* 0x000fe40000410000 */
[C---:B------:R-:W-:Y:S02]  /*83d0*/  FMUL.FTZ R48, R2.reuse, R84 ;  /* 0x0000005402307220 */ /* 0x040fe40000410000 */
[----:B------:R-:W-:Y:S02]  /*83e0*/  FMUL.FTZ R49, R2, R85 ;  /* 0x0000005502317220 */ /* 0x000fe40000410000 */
[----:B------:R-:W2:Y:S01]  /*83f0*/  LDSM.16.MT88.4 R84, [R232+0x4100] ;  /* 0x00410000e854783b */ /* 0x000ea20000004200 */
[C---:B------:R-:W-:Y:S02]  /*8400*/  HMMA.16816.F32.BF16 R12, R128.reuse, R20, R12 ;  /* 0x00000014800c723c */ /* 0x040fe4000004180c */
[----:B------:R-:W-:Y:S01]  /*8410*/  MUFU.EX2 R171, R171 ;  /* 0x000000ab00ab7308 */ /* 0x000fe20000000800 */
[--C-:B------:R-:W-:Y:S02]  /*8420*/  FFMA.FTZ R180, R180, c[0x0][0x2d0], -R151.reuse ;  /* 0x0000b400b4b47a23 */ /* 0x100fe40000010897 */
[----:B------:R-:W-:Y:S02]  /*8430*/  FFMA.FTZ R181, R181, c[0x0][0x2d0], -R151 ;  /* 0x0000b400b5b57a23 */ /* 0x000fe40000010897 */
[C---:B------:R-:W-:Y:S01]  /*8440*/  FMUL.FTZ R20, R2.reuse, R112 ;  /* 0x0000007002147220 */ /* 0x040fe20000410000 */
[C---:B------:R-:W-:Y:S04]  /*8450*/  HMMA.16816.F32.BF16 R16, R128.reuse, R22, R16 ;  /* 0x000000168010723c */ /* 0x040fe80000041810 */
[----:B------:R-:W-:Y:S01]  /*8460*/  FMUL.FTZ R21, R2, R113 ;  /* 0x0000007102157220 */ /* 0x000fe20000410000 */
[----:B------:R-:W-:Y:S01]  /*8470*/  MUFU.EX2 R176, R176 ;  /* 0x000000b000b07308 */ /* 0x000fe20000000800 */
[----:B------:R-:W-:Y:S02]  /*8480*/  FFMA.FTZ R112, R59, c[0x0][0x2d0], -R153 ;  /* 0x0000b4003b707a23 */ /* 0x000fe40000010899 */
[----:B------:R-:W-:Y:S01]  /*8490*/  FMUL.FTZ R22, R0, R114 ;  /* 0x0000007200167220 */ /* 0x000fe20000410000 */
[----:B-1----:R-:W-:Y:S03]  /*84a0*/  F2FP.BF16.PACK_AB R71, R164, R161 ;  /* 0x000000a1a447723e */ /* 0x002fe600000010ff */
[C---:B------:R-:W-:Y:S02]  /*84b0*/  FMUL.FTZ R23, R0.reuse, R115 ;  /* 0x0000007300177220 */ /* 0x040fe40000410000 */
[----:B------:R-:W-:Y:S01]  /*84c0*/  FMUL.FTZ R59, R0, R79 ;  /* 0x0000004f003b7220 */ /* 0x000fe20000410000 */
[----:B------:R-:W1:Y:S01]  /*84d0*/  MUFU.EX2 R112, R112 ;  /* 0x0000007000707308 */ /* 0x000e620000000800 */
[----:B------:R-:W3:Y:S01]  /*84e0*/  LDSM.16.MT88.4 R76, [R236+0x900] ;  /* 0x00090000ec4c783b */ /* 0x000ee20000004200 */
[--C-:B------:R-:W-:Y:S02]  /*84f0*/  FFMA.FTZ R207, R207, c[0x0][0x2d0], -R151.reuse ;  /* 0x0000b400cfcf7a23 */ /* 0x100fe40000010897 */
[C---:B------:R-:W-:Y:S03]  /*8500*/  HMMA.16816.F32.BF16 R20, R128.reuse, R28, R20 ;  /* 0x0000001c8014723c */ /* 0x040fe60000041814 */
[--C-:B------:R-:W-:Y:S02]  /*8510*/  FFMA.FTZ R209, R209, c[0x0][0x2d0], -R151.reuse ;  /* 0x0000b400d1d17a23 */ /* 0x100fe40000010897 */
[----:B------:R-:W-:Y:S01]  /*8520*/  FFMA.FTZ R250, R250, c[0x0][0x2d0], -R151 ;  /* 0x0000b400fafa7a23 */ /* 0x000fe20000010897 */
[----:B------:R-:W-:Y:S01]  /*8530*/  MUFU.EX2 R177, R177 ;  /* 0x000000b100b17308 */ /* 0x000fe20000000800 */
[C---:B------:R-:W-:Y:S01]  /*8540*/  FMUL.FTZ R28, R2.reuse, R104 ;  /* 0x00000068021c7220 */ /* 0x040fe20000410000 */
[C---:B------:R-:W-:Y:S04]  /*8550*/  HMMA.16816.F32.BF16 R24, R128.reuse, R30, R24 ;  /* 0x0000001e8018723c */ /* 0x040fe80000041818 */
[----:B------:R-:W-:Y:S02]  /*8560*/  FMUL.FTZ R29, R2, R105 ;  /* 0x00000069021d7220 */ /* 0x000fe40000410000 */
[--C-:B------:R-:W-:Y:S02]  /*8570*/  FFMA.FTZ R104, R32, c[0x0][0x2d0], -R153.reuse ;  /* 0x0000b40020687a23 */ /* 0x100fe40000010899 */
[C---:B------:R-:W-:Y:S01]  /*8580*/  FMUL.FTZ R30, R0.reuse, R106 ;  /* 0x0000006a001e7220 */ /* 0x040fe20000410000 */
[----:B------:R-:W-:Y:S03]  /*8590*/  MUFU.EX2 R178, R178 ;  /* 0x000000b200b27308 */ /* 0x000fe60000000800 */
[----:B------:R-:W-:Y:S01]  /*85a0*/  FMUL.FTZ R31, R0, R107 ;  /* 0x0000006b001f7220 */ /* 0x000fe20000410000 */
[----:B-1----:R-:W-:Y:S01]  /*85b0*/  F2FP.BF16.PACK_AB R70, R158, R112 ;  /* 0x000000709e46723e */ /* 0x002fe200000010ff */
[C---:B------:R-:W-:Y:S02]  /*85c0*/  FMUL.FTZ R32, R2.reuse, R100 ;  /* 0x0000006402207220 */ /* 0x040fe40000410000 */
[----:B------:R-:W-:Y:S02]  /*85d0*/  FFMA.FTZ R105, R41, c[0x0][0x2d0], -R153 ;  /* 0x0000b40029697a23 */ /* 0x000fe40000010899 */
[----:B------:R-:W-:Y:S01]  /*85e0*/  FMUL.FTZ R41, R2, R93 ;  /* 0x0000005d02297220 */ /* 0x000fe20000410000 */
[C---:B------:R-:W-:Y:S01]  /*85f0*/  HMMA.16816.F32.BF16 R28, R128.reuse, R36, R28 ;  /* 0x00000024801c723c */ /* 0x040fe2000004181c */
[----:B------:R-:W-:Y:S02]  /*8600*/  MUFU.EX2 R104, R104 ;  /* 0x0000006800687308 */ /* 0x000fe40000000800 */
[--C-:B------:R-:W-:Y:S02]  /*8610*/  FFMA.FTZ R106, R40, c[0x0][0x2d0], -R151.reuse ;  /* 0x0000b400286a7a23 */ /* 0x100fe40000010897 */
[C---:B------:R-:W-:Y:S02]  /*8620*/  FMUL.FTZ R40, R2.reuse, R92 ;  /* 0x0000005c02287220 */ /* 0x040fe40000410000 */
[----:B------:R-:W-:Y:S01]  /*8630*/  LDSM.16.MT88.4 R92, [R232+0x5100] ;  /* 0x00510000e85c783b */ /* 0x000fe20000004200 */
[C---:B------:R-:W-:Y:S03]  /*8640*/  HMMA.16816.F32.BF16 R32, R128.reuse, R38, R32 ;  /* 0x000000268020723c */ /* 0x040fe60000041820 */
[----:B------:R-:W1:Y:S01]  /*8650*/  MUFU.EX2 R105, R105 ;  /* 0x0000006900697308 */ /* 0x000e620000000800 */
[C---:B------:R-:W-:Y:S02]  /*8660*/  FMUL.FTZ R36, R2.reuse, R96 ;  /* 0x0000006002247220 */ /* 0x040fe40000410000 */
[----:B------:R-:W-:Y:S02]  /*8670*/  FMUL.FTZ R37, R2, R97 ;  /* 0x0000006102257220 */ /* 0x000fe40000410000 */
[C---:B------:R-:W-:Y:S04]  /*8680*/  FMUL.FTZ R38, R0.reuse, R98 ;  /* 0x0000006200267220 */ /* 0x040fe80000410000 */
[----:B------:R-:W-:Y:S01]  /*8690*/  FMUL.FTZ R39, R0, R99 ;  /* 0x0000006300277220 */ /* 0x000fe20000410000 */
[----:B------:R-:W-:Y:S01]  /*86a0*/  MUFU.EX2 R106, R106 ;  /* 0x0000006a006a7308 */ /* 0x000fe20000000800 */
[--C-:B------:R-:W-:Y:S02]  /*86b0*/  FFMA.FTZ R107, R64, c[0x0][0x2d0], -R151.reuse ;  /* 0x0000b400406b7a23 */ /* 0x100fe40000010897 */
[----:B------:R-:W-:Y:S02]  /*86c0*/  FMUL.FTZ R64, R2, R68 ;  /* 0x0000004402407220 */ /* 0x000fe40000410000 */
[--C-:B------:R-:W-:Y:S01]  /*86d0*/  FFMA.FTZ R251, R251, c[0x0][0x2d0], -R151.reuse ;  /* 0x0000b400fbfb7a23 */ /* 0x100fe20000010897 */
[C---:B------:R-:W-:Y:S03]  /*86e0*/  HMMA.16816.F32.BF16 R36, R128.reuse, R44, R36 ;  /* 0x0000002c8024723c */ /* 0x040fe60000041824 */
[--C-:B------:R-:W-:Y:S01]  /*86f0*/  FFMA.FTZ R203, R203, c[0x0][0x2d0], -R151.reuse ;  /* 0x0000b400cbcb7a23 */ /* 0x100fe20000010897 */
[----:B------:R-:W4:Y:S01]  /*8700*/  MUFU.EX2 R107, R107 ;  /* 0x0000006b006b7308 */ /* 0x000f220000000800 */
[--C-:B------:R-:W-:Y:S02]  /*8710*/  FFMA.FTZ R202, R202, c[0x0][0x2d0], -R151.reuse ;  /* 0x0000b400caca7a23 */ /* 0x100fe40000010897 */
[C---:B------:R-:W-:Y:S01]  /*8720*/  FMUL.FTZ R44, R2.reuse, R88 ;  /* 0x00000058022c7220 */ /* 0x040fe20000410000 */
[C---:B------:R-:W-:Y:S04]  /*8730*/  HMMA.16816.F32.BF16 R40, R128.reuse, R46, R40 ;  /* 0x0000002e8028723c */ /* 0x040fe80000041828 */
[----:B------:R-:W-:Y:S01]  /*8740*/  FMUL.FTZ R45, R2, R89 ;  /* 0x00000059022d7220 */ /* 0x000fe20000410000 */
[----:B-1----:R-:W-:Y:S01]  /*8750*/  F2FP.BF16.PACK_AB R68, R105, R104 ;  /* 0x000000686944723e */ /* 0x002fe200000010ff */
[----:B------:R-:W1:Y:S01]  /*8760*/  MUFU.EX2 R179, R179 ;  /* 0x000000b300b37308 */ /* 0x000e620000000800 */
[C---:B------:R-:W-:Y:S02]  /*8770*/  FMUL.FTZ R46, R0.reuse, R90 ;  /* 0x0000005a002e7220 */ /* 0x040fe40000410000 */
[----:B------:R-:W-:Y:S02]  /*8780*/  FMUL.FTZ R47, R0, R91 ;  /* 0x0000005b002f7220 */ /* 0x000fe40000410000 */
[----:B------:R-:W-:Y:S01]  /*8790*/  LDSM.16.MT88.4 R88, [R232+0x4900] ;  /* 0x00490000e858783b */ /* 0x000fe20000004200 */
[--C-:B------:R-:W-:Y:S02]  /*87a0*/  FFMA.FTZ R183, R183, c[0x0][0x2d0], -R151.reuse ;  /* 0x0000b400b7b77a23 */ /* 0x100fe40000010897 */
[--C-:B------:R-:W-:Y:S02]  /*87b0*/  FFMA.FTZ R182, R182, c[0x0][0x2d0], -R151.reuse ;  /* 0x0000b400b6b67a23 */ /* 0x100fe40000010897 */
[C---:B------:R-:W-:Y:S01]  /*87c0*/  HMMA.16816.F32.BF16 R44, R128.reuse, R52, R44 ;  /* 0x00000034802c723c */ /* 0x040fe2000004182c */
[----:B------:R-:W-:Y:S02]  /*87d0*/  MUFU.EX2 R180, R180 ;  /* 0x000000b400b47308 */ /* 0x000fe40000000800 */
[--C-:B------:R-:W-:Y:S01]  /*87e0*/  FFMA.FTZ R167, R167, c[0x0][0x2d0], -R151.reuse ;  /* 0x0000b400a7a77a23 */ /* 0x100fe20000010897 */
[----:B----4-:R-:W-:Y:S01]  /*87f0*/  F2FP.BF16.PACK_AB R69, R107, R106 ;  /* 0x0000006a6b45723e */ /* 0x010fe200000010ff */
[--C-:B------:R-:W-:Y:S02]  /*8800*/  FFMA.FTZ R166, R166, c[0x0][0x2d0], -R151.reuse ;  /* 0x0000b400a6a67a23 */ /* 0x100fe40000010897 */
[C---:B------:R-:W-:Y:S01]  /*8810*/  FMUL.FTZ R52, R2.reuse, R80 ;  /* 0x0000005002347220 */ /* 0x040fe20000410000 */
[C---:B------:R-:W-:Y:S03]  /*8820*/  HMMA.16816.F32.BF16 R48, R128.reuse, R54, R48 ;  /* 0x000000368030723c */ /* 0x040fe60000041830 */
[----:B------:R-:W4:Y:S01]  /*8830*/  MUFU.EX2 R181, R181 ;  /* 0x000000b500b57308 */ /* 0x000f220000000800 */
[----:B------:R-:W-:Y:S02]  /*8840*/  FMUL.FTZ R53, R2, R81 ;  /* 0x0000005102357220 */ /* 0x000fe40000410000 */
[--C-:B------:R-:W-:Y:S02]  /*8850*/  FFMA.FTZ R162, R162, c[0x0][0x2d0], -R151.reuse ;  /* 0x0000b400a2a27a23 */ /* 0x100fe40000010897 */
[C---:B------:R-:W-:Y:S04]  /*8860*/  FMUL.FTZ R54, R0.reuse, R82 ;  /* 0x0000005200367220 */ /* 0x040fe80000410000 */
[----:B------:R-:W-:Y:S01]  /*8870*/  FMUL.FTZ R55, R0, R83 ;  /* 0x0000005300377220 */ /* 0x000fe20000410000 */
[----:B------:R-:W-:Y:S01]  /*8880*/  MUFU.EX2 R206, R206 ;  /* 0x000000ce00ce7308 */ /* 0x000fe20000000800 */
[----:B------:R-:W-:Y:S01]  /*8890*/  LDSM.16.MT88.4 R80, [R233+0x900] ;  /* 0x00090000e950783b */ /* 0x000fe20000004200 */
[--C-:B------:R-:W-:Y:S02]  /*88a0*/  FFMA.FTZ R160, R160, c[0x0][0x2d0], -R151.reuse ;  /* 0x0000b400a0a07a23 */ /* 0x100fe40000010897 */
[--C-:B------:R-:W-:Y:S02]  /*88b0*/  FFMA.FTZ R156, R156, c[0x0][0x2d0], -R151.reuse ;  /* 0x0000b4009c9c7a23 */ /* 0x100fe40000010897 */
[C---:B------:R-:W-:Y:S03]  /*88c0*/  HMMA.16816.F32.BF16 R52, R128.reuse, R60, R52 ;  /* 0x0000003c8034723c */ /* 0x040fe60000041834 */
[--C-:B------:R-:W-:Y:S01]  /*88d0*/  FFMA.FTZ R155, R155, c[0x0][0x2d0], -R151.reuse ;  /* 0x0000b4009b9b7a23 */ /* 0x100fe20000010897 */
[----:B------:R-:W-:Y:S01]  /*88e0*/  MUFU.EX2 R204, R204 ;  /* 0x000000cc00cc7308 */ /* 0x000fe20000000800 */
[----:B------:R-:W-:Y:S02]  /*88f0*/  FFMA.FTZ R134, R134, c[0x0][0x2d0], -R151 ;  /* 0x0000b40086867a23 */ /* 0x000fe40000010897 */
[C---:B------:R-:W-:Y:S01]  /*8900*/  FMUL.FTZ R60, R2.reuse, R72 ;  /* 0x00000048023c7220 */ /* 0x040fe20000410000 */
[C---:B------:R-:W-:Y:S04]  /*8910*/  HMMA.16816.F32.BF16 R56, R128.reuse, R62, R56 ;  /* 0x0000003e8038723c */ /* 0x040fe80000041838 */
[----:B------:R-:W-:Y:S02]  /*8920*/  FMUL.FTZ R61, R2, R73 ;  /* 0x00000049023d7220 */ /* 0x000fe40000410000 */
[----:B------:R-:W5:Y:S01]  /*8930*/  MUFU.EX2 R207, R207 ;  /* 0x000000cf00cf7308 */ /* 0x000f620000000800 */
[C---:B------:R-:W-:Y:S02]  /*8940*/  FMUL.FTZ R62, R0.reuse, R74 ;  /* 0x0000004a003e7220 */ /* 0x040fe40000410000 */
[----:B------:R-:W-:Y:S02]  /*8950*/  FMUL.FTZ R63, R0, R75 ;  /* 0x0000004b003f7220 */ /* 0x000fe40000410000 */
[----:B------:R-:W1:Y:S01]  /*8960*/  LDSM.16.MT88.4 R72, [R234+0x900] ;  /* 0x00090000ea48783b */ /* 0x000e620000004200 */
[----:B------:R-:W-:Y:S02]  /*8970*/  FFMA.FTZ R150, R2, R249, R150 ;  /* 0x000000f902967223 */ /* 0x000fe40000010096 */
[----:B------:R-:W-:Y:S02]  /*8980*/  FFMA.FTZ R146, R0, R248, R146 ;  /* 0x000000f800927223 */ /* 0x000fe40000010092 */
[C---:B--2---:R-:W-:Y:S01]  /*8990*/  HMMA.16816.F32.BF16 R60, R128.reuse, R84, R60 ;  /* 0x00000054803c723c */ /* 0x044fe2000004183c */
[----:B------:R-:W2:Y:S02]  /*89a0*/  MUFU.EX2 R209, R209 ;  /* 0x000000d100d17308 */ /* 0x000ea40000000800 */
[----:B------:R-:W-:Y:S02]  /*89b0*/  FADD.FTZ R150, R149, R150 ;  /* 0x0000009695967221 */ /* 0x000fe40000010000 */
[----:B------:R-:W-:Y:S02]  /*89c0*/  FADD.FTZ R146, R145, R146 ;  /* 0x0000009291927221 */ /* 0x000fe40000010000 */
[----:B------:R-:W-:Y:S01]  /*89d0*/  FADD.FTZ R148, R148, R150 ;  /* 0x0000009694947221 */ /* 0x000fe20000010000 */
[----:B------:R-:W-:Y:S01]  /*89e0*/  HMMA.16816.F32.BF16 R64, R128, R86, R64 ;  /* 0x000000568040723c */ /* 0x000fe20000041840 */
[----:B------:R-:W2:Y:S02]  /*89f0*/  LDSM.16.MT88.4 R84, [R232+0x900] ;  /* 0x00090000e854783b */ /* 0x000ea40000004200 */
[----:B------:R-:W-:Y:S01]  /*8a00*/  MUFU.EX2 R210, R210 ;  /* 0x000000d200d27308 */ /* 0x000fe20000000800 */
[----:B------:R-:W-:Y:S02]  /*8a10*/  FADD.FTZ R148, R147, R148 ;  /* 0x0000009493947221 */ /* 0x000fe40000010000 */
[----:B------:R-:W-:Y:S02]  /*8a20*/  FADD.FTZ R146, R144, R146 ;  /* 0x0000009290927221 */ /* 0x000fe40000010000 */
[C---:B---3--:R-:W-:Y:S05]  /*8a30*/  HMMA.16816.F32.BF16 R4, R68.reuse, R76, R4 ;  /* 0x0000004c4404723c */ /* 0x048fea0000041804 */
[----:B------:R-:W3:Y:S01]  /*8a40*/  MUFU.EX2 R211, R211 ;  /* 0x000000d300d37308 */ /* 0x000ee20000000800 */
[----:B------:R-:W-:Y:S02]  /*8a50*/  FADD.FTZ R104, R104, R148 ;  /* 0x0000009468687221 */ /* 0x000fe40000010000 */
[C---:B------:R-:W-:Y:S01]  /*8a60*/  HMMA.16816.F32.BF16 R8, R68.reuse, R78, R8 ;  /* 0x0000004e4408723c */ /* 0x040fe20000041808 */
[----:B------:R-:W2:Y:S03]  /*8a70*/  LDSM.16.MT88.4 R76, [R236+0x4900] ;  /* 0x00490000ec4c783b */ /* 0x000ea60000004200 */
[----:B------:R-:W-:Y:S02]  /*8a80*/  FADD.FTZ R135, R135, R146 ;  /* 0x0000009287877221 */ /* 0x000fe40000010000 */
[----:B------:R-:W-:Y:S01]  /*8a90*/  FADD.FTZ R0, R105, R104 ;  /* 0x0000006869007221 */ /* 0x000fe20000010000 */
[----:B------:R-:W-:Y:S01]  /*8aa0*/  MUFU.EX2 R250, R250 ;  /* 0x000000fa00fa7308 */ /* 0x000fe20000000800 */
[----:B------:R-:W-:Y:S01]  /*8ab0*/  FADD.FTZ R135, R106, R135 ;  /* 0x000000876a877221 */ /* 0x000fe20000010000 */
[C---:B-1----:R-:W-:Y:S03]  /*8ac0*/  HMMA.16816.F32.BF16 R12, R68.reuse, R72, R12 ;  /* 0x00000048440c723c */ /* 0x042fe6000004180c */
[----:B------:R-:W-:Y:S02]  /*8ad0*/  FADD.FTZ R0, R112, R0 ;  /* 0x0000000070007221 */ /* 0x000fe40000010000 */
[----:B------:R-:W-:Y:S03]  /*8ae0*/  FADD.FTZ R107, R107, R135 ;  /* 0x000000876b6b7221 */ /* 0x000fe60000010000 */
[----:B------:R-:W1:Y:S01]  /*8af0*/  MUFU.EX2 R251, R251 ;  /* 0x000000fb00fb7308 */ /* 0x000e620000000800 */
[----:B------:R-:W-:Y:S01]  /*8b00*/  FADD.FTZ R0, R158, R0 ;  /* 0x000000009e007221 */ /* 0x000fe20000010000 */
[C---:B------:R-:W-:Y:S01]  /*8b10*/  HMMA.16816.F32.BF16 R16, R68.reuse, R74, R16 ;  /* 0x0000004a4410723c */ /* 0x040fe20000041810 */
[----:B------:R-:W1:Y:S02]  /*8b20*/  LDSM.16.MT88.4 R72, [R234+0x4900] ;  /* 0x00490000ea48783b */ /* 0x000e640000004200 */
[----:B------:R-:W-:Y:S05]  /*8b30*/  FADD.FTZ R107, R161, R107 ;  /* 0x0000006ba16b7221 */ /* 0x000fea0000010000 */
[C---:B------:R-:W-:Y:S01]  /*8b40*/  HMMA.16816.F32.BF16 R20, R68.reuse, R80, R20 ;  /* 0x000000504414723c */ /* 0x040fe20000041814 */
[----:B------:R-:W-:Y:S03]  /*8b50*/  MUFU.EX2 R208, R208 ;  /* 0x000000d000d07308 */ /* 0x000fe60000000800 */
[----:B------:R-:W-:Y:S04]  /*8b60*/  FADD.FTZ R164, R164, R107 ;  /* 0x0000006ba4a47221 */ /* 0x000fe80000010000 */
[C---:B------:R-:W-:Y:S01]  /*8b70*/  HMMA.16816.F32.BF16 R24, R68.reuse, R82, R24 ;  /* 0x000000524418723c */ /* 0x040fe20000041818 */
[----:B------:R-:W3:Y:S02]  /*8b80*/  LDSM.16.MT88.4 R80, [R233+0x4900] ;  /* 0x00490000e950783b */ /* 0x000ee40000004200 */
[----:B------:R-:W-:Y:S01]  /*8b90*/  MUFU.EX2 R205, R205 ;  /* 0x000000cd00cd7308 */ /* 0x000fe20000000800 */
[----:B------:R-:W-:Y:S04]  /*8ba0*/  FADD.FTZ R164, R176, R164 ;  /* 0x000000a4b0a47221 */ /* 0x000fe80000010000 */
[C---:B--2---:R-:W-:Y:S05]  /*8bb0*/  HMMA.16816.F32.BF16 R28, R68.reuse, R84, R28 ;  /* 0x00000054441c723c */ /* 0x044fea000004181c */
[----:B------:R-:W-:Y:S03]  /*8bc0*/  MUFU.EX2 R203, R203 ;  /* 0x000000cb00cb7308 */ /* 0x000fe60000000800 */
[C---:B------:R-:W-:Y:S01]  /*8bd0*/  HMMA.16816.F32.BF16 R32, R68.reuse, R86, R32 ;  /* 0x000000564420723c */ /* 0x040fe20000041820 */
[----:B------:R-:W2:Y:S06]  /*8be0*/  LDSM.16.MT88.4 R84, [R236+0x1100] ;  /* 0x00110000ec54783b */ /* 0x000eac0000004200 */
[----:B------:R-:W-:Y:S01]  /*8bf0*/  MUFU.EX2 R202, R202 ;  /* 0x000000ca00ca7308 */ /* 0x000fe20000000800 */
[C---:B------:R-:W-:Y:S08]  /*8c00*/  HMMA.16816.F32.BF16 R36, R68.reuse, R76, R36 ;  /* 0x0000004c4424723c */ /* 0x040ff00000041824 */
[C---:B------:R-:W-:Y:S01]  /*8c10*/  HMMA.16816.F32.BF16 R40, R68.reuse, R78, R40 ;  /* 0x0000004e4428723c */ /* 0x040fe20000041828 */
[----:B------:R-:W2:Y:S01]  /*8c20*/  LDSM.16.MT88.4 R76, [R234+0x1100] ;  /* 0x00110000ea4c783b */ /* 0x000ea20000004200 */
[----:B------:R-:W-:Y:S06]  /*8c30*/  MUFU.EX2 R201, R201 ;  /* 0x000000c900c97308 */ /* 0x000fec0000000800 */
[C---:B-1----:R-:W-:Y:S04]  /*8c40*/  HMMA.16816.F32.BF16 R44, R68.reuse, R72, R44 ;  /* 0x00000048442c723c */ /* 0x042fe8000004182c */
[----:B------:R-:W-:Y:S04]  /*8c50*/  MUFU.EX2 R200, R200 ;  /* 0x000000c800c87308 */ /* 0x000fe80000000800 */
[C---:B------:R-:W-:Y:S01]  /*8c60*/  HMMA.16816.F32.BF16 R48, R68.reuse, R74, R48 ;  /* 0x0000004a4430723c */ /* 0x040fe20000041830 */
[----:B------:R-:W1:Y:S05]  /*8c70*/  LDSM.16.MT88.4 R72, [R233+0x1100] ;  /* 0x00110000e948783b */ /* 0x000e6a0000004200 */
[----:B------:R-:W-:Y:S02]  /*8c80*/  MUFU.EX2 R183, R183 ;  /* 0x000000b700b77308 */ /* 0x000fe40000000800 */
[C---:B---3--:R-:W-:Y:S08]  /*8c90*/  HMMA.16816.F32.BF16 R52, R68.reuse, R80, R52 ;  /* 0x000000504434723c */ /* 0x048ff00000041834 */
[C---:B------:R-:W-:Y:S01]  /*8ca0*/  HMMA.16816.F32.BF16 R56, R68.reuse, R82, R56 ;  /* 0x000000524438723c */ /* 0x040fe20000041838 */
[----:B------:R-:W3:Y:S01]  /*8cb0*/  LDSM.16.MT88.4 R80, [R232+0x1100] ;  /* 0x00110000e850783b */ /* 0x000ee20000004200 */
[----:B------:R-:W-:Y:S06]  /*8cc0*/  MUFU.EX2 R182, R182 ;  /* 0x000000b600b67308 */ /* 0x000fec0000000800 */
[C---:B------:R-:W-:Y:S04]  /*8cd0*/  HMMA.16816.F32.BF16 R60, R68.reuse, R88, R60 ;  /* 0x00000058443c723c */ /* 0x040fe8000004183c */
[----:B------:R-:W-:Y:S04]  /*8ce0*/  MUFU.EX2 R168, R168 ;  /* 0x000000a800a87308 */ /* 0x000fe80000000800 */
[----:B------:R-:W-:Y:S01]  /*8cf0*/  HMMA.16816.F32.BF16 R64, R68, R90, R64 ;  /* 0x0000005a4440723c */ /* 0x000fe20000041840 */
[----:B------:R-:W-:Y:S05]  /*8d00*/  LDSM.16.MT88.4 R88, [R233+0x5100] ;  /* 0x00510000e958783b */ /* 0x000fea0000004200 */
[----:B------:R-:W-:Y:S01]  /*8d10*/  MUFU.EX2 R169, R169 ;  /* 0x000000a900a97308 */ /* 0x000fe20000000800 */
[----:B------:R-:W-:Y:S01]  /*8d20*/  F2FP.BF16.PACK_AB R68, R171, R170 ;  /* 0x000000aaab44723e */ /* 0x000fe200000010ff */
[----:B------:R-:W-:Y:S01]  /*8d30*/  FADD.FTZ R170, R170, R0 ;  /* 0x00000000aaaa7221 */ /* 0x000fe20000010000 */
[----:B------:R-:W-:Y:S03]  /*8d40*/  F2FP.BF16.PACK_AB R69, R177, R176 ;  /* 0x000000b0b145723e */ /* 0x000fe600000010ff */
[----:B------:R-:W-:Y:S01]  /*8d50*/  F2FP.BF16.PACK_AB R70, R179, R178 ;  /* 0x000000b2b346723e */ /* 0x000fe200000010ff */
[----:B------:R-:W-:Y:S01]  /*8d60*/  FADD.FTZ R170, R171, R170 ;  /* 0x000000aaabaa7221 */ /* 0x000fe20000010000 */
[----:B----4-:R-:W-:Y:S01]  /*8d70*/  F2FP.BF16.PACK_AB R71, R181, R180 ;  /* 0x000000b4b547723e */ /* 0x010fe200000010ff */
[----:B------:R-:W-:Y:S01]  /*8d80*/  FADD.FTZ R177, R177, R164 ;  /* 0x000000a4b1b17221 */ /* 0x000fe20000010000 */
[----:B------:R-:W-:Y:S01]  /*8d90*/  MUFU.EX2 R167, R167 ;  /* 0x000000a700a77308 */ /* 0x000fe20000000800 */
[----:B------:R-:W-:Y:S02]  /*8da0*/  FADD.FTZ R178, R178, R170 ;  /* 0x000000aab2b27221 */ /* 0x000fe40000010000 */
[----:B------:R-:W-:Y:S02]  /*8db0*/  FADD.FTZ R177, R180, R177 ;  /* 0x000000b1b4b17221 */ /* 0x000fe40000010000 */
[C---:B--2---:R-:W-:Y:S03]  /*8dc0*/  HMMA.16816.F32.BF16 R4, R68.reuse, R84, R4 ;  /* 0x000000544404723c */ /* 0x044fe60000041804 */
[----:B------:R-:W-:Y:S02]  /*8dd0*/  FADD.FTZ R178, R179, R178 ;  /* 0x000000b2b3b27221 */ /* 0x000fe40000010000 */
[----:B------:R-:W-:Y:S01]  /*8de0*/  MUFU.EX2 R166, R166 ;  /* 0x000000a600a67308 */ /* 0x000fe20000000800 */
[----:B------:R-:W-:Y:S02]  /*8df0*/  FADD.FTZ R181, R181, R177 ;  /* 0x000000b1b5b57221 */ /* 0x000fe40000010000 */
[C---:B------:R-:W-:Y:S01]  /*8e00*/  HMMA.16816.F32.BF16 R8, R68.reuse, R86, R8 ;  /* 0x000000564408723c */ /* 0x040fe20000041808 */
[----:B------:R-:W2:Y:S03]  /*8e10*/  LDSM.16.MT88.4 R84, [R236+0x5100] ;  /* 0x00510000ec54783b */ /* 0x000ea60000004200 */
[----:B-----5:R-:W-:Y:S03]  /*8e20*/  FADD.FTZ R181, R207, R181 ;  /* 0x000000b5cfb57221 */ /* 0x020fe60000010000 */
[----:B------:R-:W-:Y:S01]  /*8e30*/  MUFU.EX2 R165, R165 ;  /* 0x000000a500a57308 */ /* 0x000fe20000000800 */
[C---:B------:R-:W-:Y:S08]  /*8e40*/  HMMA.16816.F32.BF16 R12, R68.reuse, R76, R12 ;  /* 0x0000004c440c723c */ /* 0x040ff0000004180c */
[C---:B------:R-:W-:Y:S01]  /*8e50*/  HMMA.16816.F32.BF16 R16, R68.reuse, R78, R16 ;  /* 0x0000004e4410723c */ /* 0x040fe20000041810 */
[----:B------:R-:W4:Y:S01]  /*8e60*/  LDSM.16.MT88.4 R76, [R234+0x5100] ;  /* 0x00510000ea4c783b */ /* 0x000f220000004200 */
        /* <DEDUP_REMOVED lines=10> */
[C---:B--2---:R-:W-:Y:S04]  /*8f10*/  HMMA.16816.F32.BF16 R36, R68.reuse, R84, R36 ;  /* 0x000000544424723c */ /* 0x044fe80000041824 */
[----:B------:R-:W-:Y:S04]  /*8f20*/  MUFU.EX2 R159, R159 ;  /* 0x0000009f009f7308 */ /* 0x000fe80000000800 */
[C---:B------:R-:W-:Y:S01]  /*8f30*/  HMMA.16816.F32.BF16 R40, R68.reuse, R86, R40 ;  /* 0x000000564428723c */ /* 0x040fe20000041828 */
[----:B------:R-:W-:Y:S05]  /*8f40*/  LDSM.16.MT88.4 R84, [R232+0x1900] ;  /* 0x00190000e854783b */ /* 0x000fea0000004200 */
[----:B------:R-:W-:Y:S02]  /*8f50*/  MUFU.EX2 R156, R156 ;  /* 0x0000009c009c7308 */ /* 0x000fe40000000800 */
[C---:B----4-:R-:W-:Y:S08]  /*8f60*/  HMMA.16816.F32.BF16 R44, R68.reuse, R76, R44 ;  /* 0x0000004c442c723c */ /* 0x050ff0000004182c */
[C---:B------:R-:W-:Y:S01]  /*8f70*/  HMMA.16816.F32.BF16 R48, R68.reuse, R78, R48 ;  /* 0x0000004e4430723c */ /* 0x040fe20000041830 */
[----:B------:R-:W2:Y:S01]  /*8f80*/  LDSM.16.MT88.4 R76, [R233+0x1900] ;  /* 0x00190000e94c783b */ /* 0x000ea20000004200 */
[----:B------:R-:W-:Y:S06]  /*8f90*/  MUFU.EX2 R155, R155 ;  /* 0x0000009b009b7308 */ /* 0x000fec0000000800 */
[C---:B------:R-:W-:Y:S04]  /*8fa0*/  HMMA.16816.F32.BF16 R52, R68.reuse, R88, R52 ;  /* 0x000000584434723c */ /* 0x040fe80000041834 */
[----:B------:R-:W-:Y:S04]  /*8fb0*/  MUFU.EX2 R154, R154 ;  /* 0x0000009a009a7308 */ /* 0x000fe80000000800 */
[C---:B------:R-:W-:Y:S01]  /*8fc0*/  HMMA.16816.F32.BF16 R56, R68.reuse, R90, R56 ;  /* 0x0000005a4438723c */ /* 0x040fe20000041838 */
[----:B------:R-:W-:Y:S05]  /*8fd0*/  LDSM.16.MT88.4 R88, [R233+0x5900] ;  /* 0x00590000e958783b */ /* 0x000fea0000004200 */
[----:B------:R-:W-:Y:S02]  /*8fe0*/  MUFU.EX2 R134, R134 ;  /* 0x0000008600867308 */ /* 0x000fe40000000800 */
[C---:B------:R-:W-:Y:S07]  /*8ff0*/  HMMA.16816.F32.BF16 R60, R68.reuse, R92, R60 ;  /* 0x0000005c443c723c */ /* 0x040fee000004183c */
[----:B------:R-:W-:Y:S01]  /*9000*/  FFMA.FTZ R92, R125, c[0x0][0x2d0], -R153 ;  /* 0x0000b4007d5c7a23 */ /* 0x000fe20000010899 */
[----:B------:R-:W-:Y:S03]  /*9010*/  HMMA.16816.F32.BF16 R64, R68, R94, R64 ;  /* 0x0000005e4440723c */ /* 0x000fe60000041840 */
[----:B------:R4:W-:Y:S04]  /*9020*/  MUFU.EX2 R97, R92 ;  /* 0x0000005c00617308 */ /* 0x0009e80000000800 */
[----:B------:R-:W-:Y:S01]  /*9030*/  F2FP.BF16.PACK_AB R68, R204, R206 ;  /* 0x000000cecc44723e */ /* 0x000fe200000010ff */
[----:B------:R-:W-:Y:S01]  /*9040*/  FADD.FTZ R206, R206, R178 ;  /* 0x000000b2cece7221 */ /* 0x000fe20000010000 */
[----:B------:R-:W-:Y:S03]  /*9050*/  F2FP.BF16.PACK_AB R69, R209, R207 ;  /* 0x000000cfd145723e */ /* 0x000fe600000010ff */
[----:B------:R-:W-:Y:S01]  /*9060*/  F2FP.BF16.PACK_AB R70, R211, R210 ;  /* 0x000000d2d346723e */ /* 0x000fe200000010ff */
[----:B------:R-:W-:Y:S01]  /*9070*/  FADD.FTZ R206, R204, R206 ;  /* 0x000000ceccce7221 */ /* 0x000fe20000010000 */
[----:B------:R-:W-:Y:S01]  /*9080*/  F2FP.BF16.PACK_AB R71, R251, R250 ;  /* 0x000000fafb47723e */ /* 0x000fe200000010ff */
[----:B------:R-:W-:Y:S02]  /*9090*/  FADD.FTZ R209, R209, R181 ;  /* 0x000000b5d1d17221 */ /* 0x000fe40000010000 */
[----:B------:R-:W-:Y:S02]  /*90a0*/  FADD.FTZ R210, R210, R206 ;  /* 0x000000ced2d27221 */ /* 0x000fe40000010000 */
[----:B------:R-:W-:Y:S02]  /*90b0*/  FADD.FTZ R209, R250, R209 ;  /* 0x000000d1fad17221 */ /* 0x000fe40000010000 */
[C---:B-1----:R-:W-:Y:S03]  /*90c0*/  HMMA.16816.F32.BF16 R4, R68.reuse, R72, R4 ;  /* 0x000000484404723c */ /* 0x042fe60000041804 */
[----:B------:R-:W-:Y:S02]  /*90d0*/  FADD.FTZ R0, R211, R210 ;  /* 0x000000d2d3007221 */ /* 0x000fe40000010000 */
[----:B------:R-:W-:Y:S01]  /*90e0*/  FADD.FTZ R251, R251, R209 ;  /* 0x000000d1fbfb7221 */ /* 0x000fe20000010000 */
[----:B----4-:R-:W-:Y:S01]  /*90f0*/  LDSM.16.MT88.4 R92, [R232+0x6100] ;  /* 0x00610000e85c783b */ /* 0x010fe20000004200 */
[----:B------:R-:W-:Y:S01]  /*9100*/  FFMA.FTZ R72, R122, c[0x0][0x2d0], -R153 ;  /* 0x0000b4007a487a23 */ /* 0x000fe20000010899 */
[C---:B------:R-:W-:Y:S03]  /*9110*/  HMMA.16816.F32.BF16 R8, R68.reuse, R74, R8 ;  /* 0x0000004a4408723c */ /* 0x040fe60000041808 */
[----:B------:R1:W-:Y:S05]  /*9120*/  MUFU.EX2 R100, R72 ;  /* 0x0000004800647308 */ /* 0x0003ea0000000800 */
[C---:B---3--:R-:W-:Y:S07]  /*9130*/  HMMA.16816.F32.BF16 R12, R68.reuse, R80, R12 ;  /* 0x00000050440c723c */ /* 0x048fee000004180c */
[----:B------:R-:W-:Y:S01]  /*9140*/  FFMA.FTZ R80, R120, c[0x0][0x2d0], -R151 ;  /* 0x0000b40078507a23 */ /* 0x000fe20000010897 */
[C---:B------:R-:W-:Y:S03]  /*9150*/  HMMA.16816.F32.BF16 R16, R68.reuse, R82, R16 ;  /* 0x000000524410723c */ /* 0x040fe60000041810 */
[----:B------:R3:W-:Y:S05]  /*9160*/  MUFU.EX2 R101, R80 ;  /* 0x0000005000657308 */ /* 0x0007ea0000000800 */
[C---:B--2---:R-:W-:Y:S04]  /*9170*/  HMMA.16816.F32.BF16 R20, R68.reuse, R76, R20 ;  /* 0x0000004c4414723c */ /* 0x044fe80000041814 */
[--C-:B-1----:R-:W-:Y:S03]  /*9180*/  FFMA.FTZ R72, R121, c[0x0][0x2d0], -R153.reuse ;  /* 0x0000b40079487a23 */ /* 0x102fe60000010899 */
[--C-:B------:R-:W-:Y:S01]  /*9190*/  FFMA.FTZ R76, R126, c[0x0][0x2d0], -R153.reuse ;  /* 0x0000b4007e4c7a23 */ /* 0x100fe20000010899 */
[C---:B------:R-:W-:Y:S01]  /*91a0*/  HMMA.16816.F32.BF16 R24, R68.reuse, R78, R24 ;  /* 0x0000004e4418723c */ /* 0x040fe20000041818 */
[----:B------:R1:W-:Y:S03]  /*91b0*/  MUFU.EX2 R102, R72 ;  /* 0x0000004800667308 */ /* 0x0003e60000000800 */
[----:B------:R-:W-:Y:S04]  /*91c0*/  FFMA.FTZ R153, R152, c[0x0][0x2d0], -R153 ;  /* 0x0000b40098997a23 */ /* 0x000fe80000010899 */
[C---:B------:R-:W-:Y:S03]  /*91d0*/  HMMA.16816.F32.BF16 R28, R68.reuse, R84, R28 ;  /* 0x00000054441c723c */ /* 0x040fe6000004181c */
[----:B------:R2:W4:Y:S01]  /*91e0*/  MUFU.EX2 R108, R76 ;  /* 0x0000004c006c7308 */ /* 0x0005220000000800 */
[--C-:B---3--:R-:W-:Y:S03]  /*91f0*/  FFMA.FTZ R80, R127, c[0x0][0x2d0], -R151.reuse ;  /* 0x0000b4007f507a23 */ /* 0x108fe60000010897 */
[--C-:B------:R-:W-:Y:S01]  /*9200*/  FFMA.FTZ R84, R124, c[0x0][0x2d0], -R151.reuse ;  /* 0x0000b4007c547a23 */ /* 0x100fe20000010897 */
[C---:B------:R-:W-:Y:S01]  /*9210*/  HMMA.16816.F32.BF16 R32, R68.reuse, R86, R32 ;  /* 0x000000564420723c */ /* 0x040fe20000041820 */
[----:B------:R-:W-:Y:S03]  /*9220*/  LDSM.16.MT88.4 R124, [R236+0x3900] ;  /* 0x00390000ec7c783b */ /* 0x000fe60000004200 */
[----:B------:R-:W-:Y:S01]  /*9230*/  FFMA.FTZ R151, R133, c[0x0][0x2d0], -R151 ;  /* 0x0000b40085977a23 */ /* 0x000fe20000010897 */
[----:B------:R3:W5:Y:S04]  /*9240*/  MUFU.EX2 R103, R80 ;  /* 0x0000005000677308 */ /* 0x0007680000000800 */
[----:B-1----:R-:W1:Y:S06]  /*9250*/  LDSM.16.MT88.4 R72, [R236+0x5900] ;  /* 0x00590000ec48783b */ /* 0x002e6c0000004200 */
[----:B------:R5:W1:Y:S02]  /*9260*/  MUFU.EX2 R96, R84 ;  /* 0x0000005400607308 */ /* 0x000a640000000800 */
[----:B--2---:R-:W-:Y:S01]  /*9270*/  LDSM.16.MT88.4 R76, [R232+0x5900] ;  /* 0x00590000e84c783b */ /* 0x004fe20000004200 */
[----:B----4-:R-:W-:Y:S07]  /*9280*/  MOV R152, R108 ;  /* 0x0000006c00987202 */ /* 0x010fee0000000f00 */
[----:B------:R-:W2:Y:S01]  /*9290*/  MUFU.EX2 R153, R153 ;  /* 0x0000009900997308 */ /* 0x000ea20000000800 */
[----:B---3--:R-:W3:Y:S09]  /*92a0*/  LDSM.16.MT88.4 R80, [R234+0x5900] ;  /* 0x00590000ea50783b */ /* 0x008ef20000004200 */
[----:B------:R-:W4:Y:S01]  /*92b0*/  MUFU.EX2 R151, R151 ;  /* 0x0000009700977308 */ /* 0x000f220000000800 */
[----:B-----5:R-:W5:Y:S01]  /*92c0*/  LDSM.16.MT88.4 R84, [R236+0x2100] ;  /* 0x00210000ec54783b */ /* 0x020f620000004200 */
[C---:B-1----:R-:W-:Y:S08]  /*92d0*/  HMMA.16816.F32.BF16 R36, R68.reuse, R72, R36 ;  /* 0x000000484424723c */ /* 0x042ff00000041824 */
[C---:B------:R-:W-:Y:S01]  /*92e0*/  HMMA.16816.F32.BF16 R40, R68.reuse, R74, R40 ;  /* 0x0000004a4428723c */ /* 0x040fe20000041828 */
[----:B------:R-:W1:Y:S07]  /*92f0*/  LDSM.16.MT88.4 R72, [R234+0x2100] ;  /* 0x00210000ea48783b */ /* 0x000e6e0000004200 */
[C---:B---3--:R-:W-:Y:S08]  /*9300*/  HMMA.16816.F32.BF16 R44, R68.reuse, R80, R44 ;  /* 0x00000050442c723c */ /* 0x048ff0000004182c */
[C---:B------:R-:W-:Y:S01]  /*9310*/  HMMA.16816.F32.BF16 R48, R68.reuse, R82, R48 ;  /* 0x000000524430723c */ /* 0x040fe20000041830 */
[----:B------:R-:W-:Y:S07]  /*9320*/  LDSM.16.MT88.4 R80, [R232+0x2100] ;  /* 0x00210000e850783b */ /* 0x000fee0000004200 */
[C---:B------:R-:W-:Y:S08]  /*9330*/  HMMA.16816.F32.BF16 R52, R68.reuse, R88, R52 ;  /* 0x000000584434723c */ /* 0x040ff00000041834 */
[C---:B------:R-:W-:Y:S01]  /*9340*/  HMMA.16816.F32.BF16 R56, R68.reuse, R90, R56 ;  /* 0x0000005a4438723c */ /* 0x040fe20000041838 */
[----:B------:R-:W-:Y:S07]  /*9350*/  LDSM.16.MT88.4 R88, [R233+0x6100] ;  /* 0x00610000e958783b */ /* 0x000fee0000004200 */
[C---:B------:R-:W-:Y:S08]  /*9360*/  HMMA.16816.F32.BF16 R60, R68.reuse, R76, R60 ;  /* 0x0000004c443c723c */ /* 0x040ff0000004183c */
[----:B------:R-:W-:Y:S01]  /*9370*/  HMMA.16816.F32.BF16 R64, R68, R78, R64 ;  /* 0x0000004e4440723c */ /* 0x000fe20000041840 */
[----:B------:R-:W3:Y:S06]  /*9380*/  LDSM.16.MT88.4 R76, [R233+0x2100] ;  /* 0x00210000e94c783b */ /* 0x000eec0000004200 */
[----:B------:R-:W-:Y:S02]  /*9390*/  F2FP.BF16.PACK_AB R68, R102, R100 ;  /* 0x000000646644723e */ /* 0x000fe400000010ff */
[----:B------:R-:W-:Y:S03]  /*93a0*/  F2FP.BF16.PACK_AB R69, R103, R101 ;  /* 0x000000656745723e */ /* 0x000fe600000010ff */
[----:B------:R-:W-:Y:S02]  /*93b0*/  F2FP.BF16.PACK_AB R70, R97, R108 ;  /* 0x0000006c6146723e */ /* 0x000fe400000010ff */
[----:B------:R-:W-:Y:S01]  /*93c0*/  F2FP.BF16.PACK_AB R71, R252, R96 ;  /* 0x00000060fc47723e */ /* 0x000fe200000010ff */
[----:B------:R-:W-:Y:S06]  /*93d0*/  LDSM.16.MT88.4 R108, [R233+0x3900] ;  /* 0x00390000e96c783b */ /* 0x000fec0000004200 */
[C---:B-----5:R-:W-:Y:S08]  /*93e0*/  HMMA.16816.F32.BF16 R4, R68.reuse, R84, R4 ;  /* 0x000000544404723c */ /* 0x060ff00000041804 */
[C---:B------:R-:W-:Y:S01]  /*93f0*/  HMMA.16816.F32.BF16 R8, R68.reuse, R86, R8 ;  /* 0x000000564408723c */ /* 0x040fe20000041808 */
[----:B------:R-:W5:Y:S07]  /*9400*/  LDSM.16.MT88.4 R84, [R236+0x6100] ;  /* 0x00610000ec54783b */ /* 0x000f6e0000004200 */
[C---:B-1----:R-:W-:Y:S08]  /*9410*/  HMMA.16816.F32.BF16 R12, R68.reuse, R72, R12 ;  /* 0x00000048440c723c */ /* 0x042ff0000004180c */
[C---:B------:R-:W-:Y:S01]  /*9420*/  HMMA.16816.F32.BF16 R16, R68.reuse, R74, R16 ;  /* 0x0000004a4410723c */ /* 0x040fe20000041810 */
[----:B------:R-:W1:Y:S07]  /*9430*/  LDSM.16.MT88.4 R72, [R234+0x6100] ;  /* 0x00610000ea48783b */ /* 0x000e6e0000004200 */
[C---:B---3--:R-:W-:Y:S08]  /*9440*/  HMMA.16816.F32.BF16 R20, R68.reuse, R76, R20 ;  /* 0x0000004c4414723c */ /* 0x048ff00000041814 */
[C---:B------:R-:W-:Y:S01]  /*9450*/  HMMA.16816.F32.BF16 R24, R68.reuse, R78, R24 ;  /* 0x0000004e4418723c */ /* 0x040fe20000041818 */
[----:B------:R-:W3:Y:S07]  /*9460*/  LDSM.16.MT88.4 R76, [R236+0x2900] ;  /* 0x00290000ec4c783b */ /* 0x000eee0000004200 */
[C---:B------:R-:W-:Y:S08]  /*9470*/  HMMA.16816.F32.BF16 R28, R68.reuse, R80, R28 ;  /* 0x00000050441c723c */ /* 0x040ff0000004181c */
[C---:B------:R-:W-:Y:S01]  /*9480*/  HMMA.16816.F32.BF16 R32, R68.reuse, R82, R32 ;  /* 0x000000524420723c */ /* 0x040fe20000041820 */
[----:B------:R-:W2:Y:S07]  /*9490*/  LDSM.16.MT88.4 R80, [R234+0x2900] ;  /* 0x00290000ea50783b */ /* 0x000eae0000004200 */
[C---:B-----5:R-:W-:Y:S08]  /*94a0*/  HMMA.16816.F32.BF16 R36, R68.reuse, R84, R36 ;  /* 0x000000544424723c */ /* 0x060ff00000041824 */
[C---:B------:R-:W-:Y:S01]  /*94b0*/  HMMA.16816.F32.BF16 R40, R68.reuse, R86, R40 ;  /* 0x000000564428723c */ /* 0x040fe20000041828 */
[----:B------:R-:W5:Y:S07]  /*94c0*/  LDSM.16.MT88.4 R84, [R233+0x2900] ;  /* 0x00290000e954783b */ /* 0x000f6e0000004200 */
[C---:B-1----:R-:W-:Y:S08]  /*94d0*/  HMMA.16816.F32.BF16 R44, R68.reuse, R72, R44 ;  /* 0x00000048442c723c */ /* 0x042ff0000004182c */
[C---:B------:R-:W-:Y:S01]  /*94e0*/  HMMA.16816.F32.BF16 R48, R68.reuse, R74, R48 ;  /* 0x0000004a4430723c */ /* 0x040fe20000041830 */
[----:B------:R-:W1:Y:S07]  /*94f0*/  LDSM.16.MT88.4 R72, [R232+0x2900] ;  /* 0x00290000e848783b */ /* 0x000e6e0000004200 */
[C---:B------:R-:W-:Y:S08]  /*9500*/  HMMA.16816.F32.BF16 R52, R68.reuse, R88, R52 ;  /* 0x000000584434723c */ /* 0x040ff00000041834 */
[C---:B------:R-:W-:Y:S01]  /*9510*/  HMMA.16816.F32.BF16 R56, R68.reuse, R90, R56 ;  /* 0x0000005a4438723c */ /* 0x040fe20000041838 */
[----:B------:R-:W1:Y:S07]  /*9520*/  LDSM.16.MT88.4 R88, [R236+0x6900] ;  /* 0x00690000ec58783b */ /* 0x000e6e0000004200 */
[C---:B------:R-:W-:Y:S08]  /*9530*/  HMMA.16816.F32.BF16 R60, R68.reuse, R92, R60 ;  /* 0x0000005c443c723c */ /* 0x040ff0000004183c */
[----:B------:R-:W-:Y:S01]  /*9540*/  HMMA.16816.F32.BF16 R64, R68, R94, R64 ;  /* 0x0000005e4440723c */ /* 0x000fe20000041840 */
[----:B------:R-:W-:Y:S06]  /*9550*/  LDSM.16.MT88.4 R92, [R233+0x7100] ;  /* 0x00710000e95c783b */ /* 0x000fec0000004200 */
[----:B------:R-:W-:Y:S02]  /*9560*/  F2FP.BF16.PACK_AB R68, R205, R208 ;  /* 0x000000d0cd44723e */ /* 0x000fe400000010ff */
[----:B------:R-:W-:Y:S03]  /*9570*/  F2FP.BF16.PACK_AB R69, R202, R203 ;  /* 0x000000cbca45723e */ /* 0x000fe600000010ff */
[----:B------:R-:W-:Y:S02]  /*9580*/  F2FP.BF16.PACK_AB R70, R200, R201 ;  /* 0x000000c9c846723e */ /* 0x000fe400000010ff */
[----:B------:R-:W-:Y:S07]  /*9590*/  F2FP.BF16.PACK_AB R71, R182, R183 ;  /* 0x000000b7b647723e */ /* 0x000fee00000010ff */
[C---:B---3--:R-:W-:Y:S08]  /*95a0*/  HMMA.16816.F32.BF16 R4, R68.reuse, R76, R4 ;  /* 0x0000004c4404723c */ /* 0x048ff00000041804 */
[C---:B------:R-:W-:Y:S01]  /*95b0*/  HMMA.16816.F32.BF16 R8, R68.reuse, R78, R8 ;  /* 0x0000004e4408723c */ /* 0x040fe20000041808 */
[----:B------:R-:W3:Y:S07]  /*95c0*/  LDSM.16.MT88.4 R76, [R234+0x6900] ;  /* 0x00690000ea4c783b */ /* 0x000eee0000004200 */
[C---:B--2---:R-:W-:Y:S08]  /*95d0*/  HMMA.16816.F32.BF16 R12, R68.reuse, R80, R12 ;  /* 0x00000050440c723c */ /* 0x044ff0000004180c */
[C---:B------:R-:W-:Y:S01]  /*95e0*/  HMMA.16816.F32.BF16 R16, R68.reuse, R82, R16 ;  /* 0x000000524410723c */ /* 0x040fe20000041810 */
[----:B------:R-:W2:Y:S07]  /*95f0*/  LDSM.16.MT88.4 R80, [R233+0x6900] ;  /* 0x00690000e950783b */ /* 0x000eae0000004200 */
[C---:B-----5:R-:W-:Y:S08]  /*9600*/  HMMA.16816.F32.BF16 R20, R68.reuse, R84, R20 ;  /* 0x000000544414723c */ /* 0x060ff00000041814 */
[C---:B------:R-:W-:Y:S01]  /*9610*/  HMMA.16816.F32.BF16 R24, R68.reuse, R86, R24 ;  /* 0x000000564418723c */ /* 0x040fe20000041818 */
[----:B------:R-:W-:Y:S07]  /*9620*/  LDSM.16.MT88.4 R84, [R232+0x3100] ;  /* 0x00310000e854783b */ /* 0x000fee0000004200 */
[C---:B-1----:R-:W-:Y:S08]  /*9630*/  HMMA.16816.F32.BF16 R28, R68.reuse, R72, R28 ;  /* 0x00000048441c723c */ /* 0x042ff0000004181c */
[C---:B------:R-:W-:Y:S01]  /*9640*/  HMMA.16816.F32.BF16 R32, R68.reuse, R74, R32 ;  /* 0x0000004a4420723c */ /* 0x040fe20000041820 */
[----:B------:R-:W1:Y:S07]  /*9650*/  LDSM.16.MT88.4 R72, [R232+0x6900] ;  /* 0x00690000e848783b */ /* 0x000e6e0000004200 */
[C---:B------:R-:W-:Y:S08]  /*9660*/  HMMA.16816.F32.BF16 R36, R68.reuse, R88, R36 ;  /* 0x000000584424723c */ /* 0x040ff00000041824 */
        /* <DEDUP_REMOVED lines=9> */
[----:B------:R-:W-:Y:S01]  /*9700*/  HMMA.16816.F32.BF16 R64, R68, R74, R64 ;  /* 0x0000004a4440723c */ /* 0x000fe20000041840 */
[----:B------:R-:W1:Y:S06]  /*9710*/  LDSM.16.MT88.4 R72, [R233+0x3100] ;  /* 0x00310000e948783b */ /* 0x000e6c0000004200 */
[----:B------:R-:W-:Y:S02]  /*9720*/  F2FP.BF16.PACK_AB R68, R169, R168 ;  /* 0x000000a8a944723e */ /* 0x000fe400000010ff */
[----:B------:R-:W-:Y:S03]  /*9730*/  F2FP.BF16.PACK_AB R69, R166, R167 ;  /* 0x000000a7a645723e */ /* 0x000fe600000010ff */
[----:B------:R-:W-:Y:S02]  /*9740*/  F2FP.BF16.PACK_AB R70, R163, R165 ;  /* 0x000000a5a346723e */ /* 0x000fe400000010ff */
[----:B------:R-:W-:Y:S07]  /*9750*/  F2FP.BF16.PACK_AB R71, R160, R162 ;  /* 0x000000a2a047723e */ /* 0x000fee00000010ff */
[C---:B---3--:R-:W-:Y:S08]  /*9760*/  HMMA.16816.F32.BF16 R4, R68.reuse, R76, R4 ;  /* 0x0000004c4404723c */ /* 0x048ff00000041804 */
[C---:B------:R-:W-:Y:S01]  /*9770*/  HMMA.16816.F32.BF16 R8, R68.reuse, R78, R8 ;  /* 0x0000004e4408723c */ /* 0x040fe20000041808 */
[----:B------:R-:W3:Y:S07]  /*9780*/  LDSM.16.MT88.4 R76, [R236+0x7100] ;  /* 0x00710000ec4c783b */ /* 0x000eee0000004200 */
[C---:B--2---:R-:W-:Y:S07]  /*9790*/  HMMA.16816.F32.BF16 R12, R68.reuse, R80, R12 ;  /* 0x00000050440c723c */ /* 0x044fee000004180c */
[----:B------:R-:W-:Y:S01]  /*97a0*/  MOV R81, R97 ;  /* 0x0000006100517202 */ /* 0x000fe20000000f00 */
[C---:B------:R-:W-:Y:S04]  /*97b0*/  HMMA.16816.F32.BF16 R16, R68.reuse, R82, R16 ;  /* 0x000000524410723c */ /* 0x040fe80000041810 */
[----:B------:R-:W-:Y:S02]  /*97c0*/  MOV R80, R96 ;  /* 0x0000006000507202 */ /* 0x000fe40000000f00 */
[----:B------:R-:W2:Y:S01]  /*97d0*/  LDSM.16.MT88.4 R96, [R232+0x7100] ;  /* 0x00710000e860783b */ /* 0x000ea20000004200 */
[----:B------:R-:W-:Y:S01]  /*97e0*/  MOV R83, R103 ;  /* 0x0000006700537202 */ /* 0x000fe20000000f00 */
[C---:B-1----:R-:W-:Y:S04]  /*97f0*/  HMMA.16816.F32.BF16 R20, R68.reuse, R72, R20 ;  /* 0x000000484414723c */ /* 0x042fe80000041814 */
[----:B------:R-:W-:Y:S03]  /*9800*/  MOV R82, R102 ;  /* 0x0000006600527202 */ /* 0x000fe60000000f00 */
[----:B------:R-:W-:Y:S01]  /*9810*/  MOV R73, R101 ;  /* 0x0000006500497202 */ /* 0x000fe20000000f00 */
[C---:B------:R-:W-:Y:S04]  /*9820*/  HMMA.16816.F32.BF16 R24, R68.reuse, R74, R24 ;  /* 0x0000004a4418723c */ /* 0x040fe80000041818 */
[----:B------:R-:W-:Y:S01]  /*9830*/  MOV R72, R100 ;  /* 0x0000006400487202 */ /* 0x000fe20000000f00 */
[----:B------:R-:W-:Y:S01]  /*9840*/  FADD.FTZ R251, R73, R251 ;  /* 0x000000fb49fb7221 */ /* 0x000fe20000010000 */
[----:B------:R-:W1:Y:S02]  /*9850*/  LDSM.16.MT88.4 R100, [R232+0x3900] ;  /* 0x00390000e864783b */ /* 0x000e640000004200 */
[C---:B------:R-:W-:Y:S04]  /*9860*/  HMMA.16816.F32.BF16 R28, R68.reuse, R84, R28 ;  /* 0x00000054441c723c */ /* 0x040fe8000004181c */
[----:B------:R-:W-:Y:S04]  /*9870*/  FADD.FTZ R0, R72, R0 ;  /* 0x0000000048007221 */ /* 0x000fe80000010000 */
[C---:B------:R-:W-:Y:S01]  /*9880*/  HMMA.16816.F32.BF16 R32, R68.reuse, R86, R32 ;  /* 0x000000564420723c */ /* 0x040fe20000041820 */
[----:B------:R-:W-:Y:S03]  /*9890*/  LDSM.16.MT88.4 R84, [R234+0x7900] ;  /* 0x00790000ea54783b */ /* 0x000fe60000004200 */
[----:B------:R-:W-:Y:S02]  /*98a0*/  FADD.FTZ R2, R82, R0 ;  /* 0x0000000052027221 */ /* 0x000fe40000010000 */
[----:B------:R-:W-:Y:S02]  /*98b0*/  FADD.FTZ R0, R83, R251 ;  /* 0x000000fb53007221 */ /* 0x000fe40000010000 */
[C---:B---3--:R-:W-:Y:S04]  /*98c0*/  HMMA.16816.F32.BF16 R36, R68.reuse, R76, R36 ;  /* 0x0000004c4424723c */ /* 0x048fe80000041824 */
[----:B------:R-:W-:Y:S02]  /*98d0*/  FADD.FTZ R2, R152, R2 ;  /* 0x0000000298027221 */ /* 0x000fe40000010000 */
[----:B------:R-:W-:Y:S02]  /*98e0*/  FADD.FTZ R0, R80, R0 ;  /* 0x0000000050007221 */ /* 0x000fe40000010000 */
[C---:B------:R-:W-:Y:S01]  /*98f0*/  HMMA.16816.F32.BF16 R40, R68.reuse, R78, R40 ;  /* 0x0000004e4428723c */ /* 0x040fe20000041828 */
[----:B------:R-:W-:Y:S03]  /*9900*/  LDSM.16.MT88.4 R76, [R233+0x7900] ;  /* 0x00790000e94c783b */ /* 0x000fe60000004200 */
[----:B------:R-:W-:Y:S02]  /*9910*/  FADD.FTZ R2, R81, R2 ;  /* 0x0000000251027221 */ /* 0x000fe40000010000 */
[----:B------:R-:W-:Y:S01]  /*9920*/  FADD.FTZ R252, R252, R0 ;  /* 0x00000000fcfc7221 */ /* 0x000fe20000010000 */
[----:B------:R-:W-:Y:S01]  /*9930*/  MOV R0, R3 ;  /* 0x0000000300007202 */ /* 0x000fe20000000f00 */
[C---:B------:R-:W-:Y:S04]  /*9940*/  HMMA.16816.F32.BF16 R44, R68.reuse, R88, R44 ;  /* 0x00000058442c723c */ /* 0x040fe8000004182c */
[----:B------:R-:W-:Y:S01]  /*9950*/  FADD.FTZ R208, R208, R2 ;  /* 0x00000002d0d07221 */ /* 0x000fe20000010000 */
[----:B------:R-:W-:Y:S01]  /*9960*/  MOV R2, R132 ;  /* 0x0000008400027202 */ /* 0x000fe20000000f00 */
[----:B------:R-:W-:Y:S02]  /*9970*/  FADD.FTZ R252, R203, R252 ;  /* 0x000000fccbfc7221 */ /* 0x000fe40000010000 */
[C---:B------:R-:W-:Y:S04]  /*9980*/  HMMA.16816.F32.BF16 R48, R68.reuse, R90, R48 ;  /* 0x0000005a4430723c */ /* 0x040fe80000041830 */
[----:B------:R-:W-:Y:S02]  /*9990*/  FADD.FTZ R208, R205, R208 ;  /* 0x000000d0cdd07221 */ /* 0x000fe40000010000 */
[----:B------:R-:W-:Y:S02]  /*99a0*/  FADD.FTZ R202, R202, R252 ;  /* 0x000000fccaca7221 */ /* 0x000fe40000010000 */
[C---:B------:R-:W-:Y:S04]  /*99b0*/  HMMA.16816.F32.BF16 R52, R68.reuse, R92, R52 ;  /* 0x0000005c4434723c */ /* 0x040fe80000041834 */
[----:B------:R-:W-:Y:S02]  /*99c0*/  FADD.FTZ R201, R201, R208 ;  /* 0x000000d0c9c97221 */ /* 0x000fe40000010000 */
[----:B------:R-:W-:Y:S02]  /*99d0*/  FADD.FTZ R202, R183, R202 ;  /* 0x000000cab7ca7221 */ /* 0x000fe40000010000 */
[C---:B------:R-:W-:Y:S01]  /*99e0*/  HMMA.16816.F32.BF16 R56, R68.reuse, R94, R56 ;  /* 0x0000005e4438723c */ /* 0x040fe20000041838 */
[----:B------:R-:W3:Y:S03]  /*99f0*/  LDSM.16.MT88.4 R92, [R236+0x7900] ;  /* 0x00790000ec5c783b */ /* 0x000ee60000004200 */
[----:B------:R-:W-:Y:S02]  /*9a00*/  FADD.FTZ R201, R200, R201 ;  /* 0x000000c9c8c97221 */ /* 0x000fe40000010000 */
[----:B------:R-:W-:Y:S02]  /*9a10*/  FADD.FTZ R182, R182, R202 ;  /* 0x000000cab6b67221 */ /* 0x000fe40000010000 */
[C---:B--2---:R-:W-:Y:S04]  /*9a20*/  HMMA.16816.F32.BF16 R60, R68.reuse, R96, R60 ;  /* 0x00000060443c723c */ /* 0x044fe8000004183c */
[----:B------:R-:W-:Y:S02]  /*9a30*/  FADD.FTZ R168, R168, R201 ;  /* 0x000000c9a8a87221 */ /* 0x000fe40000010000 */
[----:B------:R-:W-:Y:S02]  /*9a40*/  FADD.FTZ R182, R167, R182 ;  /* 0x000000b6a7b67221 */ /* 0x000fe40000010000 */
[----:B------:R-:W-:Y:S04]  /*9a50*/  HMMA.16816.F32.BF16 R64, R68, R98, R64 ;  /* 0x000000624440723c */ /* 0x000fe80000041840 */
[----:B------:R-:W-:Y:S02]  /*9a60*/  FADD.FTZ R168, R169, R168 ;  /* 0x000000a8a9a87221 */ /* 0x000fe40000010000 */
[----:B------:R-:W-:Y:S01]  /*9a70*/  FADD.FTZ R166, R166, R182 ;  /* 0x000000b6a6a67221 */ /* 0x000fe20000010000 */
[----:B------:R-:W-:Y:S01]  /*9a80*/  F2FP.BF16.PACK_AB R68, R159, R157 ;  /* 0x0000009d9f44723e */ /* 0x000fe200000010ff */
[----:B------:R-:W-:Y:S01]  /*9a90*/  FADD.FTZ R165, R165, R168 ;  /* 0x000000a8a5a57221 */ /* 0x000fe20000010000 */
[----:B------:R-:W-:Y:S03]  /*9aa0*/  F2FP.BF16.PACK_AB R69, R155, R156 ;  /* 0x0000009c9b45723e */ /* 0x000fe600000010ff */
[----:B------:R-:W-:Y:S01]  /*9ab0*/  F2FP.BF16.PACK_AB R70, R153, R154 ;  /* 0x0000009a9946723e */ /* 0x000fe200000010ff */
[----:B------:R-:W-:Y:S01]  /*9ac0*/  FADD.FTZ R166, R162, R166 ;  /* 0x000000a6a2a67221 */ /* 0x000fe20000010000 */
[----:B----4-:R-:W-:Y:S01]  /*9ad0*/  F2FP.BF16.PACK_AB R71, R151, R134 ;  /* 0x000000869747723e */ /* 0x010fe200000010ff */
[----:B------:R-:W-:Y:S02]  /*9ae0*/  FADD.FTZ R165, R163, R165 ;  /* 0x000000a5a3a57221 */ /* 0x000fe40000010000 */
[----:B------:R-:W-:Y:S02]  /*9af0*/  FADD.FTZ R160, R160, R166 ;  /* 0x000000a6a0a07221 */ /* 0x000fe40000010000 */
[----:B------:R-:W-:Y:S02]  /*9b00*/  FADD.FTZ R157, R157, R165 ;  /* 0x000000a59d9d7221 */ /* 0x000fe40000010000 */
[C---:B------:R-:W-:Y:S01]  /*9b10*/  HMMA.16816.F32.BF16 R128, R68.reuse, R124, R4 ;  /* 0x0000007c4480723c */ /* 0x040fe20000041804 */
[----:B------:R-:W2:Y:S02]  /*9b20*/  LDSM.16.MT88.4 R4, [R232+0x7900] ;  /* 0x00790000e804783b */ /* 0x000ea40000004200 */
[----:B------:R-:W-:Y:S02]  /*9b30*/  FADD.FTZ R160, R156, R160 ;  /* 0x000000a09ca07221 */ /* 0x000fe40000010000 */
[----:B------:R-:W-:Y:S02]  /*9b40*/  FADD.FTZ R157, R159, R157 ;  /* 0x0000009d9f9d7221 */ /* 0x000fe40000010000 */
[----:B------:R-:W-:Y:S01]  /*9b50*/  FADD.FTZ R160, R155, R160 ;  /* 0x000000a09ba07221 */ /* 0x000fe20000010000 */
[C---:B------:R-:W-:Y:S04]  /*9b60*/  HMMA.16816.F32.BF16 R124, R68.reuse, R126, R8 ;  /* 0x0000007e447c723c */ /* 0x040fe80000041808 */
[----:B------:R-:W-:Y:S02]  /*9b70*/  FADD.FTZ R157, R154, R157 ;  /* 0x0000009d9a9d7221 */ /* 0x000fe40000010000 */
[----:B------:R-:W-:Y:S02]  /*9b80*/  FADD.FTZ R160, R134, R160 ;  /* 0x000000a086a07221 */ /* 0x000fe40000010000 */
[C---:B------:R-:W-:Y:S04]  /*9b90*/  HMMA.16816.F32.BF16 R120, R68.reuse, R116, R12 ;  /* 0x000000744478723c */ /* 0x040fe8000004180c */
[----:B------:R-:W-:Y:S02]  /*9ba0*/  FADD.FTZ R249, R153, R157 ;  /* 0x0000009d99f97221 */ /* 0x000fe40000010000 */
[----:B------:R-:W-:Y:S02]  /*9bb0*/  FADD.FTZ R248, R151, R160 ;  /* 0x000000a097f87221 */ /* 0x000fe40000010000 */
[C---:B------:R-:W-:Y:S08]  /*9bc0*/  HMMA.16816.F32.BF16 R116, R68.reuse, R118, R16 ;  /* 0x000000764474723c */ /* 0x040ff00000041810 */
[C---:B------:R-:W-:Y:S08]  /*9bd0*/  HMMA.16816.F32.BF16 R112, R68.reuse, R108, R20 ;  /* 0x0000006c4470723c */ /* 0x040ff00000041814 */
[C---:B------:R-:W-:Y:S08]  /*9be0*/  HMMA.16816.F32.BF16 R108, R68.reuse, R110, R24 ;  /* 0x0000006e446c723c */ /* 0x040ff00000041818 */
[C---:B-1----:R-:W-:Y:S08]  /*9bf0*/  HMMA.16816.F32.BF16 R104, R68.reuse, R100, R28 ;  /* 0x000000644468723c */ /* 0x042ff0000004181c */
[C---:B------:R-:W-:Y:S08]  /*9c00*/  HMMA.16816.F32.BF16 R100, R68.reuse, R102, R32 ;  /* 0x000000664464723c */ /* 0x040ff00000041820 */
[C---:B---3--:R-:W-:Y:S08]  /*9c10*/  HMMA.16816.F32.BF16 R96, R68.reuse, R92, R36 ;  /* 0x0000005c4460723c */ /* 0x048ff00000041824 */
[C---:B------:R-:W-:Y:S08]  /*9c20*/  HMMA.16816.F32.BF16 R92, R68.reuse, R94, R40 ;  /* 0x0000005e445c723c */ /* 0x040ff00000041828 */
[C---:B------:R-:W-:Y:S08]  /*9c30*/  HMMA.16816.F32.BF16 R88, R68.reuse, R84, R44 ;  /* 0x000000544458723c */ /* 0x040ff0000004182c */
[C---:B------:R-:W-:Y:S08]  /*9c40*/  HMMA.16816.F32.BF16 R84, R68.reuse, R86, R48 ;  /* 0x000000564454723c */ /* 0x040ff00000041830 */
[C---:B------:R-:W-:Y:S08]  /*9c50*/  HMMA.16816.F32.BF16 R80, R68.reuse, R76, R52 ;  /* 0x0000004c4450723c */ /* 0x040ff00000041834 */
[C---:B------:R-:W-:Y:S08]  /*9c60*/  HMMA.16816.F32.BF16 R76, R68.reuse, R78, R56 ;  /* 0x0000004e444c723c */ /* 0x040ff00000041838 */
[C---:B--2---:R-:W-:Y:S08]  /*9c70*/  HMMA.16816.F32.BF16 R72, R68.reuse, R4, R60 ;  /* 0x000000044448723c */ /* 0x044ff0000004183c */
[----:B------:R-:W-:Y:S01]  /*9c80*/  HMMA.16816.F32.BF16 R68, R68, R6, R64 ;  /* 0x000000064444723c */ /* 0x000fe20000041840 */
[----:B------:R-:W-:-:S07]  /*9c90*/  @P1 BRA `(.L_x_6) ;  /* 0xffffc2d000001947 */ /* 0x000fce000383ffff */
.L_x_5:
[----:B------:R-:W1:Y:S01]  /*9ca0*/  SHFL.BFLY PT, R4, R249, 0x2, 0x1f ;  /* 0x0c401f00f9047f89 */ /* 0x000e6200000e0000 */
[----:B------:R-:W-:-:S02]  /*9cb0*/  MOV R5, RZ ;  /* 0x000000ff00057202 */ /* 0x000fc40000000f00 */
[----:B------:R-:W-:Y:S01]  /*9cc0*/  MOV R6, 0xff800000 ;  /* 0xff80000000067802 */ /* 0x000fe20000000f00 */
[----:B------:R-:W2:Y:S01]  /*9cd0*/  SHFL.BFLY PT, R2, R248, 0x2, 0x1f ;  /* 0x0c401f00f8027f89 */ /* 0x000ea200000e0000 */
[----:B------:R-:W-:Y:S01]  /*9ce0*/  PLOP3.LUT P2, PT, PT, PT, PT, 0x8, 0x0 ;  /* 0x000000000000781c */ /* 0x000fe20003f4e170 */
[----:B-1----:R-:W-:Y:S02]  /*9cf0*/  FADD.FTZ R4, R4, R249 ;  /* 0x000000f904047221 */ /* 0x002fe40000010000 */
[----:B--2---:R-:W-:-:S03]  /*9d00*/  FADD.FTZ R248, R2, R248 ;  /* 0x000000f802f87221 */ /* 0x004fc60000010000 */
[----:B------:R-:W1:Y:S04]  /*9d10*/  SHFL.BFLY PT, R0, R4, 0x1, 0x1f ;  /* 0x0c201f0004007f89 */ /* 0x000e6800000e0000 */
[----:B------:R-:W2:Y:S01]  /*9d20*/  SHFL.BFLY PT, R2, R248, 0x1, 0x1f ;  /* 0x0c201f00f8027f89 */ /* 0x000ea200000e0000 */
[----:B-1----:R-:W-:Y:S01]  /*9d30*/  FADD.FTZ R4, R4, R0 ;  /* 0x0000000004047221 */ /* 0x002fe20000010000 */
[----:B------:R-:W-:Y:S01]  /*9d40*/  MOV R0, RZ ;  /* 0x000000ff00007202 */ /* 0x000fe20000000f00 */
[----:B--2---:R-:W-:-:S03]  /*9d50*/  FADD.FTZ R2, R2, R248 ;  /* 0x000000f802027221 */ /* 0x004fc60000010000 */
[----:B------:R-:W-:Y:S02]  /*9d60*/  FSETP.NE.FTZ.AND P1, PT, R4, RZ, PT ;  /* 0x000000ff0400720b */ /* 0x000fe40003f35000 */
[----:B------:R-:W-:-:S11]  /*9d70*/  FSETP.NE.FTZ.AND P0, PT, R2, RZ, PT ;  /* 0x000000ff0200720b */ /* 0x000fd60003f15000 */
[----:B------:R-:W1:Y:S01]  /*9d80*/  @P1 MUFU.RCP R5, R4 ;  /* 0x0000000400051308 */ /* 0x000e620000001000 */
[----:B------:R-:W-:Y:S02]  /*9d90*/  @P1 MOV R7, 0x3f317218 ;  /* 0x3f31721800071802 */ /* 0x000fe40000000f00 */
[----:B------:R-:W-:-:S03]  /*9da0*/  @P0 MOV R9, 0x3f317218 ;  /* 0x3f31721800090802 */ /* 0x000fc60000000f00 */
[----:B------:R-:W-:Y:S02]  /*9db0*/  @P1 FMUL.FTZ R7, R7, c[0x0][0x2d0] ;  /* 0x0000b40007071a20 */ /* 0x000fe40000410000 */
[----:B------:R-:W2:Y:S01]  /*9dc0*/  @P1 MUFU.LG2 R4, R4 ;  /* 0x0000000400041308 */ /* 0x000ea20000000c00 */
[----:B-1----:R-:W-:-:S07]  /*9dd0*/  FMUL.FTZ R128, R5, R128 ;  /* 0x0000008005807220 */ /* 0x002fce0000410000 */
[----:B------:R-:W1:Y:S01]  /*9de0*/  @P0 MUFU.RCP R0, R2 ;  /* 0x0000000200000308 */ /* 0x000e620000001000 */
[C---:B------:R-:W-:Y:S02]  /*9df0*/  FMUL.FTZ R129, R5.reuse, R129 ;  /* 0x0000008105817220 */ /* 0x040fe40000410000 */
[C---:B------:R-:W-:Y:S02]  /*9e00*/  FMUL.FTZ R124, R5.reuse, R124 ;  /* 0x0000007c057c7220 */ /* 0x040fe40000410000 */
[C---:B------:R-:W-:Y:S02]  /*9e10*/  FMUL.FTZ R125, R5.reuse, R125 ;  /* 0x0000007d057d7220 */ /* 0x040fe40000410000 */
[C---:B------:R-:W-:Y:S02]  /*9e20*/  FMUL.FTZ R120, R5.reuse, R120 ;  /* 0x0000007805787220 */ /* 0x040fe40000410000 */
[C---:B------:R-:W-:Y:S02]  /*9e30*/  FMUL.FTZ R121, R5.reuse, R121 ;  /* 0x0000007905797220 */ /* 0x040fe40000410000 */
[----:B------:R-:W-:-:S02]  /*9e40*/  FMUL.FTZ R116, R5, R116 ;  /* 0x0000007405747220 */ /* 0x000fc40000410000 */
        /* <DEDUP_REMOVED lines=24> */
[----:B------:R-:W-:Y:S02]  /*9fd0*/  FMUL.FTZ R69, R5, R69 ;  /* 0x0000004505457220 */ /* 0x000fe40000410000 */
[----:B------:R3:W4:Y:S01]  /*9fe0*/  @P0 MUFU.LG2 R5, R2 ;  /* 0x0000000200050308 */ /* 0x0007220000000c00 */
[----:B--2---:R-:W-:Y:S02]  /*9ff0*/  @P1 FMUL.FTZ R4, R4, 0.69314718246459960938 ;  /* 0x3f31721804041820 */ /* 0x004fe40000410000 */
[C---:B-1----:R-:W-:Y:S02]  /*a000*/  FMUL.FTZ R130, R0.reuse, R130 ;  /* 0x0000008200827220 */ /* 0x042fe40000410000 */
[C---:B------:R-:W-:Y:S02]  /*a010*/  FMUL.FTZ R131, R0.reuse, R131 ;  /* 0x0000008300837220 */ /* 0x040fe40000410000 */
[C---:B------:R-:W-:Y:S02]  /*a020*/  FMUL.FTZ R126, R0.reuse, R126 ;  /* 0x0000007e007e7220 */ /* 0x040fe40000410000 */
[----:B------:R-:W-:-:S02]  /*a030*/  FMUL.FTZ R127, R0, R127 ;  /* 0x0000007f007f7220 */ /* 0x000fc40000410000 */
[C---:B------:R-:W-:Y:S02]  /*a040*/  FMUL.FTZ R122, R0.reuse, R122 ;  /* 0x0000007a007a7220 */ /* 0x040fe40000410000 */
[C---:B------:R-:W-:Y:S02]  /*a050*/  FMUL.FTZ R123, R0.reuse, R123 ;  /* 0x0000007b007b7220 */ /* 0x040fe40000410000 */
[C---:B------:R-:W-:Y:S01]  /*a060*/  FMUL.FTZ R118, R0.reuse, R118 ;  /* 0x0000007600767220 */ /* 0x040fe20000410000 */
[----:B---3--:R-:W-:Y:S01]  /*a070*/  MOV R2, 0xff800000 ;  /* 0xff80000000027802 */ /* 0x008fe20000000f00 */
[----:B----4-:R-:W-:Y:S02]  /*a080*/  @P0 FMUL.FTZ R8, R5, 0.69314718246459960938 ;  /* 0x3f31721805080820 */ /* 0x010fe40000410000 */
[----:B------:R-:W-:Y:S02]  /*a090*/  @P0 FMUL.FTZ R5, R9, c[0x0][0x2d0] ;  /* 0x0000b40009050a20 */ /* 0x000fe40000410000 */
        /* <DEDUP_REMOVED lines=25> */
[----:B------:R-:W-:Y:S02]  /*a230*/  @P1 FFMA.FTZ R2, R7, R132, R4 ;  /* 0x0000008407021223 */ /* 0x000fe40000010004 */
[----:B------:R-:W-:Y:S02]  /*a240*/  @P0 FFMA.FTZ R6, R5, R3, R8 ;  /* 0x0000000305060223 */ /* 0x000fe40000010008 */
.L_x_3:
[----:B------:R-:W-:Y:S05]  /*a250*/  @P2 BRA `(.L_x_9) ;  /* 0x0000135000002947 */ /* 0x000fea0003800000 */
[----:B------:R-:W1:Y:S01]  /*a260*/  S2R R0, SR_CTAID.Y ;  /* 0x0000000000007919 */ /* 0x000e620000002600 */
[----:B------:R-:W-:Y:S01]  /*a270*/  IMAD R5, RZ, RZ, -UR10 ;  /* 0x8000000aff057e24 */ /* 0x000fe2000f8e02ff */
[----:B------:R-:W-:Y:S01]  /*a280*/  USHF.R.S32.HI UR6, URZ, 0x1f, UR10 ;  /* 0x0000001f3f067899 */ /* 0x000fe2000801140a */
[----:B------:R-:W-:Y:S01]  /*a290*/  IMAD.MOV.U32 R9, RZ, RZ, c[0x0][0x4e8] ;  /* 0x00013a00ff097624 */ /* 0x000fe200078e00ff */
[----:B------:R-:W2:Y:S01]  /*a2a0*/  S2R R11, SR_TID.X ;  /* 0x00000000000b7919 */ /* 0x000ea20000002100 */
[----:B------:R-:W-:Y:S01]  /*a2b0*/  ULDC.64 UR4, c[0x0][0x4d0] ;  /* 0x0001340000047ab9 */ /* 0x000fe20000000a00 */
[----:B------:R-:W-:Y:S01]  /*a2c0*/  BSSY B0, `(.L_x_10) ;  /* 0x00000cc000007945 */ /* 0x000fe20003800000 */
[----:B------:R-:W-:Y:S01]  /*a2d0*/  UIMAD UR7, UR6, UR4, URZ ;  /* 0x00000004060772a4 */ /* 0x000fe2000f8e023f */
[----:B------:R-:W3:Y:S01]  /*a2e0*/  S2R R8, SR_CTAID.Z ;  /* 0x0000000000087919 */ /* 0x000ee20000002700 */
[----:B------:R-:W-:-:S03]  /*a2f0*/  UIMAD.WIDE.U32 UR8, UR10, UR4, URZ ;  /* 0x000000040a0872a5 */ /* 0x000fc6000f8e003f */
[----:B------:R-:W-:Y:S01]  /*a300*/  BAR.SYNC.DEFER_BLOCKING 0x1, 0x100 ;  /* 0x0044000000007b1d */ /* 0x000fe20000010000 */
[----:B------:R-:W-:Y:S01]  /*a310*/  UIMAD UR7, UR10, UR5, UR7 ;  /* 0x000000050a0772a4 */ /* 0x000fe2000f8e0207 */
[C---:B------:R-:W-:Y:S01]  /*a320*/  ISETP.NE.AND P1, PT, R9.reuse, 0x1, PT ;  /* 0x000000010900780c */ /* 0x040fe20003f25270 */
[----:B------:R-:W-:Y:S01]  /*a330*/  IMAD.U32 R16, RZ, RZ, UR8 ;  /* 0x00000008ff107e24 */ /* 0x000fe2000f8e00ff */
[----:B------:R-:W-:Y:S01]  /*a340*/  MOV R17, UR9 ;  /* 0x0000000900117c02 */ /* 0x000fe20008000f00 */
[----:B------:R-:W-:Y:S01]  /*a350*/  UIADD3 UR7, UR9, UR7, URZ ;  /* 0x0000000709077290 */ /* 0x000fe2000fffe03f */
[----:B------:R-:W-:Y:S01]  /*a360*/  IMAD R9, R9, c[0x0][0x388], RZ ;  /* 0x0000e20009097a24 */ /* 0x000fe200078e02ff */
[----:B------:R-:W-:Y:S02]  /*a370*/  ULDC.64 UR4, c[0x0][0x438] ;  /* 0x00010e0000047ab9 */ /* 0x000fe40000000a00 */
[----:B------:R-:W-:Y:S02]  /*a380*/  UIMAD.WIDE.U32 UR14, UR10, UR4, URZ ;  /* 0x000000040a0e72a5 */ /* 0x000fe4000f8e003f */
[----:B------:R-:W-:Y:S01]  /*a390*/  UIMAD UR4, UR6, UR4, URZ ;  /* 0x00000004060472a4 */ /* 0x000fe2000f8e023f */
[----:B-1----:R-:W-:-:S02]  /*a3a0*/  IMAD R5, R5, c[0x0][0x550], R0 ;  /* 0x0001540005057a24 */ /* 0x002fc400078e0200 */
[----:B------:R-:W-:Y:S01]  /*a3b0*/  IMAD.U32 R17, RZ, RZ, UR7 ;  /* 0x00000007ff117e24 */ /* 0x000fe2000f8e00ff */
[----:B------:R-:W-:Y:S01]  /*a3c0*/  UIMAD UR4, UR10, UR5, UR4 ;  /* 0x000000050a0472a4 */ /* 0x000fe2000f8e0204 */
[----:B--2---:R-:W-:Y:S01]  /*a3d0*/  SHF.R.S32.HI R0, RZ, 0x1f, R11 ;  /* 0x0000001fff007819 */ /* 0x004fe2000001140b */
[----:B------:R-:W-:Y:S01]  /*a3e0*/  IMAD.U32 R15, RZ, RZ, UR15 ;  /* 0x0000000fff0f7e24 */ /* 0x000fe2000f8e00ff */
[----:B------:R-:W-:Y:S01]  /*a3f0*/  MOV R14, UR14 ;  /* 0x0000000e000e7c02 */ /* 0x000fe20008000f00 */
[----:B------:R-:W-:Y:S01]  /*a400*/  UIADD3 UR4, UR15, UR4, URZ ;  /* 0x000000040f047290 */ /* 0x000fe2000fffe03f */
[-C--:B------:R-:W-:Y:S01]  /*a410*/  LEA.HI R13, R0, R11.reuse, RZ, 0x5 ;  /* 0x0000000b000d7211 */ /* 0x080fe200078f28ff */
[----:B---3--:R-:W-:Y:S01]  /*a420*/  IMAD.WIDE.U32 R16, R8, c[0x0][0x4d8], R16 ;  /* 0x0001360008107a25 */ /* 0x008fe200078e0010 */
[----:B------:R-:W-:Y:S02]  /*a430*/  LEA.HI R0, R0, R11, RZ, 0x2 ;  /* 0x0000000b00007211 */ /* 0x000fe400078f10ff */
[----:B------:R-:W-:Y:S01]  /*a440*/  LOP3.LUT R4, R13, 0xffffffe0, RZ, 0xc0, !PT ;  /* 0xffffffe00d047812 */ /* 0x000fe200078ec0ff */
[----:B------:R-:W-:Y:S01]  /*a450*/  IMAD.U32 R15, RZ, RZ, UR4 ;  /* 0x00000004ff0f7e24 */ /* 0x000fe2000f8e00ff */
[----:B------:R-:W-:-:S02]  /*a460*/  LOP3.LUT R0, R0, 0xfffffffc, RZ, 0xc0, !PT ;  /* 0xfffffffc00007812 */ /* 0x000fc400078ec0ff */
[--C-:B------:R-:W-:Y:S01]  /*a470*/  SHF.R.S32.HI R7, RZ, 0x5, R13.reuse ;  /* 0x00000005ff077819 */ /* 0x100fe2000001140d */
[----:B------:R-:W-:Y:S01]  /*a480*/  IMAD.IADD R4, R11, 0x1, -R4 ;  /* 0x000000010b047824 */ /* 0x000fe200078e0a04 */
[----:B------:R-:W-:Y:S01]  /*a490*/  SHF.R.S32.HI R13, RZ, 0x1f, R13 ;  /* 0x0000001fff0d7819 */ /* 0x000fe2000001140d */
[----:B------:R-:W-:Y:S01]  /*a4a0*/  IMAD.WIDE.U32 R14, R8, c[0x0][0x440], R14 ;  /* 0x00011000080e7a25 */ /* 0x000fe200078e000e */
[----:B------:R-:W-:Y:S02]  /*a4b0*/  IADD3 R11, -R0, R11, RZ ;  /* 0x0000000b000b7210 */ /* 0x000fe40007ffe1ff */
[----:B------:R-:W1:Y:S01]  /*a4c0*/  S2R R0, SR_CTAID.X ;  /* 0x0000000000007919 */ /* 0x000e620000002500 */
[----:B------:R-:W-:Y:S02]  /*a4d0*/  LEA.HI R13, R13, R7, RZ, 0x3 ;  /* 0x000000070d0d7211 */ /* 0x000fe400078f18ff */
[----:B------:R-:W-:Y:S02]  /*a4e0*/  SHF.R.S32.HI R3, RZ, 0x1f, R4 ;  /* 0x0000001fff037819 */ /* 0x000fe40000011404 */
[----:B------:R-:W-:-:S02]  /*a4f0*/  LOP3.LUT R13, R13, 0xffffff8, RZ, 0xc0, !PT ;  /* 0x0ffffff80d0d7812 */ /* 0x000fc400078ec0ff */
[----:B------:R-:W-:Y:S02]  /*a500*/  LEA.HI R10, R11, R11, RZ, 0x1 ;  /* 0x0000000b0b0a7211 */ /* 0x000fe400078f08ff */
[----:B------:R-:W-:Y:S01]  /*a510*/  LEA.HI R3, R3, R4, RZ, 0x2 ;  /* 0x0000000403037211 */ /* 0x000fe200078f10ff */
[----:B------:R-:W-:Y:S01]  /*a520*/  IMAD.IADD R13, R7, 0x1, -R13 ;  /* 0x00000001070d7824 */ /* 0x000fe200078e0a0d */
[----:B------:R-:W-:Y:S02]  /*a530*/  LOP3.LUT R10, R10, 0x1ffffffe, RZ, 0xc0, !PT ;  /* 0x1ffffffe0a0a7812 */ /* 0x000fe400078ec0ff */
[----:B------:R-:W-:Y:S02]  /*a540*/  SHF.R.S32.HI R12, RZ, 0x2, R3 ;  /* 0x00000002ff0c7819 */ /* 0x000fe40000011403 */
[----:B------:R-:W-:Y:S02]  /*a550*/  SHF.R.S32.HI R7, RZ, 0x1f, R8 ;  /* 0x0000001fff077819 */ /* 0x000fe40000011408 */
[----:B------:R-:W-:Y:S01]  /*a560*/  IADD3 R10, R11, -R10, RZ ;  /* 0x8000000a0b0a7210 */ /* 0x000fe20007ffe0ff */
[----:B------:R-:W-:Y:S01]  /*a570*/  IMAD R12, R13, 0x10, R12 ;  /* 0x000000100d0c7824 */ /* 0x000fe200078e020c */
[----:B------:R-:W-:Y:S01]  /*a580*/  LOP3.LUT R3, R3, 0x7ffffffc, RZ, 0xc0, !PT ;  /* 0x7ffffffc03037812 */ /* 0x000fe200078ec0ff */
[----:B------:R-:W-:-:S02]  /*a590*/  IMAD R11, R7, c[0x0][0x4d8], RZ ;  /* 0x00013600070b7a24 */ /* 0x000fc400078e02ff */
[----:B------:R-:W-:Y:S02]  /*a5a0*/  IMAD R10, R10, 0x8, R12 ;  /* 0x000000080a0a7824 */ /* 0x000fe400078e020c */
[----:B------:R-:W-:Y:S02]  /*a5b0*/  IMAD R7, R7, c[0x0][0x440], RZ ;  /* 0x0001100007077a24 */ /* 0x000fe400078e02ff */
[----:B------:R-:W-:Y:S01]  /*a5c0*/  IMAD R11, R8, c[0x0][0x4dc], R11 ;  /* 0x00013700080b7a24 */ /* 0x000fe200078e020b */
[----:B-1----:R-:W-:Y:S01]  /*a5d0*/  LEA R10, R0, R10, 0x7 ;  /* 0x0000000a000a7211 */ /* 0x002fe200078e38ff */
[----:B------:R-:W-:Y:S01]  /*a5e0*/  IMAD R7, R8, c[0x0][0x444], R7 ;  /* 0x0001110008077a24 */ /* 0x000fe200078e0207 */
[----:B------:R-:W-:Y:S01]  /*a5f0*/  SHF.R.S32.HI R8, RZ, 0x1f, R5 ;  /* 0x0000001fff087819 */ /* 0x000fe20000011405 */
[----:B------:R-:W-:Y:S01]  /*a600*/  IMAD.IADD R17, R17, 0x1, R11 ;  /* 0x0000000111117824 */ /* 0x000fe200078e020b */
[----:B------:R-:W-:Y:S01]  /*a610*/  MOV R11, R10 ;  /* 0x0000000a000b7202 */ /* 0x000fe20000000f00 */
[----:B------:R-:W-:Y:S01]  /*a620*/  IMAD.IADD R15, R15, 0x1, R7 ;  /* 0x000000010f0f7824 */ /* 0x000fe200078e0207 */
[----:B------:R-:W-:Y:S01]  /*a630*/  LEA R0, R0, R12, 0x7 ;  /* 0x0000000c00007211 */ /* 0x000fe200078e38ff */
[----:B------:R-:W-:-:S04]  /*a640*/  @P1 IMAD.HI.U32 R7, R10, c[0x0][0x4ec], RZ ;  /* 0x00013b000a071a27 */ /* 0x000fc800078e00ff */
[C---:B------:R-:W-:Y:S01]  /*a650*/  IMAD R13, R8.reuse, c[0x0][0x4e0], RZ ;  /* 0x00013800080d7a24 */ /* 0x040fe200078e02ff */
[----:B------:R-:W-:Y:S01]  /*a660*/  @P1 SHF.R.U32.HI R11, RZ, c[0x0][0x4f0], R7 ;  /* 0x00013c00ff0b1a19 */ /* 0x000fe20000011607 */
[----:B------:R-:W-:Y:S02]  /*a670*/  IMAD R8, R8, c[0x0][0x448], RZ ;  /* 0x0001120008087a24 */ /* 0x000fe400078e02ff */
[C---:B------:R-:W-:Y:S02]  /*a680*/  IMAD R13, R5.reuse, c[0x0][0x4e4], R13 ;  /* 0x00013900050d7a24 */ /* 0x040fe400078e020d */
[----:B------:R-:W-:Y:S02]  /*a690*/  IMAD.MOV R7, RZ, RZ, -R11 ;  /* 0x000000ffff077224 */ /* 0x000fe400078e0a0b */
[C---:B------:R-:W-:Y:S02]  /*a6a0*/  IMAD R8, R5.reuse, c[0x0][0x44c], R8 ;  /* 0x0001130005087a24 */ /* 0x040fe400078e0208 */
[----:B------:R-:W-:-:S04]  /*a6b0*/  IMAD.WIDE.U32 R14, R5, c[0x0][0x448], R14 ;  /* 0x00011200050e7a25 */ /* 0x000fc800078e000e */
[----:B------:R-:W-:Y:S01]  /*a6c0*/  IMAD.WIDE.U32 R18, R5, c[0x0][0x4e0], R16 ;  /* 0x0001380005127a25 */ /* 0x000fe200078e0010 */
[----:B------:R-:W-:-:S03]  /*a6d0*/  MOV R16, R10 ;  /* 0x0000000a00107202 */ /* 0x000fc60000000f00 */
[----:B------:R-:W-:Y:S01]  /*a6e0*/  @P1 IMAD.HI.U32 R5, R10, c[0x0][0x4ec], RZ ;  /* 0x00013b000a051a27 */ /* 0x000fe200078e00ff */
[----:B------:R-:W-:-:S03]  /*a6f0*/  IADD3 R18, P0, R11, R18, RZ ;  /* 0x000000120b127210 */ /* 0x000fc60007f1e0ff */
[----:B------:R-:W-:Y:S01]  /*a700*/  IMAD R7, R7, c[0x0][0x4e8], R10 ;  /* 0x00013a0007077a24 */ /* 0x000fe200078e020a */
[----:B------:R-:W-:Y:S01]  /*a710*/  @P1 SHF.R.U32.HI R16, RZ, c[0x0][0x4f0], R5 ;  /* 0x00013c00ff101a19 */ /* 0x000fe20000011605 */
[----:B------:R-:W-:Y:S01]  /*a720*/  IMAD.IADD R15, R15, 0x1, R8 ;  /* 0x000000010f0f7824 */ /* 0x000fe200078e0208 */
[----:B------:R-:W-:Y:S01]  /*a730*/  SHF.R.S32.HI R8, RZ, 0x1f, R11 ;  /* 0x0000001fff087819 */ /* 0x000fe2000001140b */
[----:B------:R-:W-:Y:S01]  /*a740*/  IMAD.IADD R3, R4, 0x1, -R3 ;  /* 0x0000000104037824 */ /* 0x000fe200078e0a03 */
[----:B------:R-:W-:Y:S01]  /*a750*/  SHF.R.S32.HI R5, RZ, 0x1f, R7 ;  /* 0x0000001fff057819 */ /* 0x000fe20000011407 */
[----:B------:R-:W-:Y:S01]  /*a760*/  IMAD.WIDE.U32 R14, R16, c[0x0][0x430], R14 ;  /* 0x00010c00100e7a25 */ /* 0x000fe200078e000e */
[----:B------:R-:W-:Y:S02]  /*a770*/  IADD3.X R19, R8, R19, R13, P0, !PT ;  /* 0x0000001308137210 */ /* 0x000fe400007fe40d */
[----:B------:R-:W-:Y:S01]  /*a780*/  SHF.R.S32.HI R11, RZ, 0x1f, R16 ;  /* 0x0000001fff0b7819 */ /* 0x000fe20000011410 */
[----:B------:R-:W-:Y:S01]  /*a790*/  IMAD R5, R5, c[0x0][0x4c8], RZ ;  /* 0x0001320005057a24 */ /* 0x000fe200078e02ff */
[----:B------:R-:W-:Y:S01]  /*a7a0*/  IADD3 R8, -R16, RZ, RZ ;  /* 0x000000ff10087210 */ /* 0x000fe20007ffe1ff */
[----:B------:R-:W-:Y:S01]  /*a7b0*/  IMAD.WIDE.U32 R18, R7, c[0x0][0x4c8], R18 ;  /* 0x0001320007127a25 */ /* 0x000fe200078e0012 */
[----:B------:R-:W-:-:S03]  /*a7c0*/  LOP3.LUT P1, RZ, R4, 0x3, RZ, 0xc0, !PT ;  /* 0x0000000304ff7812 */ /* 0x000fc6000782c0ff */
[----:B------:R-:W-:Y:S01]  /*a7d0*/  IMAD R5, R7, c[0x0][0x4cc], R5 ;  /* 0x0001330007057a24 */ /* 0x000fe200078e0205 */
[----:B------:R-:W-:Y:S01]  /*a7e0*/  LEA R7, P0, R18, c[0x0][0x4a8], 0x2 ;  /* 0x00012a0012077a11 */ /* 0x000fe200078010ff */
[----:B------:R-:W-:Y:S01]  /*a7f0*/  IMAD R11, R11, c[0x0][0x430], RZ ;  /* 0x00010c000b0b7a24 */ /* 0x000fe200078e02ff */
[----:B------:R-:W-:Y:S01]  /*a800*/  ISETP.GE.OR P2, PT, R0, R9, P1 ;  /* 0x000000090000720c */ /* 0x000fe20000f46670 */
[----:B------:R-:W-:Y:S02]  /*a810*/  IMAD.IADD R5, R19, 0x1, R5 ;  /* 0x0000000113057824 */ /* 0x000fe400078e0205 */
[----:B------:R-:W-:Y:S01]  /*a820*/  IMAD R11, R16, c[0x0][0x434], R11 ;  /* 0x00010d00100b7a24 */ /* 0x000fe200078e020b */
[----:B------:R-:W-:Y:S01]  /*a830*/  SHFL.IDX PT, R12, R7, RZ, 0x1c1f ;  /* 0x001c1fff070c7589 */ /* 0x000fe200000e0000 */
[----:B------:R-:W-:Y:S01]  /*a840*/  IMAD R8, R8, c[0x0][0x4e8], R10 ;  /* 0x00013a0008087a24 */ /* 0x000fe200078e020a */
[----:B------:R-:W-:Y:S01]  /*a850*/  LEA.HI.X R5, R18, c[0x0][0x4ac], R5, 0x2, P0 ;  /* 0x00012b0012057a11 */ /* 0x000fe200000f1405 */
[----:B------:R-:W-:Y:S01]  /*a860*/  IMAD.IADD R15, R15, 0x1, R11 ;  /* 0x000000010f0f7824 */ /* 0x000fe200078e020b */
[----:B------:R1:W-:Y:S02]  /*a870*/  SHFL.IDX PT, R16, R7, 0x1, 0x1c1f ;  /* 0x003c1f0007107f89 */ /* 0x0003e400000e0000 */
[----:B------:R-:W-:Y:S01]  /*a880*/  SHF.R.S32.HI R10, RZ, 0x1f, R8 ;  /* 0x0000001fff0a7819 */ /* 0x000fe20000011408 */
[----:B------:R-:W-:Y:S01]  /*a890*/  IMAD.WIDE.U32 R14, R8, c[0x0][0x428], R14 ;  /* 0x00010a00080e7a25 */ /* 0x000fe200078e000e */
[----:B------:R-:W2:Y:S03]  /*a8a0*/  SHFL.IDX PT, R13, R5, RZ, 0x1c1f ;  /* 0x001c1fff050d7589 */ /* 0x000ea600000e0000 */
[----:B------:R-:W-:Y:S01]  /*a8b0*/  IMAD R10, R10, c[0x0][0x428], RZ ;  /* 0x00010a000a0a7a24 */ /* 0x000fe200078e02ff */
[----:B------:R3:W4:Y:S03]  /*a8c0*/  SHFL.IDX PT, R17, R5, 0x1, 0x1c1f ;  /* 0x003c1f0005117f89 */ /* 0x00072600000e0000 */
[----:B------:R-:W-:-:S05]  /*a8d0*/  IMAD R10, R8, c[0x0][0x42c], R10 ;  /* 0x00010b00080a7a24 */ /* 0x000fca00078e020a */
[----:B------:R-:W-:Y:S02]  /*a8e0*/  IADD3 R10, R15, R10, RZ ;  /* 0x0000000a0f0a7210 */ /* 0x000fe40007ffe0ff */
[----:B-1----:R-:W-:-:S04]  /*a8f0*/  LEA R7, P0, R14, c[0x0][0x400], 0x2 ;  /* 0x000100000e077a11 */ /* 0x002fc800078010ff */
[----:B------:R-:W-:Y:S01]  /*a900*/  LEA.HI.X R10, R14, c[0x0][0x404], R10, 0x2, P0 ;  /* 0x000101000e0a7a11 */ /* 0x000fe200000f140a */
[----:B--2---:R1:W-:Y:S01]  /*a910*/  @!P2 ST.E [R12.64], R2 ;  /* 0x000000020c00a985 */ /* 0x0043e2000c10190c */
[----:B---3--:R-:W-:-:S03]  /*a920*/  IADD3 R5, R0, 0x8, RZ ;  /* 0x0000000800057810 */ /* 0x008fc60007ffe0ff */
[----:B------:R1:W2:Y:S01]  /*a930*/  SHFL.IDX PT, R14, R7, RZ, 0x1c1f ;  /* 0x001c1fff070e7589 */ /* 0x0002a200000e0000 */
[----:B------:R-:W-:-:S03]  /*a940*/  ISETP.GE.OR P1, PT, R5, R9, P1 ;  /* 0x000000090500720c */ /* 0x000fc60000f26670 */
[----:B------:R1:W3:Y:S01]  /*a950*/  SHFL.IDX PT, R15, R10, RZ, 0x1c1f ;  /* 0x001c1fff0a0f7589 */ /* 0x0002e200000e0000 */
[----:B------:R-:W-:Y:S02]  /*a960*/  ISETP.GE.AND P0, PT, R5, R9, PT ;  /* 0x000000090500720c */ /* 0x000fe40003f06270 */
[----:B------:R-:W-:-:S07]  /*a970*/  SHF.L.U32 R5, R3, 0x1, RZ ;  /* 0x0000000103057819 */ /* 0x000fce00000006ff */
[----:B----4-:R1:W-:Y:S01]  /*a980*/  @!P1 ST.E [R16.64], R6 ;  /* 0x0000000610009985 */ /* 0x0103e2000c10190c */
[----:B------:R-:W-:-:S13]  /*a990*/  ISETP.GE.AND P1, PT, R0, R9, PT ;  /* 0x000000090000720c */ /* 0x000fda0003f26270 */
[----:B------:R-:W-:Y:S05]  /*a9a0*/  @P1 BRA `(.L_x_11) ;  /* 0x000005d000001947 */ /* 0x000fea0003800000 */
[C---:B--23--:R-:W-:Y:S02]  /*a9b0*/  IADD3 R4, R5.reuse, 0x8, RZ ;  /* 0x0000000805047810 */ /* 0x04cfe40007ffe0ff */
[C---:B------:R-:W-:Y:S02]  /*a9c0*/  IADD3 R3, R5.reuse, 0x10, RZ ;  /* 0x0000001005037810 */ /* 0x040fe40007ffe0ff */
[----:B------:R-:W-:Y:S02]  /*a9d0*/  ISETP.GE.AND P3, PT, R4, c[0x0][0x3c8], PT ;  /* 0x0000f20004007a0c */ /* 0x000fe40003f66270 */
[----:B-1----:R-:W-:Y:S02]  /*a9e0*/  IADD3 R2, R5, 0x18, RZ ;  /* 0x0000001805027810 */ /* 0x002fe40007ffe0ff */
[----:B------:R-:W-:Y:S02]  /*a9f0*/  ISETP.GE.AND P2, PT, R3, c[0x0][0x3c8], PT ;  /* 0x0000f20003007a0c */ /* 0x000fe40003f46270 */
[----:B------:R-:W-:-:S02]  /*aa00*/  ISETP.GE.AND P4, PT, R5, c[0x0][0x3c8], PT ;  /* 0x0000f20005007a0c */ /* 0x000fc40003f86270 */
[----:B------:R-:W-:Y:S02]  /*aa10*/  ISETP.GE.AND P1, PT, R2, c[0x0][0x3c8], PT ;  /* 0x0000f20002007a0c */ /* 0x000fe40003f26270 */
[C---:B------:R-:W-:Y:S02]  /*aa20*/  IADD3 R0, R5.reuse, 0x20, RZ ;  /* 0x0000002005007810 */ /* 0x040fe40007ffe0ff */
[----:B------:R-:W-:Y:S02]  /*aa30*/  IADD3 R6, R5, 0x28, RZ ;  /* 0x0000002805067810 */ /* 0x000fe40007ffe0ff */
[----:B------:R-:W-:Y:S02]  /*aa40*/  @!P3 LEA.HI R4, R4, R4, RZ, 0x1 ;  /* 0x000000040404b211 */ /* 0x000fe400078f08ff */
[----:B------:R-:W-:Y:S02]  /*aa50*/  ISETP.GE.AND P6, PT, R0, c[0x0][0x3c8], PT ;  /* 0x0000f20000007a0c */ /* 0x000fe40003fc6270 */
[----:B------:R-:W-:Y:S01]  /*aa60*/  @!P2 LEA.HI R3, R3, R3, RZ, 0x1 ;  /* 0x000000030303a211 */ /* 0x000fe200078f08ff */
[----:B------:R-:W-:Y:S01]  /*aa70*/  @!P4 IMAD.WIDE R8, R5, 0x4, R14 ;  /* 0x000000040508c825 */ /* 0x000fe200078e020e */
[----:B------:R-:W-:-:S02]  /*aa80*/  @!P3 LOP3.LUT R4, R4, 0xfffffffe, RZ, 0xc0, !PT ;  /* 0xfffffffe0404b812 */ /* 0x000fc400078ec0ff */
[----:B------:R-:W-:Y:S02]  /*aa90*/  @!P1 LEA.HI R2, R2, R2, RZ, 0x1 ;  /* 0x0000000202029211 */ /* 0x000fe400078f08ff */
[----:B------:R-:W-:Y:S01]  /*aaa0*/  @!P2 LOP3.LUT R3, R3, 0xfffffffe, RZ, 0xc0, !PT ;  /* 0xfffffffe0303a812 */ /* 0x000fe200078ec0ff */
[--C-:B------:R-:W-:Y:S01]  /*aab0*/  @!P3 IMAD.WIDE R12, R4, 0x4, R14.reuse ;  /* 0x00000004040cb825 */ /* 0x100fe200078e020e */
[----:B------:R1:W-:Y:S01]  /*aac0*/  @!P4 ST.E.64 [R8.64], R128 ;  /* 0x000000800800c985 */ /* 0x0003e2000c101b0c */
[----:B------:R-:W-:Y:S02]  /*aad0*/  IADD3 R4, R5, 0x30, RZ ;  /* 0x0000003005047810 */ /* 0x000fe40007ffe0ff */
[----:B------:R-:W-:Y:S01]  /*aae0*/  @!P2 IMAD.WIDE R16, R3, 0x4, R14 ;  /* 0x000000040310a825 */ /* 0x000fe200078e020e */
[----:B------:R2:W-:Y:S01]  /*aaf0*/  @!P3 ST.E.64 [R12.64], R124 ;  /* 0x0000007c0c00b985 */ /* 0x0005e2000c101b0c */
[----:B------:R-:W-:Y:S02]  /*ab00*/  IADD3 R3, R5, 0x38, RZ ;  /* 0x0000003805037810 */ /* 0x000fe40007ffe0ff */
[----:B------:R-:W-:Y:S01]  /*ab10*/  ISETP.GE.AND P5, PT, R6, c[0x0][0x3c8], PT ;  /* 0x0000f20006007a0c */ /* 0x000fe20003fa6270 */
[----:B------:R3:W-:Y:S01]  /*ab20*/  @!P2 ST.E.64 [R16.64], R120 ;  /* 0x000000781000a985 */ /* 0x0007e2000c101b0c */
[----:B------:R-:W-:-:S02]  /*ab30*/  ISETP.GE.AND P4, PT, R4, c[0x0][0x3c8], PT ;  /* 0x0000f20004007a0c */ /* 0x000fc40003f86270 */
[----:B------:R-:W-:Y:S02]  /*ab40*/  ISETP.GE.AND P3, PT, R3, c[0x0][0x3c8], PT ;  /* 0x0000f20003007a0c */ /* 0x000fe40003f66270 */
[----:B------:R-:W-:-:S04]  /*ab50*/  @!P6 LEA.HI R0, R0, R0, RZ, 0x1 ;  /* 0x000000000000e211 */ /* 0x000fc800078f08ff */
[----:B------:R-:W-:-:S03]  /*ab60*/  @!P6 LOP3.LUT R0, R0, 0xfffffffe, RZ, 0xc0, !PT ;  /* 0xfffffffe0000e812 */ /* 0x000fc600078ec0ff */
[----:B------:R-:W-:Y:S02]  /*ab70*/  @!P5 LEA.HI R6, R6, R6, RZ, 0x1 ;  /* 0x000000060606d211 */ /* 0x000fe400078f08ff */
[----:B------:R-:W-:Y:S02]  /*ab80*/  @!P4 LEA.HI R4, R4, R4, RZ, 0x1 ;  /* 0x000000040404c211 */ /* 0x000fe400078f08ff */
[----:B------:R-:W-:Y:S02]  /*ab90*/  @!P3 LEA.HI R3, R3, R3, RZ, 0x1 ;  /* 0x000000030303b211 */ /* 0x000fe400078f08ff */
[----:B------:R-:W-:Y:S02]  /*aba0*/  @!P5 LOP3.LUT R6, R6, 0xfffffffe, RZ, 0xc0, !PT ;  /* 0xfffffffe0606d812 */ /* 0x000fe400078ec0ff */
[----:B------:R-:W-:Y:S02]  /*abb0*/  @!P4 LOP3.LUT R4, R4, 0xfffffffe, RZ, 0xc0, !PT ;  /* 0xfffffffe0404c812 */ /* 0x000fe400078ec0ff */
[----:B-1----:R-:W-:-:S02]  /*abc0*/  @!P1 LOP3.LUT R9, R2, 0xfffffffe, RZ, 0xc0, !PT ;  /* 0xfffffffe02099812 */ /* 0x002fc400078ec0ff */
[C---:B------:R-:W-:Y:S02]  /*abd0*/  IADD3 R8, R5.reuse, 0x40, RZ ;  /* 0x0000004005087810 */ /* 0x040fe40007ffe0ff */
[----:B------:R-:W-:Y:S01]  /*abe0*/  IADD3 R2, R5, 0x48, RZ ;  /* 0x0000004805027810 */ /* 0x000fe20007ffe0ff */
[--C-:B--2---:R-:W-:Y:S01]  /*abf0*/  @!P1 IMAD.WIDE R12, R9, 0x4, R14.reuse ;  /* 0x00000004090c9825 */ /* 0x104fe200078e020e */
[----:B------:R-:W-:Y:S02]  /*ac00*/  ISETP.GE.AND P2, PT, R8, c[0x0][0x3c8], PT ;  /* 0x0000f20008007a0c */ /* 0x000fe40003f46270 */
[----:B------:R-:W-:Y:S01]  /*ac10*/  @!P3 LOP3.LUT R3, R3, 0xfffffffe, RZ, 0xc0, !PT ;  /* 0xfffffffe0303b812 */ /* 0x000fe200078ec0ff */
[--C-:B---3--:R-:W-:Y:S01]  /*ac20*/  @!P4 IMAD.WIDE R16, R4, 0x4, R14.reuse ;  /* 0x000000040410c825 */ /* 0x108fe200078e020e */
[----:B------:R1:W-:Y:S01]  /*ac30*/  @!P1 ST.E.64 [R12.64], R116 ;  /* 0x000000740c009985 */ /* 0x0003e2000c101b0c */
[----:B------:R-:W-:Y:S02]  /*ac40*/  ISETP.GE.AND P1, PT, R2, c[0x0][0x3c8], PT ;  /* 0x0000f20002007a0c */ /* 0x000fe40003f26270 */
[----:B------:R-:W-:Y:S01]  /*ac50*/  @!P3 IMAD.WIDE R18, R3, 0x4, R14 ;  /* 0x000000040312b825 */ /* 0x000fe200078e020e */
[----:B------:R-:W-:-:S05]  /*ac60*/  IADD3 R4, R5, 0x58, RZ ;  /* 0x0000005805047810 */ /* 0x000fca0007ffe0ff */
[----:B------:R-:W-:-:S04]  /*ac70*/  @!P2 LEA.HI R8, R8, R8, RZ, 0x1 ;  /* 0x000000080808a211 */ /* 0x000fc800078f08ff */
[----:B------:R-:W-:Y:S02]  /*ac80*/  @!P2 LOP3.LUT R8, R8, 0xfffffffe, RZ, 0xc0, !PT ;  /* 0xfffffffe0808a812 */ /* 0x000fe400078ec0ff */
[----:B------:R-:W-:-:S03]  /*ac90*/  @!P1 LEA.HI R2, R2, R2, RZ, 0x1 ;  /* 0x0000000202029211 */ /* 0x000fc600078f08ff */
[----:B------:R-:W-:Y:S01]  /*aca0*/  @!P2 IMAD.WIDE R8, R8, 0x4, R14 ;  /* 0x000000040808a825 */ /* 0x000fe200078e020e */
[----:B------:R-:W-:-:S05]  /*acb0*/  @!P1 LOP3.LUT R2, R2, 0xfffffffe, RZ, 0xc0, !PT ;  /* 0xfffffffe02029812 */ /* 0x000fca00078ec0ff */
[----:B------:R-:W-:-:S04]  /*acc0*/  @!P1 IMAD.WIDE R2, R2, 0x4, R14 ;  /* 0x0000000402029825 */ /* 0x000fc800078e020e */
[----:B-1----:R-:W-:Y:S01]  /*acd0*/  @!P6 IMAD.WIDE R12, R0, 0x4, R14 ;  /* 0x00000004000ce825 */ /* 0x002fe200078e020e */
[----:B------:R-:W-:-:S04]  /*ace0*/  IADD3 R0, R5, 0x50, RZ ;  /* 0x0000005005007810 */ /* 0x000fc80007ffe0ff */
[----:B------:R1:W-:Y:S01]  /*acf0*/  @!P6 ST.E.64 [R12.64], R112 ;  /* 0x000000700c00e985 */ /* 0x0003e2000c101b0c */
[----:B------:R-:W-:-:S13]  /*ad00*/  ISETP.GE.AND P6, PT, R0, c[0x0][0x3c8], PT ;  /* 0x0000f20000007a0c */ /* 0x000fda0003fc6270 */
[----:B------:R-:W-:-:S04]  /*ad10*/  @!P6 LEA.HI R0, R0, R0, RZ, 0x1 ;  /* 0x000000000000e211 */ /* 0x000fc800078f08ff */
[----:B------:R-:W-:Y:S01]  /*ad20*/  @!P6 LOP3.LUT R0, R0, 0xfffffffe, RZ, 0xc0, !PT ;  /* 0xfffffffe0000e812 */ /* 0x000fe200078ec0ff */
[----:B-1----:R-:W-:Y:S01]  /*ad30*/  @!P5 IMAD.WIDE R12, R6, 0x4, R14 ;  /* 0x00000004060cd825 */ /* 0x002fe200078e020e */
[----:B------:R-:W-:-:S04]  /*ad40*/  IADD3 R6, R5, 0x68, RZ ;  /* 0x0000006805067810 */ /* 0x000fc80007ffe0ff */
[----:B------:R1:W-:Y:S01]  /*ad50*/  @!P5 ST.E.64 [R12.64], R108 ;  /* 0x0000006c0c00d985 */ /* 0x0003e2000c101b0c */
[----:B------:R-:W-:-:S03]  /*ad60*/  ISETP.GE.AND P5, PT, R4, c[0x0][0x3c8], PT ;  /* 0x0000f20004007a0c */ /* 0x000fc60003fa6270 */
[----:B------:R2:W-:Y:S04]  /*ad70*/  @!P4 ST.E.64 [R16.64], R104 ;  /* 0x000000681000c985 */ /* 0x0005e8000c101b0c */
[----:B------:R3:W-:Y:S01]  /*ad80*/  @!P3 ST.E.64 [R18.64], R100 ;  /* 0x000000641200b985 */ /* 0x0007e2000c101b0c */
[----:B------:R-:W-:-:S03]  /*ad90*/  ISETP.GE.AND P3, PT, R6, c[0x0][0x3c8], PT ;  /* 0x0000f20006007a0c */ /* 0x000fc60003f66270 */
[----:B------:R4:W-:Y:S02]  /*ada0*/  @!P2 ST.E.64 [R8.64], R96 ;  /* 0x000000600800a985 */ /* 0x0009e4000c101b0c */
[----:B------:R-:W-:Y:S02]  /*adb0*/  @!P5 LEA.HI R4, R4, R4, RZ, 0x1 ;  /* 0x000000040404d211 */ /* 0x000fe400078f08ff */
[----:B------:R5:W-:Y:S02]  /*adc0*/  @!P1 ST.E.64 [R2.64], R92 ;  /* 0x0000005c02009985 */ /* 0x000be4000c101b0c */
[----:B------:R-:W-:-:S04]  /*add0*/  @!P5 LOP3.LUT R4, R4, 0xfffffffe, RZ, 0xc0, !PT ;  /* 0xfffffffe0404d812 */ /* 0x000fc800078ec0ff */
[----:B------:R-:W-:-:S04]  /*ade0*/  @!P3 LEA.HI R6, R6, R6, RZ, 0x1 ;  /* 0x000000060606b211 */ /* 0x000fc800078f08ff */
[----:B------:R-:W-:Y:S01]  /*adf0*/  @!P3 LOP3.LUT R6, R6, 0xfffffffe, RZ, 0xc0, !PT ;  /* 0xfffffffe0606b812 */ /* 0x000fe200078ec0ff */
[----:B-1----:R-:W-:-:S04]  /*ae00*/  @!P6 IMAD.WIDE R12, R0, 0x4, R14 ;  /* 0x00000004000ce825 */ /* 0x002fc800078e020e */
[--C-:B--2---:R-:W-:Y:S01]  /*ae10*/  @!P5 IMAD.WIDE R16, R4, 0x4, R14.reuse ;  /* 0x000000040410d825 */ /* 0x104fe200078e020e */
[----:B------:R1:W-:Y:S03]  /*ae20*/  @!P6 ST.E.64 [R12.64], R88 ;  /* 0x000000580c00e985 */ /* 0x0003e6000c101b0c */
[----:B---3--:R-:W-:Y:S01]  /*ae30*/  @!P3 IMAD.WIDE R18, R6, 0x4, R14 ;  /* 0x000000040612b825 */ /* 0x008fe200078e020e */
[----:B------:R1:W-:Y:S01]  /*ae40*/  @!P5 ST.E.64 [R16.64], R84 ;  /* 0x000000541000d985 */ /* 0x0003e2000c101b0c */
[C---:B----4-:R-:W-:Y:S02]  /*ae50*/  IADD3 R8, R5.reuse, 0x60, RZ ;  /* 0x0000006005087810 */ /* 0x050fe40007ffe0ff */
[C---:B-----5:R-:W-:Y:S02]  /*ae60*/  IADD3 R3, R5.reuse, 0x70, RZ ;  /* 0x0000007005037810 */ /* 0x060fe40007ffe0ff */
[----:B------:R-:W-:-:S02]  /*ae70*/  IADD3 R2, R5, 0x78, RZ ;  /* 0x0000007805027810 */ /* 0x000fc40007ffe0ff */
[----:B------:R-:W-:Y:S02]  /*ae80*/  ISETP.GE.AND P4, PT, R8, c[0x0][0x3c8], PT ;  /* 0x0000f20008007a0c */ /* 0x000fe40003f86270 */
[----:B------:R-:W-:Y:S02]  /*ae90*/  ISETP.GE.AND P2, PT, R3, c[0x0][0x3c8], PT ;  /* 0x0000f20003007a0c */ /* 0x000fe40003f46270 */
[----:B------:R-:W-:-:S09]  /*aea0*/  ISETP.GE.AND P1, PT, R2, c[0x0][0x3c8], PT ;  /* 0x0000f20002007a0c */ /* 0x000fd20003f26270 */
[----:B------:R-:W-:Y:S02]  /*aeb0*/  @!P4 LEA.HI R8, R8, R8, RZ, 0x1 ;  /* 0x000000080808c211 */ /* 0x000fe400078f08ff */
[----:B------:R-:W-:Y:S02]  /*aec0*/  @!P2 LEA.HI R3, R3, R3, RZ, 0x1 ;  /* 0x000000030303a211 */ /* 0x000fe400078f08ff */
[----:B------:R-:W-:Y:S02]  /*aed0*/  @!P1 LEA.HI R2, R2, R2, RZ, 0x1 ;  /* 0x0000000202029211 */ /* 0x000fe400078f08ff */
[----:B------:R-:W-:Y:S02]  /*aee0*/  @!P4 LOP3.LUT R8, R8, 0xfffffffe, RZ, 0xc0, !PT ;  /* 0xfffffffe0808c812 */ /* 0x000fe400078ec0ff */
[----:B------:R-:W-:Y:S02]  /*aef0*/  @!P2 LOP3.LUT R3, R3, 0xfffffffe, RZ, 0xc0, !PT ;  /* 0xfffffffe0303a812 */ /* 0x000fe400078ec0ff */
[----:B------:R-:W-:Y:S01]  /*af00*/  @!P1 LOP3.LUT R2, R2, 0xfffffffe, RZ, 0xc0, !PT ;  /* 0xfffffffe02029812 */ /* 0x000fe200078ec0ff */
[----:B------:R-:W-:-:S04]  /*af10*/  @!P4 IMAD.WIDE R8, R8, 0x4, R14 ;  /* 0x000000040808c825 */ /* 0x000fc800078e020e */
[--C-:B------:R-:W-:Y:S01]  /*af20*/  @!P2 IMAD.WIDE R20, R3, 0x4, R14.reuse ;  /* 0x000000040314a825 */ /* 0x100fe200078e020e */
[----:B------:R1:W-:Y:S03]  /*af30*/  @!P4 ST.E.64 [R8.64], R80 ;  /* 0x000000500800c985 */ /* 0x0003e6000c101b0c */
[----:B------:R-:W-:Y:S01]  /*af40*/  @!P1 IMAD.WIDE R2, R2, 0x4, R14 ;  /* 0x0000000402029825 */ /* 0x000fe200078e020e */
[----:B------:R1:W-:Y:S04]  /*af50*/  @!P3 ST.E.64 [R18.64], R76 ;  /* 0x0000004c1200b985 */ /* 0x0003e8000c101b0c */
[----:B------:R1:W-:Y:S04]  /*af60*/  @!P2 ST.E.64 [R20.64], R72 ;  /* 0x000000481400a985 */ /* 0x0003e8000c101b0c */
[----:B------:R1:W-:Y:S02]  /*af70*/  @!P1 ST.E.64 [R2.64], R68 ;  /* 0x0000004402009985 */ /* 0x0003e4000c101b0c */
.L_x_11:
[----:B--23--:R-:W-:Y:S05]  /*af80*/  BSYNC B0 ;  /* 0x0000000000007941 */ /* 0x00cfea0003800000 */
.L_x_10:
[----:B------:R2:W3:Y:S04]  /*af90*/  SHFL.IDX PT, R11, R10, 0x1, 0x1c1f ;  /* 0x003c1f000a0b7f89 */ /* 0x0004e800000e0000 */
[----:B-1----:R2:W1:Y:S01]  /*afa0*/  SHFL.IDX PT, R10, R7, 0x1, 0x1c1f ;  /* 0x003c1f00070a7f89 */ /* 0x00246200000e0000 */
[----:B------:R-:W-:Y:S05]  /*afb0*/  @P0 EXIT ;  /* 0x000000000000094d */ /* 0x000fea0003800000 */
[C---:B------:R-:W-:Y:S02]  /*afc0*/  ISETP.GE.AND P0, PT, R5.reuse, c[0x0][0x3c8], PT ;  /* 0x0000f20005007a0c */ /* 0x040fe40003f06270 */
[----:B------:R-:W-:-:S02]  /*afd0*/  IADD3 R2, R5, 0x8, RZ ;  /* 0x0000000805027810 */ /* 0x000fc40007ffe0ff */
[C---:B------:R-:W-:Y:S02]  /*afe0*/  IADD3 R0, R5.reuse, 0x10, RZ ;  /* 0x0000001005007810 */ /* 0x040fe40007ffe0ff */
[----:B------:R-:W-:Y:S02]  /*aff0*/  ISETP.GE.AND P6, PT, R2, c[0x0][0x3c8], PT ;  /* 0x0000f20002007a0c */ /* 0x000fe40003fc6270 */
[C---:B------:R-:W-:Y:S02]  /*b000*/  IADD3 R8, R5.reuse, 0x18, RZ ;  /* 0x0000001805087810 */ /* 0x040fe40007ffe0ff */
[----:B------:R-:W-:Y:S02]  /*b010*/  ISETP.GE.AND P5, PT, R0, c[0x0][0x3c8], PT ;  /* 0x0000f20000007a0c */ /* 0x000fe40003fa6270 */
[----:B------:R-:W-:Y:S01]  /*b020*/  ISETP.GE.AND P4, PT, R8, c[0x0][0x3c8], PT ;  /* 0x0000f20008007a0c */ /* 0x000fe20003f86270 */
[C---:B-123--:R-:W-:Y:S01]  /*b030*/  @!P0 IMAD.WIDE R6, R5.reuse, 0x4, R10 ;  /* 0x0000000405068825 */ /* 0x04efe200078e020a */
[----:B------:R-:W-:-:S02]  /*b040*/  IADD3 R4, R5, 0x30, RZ ;  /* 0x0000003005047810 */ /* 0x000fc40007ffe0ff */
[----:B------:R-:W-:Y:S02]  /*b050*/  IADD3 R3, R5, 0x38, RZ ;  /* 0x0000003805037810 */ /* 0x000fe40007ffe0ff */
[----:B------:R1:W-:Y:S01]  /*b060*/  @!P0 ST.E.64 [R6.64], R130 ;  /* 0x0000008206008985 */ /* 0x0003e2000c101b0c */
[----:B------:R-:W-:Y:S02]  /*b070*/  @!P6 LEA.HI R2, R2, R2, RZ, 0x1 ;  /* 0x000000020202e211 */ /* 0x000fe400078f08ff */
[----:B------:R-:W-:Y:S02]  /*b080*/  ISETP.GE.AND P1, PT, R4, c[0x0][0x3c8], PT ;  /* 0x0000f20004007a0c */ /* 0x000fe40003f26270 */
[----:B------:R-:W-:Y:S02]  /*b090*/  ISETP.GE.AND P0, PT, R3, c[0x0][0x3c8], PT ;  /* 0x0000f20003007a0c */ /* 0x000fe40003f06270 */
[----:B------:R-:W-:Y:S02]  /*b0a0*/  @!P5 LEA.HI R0, R0, R0, RZ, 0x1 ;  /* 0x000000000000d211 */ /* 0x000fe400078f08ff */
[----:B------:R-:W-:-:S02]  /*b0b0*/  @!P6 LOP3.LUT R2, R2, 0xfffffffe, RZ, 0xc0, !PT ;  /* 0xfffffffe0202e812 */ /* 0x000fc400078ec0ff */
[----:B------:R-:W-:Y:S02]  /*b0c0*/  @!P4 LEA.HI R8, R8, R8, RZ, 0x1 ;  /* 0x000000080808c211 */ /* 0x000fe400078f08ff */
[----:B------:R-:W-:Y:S01]  /*b0d0*/  @!P5 LOP3.LUT R0, R0, 0xfffffffe, RZ, 0xc0, !PT ;  /* 0xfffffffe0000d812 */ /* 0x000fe200078ec0ff */
[--C-:B------:R-:W-:Y:S01]  /*b0e0*/  @!P6 IMAD.WIDE R12, R2, 0x4, R10.reuse ;  /* 0x00000004020ce825 */ /* 0x100fe200078e020a */
[----:B------:R-:W-:Y:S02]  /*b0f0*/  @!P4 LOP3.LUT R8, R8, 0xfffffffe, RZ, 0xc0, !PT ;  /* 0xfffffffe0808c812 */ /* 0x000fe400078ec0ff */
[----:B------:R-:W-:Y:S01]  /*b100*/  @!P1 LEA.HI R4, R4, R4, RZ, 0x1 ;  /* 0x0000000404049211 */ /* 0x000fe200078f08ff */
[--C-:B------:R-:W-:Y:S01]  /*b110*/  @!P5 IMAD.WIDE R14, R0, 0x4, R10.reuse ;  /* 0x00000004000ed825 */ /* 0x100fe200078e020a */
[----:B------:R-:W-:Y:S01]  /*b120*/  @!P6 ST.E.64 [R12.64], R126 ;  /* 0x0000007e0c00e985 */ /* 0x000fe2000c101b0c */
[----:B------:R-:W-:Y:S02]  /*b130*/  @!P0 LEA.HI R3, R3, R3, RZ, 0x1 ;  /* 0x0000000303038211 */ /* 0x000fe400078f08ff */
[----:B------:R-:W-:Y:S01]  /*b140*/  @!P4 IMAD.WIDE R8, R8, 0x4, R10 ;  /* 0x000000040808c825 */ /* 0x000fe200078e020a */
[----:B------:R-:W-:Y:S01]  /*b150*/  IADD3 R2, R5, 0x40, RZ ;  /* 0x0000004005027810 */ /* 0x000fe20007ffe0ff */
[----:B------:R2:W-:Y:S01]  /*b160*/  @!P5 ST.E.64 [R14.64], R122 ;  /* 0x0000007a0e00d985 */ /* 0x0005e2000c101b0c */
[----:B------:R-:W-:-:S02]  /*b170*/  @!P1 LOP3.LUT R4, R4, 0xfffffffe, RZ, 0xc0, !PT ;  /* 0xfffffffe04049812 */ /* 0x000fc400078ec0ff */
[C---:B------:R-:W-:Y:S01]  /*b180*/  IADD3 R0, R5.reuse, 0x48, RZ ;  /* 0x0000004805007810 */ /* 0x040fe20007ffe0ff */
[----:B------:R3:W-:Y:S01]  /*b190*/  @!P4 ST.E.64 [R8.64], R118 ;  /* 0x000000760800c985 */ /* 0x0007e2000c101b0c */
[C---:B-1----:R-:W-:Y:S02]  /*b1a0*/  IADD3 R7, R5.reuse, 0x20, RZ ;  /* 0x0000002005077810 */ /* 0x042fe40007ffe0ff */
[----:B------:R-:W-:Y:S02]  /*b1b0*/  IADD3 R6, R5, 0x28, RZ ;  /* 0x0000002805067810 */ /* 0x000fe40007ffe0ff */
[----:B------:R-:W-:Y:S02]  /*b1c0*/  ISETP.GE.AND P3, PT, R7, c[0x0][0x3c8], PT ;  /* 0x0000f20007007a0c */ /* 0x000fe40003f66270 */
[----:B------:R-:W-:Y:S02]  /*b1d0*/  ISETP.GE.AND P2, PT, R6, c[0x0][0x3c8], PT ;  /* 0x0000f20006007a0c */ /* 0x000fe40003f46270 */
[----:B------:R-:W-:-:S02]  /*b1e0*/  @!P0 LOP3.LUT R3, R3, 0xfffffffe, RZ, 0xc0, !PT ;  /* 0xfffffffe03038812 */ /* 0x000fc400078ec0ff */
[----:B------:R-:W-:Y:S02]  /*b1f0*/  ISETP.GE.AND P6, PT, R2, c[0x0][0x3c8], PT ;  /* 0x0000f20002007a0c */ /* 0x000fe40003fc6270 */
[----:B------:R-:W-:Y:S01]  /*b200*/  ISETP.GE.AND P5, PT, R0, c[0x0][0x3c8], PT ;  /* 0x0000f20000007a0c */ /* 0x000fe20003fa6270 */
[----:B------:R-:W-:Y:S01]  /*b210*/  @!P0 IMAD.WIDE R16, R3, 0x4, R10 ;  /* 0x0000000403108825 */ /* 0x000fe200078e020a */
[----:B------:R-:W-:-:S03]  /*b220*/  IADD3 R3, R5, 0x70, RZ ;  /* 0x0000007005037810 */ /* 0x000fc60007ffe0ff */
[----:B------:R-:W-:Y:S02]  /*b230*/  @!P3 LEA.HI R7, R7, R7, RZ, 0x1 ;  /* 0x000000070707b211 */ /* 0x000fe400078f08ff */
[----:B------:R-:W-:Y:S02]  /*b240*/  @!P2 LEA.HI R6, R6, R6, RZ, 0x1 ;  /* 0x000000060606a211 */ /* 0x000fe400078f08ff */
[----:B------:R-:W-:Y:S02]  /*b250*/  @!P3 LOP3.LUT R7, R7, 0xfffffffe, RZ, 0xc0, !PT ;  /* 0xfffffffe0707b812 */ /* 0x000fe400078ec0ff */
[----:B------:R-:W-:Y:S01]  /*b260*/  @!P2 LOP3.LUT R6, R6, 0xfffffffe, RZ, 0xc0, !PT ;  /* 0xfffffffe0606a812 */ /* 0x000fe200078ec0ff */
[--C-:B--2---:R-:W-:Y:S01]  /*b270*/  @!P1 IMAD.WIDE R14, R4, 0x4, R10.reuse ;  /* 0x00000004040e9825 */ /* 0x104fe200078e020a */
[----:B------:R-:W-:Y:S02]  /*b280*/  IADD3 R4, R5, 0x68, RZ ;  /* 0x0000006805047810 */ /* 0x000fe40007ffe0ff */
[----:B------:R-:W-:Y:S01]  /*b290*/  @!P6 LEA.HI R2, R2, R2, RZ, 0x1 ;  /* 0x000000020202e211 */ /* 0x000fe200078f08ff */
[----:B------:R-:W-:Y:S01]  /*b2a0*/  @!P3 IMAD.WIDE R12, R7, 0x4, R10 ;  /* 0x00000004070cb825 */ /* 0x000fe200078e020a */
[----:B---3--:R-:W-:-:S02]  /*b2b0*/  IADD3 R8, R5, 0x50, RZ ;  /* 0x0000005005087810 */ /* 0x008fc40007ffe0ff */
[----:B------:R-:W-:Y:S01]  /*b2c0*/  @!P5 LEA.HI R0, R0, R0, RZ, 0x1 ;  /* 0x000000000000d211 */ /* 0x000fe200078f08ff */
[----:B------:R-:W-:Y:S01]  /*b2d0*/  @!P2 IMAD.WIDE R6, R6, 0x4, R10 ;  /* 0x000000040606a825 */ /* 0x000fe200078e020a */
[----:B------:R1:W-:Y:S01]  /*b2e0*/  @!P3 ST.E.64 [R12.64], R114 ;  /* 0x000000720c00b985 */ /* 0x0003e2000c101b0c */
[----:B------:R-:W-:Y:S02]  /*b2f0*/  ISETP.GE.AND P4, PT, R8, c[0x0][0x3c8], PT ;  /* 0x0000f20008007a0c */ /* 0x000fe40003f86270 */
[----:B------:R-:W-:Y:S01]  /*b300*/  @!P6 LOP3.LUT R2, R2, 0xfffffffe, RZ, 0xc0, !PT ;  /* 0xfffffffe0202e812 */ /* 0x000fe200078ec0ff */
[----:B------:R2:W-:Y:S01]  /*b310*/  @!P2 ST.E.64 [R6.64], R110 ;  /* 0x0000006e0600a985 */ /* 0x0005e2000c101b0c */
[----:B------:R-:W-:-:S03]  /*b320*/  @!P5 LOP3.LUT R0, R0, 0xfffffffe, RZ, 0xc0, !PT ;  /* 0xfffffffe0000d812 */ /* 0x000fc600078ec0ff */
[----:B------:R3:W-:Y:S01]  /*b330*/  @!P1 ST.E.64 [R14.64], R106 ;  /* 0x0000006a0e009985 */ /* 0x0007e2000c101b0c */
[----:B------:R-:W-:-:S03]  /*b340*/  ISETP.GE.AND P1, PT, R4, c[0x0][0x3c8], PT ;  /* 0x0000f20004007a0c */ /* 0x000fc60003f26270 */
[----:B------:R-:W-:Y:S01]  /*b350*/  @!P0 ST.E.64 [R16.64], R102 ;  /* 0x0000006610008985 */ /* 0x000fe2000c101b0c */
[----:B------:R-:W-:Y:S02]  /*b360*/  ISETP.GE.AND P0, PT, R3, c[0x0][0x3c8], PT ;  /* 0x0000f20003007a0c */ /* 0x000fe40003f06270 */
[----:B------:R-:W-:-:S04]  /*b370*/  @!P4 LEA.HI R8, R8, R8, RZ, 0x1 ;  /* 0x000000080808c211 */ /* 0x000fc800078f08ff */
[----:B------:R-:W-:-:S03]  /*b380*/  @!P4 LOP3.LUT R8, R8, 0xfffffffe, RZ, 0xc0, !PT ;  /* 0xfffffffe0808c812 */ /* 0x000fc600078ec0ff */
[----:B------:R-:W-:Y:S02]  /*b390*/  @!P1 LEA.HI R4, R4, R4, RZ, 0x1 ;  /* 0x0000000404049211 */ /* 0x000fe400078f08ff */
[--C-:B------:R-:W-:Y:S02]  /*b3a0*/  @!P4 IMAD.WIDE R8, R8, 0x4, R10.reuse ;  /* 0x000000040808c825 */ /* 0x100fe400078e020a */
[----:B------:R-:W-:Y:S02]  /*b3b0*/  @!P0 LEA.HI R3, R3, R3, RZ, 0x1 ;  /* 0x0000000303038211 */ /* 0x000fe400078f08ff */
[----:B------:R-:W-:Y:S01]  /*b3c0*/  @!P1 LOP3.LUT R4, R4, 0xfffffffe, RZ, 0xc0, !PT ;  /* 0xfffffffe04049812 */ /* 0x000fe200078ec0ff */
[----:B-1----:R-:W-:Y:S01]  /*b3d0*/  @!P6 IMAD.WIDE R12, R2, 0x4, R10 ;  /* 0x00000004020ce825 */ /* 0x002fe200078e020a */
[----:B------:R-:W-:Y:S02]  /*b3e0*/  @!P0 LOP3.LUT R3, R3, 0xfffffffe, RZ, 0xc0, !PT ;  /* 0xfffffffe03038812 */ /* 0x000fe400078ec0ff */
[----:B--2---:R-:W-:-:S02]  /*b3f0*/  IADD3 R7, R5, 0x58, RZ ;  /* 0x0000005805077810 */ /* 0x004fc40007ffe0ff */
[----:B------:R1:W-:Y:S01]  /*b400*/  @!P6 ST.E.64 [R12.64], R98 ;  /* 0x000000620c00e985 */ /* 0x0003e2000c101b0c */
[----:B------:R-:W-:Y:S01]  /*b410*/  IADD3 R6, R5, 0x60, RZ ;  /* 0x0000006005067810 */ /* 0x000fe20007ffe0ff */
[--C-:B------:R-:W-:Y:S01]  /*b420*/  @!P0 IMAD.WIDE R2, R3, 0x4, R10.reuse ;  /* 0x0000000403028825 */ /* 0x100fe200078e020a */
[----:B------:R-:W-:Y:S02]  /*b430*/  ISETP.GE.AND P3, PT, R7, c[0x0][0x3c8], PT ;  /* 0x0000f20007007a0c */ /* 0x000fe40003f66270 */
[----:B------:R-:W-:Y:S01]  /*b440*/  ISETP.GE.AND P2, PT, R6, c[0x0][0x3c8], PT ;  /* 0x0000f20006007a0c */ /* 0x000fe20003f46270 */
[----:B---3--:R-:W-:Y:S01]  /*b450*/  @!P5 IMAD.WIDE R14, R0, 0x4, R10 ;  /* 0x00000004000ed825 */ /* 0x008fe200078e020a */
[----:B------:R-:W-:-:S04]  /*b460*/  IADD3 R0, R5, 0x78, RZ ;  /* 0x0000007805007810 */ /* 0x000fc80007ffe0ff */
[----:B------:R2:W-:Y:S04]  /*b470*/  @!P5 ST.E.64 [R14.64], R94 ;  /* 0x0000005e0e00d985 */ /* 0x0005e8000c101b0c */
[----:B------:R3:W-:Y:S01]  /*b480*/  @!P4 ST.E.64 [R8.64], R90 ;  /* 0x0000005a0800c985 */ /* 0x0007e2000c101b0c */
[----:B------:R-:W-:Y:S02]  /*b490*/  @!P3 LEA.HI R7, R7, R7, RZ, 0x1 ;  /* 0x000000070707b211 */ /* 0x000fe400078f08ff */
[----:B------:R-:W-:Y:S02]  /*b4a0*/  @!P2 LEA.HI R6, R6, R6, RZ, 0x1 ;  /* 0x000000060606a211 */ /* 0x000fe400078f08ff */
[----:B------:R-:W-:Y:S02]  /*b4b0*/  @!P3 LOP3.LUT R7, R7, 0xfffffffe, RZ, 0xc0, !PT ;  /* 0xfffffffe0707b812 */ /* 0x000fe400078ec0ff */
[----:B------:R-:W-:-:S03]  /*b4c0*/  @!P2 LOP3.LUT R6, R6, 0xfffffffe, RZ, 0xc0, !PT ;  /* 0xfffffffe0606a812 */ /* 0x000fc600078ec0ff */
[----:B-1----:R-:W-:-:S04]  /*b4d0*/  @!P3 IMAD.WIDE R12, R7, 0x4, R10 ;  /* 0x00000004070cb825 */ /* 0x002fc800078e020a */
[--C-:B------:R-:W-:Y:S01]  /*b4e0*/  @!P2 IMAD.WIDE R6, R6, 0x4, R10.reuse ;  /* 0x000000040606a825 */ /* 0x100fe200078e020a */
[----:B------:R3:W-:Y:S04]  /*b4f0*/  @!P3 ST.E.64 [R12.64], R86 ;  /* 0x000000560c00b985 */ /* 0x0007e8000c101b0c */
[----:B------:R3:W-:Y:S01]  /*b500*/  @!P2 ST.E.64 [R6.64], R82 ;  /* 0x000000520600a985 */ /* 0x0007e2000c101b0c */
[----:B--2---:R-:W-:-:S05]  /*b510*/  @!P1 IMAD.WIDE R14, R4, 0x4, R10 ;  /* 0x00000004040e9825 */ /* 0x004fca00078e020a */
[----:B------:R3:W-:Y:S04]  /*b520*/  @!P1 ST.E.64 [R14.64], R78 ;  /* 0x0000004e0e009985 */ /* 0x0007e8000c101b0c */
[----:B------:R3:W-:Y:S01]  /*b530*/  @!P0 ST.E.64 [R2.64], R74 ;  /* 0x0000004a02008985 */ /* 0x0007e2000c101b0c */
[----:B------:R-:W-:-:S13]  /*b540*/  ISETP.GE.AND P0, PT, R0, c[0x0][0x3c8], PT ;  /* 0x0000f20000007a0c */ /* 0x000fda0003f06270 */
[----:B------:R-:W-:Y:S05]  /*b550*/  @P0 EXIT ;  /* 0x000000000000094d */ /* 0x000fea0003800000 */
[----:B------:R-:W-:-:S04]  /*b560*/  LEA.HI R0, R0, R0, RZ, 0x1 ;  /* 0x0000000000007211 */ /* 0x000fc800078f08ff */
[----:B------:R-:W-:-:S05]  /*b570*/  LOP3.LUT R0, R0, 0xfffffffe, RZ, 0xc0, !PT ;  /* 0xfffffffe00007812 */ /* 0x000fca00078ec0ff */
[----:B------:R-:W-:-:S05]  /*b580*/  IMAD.WIDE R10, R0, 0x4, R10 ;  /* 0x00000004000a7825 */ /* 0x000fca00078e020a */
[----:B------:R-:W-:Y:S01]  /*b590*/  ST.E.64 [R10.64], R70 ;  /* 0x000000460a007985 */ /* 0x000fe2000c101b0c */
[----:B------:R-:W-:Y:S05]  /*b5a0*/  EXIT ;  /* 0x000000000000794d */ /* 0x000fea0003800000 */
.L_x_9:
[----:B------:R-:W1:Y:S02]  /*b5b0*/  S2R R3, SR_TID.X ;  /* 0x0000000000037919 */ /* 0x000e640000002100 */
[----:B-1----:R-:W-:-:S13]  /*b5c0*/  ISETP.GT.AND P0, PT, R3, 0x7f, PT ;  /* 0x0000007f0300780c */ /* 0x002fda0003f04270 */
[----:B------:R-:W-:Y:S05]  /*b5d0*/  @P0 EXIT ;  /* 0x000000000000094d */ /* 0x000fea0003800000 */
[----:B------:R-:W1:Y:S01]  /*b5e0*/  S2R R7, SR_CTAID.X ;  /* 0x0000000000077919 */ /* 0x000e620000002500 */
[----:B------:R-:W-:-:S05]  /*b5f0*/  MOV R0, c[0x0][0x4e8] ;  /* 0x00013a0000007a02 */ /* 0x000fca0000000f00 */
[----:B------:R-:W-:Y:S01]  /*b600*/  IMAD R2, R0, c[0x0][0x388], RZ ;  /* 0x0000e20000027a24 */ /* 0x000fe200078e02ff */
[----:B-1----:R-:W-:-:S04]  /*b610*/  LEA R7, R7, R3, 0x7 ;  /* 0x0000000307077211 */ /* 0x002fc800078e38ff */
[----:B------:R-:W-:-:S13]  /*b620*/  ISETP.GE.AND P0, PT, R7, R2, PT ;  /* 0x000000020700720c */ /* 0x000fda0003f06270 */
[----:B------:R-:W-:Y:S05]  /*b630*/  @P0 EXIT ;  /* 0x000000000000094d */ /* 0x000fea0003800000 */
[----:B------:R-:W1:Y:S01]  /*b640*/  S2R R4, SR_CTAID.Z ;  /* 0x0000000000047919 */ /* 0x000e620000002700 */
[----:B------:R-:W-:Y:S01]  /*b650*/  USHF.R.S32.HI UR6, URZ, 0x1f, UR10 ;  /* 0x0000001f3f067899 */ /* 0x000fe2000801140a */
[----:B------:R-:W-:Y:S01]  /*b660*/  ISETP.NE.AND P0, PT, R0, 0x1, PT ;  /* 0x000000010000780c */ /* 0x000fe20003f05270 */
[----:B------:R-:W-:Y:S01]  /*b670*/  ULDC.64 UR4, c[0x0][0x4d0] ;  /* 0x0001340000047ab9 */ /* 0x000fe20000000a00 */
[----:B------:R-:W2:Y:S01]  /*b680*/  S2R R3, SR_CTAID.Y ;  /* 0x0000000000037919 */ /* 0x000ea20000002600 */
[----:B------:R-:W-:Y:S01]  /*b690*/  UIMAD UR6, UR6, UR4, URZ ;  /* 0x00000004060672a4 */ /* 0x000fe2000f8e023f */
[----:B------:R-:W-:Y:S01]  /*b6a0*/  IADD3 R2, RZ, -UR10, RZ ;  /* 0x8000000aff027c10 */ /* 0x000fe2000fffe0ff */
[----:B------:R-:W-:Y:S01]  /*b6b0*/  UIMAD.WIDE.U32 UR8, UR10, UR4, URZ ;  /* 0x000000040a0872a5 */ /* 0x000fe2000f8e003f */
[----:B------:R-:W-:Y:S01]  /*b6c0*/  MOV R6, R7 ;  /* 0x0000000700067202 */ /* 0x000fe20000000f00 */
[----:B------:R-:W-:-:S04]  /*b6d0*/  UIMAD UR4, UR10, UR5, UR6 ;  /* 0x000000050a0472a4 */ /* 0x000fc8000f8e0206 */
[----:B------:R-:W-:Y:S01]  /*b6e0*/  UIADD3 UR4, UR9, UR4, URZ ;  /* 0x0000000409047290 */ /* 0x000fe2000fffe03f */
[----:B------:R-:W-:Y:S01]  /*b6f0*/  MOV R9, UR9 ;  /* 0x0000000900097c02 */ /* 0x000fe20008000f00 */
[----:B------:R-:W-:-:S04]  /*b700*/  @P0 IMAD.HI.U32 R5, R7, c[0x0][0x4ec], RZ ;  /* 0x00013b0007050a27 */ /* 0x000fc800078e00ff */
[----:B------:R-:W-:Y:S01]  /*b710*/  IMAD.U32 R8, RZ, RZ, UR8 ;  /* 0x00000008ff087e24 */ /* 0x000fe2000f8e00ff */
[----:B------:R-:W-:Y:S01]  /*b720*/  @P0 SHF.R.U32.HI R6, RZ, c[0x0][0x4f0], R5 ;  /* 0x00013c00ff060a19 */ /* 0x000fe20000011605 */
[----:B------:R-:W-:Y:S01]  /*b730*/  IMAD.U32 R9, RZ, RZ, UR4 ;  /* 0x00000004ff097e24 */ /* 0x000fe2000f8e00ff */
[----:B-1----:R-:W-:-:S03]  /*b740*/  SHF.R.S32.HI R0, RZ, 0x1f, R4 ;  /* 0x0000001fff007819 */ /* 0x002fc60000011404 */
[----:B------:R-:W-:-:S04]  /*b750*/  IMAD.WIDE.U32 R8, R4, c[0x0][0x4d8], R8 ;  /* 0x0001360004087a25 */ /* 0x000fc800078e0008 */
[----:B------:R-:W-:Y:S02]  /*b760*/  IMAD R0, R0, c[0x0][0x4d8], RZ ;  /* 0x0001360000007a24 */ /* 0x000fe400078e02ff */
[----:B--2---:R-:W-:Y:S02]  /*b770*/  IMAD R2, R2, c[0x0][0x550], R3 ;  /* 0x0001540002027a24 */ /* 0x004fe400078e0203 */
[----:B------:R-:W-:Y:S01]  /*b780*/  IMAD R0, R4, c[0x0][0x4dc], R0 ;  /* 0x0001370004007a24 */ /* 0x000fe200078e0200 */
[----:B------:R-:W-:Y:S02]  /*b790*/  IADD3 R4, -R6, RZ, RZ ;  /* 0x000000ff06047210 */ /* 0x000fe40007ffe1ff */
[----:B------:R-:W-:Y:S01]  /*b7a0*/  SHF.R.S32.HI R3, RZ, 0x1f, R2 ;  /* 0x0000001fff037819 */ /* 0x000fe20000011402 */
[----:B------:R-:W-:Y:S01]  /*b7b0*/  IMAD.IADD R9, R0, 0x1, R9 ;  /* 0x0000000100097824 */ /* 0x000fe200078e0209 */
[----:B------:R-:W-:Y:S01]  /*b7c0*/  SHF.R.S32.HI R0, RZ, 0x1f, R6 ;  /* 0x0000001fff007819 */ /* 0x000fe20000011406 */
[----:B------:R-:W-:-:S02]  /*b7d0*/  IMAD R4, R4, c[0x0][0x4e8], R7 ;  /* 0x00013a0004047a24 */ /* 0x000fc400078e0207 */
[----:B------:R-:W-:Y:S02]  /*b7e0*/  IMAD R3, R3, c[0x0][0x4e0], RZ ;  /* 0x0001380003037a24 */ /* 0x000fe400078e02ff */
[----:B------:R-:W-:-:S04]  /*b7f0*/  IMAD.WIDE.U32 R8, R2, c[0x0][0x4e0], R8 ;  /* 0x0001380002087a25 */ /* 0x000fc800078e0008 */
[----:B------:R-:W-:Y:S01]  /*b800*/  IMAD R3, R2, c[0x0][0x4e4], R3 ;  /* 0x0001390002037a24 */ /* 0x000fe200078e0203 */
[----:B------:R-:W-:Y:S02]  /*b810*/  SHF.R.S32.HI R2, RZ, 0x1f, R4 ;  /* 0x0000001fff027819 */ /* 0x000fe40000011404 */
[----:B------:R-:W-:-:S03]  /*b820*/  IADD3 R6, P0, R6, R8, RZ ;  /* 0x0000000806067210 */ /* 0x000fc60007f1e0ff */
[----:B------:R-:W-:Y:S01]  /*b830*/  IMAD R2, R2, c[0x0][0x4c8], RZ ;  /* 0x0001320002027a24 */ /* 0x000fe200078e02ff */
[----:B------:R-:W-:Y:S02]  /*b840*/  IADD3.X R7, R0, R9, R3, P0, !PT ;  /* 0x0000000900077210 */ /* 0x000fe400007fe403 */
[----:B------:R-:W-:Y:S01]  /*b850*/  MOV R0, 0xff800000 ;  /* 0xff80000000007802 */ /* 0x000fe20000000f00 */
[C---:B------:R-:W-:Y:S02]  /*b860*/  IMAD R2, R4.reuse, c[0x0][0x4cc], R2 ;  /* 0x0001330004027a24 */ /* 0x040fe400078e0202 */
[----:B------:R-:W-:-:S05]  /*b870*/  IMAD.WIDE.U32 R6, R4, c[0x0][0x4c8], R6 ;  /* 0x0001320004067a25 */ /* 0x000fca00078e0006 */
[----:B------:R-:W-:Y:S02]  /*b880*/  IADD3 R2, R7, R2, RZ ;  /* 0x0000000207027210 */ /* 0x000fe40007ffe0ff */
[----:B------:R-:W-:-:S04]  /*b890*/  LEA R4, P0, R6, c[0x0][0x4a8], 0x2 ;  /* 0x00012a0006047a11 */ /* 0x000fc800078010ff */
[----:B------:R-:W-:-:S05]  /*b8a0*/  LEA.HI.X R5, R6, c[0x0][0x4ac], R2, 0x2, P0 ;  /* 0x00012b0006057a11 */ /* 0x000fca00000f1402 */
[----:B------:R-:W-:Y:S01]  /*b8b0*/  STG.E [R4.64], R0 ;  /* 0x0000000004007986 */ /* 0x000fe2000c10190c */
[----:B------:R-:W-:Y:S05]  /*b8c0*/  EXIT ;  /* 0x000000000000794d */ /* 0x000fea0003800000 */
.L_x_12:
[----:B------:R-:W-:-:S00]  /*b8d0*/  BRA `(.L_x_12) ;  /* 0xfffffff000007947 */ /* 0x000fc0000383ffff */
[----:B------:R-:W-:-:S00]  /*b8e0*/  NOP ;  /* 0x0000000000007918 */ /* 0x000fc00000000000 */
        /* <DEDUP_REMOVED lines=9> */
.L_x_3568:


//--------------------- .text._ZN7cutlass13device_kernelIN5flash19enable_sm80_to_sm89INS1_16FlashAttnFwdSm80INS1_25CollectiveMainloopFwdSm80ILi8ELi1ELb1EN4cute5tupleIJNS5_1CILi128EEENS7_ILi96EEES8_EEELi128ENS_10bfloat16_tEfNS_4arch4Sm80ELb0ELb1ELb1ELb0ELb1ELb0ELb1ELb1EEENS1_21CollectiveEpilogueFwdINS6_IJS8_S8_S9_EEENS6_IJNS7_ILi1EEESH_SH_EEESB_SD_Li256ELb0ELb1ELb1ELb0EEENS1_19SingleTileSchedulerILb0ELb1ELb1ELi128EEEEEEEEEvNT_6ParamsE --------------------------
	.section	.text._ZN7cutlass13device_kernelIN5flash19enable_sm80_to_sm89INS1_16FlashAttnFwdSm80INS1_25CollectiveMainloopFwdSm80ILi8ELi1ELb1EN4cute5tupleIJNS5_1CILi128EEENS7_ILi96EEES8_EEELi128ENS_10bfloat16_tEfNS_4arch4Sm80ELb0ELb1ELb1ELb0ELb1ELb0ELb1ELb1EEENS1_21CollectiveEpilogueFwdINS6_IJS8_S8_S9_EEENS6_IJNS7_ILi1EEESH_SH_EEESB_SD_Li256ELb0ELb1ELb1ELb0EEENS1_19SingleTileSchedulerILb0ELb1ELb1ELi128EEEEEEEEEvNT_6ParamsE,"ax",@progbits
	.sectioninfo	@"SHI_REGISTERS=255"
	.align	128
.text._ZN7cutlass13device_kernelIN5flash19enable_sm80_to_sm89INS1_16FlashAttnFwdSm80INS1_25CollectiveMainloopFwdSm80ILi8ELi1ELb1EN4cute5tupleIJNS5_1CILi128EEENS7_ILi96EEES8_EEELi128ENS_10bfloat16_tEfNS_4arch4Sm80ELb0ELb1ELb1ELb0ELb1ELb0ELb1ELb1EEENS1_21CollectiveEpilogueFwdINS6_IJS8_S8_S9_EEENS6_IJNS7_ILi1EEESH_SH_EEESB_SD_Li256ELb0ELb1ELb1ELb0EEENS1_19SingleTileSchedulerILb0ELb1ELb1ELi128EEEEEEEEEvNT_6ParamsE:
        .type           _ZN7cutlass13device_kernelIN5flash19enable_sm80_to_sm89INS1_16FlashAttnFwdSm80INS1_25CollectiveMainloopFwdSm80ILi8ELi1ELb1EN4cute5tupleIJNS5_1CILi128EEENS7_ILi96EEES8_EEELi128ENS_10bfloat16_tEfNS_4arch4Sm80ELb0ELb1ELb1ELb0ELb1ELb0ELb1ELb1EEENS1_21CollectiveEpilogueFwdINS6_IJS8_S8_S9_EEENS6_IJNS7_ILi1EEESH_SH_EEESB_SD_Li256ELb0ELb1ELb1ELb0EEENS1_19SingleTileSchedulerILb0ELb1ELb1ELi128EEEEEEEEEvNT_6ParamsE,@function
        .size           _ZN7cutlass13device_kernelIN5flash19enable_sm80_to_sm89INS1_16FlashAttnFwdSm80INS1_25CollectiveMainloopFwdSm80ILi8ELi1ELb1EN4cute5tupleIJNS5_1CILi128EEENS7_ILi96EEES8_EEELi128ENS_10bfloat16_tEfNS_4arch4Sm80ELb0ELb1ELb1ELb0ELb1ELb0ELb1ELb1EEENS1_21CollectiveEpilogueFwdINS6_IJS8_S8_S9_EEENS6_IJNS7_ILi1EEESH_SH_EEESB_SD_Li256ELb0ELb1ELb1ELb0EEENS1_19SingleTileSchedulerILb0ELb1ELb1ELi128EEEEEEEEEvNT_6ParamsE,(.L_x_3569 - _ZN7cutlass13device_kernelIN5flash19enable_sm80_to_sm89INS1_16FlashAttnFwdSm80INS1_25CollectiveMainloopFwdSm80ILi8ELi1ELb1EN4cute5tupleIJNS5_1CILi128EEENS7_ILi96EEES8_EEELi128ENS_10bfloat16_tEfNS_4arch4Sm80ELb0ELb1ELb1ELb0ELb1ELb0ELb1ELb1EEENS1_21CollectiveEpilogueFwdINS6_IJS8_S8_S9_EEENS6_IJNS7_ILi1EEESH_SH_EEESB_SD_Li256ELb0ELb1ELb1ELb0EEENS1_19SingleTileSchedulerILb0ELb1ELb1ELi128EEEEEEEEEvNT_6ParamsE)
        .other          _ZN7cutlass13device_kernelIN5flash19enable_sm80_to_sm89INS1_16FlashAttnFwdSm80INS1_25CollectiveMainloopFwdSm80ILi8ELi1ELb1EN4cute5tupleIJNS5_1CILi128EEENS7_ILi96EEES8_EEELi128ENS_10bfloat16_tEfNS_4arch4Sm80ELb0ELb1ELb1ELb0ELb1ELb0ELb1ELb1EEENS1_21CollectiveEpilogueFwdINS6_IJS8_S8_S9_EEENS6_IJNS7_ILi1EEESH_SH_EEESB_SD_Li256ELb0ELb1ELb1ELb0EEENS1_19SingleTileSchedulerILb0ELb1ELb1ELi128EEEEEEEEEvNT_6ParamsE,@"STO_CUDA_ENTRY STV_DEFAULT"
_ZN7cutlass13device_kernelIN5flash19enable_sm80_to_sm89INS1_16FlashAttnFwdSm80INS1_25CollectiveMainloopFwdSm80ILi8ELi1ELb1EN4cute5tupleIJNS5_1CILi128EEENS7_ILi96EEES8_EEELi128ENS_10bfloat16_tEfNS_4arch4Sm80ELb0ELb1ELb1ELb0ELb1ELb0ELb1ELb1EEENS1_21CollectiveEpilogueFwdINS6_IJS8_S8_S9_EEENS6_IJNS7_ILi1EEESH_SH_EEESB_SD_Li256ELb0ELb1ELb1ELb0EEENS1_19SingleTileSchedulerILb0ELb1ELb1ELi128EEEEEEEEEvNT_6ParamsE:
[----:B------:R-:W-:Y:S02]  /*0000*/  MOV R1, c[0x0][0x28] ;  /* 0x00000a0000017a02 */ /* 0x000fe40000000f00 */
[----:B------:R-:W1:Y:S01]  /*0010*/  S2R R101, SR_TID.X ;  /* 0x0000000000657919 */ /* 0x000e620000002100 */
[----:B------:R-:W2:Y:S08]  /*0020*/  S2UR UR6, SR_CTAID.Y ;  /* 0x00000000000679c3 */ /* 0x000eb00000002600 */
        /* <DEDUP_REMOVED lines=14> */
.L_x_13:
[----:B------:R-:W-:Y:S02]  /*0110*/  ULDC.64 UR4, c[0x0][0x550] ;  /* 0x0001540000047ab9 */ /* 0x000fe40000000a00 */
[----:B------:R-:W-:Y:S02]  /*0120*/  UISETP.NE.AND UP0, UPT, UR4, 0x1, UPT ;  /* 0x000000010400788c */ /* 0x000fe4000bf05270 */
[----:B------:R-:W-:-:S02]  /*0130*/  UIMAD.WIDE.U32 UR12, UR6, UR5, URZ ;  /* 0x00000005060c72a5 */ /* 0x000fc4000f8e003f */
[----:B------:R-:W-:Y:S02]  /*0140*/  ULDC UR4, c[0x0][0x558] ;  /* 0x0001560000047ab9 */ /* 0x000fe40000000800 */
[----:B------:R-:W-:-:S05]  /*0150*/  UMOV UR9, UR6 ;  /* 0x0000000600097c82 */ /* 0x000fca0008000000 */
[----:B------:R-:W-:-:S03]  /*0160*/  @UP0 USHF.R.U32.HI UR9, URZ, UR4, UR13 ;  /* 0x000000043f090299 */ /* 0x000fc6000801160d */
.L_x_14:
[----:B------:R-:W-:Y:S01]  /*0170*/  ISETP.LE.AND P0, PT, RZ, UR10, PT ;  /* 0x0000000aff007c0c */ /* 0x000fe2000bf03270 */
[----:B------:R-:W-:Y:S02]  /*0180*/  UIADD3 UR4, -UR9, URZ, URZ ;  /* 0x0000003f09047290 */ /* 0x000fe4000fffe13f */
[----:B------:R-:W-:Y:S02]  /*0190*/  ULDC UR7, c[0x0][0x550] ;  /* 0x0001540000077ab9 */ /* 0x000fe40000000800 */
[----:B------:R-:W-:-:S08]  /*01a0*/  UIMAD UR7, UR4, UR7, UR6 ;  /* 0x00000007040772a4 */ /* 0x000fd0000f8e0206 */
[----:B------:R-:W-:Y:S05]  /*01b0*/  @!P0 EXIT ;  /* 0x000000000000894d */ /* 0x000fea0003800000 */
[----:B------:R-:W1:Y:S01]  /*01c0*/  S2UR UR21, SR_CTAID.X ;  /* 0x00000000001579c3 */ /* 0x000e620000002500 */
[----:B------:R-:W-:Y:S01]  /*01d0*/  ULDC.64 UR4, c[0x0][0x370] ;  /* 0x0000dc0000047ab9 */ /* 0x000fe20000000a00 */
[----:B------:R-:W-:Y:S01]  /*01e0*/  IMAD.MOV.U32 R220, RZ, RZ, RZ ;  /* 0x000000ffffdc7224 */ /* 0x000fe200078e00ff */
[----:B------:R-:W-:Y:S02]  /*01f0*/  UISETP.NE.U32.AND UP0, UPT, URZ, UR4, UPT ;  /* 0x000000043f00728c */ /* 0x000fe4000bf05070 */
[----:B------:R-:W-:Y:S02]  /*0200*/  ULDC.64 UR12, c[0x0][0x370] ;  /* 0x0000dc00000c7ab9 */ /* 0x000fe40000000a00 */
[----:B------:R-:W-:Y:S02]  /*0210*/  UISETP.NE.AND.EX UP0, UPT, URZ, UR5, UPT, UP0 ;  /* 0x000000053f00728c */ /* 0x000fe4000bf05300 */
[----:B------:R-:W-:Y:S02]  /*0220*/  ULDC UR6, c[0x0][0x2c4] ;  /* 0x0000b10000067ab9 */ /* 0x000fe40000000800 */
[----:B------:R-:W-:-:S02]  /*0230*/  UISETP.NE.AND UP2, UPT, UR6, 0x1, UPT ;  /* 0x000000010600788c */ /* 0x000fc4000bf45270 */
[----:B------:R-:W-:Y:S01]  /*0240*/  PLOP3.LUT P0, PT, PT, PT, UP0, 0x80, 0x0 ;  /* 0x000000000000781c */ /* 0x000fe20003f0f008 */
[----:B------:R-:W-:-:S04]  /*0250*/  ULDC.64 UR14, c[0x0][0x118] ;  /* 0x00004600000e7ab9 */ /* 0x000fc80000000a00 */
[----:B------:R-:W-:Y:S02]  /*0260*/  @UP0 UMOV UR4, 0x4 ;  /* 0x0000000400040882 */ /* 0x000fe40000000000 */
[----:B------:R-:W-:Y:S02]  /*0270*/  @UP0 UIMAD.WIDE UR4, UR10, UR4, UR12 ;  /* 0x000000040a0402a5 */ /* 0x000fe4000f8e020c */
[----:B-1----:R-:W-:-:S04]  /*0280*/  USHF.L.U32 UR21, UR21, 0x7, URZ ;  /* 0x0000000715157899 */ /* 0x002fc8000800063f */
[----:B------:R-:W-:Y:S01]  /*0290*/  MOV R2, UR4 ;  /* 0x0000000400027c02 */ /* 0x000fe20008000f00 */
[----:B------:R-:W-:Y:S01]  /*02a0*/  IMAD.U32 R3, RZ, RZ, UR5 ;  /* 0x00000005ff037e24 */ /* 0x000fe2000f8e00ff */
[----:B------:R-:W-:Y:S02]  /*02b0*/  @UP2 UIADD3 UR12, UR21, 0x7f, URZ ;  /* 0x0000007f150c2890 */ /* 0x000fe4000fffe03f */
[----:B------:R-:W-:Y:S02]  /*02c0*/  ULDC.64 UR4, c[0x0][0x2c8] ;  /* 0x0000b20000047ab9 */ /* 0x000fe40000000a00 */
[----:B------:R-:W-:Y:S01]  /*02d0*/  UIMAD.WIDE.U32 UR12, UR12, UR4, URZ ;  /* 0x000000040c0c72a5 */ /* 0x000fe2000f8e003f */
[----:B------:R1:W5:Y:S01]  /*02e0*/  @P0 LDG.E R220, [R2.64] ;  /* 0x0000000e02dc0981 */ /* 0x000362000c1e1900 */
[----:B------:R-:W-:Y:S02]  /*02f0*/  ULDC UR8, c[0x0][0x2ac] ;  /* 0x0000ab0000087ab9 */ /* 0x000fe40000000800 */
[----:B------:R-:W-:-:S02]  /*0300*/  ULDC UR4, c[0x0][0x1d0] ;  /* 0x0000740000047ab9 */ /* 0x000fc40000000800 */
[----:B------:R-:W-:Y:S02]  /*0310*/  UIADD3 UR11, UR21, 0x7f, URZ ;  /* 0x0000007f150b7890 */ /* 0x000fe4000fffe03f */
[----:B------:R-:W-:Y:S02]  /*0320*/  @UP2 USHF.R.U32.HI UR11, URZ, UR5, UR13 ;  /* 0x000000053f0b2299 */ /* 0x000fe4000801160d */
[----:B------:R-:W-:Y:S02]  /*0330*/  UIMAD UR8, UR8, UR4, URZ ;  /* 0x00000004080872a4 */ /* 0x000fe4000f8e023f */
[----:B------:R-:W-:Y:S02]  /*0340*/  UMOV UR12, 0x1 ;  /* 0x00000001000c7882 */ /* 0x000fe40000000000 */
[----:B------:R-:W-:Y:S02]  /*0350*/  ULDC.64 UR4, c[0x0][0x328] ;  /* 0x0000ca0000047ab9 */ /* 0x000fe40000000a00 */
[----:B------:R-:W-:-:S02]  /*0360*/  UISETP.LE.AND UP1, UPT, UR12, UR5, UPT ;  /* 0x000000050c00728c */ /* 0x000fc4000bf23270 */
[----:B------:R-:W-:Y:S02]  /*0370*/  ULDC UR13, c[0x0][0x168] ;  /* 0x00005a00000d7ab9 */ /* 0x000fe40000000800 */
[----:B------:R-:W-:Y:S02]  /*0380*/  UIADD3 UR13, UR8, -UR13, UR12 ;  /* 0x8000000d080d7290 */ /* 0x000fe4000fffe00c */
[----:B------:R-:W-:Y:S02]  /*0390*/  PLOP3.LUT P0, PT, PT, PT, UP1, 0x40, 0x0 ;  /* 0x000000000000781c */ /* 0x000fe40003f0e818 */
[----:B------:R-:W-:-:S04]  /*03a0*/  UIADD3 UR5, UR13, UR11, URZ ;  /* 0x0000000b0d057290 */ /* 0x000fc8000fffe03f */
[----:B------:R-:W-:-:S07]  /*03b0*/  UIADD3 UR11, UR5, UR4, URZ ;  /* 0x00000004050b7290 */ /* 0x000fce000fffe03f */
[----:B------:R-:W-:Y:S05]  /*03c0*/  @P0 BRA `(.L_x_15) ;  /* 0x0000014000000947 */ /* 0x000fea0003800000 */
[----:B-1----:R-:W-:Y:S01]  /*03d0*/  ISETP.LT.AND P0, PT, RZ, UR5, PT ;  /* 0x00000005ff007c0c */ /* 0x002fe2000bf01270 */
[----:B------:R-:W-:-:S12]  /*03e0*/  UIADD3 UR13, UR5, -0x1, URZ ;  /* 0xffffffff050d7890 */ /* 0x000fd8000fffe03f */
[----:B------:R-:W-:Y:S05]  /*03f0*/  @P0 BRA `(.L_x_16) ;  /* 0x0000008000000947 */ /* 0x000fea0003800000 */
[----:B------:R-:W-:Y:S02]  /*0400*/  ULDC UR4, c[0x0][0x32c] ;  /* 0x0000cb0000047ab9 */ /* 0x000fe40000000800 */
[----:B------:R-:W-:Y:S02]  /*0410*/  UISETP.NE.AND UP0, UPT, UR12, UR4, UPT ;  /* 0x000000040c00728c */ /* 0x000fe4000bf05270 */
[----:B------:R-:W-:-:S03]  /*0420*/  UIADD3 UR13, -UR5, URZ, URZ ;  /* 0x0000003f050d7290 */ /* 0x000fc6000fffe13f */
[----:B------:R-:W-:Y:S02]  /*0430*/  ULDC.64 UR4, c[0x0][0x330] ;  /* 0x0000cc0000047ab9 */ /* 0x000fe40000000a00 */
[----:B------:R-:W-:-:S04]  /*0440*/  UIMAD.WIDE.U32 UR16, UR13, UR4, URZ ;  /* 0x000000040d1072a5 */ /* 0x000fc8000f8e003f */
[----:B------:R-:W-:-:S04]  /*0450*/  @UP0 USHF.R.U32.HI UR13, URZ, UR5, UR17 ;  /* 0x000000053f0d0299 */ /* 0x000fc80008011611 */
[----:B------:R-:W-:Y:S01]  /*0460*/  ULOP3.LUT UR13, URZ, UR13, URZ, 0x33, !UPT ;  /* 0x0000000d3f0d7292 */ /* 0x000fe2000f8e333f */
[----:B------:R-:W-:Y:S05]  /*0470*/  BRA `(.L_x_17) ;  /* 0x0000005000007947 */ /* 0x000fea0003800000 */
.L_x_16:
[----:B------:R-:W-:Y:S02]  /*0480*/  ULDC UR4, c[0x0][0x32c] ;  /* 0x0000cb0000047ab9 */ /* 0x000fe40000000800 */
[----:B------:R-:W-:-:S03]  /*0490*/  UISETP.NE.AND UP0, UPT, UR12, UR4, UPT ;  /* 0x000000040c00728c */ /* 0x000fc6000bf05270 */
[----:B------:R-:W-:Y:S02]  /*04a0*/  ULDC.64 UR4, c[0x0][0x330] ;  /* 0x0000cc0000047ab9 */ /* 0x000fe40000000a00 */
[----:B------:R-:W-:-:S06]  /*04b0*/  UIMAD.WIDE.U32 UR16, UR13, UR4, URZ ;  /* 0x000000040d1072a5 */ /* 0x000fcc000f8e003f */
[----:B------:R-:W-:Y:S02]  /*04c0*/  @UP0 USHF.R.U32.HI UR13, URZ, UR5, UR17 ;  /* 0x000000053f0d0299 */ /* 0x000fe40008011611 */
.L_x_17:
[----:B------:R-:W-:Y:S02]  /*04d0*/  ULDC UR4, c[0x0][0x32c] ;  /* 0x0000cb0000047ab9 */ /* 0x000fe40000000800 */
[----:B------:R-:W-:-:S04]  /*04e0*/  UIMAD UR4, UR13, UR4, UR4 ;  /* 0x000000040d0472a4 */ /* 0x000fc8000f8e0204 */
[----:B------:R-:W-:-:S04]  /*04f0*/  UISETP.LT.AND UP0, UPT, UR11, UR4, UPT ;  /* 0x000000040b00728c */ /* 0x000fc8000bf01270 */
[----:B------:R-:W-:Y:S02]  /*0500*/  USEL UR11, UR11, UR4, UP0 ;  /* 0x000000040b0b7287 */ /* 0x000fe40008000000 */
.L_x_15:
[----:B-1----:R-:W-:Y:S01]  /*0510*/  UIADD3 UR12, UR8, 0x5f, URZ ;  /* 0x0000005f080c7890 */ /* 0x002fe2000fffe03f */
[----:B------:R-:W-:Y:S01]  /*0520*/  PLOP3.LUT P0, PT, PT, PT, UP1, 0x40, 0x0 ;  /* 0x000000000000781c */ /* 0x000fe20003f0e818 */
[----:B------:R-:W-:Y:S02]  /*0530*/  UIADD3 UR18, UR11, 0x5f, URZ ;  /* 0x0000005f0b127890 */ /* 0x000fe4000fffe03f */
[----:B------:R-:W-:Y:S02]  /*0540*/  ULDC.64 UR4, c[0x0][0x2c8] ;  /* 0x0000b20000047ab9 */ /* 0x000fe40000000a00 */
[----:B------:R-:W-:Y:S02]  /*0550*/  UIMAD.WIDE.U32 UR16, UR21, UR4, URZ ;  /* 0x00000004151072a5 */ /* 0x000fe4000f8e003f */
[----:B------:R-:W-:Y:S02]  /*0560*/  UIMAD.WIDE UR12, UR12, 0x2aaaaaab, URZ ;  /* 0x2aaaaaab0c0c78a5 */ /* 0x000fe4000f8e023f */
[----:B------:R-:W-:-:S02]  /*0570*/  UIMAD.WIDE UR18, UR18, 0x2aaaaaab, URZ ;  /* 0x2aaaaaab121278a5 */ /* 0x000fc4000f8e023f */
[----:B------:R-:W-:Y:S02]  /*0580*/  UMOV UR4, UR21 ;  /* 0x0000001500047c82 */ /* 0x000fe40008000000 */
[----:B------:R-:W-:Y:S02]  /*0590*/  @UP2 USHF.R.U32.HI UR4, URZ, UR5, UR17 ;  /* 0x000000053f042299 */ /* 0x000fe40008011611 */
[----:B------:R-:W-:Y:S02]  /*05a0*/  ULDC UR20, c[0x0][0x168] ;  /* 0x00005a0000147ab9 */ /* 0x000fe40000000800 */
[----:B------:R-:W-:Y:S02]  /*05b0*/  UMOV UR17, UR13 ;  /* 0x0000000d00117c82 */ /* 0x000fe40008000000 */
[----:B------:R-:W-:Y:S02]  /*05c0*/  UMOV UR13, UR19 ;  /* 0x00000013000d7c82 */ /* 0x000fe40008000000 */
[----:B------:R-:W-:-:S02]  /*05d0*/  UIADD3 UR20, UR8, -UR20, URZ ;  /* 0x8000001408147290 */ /* 0x000fc4000fffe03f */
[----:B------:R-:W-:Y:S02]  /*05e0*/  USHF.R.U32.HI UR12, URZ, 0x1f, UR17 ;  /* 0x0000001f3f0c7899 */ /* 0x000fe40008011611 */
[----:B------:R-:W-:Y:S02]  /*05f0*/  USHF.R.U32.HI UR11, URZ, 0x1f, UR13 ;  /* 0x0000001f3f0b7899 */ /* 0x000fe4000801160d */
[----:B------:R-:W-:Y:S02]  /*0600*/  UIADD3 UR4, UR20, UR4, URZ ;  /* 0x0000000414047290 */ /* 0x000fe4000fffe03f */
[----:B------:R-:W-:Y:S02]  /*0610*/  ULDC UR5, c[0x0][0x324] ;  /* 0x0000c90000057ab9 */ /* 0x000fe40000000800 */
[----:B------:R-:W-:Y:S02]  /*0620*/  ULEA.HI.SX32 UR12, UR17, UR12, 0x1c ;  /* 0x0000000c110c7291 */ /* 0x000fe4000f8fe23f */
[----:B------:R-:W-:-:S02]  /*0630*/  ULEA.HI.SX32 UR11, UR13, UR11, 0x1c ;  /* 0x0000000b0d0b7291 */ /* 0x000fc4000f8fe23f */
[----:B------:R-:W-:Y:S02]  /*0640*/  UIADD3 UR5, UR4, -UR5, URZ ;  /* 0x8000000504057290 */ /* 0x000fe4000fffe03f */
[----:B------:R-:W-:-:S04]  /*0650*/  UISETP.LT.AND UP0, UPT, UR12, UR11, UPT ;  /* 0x0000000b0c00728c */ /* 0x000fc8000bf01270 */
[----:B------:R-:W-:Y:S01]  /*0660*/  USEL UR11, UR12, UR11, UP0 ;  /* 0x0000000b0c0b7287 */ /* 0x000fe20008000000 */
[----:B------:R-:W-:Y:S01]  /*0670*/  MOV R2, UR5 ;  /* 0x0000000500027c02 */ /* 0x000fe20008000f00 */
[----:B------:R-:W-:Y:S05]  /*0680*/  @P0 BRA `(.L_x_18) ;  /* 0x0000010000000947 */ /* 0x000fea0003800000 */
[----:B------:R-:W-:-:S04]  /*0690*/  MOV R3, UR4 ;  /* 0x0000000400037c02 */ /* 0x000fc80008000f00 */
[----:B------:R-:W-:-:S13]  /*06a0*/  ISETP.GT.AND P0, PT, R3, -0x1, PT ;  /* 0xffffffff0300780c */ /* 0x000fda0003f04270 */
[----:B------:R-:W-:Y:S05]  /*06b0*/  @P0 BRA `(.L_x_19) ;  /* 0x0000007000000947 */ /* 0x000fea0003800000 */
[----:B------:R-:W-:Y:S01]  /*06c0*/  IMAD.MOV.U32 R0, RZ, RZ, c[0x0][0x32c] ;  /* 0x0000cb00ff007624 */ /* 0x000fe200078e00ff */
[----:B------:R-:W-:-:S04]  /*06d0*/  LOP3.LUT R3, RZ, R3, RZ, 0x33, !PT ;  /* 0x00000003ff037212 */ /* 0x000fc800078e33ff */
[----:B------:R-:W-:-:S13]  /*06e0*/  ISETP.NE.AND P0, PT, R0, 0x1, PT ;  /* 0x000000010000780c */ /* 0x000fda0003f05270 */
[----:B------:R-:W-:-:S05]  /*06f0*/  @P0 IMAD.HI.U32 R0, R3, c[0x0][0x330], RZ ;  /* 0x0000cc0003000a27 */ /* 0x000fca00078e00ff */
[----:B------:R-:W-:-:S04]  /*0700*/  @P0 SHF.R.U32.HI R3, RZ, c[0x0][0x334], R0 ;  /* 0x0000cd00ff030a19 */ /* 0x000fc80000011600 */
[----:B------:R-:W-:Y:S01]  /*0710*/  LOP3.LUT R3, RZ, R3, RZ, 0x33, !PT ;  /* 0x00000003ff037212 */ /* 0x000fe200078e33ff */
[----:B------:R-:W-:Y:S05]  /*0720*/  BRA `(.L_x_20) ;  /* 0x0000004000007947 */ /* 0x000fea0003800000 */
.L_x_19:
[----:B------:R-:W-:-:S04]  /*0730*/  MOV R0, c[0x0][0x32c] ;  /* 0x0000cb0000007a02 */ /* 0x000fc80000000f00 */
[----:B------:R-:W-:-:S13]  /*0740*/  ISETP.NE.AND P0, PT, R0, 0x1, PT ;  /* 0x000000010000780c */ /* 0x000fda0003f05270 */
[----:B------:R-:W-:-:S05]  /*0750*/  @P0 IMAD.HI.U32 R0, R3, c[0x0][0x330], RZ ;  /* 0x0000cc0003000a27 */ /* 0x000fca00078e00ff */
[----:B------:R-:W-:-:S05]  /*0760*/  @P0 SHF.R.U32.HI R3, RZ, c[0x0][0x334], R0 ;  /* 0x0000cd00ff030a19 */ /* 0x000fca0000011600 */
.L_x_20:
[----:B------:R-:W-:-:S05]  /*0770*/  IMAD R3, R3, c[0x0][0x32c], RZ ;  /* 0x0000cb0003037a24 */ /* 0x000fca00078e02ff */
[----:B------:R-:W-:-:S05]  /*0780*/  IMNMX R2, R2, R3, !PT ;  /* 0x0000000302027217 */ /* 0x000fca0007800200 */
.L_x_18:
[----:B------:R-:W-:Y:S01]  /*0790*/  IMAD.HI R3, R2, 0x2aaaaaab, RZ ;  /* 0x2aaaaaab02037827 */ /* 0x000fe200078e02ff */
[----:B------:R-:W-:Y:S02]  /*07a0*/  USHF.R.U32.HI UR5, URZ, 0x10, UR7 ;  /* 0x000000103f057899 */ /* 0x000fe40008011607 */
[----:B------:R-:W-:Y:S01]  /*07b0*/  ULDC UR4, c[0x0][0x338] ;  /* 0x0000ce0000047ab9 */ /* 0x000fe20000000800 */
[----:B------:R-:W-:Y:S01]  /*07c0*/  IMAD.MOV.U32 R36, RZ, RZ, RZ ;  /* 0x000000ffff247224 */ /* 0x000fe200078e00ff */
[----:B------:R-:W-:Y:S01]  /*07d0*/  SHF.R.U32.HI R0, RZ, 0x1f, R3 ;  /* 0x0000001fff007819 */ /* 0x000fe20000011603 */
[----:B------:R-:W-:-:S03]  /*07e0*/  UISETP.NE.AND UP0, UPT, UR5, URZ, UPT ;  /* 0x0000003f0500728c */ /* 0x000fc6000bf05270 */
[----:B------:R-:W-:Y:S01]  /*07f0*/  LEA.HI.SX32 R0, R3, R0, 0x1c ;  /* 0x0000000003007211 */ /* 0x000fe200078fe2ff */
[----:B------:R-:W-:-:S03]  /*0800*/  USEL UR4, UR5, UR4, UP0 ;  /* 0x0000000405047287 */ /* 0x000fc60008000000 */
[----:B------:R-:W-:-:S04]  /*0810*/  IMNMX R215, RZ, R0, !PT ;  /* 0x00000000ffd77217 */ /* 0x000fc80007800200 */
[----:B------:R-:W-:-:S13]  /*0820*/  ISETP.LT.AND P0, PT, R215, UR11, PT ;  /* 0x0000000bd7007c0c */ /* 0x000fda000bf01270 */
[----:B------:R-:W-:Y:S05]  /*0830*/  @!P0 BRA `(.L_x_21) ;  /* 0x000001c000008947 */ /* 0x000fea0003800000 */
[----:B------:R-:W-:Y:S01]  /*0840*/  IMAD.U32 R0, RZ, RZ, UR4 ;  /* 0x00000004ff007e24 */ /* 0x000fe2000f8e00ff */
[----:B------:R-:W-:-:S04]  /*0850*/  UIADD3 UR5, UR4, -0x1, UR11 ;  /* 0xffffffff04057890 */ /* 0x000fc8000fffe00b */
[-C--:B------:R-:W-:Y:S02]  /*0860*/  IABS R4, R0.reuse ;  /* 0x0000000000047213 */ /* 0x080fe40000000000 */
[----:B------:R-:W-:Y:S02]  /*0870*/  IADD3 R5, -R215, UR5, RZ ;  /* 0x00000005d7057c10 */ /* 0x000fe4000fffe1ff */
[----:B------:R-:W1:Y:S01]  /*0880*/  I2F.RP R8, R4 ;  /* 0x0000000400087306 */ /* 0x000e620000209400 */
[----:B------:R-:W-:Y:S02]  /*0890*/  IABS R0, R0 ;  /* 0x0000000000007213 */ /* 0x000fe40000000000 */
[----:B------:R-:W-:Y:S02]  /*08a0*/  IABS R2, R5 ;  /* 0x0000000500027213 */ /* 0x000fe40000000000 */
[----:B------:R-:W-:Y:S01]  /*08b0*/  LOP3.LUT R5, R5, UR4, RZ, 0x3c, !PT ;  /* 0x0000000405057c12 */ /* 0x000fe2000f8e3cff */
[----:B------:R-:W-:-:S03]  /*08c0*/  IMAD.MOV R0, RZ, RZ, -R0 ;  /* 0x000000ffff007224 */ /* 0x000fc600078e0a00 */
[----:B------:R-:W-:Y:S01]  /*08d0*/  ISETP.GE.AND P0, PT, R5, RZ, PT ;  /* 0x000000ff0500720c */ /* 0x000fe20003f06270 */
[----:B-1----:R-:W1:Y:S02]  /*08e0*/  MUFU.RCP R6, R8 ;  /* 0x0000000800067308 */ /* 0x002e640000001000 */
[----:B-1----:R-:W-:-:S06]  /*08f0*/  IADD3 R6, R6, 0xffffffe, RZ ;  /* 0x0ffffffe06067810 */ /* 0x002fcc0007ffe0ff */
[----:B------:R-:W1:Y:S02]  /*0900*/  F2I.FTZ.U32.TRUNC.NTZ R7, R6 ;  /* 0x0000000600077305 */ /* 0x000e64000021f000 */
[----:B-1----:R-:W-:Y:S02]  /*0910*/  IMAD.MOV R3, RZ, RZ, -R7 ;  /* 0x000000ffff037224 */ /* 0x002fe400078e0a07 */
[----:B------:R-:W-:Y:S02]  /*0920*/  IMAD.MOV.U32 R6, RZ, RZ, RZ ;  /* 0x000000ffff067224 */ /* 0x000fe400078e00ff */
[----:B------:R-:W-:-:S04]  /*0930*/  IMAD R3, R3, R4, RZ ;  /* 0x0000000403037224 */ /* 0x000fc800078e02ff */
[----:B------:R-:W-:-:S06]  /*0940*/  IMAD.HI.U32 R3, R7, R3, R6 ;  /* 0x0000000307037227 */ /* 0x000fcc00078e0006 */
[----:B------:R-:W-:-:S04]  /*0950*/  IMAD.HI.U32 R3, R3, R2, RZ ;  /* 0x0000000203037227 */ /* 0x000fc800078e00ff */
[----:B------:R-:W-:-:S05]  /*0960*/  IMAD R7, R3, R0, R2 ;  /* 0x0000000003077224 */ /* 0x000fca00078e0202 */
[----:B------:R-:W-:-:S13]  /*0970*/  ISETP.GT.U32.AND P1, PT, R4, R7, PT ;  /* 0x000000070400720c */ /* 0x000fda0003f24070 */
[----:B------:R-:W-:Y:S01]  /*0980*/  @!P1 IMAD.IADD R7, R7, 0x1, -R4 ;  /* 0x0000000107079824 */ /* 0x000fe200078e0a04 */
[----:B------:R-:W-:Y:S02]  /*0990*/  @!P1 IADD3 R3, R3, 0x1, RZ ;  /* 0x0000000103039810 */ /* 0x000fe40007ffe0ff */
[----:B------:R-:W-:Y:S02]  /*09a0*/  ISETP.NE.AND P1, PT, RZ, UR4, PT ;  /* 0x00000004ff007c0c */ /* 0x000fe4000bf25270 */
[----:B------:R-:W-:-:S13]  /*09b0*/  ISETP.GE.U32.AND P2, PT, R7, R4, PT ;  /* 0x000000040700720c */ /* 0x000fda0003f46070 */
[----:B------:R-:W-:-:S05]  /*09c0*/  @P2 IADD3 R3, R3, 0x1, RZ ;  /* 0x0000000103032810 */ /* 0x000fca0007ffe0ff */
[----:B------:R-:W-:Y:S01]  /*09d0*/  @!P0 IMAD.MOV R3, RZ, RZ, -R3 ;  /* 0x000000ffff038224 */ /* 0x000fe200078e0a03 */
[----:B------:R-:W-:-:S05]  /*09e0*/  @!P1 LOP3.LUT R3, RZ, UR4, RZ, 0x33, !PT ;  /* 0x00000004ff039c12 */ /* 0x000fca000f8e33ff */
[----:B------:R-:W-:Y:S02]  /*09f0*/  IMAD.MOV.U32 R36, RZ, RZ, R3 ;  /* 0x000000ffff247224 */ /* 0x000fe400078e0003 */
.L_x_21:
[----:B------:R-:W-:Y:S01]  /*0a00*/  ULOP3.LUT UR7, UR7, 0xffff, URZ, 0xc0, !UPT ;  /* 0x0000ffff07077892 */ /* 0x000fe2000f8ec03f */
[----:B------:R-:W-:Y:S01]  /*0a10*/  PLOP3.LUT P2, PT, PT, PT, PT, 0x80, 0x0 ;  /* 0x000000000000781c */ /* 0x000fe20003f4f070 */
[----:B------:R-:W-:Y:S01]  /*0a20*/  IMAD.MOV.U32 R7, RZ, RZ, RZ ;  /* 0x000000ffff077224 */ /* 0x000fe200078e00ff */
[----:B------:R-:W-:Y:S01]  /*0a30*/  MOV R5, RZ ;  /* 0x000000ff00057202 */ /* 0x000fe20000000f00 */
[----:B------:R-:W-:Y:S01]  /*0a40*/  CS2R R66, SRZ ;  /* 0x0000000000427805 */ /* 0x000fe2000001ff00 */
[----:B------:R-:W-:Y:S01]  /*0a50*/  CS2R R64, SRZ ;  /* 0x0000000000407805 */ /* 0x000fe2000001ff00 */
[----:B------:R-:W-:Y:S01]  /*0a60*/  IMAD R215, R36, UR7, R215 ;  /* 0x0000000724d77c24 */ /* 0x000fe2000f8e02d7 */
[----:B------:R-:W-:Y:S01]  /*0a70*/  CS2R R62, SRZ ;  /* 0x00000000003e7805 */ /* 0x000fe2000001ff00 */
[----:B------:R-:W-:Y:S01]  /*0a80*/  CS2R R60, SRZ ;  /* 0x00000000003c7805 */ /* 0x000fe2000001ff00 */
[----:B------:R-:W-:Y:S01]  /*0a90*/  CS2R R58, SRZ ;  /* 0x00000000003a7805 */ /* 0x000fe2000001ff00 */
[----:B------:R-:W-:Y:S01]  /*0aa0*/  IMAD.IADD R36, R215, 0x1, R36 ;  /* 0x00000001d7247824 */ /* 0x000fe200078e0224 */
[----:B------:R-:W-:Y:S01]  /*0ab0*/  CS2R R56, SRZ ;  /* 0x0000000000387805 */ /* 0x000fe2000001ff00 */
[----:B------:R-:W-:Y:S01]  /*0ac0*/  CS2R R54, SRZ ;  /* 0x0000000000367805 */ /* 0x000fe2000001ff00 */
[----:B------:R-:W-:Y:S01]  /*0ad0*/  CS2R R52, SRZ ;  /* 0x0000000000347805 */ /* 0x000fe2000001ff00 */
[----:B------:R-:W-:Y:S01]  /*0ae0*/  CS2R R70, SRZ ;  /* 0x0000000000467805 */ /* 0x000fe2000001ff00 */
[----:B------:R-:W-:Y:S01]  /*0af0*/  IMNMX R36, R36, UR11, PT ;  /* 0x0000000b24247c17 */ /* 0x000fe2000b800200 */
[----:B------:R-:W-:Y:S01]  /*0b00*/  CS2R R68, SRZ ;  /* 0x0000000000447805 */ /* 0x000fe2000001ff00 */
[----:B------:R-:W-:Y:S01]  /*0b10*/  CS2R R74, SRZ ;  /* 0x00000000004a7805 */ /* 0x000fe2000001ff00 */
[----:B------:R-:W-:Y:S01]  /*0b20*/  CS2R R72, SRZ ;  /* 0x0000000000487805 */ /* 0x000fe2000001ff00 */
[----:B------:R-:W-:Y:S01]  /*0b30*/  ISETP.GT.AND P0, PT, R36, R215, PT ;  /* 0x000000d72400720c */ /* 0x000fe20003f04270 */
        /* <DEDUP_REMOVED lines=29> */
[----:B------:R-:W-:-:S05]  /*0d10*/  IMAD.U32 R5, RZ, RZ, UR5 ;  /* 0x00000005ff057e24 */ /* 0x000fca000f8e00ff */
[----:B------:R-:W2:Y:S01]  /*0d20*/  @P0 LDG.E R0, [R4.64] ;  /* 0x0000000e04000981 */ /* 0x000ea2000c1e1900 */
[----:B------:R-:W-:Y:S01]  /*0d30*/  SHF.R.S32.HI R104, RZ, 0x1f, R101 ;  /* 0x0000001fff687819 */ /* 0x000fe20000011465 */
[----:B------:R-:W-:Y:S01]  /*0d40*/  ULDC UR4, c[0x0][0x2b8] ;  /* 0x0000ae0000047ab9 */ /* 0x000fe20000000800 */
[----:B------:R-:W-:Y:S01]  /*0d50*/  IMAD.MOV.U32 R37, RZ, RZ, 0x60 ;  /* 0x00000060ff257424 */ /* 0x000fe200078e00ff */
[----:B------:R-:W-:Y:S01]  /*0d60*/  UISETP.NE.AND UP3, UPT, UR4, 0x1, UPT ;  /* 0x000000010400788c */ /* 0x000fe2000bf65270 */
[----:B------:R-:W-:Y:S01]  /*0d70*/  LEA.HI R3, R104, R101, RZ, 0x3 ;  /* 0x0000006568037211 */ /* 0x000fe200078f18ff */
[----:B------:R-:W-:Y:S01]  /*0d80*/  IMAD.MOV.U32 R216, RZ, RZ, RZ ;  /* 0x000000ffffd87224 */ /* 0x000fe200078e00ff */
[----:B------:R-:W-:Y:S01]  /*0d90*/  ULDC.64 UR4, c[0x0][0x2b0] ;  /* 0x0000ac0000047ab9 */ /* 0x000fe20000000a00 */
[----:B------:R-:W-:Y:S01]  /*0da0*/  IMAD R100, R36, R37, -0x60 ;  /* 0xffffffa024647424 */ /* 0x000fe200078e0225 */
[----:B------:R-:W-:Y:S02]  /*0db0*/  LOP3.LUT R42, R3, 0xfffffff8, RZ, 0xc0, !PT ;  /* 0xfffffff8032a7812 */ /* 0x000fe400078ec0ff */
[----:B------:R-:W-:-:S02]  /*0dc0*/  SHF.R.S32.HI R3, RZ, 0x3, R3 ;  /* 0x00000003ff037819 */ /* 0x000fc40000011403 */
[----:B------:R-:W-:Y:S01]  /*0dd0*/  PLOP3.LUT P1, PT, PT, PT, UP3, 0x80, 0x0 ;  /* 0x000000000000781c */ /* 0x000fe20003f2f038 */
[----:B------:R-:W-:-:S04]  /*0de0*/  IMAD.IADD R42, R101, 0x1, -R42 ;  /* 0x00000001652a7824 */ /* 0x000fc800078e0a2a */
[----:B------:R-:W-:-:S04]  /*0df0*/  IMAD R219, R42, 0x20, R3 ;  /* 0x000000202adb7824 */ /* 0x000fc800078e0203 */
[----:B------:R-:W-:-:S05]  /*0e00*/  IMAD.IADD R217, R219, 0x1, R100 ;  /* 0x00000001dbd97824 */ /* 0x000fca00078e0264 */
[C---:B------:R-:W-:Y:S01]  /*0e10*/  ISETP.GE.AND P2, PT, R217.reuse, UR8, PT ;  /* 0x00000008d9007c0c */ /* 0x040fe2000bf46270 */
[----:B-----5:R-:W-:-:S03]  /*0e20*/  IMAD.IADD R217, R217, 0x1, R220 ;  /* 0x00000001d9d97824 */ /* 0x020fc600078e02dc */
[----:B------:R-:W-:Y:S01]  /*0e30*/  ISETP.GT.OR P2, PT, R219, 0x5f, P2 ;  /* 0x0000005fdb00780c */ /* 0x000fe20001744670 */
[----:B------:R-:W-:Y:S01]  /*0e40*/  @P1 IMAD.HI.U32 R2, R217, c[0x0][0x2bc], RZ ;  /* 0x0000af00d9021a27 */ /* 0x000fe200078e00ff */
[----:B------:R-:W-:Y:S01]  /*0e50*/  BAR.SYNC.DEFER_BLOCKING 0x0 ;  /* 0x0000000000007b1d */ /* 0x000fe20000010000 */
[----:B------:R-:W-:-:S05]  /*0e60*/  USHF.R.S32.HI UR16, URZ, 0x1f, UR9 ;  /* 0x0000001f3f107899 */ /* 0x000fca0008011409 */
[----:B--2---:R1:W2:Y:S01]  /*0e70*/  @P0 R2UR UR11, R0 ;  /* 0x00000000000b03c2 */ /* 0x0042a200000e0000 */
[----:B------:R-:W-:Y:S01]  /*0e80*/  PLOP3.LUT P0, PT, PT, PT, UP3, 0x80, 0x0 ;  /* 0x000000000000781c */ /* 0x000fe20003f0f038 */
[----:B--2---:R-:W-:Y:S02]  /*0e90*/  @!UP0 UMOV UR11, UR10 ;  /* 0x0000000a000b8c82 */ /* 0x004fe40008000000 */
[----:B------:R-:W-:Y:S02]  /*0ea0*/  USHF.R.S32.HI UR7, URZ, 0x1f, UR11 ;  /* 0x0000001f3f077899 */ /* 0x000fe4000801140b */
[----:B------:R-:W-:Y:S02]  /*0eb0*/  UIMAD.WIDE.U32 UR12, UR11, UR4, URZ ;  /* 0x000000040b0c72a5 */ /* 0x000fe4000f8e003f */
[----:B------:R-:W-:-:S04]  /*0ec0*/  UIMAD UR7, UR7, UR4, URZ ;  /* 0x00000004070772a4 */ /* 0x000fc8000f8e023f */
[----:B------:R-:W-:-:S03]  /*0ed0*/  UIMAD UR7, UR11, UR5, UR7 ;  /* 0x000000050b0772a4 */ /* 0x000fc6000f8e0207 */
[----:B------:R-:W-:Y:S02]  /*0ee0*/  ULDC.64 UR4, c[0x0][0x1b8] ;  /* 0x00006e0000047ab9 */ /* 0x000fe40000000a00 */
[----:B------:R-:W-:Y:S01]  /*0ef0*/  UIADD3 UR7, UR13, UR7, URZ ;  /* 0x000000070d077290 */ /* 0x000fe2000fffe03f */
[----:B-1----:R-:W-:Y:S01]  /*0f00*/  IMAD.MOV.U32 R0, RZ, RZ, R217 ;  /* 0x000000ffff007224 */ /* 0x002fe200078e00d9 */
[----:B------:R-:W-:-:S04]  /*0f10*/  @P0 SHF.R.U32.HI R0, RZ, c[0x0][0x2c0], R2 ;  /* 0x0000b000ff000a19 */ /* 0x000fc80000011602 */
[----:B------:R-:W-:-:S04]  /*0f20*/  @!P2 IADD3 R5, P1, R0, UR12, RZ ;  /* 0x0000000c0005ac10 */ /* 0x000fc8000ff3e0ff */
[----:B------:R-:W-:Y:S02]  /*0f30*/  @!P2 LEA R4, P0, R5, c[0x0][0x2a0], 0x2 ;  /* 0x0000a8000504aa11 */ /* 0x000fe400078010ff */
[----:B------:R-:W-:-:S04]  /*0f40*/  @!P2 LEA.HI.X.SX32 R2, R0, UR7, 0x1, P1 ;  /* 0x000000070002ac11 */ /* 0x000fc800088f0eff */
[----:B------:R-:W-:-:S05]  /*0f50*/  @!P2 LEA.HI.X R5, R5, c[0x0][0x2a4], R2, 0x2, P0 ;  /* 0x0000a9000505aa11 */ /* 0x000fca00000f1402 */
[----:B------:R1:W2:Y:S01]  /*0f60*/  @!P2 LDG.E R216, [R4.64] ;  /* 0x0000000e04d8a981 */ /* 0x0002a2000c1e1900 */
[----:B------:R-:W-:Y:S01]  /*0f70*/  PLOP3.LUT P1, PT, PT, PT, UP2, 0x80, 0x0 ;  /* 0x000000000000781c */ /* 0x000fe20003f2f028 */
[----:B------:R-:W-:Y:S01]  /*0f80*/  UIMAD UR11, UR16, UR4, URZ ;  /* 0x00000004100b72a4 */ /* 0x000fe2000f8e023f */
[----:B------:R-:W-:Y:S01]  /*0f90*/  PLOP3.LUT P0, PT, PT, PT, UP2, 0x80, 0x0 ;  /* 0x000000000000781c */ /* 0x000fe20003f0f028 */
[----:B------:R-:W-:Y:S01]  /*0fa0*/  USHF.R.S32.HI UR17, URZ, 0x1f, UR10 ;  /* 0x0000001f3f117899 */ /* 0x000fe2000801140a */
[----:B------:R-:W-:Y:S01]  /*0fb0*/  IADD3 R6, R3, UR21, RZ ;  /* 0x0000001503067c10 */ /* 0x000fe2000fffe0ff */
[----:B------:R-:W-:Y:S01]  /*0fc0*/  UIMAD.WIDE.U32 UR18, UR9, UR4, URZ ;  /* 0x00000004091272a5 */ /* 0x000fe2000f8e003f */
[----:B------:R-:W-:Y:S01]  /*0fd0*/  IMAD.SHL.U32 R231, R42, 0x8, RZ ;  /* 0x000000082ae77824 */ /* 0x000fe200078e00ff */
[----:B------:R-:W-:Y:S01]  /*0fe0*/  UIMAD UR11, UR9, UR5, UR11 ;  /* 0x00000005090b72a4 */ /* 0x000fe2000f8e020b */
[-C--:B------:R-:W-:Y:S01]  /*0ff0*/  LEA.HI R218, R104, R101.reuse, RZ, 0x6 ;  /* 0x0000006568da7211 */ /* 0x080fe200078f30ff */
[----:B------:R-:W-:Y:S01]  /*1000*/  IMAD R37, R36, -0x60, R37 ;  /* 0xffffffa024257824 */ /* 0x000fe200078e0225 */
[----:B------:R-:W-:Y:S01]  /*1010*/  ULDC.64 UR4, c[0x0][0x1c0] ;  /* 0x0000700000047ab9 */ /* 0x000fe20000000a00 */
[----:B------:R-:W-:Y:S01]  /*1020*/  IADD3 R41, R231, 0x40, RZ ;  /* 0x00000040e7297810 */ /* 0x000fe20007ffe0ff */
[----:B------:R-:W-:Y:S01]  /*1030*/  UIMAD UR17, UR17, UR4, URZ ;  /* 0x00000004111172a4 */ /* 0x000fe2000f8e023f */
[----:B------:R-:W-:Y:S01]  /*1040*/  IMAD.SHL.U32 R218, R218, 0x8, RZ ;  /* 0x00000008dada7824 */ /* 0x000fe200078e00ff */
[----:B------:R-:W-:Y:S01]  /*1050*/  UIADD3 UR19, UR19, UR11, URZ ;  /* 0x0000000b13137290 */ /* 0x000fe2000fffe03f */
[----:B------:R-:W-:Y:S01]  /*1060*/  ISETP.GE.AND P6, PT, R41, c[0x0][0x198], PT ;  /* 0x0000660029007a0c */ /* 0x000fe20003fc6270 */
[----:B------:R-:W-:Y:S01]  /*1070*/  UIMAD UR5, UR10, UR5, UR17 ;  /* 0x000000050a0572a4 */ /* 0x000fe2000f8e0211 */
[----:B------:R-:W-:Y:S01]  /*1080*/  IADD3 R39, R37, UR8, RZ ;  /* 0x0000000825277c10 */ /* 0x000fe2000fffe0ff */
[----:B------:R-:W-:Y:S01]  /*1090*/  UIMAD.WIDE.U32 UR10, UR10, UR4, UR18 ;  /* 0x000000040a0a72a5 */ /* 0x000fe2000f8e0012 */
[----:B------:R-:W-:Y:S01]  /*10a0*/  LEA.HI R102, R104, R101, RZ, 0x5 ;  /* 0x0000006568667211 */ /* 0x000fe200078f28ff */
[----:B------:R-:W-:Y:S01]  /*10b0*/  IMAD.MOV.U32 R40, RZ, RZ, 0x20 ;  /* 0x00000020ff287424 */ /* 0x000fe200078e00ff */
[----:B------:R-:W-:Y:S01]  /*10c0*/  ULDC UR4, c[0x0][0x168] ;  /* 0x00005a0000047ab9 */ /* 0x000fe20000000800 */
[----:B------:R-:W-:Y:S01]  /*10d0*/  IMAD.IADD R38, R39, 0x1, -R3 ;  /* 0x0000000127267824 */ /* 0x000fe200078e0a03 */
[----:B------:R-:W-:Y:S01]  /*10e0*/  UIADD3 UR5, UR11, UR5, URZ ;  /* 0x000000050b057290 */ /* 0x000fe2000fffe03f */
[----:B-1----:R-:W-:Y:S01]  /*10f0*/  IADD3 R4, R219, UR21, RZ ;  /* 0x00000015db047c10 */ /* 0x002fe2000fffe0ff */
[----:B------:R-:W-:Y:S01]  /*1100*/  UIMAD UR4, UR6, UR4, URZ ;  /* 0x00000004060472a4 */ /* 0x000fe2000f8e023f */
[----:B------:R-:W-:Y:S01]  /*1110*/  IADD3 R5, R6, 0x20, RZ ;  /* 0x0000002006057810 */ /* 0x000fe20007ffe0ff */
[----:B------:R-:W-:Y:S01]  /*1120*/  IMAD.U32 R9, RZ, RZ, UR11 ;  /* 0x0000000bff097e24 */ /* 0x000fe2000f8e00ff */
[----:B------:R-:W-:Y:S01]  /*1130*/  SHF.R.S32.HI R103, RZ, 0x5, R102 ;  /* 0x00000005ff677819 */ /* 0x000fe20000011466 */
[----:B------:R-:W-:-:S02]  /*1140*/  @P1 IMAD.HI.U32 R2, R4, c[0x0][0x2c8], RZ ;  /* 0x0000b20004021a27 */ /* 0x000fc400078e00ff */
[----:B------:R-:W-:Y:S02]  /*1150*/  ISETP.GE.AND P3, PT, R5, UR4, PT ;  /* 0x0000000405007c0c */ /* 0x000fe4000bf66270 */
[----:B------:R-:W-:Y:S01]  /*1160*/  IMAD.MOV.U32 R10, RZ, RZ, R4 ;  /* 0x000000ffff0a7224 */ /* 0x000fe200078e0004 */
[----:B------:R-:W-:Y:S01]  /*1170*/  @P0 SHF.R.U32.HI R10, RZ, c[0x0][0x2cc], R2 ;  /* 0x0000b300ff0a0a19 */ /* 0x000fe20000011602 */
[----:B------:R-:W-:Y:S01]  /*1180*/  IMAD.U32 R8, RZ, RZ, UR10 ;  /* 0x0000000aff087e24 */ /* 0x000fe2000f8e00ff */
[----:B------:R-:W-:Y:S01]  /*1190*/  LEA.HI R2, R104, R101, RZ, 0x4 ;  /* 0x0000006568027211 */ /* 0x000fe200078f20ff */
[----:B------:R-:W-:Y:S01]  /*11a0*/  IMAD.U32 R9, RZ, RZ, UR5 ;  /* 0x00000005ff097e24 */ /* 0x000fe2000f8e00ff */
[--C-:B------:R-:W-:Y:S01]  /*11b0*/  SHF.R.S32.HI R11, RZ, 0x1f, R10.reuse ;  /* 0x0000001fff0b7819 */ /* 0x100fe2000001140a */
[----:B------:R-:W-:Y:S01]  /*11c0*/  IMAD.MOV R7, RZ, RZ, -R10 ;  /* 0x000000ffff077224 */ /* 0x000fe200078e0a0a */
[----:B------:R-:W-:Y:S01]  /*11d0*/  SHF.R.S32.HI R5, RZ, 0x4, R2 ;  /* 0x00000004ff057819 */ /* 0x000fe20000011402 */
[----:B------:R-:W-:Y:S01]  /*11e0*/  IMAD.WIDE.U32 R8, R10, c[0x0][0x1b0], R8 ;  /* 0x00006c000a087a25 */ /* 0x000fe200078e0008 */
[----:B------:R-:W-:-:S02]  /*11f0*/  ISETP.GE.AND P4, PT, R6, UR4, PT ;  /* 0x0000000406007c0c */ /* 0x000fc4000bf86270 */
[C---:B------:R-:W-:Y:S01]  /*1200*/  LEA.HI R214, R2.reuse, R5, RZ, 0x1 ;  /* 0x0000000502d67211 */ /* 0x040fe200078f08ff */
[----:B------:R-:W-:Y:S01]  /*1210*/  IMAD R11, R11, c[0x0][0x1b0], RZ ;  /* 0x00006c000b0b7a24 */ /* 0x000fe200078e02ff */
[----:B------:R-:W-:Y:S01]  /*1220*/  LOP3.LUT R2, R2, 0xfffffff0, RZ, 0xc0, !PT ;  /* 0xfffffff002027812 */ /* 0x000fe200078ec0ff */
[----:B------:R-:W-:Y:S01]  /*1230*/  IMAD R4, R7, c[0x0][0x2c4], R4 ;  /* 0x0000b10007047a24 */ /* 0x000fe200078e0204 */
[----:B------:R-:W-:Y:S01]  /*1240*/  LOP3.LUT R214, R214, 0xfffffffe, RZ, 0xc0, !PT ;  /* 0xfffffffed6d67812 */ /* 0x000fe200078ec0ff */
[----:B------:R-:W-:Y:S01]  /*1250*/  IMAD R11, R10, c[0x0][0x1b4], R11 ;  /* 0x00006d000a0b7a24 */ /* 0x000fe200078e020b */
[C---:B------:R-:W-:Y:S02]  /*1260*/  IADD3 R10, R6.reuse, 0x40, RZ ;  /* 0x00000040060a7810 */ /* 0x040fe40007ffe0ff */
[----:B------:R-:W-:Y:S01]  /*1270*/  SHF.R.S32.HI R7, RZ, 0x1f, R4 ;  /* 0x0000001fff077819 */ /* 0x000fe20000011404 */
[----:B------:R-:W-:Y:S01]  /*1280*/  IMAD.IADD R9, R9, 0x1, R11 ;  /* 0x0000000109097824 */ /* 0x000fe200078e020b */
[----:B------:R-:W-:Y:S01]  /*1290*/  IADD3 R6, R6, 0x60, RZ ;  /* 0x0000006006067810 */ /* 0x000fe20007ffe0ff */
[----:B------:R-:W-:Y:S01]  /*12a0*/  IMAD.IADD R214, R5, 0x1, -R214 ;  /* 0x0000000105d67824 */ /* 0x000fe200078e0ad6 */
[----:B------:R-:W-:Y:S01]  /*12b0*/  ISETP.GE.AND P2, PT, R10, UR4, PT ;  /* 0x000000040a007c0c */ /* 0x000fe2000bf46270 */
[----:B------:R-:W-:Y:S01]  /*12c0*/  IMAD R7, R7, c[0x0][0x1a8], RZ ;  /* 0x00006a0007077a24 */ /* 0x000fe200078e02ff */
[----:B------:R-:W-:Y:S01]  /*12d0*/  ISETP.GE.AND P5, PT, R6, UR4, PT ;  /* 0x0000000406007c0c */ /* 0x000fe2000bfa6270 */
[----:B------:R-:W-:Y:S01]  /*12e0*/  IMAD.SHL.U32 R6, R3, 0x40, RZ ;  /* 0x0000004003067824 */ /* 0x000fe200078e00ff */
[----:B------:R-:W-:Y:S01]  /*12f0*/  ULDC.64 UR4, c[0x0][0x1e8] ;  /* 0x00007a0000047ab9 */ /* 0x000fe20000000a00 */
[C---:B------:R-:W-:Y:S01]  /*1300*/  IMAD R7, R4.reuse, c[0x0][0x1ac], R7 ;  /* 0x00006b0004077a24 */ /* 0x040fe200078e0207 */
[----:B------:R-:W-:Y:S01]  /*1310*/  UIMAD.WIDE.U32 UR10, UR9, UR4, URZ ;  /* 0x00000004090a72a5 */ /* 0x000fe2000f8e003f */
[----:B------:R-:W-:Y:S01]  /*1320*/  IMAD.WIDE.U32 R4, R4, c[0x0][0x1a8], R8 ;  /* 0x00006a0004047a25 */ /* 0x000fe200078e0008 */
[----:B------:R-:W-:Y:S01]  /*1330*/  LOP3.LUT R8, R6, 0x1c0, RZ, 0xc0, !PT ;  /* 0x000001c006087812 */ /* 0x000fe200078ec0ff */
[----:B------:R-:W-:-:S02]  /*1340*/  UIMAD UR4, UR16, UR4, URZ ;  /* 0x00000004100472a4 */ /* 0x000fc4000f8e023f */
[----:B------:R-:W-:Y:S01]  /*1350*/  IMAD.MOV R6, RZ, RZ, -R0 ;  /* 0x000000ffff067224 */ /* 0x000fe200078e0a00 */
[----:B------:R-:W-:Y:S01]  /*1360*/  SHF.R.U32.HI R0, RZ, 0x3, R8 ;  /* 0x00000003ff007819 */ /* 0x000fe20000011608 */
[----:B------:R-:W-:Y:S01]  /*1370*/  UIMAD UR4, UR9, UR5, UR4 ;  /* 0x00000005090472a4 */ /* 0x000fe2000f8e0204 */
[----:B------:R-:W-:Y:S01]  /*1380*/  LOP3.LUT R9, R8, 0x38, R231, 0xf8, !PT ;  /* 0x0000003808097812 */ /* 0x000fe200078ef8e7 */
[----:B------:R-:W-:Y:S01]  /*1390*/  IMAD R217, R6, c[0x0][0x2b8], R217 ;  /* 0x0000ae0006d97a24 */ /* 0x000fe200078e02d9 */
[C---:B------:R-:W-:Y:S01]  /*13a0*/  LEA R24, P0, R4.reuse, c[0x0][0x160], 0x1 ;  /* 0x0000580004187a11 */ /* 0x040fe200078008ff */
[----:B------:R-:W-:Y:S01]  /*13b0*/  IMAD.IADD R8, R5, 0x1, R7 ;  /* 0x0000000105087824 */ /* 0x000fe200078e0207 */
[----:B------:R-:W-:Y:S01]  /*13c0*/  LOP3.LUT R9, R9, R0, RZ, 0x3c, !PT ;  /* 0x0000000009097212 */ /* 0x000fe200078e3cff */
[----:B------:R-:W-:Y:S01]  /*13d0*/  IMAD.IADD R5, R101, 0x1, -R2 ;  /* 0x0000000165057824 */ /* 0x000fe200078e0a02 */
[----:B------:R-:W-:Y:S01]  /*13e0*/  SHF.R.S32.HI R21, RZ, 0x1f, R217 ;  /* 0x0000001fff157819 */ /* 0x000fe200000114d9 */
[----:B------:R-:W-:Y:S01]  /*13f0*/  IMAD.WIDE.U32 R10, R217, c[0x0][0x1e0], RZ ;  /* 0x00007800d90a7a25 */ /* 0x000fe200078e00ff */
[----:B------:R-:W-:Y:S01]  /*1400*/  LEA.HI.X R8, R4, c[0x0][0x164], R8, 0x1, P0 ;  /* 0x0000590004087a11 */ /* 0x000fe200000f0c08 */
[----:B------:R-:W-:Y:S01]  /*1410*/  SHFL.IDX PT, R16, R24, RZ, 0x181f ;  /* 0x00181fff18107589 */ /* 0x000fe200000e0000 */
[----:B------:R-:W-:Y:S01]  /*1420*/  SHF.R.S32.HI R2, RZ, 0x1f, R5 ;  /* 0x0000001fff027819 */ /* 0x000fe20000011405 */
[----:B------:R-:W-:Y:S01]  /*1430*/  IMAD R6, R21, c[0x0][0x1e0], RZ ;  /* 0x0000780015067a24 */ /* 0x000fe200078e02ff */
[----:B------:R-:W-:Y:S01]  /*1440*/  SHF.R.S32.HI R4, RZ, 0x1f, R41 ;  /* 0x0000001fff047819 */ /* 0x000fe20000011429 */
[----:B------:R-:W1:Y:S01]  /*1450*/  SHFL.IDX PT, R17, R8, RZ, 0x181f ;  /* 0x00181fff08117589 */ /* 0x000e6200000e0000 */
[----:B------:R-:W-:Y:S01]  /*1460*/  LEA.HI R2, R2, R5, RZ, 0x3 ;  /* 0x0000000502027211 */ /* 0x000fe200078f18ff */
[----:B------:R-:W-:Y:S01]  /*1470*/  IMAD R6, R217, c[0x0][0x1e4], R6 ;  /* 0x00007900d9067a24 */ /* 0x000fe200078e0206 */
[----:B------:R-:W-:Y:S01]  /*1480*/  LEA.HI R4, R4, R41, RZ, 0x3 ;  /* 0x0000002904047211 */ /* 0x000fe200078f18ff */
[----:B------:R-:W-:Y:S01]  /*1490*/  SHFL.IDX PT, R22, R24, 0x1, 0x181f ;  /* 0x00381f0018167f89 */ /* 0x000fe200000e0000 */
[----:B------:R-:W-:Y:S01]  /*14a0*/  LOP3.LUT R0, R2, 0xfffffff8, RZ, 0xc0, !PT ;  /* 0xfffffff802007812 */ /* 0x000fe200078ec0ff */
[----:B------:R-:W-:Y:S01]  /*14b0*/  IMAD.IADD R7, R11, 0x1, R6 ;  /* 0x000000010b077824 */ /* 0x000fe200078e0206 */
[----:B------:R-:W-:Y:S01]  /*14c0*/  UIADD3 UR6, UR11, UR4, URZ ;  /* 0x000000040b067290 */ /* 0x000fe2000fffe03f */
[----:B------:R-:W-:Y:S01]  /*14d0*/  IMAD.MOV.U32 R6, RZ, RZ, R10 ;  /* 0x000000ffff067224 */ /* 0x000fe200078e000a */
[----:B------:R-:W3:Y:S01]  /*14e0*/  SHFL.IDX PT, R23, R8, 0x1, 0x181f ;  /* 0x00381f0008177f89 */ /* 0x000ee200000e0000 */
[----:B------:R-:W-:Y:S01]  /*14f0*/  IMAD.IADD R0, R5, 0x1, -R0 ;  /* 0x0000000105007824 */ /* 0x000fe200078e0a00 */
[----:B------:R-:W-:Y:S01]  /*1500*/  LOP3.LUT R230, R4, 0xfffffff8, RZ, 0xc0, !PT ;  /* 0xfffffff804e67812 */ /* 0x000fe200078ec0ff */
[----:B------:R-:W-:Y:S01]  /*1510*/  IMAD.SHL.U32 R2, R2, 0x40, RZ ;  /* 0x0000004002027824 */ /* 0x000fe200078e00ff */
[----:B------:R-:W-:Y:S01]  /*1520*/  LOP3.LUT R218, R9, 0xfffffe00, R218, 0xf8, !PT ;  /* 0xfffffe0009da7812 */ /* 0x000fe200078ef8da */
[----:B------:R-:W-:Y:S01]  /*1530*/  SHFL.IDX PT, R14, R24, 0x2, 0x181f ;  /* 0x00581f00180e7f89 */ /* 0x000fe200000e0000 */
[----:B------:R-:W-:Y:S01]  /*1540*/  ISETP.GE.AND P0, PT, R231, c[0x0][0x198], PT ;  /* 0x00006600e7007a0c */ /* 0x000fe20003f06270 */
[----:B------:R-:W-:Y:S01]  /*1550*/  IMAD.SHL.U32 R3, R3, 0x8, RZ ;  /* 0x0000000803037824 */ /* 0x000fe200078e00ff */
[----:B------:R-:W-:Y:S01]  /*1560*/  ULDC.64 UR4, c[0x0][0x210] ;  /* 0x0000840000047ab9 */ /* 0x000fe20000000a00 */
[----:B------:R-:W4:Y:S01]  /*1570*/  SHFL.IDX PT, R15, R8, 0x2, 0x181f ;  /* 0x00581f00080f7f89 */ /* 0x000f2200000e0000 */
[----:B------:R-:W-:Y:S01]  /*1580*/  IMAD.SHL.U32 R218, R218, 0x2, RZ ;  /* 0x00000002dada7824 */ /* 0x000fe200078e00ff */
[----:B------:R-:W-:Y:S01]  /*1590*/  UIMAD.WIDE.U32 UR18, UR9, UR4, URZ ;  /* 0x00000004091272a5 */ /* 0x000fe2000f8e003f */
[----:B------:R-:W-:Y:S01]  /*15a0*/  SHF.R.S32.HI R233, RZ, 0x1f, R230 ;  /* 0x0000001fffe97819 */ /* 0x000fe200000114e6 */
[----:B------:R4:W-:Y:S01]  /*15b0*/  SHFL.IDX PT, R10, R24, 0x3, 0x181f ;  /* 0x00781f00180a7f89 */ /* 0x0009e200000e0000 */
[----:B------:R-:W-:Y:S01]  /*15c0*/  UIMAD UR4, UR16, UR4, URZ ;  /* 0x00000004100472a4 */ /* 0x000fe2000f8e023f */
[C-C-:B-1----:R-:W-:Y:S01]  /*15d0*/  @!P4 IMAD.WIDE R18, R231.reuse, 0x2, R16.reuse ;  /* 0x00000002e712c825 */ /* 0x142fe200078e0210 */
[----:B------:R-:W-:Y:S01]  /*15e0*/  IADD3 R226, R218, 0x100, RZ ;  /* 0x00000100dae27810 */ /* 0x000fe20007ffe0ff */
[----:B------:R-:W1:Y:S01]  /*15f0*/  SHFL.IDX PT, R11, R8, 0x3, 0x181f ;  /* 0x00781f00080b7f89 */ /* 0x000e6200000e0000 */
[----:B------:R-:W-:Y:S01]  /*1600*/  UIMAD UR4, UR9, UR5, UR4 ;  /* 0x00000005090472a4 */ /* 0x000fe2000f8e0204 */
[----:B------:R-:W-:Y:S01]  /*1610*/  @!P4 IMAD.WIDE R16, R230, 0x2, R16 ;  /* 0x00000002e610c825 */ /* 0x000fe200078e0210 */
[C---:B------:R-:W-:Y:S01]  /*1620*/  IADD3 R225, R218.reuse, 0x3100, RZ ;  /* 0x00003100dae17810 */ /* 0x040fe20007ffe0ff */
[----:B------:R1:W-:Y:S01]  /*1630*/  @!P4 LDGSTS.E.BYPASS.LTC128B.128 [R218+0x100], [R18.64], !P0 ;  /* 0x0010000012dacfae */ /* 0x0003e2000c101d4e */
[----:B------:R-:W-:Y:S01]  /*1640*/  UIADD3 UR16, UR19, UR4, URZ ;  /* 0x0000000413107290 */ /* 0x000fe2000fffe03f */
[----:B------:R-:W-:Y:S01]  /*1650*/  IADD3 R224, R218, 0x1100, RZ ;  /* 0x00001100dae07810 */ /* 0x000fe20007ffe0ff */
[C---:B---3--:R-:W-:Y:S01]  /*1660*/  @!P3 IMAD.WIDE R12, R231.reuse, 0x2, R22 ;  /* 0x00000002e70cb825 */ /* 0x048fe200078e0216 */
[----:B------:R3:W-:Y:S01]  /*1670*/  @!P4 LDGSTS.E.BYPASS.LTC128B.128 [R218+0x4100], [R16.64], !P6 ;  /* 0x0410000010dacfae */ /* 0x0007e2000f101d4e */
[----:B------:R-:W-:-:S02]  /*1680*/  ISETP.GE.AND P4, PT, R231, c[0x0][0x1d4], PT ;  /* 0x00007500e7007a0c */ /* 0x000fc40003f86270 */
[----:B------:R-:W-:Y:S01]  /*1690*/  @!P3 IMAD.WIDE R22, R230, 0x2, R22 ;  /* 0x00000002e616b825 */ /* 0x000fe200078e0216 */
[----:B------:R1:W-:Y:S01]  /*16a0*/  @!P3 LDGSTS.E.BYPASS.LTC128B.128 [R218+0x1100], [R12.64], !P0 ;  /* 0x011000000cdabfae */ /* 0x0003e2000c101d4e */
[----:B------:R-:W-:-:S03]  /*16b0*/  IADD3 R223, R218, 0x4100, RZ ;  /* 0x00004100dadf7810 */ /* 0x000fc60007ffe0ff */
[----:B------:R1:W-:Y:S01]  /*16c0*/  @!P3 LDGSTS.E.BYPASS.LTC128B.128 [R218+0x5100], [R22.64], !P6 ;  /* 0x0510000016dabfae */ /* 0x0003e2000f101d4e */
[----:B------:R-:W-:Y:S01]  /*16d0*/  ISETP.GE.AND P3, PT, R41, c[0x0][0x1d4], PT ;  /* 0x0000750029007a0c */ /* 0x000fe20003f66270 */
[----:B----4-:R-:W-:-:S03]  /*16e0*/  IMAD.SHL.U32 R24, R214, 0x8, RZ ;  /* 0x00000008d6187824 */ /* 0x010fc600078e00ff */
[----:B------:R-:W-:Y:S01]  /*16f0*/  SEL R232, RZ, 0x10, P3 ;  /* 0x00000010ffe87807 */ /* 0x000fe20001800000 */
[----:B---3--:R-:W-:-:S04]  /*1700*/  @!P2 IMAD.WIDE R16, R231, 0x2, R14 ;  /* 0x00000002e710a825 */ /* 0x008fc800078e020e */
[----:B------:R-:W-:Y:S01]  /*1710*/  @!P2 IMAD.WIDE R14, R230, 0x2, R14 ;  /* 0x00000002e60ea825 */ /* 0x000fe200078e020e */
[----:B------:R3:W-:Y:S03]  /*1720*/  @!P2 LDGSTS.E.BYPASS.LTC128B.128 [R218+0x2100], [R16.64], !P0 ;  /* 0x0210000010daafae */ /* 0x0007e6000c101d4e */
[--C-:B-1----:R-:W-:Y:S01]  /*1730*/  @!P5 IMAD.WIDE R12, R231, 0x2, R10.reuse ;  /* 0x00000002e70cd825 */ /* 0x102fe200078e020a */
[----:B------:R1:W-:Y:S01]  /*1740*/  @!P2 LDGSTS.E.BYPASS.LTC128B.128 [R218+0x6100], [R14.64], !P6 ;  /* 0x061000000edaafae */ /* 0x0003e2000f101d4e */
[----:B------:R-:W-:Y:S02]  /*1750*/  ISETP.GE.AND P2, PT, R38, 0x1, PT ;  /* 0x000000012600780c */ /* 0x000fe40003f46270 */
[----:B------:R-:W-:Y:S01]  /*1760*/  @!P5 IMAD.WIDE R10, R230, 0x2, R10 ;  /* 0x00000002e60ad825 */ /* 0x000fe200078e020a */
[----:B------:R4:W-:Y:S01]  /*1770*/  @!P5 LDGSTS.E.BYPASS.LTC128B.128 [R218+0x3100], [R12.64], !P0 ;  /* 0x031000000cdadfae */ /* 0x0009e2000c101d4e */
[----:B------:R-:W-:-:S03]  /*1780*/  ISETP.GT.AND P0, PT, R38, 0x40, PT ;  /* 0x000000402600780c */ /* 0x000fc60003f04270 */
[----:B------:R1:W-:Y:S04]  /*1790*/  @!P5 LDGSTS.E.BYPASS.LTC128B.128 [R218+0x7100], [R10.64], !P6 ;  /* 0x071000000adadfae */ /* 0x0003e8000f101d4e */
[----:B------:R-:W0:Y:S01]  /*17a0*/  LDGDEPBAR ;  /* 0x00000000000079af */ /* 0x000e220000000000 */
[----:B--2---:R-:W-:Y:S01]  /*17b0*/  SHF.R.S32.HI R20, RZ, 0x1f, R216 ;  /* 0x0000001fff147819 */ /* 0x004fe200000114d8 */
[----:B------:R-:W-:-:S04]  /*17c0*/  IMAD.WIDE.U32 R6, R216, c[0x0][0x1f0], R6 ;  /* 0x00007c00d8067a25 */ /* 0x000fc800078e0006 */
[----:B------:R-:W-:Y:S01]  /*17d0*/  IMAD R5, R20, c[0x0][0x1f0], RZ ;  /* 0x00007c0014057a24 */ /* 0x000fe200078e02ff */
[----:B------:R-:W-:Y:S01]  /*17e0*/  IADD3 R9, P1, R6, UR10, RZ ;  /* 0x0000000a06097c10 */ /* 0x000fe2000ff3e0ff */
[----:B------:R-:W-:Y:S02]  /*17f0*/  IMAD.U32 R6, RZ, RZ, UR9 ;  /* 0x00000009ff067e24 */ /* 0x000fe4000f8e00ff */
[----:B------:R-:W-:-:S05]  /*1800*/  IMAD R4, R216, c[0x0][0x1f4], R5 ;  /* 0x00007d00d8047a24 */ /* 0x000fca00078e0205 */
[----:B------:R-:W-:Y:S01]  /*1810*/  IADD3.X R4, R7, UR6, R4, P1, !PT ;  /* 0x0000000607047c10 */ /* 0x000fe20008ffe404 */
[----:B------:R-:W-:Y:S01]  /*1820*/  IMAD R7, R217, c[0x0][0x1e0], RZ ;  /* 0x00007800d9077a24 */ /* 0x000fe200078e02ff */
[----:B------:R-:W-:-:S03]  /*1830*/  LEA R5, P1, R9, c[0x0][0x1c8], 0x1 ;  /* 0x0000720009057a11 */ /* 0x000fc600078208ff */
[----:B------:R-:W-:Y:S01]  /*1840*/  IMAD R7, R216, c[0x0][0x1f0], R7 ;  /* 0x00007c00d8077a24 */ /* 0x000fe200078e0207 */
[----:B------:R-:W-:Y:S01]  /*1850*/  LEA.HI.X R4, R9, c[0x0][0x1cc], R4, 0x1, P1 ;  /* 0x0000730009047a11 */ /* 0x000fe200008f0c04 */
[----:B------:R-:W-:Y:S01]  /*1860*/  SHFL.IDX PT, R8, R5, RZ, 0x181f ;  /* 0x00181fff05087589 */ /* 0x000fe200000e0000 */
[----:B------:R-:W-:Y:S01]  /*1870*/  ISETP.GE.AND P1, PT, R38, 0x21, PT ;  /* 0x000000212600780c */ /* 0x000fe20003f26270 */
[----:B------:R-:W-:Y:S02]  /*1880*/  IMAD R6, R6, c[0x0][0x1e8], R7 ;  /* 0x00007a0006067a24 */ /* 0x000fe400078e0207 */
[----:B------:R-:W4:Y:S01]  /*1890*/  SHFL.IDX PT, R9, R4, RZ, 0x181f ;  /* 0x00181fff04097589 */ /* 0x000f2200000e0000 */
[----:B------:R-:W-:Y:S02]  /*18a0*/  IMAD.SHL.U32 R7, R0, 0x40, RZ ;  /* 0x0000004000077824 */ /* 0x000fe400078e00ff */
[----:B------:R-:W-:Y:S01]  /*18b0*/  LEA R6, R6, c[0x0][0x1c8], 0x1 ;  /* 0x0000720006067a11 */ /* 0x000fe200078e08ff */
[----:B------:R-:W-:Y:S02]  /*18c0*/  SHFL.IDX PT, R18, R5, 0x1, 0x181f ;  /* 0x00381f0005127f89 */ /* 0x000fe400000e0000 */
[----:B------:R-:W-:-:S02]  /*18d0*/  LOP3.LUT R7, R7, 0x1c0, RZ, 0xc0, !PT ;  /* 0x000001c007077812 */ /* 0x000fc400078ec0ff */
[----:B------:R-:W2:Y:S02]  /*18e0*/  SHFL.IDX PT, R19, R4, 0x1, 0x181f ;  /* 0x00381f0004137f89 */ /* 0x000ea400000e0000 */
[----:B------:R-:W-:Y:S02]  /*18f0*/  LOP3.LUT R24, R7, 0x8, R24, 0xf8, !PT ;  /* 0x0000000807187812 */ /* 0x000fe400078ef818 */
[----:B------:R1:W-:Y:S01]  /*1900*/  SHFL.IDX PT, R22, R6, 0x2, 0x181f ;  /* 0x00581f0006167f89 */ /* 0x0003e200000e0000 */
[----:B------:R-:W-:-:S03]  /*1910*/  SHF.R.U32.HI R7, RZ, 0x3, R7 ;  /* 0x00000003ff077819 */ /* 0x000fc60000011607 */
[----:B------:R2:W3:Y:S01]  /*1920*/  SHFL.IDX PT, R23, R4, 0x2, 0x181f ;  /* 0x00581f0004177f89 */ /* 0x0004e200000e0000 */
[----:B------:R-:W-:-:S04]  /*1930*/  LOP3.LUT R7, R24, R7, RZ, 0x3c, !PT ;  /* 0x0000000718077212 */ /* 0x000fc800078e3cff */
[----:B------:R-:W-:Y:S01]  /*1940*/  LOP3.LUT R2, R7, 0xfffffe00, R2, 0xf8, !PT ;  /* 0xfffffe0007027812 */ /* 0x000fe200078ef802 */
[----:B----4-:R-:W-:-:S04]  /*1950*/  @P2 IMAD.WIDE R12, R230, 0x2, R8 ;  /* 0x00000002e60c2825 */ /* 0x010fc800078e0208 */
[----:B------:R-:W-:Y:S02]  /*1960*/  IMAD R7, R103, 0x400, R2 ;  /* 0x0000040067077824 */ /* 0x000fe400078e0202 */
[----:B-1----:R-:W-:Y:S02]  /*1970*/  IMAD.SHL.U32 R6, R42, 0x40, RZ ;  /* 0x000000402a067824 */ /* 0x002fe400078e00ff */
[----:B--2---:R-:W-:-:S03]  /*1980*/  @P2 IMAD.WIDE R4, R231, 0x2, R8 ;  /* 0x00000002e7042825 */ /* 0x004fc600078e0208 */
[----:B------:R-:W-:Y:S01]  /*1990*/  LOP3.LUT R6, R6, 0x1c0, RZ, 0xc0, !PT ;  /* 0x000001c006067812 */ /* 0x000fe200078ec0ff */
[C---:B------:R-:W-:Y:S01]  /*19a0*/  @P1 IMAD.WIDE R8, R231.reuse, 0x2, R18 ;  /* 0x00000002e7081825 */ /* 0x040fe200078e0212 */
[----:B------:R1:W-:Y:S02]  /*19b0*/  @P2 LDGSTS.E.BYPASS.LTC128B.128 [R218+0x8100], [R4.64], !P4 ;  /* 0x0810000004da2fae */ /* 0x0003e4000e101d4e */
[----:B------:R-:W-:Y:S01]  /*19c0*/  LOP3.LUT R3, R6, 0x8, R3, 0xf8, !PT ;  /* 0x0000000806037812 */ /* 0x000fe200078ef803 */
[C---:B------:R-:W-:Y:S01]  /*19d0*/  @P1 IMAD.WIDE R18, R230.reuse, 0x2, R18 ;  /* 0x00000002e6121825 */ /* 0x040fe200078e0212 */
[----:B------:R2:W-:Y:S03]  /*19e0*/  @P2 LDGSTS.E.BYPASS.LTC128B.128 [R218+0xb100], [R12.64], !P3 ;  /* 0x0b1000000cda2fae */ /* 0x0005e6000d901d4e */
[--C-:B---3--:R-:W-:Y:S01]  /*19f0*/  @P0 IMAD.WIDE R14, R231, 0x2, R22.reuse ;  /* 0x00000002e70e0825 */ /* 0x108fe200078e0216 */
[----:B------:R3:W-:Y:S03]  /*1a00*/  @P1 LDGSTS.E.BYPASS.LTC128B.128 [R218+0x9100], [R8.64], !P4 ;  /* 0x0910000008da1fae */ /* 0x0007e6000e101d4e */
[----:B------:R-:W-:Y:S01]  /*1a10*/  @P0 IMAD.WIDE R22, R230, 0x2, R22 ;  /* 0x00000002e6160825 */ /* 0x000fe200078e0216 */
[----:B------:R4:W-:Y:S01]  /*1a20*/  @P1 LDGSTS.E.BYPASS.LTC128B.128 [R218+0xc100], [R18.64], !P3 ;  /* 0x0c10000012da1fae */ /* 0x0009e2000d901d4e */
[----:B------:R-:W-:-:S02]  /*1a30*/  R2P PR, R0, 0x6 ;  /* 0x0000000600007804 */ /* 0x000fc40000000000 */
[----:B------:R-:W-:Y:S01]  /*1a40*/  ISETP.GE.AND P6, PT, R231, c[0x0][0x1d4], PT ;  /* 0x00007500e7007a0c */ /* 0x000fe20003fc6270 */
[----:B------:R2:W-:Y:S03]  /*1a50*/  @P0 LDGSTS.E.BYPASS.LTC128B.128 [R218+0xa100], [R14.64], !P4 ;  /* 0x0a1000000eda0fae */ /* 0x0005e6000e101d4e */
[----:B------:R-:W-:Y:S01]  /*1a60*/  ISETP.LT.OR P5, PT, R38, 0x1, P6 ;  /* 0x000000012600780c */ /* 0x000fe200037a1670 */
[----:B------:R2:W-:Y:S01]  /*1a70*/  @P0 LDGSTS.E.BYPASS.LTC128B.128 [R218+0xd100], [R22.64], !P3 ;  /* 0x0d10000016da0fae */ /* 0x0005e2000d901d4e */
[----:B------:R-:W-:-:S03]  /*1a80*/  LOP3.LUT P0, RZ, R42, 0x2, RZ, 0xc0, !PT ;  /* 0x000000022aff7812 */ /* 0x000fc6000780c0ff */
[----:B------:R-:W0:Y:S01]  /*1a90*/  LDGDEPBAR ;  /* 0x00000000000079af */ /* 0x000e220000000000 */
[----:B-1----:R-:W-:Y:S01]  /*1aa0*/  SHF.R.U32.HI R4, RZ, 0x3, R6 ;  /* 0x00000003ff047819 */ /* 0x002fe20000011606 */
[----:B------:R-:W-:-:S03]  /*1ab0*/  IMAD.MOV.U32 R5, RZ, RZ, 0x10 ;  /* 0x00000010ff057424 */ /* 0x000fc600078e00ff */
[----:B------:R-:W-:Y:S02]  /*1ac0*/  LOP3.LUT R3, R3, R4, RZ, 0x3c, !PT ;  /* 0x0000000403037212 */ /* 0x000fe400078e3cff */
[----:B------:R-:W-:Y:S02]  /*1ad0*/  SEL R5, R5, 0xfffffff0, !P1 ;  /* 0xfffffff005057807 */ /* 0x000fe40004800000 */
[C---:B------:R-:W-:Y:S01]  /*1ae0*/  LEA R4, R7.reuse, 0x100, 0x1 ;  /* 0x0000010007047811 */ /* 0x040fe200078e08ff */
[----:B------:R-:W-:Y:S01]  /*1af0*/  IMAD R214, R214, 0x200, R3 ;  /* 0x00000200d6d67824 */ /* 0x000fe200078e0203 */
[----:B------:R-:W-:Y:S01]  /*1b00*/  SEL R3, R40, 0xffffffe0, !P2 ;  /* 0xffffffe028037807 */ /* 0x000fe20005000000 */
[----:B------:R-:W-:Y:S02]  /*1b10*/  IMAD.SHL.U32 R7, R7, 0x2, RZ ;  /* 0x0000000207077824 */ /* 0x000fe400078e00ff */
[--C-:B------:R-:W-:Y:S02]  /*1b20*/  IMAD R6, R5, 0x2, R4.reuse ;  /* 0x0000000205067824 */ /* 0x100fe400078e0204 */
[----:B------:R-:W-:-:S02]  /*1b30*/  IMAD R4, R3, 0x2, R4 ;  /* 0x0000000203047824 */ /* 0x000fc400078e0204 */
[----:B------:R-:W-:Y:S02]  /*1b40*/  IMAD R0, R3, 0x2, R6 ;  /* 0x0000000203007824 */ /* 0x000fe400078e0206 */
[----:B------:R-:W-:Y:S01]  /*1b50*/  IMAD.SHL.U32 R214, R214, 0x2, RZ ;  /* 0x00000002d6d67824 */ /* 0x000fe200078e00ff */
[----:B------:R-:W-:-:S04]  /*1b60*/  DEPBAR.LE SB0, 0x1 ;  /* 0x000080400000791a */ /* 0x000fc80000000000 */
[----:B------:R-:W-:Y:S01]  /*1b70*/  BAR.SYNC.DEFER_BLOCKING 0x0 ;  /* 0x0000000000007b1d */ /* 0x000fe20000010000 */
[----:B------:R-:W-:-:S05]  /*1b80*/  IADD3 R213, R214, 0x8120, RZ ;  /* 0x00008120d6d57810 */ /* 0x000fca0007ffe0ff */
[----:B------:R-:W-:Y:S04]  /*1b90*/  LDSM.16.M88.4 R120, [R7+0x100] ;  /* 0x000100000778783b */ /* 0x000fe80000000200 */
[----:B------:R1:W-:Y:S04]  /*1ba0*/  LDSM.16.M88.4 R180, [R7+0x4100] ;  /* 0x0041000007b4783b */ /* 0x0003e80000000200 */
[----:B------:R-:W-:Y:S04]  /*1bb0*/  LDSM.16.M88.4 R144, [R6] ;  /* 0x000000000690783b */ /* 0x000fe80000000200 */
[----:B------:R2:W-:Y:S04]  /*1bc0*/  LDSM.16.M88.4 R184, [R6+0x4000] ;  /* 0x0040000006b8783b */ /* 0x0005e80000000200 */
[----:B------:R-:W-:Y:S04]  /*1bd0*/  LDSM.16.M88.4 R172, [R4] ;  /* 0x0000000004ac783b */ /* 0x000fe80000000200 */
[----:B------:R-:W-:Y:S04]  /*1be0*/  LDSM.16.M88.4 R188, [R4+0x4000] ;  /* 0x0040000004bc783b */ /* 0x000fe80000000200 */
[----:B------:R-:W-:Y:S01]  /*1bf0*/  LDSM.16.M88.4 R176, [R0] ;  /* 0x0000000000b0783b */ /* 0x000fe20000000200 */
[----:B-1----:R-:W-:-:S03]  /*1c00*/  IADD3 R7, R214, 0x8100, RZ ;  /* 0x00008100d6077810 */ /* 0x002fc60007ffe0ff */
[----:B------:R1:W-:Y:S01]  /*1c10*/  LDSM.16.M88.4 R192, [R0+0x4000] ;  /* 0x0040000000c0783b */ /* 0x0003e20000000200 */
[----:B------:R-:W-:-:S03]  /*1c20*/  @P0 IADD3 R213, R7, -0x20, RZ ;  /* 0xffffffe007d50810 */ /* 0x000fc60007ffe0ff */
[----:B------:R-:W-:Y:S01]  /*1c30*/  BAR.SYNC.DEFER_BLOCKING 0x0 ;  /* 0x0000000000007b1d */ /* 0x000fe20000010000 */
[----:B--2---:R-:W-:Y:S01]  /*1c40*/  IMAD.WIDE.U32 R6, R217, c[0x0][0x208], RZ ;  /* 0x00008200d9067a25 */ /* 0x004fe200078e00ff */
[C---:B------:R-:W-:Y:S02]  /*1c50*/  IADD3 R207, R213.reuse, 0x800, RZ ;  /* 0x00000800d5cf7810 */ /* 0x040fe40007ffe0ff */
[C---:B------:R-:W-:Y:S02]  /*1c60*/  IADD3 R206, R213.reuse, 0x1000, RZ ;  /* 0x00001000d5ce7810 */ /* 0x040fe40007ffe0ff */
[C---:B------:R-:W-:Y:S02]  /*1c70*/  IADD3 R205, R213.reuse, 0x1800, RZ ;  /* 0x00001800d5cd7810 */ /* 0x040fe40007ffe0ff */
[C---:B------:R-:W-:Y:S02]  /*1c80*/  IADD3 R204, R213.reuse, 0x2000, RZ ;  /* 0x00002000d5cc7810 */ /* 0x040fe40007ffe0ff */
[----:B------:R-:W-:-:S02]  /*1c90*/  IADD3 R203, R213, 0x2800, RZ ;  /* 0x00002800d5cb7810 */ /* 0x000fc40007ffe0ff */
[C---:B------:R-:W-:Y:S02]  /*1ca0*/  IADD3 R201, R213.reuse, 0x3000, RZ ;  /* 0x00003000d5c97810 */ /* 0x040fe40007ffe0ff */
[C---:B------:R-:W-:Y:S02]  /*1cb0*/  IADD3 R200, R213.reuse, 0x3800, RZ ;  /* 0x00003800d5c87810 */ /* 0x040fe40007ffe0ff */
[----:B------:R-:W-:Y:S01]  /*1cc0*/  IADD3 R199, R213, 0x4000, RZ ;  /* 0x00004000d5c77810 */ /* 0x000fe20007ffe0ff */
[----:B-1----:R-:W-:Y:S01]  /*1cd0*/  IMAD R0, R21, c[0x0][0x208], RZ ;  /* 0x0000820015007a24 */ /* 0x002fe200078e02ff */
[C---:B------:R-:W-:Y:S02]  /*1ce0*/  IADD3 R198, R213.reuse, 0x4800, RZ ;  /* 0x00004800d5c67810 */ /* 0x040fe40007ffe0ff */
[----:B------:R-:W-:Y:S01]  /*1cf0*/  IADD3 R197, R213, 0x5000, RZ ;  /* 0x00005000d5c57810 */ /* 0x000fe20007ffe0ff */
[----:B------:R-:W-:-:S04]  /*1d00*/  DEPBAR.LE SB0, 0x0 ;  /* 0x000080000000791a */ /* 0x000fc80000000000 */
[----:B------:R-:W-:Y:S01]  /*1d10*/  BAR.SYNC.DEFER_BLOCKING 0x0 ;  /* 0x0000000000007b1d */ /* 0x000fe20000010000 */
[----:B------:R-:W-:-:S05]  /*1d20*/  IADD3 R196, R213, 0x5800, RZ ;  /* 0x00005800d5c47810 */ /* 0x000fca0007ffe0ff */
[----:B------:R-:W3:Y:S04]  /*1d30*/  LDSM.16.M88.4 R12, [R214+0x8100] ;  /* 0x00810000d60c783b */ /* 0x000ee80000000200 */
[----:B------:R-:W-:Y:S04]  /*1d40*/  LDSM.16.M88.4 R32, [R213] ;  /* 0x00000000d520783b */ /* 0x000fe80000000200 */
[----:B----4-:R-:W-:Y:S04]  /*1d50*/  LDSM.16.M88.4 R16, [R214+0x8900] ;  /* 0x00890000d610783b */ /* 0x010fe80000000200 */
[----:B------:R-:W1:Y:S04]  /*1d60*/  LDSM.16.M88.4 R52, [R214+0x9100] ;  /* 0x00910000d634783b */ /* 0x000e680000000200 */
[----:B------:R-:W2:Y:S04]  /*1d70*/  LDSM.16.M88.4 R44, [R214+0x9900] ;  /* 0x00990000d62c783b */ /* 0x000ea80000000200 */
[----:B------:R-:W4:Y:S04]  /*1d80*/  LDSM.16.M88.4 R28, [R213+0x800] ;  /* 0x00080000d51c783b */ /* 0x000f280000000200 */
[----:B------:R-:W-:Y:S04]  /*1d90*/  LDSM.16.M88.4 R24, [R213+0x1000] ;  /* 0x00100000d518783b */ /* 0x000fe80000000200 */
[----:B------:R-:W-:Y:S04]  /*1da0*/  LDSM.16.M88.4 R60, [R213+0x1800] ;  /* 0x00180000d53c783b */ /* 0x000fe80000000200 */
[----:B------:R-:W-:Y:S04]  /*1db0*/  LDSM.16.M88.4 R72, [R213+0x2000] ;  /* 0x00200000d548783b */ /* 0x000fe80000000200 */
[----:B------:R-:W-:Y:S01]  /*1dc0*/  LDSM.16.M88.4 R68, [R213+0x2800] ;  /* 0x00280000d544783b */ /* 0x000fe20000000200 */
[----:B---3--:R-:W-:Y:S07]  /*1dd0*/  HMMA.16816.F32.BF16 R8, R120, R12, RZ ;  /* 0x0000000c7808723c */ /* 0x008fee00000418ff */
[----:B------:R-:W-:-:S04]  /*1de0*/  IMAD R13, R217, c[0x0][0x20c], R0 ;  /* 0x00008300d90d7a24 */ /* 0x000fc800078e0200 */
[----:B------:R-:W-:Y:S01]  /*1df0*/  IMAD.IADD R7, R7, 0x1, R13 ;  /* 0x0000000107077824 */ /* 0x000fe200078e020d */
[----:B-1----:R-:W-:Y:S03]  /*1e00*/  HMMA.16816.F32.BF16 R56, R120, R52, RZ ;  /* 0x000000347838723c */ /* 0x002fe600000418ff */
[----:B------:R-:W-:-:S05]  /*1e10*/  IMAD.WIDE.U32 R6, R216, c[0x0][0x218], R6 ;  /* 0x00008600d8067a25 */ /* 0x000fca00078e0006 */
[----:B------:R-:W-:Y:S01]  /*1e20*/  IADD3 R65, P0, R6, UR18, RZ ;  /* 0x0000001206417c10 */ /* 0x000fe2000ff1e0ff */
[----:B------:R-:W-:Y:S08]  /*1e30*/  HMMA.16816.F32.BF16 R12, R120, R14, RZ ;  /* 0x0000000e780c723c */ /* 0x000ff000000418ff */
[----:B------:R-:W-:Y:S07]  /*1e40*/  HMMA.16816.F32.BF16 R8, R144, R32, R8 ;  /* 0x000000209008723c */ /* 0x000fee0000041808 */
[----:B------:R-:W-:Y:S01]  /*1e50*/  IMAD R33, R20, c[0x0][0x218], RZ ;  /* 0x0000860014217a24 */ /* 0x000fe200078e02ff */
[----:B------:R-:W-:Y:S03]  /*1e60*/  HMMA.16816.F32.BF16 R52, R120, R54, RZ ;  /* 0x000000367834723c */ /* 0x000fe600000418ff */
[----:B------:R-:W-:-:S05]  /*1e70*/  IMAD R33, R216, c[0x0][0x21c], R33 ;  /* 0x00008700d8217a24 */ /* 0x000fca00078e0221 */
[----:B------:R-:W-:Y:S01]  /*1e80*/  IADD3.X R6, R7, UR16, R33, P0, !PT ;  /* 0x0000001007067c10 */ /* 0x000fe200087fe421 */
[----:B------:R-:W-:Y:S01]  /*1e90*/  HMMA.16816.F32.BF16 R20, R120, R16, RZ ;  /* 0x000000107814723c */ /* 0x000fe200000418ff */
[----:B------:R-:W-:-:S04]  /*1ea0*/  LEA R32, P0, R65, c[0x0][0x1f8], 0x1 ;  /* 0x00007e0041207a11 */ /* 0x000fc800078008ff */
[----:B------:R-:W-:Y:S01]  /*1eb0*/  LEA.HI.X R65, R65, c[0x0][0x1fc], R6, 0x1, P0 ;  /* 0x00007f0041417a11 */ /* 0x000fe200000f0c06 */
[----:B------:R-:W1:Y:S02]  /*1ec0*/  SHFL.IDX PT, R64, R32, RZ, 0x181f ;  /* 0x00181fff20407589 */ /* 0x000e6400000e0000 */
[C---:B------:R-:W-:Y:S02]  /*1ed0*/  HMMA.16816.F32.BF16 R16, R120.reuse, R18, RZ ;  /* 0x000000127810723c */ /* 0x040fe400000418ff */
[----:B------:R-:W3:Y:S04]  /*1ee0*/  SHFL.IDX PT, R43, R32, 0x1, 0x181f ;  /* 0x00381f00202b7f89 */ /* 0x000ee800000e0000 */
[----:B------:R-:W3:Y:S02]  /*1ef0*/  SHFL.IDX PT, R7, R32, 0x2, 0x181f ;  /* 0x00581f0020077f89 */ /* 0x000ee400000e0000 */
[----:B--2---:R-:W-:Y:S02]  /*1f00*/  HMMA.16816.F32.BF16 R48, R120, R44, RZ ;  /* 0x0000002c7830723c */ /* 0x004fe400000418ff */
[----:B------:R-:W2:Y:S04]  /*1f10*/  SHFL.IDX PT, R6, R65, RZ, 0x181f ;  /* 0x00181fff41067589 */ /* 0x000ea800000e0000 */
[----:B------:R-:W2:Y:S01]  /*1f20*/  SHFL.IDX PT, R4, R65, 0x1, 0x181f ;  /* 0x00381f0041047f89 */ /* 0x000ea200000e0000 */
[----:B------:R-:W-:Y:S01]  /*1f30*/  IMAD.WIDE R44, R231, 0x2, RZ ;  /* 0x00000002e72c7825 */ /* 0x000fe200078e02ff */
[C---:B----4-:R-:W-:Y:S02]  /*1f40*/  HMMA.16816.F32.BF16 R20, R144.reuse, R28, R20 ;  /* 0x0000001c9014723c */ /* 0x050fe40000041814 */
[----:B------:R-:W4:Y:S05]  /*1f50*/  SHFL.IDX PT, R0, R65, 0x2, 0x181f ;  /* 0x00581f0041007f89 */ /* 0x000f2a00000e0000 */
[----:B-1----:R-:W-:Y:S01]  /*1f60*/  IADD3 R28, P2, R64, R44, RZ ;  /* 0x0000002c401c7210 */ /* 0x002fe20007f5e0ff */
[----:B------:R-:W-:Y:S01]  /*1f70*/  HMMA.16816.F32.BF16 R16, R144, R30, R16 ;  /* 0x0000001e9010723c */ /* 0x000fe20000041810 */
[----:B---3--:R-:W-:-:S02]  /*1f80*/  IADD3 R82, P1, R44, R43, RZ ;  /* 0x0000002b2c527210 */ /* 0x008fc40007f3e0ff */
[----:B------:R-:W-:-:S04]  /*1f90*/  IADD3 R80, P0, R44, R7, RZ ;  /* 0x000000072c507210 */ /* 0x000fc80007f1e0ff */
[----:B------:R-:W-:Y:S01]  /*1fa0*/  IMAD.WIDE R30, R230, 0x2, RZ ;  /* 0x00000002e61e7825 */ /* 0x000fe200078e02ff */
[C---:B------:R-:W-:Y:S01]  /*1fb0*/  HMMA.16816.F32.BF16 R12, R144.reuse, R34, R12 ;  /* 0x00000022900c723c */ /* 0x040fe2000004180c */
[----:B------:R-:W1:Y:S02]  /*1fc0*/  LDSM.16.M88.4 R32, [R214+0xa100] ;  /* 0x00a10000d620783b */ /* 0x000e640000000200 */
[----:B--2---:R-:W-:Y:S01]  /*1fd0*/  IMAD.X R29, R6, 0x1, R45, P2 ;  /* 0x00000001061d7824 */ /* 0x004fe200010e062d */
[----:B------:R-:W-:Y:S01]  /*1fe0*/  IADD3 R76, P2, R64, R30, RZ ;  /* 0x0000001e404c7210 */ /* 0x000fe20007f5e0ff */
[C---:B------:R-:W-:Y:S01]  /*1ff0*/  IMAD.X R83, R45.reuse, 0x1, R4, P1 ;  /* 0x000000012d537824 */ /* 0x040fe200008e0604 */
[----:B------:R-:W-:Y:S02]  /*2000*/  IADD3 R86, P1, R30, R43, RZ ;  /* 0x0000002b1e567210 */ /* 0x000fe40007f3e0ff */
[----:B------:R-:W-:Y:S01]  /*2010*/  HMMA.16816.F32.BF16 R56, R144, R24, R56 ;  /* 0x000000189038723c */ /* 0x000fe20000041838 */
[----:B------:R-:W-:Y:S01]  /*2020*/  IMAD.X R77, R6, 0x1, R31, P2 ;  /* 0x00000001064d7824 */ /* 0x000fe200010e061f */
[----:B------:R-:W-:Y:S01]  /*2030*/  LOP3.LUT P2, RZ, R42, 0x4, RZ, 0xc0, !PT ;  /* 0x000000042aff7812 */ /* 0x000fe2000784c0ff */
[----:B----4-:R-:W-:Y:S01]  /*2040*/  IMAD.X R81, R45, 0x1, R0, P0 ;  /* 0x000000012d517824 */ /* 0x010fe200000e0600 */
[----:B------:R-:W-:Y:S01]  /*2050*/  IADD3 R84, P0, R30, R7, RZ ;  /* 0x000000071e547210 */ /* 0x000fe20007f1e0ff */
[----:B------:R-:W-:Y:S01]  /*2060*/  IMAD.X R87, R31, 0x1, R4, P1 ;  /* 0x000000011f577824 */ /* 0x000fe200008e0604 */
[----:B------:R-:W-:-:S02]  /*2070*/  ISETP.GE.AND P1, PT, R41, c[0x0][0x1d4], PT ;  /* 0x0000750029007a0c */ /* 0x000fc40003f26270 */
[----:B------:R-:W-:Y:S01]  /*2080*/  HMMA.16816.F32.BF16 R52, R144, R26, R52 ;  /* 0x0000001a9034723c */ /* 0x000fe20000041834 */
[----:B------:R-:W2:Y:S01]  /*2090*/  LDSM.16.M88.4 R24, [R214+0xa900] ;  /* 0x00a90000d618783b */ /* 0x000ea20000000200 */
[----:B------:R-:W-:Y:S01]  /*20a0*/  IMAD.X R85, R31, 0x1, R0, P0 ;  /* 0x000000011f557824 */ /* 0x000fe200000e0600 */
[----:B------:R-:W-:Y:S02]  /*20b0*/  SEL R0, R40, 0xffffffe0, !P2 ;  /* 0xffffffe028007807 */ /* 0x000fe40005000000 */
[C---:B------:R-:W-:Y:S01]  /*20c0*/  ISETP.LT.OR P2, PT, R38.reuse, 0x1, P1 ;  /* 0x000000012600780c */ /* 0x040fe20000f41670 */
[----:B------:R-:W-:Y:S01]  /*20d0*/  @!PT LDS RZ, [RZ] ;  /* 0x00000000fffff984 */ /* 0x000fe20000000800 */
[----:B------:R-:W-:Y:S01]  /*20e0*/  @!PT LDS RZ, [RZ] ;  /* 0x00000000fffff984 */ /* 0x000fe20000000800 */
[----:B------:R-:W-:Y:S01]  /*20f0*/  @!PT LDS RZ, [RZ] ;  /* 0x00000000fffff984 */ /* 0x000fe20000000800 */
[----:B------:R2:W-:Y:S01]  /*2100*/  LDGSTS.E.BYPASS.LTC128B.128 [R218+0x100], [R28.64], !P5 ;  /* 0x001000001cda7fae */ /* 0x0005e2000e901d4e */
[C---:B------:R-:W-:Y:S01]  /*2110*/  ISETP.LT.OR P0, PT, R38.reuse, 0x21, P6 ;  /* 0x000000212600780c */ /* 0x040fe20003701670 */
[----:B------:R-:W-:Y:S01]  /*2120*/  HMMA.16816.F32.BF16 R44, R120, R46, RZ ;  /* 0x0000002e782c723c */ /* 0x000fe200000418ff */
[----:B------:R-:W-:Y:S01]  /*2130*/  ISETP.LT.OR P5, PT, R38, 0x21, P1 ;  /* 0x000000212600780c */ /* 0x000fe20000fa1670 */
[----:B------:R-:W-:Y:S01]  /*2140*/  IMAD R211, R0, 0x2, R214 ;  /* 0x0000000200d37824 */ /* 0x000fe200078e02d6 */
[----:B------:R-:W-:Y:S01]  /*2150*/  ISETP.LT.OR P6, PT, R38, 0x41, P6 ;  /* 0x000000412600780c */ /* 0x000fe200037c1670 */
[----:B------:R-:W-:Y:S01]  /*2160*/  IMAD R202, R0, 0x2, R213 ;  /* 0x0000000200ca7824 */ /* 0x000fe200078e02d5 */
[----:B------:R-:W-:-:S02]  /*2170*/  ISETP.LT.OR P1, PT, R38, 0x41, P1 ;  /* 0x000000412600780c */ /* 0x000fc40000f21670 */
[----:B------:R-:W-:Y:S01]  /*2180*/  IADD3 R0, R36, -0x1, RZ ;  /* 0xffffffff24007810 */ /* 0x000fe20007ffe0ff */
[----:B------:R-:W-:Y:S01]  /*2190*/  HMMA.16816.F32.BF16 R48, R144, R60, R48 ;  /* 0x0000003c9030723c */ /* 0x000fe20000041830 */
[----:B------:R-:W-:Y:S01]  /*21a0*/  SHF.R.S32.HI R38, RZ, 0x1f, R231 ;  /* 0x0000001fff267819 */ /* 0x000fe200000114e7 */
[----:B------:R3:W-:Y:S04]  /*21b0*/  LDGSTS.E.BYPASS.LTC128B.128 [R218+0x3100], [R76.64], !P2 ;  /* 0x031000004cda7fae */ /* 0x0007e8000d101d4e */
[----:B------:R4:W-:Y:S01]  /*21c0*/  LDGSTS.E.BYPASS.LTC128B.128 [R218+0x1100], [R82.64], !P0 ;  /* 0x0110000052da7fae */ /* 0x0009e2000c101d4e */
[----:B------:R-:W-:Y:S01]  /*21d0*/  ISETP.GT.AND P0, PT, R0, R215, PT ;  /* 0x000000d70000720c */ /* 0x000fe20003f04270 */
[----:B-1----:R-:W-:Y:S02]  /*21e0*/  HMMA.16816.F32.BF16 R40, R120, R32, RZ ;  /* 0x000000207828723c */ /* 0x002fe400000418ff */
[----:B------:R1:W-:Y:S04]  /*21f0*/  LDGSTS.E.BYPASS.LTC128B.128 [R218+0x4100], [R86.64], !P5 ;  /* 0x0410000056da7fae */ /* 0x0003e8000e901d4e */
[----:B------:R4:W-:Y:S02]  /*2200*/  LDGSTS.E.BYPASS.LTC128B.128 [R218+0x2100], [R80.64], !P6 ;  /* 0x0210000050da7fae */ /* 0x0009e4000f101d4e */
[----:B------:R-:W-:Y:S02]  /*2210*/  HMMA.16816.F32.BF16 R44, R144, R62, R44 ;  /* 0x0000003e902c723c */ /* 0x000fe4000004182c */
[----:B------:R1:W-:Y:S01]  /*2220*/  LDGSTS.E.BYPASS.LTC128B.128 [R218+0x5100], [R84.64], !P1 ;  /* 0x0510000054da7fae */ /* 0x0003e2000c901d4e */
[----:B------:R-:W-:-:S03]  /*2230*/  ISETP.GT.AND P1, PT, R219, 0x5f, PT ;  /* 0x0000005fdb00780c */ /* 0x000fc60003f24270 */
[----:B------:R-:W1:Y:S02]  /*2240*/  LDSM.16.M88.4 R64, [R211+0x8100] ;  /* 0x00810000d340783b */ /* 0x000e640000000200 */
[C---:B--2---:R-:W-:Y:S02]  /*2250*/  HMMA.16816.F32.BF16 R28, R120.reuse, R24, RZ ;  /* 0x00000018781c723c */ /* 0x044fe400000418ff */
[----:B------:R-:W2:Y:S04]  /*2260*/  LDSM.16.M88.4 R60, [R211+0x9100] ;  /* 0x00910000d33c783b */ /* 0x000ea80000000200 */
[----:B---3--:R-:W3:Y:S02]  /*2270*/  LDSM.16.M88.4 R76, [R211+0x8900] ;  /* 0x00890000d34c783b */ /* 0x008ee40000000200 */
[C---:B------:R-:W-:Y:S02]  /*2280*/  HMMA.16816.F32.BF16 R32, R120.reuse, R34, RZ ;  /* 0x000000227820723c */ /* 0x040fe400000418ff */
[----:B------:R-:W-:Y:S04]  /*2290*/  LDSM.16.M88.4 R92, [R214+0xd100] ;  /* 0x00d10000d65c783b */ /* 0x000fe80000000200 */
[----:B------:R-:W-:Y:S02]  /*22a0*/  LDSM.16.M88.4 R88, [R213+0x3000] ;  /* 0x00300000d558783b */ /* 0x000fe40000000200 */
[----:B------:R-:W-:Y:S02]  /*22b0*/  HMMA.16816.F32.BF16 R24, R120, R26, RZ ;  /* 0x0000001a7818723c */ /* 0x000fe400000418ff */
[----:B----4-:R-:W-:Y:S04]  /*22c0*/  LDSM.16.M88.4 R80, [R213+0x4000] ;  /* 0x00400000d550783b */ /* 0x010fe80000000200 */
[----:B-1----:R-:W-:Y:S02]  /*22d0*/  LDSM.16.M88.4 R84, [R213+0x3800] ;  /* 0x00380000d554783b */ /* 0x002fe40000000200 */
[C---:B------:R-:W-:Y:S02]  /*22e0*/  HMMA.16816.F32.BF16 R40, R144.reuse, R72, R40 ;  /* 0x000000489028723c */ /* 0x040fe40000041828 */
[----:B------:R-:W-:Y:S04]  /*22f0*/  LDSM.16.M88.4 R96, [R211+0xc100] ;  /* 0x00c10000d360783b */ /* 0x000fe80000000200 */
[----:B------:R-:W0:Y:S02]  /*2300*/  LDGDEPBAR ;  /* 0x00000000000079af */ /* 0x000e240000000000 */
[C---:B------:R-:W-:Y:S02]  /*2310*/  HMMA.16816.F32.BF16 R32, R144.reuse, R74, R32 ;  /* 0x0000004a9020723c */ /* 0x040fe40000041820 */
[----:B------:R-:W1:Y:S06]  /*2320*/  LDSM.16.M88.4 R72, [R211+0x9900] ;  /* 0x00990000d348783b */ /* 0x000e6c0000000200 */
[C---:B------:R-:W-:Y:S08]  /*2330*/  HMMA.16816.F32.BF16 R28, R144.reuse, R68, R28 ;  /* 0x00000044901c723c */ /* 0x040ff0000004181c */
[----:B------:R-:W-:Y:S01]  /*2340*/  HMMA.16816.F32.BF16 R24, R144, R70, R24 ;  /* 0x000000469018723c */ /* 0x000fe20000041818 */
[----:B------:R-:W4:Y:S07]  /*2350*/  LDSM.16.M88.4 R68, [R211+0xa100] ;  /* 0x00a10000d344783b */ /* 0x000f2e0000000200 */
[C---:B------:R-:W-:Y:S08]  /*2360*/  HMMA.16816.F32.BF16 R8, R172.reuse, R64, R8 ;  /* 0x00000040ac08723c */ /* 0x040ff00000041808 */
[C---:B------:R-:W-:Y:S01]  /*2370*/  HMMA.16816.F32.BF16 R12, R172.reuse, R66, R12 ;  /* 0x00000042ac0c723c */ /* 0x040fe2000004180c */
[----:B------:R-:W4:Y:S07]  /*2380*/  LDSM.16.M88.4 R64, [R211+0xa900] ;  /* 0x00a90000d340783b */ /* 0x000f2e0000000200 */
[C---:B--2---:R-:W-:Y:S08]  /*2390*/  HMMA.16816.F32.BF16 R56, R172.reuse, R60, R56 ;  /* 0x0000003cac38723c */ /* 0x044ff00000041838 */
[C---:B------:R-:W-:Y:S01]  /*23a0*/  HMMA.16816.F32.BF16 R52, R172.reuse, R62, R52 ;  /* 0x0000003eac34723c */ /* 0x040fe20000041834 */
[----:B------:R-:W2:Y:S07]  /*23b0*/  LDSM.16.M88.4 R60, [R202+0x800] ;  /* 0x00080000ca3c783b */ /* 0x000eae0000000200 */
[C---:B---3--:R-:W-:Y:S08]  /*23c0*/  HMMA.16816.F32.BF16 R20, R172.reuse, R76, R20 ;  /* 0x0000004cac14723c */ /* 0x048ff00000041814 */
[C---:B------:R-:W-:Y:S01]  /*23d0*/  HMMA.16816.F32.BF16 R16, R172.reuse, R78, R16 ;  /* 0x0000004eac10723c */ /* 0x040fe20000041810 */
[----:B------:R-:W3:Y:S07]  /*23e0*/  LDSM.16.M88.4 R76, [R202] ;  /* 0x00000000ca4c783b */ /* 0x000eee0000000200 */
[C---:B-1----:R-:W-:Y:S08]  /*23f0*/  HMMA.16816.F32.BF16 R48, R172.reuse, R72, R48 ;  /* 0x00000048ac30723c */ /* 0x042ff00000041830 */
[C---:B------:R-:W-:Y:S01]  /*2400*/  HMMA.16816.F32.BF16 R44, R172.reuse, R74, R44 ;  /* 0x0000004aac2c723c */ /* 0x040fe2000004182c */
[----:B------:R-:W1:Y:S07]  /*2410*/  LDSM.16.M88.4 R72, [R202+0x1000] ;  /* 0x00100000ca48783b */ /* 0x000e6e0000000200 */
[C---:B----4-:R-:W-:Y:S08]  /*2420*/  HMMA.16816.F32.BF16 R40, R172.reuse, R68, R40 ;  /* 0x00000044ac28723c */ /* 0x050ff00000041828 */
[C---:B------:R-:W-:Y:S01]  /*2430*/  HMMA.16816.F32.BF16 R32, R172.reuse, R70, R32 ;  /* 0x00000046ac20723c */ /* 0x040fe20000041820 */
[----:B------:R-:W4:Y:S07]  /*2440*/  LDSM.16.M88.4 R68, [R202+0x1800] ;  /* 0x00180000ca44783b */ /* 0x000f2e0000000200 */
[C---:B------:R-:W-:Y:S08]  /*2450*/  HMMA.16816.F32.BF16 R28, R172.reuse, R64, R28 ;  /* 0x00000040ac1c723c */ /* 0x040ff0000004181c */
[----:B------:R-:W-:Y:S01]  /*2460*/  HMMA.16816.F32.BF16 R24, R172, R66, R24 ;  /* 0x00000042ac18723c */ /* 0x000fe20000041818 */
[----:B------:R-:W4:Y:S07]  /*2470*/  LDSM.16.M88.4 R64, [R202+0x2000] ;  /* 0x00200000ca40783b */ /* 0x000f2e0000000200 */
[C---:B--2---:R-:W-:Y:S08]  /*2480*/  HMMA.16816.F32.BF16 R20, R176.reuse, R60, R20 ;  /* 0x0000003cb014723c */ /* 0x044ff00000041814 */
[C---:B------:R-:W-:Y:S01]  /*2490*/  HMMA.16816.F32.BF16 R16, R176.reuse, R62, R16 ;  /* 0x0000003eb010723c */ /* 0x040fe20000041810 */
[----:B------:R-:W2:Y:S07]  /*24a0*/  LDSM.16.M88.4 R60, [R214+0xb100] ;  /* 0x00b10000d63c783b */ /* 0x000eae0000000200 */
[C---:B---3--:R-:W-:Y:S08]  /*24b0*/  HMMA.16816.F32.BF16 R8, R176.reuse, R76, R8 ;  /* 0x0000004cb008723c */ /* 0x048ff00000041808 */
[C---:B------:R-:W-:Y:S01]  /*24c0*/  HMMA.16816.F32.BF16 R12, R176.reuse, R78, R12 ;  /* 0x0000004eb00c723c */ /* 0x040fe2000004180c */
[----:B------:R-:W3:Y:S07]  /*24d0*/  LDSM.16.M88.4 R76, [R202+0x2800] ;  /* 0x00280000ca4c783b */ /* 0x000eee0000000200 */
        /* <DEDUP_REMOVED lines=10> */
[----:B------:R-:W-:Y:S01]  /*2580*/  HMMA.16816.F32.BF16 R12, R180, R62, R12 ;  /* 0x0000003eb40c723c */ /* 0x000fe2000004180c */
[----:B------:R-:W2:Y:S07]  /*2590*/  LDSM.16.M88.4 R60, [R214+0xd900] ;  /* 0x00d90000d63c783b */ /* 0x000eae0000000200 */
[C---:B---3--:R-:W-:Y:S08]  /*25a0*/  HMMA.16816.F32.BF16 R28, R176.reuse, R76, R28 ;  /* 0x0000004cb01c723c */ /* 0x048ff0000004181c */
[----:B------:R-:W-:Y:S01]  /*25b0*/  HMMA.16816.F32.BF16 R24, R176, R78, R24 ;  /* 0x0000004eb018723c */ /* 0x000fe20000041818 */
        /* <DEDUP_REMOVED lines=8> */
[C---:B------:R-:W-:Y:S01]  /*2640*/  HMMA.16816.F32.BF16 R44, R180.reuse, R66, R44 ;  /* 0x00000042b42c723c */ /* 0x040fe2000004182c */
[----:B------:R-:W1:Y:S07]  /*2650*/  LDSM.16.M88.4 R64, [R211+0xb100] ;  /* 0x00b10000d340783b */ /* 0x000e6e0000000200 */
[C---:B--2---:R-:W-:Y:S08]  /*2660*/  HMMA.16816.F32.BF16 R28, R180.reuse, R60, R28 ;  /* 0x0000003cb41c723c */ /* 0x044ff0000004181c */
[C---:B------:R-:W-:Y:S01]  /*2670*/  HMMA.16816.F32.BF16 R24, R180.reuse, R62, R24 ;  /* 0x0000003eb418723c */ /* 0x040fe20000041818 */
[----:B------:R-:W2:Y:S07]  /*2680*/  LDSM.16.M88.4 R60, [R211+0xb900] ;  /* 0x00b90000d33c783b */ /* 0x000eae0000000200 */
[C---:B------:R-:W-:Y:S08]  /*2690*/  HMMA.16816.F32.BF16 R40, R180.reuse, R92, R40 ;  /* 0x0000005cb428723c */ /* 0x040ff00000041828 */
[----:B------:R-:W-:Y:S01]  /*26a0*/  HMMA.16816.F32.BF16 R32, R180, R94, R32 ;  /* 0x0000005eb420723c */ /* 0x000fe20000041820 */
[----:B------:R-:W1:Y:S07]  /*26b0*/  LDSM.16.M88.4 R92, [R211+0xc900] ;  /* 0x00c90000d35c783b */ /* 0x000e6e0000000200 */
[C---:B------:R-:W-:Y:S08]  /*26c0*/  HMMA.16816.F32.BF16 R8, R184.reuse, R88, R8 ;  /* 0x00000058b808723c */ /* 0x040ff00000041808 */
[C---:B------:R-:W-:Y:S01]  /*26d0*/  HMMA.16816.F32.BF16 R12, R184.reuse, R90, R12 ;  /* 0x0000005ab80c723c */ /* 0x040fe2000004180c */
[----:B------:R-:W1:Y:S07]  /*26e0*/  LDSM.16.M88.4 R88, [R211+0xd100] ;  /* 0x00d10000d358783b */ /* 0x000e6e0000000200 */
[C---:B------:R-:W-:Y:S08]  /*26f0*/  HMMA.16816.F32.BF16 R20, R184.reuse, R84, R20 ;  /* 0x00000054b814723c */ /* 0x040ff00000041814 */
[C---:B------:R-:W-:Y:S01]  /*2700*/  HMMA.16816.F32.BF16 R16, R184.reuse, R86, R16 ;  /* 0x00000056b810723c */ /* 0x040fe20000041810 */
[----:B------:R-:W2:Y:S07]  /*2710*/  LDSM.16.M88.4 R84, [R211+0xd900] ;  /* 0x00d90000d354783b */ /* 0x000eae0000000200 */
[C---:B------:R-:W-:Y:S08]  /*2720*/  HMMA.16816.F32.BF16 R56, R184.reuse, R80, R56 ;  /* 0x00000050b838723c */ /* 0x040ff00000041838 */
        /* <DEDUP_REMOVED lines=9> */
[----:B------:R-:W-:Y:S01]  /*27c0*/  HMMA.16816.F32.BF16 R24, R184, R70, R24 ;  /* 0x00000046b818723c */ /* 0x000fe20000041818 */
[----:B------:R-:W4:Y:S07]  /*27d0*/  LDSM.16.M88.4 R68, [R202+0x4800] ;  /* 0x00480000ca44783b */ /* 0x000f2e0000000200 */
[C---:B------:R-:W-:Y:S08]  /*27e0*/  HMMA.16816.F32.BF16 R8, R188.reuse, R64, R8 ;  /* 0x00000040bc08723c */ /* 0x040ff00000041808 */
[C---:B------:R-:W-:Y:S01]  /*27f0*/  HMMA.16816.F32.BF16 R12, R188.reuse, R66, R12 ;  /* 0x00000042bc0c723c */ /* 0x040fe2000004180c */
[----:B------:R-:W1:Y:S07]  /*2800*/  LDSM.16.M88.4 R64, [R202+0x5000] ;  /* 0x00500000ca40783b */ /* 0x000e6e0000000200 */
[C---:B--2---:R-:W-:Y:S08]  /*2810*/  HMMA.16816.F32.BF16 R20, R188.reuse, R60, R20 ;  /* 0x0000003cbc14723c */ /* 0x044ff00000041814 */
[----:B------:R-:W-:Y:S01]  /*2820*/  HMMA.16816.F32.BF16 R16, R188, R62, R16 ;  /* 0x0000003ebc10723c */ /* 0x000fe20000041810 */
[----:B------:R-:W2:Y:S01]  /*2830*/  LDSM.16.M88.4 R60, [R202+0x5800] ;  /* 0x00580000ca3c783b */ /* 0x000ea20000000200 */
[----:B------:R-:W-:-:S06]  /*2840*/  DEPBAR.LE SB0, 0x0 ;  /* 0x000080000000791a */ /* 0x000fcc0000000000 */
        /* <DEDUP_REMOVED lines=8> */
[C---:B------:R-:W-:Y:S08]  /*28d0*/  HMMA.16816.F32.BF16 R8, R192.reuse, R80, R8 ;  /* 0x00000050c008723c */ /* 0x040ff00000041808 */
[C---:B------:R-:W-:Y:S08]  /*28e0*/  HMMA.16816.F32.BF16 R12, R192.reuse, R82, R12 ;  /* 0x00000052c00c723c */ /* 0x040ff0000004180c */
[C---:B---3--:R-:W-:Y:S08]  /*28f0*/  HMMA.16816.F32.BF16 R20, R192.reuse, R76, R20 ;  /* 0x0000004cc014723c */ /* 0x048ff00000041814 */
[C---:B------:R-:W-:Y:S08]  /*2900*/  HMMA.16816.F32.BF16 R16, R192.reuse, R78, R16 ;  /* 0x0000004ec010723c */ /* 0x040ff00000041810 */
[C---:B-1----:R-:W-:Y:S08]  /*2910*/  HMMA.16816.F32.BF16 R56, R192.reuse, R72, R56 ;  /* 0x00000048c038723c */ /* 0x042ff00000041838 */
[C---:B------:R-:W-:Y:S08]  /*2920*/  HMMA.16816.F32.BF16 R52, R192.reuse, R74, R52 ;  /* 0x0000004ac034723c */ /* 0x040ff00000041834 */
[C---:B----4-:R-:W-:Y:S08]  /*2930*/  HMMA.16816.F32.BF16 R48, R192.reuse, R68, R48 ;  /* 0x00000044c030723c */ /* 0x050ff00000041830 */
[C---:B------:R-:W-:Y:S08]  /*2940*/  HMMA.16816.F32.BF16 R44, R192.reuse, R70, R44 ;  /* 0x00000046c02c723c */ /* 0x040ff0000004182c */
[C---:B------:R-:W-:Y:S08]  /*2950*/  HMMA.16816.F32.BF16 R40, R192.reuse, R64, R40 ;  /* 0x00000040c028723c */ /* 0x040ff00000041828 */
[C---:B------:R-:W-:Y:S08]  /*2960*/  HMMA.16816.F32.BF16 R32, R192.reuse, R66, R32 ;  /* 0x00000042c020723c */ /* 0x040ff00000041820 */
[C---:B--2---:R-:W-:Y:S08]  /*2970*/  HMMA.16816.F32.BF16 R28, R192.reuse, R60, R28 ;  /* 0x0000003cc01c723c */ /* 0x044ff0000004181c */
[----:B------:R-:W-:Y:S01]  /*2980*/  HMMA.16816.F32.BF16 R24, R192, R62, R24 ;  /* 0x0000003ec018723c */ /* 0x000fe20000041818 */
[----:B------:R-:W-:Y:S06]  /*2990*/  BAR.SYNC.DEFER_BLOCKING 0x0 ;  /* 0x0000000000007b1d */ /* 0x000fec0000010000 */
[----:B------:R-:W-:Y:S06]  /*29a0*/  @!P0 BRA `(.L_x_23) ;  /* 0x000003f000008947 */ /* 0x000fec0003800000 */
[----:B------:R-:W-:Y:S01]  /*29b0*/  PLOP3.LUT P2, PT, PT, PT, UP3, 0x80, 0x0 ;  /* 0x000000000000781c */ /* 0x000fe20003f4f038 */
[----:B------:R-:W-:Y:S01]  /*29c0*/  IMAD.MOV.U32 R216, RZ, RZ, RZ ;  /* 0x000000ffffd87224 */ /* 0x000fe200078e00ff */
[----:B------:R-:W-:-:S02]  /*29d0*/  IADD3 R217, R219, R100, R220 ;  /* 0x00000064dbd97210 */ /* 0x000fc40007ffe0dc */
[----:B------:R-:W-:Y:S02]  /*29e0*/  PLOP3.LUT P0, PT, PT, PT, UP3, 0x80, 0x0 ;  /* 0x000000000000781c */ /* 0x000fe40003f0f038 */
[----:B------:R-:W-:-:S05]  /*29f0*/  IADD3 R217, R217, -0x60, RZ ;  /* 0xffffffa0d9d97810 */ /* 0x000fca0007ffe0ff */
[----:B------:R-:W-:Y:S02]  /*2a00*/  IMAD.MOV.U32 R0, RZ, RZ, R217 ;  /* 0x000000ffff007224 */ /* 0x000fe400078e00d9 */
[----:B------:R-:W-:-:S05]  /*2a10*/  @P2 IMAD.HI.U32 R4, R217, c[0x0][0x2bc], RZ ;  /* 0x0000af00d9042a27 */ /* 0x000fca00078e00ff */
[----:B------:R-:W-:-:S04]  /*2a20*/  @P0 SHF.R.U32.HI R0, RZ, c[0x0][0x2c0], R4 ;  /* 0x0000b000ff000a19 */ /* 0x000fc80000011604 */
[----:B------:R-:W-:-:S04]  /*2a30*/  @!P1 IADD3 R7, P0, R0, UR12, RZ ;  /* 0x0000000c00079c10 */ /* 0x000fc8000ff1e0ff */
[----:B------:R-:W-:Y:S02]  /*2a40*/  @!P1 LEA.HI.X.SX32 R4, R0, UR7, 0x1, P0 ;  /* 0x0000000700049c11 */ /* 0x000fe400080f0eff */
[----:B------:R-:W-:-:S04]  /*2a50*/  @!P1 LEA R6, P0, R7, c[0x0][0x2a0], 0x2 ;  /* 0x0000a80007069a11 */ /* 0x000fc800078010ff */
[----:B------:R-:W-:-:S05]  /*2a60*/  @!P1 LEA.HI.X R7, R7, c[0x0][0x2a4], R4, 0x2, P0 ;  /* 0x0000a90007079a11 */ /* 0x000fca00000f1404 */
[----:B------:R-:W2:Y:S01]  /*2a70*/  @!P1 LDG.E R216, [R6.64] ;  /* 0x0000000e06d89981 */ /* 0x000ea2000c1e1900 */
[----:B------:R-:W-:Y:S01]  /*2a80*/  IMAD.MOV R0, RZ, RZ, -R0 ;  /* 0x000000ffff007224 */ /* 0x000fe200078e0a00 */
[----:B------:R-:W-:Y:S02]  /*2a90*/  SHF.L.U64.HI R60, R231, 0x1, R38 ;  /* 0x00000001e73c7819 */ /* 0x000fe40000010226 */
[----:B------:R-:W-:Y:S01]  /*2aa0*/  SHF.L.U64.HI R4, R230, 0x1, R233 ;  /* 0x00000001e6047819 */ /* 0x000fe200000102e9 */
[----:B------:R-:W-:-:S04]  /*2ab0*/  IMAD R217, R0, c[0x0][0x2b8], R217 ;  /* 0x0000ae0000d97a24 */ /* 0x000fc800078e02d9 */
[----:B------:R-:W-:Y:S01]  /*2ac0*/  IMAD.WIDE.U32 R62, R217, c[0x0][0x1e0], RZ ;  /* 0x00007800d93e7a25 */ /* 0x000fe200078e00ff */
[----:B------:R-:W-:-:S05]  /*2ad0*/  SHF.R.S32.HI R0, RZ, 0x1f, R217 ;  /* 0x0000001fff007819 */ /* 0x000fca00000114d9 */
[----:B------:R-:W-:-:S04]  /*2ae0*/  IMAD R0, R0, c[0x0][0x1e0], RZ ;  /* 0x0000780000007a24 */ /* 0x000fc800078e02ff */
[----:B------:R-:W-:-:S04]  /*2af0*/  IMAD R61, R217, c[0x0][0x1e4], R0 ;  /* 0x00007900d93d7a24 */ /* 0x000fc800078e0200 */
[----:B------:R-:W-:Y:S01]  /*2b00*/  IMAD.IADD R63, R63, 0x1, R61 ;  /* 0x000000013f3f7824 */ /* 0x000fe200078e023d */
[----:B--2---:R-:W-:-:S03]  /*2b10*/  SHF.R.S32.HI R61, RZ, 0x1f, R216 ;  /* 0x0000001fff3d7819 */ /* 0x004fc600000114d8 */
[----:B------:R-:W-:-:S04]  /*2b20*/  IMAD.WIDE.U32 R6, R216, c[0x0][0x1f0], R62 ;  /* 0x00007c00d8067a25 */ /* 0x000fc800078e003e */
[----:B------:R-:W-:Y:S01]  /*2b30*/  IMAD R61, R61, c[0x0][0x1f0], RZ ;  /* 0x00007c003d3d7a24 */ /* 0x000fe200078e02ff */
[----:B------:R-:W-:Y:S02]  /*2b40*/  IADD3 R68, P0, R6, UR10, RZ ;  /* 0x0000000a06447c10 */ /* 0x000fe4000ff1e0ff */
[----:B------:R-:W-:Y:S01]  /*2b50*/  SEL R6, RZ, 0x10, P4 ;  /* 0x00000010ff067807 */ /* 0x000fe20002000000 */
[----:B------:R-:W-:Y:S01]  /*2b60*/  IMAD R0, R216, c[0x0][0x1f4], R61 ;  /* 0x00007d00d8007a24 */ /* 0x000fe200078e023d */
[----:B------:R-:W-:Y:S02]  /*2b70*/  IADD3 R61, -R232, 0x10, RZ ;  /* 0x00000010e83d7810 */ /* 0x000fe40007ffe1ff */
[----:B------:R-:W-:Y:S02]  /*2b80*/  IADD3 R62, -R6, 0x10, RZ ;  /* 0x00000010063e7810 */ /* 0x000fe40007ffe1ff */
[----:B------:R-:W-:Y:S01]  /*2b90*/  IADD3.X R7, R7, UR6, R0, P0, !PT ;  /* 0x0000000607077c10 */ /* 0x000fe200087fe400 */
[----:B------:R-:W-:Y:S01]  /*2ba0*/  IMAD.SHL.U32 R0, R230, 0x2, RZ ;  /* 0x00000002e6007824 */ /* 0x000fe200078e00ff */
[----:B------:R-:W-:-:S02]  /*2bb0*/  LEA R70, P0, R68, c[0x0][0x1c8], 0x1 ;  /* 0x0000720044467a11 */ /* 0x000fc400078008ff */
[----:B------:R-:W-:Y:S02]  /*2bc0*/  LOP3.LUT R62, R62, 0xf, RZ, 0xc0, !PT ;  /* 0x0000000f3e3e7812 */ /* 0x000fe400078ec0ff */
[----:B------:R-:W-:Y:S01]  /*2bd0*/  LEA.HI.X R68, R68, c[0x0][0x1cc], R7, 0x1, P0 ;  /* 0x0000730044447a11 */ /* 0x000fe200000f0c07 */
[----:B------:R-:W-:Y:S01]  /*2be0*/  SHFL.IDX PT, R66, R70, RZ, 0x181f ;  /* 0x00181fff46427589 */ /* 0x000fe200000e0000 */
[----:B------:R-:W-:Y:S01]  /*2bf0*/  IMAD.SHL.U32 R7, R231, 0x2, RZ ;  /* 0x00000002e7077824 */ /* 0x000fe200078e00ff */
[----:B------:R-:W-:Y:S02]  /*2c00*/  LOP3.LUT R61, R61, 0xf, RZ, 0xc0, !PT ;  /* 0x0000000f3d3d7812 */ /* 0x000fe400078ec0ff */
[----:B------:R-:W1:Y:S04]  /*2c10*/  SHFL.IDX PT, R63, R70, 0x2, 0x181f ;  /* 0x00581f00463f7f89 */ /* 0x000e6800000e0000 */
[----:B------:R-:W2:Y:S04]  /*2c20*/  SHFL.IDX PT, R69, R68, RZ, 0x181f ;  /* 0x00181fff44457589 */ /* 0x000ea800000e0000 */
[----:B------:R3:W4:Y:S04]  /*2c30*/  SHFL.IDX PT, R64, R70, 0x1, 0x181f ;  /* 0x00381f0046407f89 */ /* 0x00072800000e0000 */
[----:B------:R-:W5:Y:S04]  /*2c40*/  SHFL.IDX PT, R65, R68, 0x2, 0x181f ;  /* 0x00581f0044417f89 */ /* 0x000f6800000e0000 */
[----:B------:R5:W5:Y:S01]  /*2c50*/  SHFL.IDX PT, R67, R68, 0x1, 0x181f ;  /* 0x00381f0044437f89 */ /* 0x000b6200000e0000 */
[----:B-1----:R-:W-:-:S02]  /*2c60*/  IADD3 R72, P2, P0, R62, R63, R7 ;  /* 0x0000003f3e487210 */ /* 0x002fc4000785e007 */
[----:B---3--:R-:W-:-:S05]  /*2c70*/  IADD3 R70, P6, R66, R7, RZ ;  /* 0x0000000742467210 */ /* 0x008fca0007fde0ff */
[C-C-:B--2---:R-:W-:Y:S01]  /*2c80*/  IMAD.X R71, R69.reuse, 0x1, R60.reuse, P6 ;  /* 0x0000000145477824 */ /* 0x144fe200030e063c */
[----:B----4-:R-:W-:Y:S02]  /*2c90*/  IADD3 R62, P6, R64, R7, RZ ;  /* 0x00000007403e7210 */ /* 0x010fe40007fde0ff */
[-C--:B-----5:R-:W-:Y:S02]  /*2ca0*/  IADD3 R68, P5, R66, R0.reuse, RZ ;  /* 0x0000000042447210 */ /* 0x0a0fe40007fbe0ff */
[----:B------:R-:W-:Y:S01]  /*2cb0*/  IADD3.X R73, RZ, R65, R60, P2, P0 ;  /* 0x00000041ff497210 */ /* 0x000fe200017e043c */
[----:B------:R1:W-:Y:S02]  /*2cc0*/  LDGSTS.E.BYPASS.LTC128B.128 [R218+0x8100], [R70.64], !P4 ;  /* 0x0810000046da7fae */ /* 0x0003e4000e101d4e */
[----:B------:R-:W-:Y:S01]  /*2cd0*/  IMAD.X R69, R69, 0x1, R4, P5 ;  /* 0x0000000145457824 */ /* 0x000fe200028e0604 */
[----:B------:R-:W-:Y:S02]  /*2ce0*/  IADD3 R66, P5, R64, R0, RZ ;  /* 0x0000000040427210 */ /* 0x000fe40007fbe0ff */
[----:B------:R-:W-:Y:S01]  /*2cf0*/  IADD3 R64, P2, P0, R61, R63, R0 ;  /* 0x0000003f3d407210 */ /* 0x000fe2000785e000 */
[C---:B------:R-:W-:Y:S01]  /*2d00*/  IMAD.X R63, R67.reuse, 0x1, R60, P6 ;  /* 0x00000001433f7824 */ /* 0x040fe200030e063c */
[----:B------:R-:W-:Y:S01]  /*2d10*/  ISETP.NE.U32.AND P6, PT, R6, RZ, PT ;  /* 0x000000ff0600720c */ /* 0x000fe20003fc5070 */
[--C-:B------:R-:W-:Y:S01]  /*2d20*/  IMAD.X R67, R67, 0x1, R4.reuse, P5 ;  /* 0x0000000143437824 */ /* 0x100fe200028e0604 */
[----:B------:R-:W-:Y:S01]  /*2d30*/  ISETP.NE.U32.AND P5, PT, R232, RZ, PT ;  /* 0x000000ffe800720c */ /* 0x000fe20003fa5070 */
[----:B------:R1:W-:Y:S01]  /*2d40*/  LDGSTS.E.BYPASS.LTC128B.128 [R218+0xb100], [R68.64], !P3 ;  /* 0x0b10000044da7fae */ /* 0x0003e2000d901d4e */
[----:B------:R-:W-:-:S03]  /*2d50*/  IADD3.X R65, RZ, R65, R4, P2, P0 ;  /* 0x00000041ff417210 */ /* 0x000fc600017e0404 */
[----:B------:R1:W-:Y:S04]  /*2d60*/  LDGSTS.E.BYPASS.LTC128B.128 [R218+0x9100], [R62.64], !P4 ;  /* 0x091000003eda7fae */ /* 0x0003e8000e101d4e */
[----:B------:R1:W-:Y:S04]  /*2d70*/  LDGSTS.E.BYPASS.LTC128B.128 [R218+0xc100], [R66.64], !P3 ;  /* 0x0c10000042da7fae */ /* 0x0003e8000d901d4e */
[----:B------:R1:W-:Y:S04]  /*2d80*/  LDGSTS.E.BYPASS.LTC128B.128.ZFILL [R218+0xa100], [R72.64], P6 ;  /* 0x0a10000048da7fae */ /* 0x0003e8000b141d4e */
[----:B------:R1:W-:Y:S02]  /*2d90*/  LDGSTS.E.BYPASS.LTC128B.128.ZFILL [R218+0xd100], [R64.64], P5 ;  /* 0x0d10000040da7fae */ /* 0x0003e4000a941d4e */
.L_x_23:
[----:B------:R-:W-:Y:S01]  /*2da0*/  LOP3.LUT R102, R102, 0xffffffe0, RZ, 0xc0, !PT ;  /* 0xffffffe066667812 */ /* 0x000fe200078ec0ff */
[----:B------:R-:W-:Y:S01]  /*2db0*/  FMUL.FTZ R4, R16, c[0x0][0x320] ;  /* 0x0000c80010047a20 */ /* 0x000fe20000410000 */
[-C--:B------:R-:W-:Y:S01]  /*2dc0*/  LEA.HI R104, R104, R101.reuse, RZ, 0x2 ;  /* 0x0000006568687211 */ /* 0x080fe200078f10ff */
[----:B------:R-:W-:Y:S01]  /*2dd0*/  FMUL.FTZ R20, R20, c[0x0][0x320] ;  /* 0x0000c80014147a20 */ /* 0x000fe20000410000 */
[----:B------:R-:W-:Y:S01]  /*2de0*/  SHF.R.S32.HI R16, RZ, 0x1f, R103 ;  /* 0x0000001fff107819 */ /* 0x000fe20000011467 */
[----:B------:R-:W-:Y:S01]  /*2df0*/  FMUL.FTZ R17, R17, c[0x0][0x320] ;  /* 0x0000c80011117a20 */ /* 0x000fe20000410000 */
[----:B------:R-:W-:Y:S01]  /*2e00*/  IADD3 R7, -R102, R101, RZ ;  /* 0x0000006566077210 */ /* 0x000fe20007ffe1ff */
[----:B-1----:R1:W2:Y:S01]  /*2e10*/  MUFU.TANH R70, R20 ;  /* 0x0000001400467308 */ /* 0x0022a20000002400 */
[----:B------:R-:W-:Y:S01]  /*2e20*/  LOP3.LUT R104, R104, 0xfffffffc, RZ, 0xc0, !PT ;  /* 0xfffffffc68687812 */ /* 0x000fe200078ec0ff */
[----:B------:R-:W-:Y:S01]  /*2e30*/  FMUL.FTZ R33, R33, c[0x0][0x320] ;  /* 0x0000c80021217a20 */ /* 0x000fe20000410000 */
[----:B------:R-:W-:Y:S01]  /*2e40*/  LEA.HI R16, R16, R103, RZ, 0x3 ;  /* 0x0000006710107211 */ /* 0x000fe200078f18ff */
[----:B------:R-:W-:Y:S01]  /*2e50*/  FMUL.FTZ R24, R24, c[0x0][0x320] ;  /* 0x0000c80018187a20 */ /* 0x000fe20000410000 */
[----:B------:R-:W-:Y:S01]  /*2e60*/  IADD3 R104, -R104, R101, RZ ;  /* 0x0000006568687210 */ /* 0x000fe20007ffe1ff */
[----:B------:R-:W-:Y:S01]  /*2e70*/  FMUL.FTZ R134, R25, c[0x0][0x320] ;  /* 0x0000c80019867a20 */ /* 0x000fe20000410000 */
[----:B------:R-:W-:Y:S01]  /*2e80*/  LOP3.LUT R16, R16, 0xffffff8, RZ, 0xc0, !PT ;  /* 0x0ffffff810107812 */ /* 0x000fe200078ec0ff */
[----:B------:R3:W4:Y:S01]  /*2e90*/  MUFU.TANH R69, R17 ;  /* 0x0000001100457308 */ /* 0x0007220000002400 */
[----:B------:R-:W-:Y:S01]  /*2ea0*/  PLOP3.LUT P2, PT, PT, PT, UP2, 0x80, 0x0 ;  /* 0x000000000000781c */ /* 0x000fe20003f4f028 */
[----:B------:R-:W-:Y:S01]  /*2eb0*/  FMUL.FTZ R25, R13, c[0x0][0x320] ;  /* 0x0000c8000d197a20 */ /* 0x000fe20000410000 */
[----:B------:R-:W-:Y:S01]  /*2ec0*/  PLOP3.LUT P0, PT, PT, PT, UP2, 0x80, 0x0 ;  /* 0x000000000000781c */ /* 0x000fe20003f0f028 */
[----:B------:R-:W-:Y:S01]  /*2ed0*/  IMAD.IADD R16, R103, 0x1, -R16 ;  /* 0x0000000167107824 */ /* 0x000fe200078e0a10 */
[----:B------:R-:W-:Y:S01]  /*2ee0*/  ULDC UR17, c[0x0][0x324] ;  /* 0x0000c90000117ab9 */ /* 0x000fe20000000800 */
[----:B------:R-:W-:Y:S01]  /*2ef0*/  FMUL.FTZ R13, R12, c[0x0][0x320] ;  /* 0x0000c8000c0d7a20 */ /* 0x000fe20000410000 */
[----:B------:R-:W-:Y:S01]  /*2f00*/  ULOP3.LUT UR17, URZ, UR17, URZ, 0x33, !UPT ;  /* 0x000000113f117292 */ /* 0x000fe2000f8e333f */
[----:B-1----:R-:W-:Y:S01]  /*2f10*/  SHF.R.S32.HI R20, RZ, 0x1f, R7 ;  /* 0x0000001fff147819 */ /* 0x002fe20000011407 */
[----:B------:R1:W1:Y:S01]  /*2f20*/  MUFU.TANH R154, R33 ;  /* 0x00000021009a7308 */ /* 0x0002620000002400 */
[----:B------:R-:W-:Y:S01]  /*2f30*/  FMUL.FTZ R6, R21, c[0x0][0x320] ;  /* 0x0000c80015067a20 */ /* 0x000fe20000410000 */
[----:B------:R-:W0:Y:S01]  /*2f40*/  LDGDEPBAR ;  /* 0x00000000000079af */ /* 0x000e220000000000 */
[----:B------:R-:W-:Y:S01]  /*2f50*/  LEA.HI R20, R20, R7, RZ, 0x2 ;  /* 0x0000000714147211 */ /* 0x000fe200078f10ff */
[----:B------:R-:W-:-:S02]  /*2f60*/  FMUL.FTZ R21, R56, c[0x0][0x320] ;  /* 0x0000c80038157a20 */ /* 0x000fc40000410000 */
[----:B------:R-:W-:Y:S01]  /*2f70*/  FMUL.FTZ R0, R52, c[0x0][0x320] ;  /* 0x0000c80034007a20 */ /* 0x000fe20000410000 */
[----:B---3--:R-:W-:Y:S01]  /*2f80*/  LEA.HI R17, R104, R104, RZ, 0x1 ;  /* 0x0000006868117211 */ /* 0x008fe200078f08ff */
[----:B------:R3:W2:Y:S01]  /*2f90*/  MUFU.TANH R136, R24 ;  /* 0x0000001800887308 */ /* 0x0006a20000002400 */
[----:B------:R-:W-:Y:S02]  /*2fa0*/  FMUL.FTZ R57, R57, c[0x0][0x320] ;  /* 0x0000c80039397a20 */ /* 0x000fe40000410000 */
[----:B------:R-:W-:Y:S01]  /*2fb0*/  LOP3.LUT R17, R17, 0x1ffffffe, RZ, 0xc0, !PT ;  /* 0x1ffffffe11117812 */ /* 0x000fe200078ec0ff */
[----:B------:R-:W-:Y:S02]  /*2fc0*/  FMUL.FTZ R53, R53, c[0x0][0x320] ;  /* 0x0000c80035357a20 */ /* 0x000fe40000410000 */
[----:B------:R-:W-:Y:S01]  /*2fd0*/  FMUL.FTZ R48, R48, c[0x0][0x320] ;  /* 0x0000c80030307a20 */ /* 0x000fe20000410000 */
[----:B------:R-:W-:Y:S01]  /*2fe0*/  IADD3 R17, R104, -R17, RZ ;  /* 0x8000001168117210 */ /* 0x000fe20007ffe0ff */
[----:B------:R-:W-:Y:S01]  /*2ff0*/  FMUL.FTZ R49, R49, c[0x0][0x320] ;  /* 0x0000c80031317a20 */ /* 0x000fe20000410000 */
[----:B-1----:R-:W-:Y:S01]  /*3000*/  LEA.HI.SX32 R33, R20, UR21, 0x1e ;  /* 0x0000001514217c11 */ /* 0x002fe2000f8ff2ff */
[----:B------:R-:W-:Y:S01]  /*3010*/  FMUL.FTZ R44, R44, c[0x0][0x320] ;  /* 0x0000c8002c2c7a20 */ /* 0x000fe20000410000 */
[----:B------:R-:W1:Y:S01]  /*3020*/  MUFU.TANH R6, R6 ;  /* 0x0000000600067308 */ /* 0x000e620000002400 */
[----:B------:R-:W-:Y:S01]  /*3030*/  FMUL.FTZ R45, R45, c[0x0][0x320] ;  /* 0x0000c8002d2d7a20 */ /* 0x000fe20000410000 */
[----:B------:R-:W-:Y:S01]  /*3040*/  LEA R16, R16, R33, 0x4 ;  /* 0x0000002110107211 */ /* 0x000fe200078e20ff */
[----:B------:R-:W-:Y:S01]  /*3050*/  FMUL.FTZ R40, R40, c[0x0][0x320] ;  /* 0x0000c80028287a20 */ /* 0x000fe20000410000 */
[----:B---3--:R-:W-:Y:S01]  /*3060*/  LOP3.LUT R24, R20, 0x7ffffffc, RZ, 0xc0, !PT ;  /* 0x7ffffffc14187812 */ /* 0x008fe200078ec0ff */
[----:B------:R-:W-:-:S02]  /*3070*/  FMUL.FTZ R41, R41, c[0x0][0x320] ;  /* 0x0000c80029297a20 */ /* 0x000fc40000410000 */
[----:B------:R-:W-:Y:S01]  /*3080*/  IMAD R221, R17, 0x8, R16 ;  /* 0x0000000811dd7824 */ /* 0x000fe200078e0210 */
[----:B------:R-:W-:Y:S01]  /*3090*/  IADD3 R24, R7, -R24, RZ ;  /* 0x8000001807187210 */ /* 0x000fe20007ffe0ff */
[----:B------:R-:W-:Y:S01]  /*30a0*/  FMUL.FTZ R7, R8, c[0x0][0x320] ;  /* 0x0000c80008077a20 */ /* 0x000fe20000410000 */
[----:B------:R-:W-:Y:S01]  /*30b0*/  MOV R8, c[0x0][0x2ac] ;  /* 0x0000ab0000087a02 */ /* 0x000fe20000000f00 */
[----:B------:R-:W-:Y:S01]  /*30c0*/  @P2 IMAD.HI.U32 R16, R221, c[0x0][0x2c8], RZ ;  /* 0x0000b200dd102a27 */ /* 0x000fe200078e00ff */
[----:B------:R-:W-:Y:S01]  /*30d0*/  MOV R17, R221 ;  /* 0x000000dd00117202 */ /* 0x000fe20000000f00 */
[----:B------:R-:W3:Y:S02]  /*30e0*/  MUFU.TANH R4, R4 ;  /* 0x0000000400047308 */ /* 0x000ee40000002400 */
[----:B------:R-:W-:Y:S01]  /*30f0*/  IMAD.SHL.U32 R222, R24, 0x2, RZ ;  /* 0x0000000218de7824 */ /* 0x000fe200078e00ff */
[----:B------:R-:W-:Y:S01]  /*3100*/  @P0 SHF.R.U32.HI R17, RZ, c[0x0][0x2cc], R16 ;  /* 0x0000b300ff110a19 */ /* 0x000fe20000011610 */
[----:B------:R-:W-:Y:S01]  /*3110*/  FMUL.FTZ R32, R32, c[0x0][0x320] ;  /* 0x0000c80020207a20 */ /* 0x000fe20000410000 */
[----:B------:R-:W-:Y:S01]  /*3120*/  PLOP3.LUT P0, PT, PT, PT, UP1, 0x40, 0x0 ;  /* 0x000000000000781c */ /* 0x000fe20003f0e818 */
[----:B------:R-:W-:Y:S01]  /*3130*/  FMUL.FTZ R28, R28, c[0x0][0x320] ;  /* 0x0000c8001c1c7a20 */ /* 0x000fe20000410000 */
[----:B------:R-:W-:Y:S01]  /*3140*/  IADD3 R64, -R222, 0x1, R39 ;  /* 0x00000001de407810 */ /* 0x000fe20007ffe127 */
[----:B------:R-:W5:Y:S01]  /*3150*/  SHFL.IDX PT, R12, R17, RZ, 0x1c1f ;  /* 0x001c1fff110c7589 */ /* 0x000f6200000e0000 */
[----:B------:R-:W-:Y:S01]  /*3160*/  FMUL.FTZ R29, R29, c[0x0][0x320] ;  /* 0x0000c8001d1d7a20 */ /* 0x000fe20000410000 */
[----:B------:R-:W1:Y:S01]  /*3170*/  MUFU.TANH R21, R21 ;  /* 0x0000001500157308 */ /* 0x000e620000002400 */
[----:B------:R-:W-:Y:S01]  /*3180*/  FMUL.FTZ R9, R9, c[0x0][0x320] ;  /* 0x0000c80009097a20 */ /* 0x000fe20000410000 */
[----:B------:R-:W-:Y:S01]  /*3190*/  IADD3 R64, R64, -c[0x0][0x168], RZ ;  /* 0x80005a0040407a10 */ /* 0x000fe20007ffe0ff */
[----:B------:R-:W-:Y:S01]  /*31a0*/  IMAD R63, R8, c[0x0][0x1d0], R37 ;  /* 0x00007400083f7a24 */ /* 0x000fe200078e0225 */
[----:B------:R-:W-:-:S02]  /*31b0*/  IADD3 R62, R37, -R222, RZ ;  /* 0x800000de253e7210 */ /* 0x000fc40007ffe0ff */
[----:B------:R-:W-:Y:S02]  /*31c0*/  IADD3 R65, R64, c[0x0][0x328], RZ ;  /* 0x0000ca0040417a10 */ /* 0x000fe40007ffe0ff */
[----:B------:R1:W1:Y:S01]  /*31d0*/  MUFU.TANH R126, R57 ;  /* 0x00000039007e7308 */ /* 0x0002620000002400 */
[----:B------:R-:W-:Y:S02]  /*31e0*/  IADD3 R63, -R222, R63, RZ ;  /* 0x0000003fde3f7210 */ /* 0x000fe40007ffe1ff */
[----:B------:R-:W-:-:S05]  /*31f0*/  IADD3 R64, R64, UR17, RZ ;  /* 0x0000001140407c10 */ /* 0x000fca000fffe0ff */
[----:B------:R-:W1:Y:S01]  /*3200*/  MUFU.TANH R0, R0 ;  /* 0x0000000000007308 */ /* 0x000e620000002400 */
[----:B-----5:R-:W-:Y:S01]  /*3210*/  IMAD.IADD R68, R65, 0x1, R12 ;  /* 0x0000000141447824 */ /* 0x020fe200078e020c */
[----:B------:R-:W-:-:S06]  /*3220*/  IADD3 R67, R64, R12, RZ ;  /* 0x0000000c40437210 */ /* 0x000fcc0007ffe0ff */
[----:B------:R1:W1:Y:S01]  /*3230*/  MUFU.TANH R128, R53 ;  /* 0x0000003500807308 */ /* 0x0002620000002400 */
[----:B------:R-:W-:-:S07]  /*3240*/  IMNMX R68, R68, R63, PT ;  /* 0x0000003f44447217 */ /* 0x000fce0003800200 */
        /* <DEDUP_REMOVED lines=10> */
[----:B------:R1:W1:Y:S08]  /*32f0*/  MUFU.TANH R16, R25 ;  /* 0x0000001900107308 */ /* 0x0002700000002400 */
[----:B------:R1:W1:Y:S08]  /*3300*/  MUFU.TANH R20, R13 ;  /* 0x0000000d00147308 */ /* 0x0002700000002400 */
[----:B------:R-:W1:Y:S08]  /*3310*/  MUFU.TANH R7, R7 ;  /* 0x0000000700077308 */ /* 0x000e700000002400 */
[----:B------:R1:W1:Y:S01]  /*3320*/  MUFU.TANH R24, R9 ;  /* 0x0000000900187308 */ /* 0x0002620000002400 */
[----:B------:R-:W-:Y:S05]  /*3330*/  @P0 BRA `(.L_x_24) ;  /* 0x0000015000000947 */ /* 0x000fea0003800000 */
[----:B-1234-:R-:W-:Y:S01]  /*3340*/  IMAD.U32 R9, RZ, RZ, UR8 ;  /* 0x00000008ff097e24 */ /* 0x01efe2000f8e00ff */
[----:B------:R-:W-:Y:S04]  /*3350*/  BSSY B0, `(.L_x_25) ;  /* 0x000000f000007945 */ /* 0x000fe80003800000 */
[----:B------:R-:W-:-:S04]  /*3360*/  IADD3 R9, R9, -c[0x0][0x168], R12 ;  /* 0x80005a0009097a10 */ /* 0x000fc80007ffe00c */
        /* <DEDUP_REMOVED lines=9> */
.L_x_26:
[----:B------:R-:W-:-:S04]  /*3400*/  MOV R8, c[0x0][0x32c] ;  /* 0x0000cb0000087a02 */ /* 0x000fc80000000f00 */
[----:B------:R-:W-:-:S13]  /*3410*/  ISETP.NE.AND P0, PT, R8, 0x1, PT ;  /* 0x000000010800780c */ /* 0x000fda0003f05270 */
[----:B------:R-:W-:-:S05]  /*3420*/  @P0 IMAD.HI.U32 R8, R9, c[0x0][0x330], RZ ;  /* 0x0000cc0009080a27 */ /* 0x000fca00078e00ff */
[----:B------:R-:W-:Y:S02]  /*3430*/  @P0 SHF.R.U32.HI R9, RZ, c[0x0][0x334], R8 ;  /* 0x0000cd00ff090a19 */ /* 0x000fe40000011608 */
.L_x_27:
[----:B------:R-:W-:Y:S05]  /*3440*/  BSYNC B0 ;  /* 0x0000000000007941 */ /* 0x000fea0003800000 */
.L_x_25:
[----:B------:R-:W-:-:S05]  /*3450*/  IMAD R8, R9, c[0x0][0x32c], R62 ;  /* 0x0000cb0009087a24 */ /* 0x000fca00078e023e */
[----:B------:R-:W-:Y:S02]  /*3460*/  IADD3 R9, R8, c[0x0][0x32c], RZ ;  /* 0x0000cb0008097a10 */ /* 0x000fe40007ffe0ff */
[----:B------:R-:W-:Y:S02]  /*3470*/  IMNMX R67, R67, R8, !PT ;  /* 0x0000000843437217 */ /* 0x000fe40007800200 */
[----:B------:R-:W-:Y:S02]  /*3480*/  IMNMX R68, R68, R9, PT ;  /* 0x0000000944447217 */ /* 0x000fe40003800200 */
.L_x_24:
[C---:B--234-:R-:W-:Y:S01]  /*3490*/  ISETP.GE.AND P0, PT, R37.reuse, 0x9, PT ;  /* 0x000000092500780c */ /* 0x05cfe20003f06270 */
[----:B------:R-:W2:Y:S01]  /*34a0*/  SHFL.IDX PT, R17, R17, 0x1, 0x1c1f ;  /* 0x003c1f0011117f89 */ /* 0x000ea200000e0000 */
[----:B------:R-:W-:Y:S01]  /*34b0*/  ISETP.GE.AND P2, PT, R37, 0x2, PT ;  /* 0x000000022500780c */ /* 0x000fe20003f46270 */
[----:B------:R-:W-:Y:S01]  /*34c0*/  FMUL.FTZ R133, R30, c[0x0][0x320] ;  /* 0x0000c8001e857a20 */ /* 0x000fe20000410000 */
[----:B------:R-:W-:Y:S01]  /*34d0*/  P2R R61, PR, RZ, 0x1 ;  /* 0x00000001ff3d7803 */ /* 0x000fe20000000000 */
[----:B------:R-:W-:Y:S01]  /*34e0*/  FMUL.FTZ R30, R18, c[0x0][0x320] ;  /* 0x0000c800121e7a20 */ /* 0x000fe20000410000 */
[----:B------:R-:W-:Y:S01]  /*34f0*/  ISETP.GT.AND P0, PT, R67, 0x8, !P0 ;  /* 0x000000084300780c */ /* 0x000fe20004704270 */
[----:B------:R-:W-:Y:S01]  /*3500*/  FMUL.FTZ R18, R19, c[0x0][0x320] ;  /* 0x0000c80013127a20 */ /* 0x000fe20000410000 */
[----:B------:R-:W-:Y:S01]  /*3510*/  P2R R66, PR, RZ, 0x4 ;  /* 0x00000004ff427803 */ /* 0x000fe20000000000 */
[----:B------:R-:W-:Y:S01]  /*3520*/  FMUL.FTZ R10, R10, c[0x0][0x320] ;  /* 0x0000c8000a0a7a20 */ /* 0x000fe20000410000 */
[----:B------:R-:W-:Y:S01]  /*3530*/  ISETP.LT.OR P0, PT, R68, 0x9, P0 ;  /* 0x000000094400780c */ /* 0x000fe20000701670 */
[----:B------:R-:W-:Y:S01]  /*3540*/  FMUL.FTZ R47, R47, c[0x0][0x320] ;  /* 0x0000c8002f2f7a20 */ /* 0x000fe20000410000 */
[----:B------:R-:W-:Y:S01]  /*3550*/  ISETP.GT.AND P2, PT, R67, 0x1, !P2 ;  /* 0x000000014300780c */ /* 0x000fe20005744270 */
[----:B------:R-:W-:Y:S01]  /*3560*/  FMUL.FTZ R58, R58, c[0x0][0x320] ;  /* 0x0000c8003a3a7a20 */ /* 0x000fe20000410000 */
[----:B------:R-:W-:Y:S01]  /*3570*/  ISETP.GE.AND P5, PT, R37, 0xa, PT ;  /* 0x0000000a2500780c */ /* 0x000fe20003fa6270 */
[----:B------:R-:W-:Y:S01]  /*3580*/  FMUL.FTZ R59, R59, c[0x0][0x320] ;  /* 0x0000c8003b3b7a20 */ /* 0x000fe20000410000 */
[----:B-1----:R-:W-:Y:S01]  /*3590*/  FSEL R20, R20, -INF , !P0 ;  /* 0xff80000014147808 */ /* 0x002fe20004000000 */
[----:B------:R-:W-:Y:S01]  /*35a0*/  FMUL.FTZ R42, R42, c[0x0][0x320] ;  /* 0x0000c8002a2a7a20 */ /* 0x000fe20000410000 */
[----:B------:R-:W-:Y:S01]  /*35b0*/  ISETP.LT.OR P2, PT, R68, 0x2, P2 ;  /* 0x000000024400780c */ /* 0x000fe20001741670 */
[----:B------:R-:W-:Y:S01]  /*35c0*/  FMUL.FTZ R43, R43, c[0x0][0x320] ;  /* 0x0000c8002b2b7a20 */ /* 0x000fe20000410000 */
[----:B------:R-:W-:Y:S01]  /*35d0*/  ISETP.GT.AND P0, PT, R67, 0x9, !P5 ;  /* 0x000000094300780c */ /* 0x000fe20006f04270 */
[----:B------:R-:W-:Y:S01]  /*35e0*/  FMUL.FTZ R34, R34, c[0x0][0x320] ;  /* 0x0000c80022227a20 */ /* 0x000fe20000410000 */
[----:B------:R-:W-:Y:S01]  /*35f0*/  FSEL R24, R24, -INF , !P2 ;  /* 0xff80000018187808 */ /* 0x000fe20005000000 */
[----:B------:R-:W-:Y:S01]  /*3600*/  FMUL.FTZ R35, R35, c[0x0][0x320] ;  /* 0x0000c80023237a20 */ /* 0x000fe20000410000 */
[----:B------:R-:W-:Y:S01]  /*3610*/  ISETP.LT.OR P0, PT, R68, 0xa, P0 ;  /* 0x0000000a4400780c */ /* 0x000fe20000701670 */
[----:B------:R-:W-:Y:S01]  /*3620*/  FMUL.FTZ R54, R54, c[0x0][0x320] ;  /* 0x0000c80036367a20 */ /* 0x000fe20000410000 */
[----:B------:R-:W-:Y:S01]  /*3630*/  ISETP.GE.AND P2, PT, R37, 0x11, PT ;  /* 0x000000112500780c */ /* 0x000fe20003f46270 */
[----:B------:R-:W-:Y:S01]  /*3640*/  FMUL.FTZ R55, R55, c[0x0][0x320] ;  /* 0x0000c80037377a20 */ /* 0x000fe20000410000 */
[----:B------:R-:W-:Y:S01]  /*3650*/  FSEL R16, R16, -INF , !P0 ;  /* 0xff80000010107808 */ /* 0x000fe20004000000 */
[----:B------:R-:W-:Y:S01]  /*3660*/  FMUL.FTZ R31, R31, c[0x0][0x320] ;  /* 0x0000c8001f1f7a20 */ /* 0x000fe20000410000 */
[----:B------:R-:W-:Y:S01]  /*3670*/  ISETP.GT.AND P0, PT, R67, 0x10, !P2 ;  /* 0x000000104300780c */ /* 0x000fe20005704270 */
[----:B------:R-:W-:Y:S01]  /*3680*/  FMUL.FTZ R27, R27, c[0x0][0x320] ;  /* 0x0000c8001b1b7a20 */ /* 0x000fe20000410000 */
[----:B------:R-:W-:Y:S01]  /*3690*/  P2R R57, PR, RZ, 0x4 ;  /* 0x00000004ff397803 */ /* 0x000fe20000000000 */
        /* <DEDUP_REMOVED lines=8> */
[----:B------:R-:W1:Y:S01]  /*3720*/  MUFU.TANH R157, R47 ;  /* 0x0000002f009d7308 */ /* 0x000e620000002400 */
[----:B------:R-:W-:Y:S01]  /*3730*/  P2R R13, PR, RZ, 0x4 ;  /* 0x00000004ff0d7803 */ /* 0x000fe20000000000 */
[----:B------:R-:W-:Y:S01]  /*3740*/  FMUL.FTZ R26, R26, c[0x0][0x320] ;  /* 0x0000c8001a1a7a20 */ /* 0x000fe20000410000 */
[----:B------:R-:W-:Y:S01]  /*3750*/  ISETP.LT.OR P0, PT, R68, 0x12, P0 ;  /* 0x000000124400780c */ /* 0x000fe20000701670 */
[----:B--2---:R-:W-:Y:S01]  /*3760*/  IMAD.IADD R64, R64, 0x1, R17 ;  /* 0x0000000140407824 */ /* 0x004fe200078e0211 */
[----:B------:R-:W-:-:S02]  /*3770*/  ISETP.GE.AND P2, PT, R37, 0x19, PT ;  /* 0x000000192500780c */ /* 0x000fc40003f46270 */
[----:B------:R-:W-:Y:S01]  /*3780*/  FSEL R6, R6, -INF , !P0 ;  /* 0xff80000006067808 */ /* 0x000fe20004000000 */
[----:B------:R-:W2:Y:S01]  /*3790*/  MUFU.TANH R119, R58 ;  /* 0x0000003a00777308 */ /* 0x000ea20000002400 */
[----:B------:R-:W-:Y:S02]  /*37a0*/  ISETP.GT.AND P0, PT, R67, 0x18, !P2 ;  /* 0x000000184300780c */ /* 0x000fe40005704270 */
[----:B------:R-:W-:Y:S02]  /*37b0*/  P2R R56, PR, RZ, 0x4 ;  /* 0x00000004ff387803 */ /* 0x000fe40000000000 */
[----:B------:R-:W-:Y:S02]  /*37c0*/  ISETP.LT.OR P0, PT, R68, 0x19, P0 ;  /* 0x000000194400780c */ /* 0x000fe40000701670 */
[----:B------:R-:W-:Y:S01]  /*37d0*/  ISETP.GE.AND P2, PT, R37, 0x1a, PT ;  /* 0x0000001a2500780c */ /* 0x000fe20003f46270 */
[----:B------:R-:W3:Y:S01]  /*37e0*/  MUFU.TANH R139, R59 ;  /* 0x0000003b008b7308 */ /* 0x000ee20000002400 */
[----:B------:R-:W-:-:S02]  /*37f0*/  FSEL R4, R4, -INF , !P0 ;  /* 0xff80000004047808 */ /* 0x000fc40004000000 */
[----:B------:R-:W-:Y:S02]  /*3800*/  ISETP.GT.AND P0, PT, R67, 0x19, !P2 ;  /* 0x000000194300780c */ /* 0x000fe40005704270 */
[----:B------:R-:W-:Y:S02]  /*3810*/  P2R R9, PR, RZ, 0x4 ;  /* 0x00000004ff097803 */ /* 0x000fe40000000000 */
[----:B------:R-:W-:Y:S01]  /*3820*/  ISETP.LT.OR P0, PT, R68, 0x1a, P0 ;  /* 0x0000001a4400780c */ /* 0x000fe20000701670 */
[----:B------:R-:W4:Y:S01]  /*3830*/  MUFU.TANH R155, R42 ;  /* 0x0000002a009b7308 */ /* 0x000f220000002400 */
[----:B------:R-:W-:Y:S02]  /*3840*/  ISETP.GE.AND P2, PT, R37, 0x21, PT ;  /* 0x000000212500780c */ /* 0x000fe40003f46270 */
[----:B------:R-:W-:Y:S02]  /*3850*/  FSEL R8, R69, -INF , !P0 ;  /* 0xff80000045087808 */ /* 0x000fe40004000000 */
[----:B------:R-:W-:-:S02]  /*3860*/  ISETP.GT.AND P0, PT, R67, 0x20, !P2 ;  /* 0x000000204300780c */ /* 0x000fc40005704270 */
[----:B------:R-:W-:Y:S01]  /*3870*/  P2R R53, PR, RZ, 0x4 ;  /* 0x00000004ff357803 */ /* 0x000fe20000000000 */
[----:B------:R-:W1:Y:S01]  /*3880*/  MUFU.TANH R153, R43 ;  /* 0x0000002b00997308 */ /* 0x000e620000002400 */
[----:B------:R-:W-:Y:S02]  /*3890*/  ISETP.LT.OR P0, PT, R68, 0x21, P0 ;  /* 0x000000214400780c */ /* 0x000fe40000701670 */
[----:B------:R-:W-:Y:S02]  /*38a0*/  ISETP.GE.AND P2, PT, R37, 0x22, PT ;  /* 0x000000222500780c */ /* 0x000fe40003f46270 */
[----:B------:R-:W-:Y:S02]  /*38b0*/  FSEL R32, R21, -INF , !P0 ;  /* 0xff80000015207808 */ /* 0x000fe40004000000 */
[----:B------:R-:W-:Y:S01]  /*38c0*/  ISETP.GT.AND P0, PT, R67, 0x21, !P2 ;  /* 0x000000214300780c */ /* 0x000fe20005704270 */
[----:B------:R-:W1:Y:S01]  /*38d0*/  MUFU.TANH R151, R34 ;  /* 0x0000002200977308 */ /* 0x000e620000002400 */
[----:B------:R-:W-:-:S02]  /*38e0*/  P2R R52, PR, RZ, 0x4 ;  /* 0x00000004ff347803 */ /* 0x000fc40000000000 */
[----:B------:R-:W-:Y:S02]  /*38f0*/  ISETP.LT.OR P0, PT, R68, 0x22, P0 ;  /* 0x000000224400780c */ /* 0x000fe40000701670 */
[----:B------:R-:W-:Y:S02]  /*3900*/  ISETP.GE.AND P2, PT, R37, 0x29, PT ;  /* 0x000000292500780c */ /* 0x000fe40003f46270 */
[----:B------:R-:W-:Y:S01]  /*3910*/  FSEL R126, R126, -INF , !P0 ;  /* 0xff8000007e7e7808 */ /* 0x000fe20004000000 */
[----:B------:R-:W1:Y:S01]  /*3920*/  MUFU.TANH R143, R35 ;  /* 0x00000023008f7308 */ /* 0x000e620000002400 */
[----:B------:R-:W-:Y:S02]  /*3930*/  ISETP.GT.AND P0, PT, R67, 0x28, !P2 ;  /* 0x000000284300780c */ /* 0x000fe40005704270 */
[----:B------:R-:W-:Y:S02]  /*3940*/  P2R R49, PR, RZ, 0x4 ;  /* 0x00000004ff317803 */ /* 0x000fe40000000000 */
[----:B------:R-:W-:-:S02]  /*3950*/  ISETP.LT.OR P0, PT, R68, 0x29, P0 ;  /* 0x000000294400780c */ /* 0x000fc40000701670 */
[----:B------:R-:W-:Y:S01]  /*3960*/  ISETP.GE.AND P2, PT, R37, 0x2a, PT ;  /* 0x0000002a2500780c */ /* 0x000fe20003f46270 */
[----:B------:R-:W1:Y:S01]  /*3970*/  MUFU.TANH R129, R54 ;  /* 0x0000003600817308 */ /* 0x000e620000002400 */
[----:B------:R-:W-:Y:S02]  /*3980*/  FSEL R28, R0, -INF , !P0 ;  /* 0xff800000001c7808 */ /* 0x000fe40004000000 */
[----:B------:R-:W-:Y:S02]  /*3990*/  ISETP.GT.AND P0, PT, R67, 0x29, !P2 ;  /* 0x000000294300780c */ /* 0x000fe40005704270 */
[----:B------:R-:W-:Y:S02]  /*39a0*/  P2R R48, PR, RZ, 0x4 ;  /* 0x00000004ff307803 */ /* 0x000fe40000000000 */
[----:B------:R-:W-:Y:S01]  /*39b0*/  ISETP.LT.OR P0, PT, R68, 0x2a, P0 ;  /* 0x0000002a4400780c */ /* 0x000fe20000701670 */
[----:B------:R-:W1:Y:S01]  /*39c0*/  MUFU.TANH R137, R55 ;  /* 0x0000003700897308 */ /* 0x000e620000002400 */
[----:B------:R-:W-:-:S02]  /*39d0*/  ISETP.GE.AND P2, PT, R37, 0x31, PT ;  /* 0x000000312500780c */ /* 0x000fc40003f46270 */
[----:B------:R-:W-:Y:S02]  /*39e0*/  FSEL R128, R128, -INF , !P0 ;  /* 0xff80000080807808 */ /* 0x000fe40004000000 */
[----:B------:R-:W-:Y:S02]  /*39f0*/  ISETP.GT.AND P0, PT, R67, 0x30, !P2 ;  /* 0x000000304300780c */ /* 0x000fe40005704270 */
[----:B------:R-:W-:Y:S01]  /*3a00*/  P2R R45, PR, RZ, 0x4 ;  /* 0x00000004ff2d7803 */ /* 0x000fe20000000000 */
[----:B------:R-:W1:Y:S01]  /*3a10*/  MUFU.TANH R133, R133 ;  /* 0x0000008500857308 */ /* 0x000e620000002400 */
[----:B------:R-:W-:Y:S02]  /*3a20*/  ISETP.LT.OR P0, PT, R68, 0x31, P0 ;  /* 0x000000314400780c */ /* 0x000fe40000701670 */
[----:B------:R-:W-:Y:S02]  /*3a30*/  ISETP.GE.AND P2, PT, R37, 0x32, PT ;  /* 0x000000322500780c */ /* 0x000fe40003f46270 */
[----:B------:R-:W-:-:S02]  /*3a40*/  FSEL R152, R152, -INF , !P0 ;  /* 0xff80000098987808 */ /* 0x000fc40004000000 */
[----:B------:R-:W-:Y:S01]  /*3a50*/  ISETP.GT.AND P0, PT, R67, 0x31, !P2 ;  /* 0x000000314300780c */ /* 0x000fe20005704270 */
[----:B------:R-:W1:Y:S01]  /*3a60*/  MUFU.TANH R131, R31 ;  /* 0x0000001f00837308 */ /* 0x000e620000002400 */
[----:B------:R-:W-:Y:S02]  /*3a70*/  P2R R44, PR, RZ, 0x4 ;  /* 0x00000004ff2c7803 */ /* 0x000fe40000000000 */
[----:B------:R-:W-:Y:S02]  /*3a80*/  ISETP.LT.OR P0, PT, R68, 0x32, P0 ;  /* 0x000000324400780c */ /* 0x000fe40000701670 */
[----:B------:R-:W-:Y:S02]  /*3a90*/  ISETP.GE.AND P2, PT, R37, 0x39, PT ;  /* 0x000000392500780c */ /* 0x000fe40003f46270 */
[----:B------:R-:W-:Y:S01]  /*3aa0*/  FSEL R142, R142, -INF , !P0 ;  /* 0xff8000008e8e7808 */ /* 0x000fe20004000000 */
[----:B------:R-:W1:Y:S01]  /*3ab0*/  MUFU.TANH R30, R30 ;  /* 0x0000001e001e7308 */ /* 0x000e620000002400 */
[----:B------:R-:W-:-:S02]  /*3ac0*/  ISETP.GT.AND P0, PT, R67, 0x38, !P2 ;  /* 0x000000384300780c */ /* 0x000fc40005704270 */
[----:B------:R-:W-:Y:S02]  /*3ad0*/  P2R R41, PR, RZ, 0x4 ;  /* 0x00000004ff297803 */ /* 0x000fe40000000000 */
[----:B------:R-:W-:Y:S02]  /*3ae0*/  ISETP.LT.OR P0, PT, R68, 0x39, P0 ;  /* 0x000000394400780c */ /* 0x000fe40000701670 */
[----:B------:R-:W-:Y:S01]  /*3af0*/  ISETP.GE.AND P2, PT, R37, 0x3a, PT ;  /* 0x0000003a2500780c */ /* 0x000fe20003f46270 */
[----:B------:R-:W1:Y:S01]  /*3b00*/  MUFU.TANH R18, R18 ;  /* 0x0000001200127308 */ /* 0x000e620000002400 */
[----:B------:R-:W-:Y:S02]  /*3b10*/  FSEL R148, R148, -INF , !P0 ;  /* 0xff80000094947808 */ /* 0x000fe40004000000 */
[----:B------:R-:W-:Y:S02]  /*3b20*/  ISETP.GT.AND P0, PT, R67, 0x39, !P2 ;  /* 0x000000394300780c */ /* 0x000fe40005704270 */
[----:B------:R-:W-:-:S02]  /*3b30*/  P2R R40, PR, RZ, 0x4 ;  /* 0x00000004ff287803 */ /* 0x000fc40000000000 */
[----:B------:R-:W-:Y:S01]  /*3b40*/  ISETP.LT.OR P0, PT, R68, 0x3a, P0 ;  /* 0x0000003a4400780c */ /* 0x000fe20000701670 */
[----:B------:R-:W1:Y:S01]  /*3b50*/  MUFU.TANH R125, R27 ;  /* 0x0000001b007d7308 */ /* 0x000e620000002400 */
[----:B------:R-:W-:Y:S02]  /*3b60*/  ISETP.GE.AND P2, PT, R37, 0x41, PT ;  /* 0x000000412500780c */ /* 0x000fe40003f46270 */
[----:B------:R-:W-:Y:S02]  /*3b70*/  FSEL R150, R150, -INF , !P0 ;  /* 0xff80000096967808 */ /* 0x000fe40004000000 */
[----:B------:R-:W-:Y:S02]  /*3b80*/  ISETP.GT.AND P0, PT, R67, 0x40, !P2 ;  /* 0x000000404300780c */ /* 0x000fe40005704270 */
[----:B------:R-:W-:Y:S01]  /*3b90*/  P2R R39, PR, RZ, 0x4 ;  /* 0x00000004ff277803 */ /* 0x000fe20000000000 */
[----:B------:R-:W1:Y:S01]  /*3ba0*/  MUFU.TANH R141, R50 ;  /* 0x00000032008d7308 */ /* 0x000e620000002400 */
[----:B------:R-:W-:-:S02]  /*3bb0*/  ISETP.LT.OR P0, PT, R68, 0x41, P0 ;  /* 0x000000414400780c */ /* 0x000fc40000701670 */
[----:B------:R-:W-:Y:S02]  /*3bc0*/  ISETP.GE.AND P2, PT, R37, 0x42, PT ;  /* 0x000000422500780c */ /* 0x000fe40003f46270 */
[----:B------:R-:W-:Y:S02]  /*3bd0*/  FSEL R160, R160, -INF , !P0 ;  /* 0xff800000a0a07808 */ /* 0x000fe40004000000 */
[----:B------:R-:W-:Y:S01]  /*3be0*/  ISETP.GT.AND P0, PT, R67, 0x41, !P2 ;  /* 0x000000414300780c */ /* 0x000fe20005704270 */
[----:B------:R-:W1:Y:S01]  /*3bf0*/  MUFU.TANH R159, R51 ;  /* 0x00000033009f7308 */ /* 0x000e620000002400 */
[----:B------:R-:W-:Y:S02]  /*3c00*/  P2R R33, PR, RZ, 0x4 ;  /* 0x00000004ff217803 */ /* 0x000fe40000000000 */
[----:B------:R-:W-:Y:S02]  /*3c10*/  ISETP.LT.OR P0, PT, R68, 0x42, P0 ;  /* 0x000000424400780c */ /* 0x000fe40000701670 */
[----:B------:R-:W-:-:S02]  /*3c20*/  ISETP.GE.AND P2, PT, R37, 0x49, PT ;  /* 0x000000492500780c */ /* 0x000fc40003f46270 */
[----:B------:R-:W-:Y:S01]  /*3c30*/  FSEL R158, R158, -INF , !P0 ;  /* 0xff8000009e9e7808 */ /* 0x000fe20004000000 */
[----:B------:R-:W1:Y:S01]  /*3c40*/  MUFU.TANH R149, R46 ;  /* 0x0000002e00957308 */ /* 0x000e620000002400 */
[----:B------:R-:W-:Y:S02]  /*3c50*/  ISETP.GT.AND P0, PT, R67, 0x48, !P2 ;  /* 0x000000484300780c */ /* 0x000fe40005704270 */
[----:B------:R-:W-:Y:S02]  /*3c60*/  P2R R29, PR, RZ, 0x4 ;  /* 0x00000004ff1d7803 */ /* 0x000fe40000000000 */
[----:B------:R-:W-:Y:S02]  /*3c70*/  ISETP.LT.OR P0, PT, R68, 0x49, P0 ;  /* 0x000000494400780c */ /* 0x000fe40000701670 */
[----:B------:R-:W-:Y:S01]  /*3c80*/  ISETP.GE.AND P2, PT, R37, 0x4a, PT ;  /* 0x0000004a2500780c */ /* 0x000fe20003f46270 */
[----:B------:R-:W1:Y:S01]  /*3c90*/  MUFU.TANH R10, R10 ;  /* 0x0000000a000a7308 */ /* 0x000e620000002400 */
[----:B------:R-:W-:-:S02]  /*3ca0*/  FSEL R156, R156, -INF , !P0 ;  /* 0xff8000009c9c7808 */ /* 0x000fc40004000000 */
[----:B------:R-:W-:Y:S02]  /*3cb0*/  ISETP.GT.AND P0, PT, R67, 0x49, !P2 ;  /* 0x000000494300780c */ /* 0x000fe40005704270 */
[----:B------:R-:W-:Y:S02]  /*3cc0*/  P2R R25, PR, RZ, 0x4 ;  /* 0x00000004ff197803 */ /* 0x000fe40000000000 */
[----:B------:R-:W-:Y:S01]  /*3cd0*/  ISETP.LT.OR P0, PT, R68, 0x4a, P0 ;  /* 0x0000004a4400780c */ /* 0x000fe20000701670 */
[----:B------:R5:W1:Y:S01]  /*3ce0*/  MUFU.TANH R127, R26 ;  /* 0x0000001a007f7308 */ /* 0x000a620000002400 */
[----:B------:R-:W-:Y:S02]  /*3cf0*/  ISETP.GE.AND P2, PT, R37, 0x51, PT ;  /* 0x000000512500780c */ /* 0x000fe40003f46270 */
[----:B------:R-:W-:Y:S02]  /*3d00*/  FSEL R154, R154, -INF , !P0 ;  /* 0xff8000009a9a7808 */ /* 0x000fe40004000000 */
[----:B------:R-:W-:-:S02]  /*3d10*/  ISETP.GT.AND P0, PT, R67, 0x50, !P2 ;  /* 0x000000504300780c */ /* 0x000fc40005704270 */
[----:B------:R-:W-:Y:S02]  /*3d20*/  ISETP.GE.AND P6, PT, R37, 0x52, PT ;  /* 0x000000522500780c */ /* 0x000fe40003fc6270 */
[----:B------:R-:W-:Y:S02]  /*3d30*/  ISETP.LT.OR P0, PT, R68, 0x51, P0 ;  /* 0x000000514400780c */ /* 0x000fe40000701670 */
[----:B------:R-:W-:Y:S02]  /*3d40*/  P2R R60, PR, RZ, 0x20 ;  /* 0x00000020ff3c7803 */ /* 0x000fe40000000000 */
[----:B------:R-:W-:Y:S02]  /*3d50*/  FSEL R140, R140, -INF , !P0 ;  /* 0xff8000008c8c7808 */ /* 0x000fe40004000000 */
[----:B------:R-:W-:Y:S01]  /*3d60*/  ISETP.GT.AND P0, PT, R67, 0x51, !P6 ;  /* 0x000000514300780c */ /* 0x000fe20007704270 */
[----:B-----5:R-:W-:Y:S01]  /*3d70*/  IMAD.IADD R26, R65, 0x1, R17 ;  /* 0x00000001411a7824 */ /* 0x020fe200078e0211 */
[----:B------:R-:W-:-:S02]  /*3d80*/  ISETP.GE.AND P5, PT, R37, 0x59, PT ;  /* 0x000000592500780c */ /* 0x000fc40003fa6270 */
[----:B------:R-:W-:Y:S02]  /*3d90*/  ISETP.LT.OR P0, PT, R68, 0x52, P0 ;  /* 0x000000524400780c */ /* 0x000fe40000701670 */
[----:B------:R-:W-:Y:S02]  /*3da0*/  P2R R0, PR, RZ, 0x4 ;  /* 0x00000004ff007803 */ /* 0x000fe40000000000 */
[----:B------:R-:W-:Y:S02]  /*3db0*/  FSEL R138, R138, -INF , !P0 ;  /* 0xff8000008a8a7808 */ /* 0x000fe40004000000 */
[----:B------:R-:W-:Y:S02]  /*3dc0*/  ISETP.GT.AND P0, PT, R67, 0x58, !P5 ;  /* 0x000000584300780c */ /* 0x000fe40006f04270 */
[----:B------:R-:W-:Y:S02]  /*3dd0*/  ISETP.GE.AND P2, PT, R37, 0x1, PT ;  /* 0x000000012500780c */ /* 0x000fe40003f46270 */
[----:B------:R-:W-:-:S02]  /*3de0*/  ISETP.LT.OR P0, PT, R68, 0x59, P0 ;  /* 0x000000594400780c */ /* 0x000fc40000701670 */
[----:B------:R-:W-:Y:S02]  /*3df0*/  P2R R21, PR, RZ, 0x4 ;  /* 0x00000004ff157803 */ /* 0x000fe40000000000 */
[----:B------:R-:W-:Y:S02]  /*3e00*/  FSEL R136, R136, -INF , !P0 ;  /* 0xff80000088887808 */ /* 0x000fe40004000000 */
[----:B------:R-:W-:Y:S02]  /*3e10*/  ISETP.GT.AND P0, PT, R67, RZ, !P2 ;  /* 0x000000ff4300720c */ /* 0x000fe40005704270 */
[----:B------:R-:W-:Y:S01]  /*3e20*/  ISETP.GE.AND P2, PT, R37, 0x5a, PT ;  /* 0x0000005a2500780c */ /* 0x000fe20003f46270 */
[----:B------:R-:W-:Y:S01]  /*3e30*/  FMUL.FTZ R37, R14, c[0x0][0x320] ;  /* 0x0000c8000e257a20 */ /* 0x000fe20000410000 */
[----:B------:R-:W-:Y:S01]  /*3e40*/  ISETP.LT.OR P0, PT, R68, 0x1, P0 ;  /* 0x000000014400780c */ /* 0x000fe20000701670 */
[----:B------:R-:W-:Y:S01]  /*3e50*/  FMUL.FTZ R14, R15, c[0x0][0x320] ;  /* 0x0000c8000f0e7a20 */ /* 0x000fe20000410000 */
[----:B------:R-:W-:Y:S01]  /*3e60*/  IMNMX R63, R26, R63, PT ;  /* 0x0000003f1a3f7217 */ /* 0x000fe20003800200 */
[----:B------:R-:W-:Y:S01]  /*3e70*/  FMUL.FTZ R15, R22, c[0x0][0x320] ;  /* 0x0000c800160f7a20 */ /* 0x000fe20000410000 */
[----:B------:R-:W-:Y:S01]  /*3e80*/  FSEL R7, R7, -INF , !P0 ;  /* 0xff80000007077808 */ /* 0x000fe20004000000 */
[----:B------:R-:W-:Y:S01]  /*3e90*/  FMUL.FTZ R22, R23, c[0x0][0x320] ;  /* 0x0000c80017167a20 */ /* 0x000fe20000410000 */
[----:B------:R-:W-:Y:S01]  /*3ea0*/  ISETP.GT.AND P0, PT, R67, 0x59, !P2 ;  /* 0x000000594300780c */ /* 0x000fe20005704270 */
[----:B------:R-:W1:Y:S03]  /*3eb0*/  MUFU.TANH R37, R37 ;  /* 0x0000002500257308 */ /* 0x000e660000002400 */
[----:B------:R-:W-:-:S04]  /*3ec0*/  ISETP.LT.OR P0, PT, R68, 0x5a, P0 ;  /* 0x0000005a4400780c */ /* 0x000fc80000701670 */
[----:B------:R-:W-:Y:S01]  /*3ed0*/  FSEL R134, R134, -INF , !P0 ;  /* 0xff80000086867808 */ /* 0x000fe20004000000 */
[----:B------:R-:W1:Y:S01]  /*3ee0*/  MUFU.TANH R14, R14 ;  /* 0x0000000e000e7308 */ /* 0x000e620000002400 */
[----:B------:R-:W-:-:S07]  /*3ef0*/  PLOP3.LUT P0, PT, PT, PT, UP1, 0x40, 0x0 ;  /* 0x000000000000781c */ /* 0x000fce0003f0e818 */
[----:B------:R-:W1:Y:S08]  /*3f00*/  MUFU.TANH R15, R15 ;  /* 0x0000000f000f7308 */ /* 0x000e700000002400 */
[----:B------:R-:W1:Y:S08]  /*3f10*/  MUFU.TANH R22, R22 ;  /* 0x0000001600167308 */ /* 0x000e700000002400 */
[----:B------:R1:W1:Y:S01]  /*3f20*/  MUFU.TANH R23, R11 ;  /* 0x0000000b00177308 */ /* 0x0002620000002400 */
[----:B------:R-:W-:Y:S05]  /*3f30*/  @P0 BRA `(.L_x_28) ;  /* 0x0000015000000947 */ /* 0x000fea0003800000 */
[----:B--234-:R-:W-:Y:S01]  /*3f40*/  IMAD.U32 R26, RZ, RZ, UR8 ;  /* 0x00000008ff1a7e24 */ /* 0x01cfe2000f8e00ff */
[----:B------:R-:W-:Y:S04]  /*3f50*/  BSSY B0, `(.L_x_29) ;  /* 0x000000f000007945 */ /* 0x000fe80003800000 */
[----:B------:R-:W-:-:S04]  /*3f60*/  IADD3 R17, R26, -c[0x0][0x168], R17 ;  /* 0x80005a001a117a10 */ /* 0x000fc80007ffe011 */
[----:B------:R-:W-:-:S13]  /*3f70*/  ISETP.GT.AND P0, PT, R17, -0x1, PT ;  /* 0xffffffff1100780c */ /* 0x000fda0003f04270 */
[----:B------:R-:W-:Y:S05]  /*3f80*/  @P0 BRA `(.L_x_30) ;  /* 0x0000007000000947 */ /* 0x000fea0003800000 */
[----:B-1----:R-:W-:Y:S01]  /*3f90*/  IMAD.MOV.U32 R11, RZ, RZ, c[0x0][0x32c] ;  /* 0x0000cb00ff0b7624 */ /* 0x002fe200078e00ff */
[----:B------:R-:W-:-:S04]  /*3fa0*/  LOP3.LUT R17, RZ, R17, RZ, 0x33, !PT ;  /* 0x00000011ff117212 */ /* 0x000fc800078e33ff */
[----:B------:R-:W-:-:S13]  /*3fb0*/  ISETP.NE.AND P0, PT, R11, 0x1, PT ;  /* 0x000000010b00780c */ /* 0x000fda0003f05270 */
[----:B------:R-:W-:-:S05]  /*3fc0*/  @P0 IMAD.HI.U32 R11, R17, c[0x0][0x330], RZ ;  /* 0x0000cc00110b0a27 */ /* 0x000fca00078e00ff */
[----:B------:R-:W-:-:S04]  /*3fd0*/  @P0 SHF.R.U32.HI R17, RZ, c[0x0][0x334], R11 ;  /* 0x0000cd00ff110a19 */ /* 0x000fc8000001160b */
[----:B------:R-:W-:Y:S01]  /*3fe0*/  LOP3.LUT R17, RZ, R17, RZ, 0x33, !PT ;  /* 0x00000011ff117212 */ /* 0x000fe200078e33ff */
[----:B------:R-:W-:Y:S05]  /*3ff0*/  BRA `(.L_x_31) ;  /* 0x0000004000007947 */ /* 0x000fea0003800000 */
.L_x_30:
[----:B-1----:R-:W-:-:S04]  /*4000*/  MOV R11, c[0x0][0x32c] ;  /* 0x0000cb00000b7a02 */ /* 0x002fc80000000f00 */
[----:B------:R-:W-:-:S13]  /*4010*/  ISETP.NE.AND P0, PT, R11, 0x1, PT ;  /* 0x000000010b00780c */ /* 0x000fda0003f05270 */
[----:B------:R-:W-:-:S05]  /*4020*/  @P0 IMAD.HI.U32 R11, R17, c[0x0][0x330], RZ ;  /* 0x0000cc00110b0a27 */ /* 0x000fca00078e00ff */
[----:B------:R-:W-:Y:S02]  /*4030*/  @P0 SHF.R.U32.HI R17, RZ, c[0x0][0x334], R11 ;  /* 0x0000cd00ff110a19 */ /* 0x000fe4000001160b */
.L_x_31:
[----:B------:R-:W-:Y:S05]  /*4040*/  BSYNC B0 ;  /* 0x0000000000007941 */ /* 0x000fea0003800000 */
.L_x_29:
[----:B------:R-:W-:-:S05]  /*4050*/  IMAD R17, R17, c[0x0][0x32c], R62 ;  /* 0x0000cb0011117a24 */ /* 0x000fca00078e023e */
[----:B------:R-:W-:Y:S02]  /*4060*/  IADD3 R26, R17, c[0x0][0x32c], RZ ;  /* 0x0000cb00111a7a10 */ /* 0x000fe40007ffe0ff */
[----:B------:R-:W-:Y:S02]  /*4070*/  IMNMX R64, R64, R17, !PT ;  /* 0x0000001140407217 */ /* 0x000fe40007800200 */
[----:B------:R-:W-:Y:S02]  /*4080*/  IMNMX R63, R63, R26, PT ;  /* 0x0000001a3f3f7217 */ /* 0x000fe40003800200 */
.L_x_28:
[----:B--234-:R-:W-:Y:S01]  /*4090*/  ISETP.NE.AND P0, PT, R66, RZ, PT ;  /* 0x000000ff4200720c */ /* 0x01cfe20003f05270 */
[----:B------:R-:W-:Y:S01]  /*40a0*/  IMAD.SHL.U32 R212, R2, 0x2, RZ ;  /* 0x0000000202d47824 */ /* 0x000fe200078e00ff */
[C---:B------:R-:W-:Y:S01]  /*40b0*/  ISETP.GT.AND P6, PT, R64.reuse, 0x51, !P6 ;  /* 0x000000514000780c */ /* 0x040fe200077c4270 */
[----:B------:R-:W-:Y:S01]  /*40c0*/  ULDC.64 UR4, c[0x0][0x2c8] ;  /* 0x0000b20000047ab9 */ /* 0x000fe20000000a00 */
[C---:B------:R-:W-:Y:S01]  /*40d0*/  ISETP.GT.AND P0, PT, R64.reuse, 0x1, !P0 ;  /* 0x000000014000780c */ /* 0x040fe20004704270 */
[----:B------:R-:W-:Y:S01]  /*40e0*/  IMAD R210, R5, 0x2, R212 ;  /* 0x0000000205d27824 */ /* 0x000fe200078e02d4 */
[C---:B------:R-:W-:Y:S01]  /*40f0*/  ISETP.GT.AND P5, PT, R64.reuse, 0x58, !P5 ;  /* 0x000000584000780c */ /* 0x040fe20006fa4270 */
[----:B------:R-:W-:Y:S01]  /*4100*/  LDSM.16.MT88.4 R76, [R212+0x3100] ;  /* 0x00310000d44c783b */ /* 0x000fe20000004200 */
[----:B------:R-:W-:Y:S01]  /*4110*/  ISETP.LT.OR P0, PT, R63, 0x2, P0 ;  /* 0x000000023f00780c */ /* 0x000fe20000701670 */
[----:B------:R-:W-:Y:S01]  /*4120*/  IMAD R208, R3, 0x2, R210 ;  /* 0x0000000203d07824 */ /* 0x000fe200078e02d2 */
[----:B------:R-:W-:Y:S01]  /*4130*/  ISETP.LT.OR P6, PT, R63, 0x52, P6 ;  /* 0x000000523f00780c */ /* 0x000fe200037c1670 */
[----:B------:R-:W-:Y:S01]  /*4140*/  IMAD R209, R3, 0x2, R212 ;  /* 0x0000000203d17824 */ /* 0x000fe200078e02d4 */
[----:B-1----:R-:W-:Y:S01]  /*4150*/  FSEL R23, R23, -INF , !P0 ;  /* 0xff80000017177808 */ /* 0x002fe20004000000 */
[----:B------:R-:W-:Y:S01]  /*4160*/  LDSM.16.MT88.4 R108, [R212+0x100] ;  /* 0x00010000d46c783b */ /* 0x000fe20000004200 */
[----:B------:R-:W-:Y:S01]  /*4170*/  ISETP.NE.AND P0, PT, R61, RZ, PT ;  /* 0x000000ff3d00720c */ /* 0x000fe20003f05270 */
[----:B------:R-:W-:Y:S01]  /*4180*/  UIMAD.WIDE.U32 UR22, UR21, UR4, URZ ;  /* 0x00000004151672a5 */ /* 0x000fe2000f8e003f */
[C---:B------:R-:W-:Y:S01]  /*4190*/  ISETP.GT.AND P2, PT, R64.reuse, 0x59, !P2 ;  /* 0x000000594000780c */ /* 0x040fe20005744270 */
[----:B------:R-:W-:Y:S01]  /*41a0*/  LDSM.16.MT88.4 R84, [R208+0x100] ;  /* 0x00010000d054783b */ /* 0x000fe20000004200 */
[----:B------:R-:W-:Y:S01]  /*41b0*/  ISETP.GT.AND P0, PT, R64, 0x8, !P0 ;  /* 0x000000084000780c */ /* 0x000fe20004704270 */
[----:B------:R-:W-:Y:S01]  /*41c0*/  @UP2 USHF.R.U32.HI UR21, URZ, UR5, UR23 ;  /* 0x000000053f152299 */ /* 0x000fe20008011617 */
[C---:B------:R-:W-:Y:S01]  /*41d0*/  ISETP.LT.OR P5, PT, R63.reuse, 0x59, P5 ;  /* 0x000000593f00780c */ /* 0x040fe20002fa1670 */
[----:B------:R-:W-:Y:S01]  /*41e0*/  LDSM.16.MT88.4 R100, [R210+0x100] ;  /* 0x00010000d264783b */ /* 0x000fe20000004200 */
[----:B------:R-:W-:Y:S01]  /*41f0*/  ISETP.LT.OR P0, PT, R63, 0x9, P0 ;  /* 0x000000093f00780c */ /* 0x000fe20000701670 */
[----:B------:R-:W-:Y:S01]  /*4200*/  UIADD3 UR4, UR20, UR21, URZ ;  /* 0x0000001514047290 */ /* 0x000fe2000fffe03f */
[----:B------:R-:W-:Y:S01]  /*4210*/  FSEL R131, R131, -INF , !P6 ;  /* 0xff80000083837808 */ /* 0x000fe20007000000 */
[----:B------:R-:W-:Y:S01]  /*4220*/  LDSM.16.MT88.4 R92, [R209+0x100] ;  /* 0x00010000d15c783b */ /* 0x000fe20000004200 */
[----:B------:R-:W-:Y:S01]  /*4230*/  FSEL R19, R37, -INF , !P0 ;  /* 0xff80000025137808 */ /* 0x000fe20004000000 */
[----:B------:R-:W-:Y:S01]  /*4240*/  ULDC UR20, c[0x0][0x328] ;  /* 0x0000ca0000147ab9 */ /* 0x000fe20000000800 */
[----:B------:R-:W-:Y:S01]  /*4250*/  ISETP.NE.AND P0, PT, R60, RZ, PT ;  /* 0x000000ff3c00720c */ /* 0x000fe20003f05270 */
[----:B------:R-:W-:Y:S01]  /*4260*/  LDSM.16.MT88.4 R68, [R210+0x3100] ;  /* 0x00310000d244783b */ /* 0x000fe20000004200 */
[----:B------:R-:W-:Y:S01]  /*4270*/  ISETP.LT.OR P2, PT, R63, 0x5a, P2 ;  /* 0x0000005a3f00780c */ /* 0x000fe20001741670 */
[----:B------:R-:W-:Y:S01]  /*4280*/  UIADD3 UR20, UR4, UR20, URZ ;  /* 0x0000001404147290 */ /* 0x000fe2000fffe03f */
[----:B------:R-:W-:-:S02]  /*4290*/  ISETP.GT.AND P0, PT, R64, 0x9, !P0 ;  /* 0x000000094000780c */ /* 0x000fc40004704270 */
[----:B------:R-:W-:Y:S02]  /*42a0*/  FSEL R127, R127, -INF , !P5 ;  /* 0xff8000007f7f7808 */ /* 0x000fe40006800000 */
[----:B------:R-:W-:Y:S02]  /*42b0*/  ISETP.LT.OR P0, PT, R63, 0xa, P0 ;  /* 0x0000000a3f00780c */ /* 0x000fe40000701670 */
[----:B------:R-:W-:Y:S02]  /*42c0*/  FSEL R125, R125, -INF , !P2 ;  /* 0xff8000007d7d7808 */ /* 0x000fe40005000000 */
[----:B------:R-:W-:Y:S02]  /*42d0*/  FSEL R17, R14, -INF , !P0 ;  /* 0xff8000000e117808 */ /* 0x000fe40004000000 */
[----:B------:R-:W-:Y:S02]  /*42e0*/  ISETP.NE.AND P0, PT, R57, RZ, PT ;  /* 0x000000ff3900720c */ /* 0x000fe40003f05270 */
[----:B------:R-:W-:-:S02]  /*42f0*/  IADD3 R168, R36, -0x2, RZ ;  /* 0xfffffffe24a87810 */ /* 0x000fc40007ffe0ff */
[----:B------:R-:W-:-:S04]  /*4300*/  ISETP.GT.AND P0, PT, R64, 0x10, !P0 ;  /* 0x000000104000780c */ /* 0x000fc80004704270 */
[----:B------:R-:W-:-:S04]  /*4310*/  ISETP.LT.OR P0, PT, R63, 0x11, P0 ;  /* 0x000000113f00780c */ /* 0x000fc80000701670 */
[----:B------:R-:W-:Y:S02]  /*4320*/  FSEL R15, R15, -INF , !P0 ;  /* 0xff8000000f0f7808 */ /* 0x000fe40004000000 */
[----:B------:R-:W-:-:S04]  /*4330*/  ISETP.NE.AND P0, PT, R13, RZ, PT ;  /* 0x000000ff0d00720c */ /* 0x000fc80003f05270 */
[----:B------:R-:W-:-:S04]  /*4340*/  ISETP.GT.AND P0, PT, R64, 0x11, !P0 ;  /* 0x000000114000780c */ /* 0x000fc80004704270 */
[----:B------:R-:W-:-:S04]  /*4350*/  ISETP.LT.OR P0, PT, R63, 0x12, P0 ;  /* 0x000000123f00780c */ /* 0x000fc80000701670 */
[----:B------:R-:W-:Y:S02]  /*4360*/  FSEL R13, R22, -INF , !P0 ;  /* 0xff800000160d7808 */ /* 0x000fe40004000000 */
[----:B------:R-:W-:Y:S02]  /*4370*/  ISETP.NE.AND P0, PT, R56, RZ, PT ;  /* 0x000000ff3800720c */ /* 0x000fe40003f05270 */
[----:B------:R-:W-:Y:S02]  /*4380*/  LDSM.16.MT88.4 R56, [R209+0x3100] ;  /* 0x00310000d138783b */ /* 0x000fe40000004200 */
[----:B------:R-:W-:-:S04]  /*4390*/  ISETP.GT.AND P0, PT, R64, 0x18, !P0 ;  /* 0x000000184000780c */ /* 0x000fc80004704270 */
[----:B------:R-:W-:-:S04]  /*43a0*/  ISETP.LT.OR P0, PT, R63, 0x19, P0 ;  /* 0x000000193f00780c */ /* 0x000fc80000701670 */
[----:B------:R-:W-:Y:S02]  /*43b0*/  FSEL R11, R30, -INF , !P0 ;  /* 0xff8000001e0b7808 */ /* 0x000fe40004000000 */
[----:B------:R-:W-:-:S04]  /*43c0*/  ISETP.NE.AND P0, PT, R9, RZ, PT ;  /* 0x000000ff0900720c */ /* 0x000fc80003f05270 */
        /* <DEDUP_REMOVED lines=52> */
[----:B------:R-:W-:Y:S02]  /*4710*/  FMNMX.FTZ R21, R7, R24, !PT ;  /* 0x0000001807157209 */ /* 0x000fe40007810000 */
[----:B------:R-:W-:Y:S02]  /*4720*/  ISETP.GT.AND P0, PT, R64, RZ, !P0 ;  /* 0x000000ff4000720c */ /* 0x000fe40004704270 */
[----:B------:R-:W-:Y:S02]  /*4730*/  FMNMX.FTZ R21, R20, R21, !PT ;  /* 0x0000001514157209 */ /* 0x000fe40007810000 */
[----:B------:R-:W-:-:S02]  /*4740*/  ISETP.LT.OR P0, PT, R63, 0x1, P0 ;  /* 0x000000013f00780c */ /* 0x000fc40000701670 */
[----:B------:R-:W-:Y:S02]  /*4750*/  FMNMX.FTZ R21, R16, R21, !PT ;  /* 0x0000001510157209 */ /* 0x000fe40007810000 */
[----:B------:R-:W-:Y:S02]  /*4760*/  FSEL R10, R10, -INF , !P0 ;  /* 0xff8000000a0a7808 */ /* 0x000fe40004000000 */
[----:B------:R-:W-:Y:S02]  /*4770*/  FMNMX.FTZ R21, R12, R21, !PT ;  /* 0x000000150c157209 */ /* 0x000fe40007810000 */
[----:B------:R-:W-:Y:S02]  /*4780*/  FMNMX.FTZ R14, R10, R23, !PT ;  /* 0x000000170a0e7209 */ /* 0x000fe40007810000 */
[----:B------:R-:W-:Y:S02]  /*4790*/  FMNMX.FTZ R21, R6, R21, !PT ;  /* 0x0000001506157209 */ /* 0x000fe40007810000 */
[----:B------:R-:W-:-:S02]  /*47a0*/  FMNMX.FTZ R14, R19, R14, !PT ;  /* 0x0000000e130e7209 */ /* 0x000fc40007810000 */
[----:B------:R-:W-:Y:S02]  /*47b0*/  FMNMX.FTZ R21, R4, R21, !PT ;  /* 0x0000001504157209 */ /* 0x000fe40007810000 */
[----:B------:R-:W-:Y:S02]  /*47c0*/  FMNMX.FTZ R14, R17, R14, !PT ;  /* 0x0000000e110e7209 */ /* 0x000fe40007810000 */
        /* <DEDUP_REMOVED lines=25> */
[----:B------:R-:W-:Y:S02]  /*4960*/  ISETP.NE.AND P0, PT, R0, RZ, PT ;  /* 0x000000ff0000720c */ /* 0x000fe40003f05270 */
[----:B------:R-:W-:Y:S02]  /*4970*/  FMNMX.FTZ R21, R140, R21, !PT ;  /* 0x000000158c157209 */ /* 0x000fe40007810000 */
[----:B------:R-:W-:-:S02]  /*4980*/  FMNMX.FTZ R14, R155, R14, !PT ;  /* 0x0000000e9b0e7209 */ /* 0x000fc40007810000 */
[----:B------:R-:W-:Y:S02]  /*4990*/  FMNMX.FTZ R21, R138, R21, !PT ;  /* 0x000000158a157209 */ /* 0x000fe40007810000 */
[----:B------:R-:W-:Y:S02]  /*49a0*/  ISETP.GT.AND P0, PT, R64, 0x50, !P0 ;  /* 0x000000504000780c */ /* 0x000fe40004704270 */
[----:B------:R-:W-:Y:S02]  /*49b0*/  FMNMX.FTZ R21, R136, R21, !PT ;  /* 0x0000001588157209 */ /* 0x000fe40007810000 */
[----:B------:R-:W-:Y:S02]  /*49c0*/  FMNMX.FTZ R14, R153, R14, !PT ;  /* 0x0000000e990e7209 */ /* 0x000fe40007810000 */
[----:B------:R-:W-:Y:S02]  /*49d0*/  FMNMX.FTZ R0, R134, R21, !PT ;  /* 0x0000001586007209 */ /* 0x000fe40007810000 */
[----:B------:R-:W-:-:S02]  /*49e0*/  ISETP.LT.OR P0, PT, R63, 0x51, P0 ;  /* 0x000000513f00780c */ /* 0x000fc40000701670 */
[----:B------:R-:W-:Y:S01]  /*49f0*/  FMNMX.FTZ R14, R151, R14, !PT ;  /* 0x0000000e970e7209 */ /* 0x000fe20007810000 */
[----:B------:R-:W1:Y:S01]  /*4a00*/  SHFL.BFLY PT, R21, R0, 0x2, 0x1f ;  /* 0x0c401f0000157f89 */ /* 0x000e6200000e0000 */
[----:B------:R-:W-:Y:S02]  /*4a10*/  FSEL R133, R133, -INF , !P0 ;  /* 0xff80000085857808 */ /* 0x000fe40004000000 */
[----:B------:R-:W-:-:S04]  /*4a20*/  FMNMX.FTZ R14, R143, R14, !PT ;  /* 0x0000000e8f0e7209 */ /* 0x000fc80007810000 */
[----:B------:R-:W-:-:S04]  /*4a30*/  FMNMX.FTZ R14, R133, R14, !PT ;  /* 0x0000000e850e7209 */ /* 0x000fc80007810000 */
[----:B------:R-:W-:-:S04]  /*4a40*/  FMNMX.FTZ R14, R131, R14, !PT ;  /* 0x0000000e830e7209 */ /* 0x000fc80007810000 */
[----:B------:R-:W-:-:S04]  /*4a50*/  FMNMX.FTZ R14, R127, R14, !PT ;  /* 0x0000000e7f0e7209 */ /* 0x000fc80007810000 */
[----:B------:R-:W-:Y:S02]  /*4a60*/  FMNMX.FTZ R14, R125, R14, !PT ;  /* 0x0000000e7d0e7209 */ /* 0x000fe40007810000 */
[----:B-1----:R-:W-:-:S03]  /*4a70*/  FMNMX.FTZ R18, R0, R21, !PT ;  /* 0x0000001500127209 */ /* 0x002fc60007810000 */
[----:B------:R-:W1:Y:S04]  /*4a80*/  SHFL.BFLY PT, R21, R14, 0x2, 0x1f ;  /* 0x0c401f000e157f89 */ /* 0x000e6800000e0000 */
[----:B------:R-:W2:Y:S01]  /*4a90*/  SHFL.BFLY PT, R25, R18, 0x1, 0x1f ;  /* 0x0c201f0012197f89 */ /* 0x000ea200000e0000 */
[----:B-1----:R-:W-:Y:S02]  /*4aa0*/  FMNMX.FTZ R21, R14, R21, !PT ;  /* 0x000000150e157209 */ /* 0x002fe40007810000 */
[----:B--2---:R-:W-:-:S03]  /*4ab0*/  FMNMX.FTZ R0, R18, R25, !PT ;  /* 0x0000001912007209 */ /* 0x004fc60007810000 */
[----:B------:R-:W1:Y:S01]  /*4ac0*/  SHFL.BFLY PT, R116, R21, 0x1, 0x1f ;  /* 0x0c201f0015747f89 */ /* 0x000e6200000e0000 */
[C---:B------:R-:W-:Y:S01]  /*4ad0*/  FSETP.NEU.FTZ.AND P0, PT, R0.reuse, -INF , PT ;  /* 0xff8000000000780b */ /* 0x040fe20003f1d000 */
[----:B------:R-:W-:-:S05]  /*4ae0*/  FMUL.FTZ R135, R0, c[0x0][0x2d0] ;  /* 0x0000b40000877a20 */ /* 0x000fca0000410000 */
[----:B------:R-:W-:-:S05]  /*4af0*/  FSEL R135, R135, RZ, P0 ;  /* 0x000000ff87877208 */ /* 0x000fca0000000000 */
[--C-:B------:R-:W-:Y:S02]  /*4b00*/  FFMA.FTZ R50, R7, c[0x0][0x2d0], -R135.reuse ;  /* 0x0000b40007327a23 */ /* 0x100fe40000010887 */
[--C-:B------:R-:W-:Y:S02]  /*4b10*/  FFMA.FTZ R47, R24, c[0x0][0x2d0], -R135.reuse ;  /* 0x0000b400182f7a23 */ /* 0x100fe40000010887 */
[--C-:B------:R-:W-:Y:S01]  /*4b20*/  FFMA.FTZ R48, R20, c[0x0][0x2d0], -R135.reuse ;  /* 0x0000b40014307a23 */ /* 0x100fe20000010887 */
[----:B------:R-:W-:Y:S01]  /*4b30*/  LDSM.16.MT88.4 R24, [R212+0x900] ;  /* 0x00090000d418783b */ /* 0x000fe20000004200 */
[--C-:B------:R-:W-:Y:S01]  /*4b40*/  FFMA.FTZ R43, R16, c[0x0][0x2d0], -R135.reuse ;  /* 0x0000b400102b7a23 */ /* 0x100fe20000010887 */
[----:B------:R-:W-:Y:S01]  /*4b50*/  MUFU.EX2 R50, R50 ;  /* 0x0000003200327308 */ /* 0x000fe20000000800 */
[--C-:B------:R-:W-:Y:S01]  /*4b60*/  FFMA.FTZ R41, R6, c[0x0][0x2d0], -R135.reuse ;  /* 0x0000b40006297a23 */ /* 0x100fe20000010887 */
[----:B-1----:R-:W-:Y:S01]  /*4b70*/  FMNMX.FTZ R116, R116, R21, !PT ;  /* 0x0000001574747209 */ /* 0x002fe20007810000 */
[----:B------:R-:W-:-:S02]  /*4b80*/  FFMA.FTZ R42, R4, c[0x0][0x2d0], -R135 ;  /* 0x0000b400042a7a23 */ /* 0x000fc40000010887 */
[----:B------:R-:W1:Y:S01]  /*4b90*/  LDSM.16.MT88.4 R4, [R208+0x3100] ;  /* 0x00310000d004783b */ /* 0x000e620000004200 */
[C---:B------:R-:W-:Y:S01]  /*4ba0*/  FSETP.NEU.FTZ.AND P0, PT, R116.reuse, -INF , PT ;  /* 0xff8000007400780b */ /* 0x040fe20003f1d000 */
[----:B------:R-:W-:Y:S01]  /*4bb0*/  FMUL.FTZ R130, R116, c[0x0][0x2d0] ;  /* 0x0000b40074827a20 */ /* 0x000fe20000410000 */
[----:B------:R-:W2:Y:S01]  /*4bc0*/  MUFU.EX2 R47, R47 ;  /* 0x0000002f002f7308 */ /* 0x000ea20000000800 */
[--C-:B------:R-:W-:Y:S02]  /*4bd0*/  FFMA.FTZ R46, R12, c[0x0][0x2d0], -R135.reuse ;  /* 0x0000b4000c2e7a23 */ /* 0x100fe40000010887 */
[--C-:B------:R-:W-:Y:S01]  /*4be0*/  FFMA.FTZ R37, R8, c[0x0][0x2d0], -R135.reuse ;  /* 0x0000b40008257a23 */ /* 0x100fe20000010887 */
[----:B------:R-:W-:Y:S01]  /*4bf0*/  FSEL R130, R130, RZ, P0 ;  /* 0x000000ff82827208 */ /* 0x000fe20000000000 */
[--C-:B------:R-:W-:Y:S01]  /*4c00*/  FFMA.FTZ R51, R126, c[0x0][0x2d0], -R135.reuse ;  /* 0x0000b4007e337a23 */ /* 0x100fe20000010887 */
[----:B------:R-:W-:Y:S01]  /*4c10*/  PLOP3.LUT P0, PT, PT, PT, UP1, 0x40, 0x0 ;  /* 0x000000000000781c */ /* 0x000fe20003f0e818 */
[----:B------:R-:W-:Y:S01]  /*4c20*/  FFMA.FTZ R124, R32, c[0x0][0x2d0], -R135 ;  /* 0x0000b400207c7a23 */ /* 0x000fe20000010887 */
[----:B------:R-:W-:Y:S01]  /*4c30*/  MUFU.EX2 R48, R48 ;  /* 0x0000003000307308 */ /* 0x000fe20000000800 */
[--C-:B------:R-:W-:Y:S01]  /*4c40*/  FFMA.FTZ R49, R10, c[0x0][0x2d0], -R130.reuse ;  /* 0x0000b4000a317a23 */ /* 0x100fe20000010882 */
[----:B------:R-:W-:Y:S01]  /*4c50*/  LDSM.16.MT88.4 R32, [R210+0x3900] ;  /* 0x00390000d220783b */ /* 0x000fe20000004200 */
[----:B------:R-:W-:-:S02]  /*4c60*/  FFMA.FTZ R118, R23, c[0x0][0x2d0], -R130 ;  /* 0x0000b40017767a23 */ /* 0x000fc40000010882 */
[--C-:B------:R-:W-:Y:S01]  /*4c70*/  FFMA.FTZ R45, R19, c[0x0][0x2d0], -R130.reuse ;  /* 0x0000b400132d7a23 */ /* 0x100fe20000010882 */
[----:B------:R-:W-:Y:S01]  /*4c80*/  LDSM.16.MT88.4 R20, [R210+0x900] ;  /* 0x00090000d214783b */ /* 0x000fe20000004200 */
[--C-:B------:R-:W-:Y:S01]  /*4c90*/  FFMA.FTZ R44, R17, c[0x0][0x2d0], -R130.reuse ;  /* 0x0000b400112c7a23 */ /* 0x100fe20000010882 */
[----:B------:R-:W3:Y:S01]  /*4ca0*/  MUFU.EX2 R43, R43 ;  /* 0x0000002b002b7308 */ /* 0x000ee20000000800 */
[--C-:B------:R-:W-:Y:S01]  /*4cb0*/  FFMA.FTZ R40, R15, c[0x0][0x2d0], -R130.reuse ;  /* 0x0000b4000f287a23 */ /* 0x100fe20000010882 */
[----:B--2---:R-:W-:Y:S01]  /*4cc0*/  F2FP.BF16.PACK_AB R64, R47, R50 ;  /* 0x000000322f40723e */ /* 0x004fe200000010ff */
[--C-:B------:R-:W-:Y:S01]  /*4cd0*/  FFMA.FTZ R39, R13, c[0x0][0x2d0], -R130.reuse ;  /* 0x0000b4000d277a23 */ /* 0x100fe20000010882 */
[----:B------:R-:W-:Y:S01]  /*4ce0*/  LDSM.16.MT88.4 R16, [R209+0x900] ;  /* 0x00090000d110783b */ /* 0x000fe20000004200 */
[--C-:B------:R-:W-:Y:S02]  /*4cf0*/  FFMA.FTZ R3, R11, c[0x0][0x2d0], -R130.reuse ;  /* 0x0000b4000b037a23 */ /* 0x100fe40000010882 */
[----:B------:R-:W-:Y:S01]  /*4d00*/  FFMA.FTZ R2, R9, c[0x0][0x2d0], -R130 ;  /* 0x0000b40009027a23 */ /* 0x000fe20000010882 */
[----:B------:R-:W-:Y:S01]  /*4d10*/  MUFU.EX2 R49, R49 ;  /* 0x0000003100317308 */ /* 0x000fe20000000800 */
[----:B------:R-:W2:Y:S01]  /*4d20*/  LDSM.16.MT88.4 R12, [R208+0x900] ;  /* 0x00090000d00c783b */ /* 0x000ea20000004200 */
[----:B------:R-:W-:-:S02]  /*4d30*/  FFMA.FTZ R126, R28, c[0x0][0x2d0], -R135 ;  /* 0x0000b4001c7e7a23 */ /* 0x000fc40000010887 */
[--C-:B------:R-:W-:Y:S01]  /*4d40*/  FFMA.FTZ R117, R128, c[0x0][0x2d0], -R135.reuse ;  /* 0x0000b40080757a23 */ /* 0x100fe20000010887 */
[----:B------:R-:W4:Y:S01]  /*4d50*/  LDSM.16.MT88.4 R8, [R212+0x3900] ;  /* 0x00390000d408783b */ /* 0x000f220000004200 */
[--C-:B------:R-:W-:Y:S02]  /*4d60*/  FFMA.FTZ R119, R119, c[0x0][0x2d0], -R130.reuse ;  /* 0x0000b40077777a23 */ /* 0x100fe40000010882 */
[----:B------:R-:W5:Y:S01]  /*4d70*/  MUFU.EX2 R118, R118 ;  /* 0x0000007600767308 */ /* 0x000f620000000800 */
[----:B---3--:R-:W-:Y:S01]  /*4d80*/  F2FP.BF16.PACK_AB R66, R43, R48 ;  /* 0x000000302b42723e */ /* 0x008fe200000010ff */
[----:B------:R-:W3:Y:S01]  /*4d90*/  LDSM.16.MT88.4 R28, [R209+0x3900] ;  /* 0x00390000d11c783b */ /* 0x000ee20000004200 */
[--C-:B------:R-:W-:Y:S02]  /*4da0*/  FFMA.FTZ R128, R139, c[0x0][0x2d0], -R130.reuse ;  /* 0x0000b4008b807a23 */ /* 0x100fe40000010882 */
[--C-:B------:R-:W-:Y:S02]  /*4db0*/  FFMA.FTZ R129, R129, c[0x0][0x2d0], -R130.reuse ;  /* 0x0000b40081817a23 */ /* 0x100fe40000010882 */
[----:B------:R-:W-:Y:S01]  /*4dc0*/  FFMA.FTZ R132, R137, c[0x0][0x2d0], -R130 ;  /* 0x0000b40089847a23 */ /* 0x000fe20000010882 */
[----:B------:R-:W-:Y:S01]  /*4dd0*/  MUFU.EX2 R45, R45 ;  /* 0x0000002d002d7308 */ /* 0x000fe20000000800 */
[----:B------:R-:W-:-:S02]  /*4de0*/  FFMA.FTZ R137, R152, c[0x0][0x2d0], -R135 ;  /* 0x0000b40098897a23 */ /* 0x000fc40000010887 */
[--C-:B------:R-:W-:Y:S02]  /*4df0*/  FFMA.FTZ R139, R150, c[0x0][0x2d0], -R135.reuse ;  /* 0x0000b400968b7a23 */ /* 0x100fe40000010887 */
[--C-:B------:R-:W-:Y:S02]  /*4e00*/  FFMA.FTZ R142, R142, c[0x0][0x2d0], -R135.reuse ;  /* 0x0000b4008e8e7a23 */ /* 0x100fe40000010887 */
[----:B------:R-:W-:Y:S01]  /*4e10*/  FFMA.FTZ R148, R148, c[0x0][0x2d0], -R135 ;  /* 0x0000b40094947a23 */ /* 0x000fe20000010887 */
[----:B------:R-:W1:Y:S01]  /*4e20*/  MUFU.EX2 R44, R44 ;  /* 0x0000002c002c7308 */ /* 0x000e620000000800 */
[----:B-----5:R-:W-:Y:S01]  /*4e30*/  F2FP.BF16.PACK_AB R65, R118, R49 ;  /* 0x000000317641723e */ /* 0x020fe200000010ff */
[--C-:B------:R-:W-:Y:S02]  /*4e40*/  FFMA.FTZ R141, R141, c[0x0][0x2d0], -R130.reuse ;  /* 0x0000b4008d8d7a23 */ /* 0x100fe40000010882 */
[--C-:B------:R-:W-:Y:S02]  /*4e50*/  FFMA.FTZ R150, R159, c[0x0][0x2d0], -R130.reuse ;  /* 0x0000b4009f967a23 */ /* 0x100fe40000010882 */
[----:B------:R-:W-:-:S02]  /*4e60*/  FFMA.FTZ R149, R149, c[0x0][0x2d0], -R130 ;  /* 0x0000b40095957a23 */ /* 0x000fc40000010882 */
[----:B------:R-:W-:Y:S01]  /*4e70*/  MUFU.EX2 R46, R46 ;  /* 0x0000002e002e7308 */ /* 0x000fe20000000800 */
[----:B------:R-:W-:Y:S02]  /*4e80*/  FFMA.FTZ R152, R157, c[0x0][0x2d0], -R130 ;  /* 0x0000b4009d987a23 */ /* 0x000fe40000010882 */
[--C-:B------:R-:W-:Y:S02]  /*4e90*/  FFMA.FTZ R157, R160, c[0x0][0x2d0], -R135.reuse ;  /* 0x0000b400a09d7a23 */ /* 0x100fe40000010887 */
[--C-:B------:R-:W-:Y:S02]  /*4ea0*/  FFMA.FTZ R159, R156, c[0x0][0x2d0], -R135.reuse ;  /* 0x0000b4009c9f7a23 */ /* 0x100fe40000010887 */
[--C-:B------:R-:W-:Y:S01]  /*4eb0*/  FFMA.FTZ R158, R158, c[0x0][0x2d0], -R135.reuse ;  /* 0x0000b4009e9e7a23 */ /* 0x100fe20000010887 */
[----:B-1----:R-:W-:Y:S01]  /*4ec0*/  F2FP.BF16.PACK_AB R67, R44, R45 ;  /* 0x0000002d2c43723e */ /* 0x002fe200000010ff */
[----:B------:R-:W1:Y:S01]  /*4ed0*/  MUFU.EX2 R41, R41 ;  /* 0x0000002900297308 */ /* 0x000e620000000800 */
[----:B------:R-:W-:-:S02]  /*4ee0*/  FFMA.FTZ R154, R154, c[0x0][0x2d0], -R135 ;  /* 0x0000b4009a9a7a23 */ /* 0x000fc40000010887 */
[--C-:B------:R-:W-:Y:S02]  /*4ef0*/  FFMA.FTZ R155, R155, c[0x0][0x2d0], -R130.reuse ;  /* 0x0000b4009b9b7a23 */ /* 0x100fe40000010882 */
[--C-:B------:R-:W-:Y:S01]  /*4f00*/  FFMA.FTZ R156, R153, c[0x0][0x2d0], -R130.reuse ;  /* 0x0000b400999c7a23 */ /* 0x100fe20000010882 */
[C---:B------:R-:W-:Y:S01]  /*4f10*/  HMMA.16816.F32.BF16 R88, R64.reuse, R84, RZ ;  /* 0x000000544058723c */ /* 0x040fe200000418ff */
[--C-:B------:R-:W-:Y:S01]  /*4f20*/  FFMA.FTZ R151, R151, c[0x0][0x2d0], -R130.reuse ;  /* 0x0000b40097977a23 */ /* 0x100fe20000010882 */
[----:B------:R-:W-:Y:S01]  /*4f30*/  MUFU.EX2 R42, R42 ;  /* 0x0000002a002a7308 */ /* 0x000fe20000000800 */
[----:B------:R-:W-:Y:S02]  /*4f40*/  FFMA.FTZ R160, R143, c[0x0][0x2d0], -R130 ;  /* 0x0000b4008fa07a23 */ /* 0x000fe40000010882 */
[--C-:B------:R-:W-:Y:S02]  /*4f50*/  FFMA.FTZ R140, R140, c[0x0][0x2d0], -R135.reuse ;  /* 0x0000b4008c8c7a23 */ /* 0x100fe40000010887 */
[--C-:B------:R-:W-:Y:S01]  /*4f60*/  FFMA.FTZ R143, R138, c[0x0][0x2d0], -R135.reuse ;  /* 0x0000b4008a8f7a23 */ /* 0x100fe20000010887 */
[----:B------:R-:W-:Y:S01]  /*4f70*/  HMMA.16816.F32.BF16 R84, R64, R86, RZ ;  /* 0x000000564054723c */ /* 0x000fe200000418ff */
[--C-:B------:R-:W-:Y:S01]  /*4f80*/  FFMA.FTZ R136, R136, c[0x0][0x2d0], -R135.reuse ;  /* 0x0000b40088887a23 */ /* 0x100fe20000010887 */
[----:B------:R-:W-:Y:S01]  /*4f90*/  MUFU.EX2 R37, R37 ;  /* 0x0000002500257308 */ /* 0x000fe20000000800 */
[----:B------:R-:W-:-:S02]  /*4fa0*/  FFMA.FTZ R135, R134, c[0x0][0x2d0], -R135 ;  /* 0x0000b40086877a23 */ /* 0x000fc40000010887 */
[--C-:B------:R-:W-:Y:S02]  /*4fb0*/  FFMA.FTZ R133, R133, c[0x0][0x2d0], -R130.reuse ;  /* 0x0000b40085857a23 */ /* 0x100fe40000010882 */
[--C-:B------:R-:W-:Y:S01]  /*4fc0*/  FFMA.FTZ R134, R131, c[0x0][0x2d0], -R130.reuse ;  /* 0x0000b40083867a23 */ /* 0x100fe20000010882 */
[C---:B------:R-:W-:Y:S01]  /*4fd0*/  HMMA.16816.F32.BF16 R80, R64.reuse, R76, RZ ;  /* 0x0000004c4050723c */ /* 0x040fe200000418ff */
[----:B------:R-:W-:Y:S01]  /*4fe0*/  FFMA.FTZ R229, R125, c[0x0][0x2d0], -R130 ;  /* 0x0000b4007de57a23 */ /* 0x000fe20000010882 */
[----:B------:R-:W-:Y:S01]  /*4ff0*/  MUFU.EX2 R40, R40 ;  /* 0x0000002800287308 */ /* 0x000fe20000000800 */
[----:B------:R-:W-:Y:S02]  /*5000*/  FADD.FTZ R47, R50, R47 ;  /* 0x0000002f322f7221 */ /* 0x000fe40000010000 */
[----:B------:R-:W-:Y:S02]  /*5010*/  FADD.FTZ R118, R49, R118 ;  /* 0x0000007631767221 */ /* 0x000fe40000010000 */
[----:B------:R-:W-:Y:S01]  /*5020*/  FADD.FTZ R48, R48, R47 ;  /* 0x0000002f30307221 */ /* 0x000fe20000010000 */
[----:B------:R-:W-:Y:S02]  /*5030*/  HMMA.16816.F32.BF16 R76, R64, R78, RZ ;  /* 0x0000004e404c723c */ /* 0x000fe400000418ff */
[----:B------:R-:W5:Y:S01]  /*5040*/  MUFU.EX2 R39, R39 ;  /* 0x0000002700277308 */ /* 0x000f620000000800 */
[----:B------:R-:W-:-:S05]  /*5050*/  FADD.FTZ R43, R43, R48 ;  /* 0x000000302b2b7221 */ /* 0x000fca0000010000 */
        /* <DEDUP_REMOVED lines=19> */
[----:B------:R-:W2:Y:S06]  /*5190*/  MUFU.EX2 R132, R132 ;  /* 0x0000008400847308 */ /* 0x000eac0000000800 */
[C---:B------:R-:W-:Y:S02]  /*51a0*/  HMMA.16816.F32.BF16 R60, R64.reuse, R4, RZ ;  /* 0x00000004403c723c */ /* 0x040fe400000418ff */
[----:B------:R-:W-:Y:S05]  /*51b0*/  MUFU.EX2 R137, R137 ;  /* 0x0000008900897308 */ /* 0x000fea0000000800 */
[----:B-1----:R-:W-:Y:S01]  /*51c0*/  F2FP.BF16.PACK_AB R4, R41, R46 ;  /* 0x0000002e2904723e */ /* 0x002fe200000010ff */
[----:B------:R-:W-:Y:S01]  /*51d0*/  HMMA.16816.F32.BF16 R64, R64, R6, RZ ;  /* 0x000000064040723c */ /* 0x000fe200000418ff */
[----:B-----5:R-:W-:Y:S01]  /*51e0*/  F2FP.BF16.PACK_AB R5, R39, R40 ;  /* 0x000000282705723e */ /* 0x020fe200000010ff */
[----:B------:R-:W1:Y:S01]  /*51f0*/  MUFU.EX2 R142, R142 ;  /* 0x0000008e008e7308 */ /* 0x000e620000000800 */
[----:B------:R-:W-:-:S04]  /*5200*/  FADD.FTZ R46, R46, R43 ;  /* 0x0000002b2e2e7221 */ /* 0x000fc80000010000 */
[----:B------:R-:W-:Y:S01]  /*5210*/  F2FP.BF16.PACK_AB R6, R37, R42 ;  /* 0x0000002a2506723e */ /* 0x000fe200000010ff */
[----:B------:R-:W-:Y:S01]  /*5220*/  FADD.FTZ R41, R41, R46 ;  /* 0x0000002e29297221 */ /* 0x000fe20000010000 */
[----:B------:R-:W-:Y:S01]  /*5230*/  F2FP.BF16.PACK_AB R7, R2, R3 ;  /* 0x000000030207723e */ /* 0x000fe200000010ff */
[----:B------:R-:W-:Y:S02]  /*5240*/  MUFU.EX2 R148, R148 ;  /* 0x0000009400947308 */ /* 0x000fe40000000800 */
[----:B------:R-:W-:-:S04]  /*5250*/  FADD.FTZ R42, R42, R41 ;  /* 0x000000292a2a7221 */ /* 0x000fc80000010000 */
[C---:B--2---:R-:W-:Y:S01]  /*5260*/  HMMA.16816.F32.BF16 R88, R4.reuse, R12, R88 ;  /* 0x0000000c0458723c */ /* 0x044fe20000041858 */
[----:B------:R-:W-:Y:S01]  /*5270*/  FADD.FTZ R37, R37, R42 ;  /* 0x0000002a25257221 */ /* 0x000fe20000010000 */
[----:B------:R-:W2:Y:S06]  /*5280*/  MUFU.EX2 R139, R139 ;  /* 0x0000008b008b7308 */ /* 0x000eac0000000800 */
[C---:B------:R-:W-:Y:S01]  /*5290*/  HMMA.16816.F32.BF16 R84, R4.reuse, R14, R84 ;  /* 0x0000000e0454723c */ /* 0x040fe20000041854 */
[----:B------:R-:W5:Y:S01]  /*52a0*/  LDSM.16.MT88.4 R12, [R208+0x3900] ;  /* 0x00390000d00c783b */ /* 0x000f620000004200 */
[----:B------:R-:W-:Y:S06]  /*52b0*/  MUFU.EX2 R141, R141 ;  /* 0x0000008d008d7308 */ /* 0x000fec0000000800 */
[C---:B----4-:R-:W-:Y:S02]  /*52c0*/  HMMA.16816.F32.BF16 R80, R4.reuse, R8, R80 ;  /* 0x000000080450723c */ /* 0x050fe40000041850 */
        /* <DEDUP_REMOVED lines=24> */
[C---:B---3--:R-:W-:Y:S02]  /*5450*/  HMMA.16816.F32.BF16 R52, R4.reuse, R28, R52 ;  /* 0x0000001c0434723c */ /* 0x048fe40000041834 */
[----:B------:R-:W3:Y:S06]  /*5460*/  MUFU.EX2 R160, R160 ;  /* 0x000000a000a07308 */ /* 0x000eec0000000800 */
[C---:B------:R-:W-:Y:S01]  /*5470*/  HMMA.16816.F32.BF16 R56, R4.reuse, R30, R56 ;  /* 0x0000001e0438723c */ /* 0x040fe20000041838 */
[----:B------:R-:W-:Y:S01]  /*5480*/  LDSM.16.MT88.4 R28, [R209+0x4100] ;  /* 0x00410000d11c783b */ /* 0x000fe20000004200 */
[----:B------:R-:W-:Y:S06]  /*5490*/  MUFU.EX2 R140, R140 ;  /* 0x0000008c008c7308 */ /* 0x000fec0000000800 */
[C---:B-----5:R-:W-:Y:S02]  /*54a0*/  HMMA.16816.F32.BF16 R60, R4.reuse, R12, R60 ;  /* 0x0000000c043c723c */ /* 0x060fe4000004183c */
[----:B------:R-:W5:Y:S06]  /*54b0*/  MUFU.EX2 R143, R143 ;  /* 0x0000008f008f7308 */ /* 0x000f6c0000000800 */
        /* <DEDUP_REMOVED lines=9> */
[----:B------:R-:W-:-:S03]  /*5550*/  F2FP.BF16.PACK_AB R7, R132, R129 ;  /* 0x000000818407723e */ /* 0x000fc600000010ff */
[----:B------:R-:W-:Y:S02]  /*5560*/  FADD.FTZ R126, R126, R51 ;  /* 0x000000337e7e7221 */ /* 0x000fe40000010000 */
[----:B------:R-:W-:Y:S02]  /*5570*/  MUFU.EX2 R133, R133 ;  /* 0x0000008500857308 */ /* 0x000fe40000000800 */
[----:B-1----:R-:W-:Y:S01]  /*5580*/  HMMA.16816.F32.BF16 R88, R4, R8, R88 ;  /* 0x000000080458723c */ /* 0x002fe20000041858 */
[----:B------:R-:W-:-:S05]  /*5590*/  FADD.FTZ R126, R117, R126 ;  /* 0x0000007e757e7221 */ /* 0x000fca0000010000 */
[----:B------:R-:W1:Y:S02]  /*55a0*/  MUFU.EX2 R134, R134 ;  /* 0x0000008600867308 */ /* 0x000e640000000800 */
[C---:B------:R-:W-:Y:S01]  /*55b0*/  HMMA.16816.F32.BF16 R84, R4.reuse, R10, R84 ;  /* 0x0000000a0454723c */ /* 0x040fe20000041854 */
[----:B------:R-:W1:Y:S05]  /*55c0*/  LDSM.16.MT88.4 R8, [R208+0x4100] ;  /* 0x00410000d008783b */ /* 0x000e6a0000004200 */
[----:B------:R-:W-:Y:S02]  /*55d0*/  MUFU.EX2 R229, R229 ;  /* 0x000000e500e57308 */ /* 0x000fe40000000800 */
[C---:B------:R-:W-:Y:S08]  /*55e0*/  HMMA.16816.F32.BF16 R104, R4.reuse, R20, R104 ;  /* 0x000000140468723c */ /* 0x040ff00000041868 */
[C---:B--2---:R-:W-:Y:S08]  /*55f0*/  HMMA.16816.F32.BF16 R80, R4.reuse, R12, R80 ;  /* 0x0000000c0450723c */ /* 0x044ff00000041850 */
[C---:B------:R-:W-:Y:S01]  /*5600*/  HMMA.16816.F32.BF16 R76, R4.reuse, R14, R76 ;  /* 0x0000000e044c723c */ /* 0x040fe2000004184c */
[----:B------:R-:W2:Y:S07]  /*5610*/  LDSM.16.MT88.4 R12, [R208+0x1900] ;  /* 0x00190000d00c783b */ /* 0x000eae0000004200 */
[C---:B------:R-:W-:Y:S01]  /*5620*/  HMMA.16816.F32.BF16 R100, R4.reuse, R22, R100 ;  /* 0x000000160464723c */ /* 0x040fe20000041864 */
[----:B------:R-:W-:Y:S07]  /*5630*/  LDSM.16.MT88.4 R20, [R210+0x1900] ;  /* 0x00190000d214783b */ /* 0x000fee0000004200 */
[C---:B------:R-:W-:Y:S08]  /*5640*/  HMMA.16816.F32.BF16 R72, R4.reuse, R32, R72 ;  /* 0x000000200448723c */ /* 0x040ff00000041848 */
[C---:B-1----:R-:W-:Y:S08]  /*5650*/  HMMA.16816.F32.BF16 R60, R4.reuse, R8, R60 ;  /* 0x00000008043c723c */ /* 0x042ff0000004183c */
[C---:B------:R-:W-:Y:S01]  /*5660*/  HMMA.16816.F32.BF16 R64, R4.reuse, R10, R64 ;  /* 0x0000000a0440723c */ /* 0x040fe20000041840 */
[----:B------:R-:W1:Y:S07]  /*5670*/  LDSM.16.MT88.4 R8, [R212+0x4900] ;  /* 0x00490000d408783b */ /* 0x000e6e0000004200 */
[C---:B------:R-:W-:Y:S01]  /*5680*/  HMMA.16816.F32.BF16 R68, R4.reuse, R34, R68 ;  /* 0x000000220444723c */ /* 0x040fe20000041844 */
[----:B------:R-:W1:Y:S07]  /*5690*/  LDSM.16.MT88.4 R32, [R210+0x4900] ;  /* 0x00490000d220783b */ /* 0x000e6e0000004200 */
[C---:B------:R-:W-:Y:S08]  /*56a0*/  HMMA.16816.F32.BF16 R112, R4.reuse, R24, R112 ;  /* 0x000000180470723c */ /* 0x040ff00000041870 */
[C---:B------:R-:W-:Y:S01]  /*56b0*/  HMMA.16816.F32.BF16 R108, R4.reuse, R26, R108 ;  /* 0x0000001a046c723c */ /* 0x040fe2000004186c */
[----:B------:R-:W1:Y:S07]  /*56c0*/  LDSM.16.MT88.4 R24, [R212+0x1900] ;  /* 0x00190000d418783b */ /* 0x000e6e0000004200 */
[C---:B------:R-:W-:Y:S08]  /*56d0*/  HMMA.16816.F32.BF16 R96, R4.reuse, R16, R96 ;  /* 0x000000100460723c */ /* 0x040ff00000041860 */
[C---:B------:R-:W-:Y:S01]  /*56e0*/  HMMA.16816.F32.BF16 R92, R4.reuse, R18, R92 ;  /* 0x00000012045c723c */ /* 0x040fe2000004185c */
[----:B------:R-:W1:Y:S07]  /*56f0*/  LDSM.16.MT88.4 R16, [R209+0x1900] ;  /* 0x00190000d110783b */ /* 0x000e6e0000004200 */
[C---:B------:R-:W-:Y:S08]  /*5700*/  HMMA.16816.F32.BF16 R52, R4.reuse, R28, R52 ;  /* 0x0000001c0434723c */ /* 0x040ff00000041834 */
[----:B------:R-:W-:Y:S01]  /*5710*/  HMMA.16816.F32.BF16 R56, R4, R30, R56 ;  /* 0x0000001e0438723c */ /* 0x000fe20000041838 */
[----:B------:R-:W3:Y:S06]  /*5720*/  LDSM.16.MT88.4 R28, [R209+0x4900] ;  /* 0x00490000d11c783b */ /* 0x000eec0000004200 */
[----:B------:R-:W-:Y:S01]  /*5730*/  F2FP.BF16.PACK_AB R4, R142, R137 ;  /* 0x000000898e04723e */ /* 0x000fe200000010ff */
[----:B------:R-:W-:Y:S01]  /*5740*/  FADD.FTZ R137, R137, R126 ;  /* 0x0000007e89897221 */ /* 0x000fe20000010000 */
[----:B------:R-:W-:-:S02]  /*5750*/  F2FP.BF16.PACK_AB R6, R139, R148 ;  /* 0x000000948b06723e */ /* 0x000fc400000010ff */
[----:B----4-:R-:W-:Y:S01]  /*5760*/  F2FP.BF16.PACK_AB R5, R150, R141 ;  /* 0x0000008d9605723e */ /* 0x010fe200000010ff */
[----:B------:R-:W-:Y:S01]  /*5770*/  FADD.FTZ R137, R142, R137 ;  /* 0x000000898e897221 */ /* 0x000fe20000010000 */
[----:B------:R-:W-:-:S03]  /*5780*/  F2FP.BF16.PACK_AB R7, R152, R149 ;  /* 0x000000959807723e */ /* 0x000fc600000010ff */
[----:B------:R-:W-:-:S04]  /*5790*/  FADD.FTZ R148, R148, R137 ;  /* 0x0000008994947221 */ /* 0x000fc80000010000 */
[----:B--2---:R-:W-:Y:S01]  /*57a0*/  HMMA.16816.F32.BF16 R88, R4, R12, R88 ;  /* 0x0000000c0458723c */ /* 0x004fe20000041858 */
[----:B------:R-:W-:-:S07]  /*57b0*/  FADD.FTZ R148, R139, R148 ;  /* 0x000000948b947221 */ /* 0x000fce0000010000 */
[C---:B------:R-:W-:Y:S01]  /*57c0*/  HMMA.16816.F32.BF16 R84, R4.reuse, R14, R84 ;  /* 0x0000000e0454723c */ /* 0x040fe20000041854 */
[----:B------:R-:W2:Y:S07]  /*57d0*/  LDSM.16.MT88.4 R12, [R208+0x4900] ;  /* 0x00490000d00c783b */ /* 0x000eae0000004200 */
[C---:B-1----:R-:W-:Y:S08]  /*57e0*/  HMMA.16816.F32.BF16 R80, R4.reuse, R8, R80 ;  /* 0x000000080450723c */ /* 0x042ff00000041850 */
[C---:B------:R-:W-:Y:S01]  /*57f0*/  HMMA.16816.F32.BF16 R76, R4.reuse, R10, R76 ;  /* 0x0000000a044c723c */ /* 0x040fe2000004184c */
[----:B------:R-:W1:Y:S07]  /*5800*/  LDSM.16.MT88.4 R8, [R208+0x2100] ;  /* 0x00210000d008783b */ /* 0x000e6e0000004200 */
[C---:B------:R-:W-:Y:S08]  /*5810*/  HMMA.16816.F32.BF16 R104, R4.reuse, R20, R104 ;  /* 0x000000140468723c */ /* 0x040ff00000041868 */
[C---:B------:R-:W-:Y:S01]  /*5820*/  HMMA.16816.F32.BF16 R100, R4.reuse, R22, R100 ;  /* 0x000000160464723c */ /* 0x040fe20000041864 */
[----:B------:R-:W4:Y:S07]  /*5830*/  LDSM.16.MT88.4 R20, [R210+0x2100] ;  /* 0x00210000d214783b */ /* 0x000f2e0000004200 */
[C---:B------:R-:W-:Y:S08]  /*5840*/  HMMA.16816.F32.BF16 R72, R4.reuse, R32, R72 ;  /* 0x000000200448723c */ /* 0x040ff00000041848 */
        /* <DEDUP_REMOVED lines=8> */
[C---:B---3--:R-:W-:Y:S08]  /*58d0*/  HMMA.16816.F32.BF16 R52, R4.reuse, R28, R52 ;  /* 0x0000001c0434723c */ /* 0x048ff00000041834 */
        /* <DEDUP_REMOVED lines=8> */
[----:B------:R-:W-:Y:S01]  /*5960*/  F2FP.BF16.PACK_AB R5, R156, R155 ;  /* 0x0000009b9c05723e */ /* 0x000fe200000010ff */
[----:B------:R-:W-:Y:S01]  /*5970*/  FADD.FTZ R158, R158, R157 ;  /* 0x0000009d9e9e7221 */ /* 0x000fe20000010000 */
[----:B------:R-:W-:-:S03]  /*5980*/  F2FP.BF16.PACK_AB R7, R160, R151 ;  /* 0x00000097a007723e */ /* 0x000fc600000010ff */
[----:B------:R-:W-:-:S04]  /*5990*/  FADD.FTZ R159, R159, R158 ;  /* 0x0000009e9f9f7221 */ /* 0x000fc80000010000 */
[----:B-1----:R-:W-:Y:S01]  /*59a0*/  HMMA.16816.F32.BF16 R88, R4, R8, R88 ;  /* 0x000000080458723c */ /* 0x002fe20000041858 */
[----:B------:R-:W-:-:S07]  /*59b0*/  FADD.FTZ R159, R154, R159 ;  /* 0x0000009f9a9f7221 */ /* 0x000fce0000010000 */
[C---:B------:R-:W-:Y:S01]  /*59c0*/  HMMA.16816.F32.BF16 R84, R4.reuse, R10, R84 ;  /* 0x0000000a0454723c */ /* 0x040fe20000041854 */
[----:B------:R-:W1:Y:S07]  /*59d0*/  LDSM.16.MT88.4 R8, [R208+0x5100] ;  /* 0x00510000d008783b */ /* 0x000e6e0000004200 */
[C---:B----4-:R-:W-:Y:S08]  /*59e0*/  HMMA.16816.F32.BF16 R104, R4.reuse, R20, R104 ;  /* 0x000000140468723c */ /* 0x050ff00000041868 */
[C---:B------:R-:W-:Y:S01]  /*59f0*/  HMMA.16816.F32.BF16 R100, R4.reuse, R22, R100 ;  /* 0x000000160464723c */ /* 0x040fe20000041864 */
[----:B------:R-:W3:Y:S07]  /*5a00*/  LDSM.16.MT88.4 R20, [R210+0x2900] ;  /* 0x00290000d214783b */ /* 0x000eee0000004200 */
[C---:B------:R-:W-:Y:S07]  /*5a10*/  HMMA.16816.F32.BF16 R72, R4.reuse, R32, R72 ;  /* 0x000000200448723c */ /* 0x040fee0000041848 */
[----:B------:R-:W-:Y:S01]  /*5a20*/  FFMA.FTZ R32, R127, c[0x0][0x2d0], -R130 ;  /* 0x0000b4007f207a23 */ /* 0x000fe20000010882 */
[C---:B------:R-:W-:Y:S05]  /*5a30*/  HMMA.16816.F32.BF16 R112, R4.reuse, R24, R112 ;  /* 0x000000180470723c */ /* 0x040fea0000041870 */
[----:B------:R-:W4:Y:S03]  /*5a40*/  MUFU.EX2 R32, R32 ;  /* 0x0000002000207308 */ /* 0x000f260000000800 */
[C---:B------:R-:W-:Y:S01]  /*5a50*/  HMMA.16816.F32.BF16 R108, R4.reuse, R26, R108 ;  /* 0x0000001a046c723c */ /* 0x040fe2000004186c */
[----:B------:R-:W-:Y:S07]  /*5a60*/  LDSM.16.MT88.4 R24, [R212+0x2900] ;  /* 0x00290000d418783b */ /* 0x000fee0000004200 */
[C---:B------:R-:W-:Y:S08]  /*5a70*/  HMMA.16816.F32.BF16 R96, R4.reuse, R16, R96 ;  /* 0x000000100460723c */ /* 0x040ff00000041860 */
[C---:B------:R-:W-:Y:S01]  /*5a80*/  HMMA.16816.F32.BF16 R92, R4.reuse, R18, R92 ;  /* 0x00000012045c723c */ /* 0x040fe2000004185c */
[----:B------:R-:W1:Y:S07]  /*5a90*/  LDSM.16.MT88.4 R16, [R209+0x2900] ;  /* 0x00290000d110783b */ /* 0x000e6e0000004200 */
[C---:B--2---:R-:W-:Y:S08]  /*5aa0*/  HMMA.16816.F32.BF16 R80, R4.reuse, R12, R80 ;  /* 0x0000000c0450723c */ /* 0x044ff00000041850 */
[C---:B------:R-:W-:Y:S01]  /*5ab0*/  HMMA.16816.F32.BF16 R76, R4.reuse, R14, R76 ;  /* 0x0000000e044c723c */ /* 0x040fe2000004184c */
[----:B------:R-:W2:Y:S07]  /*5ac0*/  LDSM.16.MT88.4 R12, [R208+0x2900] ;  /* 0x00290000d00c783b */ /* 0x000eae0000004200 */
[C---:B------:R-:W-:Y:S08]  /*5ad0*/  HMMA.16816.F32.BF16 R68, R4.reuse, R34, R68 ;  /* 0x000000220444723c */ /* 0x040ff00000041844 */
[C---:B------:R-:W-:Y:S08]  /*5ae0*/  HMMA.16816.F32.BF16 R52, R4.reuse, R28, R52 ;  /* 0x0000001c0434723c */ /* 0x040ff00000041834 */
[C---:B------:R-:W-:Y:S08]  /*5af0*/  HMMA.16816.F32.BF16 R56, R4.reuse, R30, R56 ;  /* 0x0000001e0438723c */ /* 0x040ff00000041838 */
[C---:B-1----:R-:W-:Y:S08]  /*5b00*/  HMMA.16816.F32.BF16 R60, R4.reuse, R8, R60 ;  /* 0x00000008043c723c */ /* 0x042ff0000004183c */
[----:B------:R-:W-:Y:S01]  /*5b10*/  HMMA.16816.F32.BF16 R64, R4, R10, R64 ;  /* 0x0000000a0440723c */ /* 0x000fe20000041840 */
[----:B------:R-:W1:Y:S06]  /*5b20*/  LDSM.16.MT88.4 R8, [R212+0x5900] ;  /* 0x00590000d408783b */ /* 0x000e6c0000004200 */
[----:B-----5:R-:W-:Y:S01]  /*5b30*/  F2FP.BF16.PACK_AB R4, R143, R140 ;  /* 0x0000008c8f04723e */ /* 0x020fe200000010ff */
[----:B------:R-:W-:Y:S01]  /*5b40*/  FADD.FTZ R140, R140, R159 ;  /* 0x0000009f8c8c7221 */ /* 0x000fe20000010000 */
[----:B------:R-:W-:-:S02]  /*5b50*/  F2FP.BF16.PACK_AB R6, R135, R136 ;  /* 0x000000888706723e */ /* 0x000fc400000010ff */
[----:B------:R-:W-:Y:S01]  /*5b60*/  F2FP.BF16.PACK_AB R5, R134, R133 ;  /* 0x000000858605723e */ /* 0x000fe200000010ff */
[----:B------:R-:W-:Y:S01]  /*5b70*/  FADD.FTZ R143, R143, R140 ;  /* 0x0000008c8f8f7221 */ /* 0x000fe20000010000 */
[----:B----4-:R-:W-:-:S03]  /*5b80*/  F2FP.BF16.PACK_AB R7, R229, R32 ;  /* 0x00000020e507723e */ /* 0x010fc600000010ff */
[----:B------:R-:W-:-:S04]  /*5b90*/  FADD.FTZ R136, R136, R143 ;  /* 0x0000008f88887221 */ /* 0x000fc80000010000 */
[----:B---3--:R-:W-:Y:S01]  /*5ba0*/  HMMA.16816.F32.BF16 R104, R4, R20, R104 ;  /* 0x000000140468723c */ /* 0x008fe20000041868 */
[----:B------:R-:W-:-:S06]  /*5bb0*/  FADD.FTZ R228, R135, R136 ;  /* 0x0000008887e47221 */ /* 0x000fcc0000010000 */
[----:B------:R-:W-:Y:S01]  /*5bc0*/  FADD.FTZ R21, R45, R118 ;  /* 0x000000762d157221 */ /* 0x000fe20000010000 */
[----:B------:R-:W-:Y:S03]  /*5bd0*/  HMMA.16816.F32.BF16 R96, R4, R16, R96 ;  /* 0x000000100460723c */ /* 0x000fe60000041860 */
[----:B------:R-:W-:-:S04]  /*5be0*/  FADD.FTZ R21, R44, R21 ;  /* 0x000000152c157221 */ /* 0x000fc80000010000 */
[----:B------:R-:W-:Y:S01]  /*5bf0*/  FADD.FTZ R20, R40, R21 ;  /* 0x0000001528147221 */ /* 0x000fe20000010000 */
[----:B------:R-:W-:Y:S01]  /*5c00*/  HMMA.16816.F32.BF16 R92, R4, R18, R92 ;  /* 0x00000012045c723c */ /* 0x000fe2000004185c */
[----:B------:R-:W3:Y:S02]  /*5c10*/  LDSM.16.MT88.4 R16, [R210+0x5900] ;  /* 0x00590000d210783b */ /* 0x000ee40000004200 */
[----:B------:R-:W-:-:S04]  /*5c20*/  FADD.FTZ R20, R39, R20 ;  /* 0x0000001427147221 */ /* 0x000fc80000010000 */
[----:B------:R-:W-:Y:S01]  /*5c30*/  FADD.FTZ R3, R3, R20 ;  /* 0x0000001403037221 */ /* 0x000fe20000010000 */
[----:B--2---:R-:W-:Y:S03]  /*5c40*/  HMMA.16816.F32.BF16 R88, R4, R12, R88 ;  /* 0x0000000c0458723c */ /* 0x004fe60000041858 */
[----:B------:R-:W-:-:S04]  /*5c50*/  FADD.FTZ R2, R2, R3 ;  /* 0x0000000302027221 */ /* 0x000fc80000010000 */
[----:B------:R-:W-:Y:S01]  /*5c60*/  FADD.FTZ R119, R119, R2 ;  /* 0x0000000277777221 */ /* 0x000fe20000010000 */
[----:B------:R-:W-:Y:S01]  /*5c70*/  HMMA.16816.F32.BF16 R84, R4, R14, R84 ;  /* 0x0000000e0454723c */ /* 0x000fe20000041854 */
[----:B------:R-:W2:Y:S02]  /*5c80*/  LDSM.16.MT88.4 R12, [R209+0x5900] ;  /* 0x00590000d10c783b */ /* 0x000ea40000004200 */
[----:B------:R-:W-:-:S04]  /*5c90*/  FADD.FTZ R128, R128, R119 ;  /* 0x0000007780807221 */ /* 0x000fc80000010000 */
[----:B------:R-:W-:Y:S01]  /*5ca0*/  FADD.FTZ R129, R129, R128 ;  /* 0x0000008081817221 */ /* 0x000fe20000010000 */
[----:B-1----:R-:W-:Y:S03]  /*5cb0*/  HMMA.16816.F32.BF16 R80, R4, R8, R80 ;  /* 0x000000080450723c */ /* 0x002fe60000041850 */
[----:B------:R-:W-:-:S04]  /*5cc0*/  FADD.FTZ R132, R132, R129 ;  /* 0x0000008184847221 */ /* 0x000fc80000010000 */
[----:B------:R-:W-:Y:S01]  /*5cd0*/  FADD.FTZ R141, R141, R132 ;  /* 0x000000848d8d7221 */ /* 0x000fe20000010000 */
[----:B------:R-:W-:Y:S01]  /*5ce0*/  HMMA.16816.F32.BF16 R76, R4, R10, R76 ;  /* 0x0000000a044c723c */ /* 0x000fe2000004184c */
[----:B------:R-:W1:Y:S02]  /*5cf0*/  LDSM.16.MT88.4 R8, [R208+0x5900] ;  /* 0x00590000d008783b */ /* 0x000e640000004200 */
[----:B------:R-:W-:-:S04]  /*5d00*/  FADD.FTZ R150, R150, R141 ;  /* 0x0000008d96967221 */ /* 0x000fc80000010000 */
[----:B------:R-:W-:Y:S01]  /*5d10*/  FADD.FTZ R149, R149, R150 ;  /* 0x0000009695957221 */ /* 0x000fe20000010000 */
[----:B------:R-:W-:Y:S03]  /*5d20*/  HMMA.16816.F32.BF16 R112, R4, R24, R112 ;  /* 0x000000180470723c */ /* 0x000fe60000041870 */
        /* <DEDUP_REMOVED lines=8> */
[----:B---3--:R-:W-:Y:S03]  /*5db0*/  HMMA.16816.F32.BF16 R72, R4, R16, R72 ;  /* 0x000000100448723c */ /* 0x008fe60000041848 */
[----:B------:R-:W-:-:S04]  /*5dc0*/  FADD.FTZ R133, R134, R133 ;  /* 0x0000008586857221 */ /* 0x000fc80000010000 */
[----:B------:R-:W-:Y:S01]  /*5dd0*/  FADD.FTZ R32, R32, R133 ;  /* 0x0000008520207221 */ /* 0x000fe20000010000 */
[----:B------:R-:W-:Y:S03]  /*5de0*/  HMMA.16816.F32.BF16 R68, R4, R18, R68 ;  /* 0x000000120444723c */ /* 0x000fe60000041844 */
[----:B------:R-:W-:-:S05]  /*5df0*/  FADD.FTZ R229, R229, R32 ;  /* 0x00000020e5e57221 */ /* 0x000fca0000010000 */
[C---:B--2---:R-:W-:Y:S08]  /*5e00*/  HMMA.16816.F32.BF16 R52, R4.reuse, R12, R52 ;  /* 0x0000000c0434723c */ /* 0x044ff00000041834 */
[C---:B------:R-:W-:Y:S08]  /*5e10*/  HMMA.16816.F32.BF16 R56, R4.reuse, R14, R56 ;  /* 0x0000000e0438723c */ /* 0x040ff00000041838 */
[C---:B-1----:R-:W-:Y:S08]  /*5e20*/  HMMA.16816.F32.BF16 R60, R4.reuse, R8, R60 ;  /* 0x00000008043c723c */ /* 0x042ff0000004183c */
[----:B------:R-:W-:Y:S01]  /*5e30*/  HMMA.16816.F32.BF16 R64, R4, R10, R64 ;  /* 0x0000000a0440723c */ /* 0x000fe20000041840 */
[----:B------:R-:W-:Y:S07]  /*5e40*/  @P0 BRA `(.L_x_32) ;  /* 0x0000016000000947 */ /* 0x000fee0003800000 */
[----:B------:R-:W-:Y:S01]  /*5e50*/  ISETP.LT.AND P0, PT, RZ, UR4, PT ;  /* 0x00000004ff007c0c */ /* 0x000fe2000bf01270 */
[----:B------:R-:W-:-:S12]  /*5e60*/  UIADD3 UR21, UR4, -0x1, URZ ;  /* 0xffffffff04157890 */ /* 0x000fd8000fffe03f */
[----:B------:R-:W-:Y:S05]  /*5e70*/  @P0 BRA `(.L_x_33) ;  /* 0x0000009000000947 */ /* 0x000fea0003800000 */
[----:B------:R-:W-:Y:S02]  /*5e80*/  UMOV UR21, 0x1 ;  /* 0x0000000100157882 */ /* 0x000fe40000000000 */
        /* <DEDUP_REMOVED lines=8> */
.L_x_33:
[----:B------:R-:W-:Y:S02]  /*5f10*/  UMOV UR5, 0x1 ;  /* 0x0000000100057882 */ /* 0x000fe40000000000 */
[----:B------:R-:W-:Y:S02]  /*5f20*/  ULDC UR4, c[0x0][0x32c] ;  /* 0x0000cb0000047ab9 */ /* 0x000fe40000000800 */
[----:B------:R-:W-:-:S03]  /*5f30*/  UISETP.NE.AND UP0, UPT, UR5, UR4, UPT ;  /* 0x000000040500728c */ /* 0x000fc6000bf05270 */
[----:B------:R-:W-:Y:S02]  /*5f40*/  ULDC.64 UR4, c[0x0][0x330] ;  /* 0x0000cc0000047ab9 */ /* 0x000fe40000000a00 */
[----:B------:R-:W-:-:S06]  /*5f50*/  UIMAD.WIDE.U32 UR22, UR21, UR4, URZ ;  /* 0x00000004151672a5 */ /* 0x000fcc000f8e003f */
[----:B------:R-:W-:Y:S02]  /*5f60*/  @UP0 USHF.R.U32.HI UR21, URZ, UR5, UR23 ;  /* 0x000000053f150299 */ /* 0x000fe40008011617 */
.L_x_34:
[----:B------:R-:W-:Y:S02]  /*5f70*/  ULDC UR4, c[0x0][0x32c] ;  /* 0x0000cb0000047ab9 */ /* 0x000fe40000000800 */
[----:B------:R-:W-:-:S04]  /*5f80*/  UIMAD UR4, UR21, UR4, UR4 ;  /* 0x00000004150472a4 */ /* 0x000fc8000f8e0204 */
[----:B------:R-:W-:-:S04]  /*5f90*/  UISETP.LT.AND UP0, UPT, UR20, UR4, UPT ;  /* 0x000000041400728c */ /* 0x000fc8000bf01270 */
[----:B------:R-:W-:-:S03]  /*5fa0*/  USEL UR20, UR20, UR4, UP0 ;  /* 0x0000000414147287 */ /* 0x000fc60008000000 */
.L_x_32:
[----:B------:R-:W1:Y:S01]  /*5fb0*/  R2UR UR4, R215 ;  /* 0x00000000d70473c2 */ /* 0x000e6200000e0000 */
[----:B------:R-:W-:-:S04]  /*5fc0*/  UIMAD.WIDE UR20, UR20, 0x2aaaaaab, URZ ;  /* 0x2aaaaaab141478a5 */ /* 0x000fc8000f8e023f */
[----:B------:R-:W-:-:S04]  /*5fd0*/  USHF.R.U32.HI UR5, URZ, 0x1f, UR21 ;  /* 0x0000001f3f057899 */ /* 0x000fc80008011615 */
[----:B------:R-:W-:-:S04]  /*5fe0*/  ULEA.HI.SX32 UR5, UR21, UR5, 0x1c ;  /* 0x0000000515057291 */ /* 0x000fc8000f8fe23f */
[----:B-1----:R-:W-:-:S04]  /*5ff0*/  UISETP.LT.AND UP0, UPT, UR4, UR5, UPT ;  /* 0x000000050400728c */ /* 0x002fc8000bf01270 */
[----:B------:R-:W-:-:S06]  /*6000*/  USEL UR4, UR4, UR5, !UP0 ;  /* 0x0000000504047287 */ /* 0x000fcc000c000000 */
[----:B------:R-:W-:-:S13]  /*6010*/  ISETP.GE.AND P0, PT, R168, UR4, PT ;  /* 0x00000004a8007c0c */ /* 0x000fda000bf06270 */
[----:B------:R-:W-:Y:S05]  /*6020*/  @!P0 BRA `(.L_x_35) ;  /* 0x0000456000008947 */ /* 0x000fea0003800000 */
[C---:B------:R-:W-:Y:S01]  /*6030*/  SHF.L.U64.HI R237, R231.reuse, 0x1, R38 ;  /* 0x00000001e7ed7819 */ /* 0x040fe20000010226 */
[----:B------:R-:W-:Y:S01]  /*6040*/  IMAD.MOV.U32 R2, RZ, RZ, R116 ;  /* 0x000000ffff027224 */ /* 0x000fe200078e0074 */
[----:B------:R-:W-:Y:S01]  /*6050*/  MOV R3, R0 ;  /* 0x0000000000037202 */ /* 0x000fe20000000f00 */
[----:B------:R-:W-:Y:S01]  /*6060*/  IMAD.MOV.U32 R238, RZ, RZ, R168 ;  /* 0x000000ffffee7224 */ /* 0x000fe200078e00a8 */
[----:B------:R-:W-:Y:S01]  /*6070*/  SHF.L.U32 R236, R231, 0x1, RZ ;  /* 0x00000001e7ec7819 */ /* 0x000fe200000006ff */
[C---:B------:R-:W-:Y:S01]  /*6080*/  IMAD.SHL.U32 R234, R230.reuse, 0x2, RZ ;  /* 0x00000002e6ea7824 */ /* 0x040fe200078e00ff */
[----:B------:R-:W-:Y:S02]  /*6090*/  SHF.L.U64.HI R235, R230, 0x1, R233 ;  /* 0x00000001e6eb7819 */ /* 0x000fe400000102e9 */
.L_x_46:
[----:B------:R-:W-:Y:S04]  /*60a0*/  DEPBAR.LE SB0, 0x0 ;  /* 0x000080000000791a */ /* 0x000fe80000000000 */
[----:B------:R-:W-:Y:S01]  /*60b0*/  BAR.SYNC.DEFER_BLOCKING 0x0 ;  /* 0x0000000000007b1d */ /* 0x000fe20000010000 */
[----:B------:R-:W-:Y:S05]  /*60c0*/  ISETP.GT.AND P0, PT, R215, R238, PT ;  /* 0x000000eed700720c */ /* 0x000fea0003f04270 */
[----:B------:R1:W2:Y:S04]  /*60d0*/  LDSM.16.M88.4 R116, [R214+0x8100] ;  /* 0x00810000d674783b */ /* 0x0002a80000000200 */
[----:B------:R1:W3:Y:S04]  /*60e0*/  LDSM.16.M88.4 R124, [R214+0x8900] ;  /* 0x00890000d67c783b */ /* 0x0002e80000000200 */
[----:B------:R1:W4:Y:S04]  /*60f0*/  LDSM.16.M88.4 R128, [R214+0x9100] ;  /* 0x00910000d680783b */ /* 0x0003280000000200 */
[----:B------:R1:W1:Y:S04]  /*6100*/  LDSM.16.M88.4 R132, [R214+0x9900] ;  /* 0x00990000d684783b */ /* 0x0002680000000200 */
[----:B------:R1:W1:Y:S04]  /*6110*/  LDSM.16.M88.4 R136, [R214+0xa100] ;  /* 0x00a10000d688783b */ /* 0x0002680000000200 */
[----:B------:R1:W1:Y:S04]  /*6120*/  LDSM.16.M88.4 R140, [R214+0xa900] ;  /* 0x00a90000d68c783b */ /* 0x0002680000000200 */
[----:B------:R1:W1:Y:S04]  /*6130*/  LDSM.16.M88.4 R148, [R213] ;  /* 0x00000000d594783b */ /* 0x0002680000000200 */
[----:B------:R1:W1:Y:S04]  /*6140*/  LDSM.16.M88.4 R152, [R207] ;  /* 0x00000000cf98783b */ /* 0x0002680000000200 */
[----:B------:R1:W1:Y:S04]  /*6150*/  LDSM.16.M88.4 R156, [R206] ;  /* 0x00000000ce9c783b */ /* 0x0002680000000200 */
[----:B------:R1:W1:Y:S04]  /*6160*/  LDSM.16.M88.4 R160, [R205] ;  /* 0x00000000cda0783b */ /* 0x0002680000000200 */
[----:B------:R1:W1:Y:S04]  /*6170*/  LDSM.16.M88.4 R164, [R204] ;  /* 0x00000000cca4783b */ /* 0x0002680000000200 */
[----:B------:R1:W1:Y:S01]  /*6180*/  LDSM.16.M88.4 R168, [R203] ;  /* 0x00000000cba8783b */ /* 0x0002620000000200 */
[----:B------:R-:W-:-:S05]  /*6190*/  @P0 BRA `(.L_x_36) ;  /* 0x0000028000000947 */ /* 0x000fca0003800000 */
[----:B--23--:R-:W-:Y:S01]  /*61a0*/  SHF.R.S32.HI R5, RZ, 0x1f, R217 ;  /* 0x0000001fff057819 */ /* 0x00cfe200000114d9 */
[----:B------:R-:W-:Y:S01]  /*61b0*/  IMAD.WIDE.U32 R6, R217, c[0x0][0x208], RZ ;  /* 0x00008200d9067a25 */ /* 0x000fe200078e00ff */
[----:B------:R-:W-:Y:S02]  /*61c0*/  SHF.R.S32.HI R4, RZ, 0x1f, R216 ;  /* 0x0000001fff047819 */ /* 0x000fe400000114d8 */
[----:B------:R-:W-:Y:S01]  /*61d0*/  ISETP.NE.U32.AND P6, PT, R232, RZ, PT ;  /* 0x000000ffe800720c */ /* 0x000fe20003fc5070 */
[----:B------:R-:W-:Y:S02]  /*61e0*/  IMAD R5, R5, c[0x0][0x208], RZ ;  /* 0x0000820005057a24 */ /* 0x000fe400078e02ff */
[----:B------:R-:W-:Y:S02]  /*61f0*/  IMAD R4, R4, c[0x0][0x218], RZ ;  /* 0x0000860004047a24 */ /* 0x000fe400078e02ff */
[----:B------:R-:W-:Y:S02]  /*6200*/  IMAD R5, R217, c[0x0][0x20c], R5 ;  /* 0x00008300d9057a24 */ /* 0x000fe400078e0205 */
[----:B------:R-:W-:Y:S02]  /*6210*/  IMAD R4, R216, c[0x0][0x21c], R4 ;  /* 0x00008700d8047a24 */ /* 0x000fe400078e0204 */
[----:B------:R-:W-:Y:S01]  /*6220*/  IMAD.IADD R7, R7, 0x1, R5 ;  /* 0x0000000107077824 */ /* 0x000fe200078e0205 */
[----:B------:R-:W-:Y:S03]  /*6230*/  IADD3 R5, -R232, 0x10, RZ ;  /* 0x00000010e8057810 */ /* 0x000fe60007ffe1ff */
[----:B------:R-:W-:Y:S01]  /*6240*/  IMAD.WIDE.U32 R6, R216, c[0x0][0x218], R6 ;  /* 0x00008600d8067a25 */ /* 0x000fe200078e0006 */
[----:B------:R-:W-:Y:S04]  /*6250*/  LOP3.LUT R5, R5, 0xf, RZ, 0xc0, !PT ;  /* 0x0000000f05057812 */ /* 0x000fe800078ec0ff */
[----:B------:R-:W-:Y:S04]  /*6260*/  IADD3 R0, P0, R6, UR18, RZ ;  /* 0x0000001206007c10 */ /* 0x000fe8000ff1e0ff */
[----:B------:R-:W-:Y:S02]  /*6270*/  IADD3.X R7, R7, UR16, R4, P0, !PT ;  /* 0x0000001007077c10 */ /* 0x000fe400087fe404 */
[C---:B------:R-:W-:Y:S04]  /*6280*/  LEA R17, P0, R0.reuse, c[0x0][0x1f8], 0x1 ;  /* 0x00007e0000117a11 */ /* 0x040fe800078008ff */
[----:B------:R-:W-:Y:S01]  /*6290*/  LEA.HI.X R16, R0, c[0x0][0x1fc], R7, 0x1, P0 ;  /* 0x00007f0000107a11 */ /* 0x000fe200000f0c07 */
[----:B------:R-:W2:Y:S04]  /*62a0*/  SHFL.IDX PT, R11, R17, RZ, 0x181f ;  /* 0x00181fff110b7589 */ /* 0x000ea800000e0000 */
[----:B------:R-:W3:Y:S04]  /*62b0*/  SHFL.IDX PT, R6, R16, RZ, 0x181f ;  /* 0x00181fff10067589 */ /* 0x000ee800000e0000 */
[----:B------:R-:W5:Y:S04]  /*62c0*/  SHFL.IDX PT, R9, R17, 0x1, 0x181f ;  /* 0x00381f0011097f89 */ /* 0x000f6800000e0000 */
[----:B------:R-:W4:Y:S04]  /*62d0*/  SHFL.IDX PT, R4, R16, 0x1, 0x181f ;  /* 0x00381f0010047f89 */ /* 0x000f2800000e0000 */
[----:B------:R-:W1:Y:S04]  /*62e0*/  SHFL.IDX PT, R7, R17, 0x2, 0x181f ;  /* 0x00581f0011077f89 */ /* 0x000e6800000e0000 */
[----:B------:R-:W1:Y:S01]  /*62f0*/  SHFL.IDX PT, R0, R16, 0x2, 0x181f ;  /* 0x00581f0010007f89 */ /* 0x000e6200000e0000 */
[C---:B--2---:R-:W-:Y:S02]  /*6300*/  IADD3 R12, P5, R11.reuse, R236, RZ ;  /* 0x000000ec0b0c7210 */ /* 0x044fe40007fbe0ff */
[----:B------:R-:W-:Y:S03]  /*6310*/  IADD3 R10, P2, R11, R234, RZ ;  /* 0x000000ea0b0a7210 */ /* 0x000fe60007f5e0ff */
[C---:B---3--:R-:W-:Y:S02]  /*6320*/  IMAD.X R13, R6.reuse, 0x1, R237, P5 ;  /* 0x00000001060d7824 */ /* 0x048fe400028e06ed */
[----:B------:R-:W-:Y:S01]  /*6330*/  IMAD.X R11, R6, 0x1, R235, P2 ;  /* 0x00000001060b7824 */ /* 0x000fe200010e06eb */
[C---:B-----5:R-:W-:Y:S02]  /*6340*/  IADD3 R8, P0, R9.reuse, R236, RZ ;  /* 0x000000ec09087210 */ /* 0x060fe40007f1e0ff */
[----:B------:R2:W-:Y:S01]  /*6350*/  LDGSTS.E.BYPASS.LTC128B.128 [R226], [R12.64], !P4 ;  /* 0x000000000ce27fae */ /* 0x0005e2000e101d4e */
[----:B------:R-:W-:Y:S02]  /*6360*/  IADD3 R14, P5, R9, R234, RZ ;  /* 0x000000ea090e7210 */ /* 0x000fe40007fbe0ff */
[C---:B----4-:R-:W-:Y:S01]  /*6370*/  IMAD.X R9, R4.reuse, 0x1, R237, P0 ;  /* 0x0000000104097824 */ /* 0x050fe200000e06ed */
[----:B------:R2:W-:Y:S02]  /*6380*/  LDGSTS.E.BYPASS.LTC128B.128 [R225], [R10.64], !P3 ;  /* 0x000000000ae17fae */ /* 0x0005e4000d901d4e */
[----:B------:R-:W-:Y:S01]  /*6390*/  IMAD.X R15, R4, 0x1, R235, P5 ;  /* 0x00000001040f7824 */ /* 0x000fe200028e06eb */
[----:B-1----:R-:W-:Y:S01]  /*63a0*/  IADD3 R4, P5, R7, R236, RZ ;  /* 0x000000ec07047210 */ /* 0x002fe20007fbe0ff */
[----:B------:R2:W-:Y:S01]  /*63b0*/  LDGSTS.E.BYPASS.LTC128B.128 [R224], [R8.64], !P4 ;  /* 0x0000000008e07fae */ /* 0x0005e2000e101d4e */
[----:B------:R-:W-:Y:S03]  /*63c0*/  IADD3 R6, P2, P0, R5, R7, R234 ;  /* 0x0000000705067210 */ /* 0x000fe6000785e0ea */
[----:B------:R2:W-:Y:S01]  /*63d0*/  LDGSTS.E.BYPASS.LTC128B.128 [R223], [R14.64], !P3 ;  /* 0x000000000edf7fae */ /* 0x0005e2000d901d4e */
[----:B------:R-:W-:Y:S01]  /*63e0*/  IMAD.X R5, R0, 0x1, R237, P5 ;  /* 0x0000000100057824 */ /* 0x000fe200028e06ed */
[----:B------:R-:W-:Y:S04]  /*63f0*/  IADD3.X R7, RZ, R0, R235, P2, P0 ;  /* 0x00000000ff077210 */ /* 0x000fe800017e04eb */
[----:B------:R2:W-:Y:S04]  /*6400*/  LDGSTS.E.BYPASS.LTC128B.128 [R226+0x2000], [R4.64], !P4 ;  /* 0x0200000004e27fae */ /* 0x0005e8000e101d4e */
[----:B------:R2:W-:Y:S02]  /*6410*/  LDGSTS.E.BYPASS.LTC128B.128.ZFILL [R226+0x5000], [R6.64], P6 ;  /* 0x0500000006e27fae */ /* 0x0005e4000b141d4e */
.L_x_36:
[C---:B--23--:R-:W-:Y:S01]  /*6420*/  HMMA.16816.F32.BF16 R4, R120.reuse, R116, RZ ;  /* 0x000000747804723c */ /* 0x04cfe200000418ff */
[----:B------:R-:W0:Y:S02]  /*6430*/  LDGDEPBAR ;  /* 0x00000000000079af */ /* 0x000e240000000000 */
[----:B------:R-:W-:Y:S05]  /*6440*/  ISETP.GT.AND P0, PT, R238, R215, PT ;  /* 0x000000d7ee00720c */ /* 0x000fea0003f04270 */
[C---:B------:R-:W-:Y:S01]  /*6450*/  HMMA.16816.F32.BF16 R8, R120.reuse, R118, RZ ;  /* 0x000000767808723c */ /* 0x040fe200000418ff */
[----:B------:R-:W2:Y:S07]  /*6460*/  LDSM.16.M88.4 R116, [R211+0x8100] ;  /* 0x00810000d374783b */ /* 0x000eae0000000200 */
[C---:B------:R-:W-:Y:S08]  /*6470*/  HMMA.16816.F32.BF16 R12, R120.reuse, R124, RZ ;  /* 0x0000007c780c723c */ /* 0x040ff000000418ff */
[C---:B------:R-:W-:Y:S01]  /*6480*/  HMMA.16816.F32.BF16 R16, R120.reuse, R126, RZ ;  /* 0x0000007e7810723c */ /* 0x040fe200000418ff */
[----:B------:R-:W3:Y:S07]  /*6490*/  LDSM.16.M88.4 R124, [R211+0x8900] ;  /* 0x00890000d37c783b */ /* 0x000eee0000000200 */
[C---:B----4-:R-:W-:Y:S08]  /*64a0*/  HMMA.16816.F32.BF16 R20, R120.reuse, R128, RZ ;  /* 0x000000807814723c */ /* 0x050ff000000418ff */
[C---:B------:R-:W-:Y:S01]  /*64b0*/  HMMA.16816.F32.BF16 R24, R120.reuse, R130, RZ ;  /* 0x000000827818723c */ /* 0x040fe200000418ff */
[----:B------:R-:W4:Y:S07]  /*64c0*/  LDSM.16.M88.4 R128, [R211+0x9100] ;  /* 0x00910000d380783b */ /* 0x000f2e0000000200 */
[C---:B-1----:R-:W-:Y:S08]  /*64d0*/  HMMA.16816.F32.BF16 R28, R120.reuse, R132, RZ ;  /* 0x00000084781c723c */ /* 0x042ff000000418ff */
[C---:B------:R-:W-:Y:S01]  /*64e0*/  HMMA.16816.F32.BF16 R32, R120.reuse, R134, RZ ;  /* 0x000000867820723c */ /* 0x040fe200000418ff */
[----:B------:R-:W1:Y:S07]  /*64f0*/  LDSM.16.M88.4 R132, [R211+0x9900] ;  /* 0x00990000d384783b */ /* 0x000e6e0000000200 */
[C---:B------:R-:W-:Y:S08]  /*6500*/  HMMA.16816.F32.BF16 R36, R120.reuse, R136, RZ ;  /* 0x000000887824723c */ /* 0x040ff000000418ff */
[C---:B------:R-:W-:Y:S01]  /*6510*/  HMMA.16816.F32.BF16 R40, R120.reuse, R138, RZ ;  /* 0x0000008a7828723c */ /* 0x040fe200000418ff */
[----:B------:R-:W5:Y:S07]  /*6520*/  LDSM.16.M88.4 R136, [R211+0xa100] ;  /* 0x00a10000d388783b */ /* 0x000f6e0000000200 */
[C---:B------:R-:W-:Y:S08]  /*6530*/  HMMA.16816.F32.BF16 R44, R120.reuse, R140, RZ ;  /* 0x0000008c782c723c */ /* 0x040ff000000418ff */
[----:B------:R-:W-:Y:S01]  /*6540*/  HMMA.16816.F32.BF16 R48, R120, R142, RZ ;  /* 0x0000008e7830723c */ /* 0x000fe200000418ff */
[----:B------:R-:W1:Y:S07]  /*6550*/  LDSM.16.M88.4 R140, [R211+0xa900] ;  /* 0x00a90000d38c783b */ /* 0x000e6e0000000200 */
[C---:B------:R-:W-:Y:S08]  /*6560*/  HMMA.16816.F32.BF16 R4, R144.reuse, R148, R4 ;  /* 0x000000949004723c */ /* 0x040ff00000041804 */
[C---:B------:R-:W-:Y:S01]  /*6570*/  HMMA.16816.F32.BF16 R8, R144.reuse, R150, R8 ;  /* 0x000000969008723c */ /* 0x040fe20000041808 */
[----:B------:R-:W-:Y:S07]  /*6580*/  LDSM.16.M88.4 R148, [R202+0x800] ;  /* 0x00080000ca94783b */ /* 0x000fee0000000200 */
        /* <DEDUP_REMOVED lines=13> */
[----:B------:R-:W-:Y:S08]  /*6660*/  HMMA.16816.F32.BF16 R48, R144, R170, R48 ;  /* 0x000000aa9030723c */ /* 0x000ff00000041830 */
[C---:B--2---:R-:W-:Y:S08]  /*6670*/  HMMA.16816.F32.BF16 R4, R172.reuse, R116, R4 ;  /* 0x00000074ac04723c */ /* 0x044ff00000041804 */
[C---:B------:R-:W-:Y:S01]  /*6680*/  HMMA.16816.F32.BF16 R8, R172.reuse, R118, R8 ;  /* 0x00000076ac08723c */ /* 0x040fe20000041808 */
[----:B------:R-:W2:Y:S07]  /*6690*/  LDSM.16.M88.4 R116, [R202] ;  /* 0x00000000ca74783b */ /* 0x000eae0000000200 */
[C---:B---3--:R-:W-:Y:S08]  /*66a0*/  HMMA.16816.F32.BF16 R12, R172.reuse, R124, R12 ;  /* 0x0000007cac0c723c */ /* 0x048ff0000004180c */
[C---:B------:R-:W-:Y:S01]  /*66b0*/  HMMA.16816.F32.BF16 R16, R172.reuse, R126, R16 ;  /* 0x0000007eac10723c */ /* 0x040fe20000041810 */
[----:B------:R-:W3:Y:S07]  /*66c0*/  LDSM.16.M88.4 R124, [R202+0x2800] ;  /* 0x00280000ca7c783b */ /* 0x000eee0000000200 */
[C---:B----4-:R-:W-:Y:S08]  /*66d0*/  HMMA.16816.F32.BF16 R20, R172.reuse, R128, R20 ;  /* 0x00000080ac14723c */ /* 0x050ff00000041814 */
[C---:B------:R-:W-:Y:S01]  /*66e0*/  HMMA.16816.F32.BF16 R24, R172.reuse, R130, R24 ;  /* 0x00000082ac18723c */ /* 0x040fe20000041818 */
[----:B------:R-:W4:Y:S07]  /*66f0*/  LDSM.16.M88.4 R128, [R214+0xb100] ;  /* 0x00b10000d680783b */ /* 0x000f2e0000000200 */
[C---:B-1----:R-:W-:Y:S08]  /*6700*/  HMMA.16816.F32.BF16 R28, R172.reuse, R132, R28 ;  /* 0x00000084ac1c723c */ /* 0x042ff0000004181c */
[C---:B------:R-:W-:Y:S01]  /*6710*/  HMMA.16816.F32.BF16 R32, R172.reuse, R134, R32 ;  /* 0x00000086ac20723c */ /* 0x040fe20000041820 */
[----:B------:R-:W1:Y:S07]  /*6720*/  LDSM.16.M88.4 R132, [R214+0xb900] ;  /* 0x00b90000d684783b */ /* 0x000e6e0000000200 */
[C---:B-----5:R-:W-:Y:S08]  /*6730*/  HMMA.16816.F32.BF16 R36, R172.reuse, R136, R36 ;  /* 0x00000088ac24723c */ /* 0x060ff00000041824 */
[C---:B------:R-:W-:Y:S01]  /*6740*/  HMMA.16816.F32.BF16 R40, R172.reuse, R138, R40 ;  /* 0x0000008aac28723c */ /* 0x040fe20000041828 */
[----:B------:R-:W5:Y:S07]  /*6750*/  LDSM.16.M88.4 R136, [R214+0xc100] ;  /* 0x00c10000d688783b */ /* 0x000f6e0000000200 */
[C---:B------:R-:W-:Y:S08]  /*6760*/  HMMA.16816.F32.BF16 R44, R172.reuse, R140, R44 ;  /* 0x0000008cac2c723c */ /* 0x040ff0000004182c */
[----:B------:R-:W-:Y:S01]  /*6770*/  HMMA.16816.F32.BF16 R48, R172, R142, R48 ;  /* 0x0000008eac30723c */ /* 0x000fe20000041830 */
[----:B------:R-:W1:Y:S07]  /*6780*/  LDSM.16.M88.4 R140, [R214+0xc900] ;  /* 0x00c90000d68c783b */ /* 0x000e6e0000000200 */
[C---:B--2---:R-:W-:Y:S08]  /*6790*/  HMMA.16816.F32.BF16 R4, R176.reuse, R116, R4 ;  /* 0x00000074b004723c */ /* 0x044ff00000041804 */
[C---:B------:R-:W-:Y:S01]  /*67a0*/  HMMA.16816.F32.BF16 R8, R176.reuse, R118, R8 ;  /* 0x00000076b008723c */ /* 0x040fe20000041808 */
[----:B------:R-:W2:Y:S07]  /*67b0*/  LDSM.16.M88.4 R116, [R214+0xd100] ;  /* 0x00d10000d674783b */ /* 0x000eae0000000200 */
[C---:B------:R-:W-:Y:S08]  /*67c0*/  HMMA.16816.F32.BF16 R12, R176.reuse, R148, R12 ;  /* 0x00000094b00c723c */ /* 0x040ff0000004180c */
[C---:B------:R-:W-:Y:S01]  /*67d0*/  HMMA.16816.F32.BF16 R16, R176.reuse, R150, R16 ;  /* 0x00000096b010723c */ /* 0x040fe20000041810 */
[----:B------:R-:W1:Y:S07]  /*67e0*/  LDSM.16.M88.4 R148, [R214+0xd900] ;  /* 0x00d90000d694783b */ /* 0x000e6e0000000200 */
[C---:B------:R-:W-:Y:S08]  /*67f0*/  HMMA.16816.F32.BF16 R20, R176.reuse, R152, R20 ;  /* 0x00000098b014723c */ /* 0x040ff00000041814 */
[C---:B------:R-:W-:Y:S01]  /*6800*/  HMMA.16816.F32.BF16 R24, R176.reuse, R154, R24 ;  /* 0x0000009ab018723c */ /* 0x040fe20000041818 */
[----:B------:R-:W1:Y:S07]  /*6810*/  LDSM.16.M88.4 R152, [R201] ;  /* 0x00000000c998783b */ /* 0x000e6e0000000200 */
[C---:B------:R-:W-:Y:S08]  /*6820*/  HMMA.16816.F32.BF16 R28, R176.reuse, R156, R28 ;  /* 0x0000009cb01c723c */ /* 0x040ff0000004181c */
[C---:B------:R-:W-:Y:S01]  /*6830*/  HMMA.16816.F32.BF16 R32, R176.reuse, R158, R32 ;  /* 0x0000009eb020723c */ /* 0x040fe20000041820 */
[----:B------:R-:W1:Y:S07]  /*6840*/  LDSM.16.M88.4 R156, [R200] ;  /* 0x00000000c89c783b */ /* 0x000e6e0000000200 */
[C---:B------:R-:W-:Y:S08]  /*6850*/  HMMA.16816.F32.BF16 R36, R176.reuse, R160, R36 ;  /* 0x000000a0b024723c */ /* 0x040ff00000041824 */
[C---:B------:R-:W-:Y:S01]  /*6860*/  HMMA.16816.F32.BF16 R40, R176.reuse, R162, R40 ;  /* 0x000000a2b028723c */ /* 0x040fe20000041828 */
[----:B------:R-:W-:Y:S07]  /*6870*/  LDSM.16.M88.4 R160, [R211+0xd100] ;  /* 0x00d10000d3a0783b */ /* 0x000fee0000000200 */
[C---:B---3--:R-:W-:Y:S08]  /*6880*/  HMMA.16816.F32.BF16 R44, R176.reuse, R124, R44 ;  /* 0x0000007cb02c723c */ /* 0x048ff0000004182c */
[----:B------:R-:W-:Y:S01]  /*6890*/  HMMA.16816.F32.BF16 R48, R176, R126, R48 ;  /* 0x0000007eb030723c */ /* 0x000fe20000041830 */
[----:B------:R-:W3:Y:S07]  /*68a0*/  LDSM.16.M88.4 R124, [R199] ;  /* 0x00000000c77c783b */ /* 0x000eee0000000200 */
[C---:B----4-:R-:W-:Y:S08]  /*68b0*/  HMMA.16816.F32.BF16 R4, R180.reuse, R128, R4 ;  /* 0x00000080b404723c */ /* 0x050ff00000041804 */
[C---:B------:R-:W-:Y:S01]  /*68c0*/  HMMA.16816.F32.BF16 R8, R180.reuse, R130, R8 ;  /* 0x00000082b408723c */ /* 0x040fe20000041808 */
[----:B------:R-:W4:Y:S07]  /*68d0*/  LDSM.16.M88.4 R128, [R198] ;  /* 0x00000000c680783b */ /* 0x000f2e0000000200 */
[C---:B-1----:R-:W-:Y:S08]  /*68e0*/  HMMA.16816.F32.BF16 R12, R180.reuse, R132, R12 ;  /* 0x00000084b40c723c */ /* 0x042ff0000004180c */
[C---:B------:R-:W-:Y:S01]  /*68f0*/  HMMA.16816.F32.BF16 R16, R180.reuse, R134, R16 ;  /* 0x00000086b410723c */ /* 0x040fe20000041810 */
[----:B------:R-:W1:Y:S07]  /*6900*/  LDSM.16.M88.4 R132, [R197] ;  /* 0x00000000c584783b */ /* 0x000e6e0000000200 */
[C---:B-----5:R-:W-:Y:S08]  /*6910*/  HMMA.16816.F32.BF16 R20, R180.reuse, R136, R20 ;  /* 0x00000088b414723c */ /* 0x060ff00000041814 */
[C---:B------:R-:W-:Y:S01]  /*6920*/  HMMA.16816.F32.BF16 R24, R180.reuse, R138, R24 ;  /* 0x0000008ab418723c */ /* 0x040fe20000041818 */
[----:B------:R-:W5:Y:S07]  /*6930*/  LDSM.16.M88.4 R136, [R196] ;  /* 0x00000000c488783b */ /* 0x000f6e0000000200 */
        /* <DEDUP_REMOVED lines=15> */
[C---:B---3--:R-:W-:Y:S08]  /*6a30*/  HMMA.16816.F32.BF16 R20, R184.reuse, R124, R20 ;  /* 0x0000007cb814723c */ /* 0x048ff00000041814 */
[C---:B------:R-:W-:Y:S01]  /*6a40*/  HMMA.16816.F32.BF16 R24, R184.reuse, R126, R24 ;  /* 0x0000007eb818723c */ /* 0x040fe20000041818 */
[----:B------:R-:W-:Y:S07]  /*6a50*/  LDSM.16.M88.4 R124, [R202+0x4000] ;  /* 0x00400000ca7c783b */ /* 0x000fee0000000200 */
[C---:B----4-:R-:W-:Y:S08]  /*6a60*/  HMMA.16816.F32.BF16 R28, R184.reuse, R128, R28 ;  /* 0x00000080b81c723c */ /* 0x050ff0000004181c */
[C---:B------:R-:W-:Y:S08]  /*6a70*/  HMMA.16816.F32.BF16 R32, R184.reuse, R130, R32 ;  /* 0x00000082b820723c */ /* 0x040ff00000041820 */
[C---:B-1----:R-:W-:Y:S08]  /*6a80*/  HMMA.16816.F32.BF16 R36, R184.reuse, R132, R36 ;  /* 0x00000084b824723c */ /* 0x042ff00000041824 */
[C---:B------:R-:W-:Y:S08]  /*6a90*/  HMMA.16816.F32.BF16 R40, R184.reuse, R134, R40 ;  /* 0x00000086b828723c */ /* 0x040ff00000041828 */
[C---:B-----5:R-:W-:Y:S08]  /*6aa0*/  HMMA.16816.F32.BF16 R44, R184.reuse, R136, R44 ;  /* 0x00000088b82c723c */ /* 0x060ff0000004182c */
[----:B------:R-:W-:Y:S08]  /*6ab0*/  HMMA.16816.F32.BF16 R48, R184, R138, R48 ;  /* 0x0000008ab830723c */ /* 0x000ff00000041830 */
[C---:B------:R-:W-:Y:S08]  /*6ac0*/  HMMA.16816.F32.BF16 R4, R188.reuse, R140, R4 ;  /* 0x0000008cbc04723c */ /* 0x040ff00000041804 */
[C---:B------:R-:W-:Y:S08]  /*6ad0*/  HMMA.16816.F32.BF16 R8, R188.reuse, R142, R8 ;  /* 0x0000008ebc08723c */ /* 0x040ff00000041808 */
[C---:B--2---:R-:W-:Y:S08]  /*6ae0*/  HMMA.16816.F32.BF16 R12, R188.reuse, R116, R12 ;  /* 0x00000074bc0c723c */ /* 0x044ff0000004180c */
        /* <DEDUP_REMOVED lines=14> */
[----:B------:R-:W1:Y:S03]  /*6bd0*/  LDSM.16.M88.4 R116, [R202+0x4800] ;  /* 0x00480000ca74783b */ /* 0x000e660000000200 */
[----:B------:R-:W-:Y:S02]  /*6be0*/  FMUL.FTZ R158, R4, c[0x0][0x320] ;  /* 0x0000c800049e7a20 */ /* 0x000fe40000410000 */
[----:B------:R-:W-:Y:S02]  /*6bf0*/  FMUL.FTZ R160, R5, c[0x0][0x320] ;  /* 0x0000c80005a07a20 */ /* 0x000fe40000410000 */
[C---:B------:R-:W-:Y:S02]  /*6c00*/  HMMA.16816.F32.BF16 R20, R192.reuse, R124, R20 ;  /* 0x0000007cc014723c */ /* 0x040fe40000041814 */
[----:B------:R-:W2:Y:S02]  /*6c10*/  MUFU.TANH R158, R158 ;  /* 0x0000009e009e7308 */ /* 0x000ea40000002400 */
[----:B------:R-:W-:Y:S02]  /*6c20*/  FMUL.FTZ R0, R6, c[0x0][0x320] ;  /* 0x0000c80006007a20 */ /* 0x000fe40000410000 */
[----:B------:R-:W-:Y:S02]  /*6c30*/  FMUL.FTZ R159, R7, c[0x0][0x320] ;  /* 0x0000c800079f7a20 */ /* 0x000fe40000410000 */
[C---:B------:R-:W-:Y:S01]  /*6c40*/  HMMA.16816.F32.BF16 R24, R192.reuse, R126, R24 ;  /* 0x0000007ec018723c */ /* 0x040fe20000041818 */
[----:B------:R-:W3:Y:S03]  /*6c50*/  LDSM.16.M88.4 R124, [R202+0x5000] ;  /* 0x00500000ca7c783b */ /* 0x000ee60000000200 */
[----:B------:R-:W4:Y:S01]  /*6c60*/  MUFU.TANH R160, R160 ;  /* 0x000000a000a07308 */ /* 0x000f220000002400 */
[----:B------:R-:W-:Y:S02]  /*6c70*/  FMUL.FTZ R162, R8, c[0x0][0x320] ;  /* 0x0000c80008a27a20 */ /* 0x000fe40000410000 */
[----:B------:R-:W-:Y:S02]  /*6c80*/  FMUL.FTZ R164, R9, c[0x0][0x320] ;  /* 0x0000c80009a47a20 */ /* 0x000fe40000410000 */
[----:B------:R-:W-:Y:S03]  /*6c90*/  FMUL.FTZ R161, R10, c[0x0][0x320] ;  /* 0x0000c8000aa17a20 */ /* 0x000fe60000410000 */
[----:B------:R-:W-:Y:S02]  /*6ca0*/  FMUL.FTZ R163, R11, c[0x0][0x320] ;  /* 0x0000c8000ba37a20 */ /* 0x000fe40000410000 */
[----:B------:R-:W2:Y:S01]  /*6cb0*/  MUFU.TANH R0, R0 ;  /* 0x0000000000007308 */ /* 0x000ea20000002400 */
[----:B------:R-:W-:Y:S02]  /*6cc0*/  FMUL.FTZ R168, R12, c[0x0][0x320] ;  /* 0x0000c8000ca87a20 */ /* 0x000fe40000410000 */
[----:B------:R-:W-:Y:S02]  /*6cd0*/  FMUL.FTZ R166, R13, c[0x0][0x320] ;  /* 0x0000c8000da67a20 */ /* 0x000fe40000410000 */
[----:B------:R-:W-:Y:S02]  /*6ce0*/  FMUL.FTZ R167, R14, c[0x0][0x320] ;  /* 0x0000c8000ea77a20 */ /* 0x000fe40000410000 */
[----:B------:R-:W-:Y:S02]  /*6cf0*/  FMUL.FTZ R165, R15, c[0x0][0x320] ;  /* 0x0000c8000fa57a20 */ /* 0x000fe40000410000 */
[----:B------:R-:W-:Y:S01]  /*6d00*/  FMUL.FTZ R170, R16, c[0x0][0x320] ;  /* 0x0000c80010aa7a20 */ /* 0x000fe20000410000 */
[----:B------:R-:W2:Y:S01]  /*6d10*/  MUFU.TANH R159, R159 ;  /* 0x0000009f009f7308 */ /* 0x000ea20000002400 */
[C---:B-1----:R-:W-:Y:S03]  /*6d20*/  HMMA.16816.F32.BF16 R28, R192.reuse, R116, R28 ;  /* 0x00000074c01c723c */ /* 0x042fe6000004181c */
[----:B------:R-:W-:Y:S02]  /*6d30*/  FMUL.FTZ R245, R26, c[0x0][0x320] ;  /* 0x0000c8001af57a20 */ /* 0x000fe40000410000 */
[----:B------:R-:W-:Y:S02]  /*6d40*/  FMUL.FTZ R243, R27, c[0x0][0x320] ;  /* 0x0000c8001bf37a20 */ /* 0x000fe40000410000 */
[----:B------:R-:W-:Y:S01]  /*6d50*/  FMUL.FTZ R240, R17, c[0x0][0x320] ;  /* 0x0000c80011f07a20 */ /* 0x000fe20000410000 */
[C---:B------:R-:W-:Y:S01]  /*6d60*/  HMMA.16816.F32.BF16 R32, R192.reuse, R118, R32 ;  /* 0x00000076c020723c */ /* 0x040fe20000041820 */
[----:B------:R-:W1:Y:S01]  /*6d70*/  MUFU.TANH R162, R162 ;  /* 0x000000a200a27308 */ /* 0x000e620000002400 */
[----:B------:R-:W5:Y:S01]  /*6d80*/  LDSM.16.M88.4 R116, [R202+0x5800] ;  /* 0x00580000ca74783b */ /* 0x000f620000000200 */
[----:B------:R-:W-:Y:S04]  /*6d90*/  DEPBAR.LE SB0, 0x0 ;  /* 0x000080000000791a */ /* 0x000fe80000000000 */
[----:B------:R-:W-:Y:S01]  /*6da0*/  FMUL.FTZ R171, R18, c[0x0][0x320] ;  /* 0x0000c80012ab7a20 */ /* 0x000fe20000410000 */
[C---:B---3--:R-:W-:Y:S03]  /*6db0*/  HMMA.16816.F32.BF16 R36, R192.reuse, R124, R36 ;  /* 0x0000007cc024723c */ /* 0x048fe60000041824 */
[----:B------:R-:W3:Y:S01]  /*6dc0*/  MUFU.TANH R164, R164 ;  /* 0x000000a400a47308 */ /* 0x000ee20000002400 */
[----:B------:R-:W-:Y:S01]  /*6dd0*/  BAR.SYNC.DEFER_BLOCKING 0x0 ;  /* 0x0000000000007b1d */ /* 0x000fe20000010000 */
[----:B------:R-:W-:Y:S02]  /*6de0*/  FMUL.FTZ R169, R19, c[0x0][0x320] ;  /* 0x0000c80013a97a20 */ /* 0x000fe40000410000 */
[----:B------:R-:W-:Y:S01]  /*6df0*/  FMUL.FTZ R244, R20, c[0x0][0x320] ;  /* 0x0000c80014f47a20 */ /* 0x000fe20000410000 */
[C---:B------:R-:W-:Y:S04]  /*6e00*/  HMMA.16816.F32.BF16 R40, R192.reuse, R126, R40 ;  /* 0x0000007ec028723c */ /* 0x040fe80000041828 */
[----:B------:R-:W-:Y:S01]  /*6e10*/  FMUL.FTZ R250, R28, c[0x0][0x320] ;  /* 0x0000c8001cfa7a20 */ /* 0x000fe20000410000 */
[----:B------:R-:W1:Y:S01]  /*6e20*/  MUFU.TANH R161, R161 ;  /* 0x000000a100a17308 */ /* 0x000e620000002400 */
[----:B------:R-:W-:Y:S02]  /*6e30*/  FMUL.FTZ R249, R29, c[0x0][0x320] ;  /* 0x0000c8001df97a20 */ /* 0x000fe40000410000 */
[----:B------:R-:W-:Y:S04]  /*6e40*/  FMUL.FTZ R252, R32, c[0x0][0x320] ;  /* 0x0000c80020fc7a20 */ /* 0x000fe80000410000 */
[----:B------:R-:W-:Y:S02]  /*6e50*/  FMUL.FTZ R242, R21, c[0x0][0x320] ;  /* 0x0000c80015f27a20 */ /* 0x000fe40000410000 */
[----:B------:R-:W-:Y:S01]  /*6e60*/  FMUL.FTZ R239, R22, c[0x0][0x320] ;  /* 0x0000c80016ef7a20 */ /* 0x000fe20000410000 */
[----:B------:R1:W1:Y:S01]  /*6e70*/  MUFU.TANH R27, R250 ;  /* 0x000000fa001b7308 */ /* 0x0002620000002400 */
[----:B------:R-:W-:Y:S02]  /*6e80*/  FMUL.FTZ R241, R23, c[0x0][0x320] ;  /* 0x0000c80017f17a20 */ /* 0x000fe40000410000 */
[----:B------:R-:W-:Y:S02]  /*6e90*/  FMUL.FTZ R246, R24, c[0x0][0x320] ;  /* 0x0000c80018f67a20 */ /* 0x000fe40000410000 */
[----:B------:R-:W-:Y:S02]  /*6ea0*/  FMUL.FTZ R251, R25, c[0x0][0x320] ;  /* 0x0000c80019fb7a20 */ /* 0x000fe40000410000 */
[----:B------:R-:W-:Y:S02]  /*6eb0*/  FMUL.FTZ R248, R30, c[0x0][0x320] ;  /* 0x0000c8001ef87a20 */ /* 0x000fe40000410000 */
[----:B------:R-:W-:Y:S01]  /*6ec0*/  FMUL.FTZ R43, R43, c[0x0][0x320] ;  /* 0x0000c8002b2b7a20 */ /* 0x000fe20000410000 */
[----:B------:R2:W2:Y:S01]  /*6ed0*/  MUFU.TANH R26, R249 ;  /* 0x000000f9001a7308 */ /* 0x0004a20000002400 */
[C---:B-----5:R-:W-:Y:S03]  /*6ee0*/  HMMA.16816.F32.BF16 R44, R192.reuse, R116, R44 ;  /* 0x00000074c02c723c */ /* 0x060fe6000004182c */
[----:B------:R-:W-:Y:S02]  /*6ef0*/  FMUL.FTZ R247, R31, c[0x0][0x320] ;  /* 0x0000c8001ff77a20 */ /* 0x000fe40000410000 */
[----:B------:R-:W-:Y:S02]  /*6f00*/  FMUL.FTZ R30, R33, c[0x0][0x320] ;  /* 0x0000c800211e7a20 */ /* 0x000fe40000410000 */
[----:B------:R-:W-:Y:S01]  /*6f10*/  FMUL.FTZ R31, R36, c[0x0][0x320] ;  /* 0x0000c800241f7a20 */ /* 0x000fe20000410000 */
[----:B------:R-:W-:Y:S01]  /*6f20*/  HMMA.16816.F32.BF16 R48, R192, R118, R48 ;  /* 0x00000076c030723c */ /* 0x000fe20000041830 */
[----:B------:R5:W3:Y:S03]  /*6f30*/  MUFU.TANH R29, R252 ;  /* 0x000000fc001d7308 */ /* 0x000ae60000002400 */
[----:B------:R-:W-:Y:S02]  /*6f40*/  FMUL.FTZ R37, R37, c[0x0][0x320] ;  /* 0x0000c80025257a20 */ /* 0x000fe40000410000 */
[----:B-1----:R-:W-:Y:S02]  /*6f50*/  FMUL.FTZ R250, R34, c[0x0][0x320] ;  /* 0x0000c80022fa7a20 */ /* 0x002fe40000410000 */
[----:B------:R-:W-:Y:S03]  /*6f60*/  FMUL.FTZ R25, R38, c[0x0][0x320] ;  /* 0x0000c80026197a20 */ /* 0x000fe60000410000 */
[----:B------:R1:W1:Y:S01]  /*6f70*/  MUFU.TANH R155, R43 ;  /* 0x0000002b009b7308 */ /* 0x0002620000002400 */
[----:B------:R-:W-:Y:S02]  /*6f80*/  FMUL.FTZ R38, R41, c[0x0][0x320] ;  /* 0x0000c80029267a20 */ /* 0x000fe40000410000 */
[----:B------:R-:W-:Y:S02]  /*6f90*/  FMUL.FTZ R42, R42, c[0x0][0x320] ;  /* 0x0000c8002a2a7a20 */ /* 0x000fe40000410000 */
[----:B--2---:R-:W-:Y:S02]  /*6fa0*/  FMUL.FTZ R249, R35, c[0x0][0x320] ;  /* 0x0000c80023f97a20 */ /* 0x004fe40000410000 */
[----:B------:R-:W-:Y:S02]  /*6fb0*/  FMUL.FTZ R41, R44, c[0x0][0x320] ;  /* 0x0000c8002c297a20 */ /* 0x000fe40000410000 */
[----:B------:R-:W-:Y:S01]  /*6fc0*/  FMUL.FTZ R33, R47, c[0x0][0x320] ;  /* 0x0000c8002f217a20 */ /* 0x000fe20000410000 */
[----:B------:R-:W2:Y:S01]  /*6fd0*/  MUFU.TANH R163, R163 ;  /* 0x000000a300a37308 */ /* 0x000ea20000002400 */
[----:B------:R-:W-:Y:S02]  /*6fe0*/  FMUL.FTZ R45, R45, c[0x0][0x320] ;  /* 0x0000c8002d2d7a20 */ /* 0x000fe40000410000 */
[----:B------:R-:W-:Y:S02]  /*6ff0*/  FMUL.FTZ R142, R48, c[0x0][0x320] ;  /* 0x0000c800308e7a20 */ /* 0x000fe40000410000 */
[----:B-----5:R-:W-:Y:S02]  /*7000*/  FMUL.FTZ R252, R39, c[0x0][0x320] ;  /* 0x0000c80027fc7a20 */ /* 0x020fe40000410000 */
[----:B------:R-:W-:Y:S02]  /*7010*/  FMUL.FTZ R39, R40, c[0x0][0x320] ;  /* 0x0000c80028277a20 */ /* 0x000fe40000410000 */
[----:B------:R-:W-:Y:S01]  /*7020*/  FMUL.FTZ R35, R50, c[0x0][0x320] ;  /* 0x0000c80032237a20 */ /* 0x000fe20000410000 */
[----:B------:R-:W2:Y:S01]  /*7030*/  MUFU.TANH R168, R168 ;  /* 0x000000a800a87308 */ /* 0x000ea20000002400 */
[----:B------:R-:W-:Y:S02]  /*7040*/  FMUL.FTZ R34, R51, c[0x0][0x320] ;  /* 0x0000c80033227a20 */ /* 0x000fe40000410000 */
[----:B------:R-:W-:Y:S02]  /*7050*/  FMUL.FTZ R46, R46, c[0x0][0x320] ;  /* 0x0000c8002e2e7a20 */ /* 0x000fe40000410000 */
[----:B-1----:R-:W-:Y:S05]  /*7060*/  FMUL.FTZ R43, R49, c[0x0][0x320] ;  /* 0x0000c800312b7a20 */ /* 0x002fea0000410000 */
[----:B------:R-:W1:Y:S10]  /*7070*/  MUFU.TANH R166, R166 ;  /* 0x000000a600a67308 */ /* 0x000e740000002400 */
        /* <DEDUP_REMOVED lines=25> */
[----:B------:R1:W1:Y:S10]  /*7210*/  MUFU.TANH R157, R42 ;  /* 0x0000002a009d7308 */ /* 0x0002740000002400 */
[----:B------:R-:W1:Y:S10]  /*7220*/  MUFU.TANH R41, R41 ;  /* 0x0000002900297308 */ /* 0x000e740000002400 */
[----:B------:R1:W1:Y:S10]  /*7230*/  MUFU.TANH R150, R45 ;  /* 0x0000002d00967308 */ /* 0x0002740000002400 */
[----:B------:R1:W1:Y:S10]  /*7240*/  MUFU.TANH R143, R46 ;  /* 0x0000002e008f7308 */ /* 0x0002740000002400 */
[----:B------:R-:W1:Y:S10]  /*7250*/  MUFU.TANH R33, R33 ;  /* 0x0000002100217308 */ /* 0x000e740000002400 */
[----:B------:R-:W1:Y:S10]  /*7260*/  MUFU.TANH R142, R142 ;  /* 0x0000008e008e7308 */ /* 0x000e740000002400 */
[----:B------:R-:W1:Y:S10]  /*7270*/  MUFU.TANH R43, R43 ;  /* 0x0000002b002b7308 */ /* 0x000e740000002400 */
[----:B------:R-:W1:Y:S10]  /*7280*/  MUFU.TANH R35, R35 ;  /* 0x0000002300237308 */ /* 0x000e740000002400 */
[----:B------:R-:W1:Y:S01]  /*7290*/  MUFU.TANH R34, R34 ;  /* 0x0000002200227308 */ /* 0x000e620000002400 */
[----:B------:R-:W-:-:S05]  /*72a0*/  @!P0 BRA `(.L_x_37) ;  /* 0x0000037000008947 */ /* 0x000fca0003800000 */
[----:B--234-:R-:W-:Y:S01]  /*72b0*/  PLOP3.LUT P2, PT, PT, PT, UP3, 0x80, 0x0 ;  /* 0x000000000000781c */ /* 0x01cfe20003f4f038 */
[----:B------:R-:W-:Y:S01]  /*72c0*/  IMAD R4, R238, 0x60, R220 ;  /* 0x00000060ee047824 */ /* 0x000fe200078e02dc */
[----:B------:R-:W-:Y:S01]  /*72d0*/  PLOP3.LUT P0, PT, PT, PT, UP3, 0x80, 0x0 ;  /* 0x000000000000781c */ /* 0x000fe20003f0f038 */
[----:B------:R-:W-:Y:S01]  /*72e0*/  IMAD.MOV.U32 R216, RZ, RZ, RZ ;  /* 0x000000ffffd87224 */ /* 0x000fe200078e00ff */
[----:B------:R-:W-:Y:S02]  /*72f0*/  ISETP.NE.U32.AND P6, PT, R232, RZ, PT ;  /* 0x000000ffe800720c */ /* 0x000fe40003fc5070 */
[----:B------:R-:W-:Y:S05]  /*7300*/  IADD3 R217, R4, -0x60, R219 ;  /* 0xffffffa004d97810 */ /* 0x000fea0007ffe0db */
[----:B------:R-:W-:Y:S02]  /*7310*/  IMAD.MOV.U32 R4, RZ, RZ, R217 ;  /* 0x000000ffff047224 */ /* 0x000fe400078e00d9 */
[----:B------:R-:W-:Y:S05]  /*7320*/  @P2 IMAD.HI.U32 R5, R217, c[0x0][0x2bc], RZ ;  /* 0x0000af00d9052a27 */ /* 0x000fea00078e00ff */
[----:B------:R-:W-:Y:S04]  /*7330*/  @P0 SHF.R.U32.HI R4, RZ, c[0x0][0x2c0], R5 ;  /* 0x0000b000ff040a19 */ /* 0x000fe80000011605 */
[C---:B------:R-:W-:Y:S04]  /*7340*/  @!P1 IADD3 R8, P0, R4.reuse, UR12, RZ ;  /* 0x0000000c04089c10 */ /* 0x040fe8000ff1e0ff */
[----:B------:R-:W-:Y:S01]  /*7350*/  @!P1 LEA.HI.X.SX32 R5, R4, UR7, 0x1, P0 ;  /* 0x0000000704059c11 */ /* 0x000fe200080f0eff */
[----:B------:R-:W-:Y:S01]  /*7360*/  IMAD.MOV R4, RZ, RZ, -R4 ;  /* 0x000000ffff047224 */ /* 0x000fe200078e0a04 */
[----:B------:R-:W-:Y:S03]  /*7370*/  @!P1 LEA R6, P0, R8, c[0x0][0x2a0], 0x2 ;  /* 0x0000a80008069a11 */ /* 0x000fe600078010ff */
[----:B------:R-:W-:Y:S01]  /*7380*/  IMAD R217, R4, c[0x0][0x2b8], R217 ;  /* 0x0000ae0004d97a24 */ /* 0x000fe200078e02d9 */
[----:B------:R-:W-:Y:S04]  /*7390*/  @!P1 LEA.HI.X R7, R8, c[0x0][0x2a4], R5, 0x2, P0 ;  /* 0x0000a90008079a11 */ /* 0x000fe800000f1405 */
[----:B------:R-:W-:Y:S01]  /*73a0*/  SHF.R.S32.HI R5, RZ, 0x1f, R217 ;  /* 0x0000001fff057819 */ /* 0x000fe200000114d9 */
[----:B------:R2:W3:Y:S04]  /*73b0*/  @!P1 LDG.E R216, [R6.64] ;  /* 0x0000000e06d89981 */ /* 0x0004e8000c1e1900 */
[----:B------:R-:W-:Y:S04]  /*73c0*/  IMAD R5, R5, c[0x0][0x1e0], RZ ;  /* 0x0000780005057a24 */ /* 0x000fe800078e02ff */
[C---:B------:R-:W-:Y:S02]  /*73d0*/  IMAD R5, R217.reuse, c[0x0][0x1e4], R5 ;  /* 0x00007900d9057a24 */ /* 0x040fe400078e0205 */
[----:B--2---:R-:W-:Y:S04]  /*73e0*/  IMAD.WIDE.U32 R6, R217, c[0x0][0x1e0], RZ ;  /* 0x00007800d9067a25 */ /* 0x004fe800078e00ff */
[----:B------:R-:W-:Y:S01]  /*73f0*/  IMAD.IADD R7, R7, 0x1, R5 ;  /* 0x0000000107077824 */ /* 0x000fe200078e0205 */
[----:B---3--:R-:W-:Y:S03]  /*7400*/  SHF.R.S32.HI R4, RZ, 0x1f, R216 ;  /* 0x0000001fff047819 */ /* 0x008fe600000114d8 */
[----:B------:R-:W-:Y:S04]  /*7410*/  IMAD.WIDE.U32 R6, R216, c[0x0][0x1f0], R6 ;  /* 0x00007c00d8067a25 */ /* 0x000fe800078e0006 */
[----:B------:R-:W-:Y:S01]  /*7420*/  IMAD R4, R4, c[0x0][0x1f0], RZ ;  /* 0x00007c0004047a24 */ /* 0x000fe200078e02ff */
[----:B------:R-:W-:Y:S03]  /*7430*/  IADD3 R5, P0, R6, UR10, RZ ;  /* 0x0000000a06057c10 */ /* 0x000fe6000ff1e0ff */
[----:B------:R-:W-:Y:S05]  /*7440*/  IMAD R4, R216, c[0x0][0x1f4], R4 ;  /* 0x00007d00d8047a24 */ /* 0x000fea00078e0204 */
[----:B------:R-:W-:Y:S02]  /*7450*/  IADD3.X R4, R7, UR6, R4, P0, !PT ;  /* 0x0000000607047c10 */ /* 0x000fe400087fe404 */
[C---:B------:R-:W-:Y:S04]  /*7460*/  LEA R19, P0, R5.reuse, c[0x0][0x1c8], 0x1 ;  /* 0x0000720005137a11 */ /* 0x040fe800078008ff */
[----:B------:R-:W-:Y:S01]  /*7470*/  LEA.HI.X R18, R5, c[0x0][0x1cc], R4, 0x1, P0 ;  /* 0x0000730005127a11 */ /* 0x000fe200000f0c04 */
[----:B------:R-:W2:Y:S01]  /*7480*/  SHFL.IDX PT, R13, R19, RZ, 0x181f ;  /* 0x00181fff130d7589 */ /* 0x000ea200000e0000 */
[----:B------:R-:W-:Y:S03]  /*7490*/  IADD3 R5, -R232, 0x10, RZ ;  /* 0x00000010e8057810 */ /* 0x000fe60007ffe1ff */
[----:B------:R-:W3:Y:S01]  /*74a0*/  SHFL.IDX PT, R8, R18, RZ, 0x181f ;  /* 0x00181fff12087589 */ /* 0x000ee200000e0000 */
[----:B------:R-:W-:Y:S03]  /*74b0*/  LOP3.LUT R5, R5, 0xf, RZ, 0xc0, !PT ;  /* 0x0000000f05057812 */ /* 0x000fe600078ec0ff */
[----:B------:R-:W4:Y:S04]  /*74c0*/  SHFL.IDX PT, R9, R19, 0x1, 0x181f ;  /* 0x00381f0013097f89 */ /* 0x000f2800000e0000 */
[----:B------:R-:W5:Y:S04]  /*74d0*/  SHFL.IDX PT, R6, R18, 0x1, 0x181f ;  /* 0x00381f0012067f89 */ /* 0x000f6800000e0000 */
[----:B------:R-:W1:Y:S04]  /*74e0*/  SHFL.IDX PT, R7, R19, 0x2, 0x181f ;  /* 0x00581f0013077f89 */ /* 0x000e6800000e0000 */
[----:B------:R-:W1:Y:S01]  /*74f0*/  SHFL.IDX PT, R4, R18, 0x2, 0x181f ;  /* 0x00581f0012047f89 */ /* 0x000e6200000e0000 */
[C---:B--2---:R-:W-:Y:S02]  /*7500*/  IADD3 R14, P5, R13.reuse, R236, RZ ;  /* 0x000000ec0d0e7210 */ /* 0x044fe40007fbe0ff */
[----:B------:R-:W-:Y:S03]  /*7510*/  IADD3 R12, P2, R13, R234, RZ ;  /* 0x000000ea0d0c7210 */ /* 0x000fe60007f5e0ff */
[C---:B---3--:R-:W-:Y:S02]  /*7520*/  IMAD.X R15, R8.reuse, 0x1, R237, P5 ;  /* 0x00000001080f7824 */ /* 0x048fe400028e06ed */
[----:B------:R-:W-:Y:S01]  /*7530*/  IMAD.X R13, R8, 0x1, R235, P2 ;  /* 0x00000001080d7824 */ /* 0x000fe200010e06eb */
[C---:B----4-:R-:W-:Y:S02]  /*7540*/  IADD3 R10, P0, R9.reuse, R236, RZ ;  /* 0x000000ec090a7210 */ /* 0x050fe40007f1e0ff */
[----:B------:R2:W-:Y:S01]  /*7550*/  LDGSTS.E.BYPASS.LTC128B.128 [R218+0x8100], [R14.64], !P4 ;  /* 0x081000000eda7fae */ /* 0x0005e2000e101d4e */
[----:B------:R-:W-:Y:S02]  /*7560*/  IADD3 R16, P5, R9, R234, RZ ;  /* 0x000000ea09107210 */ /* 0x000fe40007fbe0ff */
[C---:B-----5:R-:W-:Y:S01]  /*7570*/  IMAD.X R11, R6.reuse, 0x1, R237, P0 ;  /* 0x00000001060b7824 */ /* 0x060fe200000e06ed */
[----:B------:R2:W-:Y:S02]  /*7580*/  LDGSTS.E.BYPASS.LTC128B.128 [R218+0xb100], [R12.64], !P3 ;  /* 0x0b1000000cda7fae */ /* 0x0005e4000d901d4e */
[----:B------:R-:W-:Y:S01]  /*7590*/  IMAD.X R17, R6, 0x1, R235, P5 ;  /* 0x0000000106117824 */ /* 0x000fe200028e06eb */
[----:B-1----:R-:W-:Y:S01]  /*75a0*/  IADD3 R6, P5, R7, R236, RZ ;  /* 0x000000ec07067210 */ /* 0x002fe20007fbe0ff */
[----:B------:R2:W-:Y:S01]  /*75b0*/  LDGSTS.E.BYPASS.LTC128B.128 [R218+0x9100], [R10.64], !P4 ;  /* 0x091000000ada7fae */ /* 0x0005e2000e101d4e */
[----:B------:R-:W-:Y:S03]  /*75c0*/  IADD3 R8, P2, P0, R5, R7, R234 ;  /* 0x0000000705087210 */ /* 0x000fe6000785e0ea */
[----:B------:R2:W-:Y:S01]  /*75d0*/  LDGSTS.E.BYPASS.LTC128B.128 [R218+0xc100], [R16.64], !P3 ;  /* 0x0c10000010da7fae */ /* 0x0005e2000d901d4e */
[----:B------:R-:W-:Y:S01]  /*75e0*/  IMAD.X R7, R4, 0x1, R237, P5 ;  /* 0x0000000104077824 */ /* 0x000fe200028e06ed */
[----:B------:R-:W-:Y:S04]  /*75f0*/  IADD3.X R9, RZ, R4, R235, P2, P0 ;  /* 0x00000004ff097210 */ /* 0x000fe800017e04eb */
[----:B------:R2:W-:Y:S04]  /*7600*/  LDGSTS.E.BYPASS.LTC128B.128 [R218+0xa100], [R6.64], !P4 ;  /* 0x0a10000006da7fae */ /* 0x0005e8000e101d4e */
[----:B------:R2:W-:Y:S02]  /*7610*/  LDGSTS.E.BYPASS.LTC128B.128.ZFILL [R218+0xd100], [R8.64], P6 ;  /* 0x0d10000008da7fae */ /* 0x0005e4000b141d4e */
.L_x_37:
[----:B--234-:R-:W-:Y:S01]  /*7620*/  IMAD.MOV.U32 R6, RZ, RZ, R221 ;  /* 0x000000ffff067224 */ /* 0x01cfe200078e00dd */
[----:B------:R-:W-:Y:S01]  /*7630*/  PLOP3.LUT P2, PT, PT, PT, UP2, 0x80, 0x0 ;  /* 0x000000000000781c */ /* 0x000fe20003f4f028 */
[----:B------:R-:W0:Y:S01]  /*7640*/  LDGDEPBAR ;  /* 0x00000000000079af */ /* 0x000e220000000000 */
[----:B------:R-:W-:Y:S01]  /*7650*/  PLOP3.LUT P0, PT, PT, PT, UP2, 0x80, 0x0 ;  /* 0x000000000000781c */ /* 0x000fe20003f0f028 */
[----:B------:R-:W-:Y:S05]  /*7660*/  IMAD R7, R238, -0x60, RZ ;  /* 0xffffffa0ee077824 */ /* 0x000fea00078e02ff */
[----:B------:R-:W-:Y:S05]  /*7670*/  IADD3 R5, -R222, 0x1, R7 ;  /* 0x00000001de057810 */ /* 0x000fea0007ffe107 */
[----:B------:R-:W-:Y:S05]  /*7680*/  @P2 IMAD.HI.U32 R4, R221, c[0x0][0x2c8], RZ ;  /* 0x0000b200dd042a27 */ /* 0x000fea00078e00ff */
[----:B------:R-:W-:Y:S01]  /*7690*/  @P0 SHF.R.U32.HI R6, RZ, c[0x0][0x2cc], R4 ;  /* 0x0000b300ff060a19 */ /* 0x000fe20000011604 */
[----:B------:R-:W-:Y:S01]  /*76a0*/  IMAD.MOV.U32 R4, RZ, RZ, c[0x0][0x2ac] ;  /* 0x0000ab00ff047624 */ /* 0x000fe200078e00ff */
[----:B------:R-:W-:Y:S03]  /*76b0*/  PLOP3.LUT P0, PT, PT, PT, UP1, 0x40, 0x0 ;  /* 0x000000000000781c */ /* 0x000fe60003f0e818 */
[----:B------:R-:W2:Y:S01]  /*76c0*/  SHFL.IDX PT, R13, R6, RZ, 0x1c1f ;  /* 0x001c1fff060d7589 */ /* 0x000ea200000e0000 */
[----:B------:R-:W-:Y:S05]  /*76d0*/  IMAD R5, R4, c[0x0][0x1d0], R5 ;  /* 0x0000740004057a24 */ /* 0x000fea00078e0205 */
[----:B------:R-:W-:Y:S04]  /*76e0*/  IADD3 R4, R5, -c[0x0][0x168], RZ ;  /* 0x80005a0005047a10 */ /* 0x000fe80007ffe0ff */
[C---:B------:R-:W-:Y:S02]  /*76f0*/  IADD3 R5, R4.reuse, c[0x0][0x328], RZ ;  /* 0x0000ca0004057a10 */ /* 0x040fe40007ffe0ff */
[----:B------:R-:W-:Y:S03]  /*7700*/  IADD3 R4, R4, UR17, RZ ;  /* 0x0000001104047c10 */ /* 0x000fe6000fffe0ff */
[--C-:B--2---:R-:W-:Y:S02]  /*7710*/  IMAD.IADD R11, R5, 0x1, R13.reuse ;  /* 0x00000001050b7824 */ /* 0x104fe400078e020d */
[----:B------:R-:W-:Y:S01]  /*7720*/  IMAD.IADD R9, R4, 0x1, R13 ;  /* 0x0000000104097824 */ /* 0x000fe200078e020d */
[----:B------:R-:W-:-:S05]  /*7730*/  @P0 BRA `(.L_x_38) ;  /* 0x000001a000000947 */ /* 0x000fca0003800000 */
[----:B------:R-:W-:Y:S01]  /*7740*/  MOV R8, c[0x0][0x2ac] ;  /* 0x0000ab0000087a02 */ /* 0x000fe20000000f00 */
[----:B------:R-:W-:Y:S04]  /*7750*/  BSSY B0, `(.L_x_39) ;  /* 0x0000013000007945 */ /* 0x000fe80003800000 */
[----:B------:R-:W-:Y:S05]  /*7760*/  IMAD R13, R8, c[0x0][0x1d0], R13 ;  /* 0x00007400080d7a24 */ /* 0x000fea00078e020d */
[----:B------:R-:W-:Y:S04]  /*7770*/  IADD3 R10, R13, -c[0x0][0x168], RZ ;  /* 0x80005a000d0a7a10 */ /* 0x000fe80007ffe0ff */
[----:B------:R-:W-:Y:S11]  /*7780*/  ISETP.GT.AND P0, PT, R10, -0x1, PT ;  /* 0xffffffff0a00780c */ /* 0x000ff60003f04270 */
[----:B------:R-:W-:Y:S02]  /*7790*/  @!UPT UIADD3 URZ, URZ, URZ, URZ ;  /* 0x0000003f3f3ff290 */ /* 0x000fe4000fffe03f */
[----:B------:R-:W-:-:S05]  /*77a0*/  @P0 BRA `(.L_x_40) ;  /* 0x0000008000000947 */ /* 0x000fca0003800000 */
[----:B------:R-:W-:Y:S01]  /*77b0*/  LOP3.LUT R10, RZ, R10, RZ, 0x33, !PT ;  /* 0x0000000aff0a7212 */ /* 0x000fe200078e33ff */
[----:B------:R-:W-:Y:S05]  /*77c0*/  IMAD.MOV.U32 R8, RZ, RZ, c[0x0][0x32c] ;  /* 0x0000cb00ff087624 */ /* 0x000fea00078e00ff */
[----:B------:R-:W-:Y:S11]  /*77d0*/  ISETP.NE.AND P0, PT, R8, 0x1, PT ;  /* 0x000000010800780c */ /* 0x000ff60003f05270 */
[----:B------:R-:W-:Y:S02]  /*77e0*/  @!UPT UIADD3 URZ, URZ, URZ, URZ ;  /* 0x0000003f3f3ff290 */ /* 0x000fe4000fffe03f */
[----:B------:R-:W-:Y:S05]  /*77f0*/  @P0 IMAD.HI.U32 R8, R10, c[0x0][0x330], RZ ;  /* 0x0000cc000a080a27 */ /* 0x000fea00078e00ff */
[----:B------:R-:W-:Y:S04]  /*7800*/  @P0 SHF.R.U32.HI R10, RZ, c[0x0][0x334], R8 ;  /* 0x0000cd00ff0a0a19 */ /* 0x000fe80000011608 */
[----:B------:R-:W-:Y:S01]  /*7810*/  LOP3.LUT R10, RZ, R10, RZ, 0x33, !PT ;  /* 0x0000000aff0a7212 */ /* 0x000fe200078e33ff */
[----:B------:R-:W-:-:S05]  /*7820*/  BRA `(.L_x_41) ;  /* 0x0000005000007947 */ /* 0x000fca0003800000 */
.L_x_40:
[----:B------:R-:W-:Y:S04]  /*7830*/  MOV R8, c[0x0][0x32c] ;  /* 0x0000cb0000087a02 */ /* 0x000fe80000000f00 */
[----:B------:R-:W-:Y:S11]  /*7840*/  ISETP.NE.AND P0, PT, R8, 0x1, PT ;  /* 0x000000010800780c */ /* 0x000ff60003f05270 */
[----:B------:R-:W-:Y:S02]  /*7850*/  @!UPT UIADD3 URZ, URZ, URZ, URZ ;  /* 0x0000003f3f3ff290 */ /* 0x000fe4000fffe03f */
[----:B------:R-:W-:Y:S05]  /*7860*/  @P0 IMAD.HI.U32 R8, R10, c[0x0][0x330], RZ ;  /* 0x0000cc000a080a27 */ /* 0x000fea00078e00ff */
[----:B------:R-:W-:Y:S02]  /*7870*/  @P0 SHF.R.U32.HI R10, RZ, c[0x0][0x334], R8 ;  /* 0x0000cd00ff0a0a19 */ /* 0x000fe40000011608 */
.L_x_41:
[----:B------:R-:W-:Y:S05]  /*7880*/  BSYNC B0 ;  /* 0x0000000000007941 */ /* 0x000fea0003800000 */
.L_x_39:
[----:B------:R-:W-:Y:S04]  /*7890*/  IMAD.IADD R13, R7, 0x1, -R222 ;  /* 0x00000001070d7824 */ /* 0x000fe800078e0ade */
[----:B------:R-:W-:Y:S05]  /*78a0*/  IMAD R10, R10, c[0x0][0x32c], R13 ;  /* 0x0000cb000a0a7a24 */ /* 0x000fea00078e020d */
[----:B------:R-:W-:Y:S02]  /*78b0*/  IADD3 R8, R10, c[0x0][0x32c], RZ ;  /* 0x0000cb000a087a10 */ /* 0x000fe40007ffe0ff */
[----:B------:R-:W-:Y:S02]  /*78c0*/  IMNMX R9, R9, R10, !PT ;  /* 0x0000000a09097217 */ /* 0x000fe40007800200 */
[----:B------:R-:W-:Y:S02]  /*78d0*/  IMNMX R11, R11, R8, PT ;  /* 0x000000080b0b7217 */ /* 0x000fe40003800200 */
.L_x_38:
[C---:B------:R-:W-:Y:S01]  /*78e0*/  ISETP.GE.AND P2, PT, R7.reuse, 0x1, PT ;  /* 0x000000010700780c */ /* 0x040fe20003f46270 */
[----:B------:R-:W2:Y:S01]  /*78f0*/  SHFL.IDX PT, R6, R6, 0x1, 0x1c1f ;  /* 0x003c1f0006067f89 */ /* 0x000ea200000e0000 */
[----:B------:R-:W-:Y:S02]  /*7900*/  ISETP.GE.AND P0, PT, R7, 0x2, PT ;  /* 0x000000020700780c */ /* 0x000fe40003f06270 */
[----:B------:R-:W-:Y:S02]  /*7910*/  LOP3.LUT R227, R227, 0xffefffff, RZ, 0xc0, !PT ;  /* 0xffefffffe3e37812 */ /* 0x000fe400078ec0ff */
[C---:B------:R-:W-:Y:S02]  /*7920*/  ISETP.GE.AND P5, PT, R7.reuse, 0x9, PT ;  /* 0x000000090700780c */ /* 0x040fe40003fa6270 */
[----:B------:R-:W-:Y:S05]  /*7930*/  ISETP.GE.AND P6, PT, R7, 0x52, PT ;  /* 0x000000520700780c */ /* 0x000fea0003fc6270 */
[----:B------:R-:W-:Y:S02]  /*7940*/  @P2 LOP3.LUT R227, R227, 0x100000, RZ, 0xfc, !PT ;  /* 0x00100000e3e32812 */ /* 0x000fe400078efcff */
[----:B------:R-:W-:Y:S02]  /*7950*/  ISETP.GT.AND P2, PT, R9, RZ, !P2 ;  /* 0x000000ff0900720c */ /* 0x000fe40005744270 */
[----:B------:R-:W-:Y:S02]  /*7960*/  LOP3.LUT R227, R227, 0xfff7ffff, RZ, 0xc0, !PT ;  /* 0xfff7ffffe3e37812 */ /* 0x000fe400078ec0ff */
[----:B------:R-:W-:Y:S02]  /*7970*/  ISETP.LT.OR P2, PT, R11, 0x1, P2 ;  /* 0x000000010b00780c */ /* 0x000fe40001741670 */
[----:B------:R-:W-:Y:S02]  /*7980*/  @P0 LOP3.LUT R227, R227, 0x80000, RZ, 0xfc, !PT ;  /* 0x00080000e3e30812 */ /* 0x000fe400078efcff */
[----:B------:R-:W-:Y:S02]  /*7990*/  ISETP.GT.AND P0, PT, R9, 0x1, !P0 ;  /* 0x000000010900780c */ /* 0x000fe40004704270 */
[----:B------:R-:W-:Y:S01]  /*79a0*/  FSEL R14, R158, -INF , !P2 ;  /* 0xff8000009e0e7808 */ /* 0x000fe20005000000 */
[--C-:B--2---:R-:W-:Y:S01]  /*79b0*/  IMAD.IADD R5, R5, 0x1, R6.reuse ;  /* 0x0000000105057824 */ /* 0x104fe200078e0206 */
[----:B------:R-:W-:Y:S01]  /*79c0*/  ISETP.GE.AND P2, PT, R7, 0xa, PT ;  /* 0x0000000a0700780c */ /* 0x000fe20003f46270 */
[----:B------:R-:W-:Y:S01]  /*79d0*/  IMAD.IADD R4, R4, 0x1, R6 ;  /* 0x0000000104047824 */ /* 0x000fe200078e0206 */
[----:B------:R-:W-:Y:S02]  /*79e0*/  ISETP.LT.OR P0, PT, R11, 0x2, P0 ;  /* 0x000000020b00780c */ /* 0x000fe40000701670 */
[----:B------:R-:W-:Y:S02]  /*79f0*/  LOP3.LUT R227, R227, 0xfffbffff, RZ, 0xc0, !PT ;  /* 0xfffbffffe3e37812 */ /* 0x000fe400078ec0ff */
[----:B------:R-:W-:Y:S02]  /*7a00*/  FSEL R12, R160, -INF , !P0 ;  /* 0xff800000a00c7808 */ /* 0x000fe40004000000 */
[----:B------:R-:W-:Y:S02]  /*7a10*/  @P5 LOP3.LUT R227, R227, 0x40000, RZ, 0xfc, !PT ;  /* 0x00040000e3e35812 */ /* 0x000fe400078efcff */
[----:B------:R-:W-:Y:S02]  /*7a20*/  ISETP.GT.AND P0, PT, R9, 0x8, !P5 ;  /* 0x000000080900780c */ /* 0x000fe40006f04270 */
[----:B------:R-:W-:Y:S02]  /*7a30*/  LOP3.LUT R227, R227, 0xfffdffff, RZ, 0xc0, !PT ;  /* 0xfffdffffe3e37812 */ /* 0x000fe400078ec0ff */
[----:B------:R-:W-:Y:S02]  /*7a40*/  ISETP.LT.OR P0, PT, R11, 0x9, P0 ;  /* 0x000000090b00780c */ /* 0x000fe40000701670 */
[----:B------:R-:W-:Y:S02]  /*7a50*/  @P2 LOP3.LUT R227, R227, 0x20000, RZ, 0xfc, !PT ;  /* 0x00020000e3e32812 */ /* 0x000fe400078efcff */
[----:B------:R-:W-:Y:S02]  /*7a60*/  FSEL R10, R162, -INF , !P0 ;  /* 0xff800000a20a7808 */ /* 0x000fe40004000000 */
[----:B------:R-:W-:Y:S02]  /*7a70*/  ISETP.GT.AND P0, PT, R9, 0x9, !P2 ;  /* 0x000000090900780c */ /* 0x000fe40005704270 */
[----:B------:R-:W-:Y:S02]  /*7a80*/  ISETP.GE.AND P2, PT, R7, 0x11, PT ;  /* 0x000000110700780c */ /* 0x000fe40003f46270 */
[----:B------:R-:W-:Y:S02]  /*7a90*/  ISETP.LT.OR P0, PT, R11, 0xa, P0 ;  /* 0x0000000a0b00780c */ /* 0x000fe40000701670 */
[----:B------:R-:W-:Y:S02]  /*7aa0*/  LOP3.LUT R227, R227, 0xfffeffff, RZ, 0xc0, !PT ;  /* 0xfffeffffe3e37812 */ /* 0x000fe400078ec0ff */
[----:B------:R-:W-:Y:S02]  /*7ab0*/  FSEL R8, R164, -INF , !P0 ;  /* 0xff800000a4087808 */ /* 0x000fe40004000000 */
[----:B------:R-:W-:Y:S02]  /*7ac0*/  ISETP.GT.AND P0, PT, R9, 0x10, !P2 ;  /* 0x000000100900780c */ /* 0x000fe40005704270 */
[----:B------:R-:W-:Y:S02]  /*7ad0*/  ISETP.GE.AND P5, PT, R7, 0x59, PT ;  /* 0x000000590700780c */ /* 0x000fe40003fa6270 */
[----:B------:R-:W-:Y:S02]  /*7ae0*/  ISETP.LT.OR P0, PT, R11, 0x11, P0 ;  /* 0x000000110b00780c */ /* 0x000fe40000701670 */
[----:B------:R-:W-:Y:S02]  /*7af0*/  @P2 LOP3.LUT R227, R227, 0x10000, RZ, 0xfc, !PT ;  /* 0x00010000e3e32812 */ /* 0x000fe400078efcff */
[----:B------:R-:W-:Y:S02]  /*7b00*/  ISETP.GE.AND P2, PT, R7, 0x12, PT ;  /* 0x000000120700780c */ /* 0x000fe40003f46270 */
[----:B------:R-:W-:Y:S02]  /*7b10*/  LOP3.LUT R227, R227, 0xffff7fff, RZ, 0xc0, !PT ;  /* 0xffff7fffe3e37812 */ /* 0x000fe400078ec0ff */
[----:B-1----:R-:W-:Y:S02]  /*7b20*/  FSEL R42, R168, -INF , !P0 ;  /* 0xff800000a82a7808 */ /* 0x002fe40004000000 */
[----:B------:R-:W-:Y:S04]  /*7b30*/  ISETP.GT.AND P0, PT, R9, 0x11, !P2 ;  /* 0x000000110900780c */ /* 0x000fe80005704270 */
[----:B------:R-:W-:Y:S03]  /*7b40*/  ISETP.LT.OR P0, PT, R11, 0x12, P0 ;  /* 0x000000120b00780c */ /* 0x000fe60000701670 */
[----:B------:R-:W-:Y:S02]  /*7b50*/  @P2 LOP3.LUT R227, R227, 0x8000, RZ, 0xfc, !PT ;  /* 0x00008000e3e32812 */ /* 0x000fe400078efcff */
[----:B------:R-:W-:Y:S02]  /*7b60*/  ISETP.GE.AND P2, PT, R7, 0x19, PT ;  /* 0x000000190700780c */ /* 0x000fe40003f46270 */
[----:B------:R-:W-:Y:S02]  /*7b70*/  LOP3.LUT R227, R227, 0xffffbfff, RZ, 0xc0, !PT ;  /* 0xffffbfffe3e37812 */ /* 0x000fe400078ec0ff */
[----:B------:R-:W-:Y:S02]  /*7b80*/  FSEL R40, R166, -INF , !P0 ;  /* 0xff800000a6287808 */ /* 0x000fe40004000000 */
        /* <DEDUP_REMOVED lines=76> */
[----:B------:R-:W-:Y:S02]  /*8050*/  FSEL R164, R39, -INF , !P0 ;  /* 0xff80000027a47808 */ /* 0x000fe40004000000 */
[----:B------:R-:W-:Y:S02]  /*8060*/  LOP3.LUT R227, R227, 0xfffffffd, RZ, 0xc0, !PT ;  /* 0xfffffffde3e37812 */ /* 0x000fe400078ec0ff */
[----:B------:R-:W-:Y:S04]  /*8070*/  ISETP.GT.AND P0, PT, R9, 0x49, !P2 ;  /* 0x000000490900780c */ /* 0x000fe80005704270 */
[----:B------:R-:W-:Y:S03]  /*8080*/  ISETP.LT.OR P0, PT, R11, 0x4a, P0 ;  /* 0x0000004a0b00780c */ /* 0x000fe60000701670 */
[----:B------:R-:W-:Y:S02]  /*8090*/  @P2 LOP3.LUT R227, R227, 0x2, RZ, 0xfc, !PT ;  /* 0x00000002e3e32812 */ /* 0x000fe400078efcff */
[----:B------:R-:W-:Y:S02]  /*80a0*/  ISETP.GE.AND P2, PT, R7, 0x51, PT ;  /* 0x000000510700780c */ /* 0x000fe40003f46270 */
[----:B------:R-:W-:Y:S02]  /*80b0*/  FSEL R162, R38, -INF , !P0 ;  /* 0xff80000026a27808 */ /* 0x000fe40004000000 */
[----:B------:R-:W-:Y:S02]  /*80c0*/  ISETP.GT.AND P0, PT, R9, 0x50, !P2 ;  /* 0x000000500900780c */ /* 0x000fe40005704270 */
[----:B------:R-:W-:Y:S02]  /*80d0*/  LOP3.LUT R227, R227, 0xfffffffe, RZ, 0xc0, !PT ;  /* 0xfffffffee3e37812 */ /* 0x000fe400078ec0ff */
[----:B------:R-:W-:Y:S04]  /*80e0*/  ISETP.LT.OR P0, PT, R11, 0x51, P0 ;  /* 0x000000510b00780c */ /* 0x000fe80000701670 */
[----:B------:R-:W-:Y:S02]  /*80f0*/  FSEL R152, R41, -INF , !P0 ;  /* 0xff80000029987808 */ /* 0x000fe40004000000 */
[----:B------:R-:W-:Y:S02]  /*8100*/  ISETP.GT.AND P0, PT, R9, 0x51, !P6 ;  /* 0x000000510900780c */ /* 0x000fe40007704270 */
[----:B------:R-:W-:Y:S02]  /*8110*/  @P2 LOP3.LUT R227, R227, 0x1, RZ, 0xfc, !PT ;  /* 0x00000001e3e32812 */ /* 0x000fe400078efcff */
[----:B------:R-:W-:Y:S02]  /*8120*/  ISETP.LT.OR P0, PT, R11, 0x52, P0 ;  /* 0x000000520b00780c */ /* 0x000fe40000701670 */
[----:B------:R-:W-:Y:S02]  /*8130*/  ISETP.GE.AND P2, PT, R7, 0x5a, PT ;  /* 0x0000005a0700780c */ /* 0x000fe40003f46270 */
[----:B------:R-:W-:Y:S02]  /*8140*/  FSEL R150, R150, -INF , !P0 ;  /* 0xff80000096967808 */ /* 0x000fe40004000000 */
[----:B------:R-:W-:Y:S04]  /*8150*/  ISETP.GT.AND P0, PT, R9, 0x58, !P5 ;  /* 0x000000580900780c */ /* 0x000fe80006f04270 */
[----:B------:R-:W-:Y:S04]  /*8160*/  ISETP.LT.OR P0, PT, R11, 0x59, P0 ;  /* 0x000000590b00780c */ /* 0x000fe80000701670 */
[----:B------:R-:W-:Y:S02]  /*8170*/  FSEL R142, R142, -INF , !P0 ;  /* 0xff8000008e8e7808 */ /* 0x000fe40004000000 */
[----:B------:R-:W-:Y:S04]  /*8180*/  ISETP.GT.AND P0, PT, R9, 0x59, !P2 ;  /* 0x000000590900780c */ /* 0x000fe80005704270 */
[----:B------:R-:W-:Y:S04]  /*8190*/  ISETP.LT.OR P0, PT, R11, 0x5a, P0 ;  /* 0x0000005a0b00780c */ /* 0x000fe80000701670 */
[----:B------:R-:W-:Y:S02]  /*81a0*/  FSEL R140, R43, -INF , !P0 ;  /* 0xff8000002b8c7808 */ /* 0x000fe40004000000 */
[----:B------:R-:W-:Y:S11]  /*81b0*/  PLOP3.LUT P0, PT, PT, PT, UP1, 0x40, 0x0 ;  /* 0x000000000000781c */ /* 0x000ff60003f0e818 */
[----:B------:R-:W-:Y:S02]  /*81c0*/  @!UPT UIADD3 URZ, URZ, URZ, URZ ;  /* 0x0000003f3f3ff290 */ /* 0x000fe4000fffe03f */
        /* <DEDUP_REMOVED lines=9> */
[----:B------:R-:W-:Y:S05]  /*8260*/  IMAD.MOV.U32 R6, RZ, RZ, 0x1 ;  /* 0x00000001ff067424 */ /* 0x000fea00078e00ff */
[----:B------:R-:W-:Y:S11]  /*8270*/  ISETP.NE.AND P0, PT, R6, c[0x0][0x32c], PT ;  /* 0x0000cb0006007a0c */ /* 0x000ff60003f05270 */
[----:B------:R-:W-:Y:S02]  /*8280*/  @!UPT UIADD3 URZ, URZ, URZ, URZ ;  /* 0x0000003f3f3ff290 */ /* 0x000fe4000fffe03f */
[----:B------:R-:W-:Y:S05]  /*8290*/  @P0 IMAD.HI.U32 R6, R9, c[0x0][0x330], RZ ;  /* 0x0000cc0009060a27 */ /* 0x000fea00078e00ff */
[----:B------:R-:W-:Y:S04]  /*82a0*/  @P0 SHF.R.U32.HI R9, RZ, c[0x0][0x334], R6 ;  /* 0x0000cd00ff090a19 */ /* 0x000fe80000011606 */
[----:B------:R-:W-:Y:S01]  /*82b0*/  LOP3.LUT R9, RZ, R9, RZ, 0x33, !PT ;  /* 0x00000009ff097212 */ /* 0x000fe200078e33ff */
[----:B------:R-:W-:-:S05]  /*82c0*/  BRA `(.L_x_45) ;  /* 0x0000005000007947 */ /* 0x000fca0003800000 */
.L_x_44:
[----:B------:R-:W-:Y:S04]  /*82d0*/  MOV R6, 0x1 ;  /* 0x0000000100067802 */ /* 0x000fe80000000f00 */
[----:B------:R-:W-:Y:S11]  /*82e0*/  ISETP.NE.AND P0, PT, R6, c[0x0][0x32c], PT ;  /* 0x0000cb0006007a0c */ /* 0x000ff60003f05270 */
[----:B------:R-:W-:Y:S02]  /*82f0*/  @!UPT UIADD3 URZ, URZ, URZ, URZ ;  /* 0x0000003f3f3ff290 */ /* 0x000fe4000fffe03f */
[----:B------:R-:W-:Y:S05]  /*8300*/  @P0 IMAD.HI.U32 R6, R9, c[0x0][0x330], RZ ;  /* 0x0000cc0009060a27 */ /* 0x000fea00078e00ff */
[----:B------:R-:W-:Y:S02]  /*8310*/  @P0 SHF.R.U32.HI R9, RZ, c[0x0][0x334], R6 ;  /* 0x0000cd00ff090a19 */ /* 0x000fe40000011606 */
.L_x_45:
[----:B------:R-:W-:Y:S05]  /*8320*/  BSYNC B0 ;  /* 0x0000000000007941 */ /* 0x000fea0003800000 */
.L_x_43:
[----:B------:R-:W-:Y:S04]  /*8330*/  IMAD.IADD R6, R7, 0x1, -R222 ;  /* 0x0000000107067824 */ /* 0x000fe800078e0ade */
[----:B------:R-:W-:Y:S05]  /*8340*/  IMAD R6, R9, c[0x0][0x32c], R6 ;  /* 0x0000cb0009067a24 */ /* 0x000fea00078e0206 */
[----:B------:R-:W-:Y:S02]  /*8350*/  IADD3 R16, R6, c[0x0][0x32c], RZ ;  /* 0x0000cb0006107a10 */ /* 0x000fe40007ffe0ff */
[----:B------:R-:W-:Y:S02]  /*8360*/  IMNMX R4, R4, R6, !PT ;  /* 0x0000000604047217 */ /* 0x000fe40007800200 */
[----:B------:R-:W-:Y:S02]  /*8370*/  IMNMX R5, R5, R16, PT ;  /* 0x0000001005057217 */ /* 0x000fe40003800200 */
.L_x_42:
[----:B------:R-:W-:Y:S01]  /*8380*/  LOP3.LUT P0, RZ, R227, 0x100000, RZ, 0xc0, !PT ;  /* 0x00100000e3ff7812 */ /* 0x000fe2000780c0ff */
[----:B------:R-:W-:Y:S01]  /*8390*/  LDSM.16.MT88.4 R20, [R210+0x100] ;  /* 0x00010000d214783b */ /* 0x000fe20000004200 */
[----:B------:R-:W-:Y:S02]  /*83a0*/  FMNMX.FTZ R7, R14, R3, !PT ;  /* 0x000000030e077209 */ /* 0x000fe40007810000 */
[----:B------:R-:W-:Y:S02]  /*83b0*/  ISETP.GT.AND P0, PT, R4, RZ, !P0 ;  /* 0x000000ff0400720c */ /* 0x000fe40004704270 */
[----:B------:R-:W-:Y:S02]  /*83c0*/  FMNMX.FTZ R7, R12, R7, !PT ;  /* 0x000000070c077209 */ /* 0x000fe40007810000 */
[----:B------:R-:W-:Y:S01]  /*83d0*/  ISETP.LT.OR P0, PT, R5, 0x1, P0 ;  /* 0x000000010500780c */ /* 0x000fe20000701670 */
[----:B------:R-:W-:Y:S01]  /*83e0*/  LDSM.16.MT88.4 R28, [R209+0x100] ;  /* 0x00010000d11c783b */ /* 0x000fe20000004200 */
[----:B------:R-:W-:Y:S02]  /*83f0*/  FMNMX.FTZ R7, R10, R7, !PT ;  /* 0x000000070a077209 */ /* 0x000fe40007810000 */
[----:B------:R-:W-:Y:S02]  /*8400*/  FSEL R15, R0, -INF , !P0 ;  /* 0xff800000000f7808 */ /* 0x000fe40004000000 */
[----:B------:R-:W-:Y:S02]  /*8410*/  LOP3.LUT P0, RZ, R227, 0x80000, RZ, 0xc0, !PT ;  /* 0x00080000e3ff7812 */ /* 0x000fe4000780c0ff */
[----:B------:R-:W-:Y:S01]  /*8420*/  FMNMX.FTZ R7, R8, R7, !PT ;  /* 0x0000000708077209 */ /* 0x000fe20007810000 */
[----:B------:R-:W-:Y:S01]  /*8430*/  LDSM.16.MT88.4 R36, [R208+0x100] ;  /* 0x00010000d024783b */ /* 0x000fe20000004200 */
[----:B------:R-:W-:Y:S02]  /*8440*/  ISETP.GT.AND P0, PT, R4, 0x1, !P0 ;  /* 0x000000010400780c */ /* 0x000fe40004704270 */
[----:B------:R-:W-:Y:S02]  /*8450*/  FMNMX.FTZ R7, R42, R7, !PT ;  /* 0x000000072a077209 */ /* 0x000fe40007810000 */
[----:B------:R-:W-:Y:S02]  /*8460*/  ISETP.LT.OR P0, PT, R5, 0x2, P0 ;  /* 0x000000020500780c */ /* 0x000fe40000701670 */
[----:B------:R-:W-:Y:S01]  /*8470*/  FMNMX.FTZ R7, R40, R7, !PT ;  /* 0x0000000728077209 */ /* 0x000fe20007810000 */
[----:B------:R-:W-:Y:S01]  /*8480*/  LDSM.16.MT88.4 R44, [R212+0x3100] ;  /* 0x00310000d42c783b */ /* 0x000fe20000004200 */
[----:B------:R-:W-:Y:S02]  /*8490*/  FSEL R13, R159, -INF , !P0 ;  /* 0xff8000009f0d7808 */ /* 0x000fe40004000000 */
[----:B------:R-:W-:Y:S02]  /*84a0*/  LOP3.LUT P0, RZ, R227, 0x40000, RZ, 0xc0, !PT ;  /* 0x00040000e3ff7812 */ /* 0x000fe4000780c0ff */
[----:B------:R-:W-:Y:S02]  /*84b0*/  FMNMX.FTZ R7, R50, R7, !PT ;  /* 0x0000000732077209 */ /* 0x000fe40007810000 */
[----:B------:R-:W-:Y:S02]  /*84c0*/  ISETP.GT.AND P0, PT, R4, 0x8, !P0 ;  /* 0x000000080400780c */ /* 0x000fe40004704270 */
[----:B------:R-:W-:Y:S02]  /*84d0*/  FMNMX.FTZ R0, R15, R2, !PT ;  /* 0x000000020f007209 */ /* 0x000fe40007810000 */
[----:B------:R-:W-:Y:S02]  /*84e0*/  ISETP.LT.OR P0, PT, R5, 0x9, P0 ;  /* 0x000000090500780c */ /* 0x000fe40000701670 */
[----:B------:R-:W-:Y:S02]  /*84f0*/  FMNMX.FTZ R7, R48, R7, !PT ;  /* 0x0000000730077209 */ /* 0x000fe40007810000 */
        /* <DEDUP_REMOVED lines=62> */
[C---:B------:R-:W-:Y:S01]  /*88e0*/  ISETP.GT.AND P6, PT, R4.reuse, 0x51, !P6 ;  /* 0x000000510400780c */ /* 0x040fe200077c4270 */
[----:B------:R-:W1:Y:S01]  /*88f0*/  SHFL.BFLY PT, R7, R16, 0x2, 0x1f ;  /* 0x0c401f0010077f89 */ /* 0x000e6200000e0000 */
[----:B------:R-:W-:Y:S02]  /*8900*/  FSEL R169, R243, -INF , !P0 ;  /* 0xff800000f3a97808 */ /* 0x000fe40004000000 */
[----:B------:R-:W-:Y:S02]  /*8910*/  LOP3.LUT P0, RZ, R227, 0x100, RZ, 0xc0, !PT ;  /* 0x00000100e3ff7812 */ /* 0x000fe4000780c0ff */
[----:B------:R-:W-:Y:S02]  /*8920*/  FMNMX.FTZ R0, R169, R0, !PT ;  /* 0x00000000a9007209 */ /* 0x000fe40007810000 */
[C---:B------:R-:W-:Y:S02]  /*8930*/  ISETP.GT.AND P0, PT, R4.reuse, 0x30, !P0 ;  /* 0x000000300400780c */ /* 0x040fe40004704270 */
[C---:B------:R-:W-:Y:S02]  /*8940*/  ISETP.LT.OR P6, PT, R5.reuse, 0x52, P6 ;  /* 0x000000520500780c */ /* 0x040fe400037c1670 */
[----:B------:R-:W-:Y:S02]  /*8950*/  ISETP.LT.OR P0, PT, R5, 0x31, P0 ;  /* 0x000000310500780c */ /* 0x000fe40000701670 */
[----:B------:R-:W-:Y:S02]  /*8960*/  ISETP.GT.AND P5, PT, R4, 0x58, !P5 ;  /* 0x000000580400780c */ /* 0x000fe40006fa4270 */
[----:B------:R-:W-:Y:S02]  /*8970*/  FSEL R243, R248, -INF , !P0 ;  /* 0xff800000f8f37808 */ /* 0x000fe40004000000 */
[----:B------:R-:W-:Y:S02]  /*8980*/  LOP3.LUT P0, RZ, R227, 0x80, RZ, 0xc0, !PT ;  /* 0x00000080e3ff7812 */ /* 0x000fe4000780c0ff */
[----:B------:R-:W-:Y:S02]  /*8990*/  FMNMX.FTZ R0, R243, R0, !PT ;  /* 0x00000000f3007209 */ /* 0x000fe40007810000 */
[C---:B------:R-:W-:Y:S02]  /*89a0*/  ISETP.GT.AND P0, PT, R4.reuse, 0x31, !P0 ;  /* 0x000000310400780c */ /* 0x040fe40004704270 */
[----:B------:R-:W-:Y:S02]  /*89b0*/  FSEL R139, R33, -INF , !P6 ;  /* 0xff800000218b7808 */ /* 0x000fe40007000000 */
[C---:B------:R-:W-:Y:S02]  /*89c0*/  ISETP.LT.OR P0, PT, R5.reuse, 0x32, P0 ;  /* 0x000000320500780c */ /* 0x040fe40000701670 */
[----:B------:R-:W-:Y:S02]  /*89d0*/  ISETP.LT.OR P5, PT, R5, 0x59, P5 ;  /* 0x000000590500780c */ /* 0x000fe40002fa1670 */
[----:B------:R-:W-:Y:S02]  /*89e0*/  FSEL R247, R247, -INF , !P0 ;  /* 0xff800000f7f77808 */ /* 0x000fe40004000000 */
[----:B------:R-:W-:Y:S02]  /*89f0*/  LOP3.LUT P0, RZ, R227, 0x40, RZ, 0xc0, !PT ;  /* 0x00000040e3ff7812 */ /* 0x000fe4000780c0ff */
[----:B------:R-:W-:Y:S02]  /*8a00*/  FMNMX.FTZ R0, R247, R0, !PT ;  /* 0x00000000f7007209 */ /* 0x000fe40007810000 */
[C---:B------:R-:W-:Y:S02]  /*8a10*/  ISETP.GT.AND P0, PT, R4.reuse, 0x38, !P0 ;  /* 0x000000380400780c */ /* 0x040fe40004704270 */
[----:B------:R-:W-:Y:S02]  /*8a20*/  ISETP.GT.AND P2, PT, R4, 0x59, !P2 ;  /* 0x000000590400780c */ /* 0x000fe40005744270 */
[----:B------:R-:W-:Y:S02]  /*8a30*/  ISETP.LT.OR P0, PT, R5, 0x39, P0 ;  /* 0x000000390500780c */ /* 0x000fe40000701670 */
[----:B------:R-:W-:Y:S02]  /*8a40*/  FSEL R135, R35, -INF , !P5 ;  /* 0xff80000023877808 */ /* 0x000fe40006800000 */
[----:B------:R-:W-:Y:S02]  /*8a50*/  FSEL R245, R250, -INF , !P0 ;  /* 0xff800000faf57808 */ /* 0x000fe40004000000 */
[----:B------:R-:W-:Y:S02]  /*8a60*/  LOP3.LUT P0, RZ, R227, 0x20, RZ, 0xc0, !PT ;  /* 0x00000020e3ff7812 */ /* 0x000fe4000780c0ff */
[----:B------:R-:W-:Y:S02]  /*8a70*/  FMNMX.FTZ R0, R245, R0, !PT ;  /* 0x00000000f5007209 */ /* 0x000fe40007810000 */
[----:B------:R-:W-:Y:S02]  /*8a80*/  ISETP.GT.AND P0, PT, R4, 0x39, !P0 ;  /* 0x000000390400780c */ /* 0x000fe40004704270 */
[C---:B------:R-:W-:Y:S02]  /*8a90*/  ISETP.LT.OR P2, PT, R5.reuse, 0x5a, P2 ;  /* 0x0000005a0500780c */ /* 0x040fe40001741670 */
[----:B------:R-:W-:Y:S02]  /*8aa0*/  ISETP.LT.OR P0, PT, R5, 0x3a, P0 ;  /* 0x0000003a0500780c */ /* 0x000fe40000701670 */
[----:B------:R-:W-:Y:S02]  /*8ab0*/  FSEL R117, R34, -INF , !P2 ;  /* 0xff80000022757808 */ /* 0x000fe40005000000 */
[----:B------:R-:W-:Y:S02]  /*8ac0*/  FSEL R241, R249, -INF , !P0 ;  /* 0xff800000f9f17808 */ /* 0x000fe40004000000 */
[----:B------:R-:W-:Y:S02]  /*8ad0*/  LOP3.LUT P0, RZ, R227, 0x10, RZ, 0xc0, !PT ;  /* 0x00000010e3ff7812 */ /* 0x000fe4000780c0ff */
[----:B------:R-:W-:Y:S02]  /*8ae0*/  FMNMX.FTZ R0, R241, R0, !PT ;  /* 0x00000000f1007209 */ /* 0x000fe40007810000 */
[----:B------:R-:W-:Y:S02]  /*8af0*/  ISETP.GT.AND P0, PT, R4, 0x40, !P0 ;  /* 0x000000400400780c */ /* 0x000fe40004704270 */
[----:B-1----:R-:W-:Y:S02]  /*8b00*/  FMNMX.FTZ R16, R16, R7, !PT ;  /* 0x0000000710107209 */ /* 0x002fe40007810000 */
[----:B------:R-:W-:Y:S03]  /*8b10*/  ISETP.LT.OR P0, PT, R5, 0x41, P0 ;  /* 0x000000410500780c */ /* 0x000fe60000701670 */
[----:B------:R-:W1:Y:S01]  /*8b20*/  SHFL.BFLY PT, R17, R16, 0x1, 0x1f ;  /* 0x0c201f0010117f89 */ /* 0x000e6200000e0000 */
[----:B------:R-:W-:Y:S02]  /*8b30*/  FSEL R165, R25, -INF , !P0 ;  /* 0xff80000019a57808 */ /* 0x000fe40004000000 */
[----:B------:R-:W-:Y:S02]  /*8b40*/  LOP3.LUT P0, RZ, R227, 0x8, RZ, 0xc0, !PT ;  /* 0x00000008e3ff7812 */ /* 0x000fe4000780c0ff */
[----:B------:R-:W-:Y:S02]  /*8b50*/  FMNMX.FTZ R0, R165, R0, !PT ;  /* 0x00000000a5007209 */ /* 0x000fe40007810000 */
[----:B------:R-:W-:Y:S04]  /*8b60*/  ISETP.GT.AND P0, PT, R4, 0x41, !P0 ;  /* 0x000000410400780c */ /* 0x000fe80004704270 */
[----:B------:R-:W-:Y:S04]  /*8b70*/  ISETP.LT.OR P0, PT, R5, 0x42, P0 ;  /* 0x000000420500780c */ /* 0x000fe80000701670 */
[----:B------:R-:W-:Y:S02]  /*8b80*/  FSEL R161, R252, -INF , !P0 ;  /* 0xff800000fca17808 */ /* 0x000fe40004000000 */
[----:B------:R-:W-:Y:S02]  /*8b90*/  LOP3.LUT P0, RZ, R227, 0x4, RZ, 0xc0, !PT ;  /* 0x00000004e3ff7812 */ /* 0x000fe4000780c0ff */
[----:B------:R-:W-:Y:S02]  /*8ba0*/  FMNMX.FTZ R0, R161, R0, !PT ;  /* 0x00000000a1007209 */ /* 0x000fe40007810000 */
[C---:B------:R-:W-:Y:S04]  /*8bb0*/  ISETP.GT.AND P0, PT, R4.reuse, 0x48, !P0 ;  /* 0x000000480400780c */ /* 0x040fe80004704270 */
        /* <DEDUP_REMOVED lines=9> */
[----:B------:R-:W-:Y:S04]  /*8c50*/  ISETP.GT.AND P0, PT, R4, 0x50, !P0 ;  /* 0x000000500400780c */ /* 0x000fe80004704270 */
[----:B------:R-:W-:Y:S04]  /*8c60*/  ISETP.LT.OR P0, PT, R5, 0x51, P0 ;  /* 0x000000510500780c */ /* 0x000fe80000701670 */
[----:B------:R-:W-:Y:S04]  /*8c70*/  FSEL R143, R143, -INF , !P0 ;  /* 0xff8000008f8f7808 */ /* 0x000fe80004000000 */
[----:B------:R-:W-:Y:S04]  /*8c80*/  FMNMX.FTZ R0, R143, R0, !PT ;  /* 0x000000008f007209 */ /* 0x000fe80007810000 */
[----:B------:R-:W-:Y:S04]  /*8c90*/  FMNMX.FTZ R0, R139, R0, !PT ;  /* 0x000000008b007209 */ /* 0x000fe80007810000 */
[----:B------:R-:W-:Y:S04]  /*8ca0*/  FMNMX.FTZ R0, R135, R0, !PT ;  /* 0x0000000087007209 */ /* 0x000fe80007810000 */
[----:B------:R-:W-:Y:S02]  /*8cb0*/  FMNMX.FTZ R6, R117, R0, !PT ;  /* 0x0000000075067209 */ /* 0x000fe40007810000 */
[----:B-1----:R-:W-:Y:S03]  /*8cc0*/  FMNMX.FTZ R0, R16, R17, !PT ;  /* 0x0000001110007209 */ /* 0x002fe60007810000 */
[----:B------:R-:W1:Y:S01]  /*8cd0*/  SHFL.BFLY PT, R7, R6, 0x2, 0x1f ;  /* 0x0c401f0006077f89 */ /* 0x000e6200000e0000 */
[C---:B------:R-:W-:Y:S01]  /*8ce0*/  FSETP.NEU.FTZ.AND P0, PT, R0.reuse, -INF , PT ;  /* 0xff8000000000780b */ /* 0x040fe20003f1d000 */
[----:B------:R-:W-:Y:S05]  /*8cf0*/  FMUL.FTZ R149, R0, c[0x0][0x2d0] ;  /* 0x0000b40000957a20 */ /* 0x000fea0000410000 */
[----:B------:R-:W-:Y:S05]  /*8d00*/  FSEL R149, R149, RZ, P0 ;  /* 0x000000ff95957208 */ /* 0x000fea0000000000 */
[--C-:B------:R-:W-:Y:S02]  /*8d10*/  FFMA.FTZ R128, R14, c[0x0][0x2d0], -R149.reuse ;  /* 0x0000b4000e807a23 */ /* 0x100fe40000010895 */
[--C-:B------:R-:W-:Y:S02]  /*8d20*/  FFMA.FTZ R119, R12, c[0x0][0x2d0], -R149.reuse ;  /* 0x0000b4000c777a23 */ /* 0x100fe40000010895 */
[--C-:B------:R-:W-:Y:S02]  /*8d30*/  FFMA.FTZ R118, R10, c[0x0][0x2d0], -R149.reuse ;  /* 0x0000b4000a767a23 */ /* 0x100fe40000010895 */
[--C-:B------:R-:W-:Y:S01]  /*8d40*/  FFMA.FTZ R129, R8, c[0x0][0x2d0], -R149.reuse ;  /* 0x0000b40008817a23 */ /* 0x100fe20000010895 */
[----:B------:R-:W-:Y:S01]  /*8d50*/  MUFU.EX2 R128, R128 ;  /* 0x0000008000807308 */ /* 0x000fe20000000800 */
[--C-:B------:R-:W-:Y:S02]  /*8d60*/  FFMA.FTZ R136, R42, c[0x0][0x2d0], -R149.reuse ;  /* 0x0000b4002a887a23 */ /* 0x100fe40000010895 */
[--C-:B------:R-:W-:Y:S01]  /*8d70*/  FFMA.FTZ R137, R40, c[0x0][0x2d0], -R149.reuse ;  /* 0x0000b40028897a23 */ /* 0x100fe20000010895 */
[----:B-1----:R-:W-:Y:S01]  /*8d80*/  FMNMX.FTZ R5, R6, R7, !PT ;  /* 0x0000000706057209 */ /* 0x002fe20007810000 */
[--C-:B------:R-:W-:Y:S01]  /*8d90*/  FFMA.FTZ R138, R50, c[0x0][0x2d0], -R149.reuse ;  /* 0x0000b400328a7a23 */ /* 0x100fe20000010895 */
[----:B------:R-:W-:Y:S01]  /*8da0*/  FSEL R6, R0, RZ, P0 ;  /* 0x000000ff00067208 */ /* 0x000fe20000000000 */
[----:B------:R-:W-:Y:S02]  /*8db0*/  FFMA.FTZ R141, R48, c[0x0][0x2d0], -R149 ;  /* 0x0000b400308d7a23 */ /* 0x000fe40000010895 */
[----:B------:R-:W1:Y:S01]  /*8dc0*/  SHFL.BFLY PT, R4, R5, 0x1, 0x1f ;  /* 0x0c201f0005047f89 */ /* 0x000e6200000e0000 */
[----:B------:R-:W2:Y:S01]  /*8dd0*/  MUFU.EX2 R119, R119 ;  /* 0x0000007700777308 */ /* 0x000ea20000000800 */
[----:B------:R-:W-:Y:S02]  /*8de0*/  FADD.FTZ R3, -R6, R3 ;  /* 0x0000000306037221 */ /* 0x000fe40000010100 */
[--C-:B------:R-:W-:Y:S02]  /*8df0*/  FFMA.FTZ R170, R170, c[0x0][0x2d0], -R149.reuse ;  /* 0x0000b400aaaa7a23 */ /* 0x100fe40000010895 */
[--C-:B------:R-:W-:Y:S02]  /*8e00*/  FFMA.FTZ R164, R164, c[0x0][0x2d0], -R149.reuse ;  /* 0x0000b400a4a47a23 */ /* 0x100fe40000010895 */
[--C-:B------:R-:W-:Y:S02]  /*8e10*/  FFMA.FTZ R156, R156, c[0x0][0x2d0], -R149.reuse ;  /* 0x0000b4009c9c7a23 */ /* 0x100fe40000010895 */
[--C-:B------:R-:W-:Y:S01]  /*8e20*/  FFMA.FTZ R158, R158, c[0x0][0x2d0], -R149.reuse ;  /* 0x0000b4009e9e7a23 */ /* 0x100fe20000010895 */
[----:B------:R-:W-:Y:S01]  /*8e30*/  MUFU.EX2 R118, R118 ;  /* 0x0000007600767308 */ /* 0x000fe20000000800 */
[--C-:B------:R-:W-:Y:S02]  /*8e40*/  FFMA.FTZ R240, R240, c[0x0][0x2d0], -R149.reuse ;  /* 0x0000b400f0f07a23 */ /* 0x100fe40000010895 */
[--C-:B------:R-:W-:Y:S02]  /*8e50*/  FFMA.FTZ R242, R242, c[0x0][0x2d0], -R149.reuse ;  /* 0x0000b400f2f27a23 */ /* 0x100fe40000010895 */
[--C-:B------:R-:W-:Y:S02]  /*8e60*/  FFMA.FTZ R152, R152, c[0x0][0x2d0], -R149.reuse ;  /* 0x0000b40098987a23 */ /* 0x100fe40000010895 */
[--C-:B------:R-:W-:Y:S03]  /*8e70*/  FFMA.FTZ R142, R142, c[0x0][0x2d0], -R149.reuse ;  /* 0x0000b4008e8e7a23 */ /* 0x100fe60000010895 */
[----:B------:R-:W3:Y:S01]  /*8e80*/  MUFU.EX2 R129, R129 ;  /* 0x0000008100817308 */ /* 0x000ee20000000800 */
[----:B-1----:R-:W-:Y:S01]  /*8e90*/  FMNMX.FTZ R116, R4, R5, !PT ;  /* 0x0000000504747209 */ /* 0x002fe20007810000 */
[----:B------:R-:W-:Y:S01]  /*8ea0*/  FMUL.FTZ R4, R3, c[0x0][0x2d0] ;  /* 0x0000b40003047a20 */ /* 0x000fe20000410000 */
[----:B--2---:R-:W-:Y:S02]  /*8eb0*/  F2FP.BF16.PACK_AB R124, R119, R128 ;  /* 0x00000080777c723e */ /* 0x004fe400000010ff */
[C---:B------:R-:W-:Y:S01]  /*8ec0*/  FSETP.NEU.FTZ.AND P0, PT, R116.reuse, -INF , PT ;  /* 0xff8000007400780b */ /* 0x040fe20003f1d000 */
[C---:B------:R-:W-:Y:S04]  /*8ed0*/  FMUL.FTZ R134, R116.reuse, c[0x0][0x2d0] ;  /* 0x0000b40074867a20 */ /* 0x040fe80000410000 */
[----:B------:R-:W1:Y:S01]  /*8ee0*/  MUFU.EX2 R3, R4 ;  /* 0x0000000400037308 */ /* 0x000e620000000800 */
[----:B------:R-:W-:Y:S02]  /*8ef0*/  FSEL R5, R116, RZ, P0 ;  /* 0x000000ff74057208 */ /* 0x000fe40000000000 */
[----:B------:R-:W-:Y:S02]  /*8f00*/  FSEL R134, R134, RZ, P0 ;  /* 0x000000ff86867208 */ /* 0x000fe40000000000 */
[----:B------:R-:W-:Y:S01]  /*8f10*/  ISETP.GT.AND P0, PT, R238, UR4, PT ;  /* 0x00000004ee007c0c */ /* 0x000fe2000bf04270 */
[----:B------:R-:W-:Y:S02]  /*8f20*/  FADD.FTZ R5, -R5, R2 ;  /* 0x0000000205057221 */ /* 0x000fe40000010100 */
[--C-:B------:R-:W-:Y:S02]  /*8f30*/  FFMA.FTZ R133, R15, c[0x0][0x2d0], -R134.reuse ;  /* 0x0000b4000f857a23 */ /* 0x100fe40000010886 */
[--C-:B------:R-:W-:Y:S01]  /*8f40*/  FFMA.FTZ R132, R13, c[0x0][0x2d0], -R134.reuse ;  /* 0x0000b4000d847a23 */ /* 0x100fe20000010886 */
[----:B------:R-:W-:Y:S01]  /*8f50*/  MUFU.EX2 R170, R170 ;  /* 0x000000aa00aa7308 */ /* 0x000fe20000000800 */
[----:B------:R-:W2:Y:S01]  /*8f60*/  LDSM.16.MT88.4 R12, [R212+0x100] ;  /* 0x00010000d40c783b */ /* 0x000ea20000004200 */
[--C-:B------:R-:W-:Y:S01]  /*8f70*/  FFMA.FTZ R131, R11, c[0x0][0x2d0], -R134.reuse ;  /* 0x0000b4000b837a23 */ /* 0x100fe20000010886 */
[----:B---3--:R-:W-:Y:S01]  /*8f80*/  F2FP.BF16.PACK_AB R126, R129, R118 ;  /* 0x00000076817e723e */ /* 0x008fe200000010ff */
[--C-:B------:R-:W-:Y:S02]  /*8f90*/  FFMA.FTZ R130, R9, c[0x0][0x2d0], -R134.reuse ;  /* 0x0000b40009827a23 */ /* 0x100fe40000010886 */
[----:B------:R-:W-:Y:S02]  /*8fa0*/  FMUL.FTZ R2, R5, c[0x0][0x2d0] ;  /* 0x0000b40005027a20 */ /* 0x000fe40000410000 */
[--C-:B------:R-:W-:Y:S02]  /*8fb0*/  FFMA.FTZ R161, R161, c[0x0][0x2d0], -R134.reuse ;  /* 0x0000b400a1a17a23 */ /* 0x100fe40000010886 */
[----:B------:R-:W-:Y:S01]  /*8fc0*/  MUFU.EX2 R133, R133 ;  /* 0x0000008500857308 */ /* 0x000fe20000000800 */
[--C-:B------:R-:W-:Y:S02]  /*8fd0*/  FFMA.FTZ R157, R157, c[0x0][0x2d0], -R134.reuse ;  /* 0x0000b4009d9d7a23 */ /* 0x100fe40000010886 */
[C---:B-1----:R-:W-:Y:S02]  /*8fe0*/  FMUL.FTZ R4, R3.reuse, R112 ;  /* 0x0000007003047220 */ /* 0x042fe40000410000 */
[C---:B------:R-:W-:Y:S02]  /*8ff0*/  FMUL.FTZ R5, R3.reuse, R113 ;  /* 0x0000007103057220 */ /* 0x040fe40000410000 */
[C---:B------:R-:W-:Y:S02]  /*9000*/  FMUL.FTZ R8, R3.reuse, R108 ;  /* 0x0000006c03087220 */ /* 0x040fe40000410000 */
[C---:B------:R-:W-:Y:S01]  /*9010*/  FMUL.FTZ R9, R3.reuse, R109 ;  /* 0x0000006d03097220 */ /* 0x040fe20000410000 */
[----:B------:R-:W1:Y:S01]  /*9020*/  MUFU.EX2 R2, R2 ;  /* 0x0000000200027308 */ /* 0x000e620000000800 */
[C---:B------:R-:W-:Y:S02]  /*9030*/  FMUL.FTZ R16, R3.reuse, R100 ;  /* 0x0000006403107220 */ /* 0x040fe40000410000 */
[C---:B------:R-:W-:Y:S02]  /*9040*/  FMUL.FTZ R17, R3.reuse, R101 ;  /* 0x0000006503117220 */ /* 0x040fe40000410000 */
[C---:B------:R-:W-:Y:S02]  /*9050*/  FMUL.FTZ R24, R3.reuse, R92 ;  /* 0x0000005c03187220 */ /* 0x040fe40000410000 */
[C---:B------:R-:W-:Y:S02]  /*9060*/  FMUL.FTZ R25, R3.reuse, R93 ;  /* 0x0000005d03197220 */ /* 0x040fe40000410000 */
[C---:B------:R-:W-:Y:S01]  /*9070*/  FMUL.FTZ R32, R3.reuse, R84 ;  /* 0x0000005403207220 */ /* 0x040fe20000410000 */
[----:B------:R-:W3:Y:S01]  /*9080*/  MUFU.EX2 R132, R132 ;  /* 0x0000008400847308 */ /* 0x000ee20000000800 */
[C---:B------:R-:W-:Y:S02]  /*9090*/  FMUL.FTZ R33, R3.reuse, R85 ;  /* 0x0000005503217220 */ /* 0x040fe40000410000 */
[C---:B------:R-:W-:Y:S02]  /*90a0*/  FMUL.FTZ R40, R3.reuse, R76 ;  /* 0x0000004c03287220 */ /* 0x040fe40000410000 */
[C---:B------:R-:W-:Y:S02]  /*90b0*/  FMUL.FTZ R41, R3.reuse, R77 ;  /* 0x0000004d03297220 */ /* 0x040fe40000410000 */
[C---:B------:R-:W-:Y:S02]  /*90c0*/  FMUL.FTZ R48, R3.reuse, R68 ;  /* 0x0000004403307220 */ /* 0x040fe40000410000 */
[C---:B------:R-:W-:Y:S01]  /*90d0*/  FMUL.FTZ R49, R3.reuse, R69 ;  /* 0x0000004503317220 */ /* 0x040fe20000410000 */
[----:B------:R-:W-:Y:S01]  /*90e0*/  MUFU.EX2 R131, R131 ;  /* 0x0000008300837308 */ /* 0x000fe20000000800 */
[C---:B------:R-:W-:Y:S02]  /*90f0*/  FMUL.FTZ R52, R3.reuse, R52 ;  /* 0x0000003403347220 */ /* 0x040fe40000410000 */
[C---:B------:R-:W-:Y:S02]  /*9100*/  FMUL.FTZ R53, R3.reuse, R53 ;  /* 0x0000003503357220 */ /* 0x040fe40000410000 */
[C---:B-1----:R-:W-:Y:S02]  /*9110*/  FMUL.FTZ R6, R2.reuse, R114 ;  /* 0x0000007202067220 */ /* 0x042fe40000410000 */
[C---:B------:R-:W-:Y:S02]  /*9120*/  FMUL.FTZ R7, R2.reuse, R115 ;  /* 0x0000007302077220 */ /* 0x040fe40000410000 */
[C---:B------:R-:W-:Y:S01]  /*9130*/  FMUL.FTZ R10, R2.reuse, R110 ;  /* 0x0000006e020a7220 */ /* 0x040fe20000410000 */
[----:B------:R-:W1:Y:S01]  /*9140*/  MUFU.EX2 R130, R130 ;  /* 0x0000008200827308 */ /* 0x000e620000000800 */
[C---:B------:R-:W-:Y:S02]  /*9150*/  FMUL.FTZ R11, R2.reuse, R111 ;  /* 0x0000006f020b7220 */ /* 0x040fe40000410000 */
[----:B------:R-:W-:Y:S01]  /*9160*/  FMUL.FTZ R18, R2, R102 ;  /* 0x0000006602127220 */ /* 0x000fe20000410000 */
[----:B---3--:R-:W-:Y:S01]  /*9170*/  F2FP.BF16.PACK_AB R125, R132, R133 ;  /* 0x00000085847d723e */ /* 0x008fe200000010ff */
[C---:B------:R-:W-:Y:S01]  /*9180*/  FMUL.FTZ R19, R2.reuse, R103 ;  /* 0x0000006702137220 */ /* 0x040fe20000410000 */
[----:B------:R-:W-:Y:S01]  /*9190*/  LDSM.16.MT88.4 R108, [R212+0x2900] ;  /* 0x00290000d46c783b */ /* 0x000fe20000004200 */
[C---:B------:R-:W-:Y:S02]  /*91a0*/  FMUL.FTZ R26, R2.reuse, R94 ;  /* 0x0000005e021a7220 */ /* 0x040fe40000410000 */
[C---:B------:R-:W-:Y:S01]  /*91b0*/  FMUL.FTZ R27, R2.reuse, R95 ;  /* 0x0000005f021b7220 */ /* 0x040fe20000410000 */
[----:B------:R-:W-:Y:S01]  /*91c0*/  MUFU.EX2 R164, R164 ;  /* 0x000000a400a47308 */ /* 0x000fe20000000800 */
[C---:B------:R-:W-:Y:S02]  /*91d0*/  FMUL.FTZ R34, R2.reuse, R86 ;  /* 0x0000005602227220 */ /* 0x040fe40000410000 */
[C---:B------:R-:W-:Y:S01]  /*91e0*/  FMUL.FTZ R35, R2.reuse, R87 ;  /* 0x0000005702237220 */ /* 0x040fe20000410000 */
[----:B------:R-:W-:Y:S01]  /*91f0*/  LDSM.16.MT88.4 R92, [R208+0x4900] ;  /* 0x00490000d05c783b */ /* 0x000fe20000004200 */
[C---:B------:R-:W-:Y:S02]  /*9200*/  FMUL.FTZ R42, R2.reuse, R78 ;  /* 0x0000004e022a7220 */ /* 0x040fe40000410000 */
[C---:B------:R-:W-:Y:S02]  /*9210*/  FMUL.FTZ R43, R2.reuse, R79 ;  /* 0x0000004f022b7220 */ /* 0x040fe40000410000 */
[C---:B------:R-:W-:Y:S01]  /*9220*/  FMUL.FTZ R50, R2.reuse, R70 ;  /* 0x0000004602327220 */ /* 0x040fe20000410000 */
[----:B------:R-:W-:Y:S01]  /*9230*/  MUFU.EX2 R161, R161 ;  /* 0x000000a100a17308 */ /* 0x000fe20000000800 */
[C---:B------:R-:W-:Y:S01]  /*9240*/  FMUL.FTZ R51, R2.reuse, R71 ;  /* 0x0000004702337220 */ /* 0x040fe20000410000 */
[----:B------:R-:W3:Y:S01]  /*9250*/  LDSM.16.MT88.4 R84, [R210+0x3100] ;  /* 0x00310000d254783b */ /* 0x000ee20000004200 */
[----:B------:R-:W-:Y:S01]  /*9260*/  FMUL.FTZ R54, R2, R54 ;  /* 0x0000003602367220 */ /* 0x000fe20000410000 */
[----:B-1----:R-:W-:Y:S01]  /*9270*/  F2FP.BF16.PACK_AB R127, R130, R131 ;  /* 0x00000083827f723e */ /* 0x002fe200000010ff */
[C---:B------:R-:W-:Y:S02]  /*9280*/  FMUL.FTZ R55, R2.reuse, R55 ;  /* 0x0000003702377220 */ /* 0x040fe40000410000 */
[C---:B------:R-:W-:Y:S02]  /*9290*/  FMUL.FTZ R56, R3.reuse, R56 ;  /* 0x0000003803387220 */ /* 0x040fe40000410000 */
[C---:B------:R-:W-:Y:S01]  /*92a0*/  FMUL.FTZ R57, R3.reuse, R57 ;  /* 0x0000003903397220 */ /* 0x040fe20000410000 */
[----:B------:R-:W1:Y:S01]  /*92b0*/  LDSM.16.MT88.4 R76, [R209+0x3100] ;  /* 0x00310000d14c783b */ /* 0x000e620000004200 */
[C---:B--2---:R-:W-:Y:S01]  /*92c0*/  HMMA.16816.F32.BF16 R4, R124.reuse, R12, R4 ;  /* 0x0000000c7c04723c */ /* 0x044fe20000041804 */
[----:B------:R-:W-:Y:S04]  /*92d0*/  MUFU.EX2 R157, R157 ;  /* 0x0000009d009d7308 */ /* 0x000fe80000000800 */
[C---:B------:R-:W-:Y:S02]  /*92e0*/  FMUL.FTZ R58, R2.reuse, R58 ;  /* 0x0000003a023a7220 */ /* 0x040fe40000410000 */
[----:B------:R-:W2:Y:S01]  /*92f0*/  LDSM.16.MT88.4 R68, [R208+0x3100] ;  /* 0x00310000d044783b */ /* 0x000ea20000004200 */
[C---:B------:R-:W-:Y:S03]  /*9300*/  HMMA.16816.F32.BF16 R8, R124.reuse, R14, R8 ;  /* 0x0000000e7c08723c */ /* 0x040fe60000041808 */
[----:B------:R-:W-:Y:S01]  /*9310*/  MUFU.EX2 R136, R136 ;  /* 0x0000008800887308 */ /* 0x000fe20000000800 */
[C---:B------:R-:W-:Y:S02]  /*9320*/  FMUL.FTZ R12, R3.reuse, R104 ;  /* 0x00000068030c7220 */ /* 0x040fe40000410000 */
[C---:B------:R-:W-:Y:S01]  /*9330*/  FMUL.FTZ R13, R3.reuse, R105 ;  /* 0x00000069030d7220 */ /* 0x040fe20000410000 */
[----:B------:R-:W-:Y:S01]  /*9340*/  LDSM.16.MT88.4 R100, [R210+0x2900] ;  /* 0x00290000d264783b */ /* 0x000fe20000004200 */
[C---:B------:R-:W-:Y:S04]  /*9350*/  FMUL.FTZ R14, R2.reuse, R106 ;  /* 0x0000006a020e7220 */ /* 0x040fe80000410000 */
[C---:B------:R-:W-:Y:S01]  /*9360*/  FMUL.FTZ R15, R2.reuse, R107 ;  /* 0x0000006b020f7220 */ /* 0x040fe20000410000 */
[----:B------:R-:W4:Y:S01]  /*9370*/  MUFU.EX2 R137, R137 ;  /* 0x0000008900897308 */ /* 0x000f220000000800 */
[C---:B------:R-:W-:Y:S02]  /*9380*/  FMUL.FTZ R59, R2.reuse, R59 ;  /* 0x0000003b023b7220 */ /* 0x040fe40000410000 */
[C---:B------:R-:W-:Y:S02]  /*9390*/  FMUL.FTZ R60, R3.reuse, R60 ;  /* 0x0000003c033c7220 */ /* 0x040fe40000410000 */
[C---:B------:R-:W-:Y:S01]  /*93a0*/  FMUL.FTZ R61, R3.reuse, R61 ;  /* 0x0000003d033d7220 */ /* 0x040fe20000410000 */
[C---:B------:R-:W-:Y:S03]  /*93b0*/  HMMA.16816.F32.BF16 R12, R124.reuse, R20, R12 ;  /* 0x000000147c0c723c */ /* 0x040fe6000004180c */
[C---:B------:R-:W-:Y:S01]  /*93c0*/  FMUL.FTZ R62, R2.reuse, R62 ;  /* 0x0000003e023e7220 */ /* 0x040fe20000410000 */
[----:B------:R-:W-:Y:S01]  /*93d0*/  MUFU.EX2 R138, R138 ;  /* 0x0000008a008a7308 */ /* 0x000fe20000000800 */
[C---:B------:R-:W-:Y:S02]  /*93e0*/  FMUL.FTZ R63, R2.reuse, R63 ;  /* 0x0000003f023f7220 */ /* 0x040fe40000410000 */
[C---:B------:R-:W-:Y:S01]  /*93f0*/  FMUL.FTZ R20, R3.reuse, R96 ;  /* 0x0000006003147220 */ /* 0x040fe20000410000 */
[C---:B------:R-:W-:Y:S04]  /*9400*/  HMMA.16816.F32.BF16 R16, R124.reuse, R22, R16 ;  /* 0x000000167c10723c */ /* 0x040fe80000041810 */
[C---:B------:R-:W-:Y:S02]  /*9410*/  FMUL.FTZ R21, R3.reuse, R97 ;  /* 0x0000006103157220 */ /* 0x040fe40000410000 */
[----:B------:R-:W-:Y:S01]  /*9420*/  MUFU.EX2 R141, R141 ;  /* 0x0000008d008d7308 */ /* 0x000fe20000000800 */
[C---:B------:R-:W-:Y:S02]  /*9430*/  FMUL.FTZ R22, R2.reuse, R98 ;  /* 0x0000006202167220 */ /* 0x040fe40000410000 */
[C---:B------:R-:W-:Y:S03]  /*9440*/  FMUL.FTZ R23, R2.reuse, R99 ;  /* 0x0000006302177220 */ /* 0x040fe60000410000 */
[C---:B------:R-:W-:Y:S02]  /*9450*/  FMUL.FTZ R64, R3.reuse, R64 ;  /* 0x0000004003407220 */ /* 0x040fe40000410000 */
[C---:B------:R-:W-:Y:S02]  /*9460*/  FMUL.FTZ R65, R3.reuse, R65 ;  /* 0x0000004103417220 */ /* 0x040fe40000410000 */
[C---:B------:R-:W-:Y:S01]  /*9470*/  HMMA.16816.F32.BF16 R20, R124.reuse, R28, R20 ;  /* 0x0000001c7c14723c */ /* 0x040fe20000041814 */
[----:B------:R-:W-:Y:S02]  /*9480*/  MUFU.EX2 R156, R156 ;  /* 0x0000009c009c7308 */ /* 0x000fe40000000800 */
[C---:B------:R-:W-:Y:S02]  /*9490*/  FMUL.FTZ R66, R2.reuse, R66 ;  /* 0x0000004202427220 */ /* 0x040fe40000410000 */
[C---:B------:R-:W-:Y:S02]  /*94a0*/  FMUL.FTZ R67, R2.reuse, R67 ;  /* 0x0000004302437220 */ /* 0x040fe40000410000 */
[C---:B------:R-:W-:Y:S01]  /*94b0*/  FMUL.FTZ R28, R3.reuse, R88 ;  /* 0x00000058031c7220 */ /* 0x040fe20000410000 */
[C---:B------:R-:W-:Y:S03]  /*94c0*/  HMMA.16816.F32.BF16 R24, R124.reuse, R30, R24 ;  /* 0x0000001e7c18723c */ /* 0x040fe60000041818 */
[----:B------:R-:W-:Y:S01]  /*94d0*/  MUFU.EX2 R158, R158 ;  /* 0x0000009e009e7308 */ /* 0x000fe20000000800 */
        /* <DEDUP_REMOVED lines=10> */
[----:B------:R-:W5:Y:S01]  /*9580*/  MUFU.EX2 R151, R151 ;  /* 0x0000009700977308 */ /* 0x000f620000000800 */
[--C-:B------:R-:W-:Y:S02]  /*9590*/  FFMA.FTZ R159, R166, c[0x0][0x2d0], -R149.reuse ;  /* 0x0000b400a69f7a23 */ /* 0x100fe40000010895 */
[C---:B------:R-:W-:Y:S01]  /*95a0*/  FMUL.FTZ R36, R3.reuse, R80 ;  /* 0x0000005003247220 */ /* 0x040fe20000410000 */
[C---:B------:R-:W-:Y:S04]  /*95b0*/  HMMA.16816.F32.BF16 R32, R124.reuse, R38, R32 ;  /* 0x000000267c20723c */ /* 0x040fe80000041820 */
[----:B------:R-:W-:Y:S02]  /*95c0*/  FMUL.FTZ R37, R3, R81 ;  /* 0x0000005103257220 */ /* 0x000fe40000410000 */
[----:B------:R-:W-:Y:S01]  /*95d0*/  MUFU.EX2 R153, R153 ;  /* 0x0000009900997308 */ /* 0x000fe20000000800 */
[C---:B------:R-:W-:Y:S02]  /*95e0*/  FMUL.FTZ R38, R2.reuse, R82 ;  /* 0x0000005202267220 */ /* 0x040fe40000410000 */
[----:B------:R-:W-:Y:S02]  /*95f0*/  FMUL.FTZ R39, R2, R83 ;  /* 0x0000005302277220 */ /* 0x000fe40000410000 */
[----:B------:R-:W-:Y:S01]  /*9600*/  LDSM.16.MT88.4 R80, [R209+0x900] ;  /* 0x00090000d150783b */ /* 0x000fe20000004200 */
[--C-:B------:R-:W-:Y:S02]  /*9610*/  FFMA.FTZ R163, R160, c[0x0][0x2d0], -R149.reuse ;  /* 0x0000b400a0a37a23 */ /* 0x100fe40000010895 */
[--C-:B------:R-:W-:Y:S02]  /*9620*/  FFMA.FTZ R160, R239, c[0x0][0x2d0], -R134.reuse ;  /* 0x0000b400efa07a23 */ /* 0x100fe40000010886 */
[C---:B------:R-:W-:Y:S01]  /*9630*/  HMMA.16816.F32.BF16 R36, R124.reuse, R44, R36 ;  /* 0x0000002c7c24723c */ /* 0x040fe20000041824 */
[----:B------:R-:W1:Y:S02]  /*9640*/  MUFU.EX2 R154, R154 ;  /* 0x0000009a009a7308 */ /* 0x000e640000000800 */
[--C-:B------:R-:W-:Y:S02]  /*9650*/  FFMA.FTZ R167, R167, c[0x0][0x2d0], -R134.reuse ;  /* 0x0000b400a7a77a23 */ /* 0x100fe40000010886 */
[--C-:B------:R-:W-:Y:S02]  /*9660*/  FFMA.FTZ R166, R171, c[0x0][0x2d0], -R134.reuse ;  /* 0x0000b400aba67a23 */ /* 0x100fe40000010886 */
[C---:B------:R-:W-:Y:S01]  /*9670*/  FMUL.FTZ R44, R3.reuse, R72 ;  /* 0x00000048032c7220 */ /* 0x040fe20000410000 */
[C---:B------:R-:W-:Y:S03]  /*9680*/  HMMA.16816.F32.BF16 R40, R124.reuse, R46, R40 ;  /* 0x0000002e7c28723c */ /* 0x040fe60000041828 */
[----:B------:R-:W1:Y:S01]  /*9690*/  MUFU.EX2 R159, R159 ;  /* 0x0000009f009f7308 */ /* 0x000e620000000800 */
[----:B------:R-:W-:Y:S02]  /*96a0*/  FMUL.FTZ R45, R3, R73 ;  /* 0x00000049032d7220 */ /* 0x000fe40000410000 */
[--C-:B------:R-:W-:Y:S02]  /*96b0*/  FFMA.FTZ R169, R169, c[0x0][0x2d0], -R134.reuse ;  /* 0x0000b400a9a97a23 */ /* 0x100fe40000010886 */
[C---:B------:R-:W-:Y:S04]  /*96c0*/  FMUL.FTZ R46, R2.reuse, R74 ;  /* 0x0000004a022e7220 */ /* 0x040fe80000410000 */
[----:B------:R-:W-:Y:S01]  /*96d0*/  FMUL.FTZ R47, R2, R75 ;  /* 0x0000004b022f7220 */ /* 0x000fe20000410000 */
[----:B------:R-:W2:Y:S01]  /*96e0*/  MUFU.EX2 R163, R163 ;  /* 0x000000a300a37308 */ /* 0x000ea20000000800 */
[----:B------:R-:W4:Y:S01]  /*96f0*/  LDSM.16.MT88.4 R72, [R212+0x900] ;  /* 0x00090000d448783b */ /* 0x000f220000004200 */
[--C-:B------:R-:W-:Y:S02]  /*9700*/  FFMA.FTZ R171, R246, c[0x0][0x2d0], -R149.reuse ;  /* 0x0000b400f6ab7a23 */ /* 0x100fe40000010895 */
[--C-:B------:R-:W-:Y:S02]  /*9710*/  FFMA.FTZ R239, R244, c[0x0][0x2d0], -R149.reuse ;  /* 0x0000b400f4ef7a23 */ /* 0x100fe40000010895 */
[C---:B---3--:R-:W-:Y:S03]  /*9720*/  HMMA.16816.F32.BF16 R44, R124.reuse, R84, R44 ;  /* 0x000000547c2c723c */ /* 0x048fe6000004182c */
[--C-:B------:R-:W-:Y:S01]  /*9730*/  FFMA.FTZ R243, R243, c[0x0][0x2d0], -R134.reuse ;  /* 0x0000b400f3f37a23 */ /* 0x100fe20000010886 */
[----:B------:R-:W-:Y:S01]  /*9740*/  MUFU.EX2 R160, R160 ;  /* 0x000000a000a07308 */ /* 0x000fe20000000800 */
[--C-:B------:R-:W-:Y:S02]  /*9750*/  FFMA.FTZ R244, R247, c[0x0][0x2d0], -R134.reuse ;  /* 0x0000b400f7f47a23 */ /* 0x100fe40000010886 */
[--C-:B------:R-:W-:Y:S01]  /*9760*/  FFMA.FTZ R247, R162, c[0x0][0x2d0], -R149.reuse ;  /* 0x0000b400a2f77a23 */ /* 0x100fe20000010895 */
[C---:B------:R-:W-:Y:S01]  /*9770*/  HMMA.16816.F32.BF16 R48, R124.reuse, R86, R48 ;  /* 0x000000567c30723c */ /* 0x040fe20000041830 */
[----:B------:R-:W-:Y:S03]  /*9780*/  LDSM.16.MT88.4 R84, [R208+0x900] ;  /* 0x00090000d054783b */ /* 0x000fe60000004200 */
[--C-:B------:R-:W-:Y:S02]  /*9790*/  FFMA.FTZ R162, R165, c[0x0][0x2d0], -R134.reuse ;  /* 0x0000b400a5a27a23 */ /* 0x100fe40000010886 */
[----:B------:R-:W-:Y:S01]  /*97a0*/  MUFU.EX2 R247, R247 ;  /* 0x000000f700f77308 */ /* 0x000fe20000000800 */
[--C-:B------:R-:W-:Y:S01]  /*97b0*/  FFMA.FTZ R245, R245, c[0x0][0x2d0], -R134.reuse ;  /* 0x0000b400f5f57a23 */ /* 0x100fe20000010886 */
[C---:B-1----:R-:W-:Y:S04]  /*97c0*/  HMMA.16816.F32.BF16 R52, R124.reuse, R76, R52 ;  /* 0x0000004c7c34723c */ /* 0x042fe80000041834 */
[--C-:B------:R-:W-:Y:S02]  /*97d0*/  FFMA.FTZ R246, R241, c[0x0][0x2d0], -R134.reuse ;  /* 0x0000b400f1f67a23 */ /* 0x100fe40000010886 */
[--C-:B------:R-:W-:Y:S02]  /*97e0*/  FFMA.FTZ R241, R168, c[0x0][0x2d0], -R149.reuse ;  /* 0x0000b400a8f17a23 */ /* 0x100fe40000010895 */
[C---:B------:R-:W-:Y:S01]  /*97f0*/  HMMA.16816.F32.BF16 R56, R124.reuse, R78, R56 ;  /* 0x0000004e7c38723c */ /* 0x040fe20000041838 */
[----:B------:R-:W1:Y:S01]  /*9800*/  LDSM.16.MT88.4 R76, [R210+0x900] ;  /* 0x00090000d24c783b */ /* 0x000e620000004200 */
[----:B------:R-:W-:Y:S02]  /*9810*/  MUFU.EX2 R162, R162 ;  /* 0x000000a200a27308 */ /* 0x000fe40000000800 */
[--C-:B------:R-:W-:Y:S02]  /*9820*/  FFMA.FTZ R168, R155, c[0x0][0x2d0], -R134.reuse ;  /* 0x0000b4009ba87a23 */ /* 0x100fe40000010886 */
[--C-:B------:R-:W-:Y:S02]  /*9830*/  FFMA.FTZ R155, R150, c[0x0][0x2d0], -R149.reuse ;  /* 0x0000b400969b7a23 */ /* 0x100fe40000010895 */
[C---:B--2---:R-:W-:Y:S04]  /*9840*/  HMMA.16816.F32.BF16 R60, R124.reuse, R68, R60 ;  /* 0x000000447c3c723c */ /* 0x044fe8000004183c */
[----:B------:R-:W-:Y:S01]  /*9850*/  MUFU.EX2 R241, R241 ;  /* 0x000000f100f17308 */ /* 0x000fe20000000800 */
[----:B------:R-:W-:Y:S02]  /*9860*/  FFMA.FTZ R149, R140, c[0x0][0x2d0], -R149 ;  /* 0x0000b4008c957a23 */ /* 0x000fe40000010895 */
[----:B----4-:R-:W-:Y:S01]  /*9870*/  F2FP.BF16.PACK_AB R68, R137, R136 ;  /* 0x000000888944723e */ /* 0x010fe200000010ff */
[----:B------:R-:W-:Y:S04]  /*9880*/  HMMA.16816.F32.BF16 R64, R124, R70, R64 ;  /* 0x000000467c40723c */ /* 0x000fe80000041840 */
[----:B-----5:R-:W-:Y:S01]  /*9890*/  F2FP.BF16.PACK_AB R69, R151, R148 ;  /* 0x000000949745723e */ /* 0x020fe200000010ff */
[--C-:B------:R-:W-:Y:S01]  /*98a0*/  FFMA.FTZ R140, R143, c[0x0][0x2d0], -R134.reuse ;  /* 0x0000b4008f8c7a23 */ /* 0x100fe20000010886 */
[----:B------:R-:W-:Y:S01]  /*98b0*/  MUFU.EX2 R168, R168 ;  /* 0x000000a800a87308 */ /* 0x000fe20000000800 */
[----:B------:R-:W-:Y:S01]  /*98c0*/  F2FP.BF16.PACK_AB R70, R141, R138 ;  /* 0x0000008a8d46723e */ /* 0x000fe200000010ff */
[--C-:B------:R-:W-:Y:S01]  /*98d0*/  FFMA.FTZ R139, R139, c[0x0][0x2d0], -R134.reuse ;  /* 0x0000b4008b8b7a23 */ /* 0x100fe20000010886 */
[----:B------:R-:W-:Y:S03]  /*98e0*/  F2FP.BF16.PACK_AB R71, R154, R153 ;  /* 0x000000999a47723e */ /* 0x000fe600000010ff */
[--C-:B------:R-:W-:Y:S02]  /*98f0*/  FFMA.FTZ R135, R135, c[0x0][0x2d0], -R134.reuse ;  /* 0x0000b40087877a23 */ /* 0x100fe40000010886 */
[----:B------:R-:W-:Y:S02]  /*9900*/  FFMA.FTZ R134, R117, c[0x0][0x2d0], -R134 ;  /* 0x0000b40075867a23 */ /* 0x000fe40000010886 */
[C---:B------:R-:W-:Y:S01]  /*9910*/  HMMA.16816.F32.BF16 R4, R68.reuse, R72, R4 ;  /* 0x000000484404723c */ /* 0x040fe20000041804 */
[----:B------:R-:W2:Y:S04]  /*9920*/  MUFU.EX2 R167, R167 ;  /* 0x000000a700a77308 */ /* 0x000ea80000000800 */
[----:B------:R-:W-:Y:S02]  /*9930*/  FFMA.FTZ R128, R3, R228, R128 ;  /* 0x000000e403807223 */ /* 0x000fe40000010080 */
[----:B------:R-:W-:Y:S01]  /*9940*/  FFMA.FTZ R133, R2, R229, R133 ;  /* 0x000000e502857223 */ /* 0x000fe20000010085 */
[C---:B------:R-:W-:Y:S01]  /*9950*/  HMMA.16816.F32.BF16 R8, R68.reuse, R74, R8 ;  /* 0x0000004a4408723c */ /* 0x040fe20000041808 */
[----:B------:R-:W3:Y:S02]  /*9960*/  LDSM.16.MT88.4 R72, [R210+0x3900] ;  /* 0x00390000d248783b */ /* 0x000ee40000004200 */
[----:B------:R-:W-:Y:S01]  /*9970*/  MUFU.EX2 R166, R166 ;  /* 0x000000a600a67308 */ /* 0x000fe20000000800 */
[----:B------:R-:W-:Y:S02]  /*9980*/  FADD.FTZ R119, R119, R128 ;  /* 0x0000008077777221 */ /* 0x000fe40000010000 */
[----:B------:R-:W-:Y:S02]  /*9990*/  FADD.FTZ R132, R132, R133 ;  /* 0x0000008584847221 */ /* 0x000fe40000010000 */
[C---:B-1----:R-:W-:Y:S04]  /*99a0*/  HMMA.16816.F32.BF16 R12, R68.reuse, R76, R12 ;  /* 0x0000004c440c723c */ /* 0x042fe8000004180c */
[----:B------:R-:W-:Y:S01]  /*99b0*/  FADD.FTZ R118, R118, R119 ;  /* 0x0000007776767221 */ /* 0x000fe20000010000 */
[----:B------:R-:W1:Y:S01]  /*99c0*/  MUFU.EX2 R169, R169 ;  /* 0x000000a900a97308 */ /* 0x000e620000000800 */
[----:B------:R-:W-:Y:S02]  /*99d0*/  FADD.FTZ R3, R131, R132 ;  /* 0x0000008483037221 */ /* 0x000fe40000010000 */
[C---:B------:R-:W-:Y:S01]  /*99e0*/  HMMA.16816.F32.BF16 R16, R68.reuse, R78, R16 ;  /* 0x0000004e4410723c */ /* 0x040fe20000041810 */
[----:B------:R-:W4:Y:S03]  /*99f0*/  LDSM.16.MT88.4 R76, [R209+0x3900] ;  /* 0x00390000d14c783b */ /* 0x000f260000004200 */
[----:B------:R-:W-:Y:S02]  /*9a00*/  FADD.FTZ R129, R129, R118 ;  /* 0x0000007681817221 */ /* 0x000fe40000010000 */
[----:B------:R-:W-:Y:S01]  /*9a10*/  FADD.FTZ R3, R130, R3 ;  /* 0x0000000382037221 */ /* 0x000fe20000010000 */
[----:B------:R-:W-:Y:S01]  /*9a20*/  MUFU.EX2 R171, R171 ;  /* 0x000000ab00ab7308 */ /* 0x000fe20000000800 */
[C---:B------:R-:W-:Y:S04]  /*9a30*/  HMMA.16816.F32.BF16 R20, R68.reuse, R80, R20 ;  /* 0x000000504414723c */ /* 0x040fe80000041814 */
[----:B------:R-:W-:Y:S02]  /*9a40*/  FADD.FTZ R136, R136, R129 ;  /* 0x0000008188887221 */ /* 0x000fe40000010000 */
[----:B------:R-:W-:Y:S02]  /*9a50*/  FADD.FTZ R2, R148, R3 ;  /* 0x0000000394027221 */ /* 0x000fe40000010000 */
[C---:B------:R-:W-:Y:S01]  /*9a60*/  HMMA.16816.F32.BF16 R24, R68.reuse, R82, R24 ;  /* 0x000000524418723c */ /* 0x040fe20000041818 */
[----:B------:R-:W5:Y:S01]  /*9a70*/  LDSM.16.MT88.4 R80, [R208+0x3900] ;  /* 0x00390000d050783b */ /* 0x000f620000004200 */
[----:B------:R-:W-:Y:S02]  /*9a80*/  MUFU.EX2 R240, R240 ;  /* 0x000000f000f07308 */ /* 0x000fe40000000800 */
[----:B------:R-:W-:Y:S02]  /*9a90*/  FADD.FTZ R137, R137, R136 ;  /* 0x0000008889897221 */ /* 0x000fe40000010000 */
[----:B------:R-:W-:Y:S02]  /*9aa0*/  FADD.FTZ R2, R151, R2 ;  /* 0x0000000297027221 */ /* 0x000fe40000010000 */
[C---:B------:R-:W-:Y:S04]  /*9ab0*/  HMMA.16816.F32.BF16 R28, R68.reuse, R84, R28 ;  /* 0x00000054441c723c */ /* 0x040fe8000004181c */
[----:B------:R-:W-:Y:S01]  /*9ac0*/  MUFU.EX2 R239, R239 ;  /* 0x000000ef00ef7308 */ /* 0x000fe20000000800 */
[----:B------:R-:W-:Y:S02]  /*9ad0*/  FADD.FTZ R138, R138, R137 ;  /* 0x000000898a8a7221 */ /* 0x000fe40000010000 */
[----:B------:R-:W-:Y:S01]  /*9ae0*/  FADD.FTZ R3, R153, R2 ;  /* 0x0000000299037221 */ /* 0x000fe20000010000 */
[C---:B------:R-:W-:Y:S01]  /*9af0*/  HMMA.16816.F32.BF16 R32, R68.reuse, R86, R32 ;  /* 0x000000564420723c */ /* 0x040fe20000041820 */
[----:B------:R-:W-:Y:S03]  /*9b00*/  LDSM.16.MT88.4 R84, [R210+0x1100] ;  /* 0x00110000d254783b */ /* 0x000fe60000004200 */
[----:B------:R-:W-:Y:S02]  /*9b10*/  FADD.FTZ R138, R141, R138 ;  /* 0x0000008a8d8a7221 */ /* 0x000fe40000010000 */
[----:B------:R-:W-:Y:S01]  /*9b20*/  MUFU.EX2 R242, R242 ;  /* 0x000000f200f27308 */ /* 0x000fe20000000800 */
[----:B------:R-:W-:Y:S01]  /*9b30*/  FADD.FTZ R3, R154, R3 ;  /* 0x000000039a037221 */ /* 0x000fe20000010000 */
[C---:B------:R-:W-:Y:S08]  /*9b40*/  HMMA.16816.F32.BF16 R36, R68.reuse, R88, R36 ;  /* 0x000000584424723c */ /* 0x040ff00000041824 */
[C---:B------:R-:W-:Y:S01]  /*9b50*/  HMMA.16816.F32.BF16 R40, R68.reuse, R90, R40 ;  /* 0x0000005a4428723c */ /* 0x040fe20000041828 */
[----:B------:R-:W-:Y:S01]  /*9b60*/  LDSM.16.MT88.4 R88, [R208+0x4100] ;  /* 0x00410000d058783b */ /* 0x000fe20000004200 */
[----:B------:R-:W-:Y:S06]  /*9b70*/  MUFU.EX2 R243, R243 ;  /* 0x000000f300f37308 */ /* 0x000fec0000000800 */
[C---:B---3--:R-:W-:Y:S04]  /*9b80*/  HMMA.16816.F32.BF16 R44, R68.reuse, R72, R44 ;  /* 0x00000048442c723c */ /* 0x048fe8000004182c */
[----:B------:R-:W-:Y:S04]  /*9b90*/  MUFU.EX2 R244, R244 ;  /* 0x000000f400f47308 */ /* 0x000fe80000000800 */
[C---:B------:R-:W-:Y:S01]  /*9ba0*/  HMMA.16816.F32.BF16 R48, R68.reuse, R74, R48 ;  /* 0x0000004a4430723c */ /* 0x040fe20000041830 */
[----:B------:R-:W3:Y:S05]  /*9bb0*/  LDSM.16.MT88.4 R72, [R212+0x1100] ;  /* 0x00110000d448783b */ /* 0x000eea0000004200 */
[----:B------:R-:W-:Y:S02]  /*9bc0*/  MUFU.EX2 R245, R245 ;  /* 0x000000f500f57308 */ /* 0x000fe40000000800 */
[C---:B----4-:R-:W-:Y:S08]  /*9bd0*/  HMMA.16816.F32.BF16 R52, R68.reuse, R76, R52 ;  /* 0x0000004c4434723c */ /* 0x050ff00000041834 */
[C---:B------:R-:W-:Y:S01]  /*9be0*/  HMMA.16816.F32.BF16 R56, R68.reuse, R78, R56 ;  /* 0x0000004e4438723c */ /* 0x040fe20000041838 */
[----:B------:R-:W4:Y:S01]  /*9bf0*/  LDSM.16.MT88.4 R76, [R209+0x1100] ;  /* 0x00110000d14c783b */ /* 0x000f220000004200 */
[----:B------:R-:W-:Y:S06]  /*9c00*/  MUFU.EX2 R246, R246 ;  /* 0x000000f600f67308 */ /* 0x000fec0000000800 */
[C---:B-----5:R-:W-:Y:S04]  /*9c10*/  HMMA.16816.F32.BF16 R60, R68.reuse, R80, R60 ;  /* 0x00000050443c723c */ /* 0x060fe8000004183c */
[----:B------:R-:W-:Y:S04]  /*9c20*/  MUFU.EX2 R152, R152 ;  /* 0x0000009800987308 */ /* 0x000fe80000000800 */
[----:B------:R-:W-:Y:S01]  /*9c30*/  HMMA.16816.F32.BF16 R64, R68, R82, R64 ;  /* 0x000000524440723c */ /* 0x000fe20000041840 */
[----:B------:R-:W5:Y:S05]  /*9c40*/  LDSM.16.MT88.4 R80, [R208+0x1100] ;  /* 0x00110000d050783b */ /* 0x000f6a0000004200 */
[----:B------:R-:W4:Y:S01]  /*9c50*/  MUFU.EX2 R155, R155 ;  /* 0x0000009b009b7308 */ /* 0x000f220000000800 */
[----:B------:R-:W-:Y:S01]  /*9c60*/  F2FP.BF16.PACK_AB R68, R156, R159 ;  /* 0x0000009f9c44723e */ /* 0x000fe200000010ff */
[----:B------:R-:W-:Y:S01]  /*9c70*/  FADD.FTZ R159, R159, R138 ;  /* 0x0000008a9f9f7221 */ /* 0x000fe20000010000 */
[----:B------:R-:W-:Y:S03]  /*9c80*/  F2FP.BF16.PACK_AB R70, R163, R158 ;  /* 0x0000009ea346723e */ /* 0x000fe600000010ff */
[----:B--2---:R-:W-:Y:S01]  /*9c90*/  F2FP.BF16.PACK_AB R69, R167, R160 ;  /* 0x000000a0a745723e */ /* 0x004fe200000010ff */
[----:B------:R-:W-:Y:S01]  /*9ca0*/  FADD.FTZ R160, R160, R3 ;  /* 0x00000003a0a07221 */ /* 0x000fe20000010000 */
[----:B-1----:R-:W-:Y:S01]  /*9cb0*/  F2FP.BF16.PACK_AB R71, R169, R166 ;  /* 0x000000a6a947723e */ /* 0x002fe200000010ff */
[----:B------:R-:W-:Y:S01]  /*9cc0*/  FADD.FTZ R159, R156, R159 ;  /* 0x0000009f9c9f7221 */ /* 0x000fe20000010000 */
[----:B------:R-:W-:Y:S01]  /*9cd0*/  MUFU.EX2 R142, R142 ;  /* 0x0000008e008e7308 */ /* 0x000fe20000000800 */
[----:B------:R-:W-:Y:S02]  /*9ce0*/  FADD.FTZ R167, R167, R160 ;  /* 0x000000a0a7a77221 */ /* 0x000fe40000010000 */
[----:B------:R-:W-:Y:S02]  /*9cf0*/  FADD.FTZ R158, R158, R159 ;  /* 0x0000009f9e9e7221 */ /* 0x000fe40000010000 */
[C---:B---3--:R-:W-:Y:S03]  /*9d00*/  HMMA.16816.F32.BF16 R4, R68.reuse, R72, R4 ;  /* 0x000000484404723c */ /* 0x048fe60000041804 */
[----:B------:R-:W-:Y:S02]  /*9d10*/  FADD.FTZ R2, R166, R167 ;  /* 0x000000a7a6027221 */ /* 0x000fe40000010000 */
[----:B------:R-:W1:Y:S01]  /*9d20*/  MUFU.EX2 R149, R149 ;  /* 0x0000009500957308 */ /* 0x000e620000000800 */
[----:B------:R-:W-:Y:S02]  /*9d30*/  FADD.FTZ R158, R163, R158 ;  /* 0x0000009ea39e7221 */ /* 0x000fe40000010000 */
[C---:B------:R-:W-:Y:S01]  /*9d40*/  HMMA.16816.F32.BF16 R8, R68.reuse, R74, R8 ;  /* 0x0000004a4408723c */ /* 0x040fe20000041808 */
[----:B------:R-:W2:Y:S03]  /*9d50*/  LDSM.16.MT88.4 R72, [R212+0x4100] ;  /* 0x00410000d448783b */ /* 0x000ea60000004200 */
[----:B----4-:R-:W-:Y:S01]  /*9d60*/  F2FP.BF16.PACK_AB R124, R155, R152 ;  /* 0x000000989b7c723e */ /* 0x010fe200000010ff */
[----:B------:R-:W-:Y:S02]  /*9d70*/  FADD.FTZ R2, R169, R2 ;  /* 0x00000002a9027221 */ /* 0x000fe40000010000 */
[----:B------:R-:W-:Y:S01]  /*9d80*/  MUFU.EX2 R140, R140 ;  /* 0x0000008c008c7308 */ /* 0x000fe20000000800 */
[C---:B------:R-:W-:Y:S08]  /*9d90*/  HMMA.16816.F32.BF16 R12, R68.reuse, R84, R12 ;  /* 0x00000054440c723c */ /* 0x040ff0000004180c */
[C---:B------:R-:W-:Y:S01]  /*9da0*/  HMMA.16816.F32.BF16 R16, R68.reuse, R86, R16 ;  /* 0x000000564410723c */ /* 0x040fe20000041810 */
[----:B------:R-:W3:Y:S01]  /*9db0*/  LDSM.16.MT88.4 R84, [R210+0x4100] ;  /* 0x00410000d254783b */ /* 0x000ee20000004200 */
[----:B------:R-:W4:Y:S02]  /*9dc0*/  MUFU.EX2 R139, R139 ;  /* 0x0000008b008b7308 */ /* 0x000f240000000800 */
[----:B-1----:R-:W-:Y:S04]  /*9dd0*/  F2FP.BF16.PACK_AB R126, R149, R142 ;  /* 0x0000008e957e723e */ /* 0x002fe800000010ff */
[C---:B------:R-:W-:Y:S04]  /*9de0*/  HMMA.16816.F32.BF16 R20, R68.reuse, R76, R20 ;  /* 0x0000004c4414723c */ /* 0x040fe80000041814 */
[----:B------:R-:W-:Y:S04]  /*9df0*/  MUFU.EX2 R135, R135 ;  /* 0x0000008700877308 */ /* 0x000fe80000000800 */
[C---:B------:R-:W-:Y:S01]  /*9e00*/  HMMA.16816.F32.BF16 R24, R68.reuse, R78, R24 ;  /* 0x0000004e4418723c */ /* 0x040fe20000041818 */
[----:B------:R-:W1:Y:S05]  /*9e10*/  LDSM.16.MT88.4 R76, [R209+0x4100] ;  /* 0x00410000d14c783b */ /* 0x000e6a0000004200 */
[----:B------:R-:W3:Y:S02]  /*9e20*/  MUFU.EX2 R134, R134 ;  /* 0x0000008600867308 */ /* 0x000ee40000000800 */
[C---:B-----5:R-:W-:Y:S04]  /*9e30*/  HMMA.16816.F32.BF16 R28, R68.reuse, R80, R28 ;  /* 0x00000050441c723c */ /* 0x060fe8000004181c */
[----:B----4-:R-:W-:Y:S04]  /*9e40*/  F2FP.BF16.PACK_AB R125, R139, R140 ;  /* 0x0000008c8b7d723e */ /* 0x010fe800000010ff */
[C---:B------:R-:W-:Y:S01]  /*9e50*/  HMMA.16816.F32.BF16 R32, R68.reuse, R82, R32 ;  /* 0x000000524420723c */ /* 0x040fe20000041820 */
[----:B------:R-:W4:Y:S07]  /*9e60*/  LDSM.16.MT88.4 R80, [R212+0x1900] ;  /* 0x00190000d450783b */ /* 0x000f2e0000004200 */
[C---:B--2---:R-:W-:Y:S04]  /*9e70*/  HMMA.16816.F32.BF16 R36, R68.reuse, R72, R36 ;  /* 0x000000484424723c */ /* 0x044fe80000041824 */
[----:B---3--:R-:W-:Y:S04]  /*9e80*/  F2FP.BF16.PACK_AB R127, R134, R135 ;  /* 0x00000087867f723e */ /* 0x008fe800000010ff */
[C---:B------:R-:W-:Y:S01]  /*9e90*/  HMMA.16816.F32.BF16 R40, R68.reuse, R74, R40 ;  /* 0x0000004a4428723c */ /* 0x040fe20000041828 */
[----:B------:R-:W2:Y:S07]  /*9ea0*/  LDSM.16.MT88.4 R72, [R210+0x1900] ;  /* 0x00190000d248783b */ /* 0x000eae0000004200 */
[C---:B------:R-:W-:Y:S08]  /*9eb0*/  HMMA.16816.F32.BF16 R44, R68.reuse, R84, R44 ;  /* 0x00000054442c723c */ /* 0x040ff0000004182c */
[C---:B------:R-:W-:Y:S01]  /*9ec0*/  HMMA.16816.F32.BF16 R48, R68.reuse, R86, R48 ;  /* 0x000000564430723c */ /* 0x040fe20000041830 */
[----:B------:R-:W-:Y:S07]  /*9ed0*/  LDSM.16.MT88.4 R84, [R208+0x1900] ;  /* 0x00190000d054783b */ /* 0x000fee0000004200 */
[C---:B-1----:R-:W-:Y:S08]  /*9ee0*/  HMMA.16816.F32.BF16 R52, R68.reuse, R76, R52 ;  /* 0x0000004c4434723c */ /* 0x042ff00000041834 */
[C---:B------:R-:W-:Y:S01]  /*9ef0*/  HMMA.16816.F32.BF16 R56, R68.reuse, R78, R56 ;  /* 0x0000004e4438723c */ /* 0x040fe20000041838 */
[----:B------:R-:W1:Y:S07]  /*9f00*/  LDSM.16.MT88.4 R76, [R209+0x1900] ;  /* 0x00190000d14c783b */ /* 0x000e6e0000004200 */
[C---:B------:R-:W-:Y:S08]  /*9f10*/  HMMA.16816.F32.BF16 R60, R68.reuse, R88, R60 ;  /* 0x00000058443c723c */ /* 0x040ff0000004183c */
[----:B------:R-:W-:Y:S01]  /*9f20*/  HMMA.16816.F32.BF16 R64, R68, R90, R64 ;  /* 0x0000005a4440723c */ /* 0x000fe20000041840 */
[----:B------:R-:W-:Y:S06]  /*9f30*/  LDSM.16.MT88.4 R88, [R209+0x4900] ;  /* 0x00490000d158783b */ /* 0x000fec0000004200 */
        /* <DEDUP_REMOVED lines=9> */
[C---:B----4-:R-:W-:Y:S03]  /*9fd0*/  HMMA.16816.F32.BF16 R4, R68.reuse, R80, R4 ;  /* 0x000000504404723c */ /* 0x050fe60000041804 */
[----:B------:R-:W-:Y:S02]  /*9fe0*/  FADD.FTZ R3, R245, R244 ;  /* 0x000000f4f5037221 */ /* 0x000fe40000010000 */
[----:B------:R-:W-:Y:S02]  /*9ff0*/  FADD.FTZ R239, R242, R239 ;  /* 0x000000eff2ef7221 */ /* 0x000fe40000010000 */
[----:B------:R-:W-:Y:S01]  /*a000*/  FADD.FTZ R3, R246, R3 ;  /* 0x00000003f6037221 */ /* 0x000fe20000010000 */
[C---:B------:R-:W-:Y:S01]  /*a010*/  HMMA.16816.F32.BF16 R8, R68.reuse, R82, R8 ;  /* 0x000000524408723c */ /* 0x040fe20000041808 */
[----:B------:R-:W3:Y:S03]  /*a020*/  LDSM.16.MT88.4 R80, [R212+0x4900] ;  /* 0x00490000d450783b */ /* 0x000ee60000004200 */
[----:B------:R-:W-:Y:S04]  /*a030*/  FADD.FTZ R2, R162, R3 ;  /* 0x00000003a2027221 */ /* 0x000fe80000010000 */
[C---:B--2---:R-:W-:Y:S04]  /*a040*/  HMMA.16816.F32.BF16 R12, R68.reuse, R72, R12 ;  /* 0x00000048440c723c */ /* 0x044fe8000004180c */
[----:B------:R-:W-:Y:S04]  /*a050*/  FADD.FTZ R2, R161, R2 ;  /* 0x00000002a1027221 */ /* 0x000fe80000010000 */
[C---:B------:R-:W-:Y:S01]  /*a060*/  HMMA.16816.F32.BF16 R16, R68.reuse, R74, R16 ;  /* 0x0000004a4410723c */ /* 0x040fe20000041810 */
[----:B------:R-:W2:Y:S03]  /*a070*/  LDSM.16.MT88.4 R72, [R210+0x4900] ;  /* 0x00490000d248783b */ /* 0x000ea60000004200 */
[----:B------:R-:W-:Y:S02]  /*a080*/  FADD.FTZ R3, R157, R2 ;  /* 0x000000029d037221 */ /* 0x000fe40000010000 */
[----:B------:R-:W-:Y:S02]  /*a090*/  IMAD.MOV.U32 R2, RZ, RZ, R116 ;  /* 0x000000ffff027224 */ /* 0x000fe400078e0074 */
[C---:B-1----:R-:W-:Y:S04]  /*a0a0*/  HMMA.16816.F32.BF16 R20, R68.reuse, R76, R20 ;  /* 0x0000004c4414723c */ /* 0x042fe80000041814 */
[----:B------:R-:W-:Y:S04]  /*a0b0*/  FADD.FTZ R3, R168, R3 ;  /* 0x00000003a8037221 */ /* 0x000fe80000010000 */
[C---:B------:R-:W-:Y:S01]  /*a0c0*/  HMMA.16816.F32.BF16 R24, R68.reuse, R78, R24 ;  /* 0x0000004e4418723c */ /* 0x040fe20000041818 */
[----:B------:R-:W1:Y:S03]  /*a0d0*/  LDSM.16.MT88.4 R76, [R212+0x2100] ;  /* 0x00210000d44c783b */ /* 0x000e660000004200 */
[----:B------:R-:W-:Y:S02]  /*a0e0*/  FADD.FTZ R140, R140, R3 ;  /* 0x000000038c8c7221 */ /* 0x000fe40000010000 */
[----:B------:R-:W-:Y:S02]  /*a0f0*/  IMAD.MOV.U32 R3, RZ, RZ, R0 ;  /* 0x000000ffff037224 */ /* 0x000fe400078e0000 */
[C---:B------:R-:W-:Y:S04]  /*a100*/  HMMA.16816.F32.BF16 R28, R68.reuse, R84, R28 ;  /* 0x00000054441c723c */ /* 0x040fe8000004181c */
[----:B------:R-:W-:Y:S04]  /*a110*/  FADD.FTZ R140, R139, R140 ;  /* 0x0000008c8b8c7221 */ /* 0x000fe80000010000 */
[C---:B------:R-:W-:Y:S01]  /*a120*/  HMMA.16816.F32.BF16 R32, R68.reuse, R86, R32 ;  /* 0x000000564420723c */ /* 0x040fe20000041820 */
[----:B------:R-:W-:Y:S03]  /*a130*/  LDSM.16.MT88.4 R84, [R208+0x2100] ;  /* 0x00210000d054783b */ /* 0x000fe60000004200 */
[----:B------:R-:W-:Y:S04]  /*a140*/  FADD.FTZ R135, R135, R140 ;  /* 0x0000008c87877221 */ /* 0x000fe80000010000 */
[C---:B---3--:R-:W-:Y:S04]  /*a150*/  HMMA.16816.F32.BF16 R36, R68.reuse, R80, R36 ;  /* 0x000000504424723c */ /* 0x048fe80000041824 */
[----:B------:R-:W-:Y:S04]  /*a160*/  FADD.FTZ R229, R134, R135 ;  /* 0x0000008786e57221 */ /* 0x000fe80000010000 */
[C---:B------:R-:W-:Y:S01]  /*a170*/  HMMA.16816.F32.BF16 R40, R68.reuse, R82, R40 ;  /* 0x000000524428723c */ /* 0x040fe20000041828 */
[----:B------:R-:W3:Y:S07]  /*a180*/  LDSM.16.MT88.4 R80, [R210+0x2100] ;  /* 0x00210000d250783b */ /* 0x000eee0000004200 */
[C---:B--2---:R-:W-:Y:S08]  /*a190*/  HMMA.16816.F32.BF16 R44, R68.reuse, R72, R44 ;  /* 0x00000048442c723c */ /* 0x044ff0000004182c */
[C---:B------:R-:W-:Y:S01]  /*a1a0*/  HMMA.16816.F32.BF16 R48, R68.reuse, R74, R48 ;  /* 0x0000004a4430723c */ /* 0x040fe20000041830 */
[----:B------:R-:W2:Y:S07]  /*a1b0*/  LDSM.16.MT88.4 R72, [R209+0x2100] ;  /* 0x00210000d148783b */ /* 0x000eae0000004200 */
        /* <DEDUP_REMOVED lines=11> */
[----:B------:R-:W-:Y:S02]  /*a270*/  F2FP.BF16.PACK_AB R71, R168, R157 ;  /* 0x0000009da847723e */ /* 0x000fe400000010ff */
[----:B------:R-:W-:Y:S01]  /*a280*/  IADD3 R168, R238, -0x1, RZ ;  /* 0xffffffffeea87810 */ /* 0x000fe20007ffe0ff */
[----:B------:R-:W-:Y:S04]  /*a290*/  FADD.FTZ R164, R164, R241 ;  /* 0x000000f1a4a47221 */ /* 0x000fe80000010000 */
[C---:B-1----:R-:W-:Y:S03]  /*a2a0*/  HMMA.16816.F32.BF16 R4, R68.reuse, R76, R4 ;  /* 0x0000004c4404723c */ /* 0x042fe60000041804 */
[----:B------:R-:W-:Y:S02]  /*a2b0*/  FADD.FTZ R247, R247, R164 ;  /* 0x000000a4f7f77221 */ /* 0x000fe40000010000 */
[----:B------:R-:W-:Y:S02]  /*a2c0*/  IMAD.MOV.U32 R238, RZ, RZ, R168 ;  /* 0x000000ffffee7224 */ /* 0x000fe400078e00a8 */
[----:B------:R-:W-:Y:S01]  /*a2d0*/  FADD.FTZ R152, R152, R247 ;  /* 0x000000f798987221 */ /* 0x000fe20000010000 */
[C---:B------:R-:W-:Y:S01]  /*a2e0*/  HMMA.16816.F32.BF16 R8, R68.reuse, R78, R8 ;  /* 0x0000004e4408723c */ /* 0x040fe20000041808 */
[----:B------:R-:W1:Y:S03]  /*a2f0*/  LDSM.16.MT88.4 R76, [R212+0x5100] ;  /* 0x00510000d44c783b */ /* 0x000e660000004200 */
[----:B------:R-:W-:Y:S04]  /*a300*/  FADD.FTZ R155, R155, R152 ;  /* 0x000000989b9b7221 */ /* 0x000fe80000010000 */
[C---:B---3--:R-:W-:Y:S04]  /*a310*/  HMMA.16816.F32.BF16 R12, R68.reuse, R80, R12 ;  /* 0x00000050440c723c */ /* 0x048fe8000004180c */
[----:B------:R-:W-:Y:S04]  /*a320*/  FADD.FTZ R142, R142, R155 ;  /* 0x0000009b8e8e7221 */ /* 0x000fe80000010000 */
[C---:B------:R-:W-:Y:S01]  /*a330*/  HMMA.16816.F32.BF16 R16, R68.reuse, R82, R16 ;  /* 0x000000524410723c */ /* 0x040fe20000041810 */
[----:B------:R-:W3:Y:S03]  /*a340*/  LDSM.16.MT88.4 R80, [R210+0x5100] ;  /* 0x00510000d250783b */ /* 0x000ee60000004200 */
[----:B------:R-:W-:Y:S04]  /*a350*/  FADD.FTZ R228, R149, R142 ;  /* 0x0000008e95e47221 */ /* 0x000fe80000010000 */
[C---:B--2---:R-:W-:Y:S08]  /*a360*/  HMMA.16816.F32.BF16 R20, R68.reuse, R72, R20 ;  /* 0x000000484414723c */ /* 0x044ff00000041814 */
[C---:B------:R-:W-:Y:S01]  /*a370*/  HMMA.16816.F32.BF16 R24, R68.reuse, R74, R24 ;  /* 0x0000004a4418723c */ /* 0x040fe20000041818 */
[----:B------:R-:W2:Y:S07]  /*a380*/  LDSM.16.MT88.4 R72, [R208+0x5100] ;  /* 0x00510000d048783b */ /* 0x000eae0000004200 */
[C---:B------:R-:W-:Y:S08]  /*a390*/  HMMA.16816.F32.BF16 R28, R68.reuse, R84, R28 ;  /* 0x00000054441c723c */ /* 0x040ff0000004181c */
[C---:B------:R-:W-:Y:S01]  /*a3a0*/  HMMA.16816.F32.BF16 R32, R68.reuse, R86, R32 ;  /* 0x000000564420723c */ /* 0x040fe20000041820 */
[----:B------:R-:W4:Y:S07]  /*a3b0*/  LDSM.16.MT88.4 R84, [R208+0x2900] ;  /* 0x00290000d054783b */ /* 0x000f2e0000004200 */
[C---:B-1----:R-:W-:Y:S08]  /*a3c0*/  HMMA.16816.F32.BF16 R36, R68.reuse, R76, R36 ;  /* 0x0000004c4424723c */ /* 0x042ff00000041824 */
[C---:B------:R-:W-:Y:S01]  /*a3d0*/  HMMA.16816.F32.BF16 R40, R68.reuse, R78, R40 ;  /* 0x0000004e4428723c */ /* 0x040fe20000041828 */
[----:B------:R-:W1:Y:S07]  /*a3e0*/  LDSM.16.MT88.4 R76, [R212+0x5900] ;  /* 0x00590000d44c783b */ /* 0x000e6e0000004200 */
[C---:B---3--:R-:W-:Y:S08]  /*a3f0*/  HMMA.16816.F32.BF16 R44, R68.reuse, R80, R44 ;  /* 0x00000050442c723c */ /* 0x048ff0000004182c */
[C---:B------:R-:W-:Y:S08]  /*a400*/  HMMA.16816.F32.BF16 R48, R68.reuse, R82, R48 ;  /* 0x000000524430723c */ /* 0x040ff00000041830 */
[C---:B------:R-:W-:Y:S08]  /*a410*/  HMMA.16816.F32.BF16 R52, R68.reuse, R88, R52 ;  /* 0x000000584434723c */ /* 0x040ff00000041834 */
[C---:B------:R-:W-:Y:S08]  /*a420*/  HMMA.16816.F32.BF16 R56, R68.reuse, R90, R56 ;  /* 0x0000005a4438723c */ /* 0x040ff00000041838 */
[C---:B--2---:R-:W-:Y:S08]  /*a430*/  HMMA.16816.F32.BF16 R60, R68.reuse, R72, R60 ;  /* 0x00000048443c723c */ /* 0x044ff0000004183c */
[----:B------:R-:W-:Y:S01]  /*a440*/  HMMA.16816.F32.BF16 R64, R68, R74, R64 ;  /* 0x0000004a4440723c */ /* 0x000fe20000041840 */
[----:B------:R-:W2:Y:S07]  /*a450*/  LDSM.16.MT88.4 R68, [R210+0x5900] ;  /* 0x00590000d244783b */ /* 0x000eae0000004200 */
[C---:B------:R-:W-:Y:S01]  /*a460*/  HMMA.16816.F32.BF16 R112, R124.reuse, R108, R4 ;  /* 0x0000006c7c70723c */ /* 0x040fe20000041804 */
[----:B------:R-:W3:Y:S07]  /*a470*/  LDSM.16.MT88.4 R4, [R209+0x5900] ;  /* 0x00590000d104783b */ /* 0x000eee0000004200 */
[C---:B------:R-:W-:Y:S01]  /*a480*/  HMMA.16816.F32.BF16 R108, R124.reuse, R110, R8 ;  /* 0x0000006e7c6c723c */ /* 0x040fe20000041808 */
[----:B------:R-:W5:Y:S07]  /*a490*/  LDSM.16.MT88.4 R8, [R208+0x5900] ;  /* 0x00590000d008783b */ /* 0x000f6e0000004200 */
[C---:B------:R-:W-:Y:S08]  /*a4a0*/  HMMA.16816.F32.BF16 R104, R124.reuse, R100, R12 ;  /* 0x000000647c68723c */ /* 0x040ff0000004180c */
[C---:B------:R-:W-:Y:S08]  /*a4b0*/  HMMA.16816.F32.BF16 R100, R124.reuse, R102, R16 ;  /* 0x000000667c64723c */ /* 0x040ff00000041810 */
[C---:B------:R-:W-:Y:S08]  /*a4c0*/  HMMA.16816.F32.BF16 R96, R124.reuse, R92, R20 ;  /* 0x0000005c7c60723c */ /* 0x040ff00000041814 */
[C---:B------:R-:W-:Y:S08]  /*a4d0*/  HMMA.16816.F32.BF16 R92, R124.reuse, R94, R24 ;  /* 0x0000005e7c5c723c */ /* 0x040ff00000041818 */
[C---:B----4-:R-:W-:Y:S08]  /*a4e0*/  HMMA.16816.F32.BF16 R88, R124.reuse, R84, R28 ;  /* 0x000000547c58723c */ /* 0x050ff0000004181c */
[C---:B------:R-:W-:Y:S08]  /*a4f0*/  HMMA.16816.F32.BF16 R84, R124.reuse, R86, R32 ;  /* 0x000000567c54723c */ /* 0x040ff00000041820 */
[C---:B-1----:R-:W-:Y:S08]  /*a500*/  HMMA.16816.F32.BF16 R80, R124.reuse, R76, R36 ;  /* 0x0000004c7c50723c */ /* 0x042ff00000041824 */
[C---:B------:R-:W-:Y:S08]  /*a510*/  HMMA.16816.F32.BF16 R76, R124.reuse, R78, R40 ;  /* 0x0000004e7c4c723c */ /* 0x040ff00000041828 */
[C---:B--2---:R-:W-:Y:S08]  /*a520*/  HMMA.16816.F32.BF16 R72, R124.reuse, R68, R44 ;  /* 0x000000447c48723c */ /* 0x044ff0000004182c */
[C---:B------:R-:W-:Y:S08]  /*a530*/  HMMA.16816.F32.BF16 R68, R124.reuse, R70, R48 ;  /* 0x000000467c44723c */ /* 0x040ff00000041830 */
[C---:B---3--:R-:W-:Y:S08]  /*a540*/  HMMA.16816.F32.BF16 R52, R124.reuse, R4, R52 ;  /* 0x000000047c34723c */ /* 0x048ff00000041834 */
[C---:B------:R-:W-:Y:S08]  /*a550*/  HMMA.16816.F32.BF16 R56, R124.reuse, R6, R56 ;  /* 0x000000067c38723c */ /* 0x040ff00000041838 */
[C---:B-----5:R-:W-:Y:S08]  /*a560*/  HMMA.16816.F32.BF16 R60, R124.reuse, R8, R60 ;  /* 0x000000087c3c723c */ /* 0x060ff0000004183c */
[----:B------:R-:W-:Y:S01]  /*a570*/  HMMA.16816.F32.BF16 R64, R124, R10, R64 ;  /* 0x0000000a7c40723c */ /* 0x000fe20000041840 */
[----:B------:R-:W-:-:S07]  /*a580*/  @P0 BRA `(.L_x_46) ;  /* 0xffffbb1000000947 */ /* 0x000fce000383ffff */
.L_x_35:
[----:B------:R-:W1:Y:S01]  /*a590*/  S2UR UR20, SR_CTAID.X ;  /* 0x00000000001479c3 */ /* 0x000e620000002500 */
[----:B------:R-:W-:Y:S01]  /*a5a0*/  ULDC.64 UR4, c[0x0][0x2c8] ;  /* 0x0000b20000047ab9 */ /* 0x000fe20000000a00 */
[----:B------:R-:W-:Y:S01]  /*a5b0*/  IMAD.MOV.U32 R2, RZ, RZ, 0x1 ;  /* 0x00000001ff027424 */ /* 0x000fe200078e00ff */
[----:B------:R-:W-:Y:S01]  /*a5c0*/  PLOP3.LUT P0, PT, PT, PT, UP1, 0x40, 0x0 ;  /* 0x000000000000781c */ /* 0x000fe20003f0e818 */
[----:B------:R-:W-:-:S03]  /*a5d0*/  IMAD.MOV.U32 R3, RZ, RZ, c[0x0][0x2ac] ;  /* 0x0000ab00ff037624 */ /* 0x000fc600078e00ff */
[----:B------:R-:W-:-:S05]  /*a5e0*/  IADD3 R4, R2, -c[0x0][0x168], RZ ;  /* 0x80005a0002047a10 */ /* 0x000fca0007ffe0ff */
[----:B------:R-:W-:Y:S01]  /*a5f0*/  IMAD R3, R3, c[0x0][0x1d0], R4 ;  /* 0x0000740003037a24 */ /* 0x000fe200078e0204 */
[----:B-1----:R-:W-:-:S04]  /*a600*/  ULEA UR20, UR20, 0x7f, 0x7 ;  /* 0x0000007f14147891 */ /* 0x002fc8000f8e383f */
[----:B------:R-:W-:-:S07]  /*a610*/  UIMAD.WIDE.U32 UR22, UR20, UR4, URZ ;  /* 0x00000004141672a5 */ /* 0x000fce000f8e003f */
[----:B------:R-:W-:Y:S02]  /*a620*/  @UP2 UMOV UR21, UR23 ;  /* 0x0000001700152c82 */ /* 0x000fe40008000000 */
[----:B------:R-:W-:-:S06]  /*a630*/  @UP2 USHF.R.U32.HI UR20, URZ, UR5, UR21 ;  /* 0x000000053f142299 */ /* 0x000fcc0008011615 */
[----:B------:R-:W-:-:S04]  /*a640*/  IADD3 R3, R3, UR20, RZ ;  /* 0x0000001403037c10 */ /* 0x000fc8000fffe0ff */
[----:B------:R-:W-:Y:S01]  /*a650*/  IADD3 R4, R3, -c[0x0][0x324], RZ ;  /* 0x8000c90003047a10 */ /* 0x000fe20007ffe0ff */
[----:B------:R-:W-:Y:S05]  /*a660*/  @P0 BRA `(.L_x_47) ;  /* 0x000000d000000947 */ /* 0x000fea0003800000 */
[----:B------:R-:W-:-:S13]  /*a670*/  ISETP.GT.AND P0, PT, R3, -0x1, PT ;  /* 0xffffffff0300780c */ /* 0x000fda0003f04270 */
[----:B------:R-:W-:Y:S05]  /*a680*/  @P0 BRA `(.L_x_48) ;  /* 0x0000006000000947 */ /* 0x000fea0003800000 */
[----:B------:R-:W-:Y:S02]  /*a690*/  ISETP.NE.AND P0, PT, R2, c[0x0][0x32c], PT ;  /* 0x0000cb0002007a0c */ /* 0x000fe40003f05270 */
[----:B------:R-:W-:-:S11]  /*a6a0*/  LOP3.LUT R3, RZ, R3, RZ, 0x33, !PT ;  /* 0x00000003ff037212 */ /* 0x000fd600078e33ff */
[----:B------:R-:W-:-:S05]  /*a6b0*/  @P0 IMAD.HI.U32 R2, R3, c[0x0][0x330], RZ ;  /* 0x0000cc0003020a27 */ /* 0x000fca00078e00ff */
[----:B------:R-:W-:-:S04]  /*a6c0*/  @P0 SHF.R.U32.HI R3, RZ, c[0x0][0x334], R2 ;  /* 0x0000cd00ff030a19 */ /* 0x000fc80000011602 */
[----:B------:R-:W-:Y:S01]  /*a6d0*/  LOP3.LUT R3, RZ, R3, RZ, 0x33, !PT ;  /* 0x00000003ff037212 */ /* 0x000fe200078e33ff */
[----:B------:R-:W-:Y:S05]  /*a6e0*/  BRA `(.L_x_49) ;  /* 0x0000003000007947 */ /* 0x000fea0003800000 */
.L_x_48:
[----:B------:R-:W-:-:S13]  /*a6f0*/  ISETP.NE.AND P0, PT, R2, c[0x0][0x32c], PT ;  /* 0x0000cb0002007a0c */ /* 0x000fda0003f05270 */
[----:B------:R-:W-:-:S05]  /*a700*/  @P0 IMAD.HI.U32 R2, R3, c[0x0][0x330], RZ ;  /* 0x0000cc0003020a27 */ /* 0x000fca00078e00ff */
[----:B------:R-:W-:-:S05]  /*a710*/  @P0 SHF.R.U32.HI R3, RZ, c[0x0][0x334], R2 ;  /* 0x0000cd00ff030a19 */ /* 0x000fca0000011602 */
.L_x_49:
[----:B------:R-:W-:-:S05]  /*a720*/  IMAD R3, R3, c[0x0][0x32c], RZ ;  /* 0x0000cb0003037a24 */ /* 0x000fca00078e02ff */
[----:B------:R-:W-:-:S04]  /*a730*/  IMNMX R4, R4, R3, !PT ;  /* 0x0000000304047217 */ /* 0x000fc80007800200 */
.L_x_47:
[----:B------:R-:W-:-:S05]  /*a740*/  IADD3 R3, R4, 0x5f, RZ ;  /* 0x0000005f04037810 */ /* 0x000fca0007ffe0ff */
[----:B------:R-:W-:-:S05]  /*a750*/  IMAD.HI R3, R3, 0x2aaaaaab, RZ ;  /* 0x2aaaaaab03037827 */ /* 0x000fca00078e02ff */
[----:B------:R-:W-:-:S04]  /*a760*/  SHF.R.U32.HI R2, RZ, 0x1f, R3 ;  /* 0x0000001fff027819 */ /* 0x000fc80000011603 */
[----:B------:R-:W-:-:S04]  /*a770*/  LEA.HI.SX32 R2, R3, R2, 0x1c ;  /* 0x0000000203027211 */ /* 0x000fc800078fe2ff */
[----:B------:R-:W-:-:S04]  /*a780*/  IMNMX R239, R215, R2, !PT ;  /* 0x00000002d7ef7217 */ /* 0x000fc80007800200 */
[----:B------:R-:W-:-:S13]  /*a790*/  ISETP.GE.AND P0, PT, R168, R239, PT ;  /* 0x000000efa800720c */ /* 0x000fda0003f06270 */
[----:B------:R-:W-:Y:S05]  /*a7a0*/  @!P0 BRA `(.L_x_50) ;  /* 0x000031f000008947 */ /* 0x000fea0003800000 */
[----:B------:R-:W-:Y:S01]  /*a7b0*/  IMAD.MOV.U32 R3, RZ, RZ, R0 ;  /* 0x000000ffff037224 */ /* 0x000fe200078e0000 */
[----:B------:R-:W-:Y:S01]  /*a7c0*/  SHF.R.S32.HI R0, RZ, 0x1f, R231 ;  /* 0x0000001fff007819 */ /* 0x000fe200000114e7 */
[----:B------:R-:W-:Y:S01]  /*a7d0*/  IMAD.MOV.U32 R119, RZ, RZ, R116 ;  /* 0x000000ffff777224 */ /* 0x000fe200078e0074 */
[----:B------:R-:W-:Y:S01]  /*a7e0*/  MOV R238, R168 ;  /* 0x000000a800ee7202 */ /* 0x000fe20000000f00 */
[C---:B------:R-:W-:Y:S01]  /*a7f0*/  IMAD.SHL.U32 R236, R231.reuse, 0x2, RZ ;  /* 0x00000002e7ec7824 */ /* 0x040fe200078e00ff */
[C---:B------:R-:W-:Y:S02]  /*a800*/  SHF.L.U64.HI R235, R230.reuse, 0x1, R233 ;  /* 0x00000001e6eb7819 */ /* 0x040fe400000102e9 */
[----:B------:R-:W-:Y:S02]  /*a810*/  SHF.L.U32 R234, R230, 0x1, RZ ;  /* 0x00000001e6ea7819 */ /* 0x000fe400000006ff */
[----:B------:R-:W-:Y:S02]  /*a820*/  SHF.L.U64.HI R237, R231, 0x1, R0 ;  /* 0x00000001e7ed7819 */ /* 0x000fe40000010200 */
.L_x_53:
        /* <DEDUP_REMOVED lines=23> */
[C---:B------:R-:W-:Y:S02]  /*a9a0*/  IMAD R2, R216.reuse, c[0x0][0x21c], R2 ;  /* 0x00008700d8027a24 */ /* 0x040fe400078e0202 */
[----:B------:R-:W-:Y:S04]  /*a9b0*/  IMAD.IADD R5, R5, 0x1, R7 ;  /* 0x0000000105057824 */ /* 0x000fe800078e0207 */
[----:B------:R-:W-:Y:S05]  /*a9c0*/  IMAD.WIDE.U32 R4, R216, c[0x0][0x218], R4 ;  /* 0x00008600d8047a25 */ /* 0x000fea00078e0004 */
[----:B------:R-:W-:Y:S04]  /*a9d0*/  IADD3 R0, P0, R4, UR18, RZ ;  /* 0x0000001204007c10 */ /* 0x000fe8000ff1e0ff */
[----:B------:R-:W-:Y:S02]  /*a9e0*/  IADD3.X R5, R5, UR16, R2, P0, !PT ;  /* 0x0000001005057c10 */ /* 0x000fe400087fe402 */
[C---:B------:R-:W-:Y:S04]  /*a9f0*/  LEA R20, P0, R0.reuse, c[0x0][0x1f8], 0x1 ;  /* 0x00007e0000147a11 */ /* 0x040fe800078008ff */
[----:B------:R-:W-:Y:S01]  /*aa00*/  LEA.HI.X R6, R0, c[0x0][0x1fc], R5, 0x1, P0 ;  /* 0x00007f0000067a11 */ /* 0x000fe200000f0c05 */
[----:B------:R-:W2:Y:S01]  /*aa10*/  SHFL.IDX PT, R11, R20, RZ, 0x181f ;  /* 0x00181fff140b7589 */ /* 0x000ea200000e0000 */
[----:B------:R-:W-:Y:S03]  /*aa20*/  IADD3 R5, -R232, 0x10, RZ ;  /* 0x00000010e8057810 */ /* 0x000fe60007ffe1ff */
[----:B------:R-:W3:Y:S01]  /*aa30*/  SHFL.IDX PT, R4, R6, RZ, 0x181f ;  /* 0x00181fff06047589 */ /* 0x000ee200000e0000 */
[----:B------:R-:W-:Y:S03]  /*aa40*/  LOP3.LUT R5, R5, 0xf, RZ, 0xc0, !PT ;  /* 0x0000000f05057812 */ /* 0x000fe600078ec0ff */
[----:B------:R-:W5:Y:S04]  /*aa50*/  SHFL.IDX PT, R9, R20, 0x1, 0x181f ;  /* 0x00381f0014097f89 */ /* 0x000f6800000e0000 */
[----:B------:R-:W4:Y:S04]  /*aa60*/  SHFL.IDX PT, R2, R6, 0x1, 0x181f ;  /* 0x00381f0006027f89 */ /* 0x000f2800000e0000 */
[----:B------:R-:W1:Y:S04]  /*aa70*/  SHFL.IDX PT, R7, R20, 0x2, 0x181f ;  /* 0x00581f0014077f89 */ /* 0x000e6800000e0000 */
[----:B------:R1:W1:Y:S01]  /*aa80*/  SHFL.IDX PT, R0, R6, 0x2, 0x181f ;  /* 0x00581f0006007f89 */ /* 0x00026200000e0000 */
        /* <DEDUP_REMOVED lines=9> */
[--C-:B------:R-:W-:Y:S01]  /*ab20*/  IMAD.X R15, R2, 0x1, R235.reuse, P5 ;  /* 0x00000001020f7824 */ /* 0x100fe200028e06eb */
[----:B-1----:R-:W-:Y:S01]  /*ab30*/  IADD3 R4, P2, P0, R5, R7, R234 ;  /* 0x0000000705047210 */ /* 0x002fe2000785e0ea */
[----:B------:R2:W-:Y:S01]  /*ab40*/  LDGSTS.E.BYPASS.LTC128B.128 [R224], [R8.64], !P4 ;  /* 0x0000000008e07fae */ /* 0x0005e2000e101d4e */
[----:B------:R-:W-:Y:S02]  /*ab50*/  IADD3 R6, P5, R7, R236, RZ ;  /* 0x000000ec07067210 */ /* 0x000fe40007fbe0ff */
[----:B------:R-:W-:Y:S01]  /*ab60*/  IADD3.X R5, RZ, R0, R235, P2, P0 ;  /* 0x00000000ff057210 */ /* 0x000fe200017e04eb */
[----:B------:R2:W-:Y:S02]  /*ab70*/  LDGSTS.E.BYPASS.LTC128B.128 [R223], [R14.64], !P3 ;  /* 0x000000000edf7fae */ /* 0x0005e4000d901d4e */
[----:B------:R-:W-:Y:S05]  /*ab80*/  IMAD.X R7, R0, 0x1, R237, P5 ;  /* 0x0000000100077824 */ /* 0x000fea00028e06ed */
[----:B------:R2:W-:Y:S04]  /*ab90*/  LDGSTS.E.BYPASS.LTC128B.128 [R226+0x2000], [R6.64], !P4 ;  /* 0x0200000006e27fae */ /* 0x0005e8000e101d4e */
[----:B------:R2:W-:Y:S02]  /*aba0*/  LDGSTS.E.BYPASS.LTC128B.128.ZFILL [R226+0x5000], [R4.64], P6 ;  /* 0x0500000004e27fae */ /* 0x0005e4000b141d4e */
.L_x_51:
[C---:B--23--:R-:W-:Y:S01]  /*abb0*/  HMMA.16816.F32.BF16 R4, R120.reuse, R124, RZ ;  /* 0x0000007c7804723c */ /* 0x04cfe200000418ff */
[----:B------:R-:W-:Y:S02]  /*abc0*/  LDSM.16.M88.4 R156, [R211+0x8900] ;  /* 0x00890000d39c783b */ /* 0x000fe40000000200 */
[----:B------:R-:W-:Y:S05]  /*abd0*/  ISETP.GT.AND P0, PT, R238, R215, PT ;  /* 0x000000d7ee00720c */ /* 0x000fea0003f04270 */
[C---:B------:R-:W-:Y:S01]  /*abe0*/  HMMA.16816.F32.BF16 R8, R120.reuse, R126, RZ ;  /* 0x0000007e7808723c */ /* 0x040fe200000418ff */
[----:B------:R-:W0:Y:S07]  /*abf0*/  LDGDEPBAR ;  /* 0x00000000000079af */ /* 0x000e2e0000000000 */
[C---:B------:R-:W-:Y:S01]  /*ac00*/  HMMA.16816.F32.BF16 R12, R120.reuse, R16, RZ ;  /* 0x00000010780c723c */ /* 0x040fe200000418ff */
[----:B------:R-:W2:Y:S07]  /*ac10*/  LDSM.16.M88.4 R124, [R211+0x8100] ;  /* 0x00810000d37c783b */ /* 0x000eae0000000200 */
[C---:B------:R-:W-:Y:S01]  /*ac20*/  HMMA.16816.F32.BF16 R16, R120.reuse, R18, RZ ;  /* 0x000000127810723c */ /* 0x040fe200000418ff */
[----:B------:R-:W-:Y:S07]  /*ac30*/  LDSM.16.M88.4 R160, [R211+0xa100] ;  /* 0x00a10000d3a0783b */ /* 0x000fee0000000200 */
[C---:B----4-:R-:W-:Y:S01]  /*ac40*/  HMMA.16816.F32.BF16 R20, R120.reuse, R24, RZ ;  /* 0x000000187814723c */ /* 0x050fe200000418ff */
[----:B------:R-:W-:Y:S07]  /*ac50*/  LDSM.16.M88.4 R164, [R211+0xa900] ;  /* 0x00a90000d3a4783b */ /* 0x000fee0000000200 */
[C---:B------:R-:W-:Y:S01]  /*ac60*/  HMMA.16816.F32.BF16 R24, R120.reuse, R26, RZ ;  /* 0x0000001a7818723c */ /* 0x040fe200000418ff */
[----:B------:R-:W-:Y:S07]  /*ac70*/  LDSM.16.M88.4 R168, [R211+0xd900] ;  /* 0x00d90000d3a8783b */ /* 0x000fee0000000200 */
[C---:B-1----:R-:W-:Y:S08]  /*ac80*/  HMMA.16816.F32.BF16 R28, R120.reuse, R32, RZ ;  /* 0x00000020781c723c */ /* 0x042ff000000418ff */
[C---:B------:R-:W-:Y:S08]  /*ac90*/  HMMA.16816.F32.BF16 R32, R120.reuse, R34, RZ ;  /* 0x000000227820723c */ /* 0x040ff000000418ff */
[C---:B------:R-:W-:Y:S08]  /*aca0*/  HMMA.16816.F32.BF16 R36, R120.reuse, R40, RZ ;  /* 0x000000287824723c */ /* 0x040ff000000418ff */
[C---:B------:R-:W-:Y:S08]  /*acb0*/  HMMA.16816.F32.BF16 R40, R120.reuse, R42, RZ ;  /* 0x0000002a7828723c */ /* 0x040ff000000418ff */
[C---:B------:R-:W-:Y:S08]  /*acc0*/  HMMA.16816.F32.BF16 R44, R120.reuse, R48, RZ ;  /* 0x00000030782c723c */ /* 0x040ff000000418ff */
[----:B------:R-:W-:Y:S08]  /*acd0*/  HMMA.16816.F32.BF16 R48, R120, R50, RZ ;  /* 0x000000327830723c */ /* 0x000ff000000418ff */
[C---:B------:R-:W-:Y:S08]  /*ace0*/  HMMA.16816.F32.BF16 R4, R144.reuse, R128, R4 ;  /* 0x000000809004723c */ /* 0x040ff00000041804 */
[C---:B------:R-:W-:Y:S01]  /*acf0*/  HMMA.16816.F32.BF16 R8, R144.reuse, R130, R8 ;  /* 0x000000829008723c */ /* 0x040fe20000041808 */
[----:B------:R-:W1:Y:S07]  /*ad00*/  LDSM.16.M88.4 R128, [R211+0x9100] ;  /* 0x00910000d380783b */ /* 0x000e6e0000000200 */
[C---:B------:R-:W-:Y:S08]  /*ad10*/  HMMA.16816.F32.BF16 R12, R144.reuse, R132, R12 ;  /* 0x00000084900c723c */ /* 0x040ff0000004180c */
[C---:B------:R-:W-:Y:S01]  /*ad20*/  HMMA.16816.F32.BF16 R16, R144.reuse, R134, R16 ;  /* 0x000000869010723c */ /* 0x040fe20000041810 */
[----:B------:R-:W3:Y:S07]  /*ad30*/  LDSM.16.M88.4 R132, [R211+0x9900] ;  /* 0x00990000d384783b */ /* 0x000eee0000000200 */
        /* <DEDUP_REMOVED lines=10> */
[----:B------:R-:W-:Y:S01]  /*ade0*/  HMMA.16816.F32.BF16 R48, R144, R154, R48 ;  /* 0x0000009a9030723c */ /* 0x000fe20000041830 */
[----:B------:R-:W-:Y:S07]  /*adf0*/  LDSM.16.M88.4 R152, [R202+0x2000] ;  /* 0x00200000ca98783b */ /* 0x000fee0000000200 */
[C---:B--2---:R-:W-:Y:S08]  /*ae00*/  HMMA.16816.F32.BF16 R4, R172.reuse, R124, R4 ;  /* 0x0000007cac04723c */ /* 0x044ff00000041804 */
[C---:B------:R-:W-:Y:S01]  /*ae10*/  HMMA.16816.F32.BF16 R8, R172.reuse, R126, R8 ;  /* 0x0000007eac08723c */ /* 0x040fe20000041808 */
[----:B------:R-:W2:Y:S07]  /*ae20*/  LDSM.16.M88.4 R124, [R202] ;  /* 0x00000000ca7c783b */ /* 0x000eae0000000200 */
[C---:B------:R-:W-:Y:S08]  /*ae30*/  HMMA.16816.F32.BF16 R12, R172.reuse, R156, R12 ;  /* 0x0000009cac0c723c */ /* 0x040ff0000004180c */
[C---:B------:R-:W-:Y:S01]  /*ae40*/  HMMA.16816.F32.BF16 R16, R172.reuse, R158, R16 ;  /* 0x0000009eac10723c */ /* 0x040fe20000041810 */
[----:B------:R-:W-:Y:S07]  /*ae50*/  LDSM.16.M88.4 R156, [R214+0xb900] ;  /* 0x00b90000d69c783b */ /* 0x000fee0000000200 */
[C---:B-1----:R-:W-:Y:S08]  /*ae60*/  HMMA.16816.F32.BF16 R20, R172.reuse, R128, R20 ;  /* 0x00000080ac14723c */ /* 0x042ff00000041814 */
[C---:B------:R-:W-:Y:S01]  /*ae70*/  HMMA.16816.F32.BF16 R24, R172.reuse, R130, R24 ;  /* 0x00000082ac18723c */ /* 0x040fe20000041818 */
[----:B------:R-:W1:Y:S07]  /*ae80*/  LDSM.16.M88.4 R128, [R202+0x2800] ;  /* 0x00280000ca80783b */ /* 0x000e6e0000000200 */
[C---:B---3--:R-:W-:Y:S08]  /*ae90*/  HMMA.16816.F32.BF16 R28, R172.reuse, R132, R28 ;  /* 0x00000084ac1c723c */ /* 0x048ff0000004181c */
[C---:B------:R-:W-:Y:S01]  /*aea0*/  HMMA.16816.F32.BF16 R32, R172.reuse, R134, R32 ;  /* 0x00000086ac20723c */ /* 0x040fe20000041820 */
[----:B------:R-:W3:Y:S07]  /*aeb0*/  LDSM.16.M88.4 R132, [R214+0xb100] ;  /* 0x00b10000d684783b */ /* 0x000eee0000000200 */
[C---:B------:R-:W-:Y:S08]  /*aec0*/  HMMA.16816.F32.BF16 R36, R172.reuse, R160, R36 ;  /* 0x000000a0ac24723c */ /* 0x040ff00000041824 */
[C---:B------:R-:W-:Y:S01]  /*aed0*/  HMMA.16816.F32.BF16 R40, R172.reuse, R162, R40 ;  /* 0x000000a2ac28723c */ /* 0x040fe20000041828 */
[----:B------:R-:W4:Y:S07]  /*aee0*/  LDSM.16.M88.4 R160, [R214+0xc100] ;  /* 0x00c10000d6a0783b */ /* 0x000f2e0000000200 */
[C---:B------:R-:W-:Y:S08]  /*aef0*/  HMMA.16816.F32.BF16 R44, R172.reuse, R164, R44 ;  /* 0x000000a4ac2c723c */ /* 0x040ff0000004182c */
[----:B------:R-:W-:Y:S01]  /*af00*/  HMMA.16816.F32.BF16 R48, R172, R166, R48 ;  /* 0x000000a6ac30723c */ /* 0x000fe20000041830 */
[----:B------:R-:W5:Y:S07]  /*af10*/  LDSM.16.M88.4 R164, [R214+0xc900] ;  /* 0x00c90000d6a4783b */ /* 0x000f6e0000000200 */
        /* <DEDUP_REMOVED lines=8> */
[----:B------:R-:W2:Y:S07]  /*afa0*/  LDSM.16.M88.4 R140, [R201] ;  /* 0x00000000c98c783b */ /* 0x000eae0000000200 */
[C---:B------:R-:W-:Y:S08]  /*afb0*/  HMMA.16816.F32.BF16 R28, R176.reuse, R148, R28 ;  /* 0x00000094b01c723c */ /* 0x040ff0000004181c */
[C---:B------:R-:W-:Y:S01]  /*afc0*/  HMMA.16816.F32.BF16 R32, R176.reuse, R150, R32 ;  /* 0x00000096b020723c */ /* 0x040fe20000041820 */
[----:B------:R-:W2:Y:S07]  /*afd0*/  LDSM.16.M88.4 R148, [R200] ;  /* 0x00000000c894783b */ /* 0x000eae0000000200 */
[C---:B------:R-:W-:Y:S08]  /*afe0*/  HMMA.16816.F32.BF16 R36, R176.reuse, R152, R36 ;  /* 0x00000098b024723c */ /* 0x040ff00000041824 */
[C---:B------:R-:W-:Y:S01]  /*aff0*/  HMMA.16816.F32.BF16 R40, R176.reuse, R154, R40 ;  /* 0x0000009ab028723c */ /* 0x040fe20000041828 */
[----:B------:R-:W-:Y:S07]  /*b000*/  LDSM.16.M88.4 R152, [R197] ;  /* 0x00000000c598783b */ /* 0x000fee0000000200 */
[C---:B-1----:R-:W-:Y:S08]  /*b010*/  HMMA.16816.F32.BF16 R44, R176.reuse, R128, R44 ;  /* 0x00000080b02c723c */ /* 0x042ff0000004182c */
[----:B------:R-:W-:Y:S01]  /*b020*/  HMMA.16816.F32.BF16 R48, R176, R130, R48 ;  /* 0x00000082b030723c */ /* 0x000fe20000041830 */
[----:B------:R-:W1:Y:S07]  /*b030*/  LDSM.16.M88.4 R128, [R199] ;  /* 0x00000000c780783b */ /* 0x000e6e0000000200 */
[C---:B---3--:R-:W-:Y:S08]  /*b040*/  HMMA.16816.F32.BF16 R4, R180.reuse, R132, R4 ;  /* 0x00000084b404723c */ /* 0x048ff00000041804 */
[C---:B------:R-:W-:Y:S01]  /*b050*/  HMMA.16816.F32.BF16 R8, R180.reuse, R134, R8 ;  /* 0x00000086b408723c */ /* 0x040fe20000041808 */
[----:B------:R-:W3:Y:S07]  /*b060*/  LDSM.16.M88.4 R132, [R198] ;  /* 0x00000000c684783b */ /* 0x000eee0000000200 */
[C---:B------:R-:W-:Y:S08]  /*b070*/  HMMA.16816.F32.BF16 R12, R180.reuse, R156, R12 ;  /* 0x0000009cb40c723c */ /* 0x040ff0000004180c */
[C---:B------:R-:W-:Y:S01]  /*b080*/  HMMA.16816.F32.BF16 R16, R180.reuse, R158, R16 ;  /* 0x0000009eb410723c */ /* 0x040fe20000041810 */
[----:B------:R-:W1:Y:S07]  /*b090*/  LDSM.16.M88.4 R156, [R196] ;  /* 0x00000000c49c783b */ /* 0x000e6e0000000200 */
[C---:B----4-:R-:W-:Y:S08]  /*b0a0*/  HMMA.16816.F32.BF16 R20, R180.reuse, R160, R20 ;  /* 0x000000a0b414723c */ /* 0x050ff00000041814 */
[C---:B------:R-:W-:Y:S01]  /*b0b0*/  HMMA.16816.F32.BF16 R24, R180.reuse, R162, R24 ;  /* 0x000000a2b418723c */ /* 0x040fe20000041818 */
[----:B------:R-:W4:Y:S07]  /*b0c0*/  LDSM.16.M88.4 R160, [R211+0xb100] ;  /* 0x00b10000d3a0783b */ /* 0x000f2e0000000200 */
[C---:B-----5:R-:W-:Y:S08]  /*b0d0*/  HMMA.16816.F32.BF16 R28, R180.reuse, R164, R28 ;  /* 0x000000a4b41c723c */ /* 0x060ff0000004181c */
[C---:B------:R-:W-:Y:S01]  /*b0e0*/  HMMA.16816.F32.BF16 R32, R180.reuse, R166, R32 ;  /* 0x000000a6b420723c */ /* 0x040fe20000041820 */
[----:B------:R-:W-:Y:S07]  /*b0f0*/  LDSM.16.M88.4 R164, [R211+0xd100] ;  /* 0x00d10000d3a4783b */ /* 0x000fee0000000200 */
[C---:B--2---:R-:W-:Y:S08]  /*b100*/  HMMA.16816.F32.BF16 R36, R180.reuse, R124, R36 ;  /* 0x0000007cb424723c */ /* 0x044ff00000041824 */
[C---:B------:R-:W-:Y:S01]  /*b110*/  HMMA.16816.F32.BF16 R40, R180.reuse, R126, R40 ;  /* 0x0000007eb428723c */ /* 0x040fe20000041828 */
[----:B------:R-:W2:Y:S07]  /*b120*/  LDSM.16.M88.4 R124, [R211+0xb900] ;  /* 0x00b90000d37c783b */ /* 0x000eae0000000200 */
[C---:B------:R-:W-:Y:S08]  /*b130*/  HMMA.16816.F32.BF16 R44, R180.reuse, R136, R44 ;  /* 0x00000088b42c723c */ /* 0x040ff0000004182c */
[----:B------:R-:W-:Y:S01]  /*b140*/  HMMA.16816.F32.BF16 R48, R180, R138, R48 ;  /* 0x0000008ab430723c */ /* 0x000fe20000041830 */
[----:B------:R-:W5:Y:S07]  /*b150*/  LDSM.16.M88.4 R136, [R211+0xc100] ;  /* 0x00c10000d388783b */ /* 0x000f6e0000000200 */
[C---:B------:R-:W-:Y:S08]  /*b160*/  HMMA.16816.F32.BF16 R4, R184.reuse, R140, R4 ;  /* 0x0000008cb804723c */ /* 0x040ff00000041804 */
[C---:B------:R-:W-:Y:S01]  /*b170*/  HMMA.16816.F32.BF16 R8, R184.reuse, R142, R8 ;  /* 0x0000008eb808723c */ /* 0x040fe20000041808 */
[----:B------:R-:W2:Y:S07]  /*b180*/  LDSM.16.M88.4 R140, [R211+0xc900] ;  /* 0x00c90000d38c783b */ /* 0x000eae0000000200 */
[C---:B------:R-:W-:Y:S08]  /*b190*/  HMMA.16816.F32.BF16 R12, R184.reuse, R148, R12 ;  /* 0x00000094b80c723c */ /* 0x040ff0000004180c */
[C---:B------:R-:W-:Y:S01]  /*b1a0*/  HMMA.16816.F32.BF16 R16, R184.reuse, R150, R16 ;  /* 0x00000096b810723c */ /* 0x040fe20000041810 */
[----:B------:R-:W2:Y:S07]  /*b1b0*/  LDSM.16.M88.4 R148, [R202+0x3000] ;  /* 0x00300000ca94783b */ /* 0x000eae0000000200 */
[C---:B-1----:R-:W-:Y:S08]  /*b1c0*/  HMMA.16816.F32.BF16 R20, R184.reuse, R128, R20 ;  /* 0x00000080b814723c */ /* 0x042ff00000041814 */
[C---:B------:R-:W-:Y:S01]  /*b1d0*/  HMMA.16816.F32.BF16 R24, R184.reuse, R130, R24 ;  /* 0x00000082b818723c */ /* 0x040fe20000041818 */
[----:B------:R-:W-:Y:S07]  /*b1e0*/  LDSM.16.M88.4 R128, [R202+0x4000] ;  /* 0x00400000ca80783b */ /* 0x000fee0000000200 */
[C---:B---3--:R-:W-:Y:S08]  /*b1f0*/  HMMA.16816.F32.BF16 R28, R184.reuse, R132, R28 ;  /* 0x00000084b81c723c */ /* 0x048ff0000004181c */
[C---:B------:R-:W-:Y:S08]  /*b200*/  HMMA.16816.F32.BF16 R32, R184.reuse, R134, R32 ;  /* 0x00000086b820723c */ /* 0x040ff00000041820 */
[C---:B------:R-:W-:Y:S08]  /*b210*/  HMMA.16816.F32.BF16 R36, R184.reuse, R152, R36 ;  /* 0x00000098b824723c */ /* 0x040ff00000041824 */
[C---:B------:R-:W-:Y:S08]  /*b220*/  HMMA.16816.F32.BF16 R40, R184.reuse, R154, R40 ;  /* 0x0000009ab828723c */ /* 0x040ff00000041828 */
[C---:B------:R-:W-:Y:S08]  /*b230*/  HMMA.16816.F32.BF16 R44, R184.reuse, R156, R44 ;  /* 0x0000009cb82c723c */ /* 0x040ff0000004182c */
[----:B------:R-:W-:Y:S08]  /*b240*/  HMMA.16816.F32.BF16 R48, R184, R158, R48 ;  /* 0x0000009eb830723c */ /* 0x000ff00000041830 */
[C---:B----4-:R-:W-:Y:S08]  /*b250*/  HMMA.16816.F32.BF16 R4, R188.reuse, R160, R4 ;  /* 0x000000a0bc04723c */ /* 0x050ff00000041804 */
[C---:B------:R-:W-:Y:S08]  /*b260*/  HMMA.16816.F32.BF16 R8, R188.reuse, R162, R8 ;  /* 0x000000a2bc08723c */ /* 0x040ff00000041808 */
[C---:B--2---:R-:W-:Y:S08]  /*b270*/  HMMA.16816.F32.BF16 R12, R188.reuse, R124, R12 ;  /* 0x0000007cbc0c723c */ /* 0x044ff0000004180c */
[C---:B------:R-:W-:Y:S01]  /*b280*/  HMMA.16816.F32.BF16 R16, R188.reuse, R126, R16 ;  /* 0x0000007ebc10723c */ /* 0x040fe20000041810 */
[----:B------:R-:W1:Y:S07]  /*b290*/  LDSM.16.M88.4 R124, [R202+0x3800] ;  /* 0x00380000ca7c783b */ /* 0x000e6e0000000200 */
[C---:B-----5:R-:W-:Y:S08]  /*b2a0*/  HMMA.16816.F32.BF16 R20, R188.reuse, R136, R20 ;  /* 0x00000088bc14723c */ /* 0x060ff00000041814 */
        /* <DEDUP_REMOVED lines=10> */
[C---:B------:R-:W-:Y:S04]  /*b350*/  HMMA.16816.F32.BF16 R16, R192.reuse, R126, R16 ;  /* 0x0000007ec010723c */ /* 0x040fe80000041810 */
[----:B------:R-:W-:Y:S02]  /*b360*/  FMUL.FTZ R134, R4, c[0x0][0x320] ;  /* 0x0000c80004867a20 */ /* 0x000fe40000410000 */
[----:B------:R-:W-:Y:S02]  /*b370*/  FMUL.FTZ R132, R5, c[0x0][0x320] ;  /* 0x0000c80005847a20 */ /* 0x000fe40000410000 */
[----:B------:R-:W-:Y:S01]  /*b380*/  FMUL.FTZ R9, R9, c[0x0][0x320] ;  /* 0x0000c80009097a20 */ /* 0x000fe20000410000 */
[C---:B------:R-:W-:Y:S01]  /*b390*/  HMMA.16816.F32.BF16 R20, R192.reuse, R128, R20 ;  /* 0x00000080c014723c */ /* 0x040fe20000041814 */
[----:B------:R-:W1:Y:S02]  /*b3a0*/  MUFU.TANH R134, R134 ;  /* 0x0000008600867308 */ /* 0x000e640000002400 */
[----:B------:R-:W-:Y:S02]  /*b3b0*/  FMUL.FTZ R10, R10, c[0x0][0x320] ;  /* 0x0000c8000a0a7a20 */ /* 0x000fe40000410000 */
[----:B------:R-:W-:Y:S02]  /*b3c0*/  FMUL.FTZ R11, R11, c[0x0][0x320] ;  /* 0x0000c8000b0b7a20 */ /* 0x000fe40000410000 */
[----:B------:R-:W-:Y:S01]  /*b3d0*/  FMUL.FTZ R246, R8, c[0x0][0x320] ;  /* 0x0000c80008f67a20 */ /* 0x000fe20000410000 */
[C---:B------:R-:W-:Y:S03]  /*b3e0*/  HMMA.16816.F32.BF16 R24, R192.reuse, R130, R24 ;  /* 0x00000082c018723c */ /* 0x040fe60000041818 */
[----:B------:R-:W2:Y:S01]  /*b3f0*/  MUFU.TANH R248, R9 ;  /* 0x0000000900f87308 */ /* 0x000ea20000002400 */
[----:B------:R-:W-:Y:S02]  /*b400*/  FMUL.FTZ R13, R13, c[0x0][0x320] ;  /* 0x0000c8000d0d7a20 */ /* 0x000fe40000410000 */
[----:B------:R-:W-:Y:S02]  /*b410*/  FMUL.FTZ R14, R14, c[0x0][0x320] ;  /* 0x0000c8000e0e7a20 */ /* 0x000fe40000410000 */
[----:B------:R-:W-:Y:S04]  /*b420*/  FMUL.FTZ R15, R15, c[0x0][0x320] ;  /* 0x0000c8000f0f7a20 */ /* 0x000fe80000410000 */
[----:B------:R-:W-:Y:S01]  /*b430*/  FMUL.FTZ R138, R12, c[0x0][0x320] ;  /* 0x0000c8000c8a7a20 */ /* 0x000fe20000410000 */
[----:B------:R-:W3:Y:S01]  /*b440*/  MUFU.TANH R247, R10 ;  /* 0x0000000a00f77308 */ /* 0x000ee20000002400 */
        /* <DEDUP_REMOVED lines=11> */
[----:B------:R-:W1:Y:S01]  /*b500*/  MUFU.TANH R136, R13 ;  /* 0x0000000d00887308 */ /* 0x000e620000002400 */
[----:B------:R-:W-:Y:S02]  /*b510*/  FMUL.FTZ R23, R23, c[0x0][0x320] ;  /* 0x0000c80017177a20 */ /* 0x000fe40000410000 */
[----:B------:R-:W-:Y:S02]  /*b520*/  FMUL.FTZ R25, R25, c[0x0][0x320] ;  /* 0x0000c80019197a20 */ /* 0x000fe40000410000 */
[----:B------:R-:W-:Y:S02]  /*b530*/  FMUL.FTZ R26, R26, c[0x0][0x320] ;  /* 0x0000c8001a1a7a20 */ /* 0x000fe40000410000 */
[----:B------:R-:W-:Y:S03]  /*b540*/  FMUL.FTZ R27, R27, c[0x0][0x320] ;  /* 0x0000c8001b1b7a20 */ /* 0x000fe60000410000 */
[----:B------:R-:W1:Y:S01]  /*b550*/  MUFU.TANH R137, R14 ;  /* 0x0000000e00897308 */ /* 0x000e620000002400 */
[----:B----4-:R-:W4:Y:S09]  /*b560*/  LDSM.16.M88.4 R8, [R202+0x4800] ;  /* 0x00480000ca08783b */ /* 0x010f320000000200 */
[----:B------:R5:W1:Y:S10]  /*b570*/  MUFU.TANH R141, R15 ;  /* 0x0000000f008d7308 */ /* 0x000a740000002400 */
[----:B------:R-:W1:Y:S10]  /*b580*/  MUFU.TANH R132, R132 ;  /* 0x0000008400847308 */ /* 0x000e740000002400 */
[----:B------:R-:W1:Y:S01]  /*b590*/  MUFU.TANH R243, R243 ;  /* 0x000000f300f37308 */ /* 0x000e620000002400 */
[----:B-----5:R-:W5:Y:S09]  /*b5a0*/  LDSM.16.M88.4 R12, [R202+0x5000] ;  /* 0x00500000ca0c783b */ /* 0x020f720000000200 */
[----:B------:R-:W1:Y:S01]  /*b5b0*/  MUFU.TANH R135, R135 ;  /* 0x0000008700877308 */ /* 0x000e620000002400 */
[C---:B----4-:R-:W-:Y:S09]  /*b5c0*/  HMMA.16816.F32.BF16 R28, R192.reuse, R8, R28 ;  /* 0x00000008c01c723c */ /* 0x050ff2000004181c */
[----:B------:R-:W4:Y:S01]  /*b5d0*/  MUFU.TANH R246, R246 ;  /* 0x000000f600f67308 */ /* 0x000f220000002400 */
[C---:B------:R-:W-:Y:S01]  /*b5e0*/  HMMA.16816.F32.BF16 R32, R192.reuse, R10, R32 ;  /* 0x0000000ac020723c */ /* 0x040fe20000041820 */
[----:B------:R-:W1:Y:S01]  /*b5f0*/  LDSM.16.M88.4 R8, [R202+0x5800] ;  /* 0x00580000ca08783b */ /* 0x000e620000000200 */
[----:B------:R-:W-:Y:S07]  /*b600*/  DEPBAR.LE SB0, 0x0 ;  /* 0x000080000000791a */ /* 0x000fee0000000000 */
[----:B------:R-:W1:Y:S01]  /*b610*/  MUFU.TANH R138, R138 ;  /* 0x0000008a008a7308 */ /* 0x000e620000002400 */
[----:B------:R-:W-:Y:S04]  /*b620*/  BAR.SYNC.DEFER_BLOCKING 0x0 ;  /* 0x0000000000007b1d */ /* 0x000fe80000010000 */
[----:B------:R-:W-:Y:S05]  /*b630*/  FMUL.FTZ R244, R28, c[0x0][0x320] ;  /* 0x0000c8001cf47a20 */ /* 0x000fea0000410000 */
[----:B------:R-:W2:Y:S01]  /*b640*/  MUFU.TANH R152, R152 ;  /* 0x0000009800987308 */ /* 0x000ea20000002400 */
[----:B------:R-:W-:Y:S02]  /*b650*/  FMUL.FTZ R29, R29, c[0x0][0x320] ;  /* 0x0000c8001d1d7a20 */ /* 0x000fe40000410000 */
[----:B------:R-:W-:Y:S01]  /*b660*/  FMUL.FTZ R30, R30, c[0x0][0x320] ;  /* 0x0000c8001e1e7a20 */ /* 0x000fe20000410000 */
[C---:B-----5:R-:W-:Y:S05]  /*b670*/  HMMA.16816.F32.BF16 R36, R192.reuse, R12, R36 ;  /* 0x0000000cc024723c */ /* 0x060fea0000041824 */
[----:B------:R-:W-:Y:S01]  /*b680*/  FMUL.FTZ R240, R32, c[0x0][0x320] ;  /* 0x0000c80020f07a20 */ /* 0x000fe20000410000 */
[----:B------:R2:W2:Y:S01]  /*b690*/  MUFU.TANH R148, R17 ;  /* 0x0000001100947308 */ /* 0x0004a20000002400 */
[----:B------:R-:W-:Y:S01]  /*b6a0*/  FMUL.FTZ R31, R31, c[0x0][0x320] ;  /* 0x0000c8001f1f7a20 */ /* 0x000fe20000410000 */
[C---:B------:R-:W-:Y:S04]  /*b6b0*/  HMMA.16816.F32.BF16 R40, R192.reuse, R14, R40 ;  /* 0x0000000ec028723c */ /* 0x040fe80000041828 */
[----:B------:R-:W-:Y:S02]  /*b6c0*/  FMUL.FTZ R33, R33, c[0x0][0x320] ;  /* 0x0000c80021217a20 */ /* 0x000fe40000410000 */
[----:B------:R-:W-:Y:S02]  /*b6d0*/  FMUL.FTZ R34, R34, c[0x0][0x320] ;  /* 0x0000c80022227a20 */ /* 0x000fe40000410000 */
[----:B------:R2:W2:Y:S01]  /*b6e0*/  MUFU.TANH R143, R18 ;  /* 0x00000012008f7308 */ /* 0x0004a20000002400 */
[----:B------:R-:W-:Y:S01]  /*b6f0*/  FMUL.FTZ R35, R35, c[0x0][0x320] ;  /* 0x0000c80023237a20 */ /* 0x000fe20000410000 */
[C---:B-1----:R-:W-:Y:S06]  /*b700*/  HMMA.16816.F32.BF16 R44, R192.reuse, R8, R44 ;  /* 0x00000008c02c723c */ /* 0x042fec000004182c */
[----:B------:R-:W-:Y:S02]  /*b710*/  FMUL.FTZ R164, R36, c[0x0][0x320] ;  /* 0x0000c80024a47a20 */ /* 0x000fe40000410000 */
[----:B------:R1:W1:Y:S01]  /*b720*/  MUFU.TANH R155, R19 ;  /* 0x00000013009b7308 */ /* 0x0002620000002400 */
[----:B------:R-:W-:Y:S03]  /*b730*/  HMMA.16816.F32.BF16 R48, R192, R10, R48 ;  /* 0x0000000ac030723c */ /* 0x000fe60000041830 */
[----:B------:R-:W-:Y:S02]  /*b740*/  FMUL.FTZ R37, R37, c[0x0][0x320] ;  /* 0x0000c80025257a20 */ /* 0x000fe40000410000 */
[----:B------:R-:W-:Y:S02]  /*b750*/  FMUL.FTZ R156, R40, c[0x0][0x320] ;  /* 0x0000c800289c7a20 */ /* 0x000fe40000410000 */
[----:B------:R-:W-:Y:S02]  /*b760*/  FMUL.FTZ R38, R38, c[0x0][0x320] ;  /* 0x0000c80026267a20 */ /* 0x000fe40000410000 */
[----:B------:R-:W1:Y:S03]  /*b770*/  MUFU.TANH R158, R158 ;  /* 0x0000009e009e7308 */ /* 0x000e660000002400 */
        /* <DEDUP_REMOVED lines=13> */
[----:B------:R-:W-:Y:S05]  /*b850*/  FMUL.FTZ R0, R51, c[0x0][0x320] ;  /* 0x0000c80033007a20 */ /* 0x000fea0000410000 */
[----:B------:R1:W1:Y:S10]  /*b860*/  MUFU.TANH R161, R23 ;  /* 0x0000001700a17308 */ /* 0x0002740000002400 */
[----:B------:R-:W1:Y:S10]  /*b870*/  MUFU.TANH R166, R166 ;  /* 0x000000a600a67308 */ /* 0x000e740000002400 */
[----:B------:R1:W1:Y:S10]  /*b880*/  MUFU.TANH R168, R25 ;  /* 0x0000001900a87308 */ /* 0x0002740000002400 */
[----:B------:R1:W1:Y:S10]  /*b890*/  MUFU.TANH R163, R26 ;  /* 0x0000001a00a37308 */ /* 0x0002740000002400 */
        /* <DEDUP_REMOVED lines=24> */
[----:B------:R1:W1:Y:S01]  /*ba20*/  MUFU.TANH R117, R0 ;  /* 0x0000000000757308 */ /* 0x0002620000002400 */
[----:B------:R-:W-:-:S05]  /*ba30*/  @!P0 BRA `(.L_x_52) ;  /* 0x0000037000008947 */ /* 0x000fca0003800000 */
[----:B--234-:R-:W-:Y:S01]  /*ba40*/  PLOP3.LUT P2, PT, PT, PT, UP3, 0x80, 0x0 ;  /* 0x000000000000781c */ /* 0x01cfe20003f4f038 */
[----:B-1----:R-:W-:Y:S01]  /*ba50*/  IMAD R0, R238, 0x60, R220 ;  /* 0x00000060ee007824 */ /* 0x002fe200078e02dc */
[----:B------:R-:W-:Y:S01]  /*ba60*/  PLOP3.LUT P0, PT, PT, PT, UP3, 0x80, 0x0 ;  /* 0x000000000000781c */ /* 0x000fe20003f0f038 */
[----:B------:R-:W-:Y:S01]  /*ba70*/  IMAD.MOV.U32 R216, RZ, RZ, RZ ;  /* 0x000000ffffd87224 */ /* 0x000fe200078e00ff */
[----:B------:R-:W-:Y:S02]  /*ba80*/  ISETP.NE.U32.AND P6, PT, R232, RZ, PT ;  /* 0x000000ffe800720c */ /* 0x000fe40003fc5070 */
[----:B------:R-:W-:Y:S05]  /*ba90*/  IADD3 R217, R0, -0x60, R219 ;  /* 0xffffffa000d97810 */ /* 0x000fea0007ffe0db */
[--C-:B------:R-:W-:Y:S02]  /*baa0*/  IMAD.MOV.U32 R0, RZ, RZ, R217.reuse ;  /* 0x000000ffff007224 */ /* 0x100fe400078e00d9 */
[----:B------:R-:W-:Y:S05]  /*bab0*/  @P2 IMAD.HI.U32 R2, R217, c[0x0][0x2bc], RZ ;  /* 0x0000af00d9022a27 */ /* 0x000fea00078e00ff */
[----:B------:R-:W-:Y:S04]  /*bac0*/  @P0 SHF.R.U32.HI R0, RZ, c[0x0][0x2c0], R2 ;  /* 0x0000b000ff000a19 */ /* 0x000fe80000011602 */
[C---:B------:R-:W-:Y:S04]  /*bad0*/  @!P1 IADD3 R7, P0, R0.reuse, UR12, RZ ;  /* 0x0000000c00079c10 */ /* 0x040fe8000ff1e0ff */
[----:B------:R-:W-:Y:S01]  /*bae0*/  @!P1 LEA.HI.X.SX32 R2, R0, UR7, 0x1, P0 ;  /* 0x0000000700029c11 */ /* 0x000fe200080f0eff */
[----:B------:R-:W-:Y:S01]  /*baf0*/  IMAD.MOV R0, RZ, RZ, -R0 ;  /* 0x000000ffff007224 */ /* 0x000fe200078e0a00 */
[C---:B------:R-:W-:Y:S03]  /*bb00*/  @!P1 LEA R4, P0, R7.reuse, c[0x0][0x2a0], 0x2 ;  /* 0x0000a80007049a11 */ /* 0x040fe600078010ff */
[----:B------:R-:W-:Y:S01]  /*bb10*/  IMAD R217, R0, c[0x0][0x2b8], R217 ;  /* 0x0000ae0000d97a24 */ /* 0x000fe200078e02d9 */
[----:B------:R-:W-:Y:S03]  /*bb20*/  @!P1 LEA.HI.X R5, R7, c[0x0][0x2a4], R2, 0x2, P0 ;  /* 0x0000a90007059a11 */ /* 0x000fe600000f1402 */
[----:B------:R-:W-:Y:S01]  /*bb30*/  IMAD.WIDE.U32 R8, R217, c[0x0][0x1e0], RZ ;  /* 0x00007800d9087a25 */ /* 0x000fe200078e00ff */
        /* <DEDUP_REMOVED lines=13> */
[----:B------:R-:W1:Y:S01]  /*bc10*/  SHFL.IDX PT, R11, R16, RZ, 0x181f ;  /* 0x00181fff100b7589 */ /* 0x000e6200000e0000 */
[----:B------:R-:W-:Y:S03]  /*bc20*/  IADD3 R5, -R232, 0x10, RZ ;  /* 0x00000010e8057810 */ /* 0x000fe60007ffe1ff */
[----:B------:R-:W2:Y:S01]  /*bc30*/  SHFL.IDX PT, R4, R6, RZ, 0x181f ;  /* 0x00181fff06047589 */ /* 0x000ea200000e0000 */
[----:B------:R-:W-:Y:S03]  /*bc40*/  LOP3.LUT R5, R5, 0xf, RZ, 0xc0, !PT ;  /* 0x0000000f05057812 */ /* 0x000fe600078ec0ff */
[----:B------:R-:W3:Y:S04]  /*bc50*/  SHFL.IDX PT, R9, R16, 0x1, 0x181f ;  /* 0x00381f0010097f89 */ /* 0x000ee800000e0000 */
[----:B------:R-:W4:Y:S04]  /*bc60*/  SHFL.IDX PT, R2, R6, 0x1, 0x181f ;  /* 0x00381f0006027f89 */ /* 0x000f2800000e0000 */
[----:B------:R-:W5:Y:S04]  /*bc70*/  SHFL.IDX PT, R7, R16, 0x2, 0x181f ;  /* 0x00581f0010077f89 */ /* 0x000f6800000e0000 */
[----:B------:R5:W5:Y:S01]  /*bc80*/  SHFL.IDX PT, R0, R6, 0x2, 0x181f ;  /* 0x00581f0006007f89 */ /* 0x000b6200000e0000 */
[C---:B-1----:R-:W-:Y:S02]  /*bc90*/  IADD3 R12, P5, R11.reuse, R236, RZ ;  /* 0x000000ec0b0c7210 */ /* 0x042fe40007fbe0ff */
[----:B------:R-:W-:Y:S03]  /*bca0*/  IADD3 R10, P2, R11, R234, RZ ;  /* 0x000000ea0b0a7210 */ /* 0x000fe60007f5e0ff */
[C---:B--2---:R-:W-:Y:S02]  /*bcb0*/  IMAD.X R13, R4.reuse, 0x1, R237, P5 ;  /* 0x00000001040d7824 */ /* 0x044fe400028e06ed */
[----:B------:R-:W-:Y:S01]  /*bcc0*/  IMAD.X R11, R4, 0x1, R235, P2 ;  /* 0x00000001040b7824 */ /* 0x000fe200010e06eb */
[C---:B---3--:R-:W-:Y:S02]  /*bcd0*/  IADD3 R8, P0, R9.reuse, R236, RZ ;  /* 0x000000ec09087210 */ /* 0x048fe40007f1e0ff */
[----:B------:R1:W-:Y:S01]  /*bce0*/  LDGSTS.E.BYPASS.LTC128B.128 [R218+0x8100], [R12.64], !P4 ;  /* 0x081000000cda7fae */ /* 0x0003e2000e101d4e */
[----:B------:R-:W-:Y:S02]  /*bcf0*/  IADD3 R14, P5, R9, R234, RZ ;  /* 0x000000ea090e7210 */ /* 0x000fe40007fbe0ff */
[C---:B----4-:R-:W-:Y:S01]  /*bd00*/  IMAD.X R9, R2.reuse, 0x1, R237, P0 ;  /* 0x0000000102097824 */ /* 0x050fe200000e06ed */
[----:B------:R1:W-:Y:S02]  /*bd10*/  LDGSTS.E.BYPASS.LTC128B.128 [R218+0xb100], [R10.64], !P3 ;  /* 0x0b1000000ada7fae */ /* 0x0003e4000d901d4e */
[--C-:B------:R-:W-:Y:S01]  /*bd20*/  IMAD.X R15, R2, 0x1, R235.reuse, P5 ;  /* 0x00000001020f7824 */ /* 0x100fe200028e06eb */
[----:B-----5:R-:W-:Y:S01]  /*bd30*/  IADD3 R4, P2, P0, R5, R7, R234 ;  /* 0x0000000705047210 */ /* 0x020fe2000785e0ea */
[----:B------:R1:W-:Y:S01]  /*bd40*/  LDGSTS.E.BYPASS.LTC128B.128 [R218+0x9100], [R8.64], !P4 ;  /* 0x0910000008da7fae */ /* 0x0003e2000e101d4e */
[----:B------:R-:W-:Y:S02]  /*bd50*/  IADD3 R6, P5, R7, R236, RZ ;  /* 0x000000ec07067210 */ /* 0x000fe40007fbe0ff */
[----:B------:R-:W-:Y:S01]  /*bd60*/  IADD3.X R5, RZ, R0, R235, P2, P0 ;  /* 0x00000000ff057210 */ /* 0x000fe200017e04eb */
[----:B------:R1:W-:Y:S02]  /*bd70*/  LDGSTS.E.BYPASS.LTC128B.128 [R218+0xc100], [R14.64], !P3 ;  /* 0x0c1000000eda7fae */ /* 0x0003e4000d901d4e */
[----:B------:R-:W-:Y:S05]  /*bd80*/  IMAD.X R7, R0, 0x1, R237, P5 ;  /* 0x0000000100077824 */ /* 0x000fea00028e06ed */
[----:B------:R1:W-:Y:S04]  /*bd90*/  LDGSTS.E.BYPASS.LTC128B.128 [R218+0xa100], [R6.64], !P4 ;  /* 0x0a10000006da7fae */ /* 0x0003e8000e101d4e */
[----:B------:R1:W-:Y:S02]  /*bda0*/  LDGSTS.E.BYPASS.LTC128B.128.ZFILL [R218+0xd100], [R4.64], P6 ;  /* 0x0d10000004da7fae */ /* 0x0003e4000b141d4e */
.L_x_52:
[----:B-1234-:R-:W-:Y:S01]  /*bdb0*/  FMNMX.FTZ R9, R134, R3, !PT ;  /* 0x0000000386097209 */ /* 0x01efe20007810000 */
[----:B------:R-:W-:Y:S01]  /*bdc0*/  LDSM.16.MT88.4 R12, [R212+0x100] ;  /* 0x00010000d40c783b */ /* 0x000fe20000004200 */
[----:B------:R-:W-:Y:S02]  /*bdd0*/  FMNMX.FTZ R0, R243, R119, !PT ;  /* 0x00000077f3007209 */ /* 0x000fe40007810000 */
[----:B------:R-:W-:Y:S02]  /*bde0*/  FMNMX.FTZ R9, R132, R9, !PT ;  /* 0x0000000984097209 */ /* 0x000fe40007810000 */
[----:B------:R-:W-:Y:S02]  /*bdf0*/  FMNMX.FTZ R0, R135, R0, !PT ;  /* 0x0000000087007209 */ /* 0x000fe40007810000 */
[----:B------:R-:W-:Y:S01]  /*be00*/  FMNMX.FTZ R9, R246, R9, !PT ;  /* 0x00000009f6097209 */ /* 0x000fe20007810000 */
        /* <DEDUP_REMOVED lines=20> */
[----:B------:R-:W0:Y:S01]  /*bf50*/  LDGDEPBAR ;  /* 0x00000000000079af */ /* 0x000e220000000000 */
        /* <DEDUP_REMOVED lines=27> */
[----:B------:R-:W-:Y:S01]  /*c110*/  ISETP.GT.AND P0, PT, R238, R239, PT ;  /* 0x000000efee00720c */ /* 0x000fe20003f04270 */
[----:B------:R-:W-:Y:S08]  /*c120*/  SHFL.BFLY PT, R9, R10, 0x2, 0x1f ;  /* 0x0c401f000a097f89 */ /* 0x000ff000000e0000 */
[----:B------:R-:W1:Y:S02]  /*c130*/  SHFL.BFLY PT, R7, R6, 0x2, 0x1f ;  /* 0x0c401f0006077f89 */ /* 0x000e6400000e0000 */
[----:B-1----:R-:W-:Y:S02]  /*c140*/  FMNMX.FTZ R5, R6, R7, !PT ;  /* 0x0000000706057209 */ /* 0x002fe40007810000 */
[----:B------:R-:W-:Y:S04]  /*c150*/  FMNMX.FTZ R8, R10, R9, !PT ;  /* 0x000000090a087209 */ /* 0x000fe80007810000 */
[----:B------:R-:W1:Y:S08]  /*c160*/  SHFL.BFLY PT, R4, R5, 0x1, 0x1f ;  /* 0x0c201f0005047f89 */ /* 0x000e7000000e0000 */
[----:B------:R-:W2:Y:S01]  /*c170*/  SHFL.BFLY PT, R9, R8, 0x1, 0x1f ;  /* 0x0c201f0008097f89 */ /* 0x000ea200000e0000 */
[----:B-1----:R-:W-:Y:S05]  /*c180*/  FMNMX.FTZ R116, R4, R5, !PT ;  /* 0x0000000504747209 */ /* 0x002fea0007810000 */
[----:B------:R-:W-:Y:S01]  /*c190*/  FMUL.FTZ R124, R116, c[0x0][0x2d0] ;  /* 0x0000b400747c7a20 */ /* 0x000fe20000410000 */
[----:B--2---:R-:W-:Y:S03]  /*c1a0*/  FMNMX.FTZ R0, R8, R9, !PT ;  /* 0x0000000908007209 */ /* 0x004fe60007810000 */
[--C-:B------:R-:W-:Y:S02]  /*c1b0*/  FFMA.FTZ R130, R243, c[0x0][0x2d0], -R124.reuse ;  /* 0x0000b400f3827a23 */ /* 0x100fe4000001087c */
[--C-:B------:R-:W-:Y:S02]  /*c1c0*/  FFMA.FTZ R129, R135, c[0x0][0x2d0], -R124.reuse ;  /* 0x0000b40087817a23 */ /* 0x100fe4000001087c */
[C---:B------:R-:W-:Y:S02]  /*c1d0*/  FADD.FTZ R2, -R0.reuse, R3 ;  /* 0x0000000300027221 */ /* 0x040fe40000010100 */
[----:B------:R-:W-:Y:S01]  /*c1e0*/  FMUL.FTZ R125, R0, c[0x0][0x2d0] ;  /* 0x0000b400007d7a20 */ /* 0x000fe20000410000 */
[----:B------:R-:W-:Y:S01]  /*c1f0*/  MUFU.EX2 R130, R130 ;  /* 0x0000008200827308 */ /* 0x000fe20000000800 */
[----:B------:R-:W-:Y:S02]  /*c200*/  FMUL.FTZ R3, R2, c[0x0][0x2d0] ;  /* 0x0000b40002037a20 */ /* 0x000fe40000410000 */
[----:B------:R-:W-:Y:S02]  /*c210*/  FADD.FTZ R2, -R116, R119 ;  /* 0x0000007774027221 */ /* 0x000fe40000010100 */
[--C-:B------:R-:W-:Y:S02]  /*c220*/  FFMA.FTZ R134, R134, c[0x0][0x2d0], -R125.reuse ;  /* 0x0000b40086867a23 */ /* 0x100fe4000001087d */
[--C-:B------:R-:W-:Y:S02]  /*c230*/  FFMA.FTZ R133, R132, c[0x0][0x2d0], -R125.reuse ;  /* 0x0000b40084857a23 */ /* 0x100fe4000001087d */
[--C-:B------:R-:W-:Y:S01]  /*c240*/  FFMA.FTZ R132, R246, c[0x0][0x2d0], -R125.reuse ;  /* 0x0000b400f6847a23 */ /* 0x100fe2000001087d */
[----:B------:R-:W1:Y:S01]  /*c250*/  MUFU.EX2 R3, R3 ;  /* 0x0000000300037308 */ /* 0x000e620000000800 */
[--C-:B------:R-:W-:Y:S02]  /*c260*/  FFMA.FTZ R131, R248, c[0x0][0x2d0], -R125.reuse ;  /* 0x0000b400f8837a23 */ /* 0x100fe4000001087d */
[--C-:B------:R-:W-:Y:S02]  /*c270*/  FFMA.FTZ R128, R247, c[0x0][0x2d0], -R124.reuse ;  /* 0x0000b400f7807a23 */ /* 0x100fe4000001087c */
[--C-:B------:R-:W-:Y:S02]  /*c280*/  FFMA.FTZ R119, R245, c[0x0][0x2d0], -R124.reuse ;  /* 0x0000b400f5777a23 */ /* 0x100fe4000001087c */
[----:B------:R-:W-:Y:S02]  /*c290*/  FMUL.FTZ R6, R2, c[0x0][0x2d0] ;  /* 0x0000b40002067a20 */ /* 0x000fe40000410000 */
[--C-:B------:R-:W-:Y:S01]  /*c2a0*/  FFMA.FTZ R164, R164, c[0x0][0x2d0], -R125.reuse ;  /* 0x0000b400a4a47a23 */ /* 0x100fe2000001087d */
[----:B------:R-:W-:Y:S01]  /*c2b0*/  MUFU.EX2 R134, R134 ;  /* 0x0000008600867308 */ /* 0x000fe20000000800 */
[--C-:B------:R-:W-:Y:S02]  /*c2c0*/  FFMA.FTZ R157, R157, c[0x0][0x2d0], -R124.reuse ;  /* 0x0000b4009d9d7a23 */ /* 0x100fe4000001087c */
[--C-:B------:R-:W-:Y:S02]  /*c2d0*/  FFMA.FTZ R154, R154, c[0x0][0x2d0], -R125.reuse ;  /* 0x0000b4009a9a7a23 */ /* 0x100fe4000001087d */
[--C-:B------:R-:W-:Y:S02]  /*c2e0*/  FFMA.FTZ R151, R151, c[0x0][0x2d0], -R124.reuse ;  /* 0x0000b40097977a23 */ /* 0x100fe4000001087c */
[--C-:B------:R-:W-:Y:S02]  /*c2f0*/  FFMA.FTZ R135, R138, c[0x0][0x2d0], -R125.reuse ;  /* 0x0000b4008a877a23 */ /* 0x100fe4000001087d */
[--C-:B------:R-:W-:Y:S01]  /*c300*/  FFMA.FTZ R136, R136, c[0x0][0x2d0], -R125.reuse ;  /* 0x0000b40088887a23 */ /* 0x100fe2000001087d */
[----:B------:R-:W2:Y:S01]  /*c310*/  MUFU.EX2 R2, R6 ;  /* 0x0000000600027308 */ /* 0x000ea20000000800 */
[--C-:B------:R-:W-:Y:S02]  /*c320*/  FFMA.FTZ R137, R137, c[0x0][0x2d0], -R124.reuse ;  /* 0x0000b40089897a23 */ /* 0x100fe4000001087c */
[--C-:B------:R-:W-:Y:S02]  /*c330*/  FFMA.FTZ R138, R141, c[0x0][0x2d0], -R124.reuse ;  /* 0x0000b4008d8a7a23 */ /* 0x100fe4000001087c */
[C---:B-1----:R-:W-:Y:S02]  /*c340*/  FMUL.FTZ R4, R3.reuse, R112 ;  /* 0x0000007003047220 */ /* 0x042fe40000410000 */
        /* <DEDUP_REMOVED lines=8> */
[----:B------:R-:W-:Y:S01]  /*c3d0*/  MUFU.EX2 R132, R132 ;  /* 0x0000008400847308 */ /* 0x000fe20000000800 */
[C---:B------:R-:W-:Y:S02]  /*c3e0*/  FMUL.FTZ R32, R3.reuse, R84 ;  /* 0x0000005403207220 */ /* 0x040fe40000410000 */
[----:B------:R-:W-:Y:S02]  /*c3f0*/  FMUL.FTZ R33, R3, R85 ;  /* 0x0000005503217220 */ /* 0x000fe40000410000 */
[C---:B--2---:R-:W-:Y:S02]  /*c400*/  FMUL.FTZ R6, R2.reuse, R114 ;  /* 0x0000007202067220 */ /* 0x044fe40000410000 */
[C---:B------:R-:W-:Y:S02]  /*c410*/  FMUL.FTZ R7, R2.reuse, R115 ;  /* 0x0000007302077220 */ /* 0x040fe40000410000 */
[C---:B------:R-:W-:Y:S01]  /*c420*/  FMUL.FTZ R10, R2.reuse, R110 ;  /* 0x0000006e020a7220 */ /* 0x040fe20000410000 */
[----:B------:R-:W2:Y:S01]  /*c430*/  MUFU.EX2 R131, R131 ;  /* 0x0000008300837308 */ /* 0x000ea20000000800 */
[C---:B------:R-:W-:Y:S02]  /*c440*/  FMUL.FTZ R11, R2.reuse, R111 ;  /* 0x0000006f020b7220 */ /* 0x040fe40000410000 */
[C---:B------:R-:W-:Y:S01]  /*c450*/  FMUL.FTZ R18, R2.reuse, R102 ;  /* 0x0000006602127220 */ /* 0x040fe20000410000 */
[----:B-1----:R-:W-:Y:S01]  /*c460*/  F2FP.BF16.PACK_AB R112, R133, R134 ;  /* 0x000000868570723e */ /* 0x002fe200000010ff */
[C---:B------:R-:W-:Y:S01]  /*c470*/  FMUL.FTZ R19, R2.reuse, R103 ;  /* 0x0000006702137220 */ /* 0x040fe20000410000 */
[----:B------:R-:W-:Y:S01]  /*c480*/  LDSM.16.MT88.4 R108, [R212+0x2900] ;  /* 0x00290000d46c783b */ /* 0x000fe20000004200 */
[C---:B------:R-:W-:Y:S02]  /*c490*/  FMUL.FTZ R26, R2.reuse, R94 ;  /* 0x0000005e021a7220 */ /* 0x040fe40000410000 */
[C---:B------:R-:W-:Y:S01]  /*c4a0*/  FMUL.FTZ R27, R2.reuse, R95 ;  /* 0x0000005f021b7220 */ /* 0x040fe20000410000 */
[----:B------:R-:W1:Y:S01]  /*c4b0*/  MUFU.EX2 R129, R129 ;  /* 0x0000008100817308 */ /* 0x000e620000000800 */
        /* <DEDUP_REMOVED lines=10> */
[----:B--2---:R-:W-:Y:S01]  /*c560*/  F2FP.BF16.PACK_AB R114, R131, R132 ;  /* 0x000000848372723e */ /* 0x004fe200000010ff */
[C---:B------:R-:W-:Y:S02]  /*c570*/  FMUL.FTZ R49, R3.reuse, R69 ;  /* 0x0000004503317220 */ /* 0x040fe40000410000 */
[C---:B------:R-:W-:Y:S02]  /*c580*/  FMUL.FTZ R50, R2.reuse, R70 ;  /* 0x0000004602327220 */ /* 0x040fe40000410000 */
[C---:B------:R-:W-:Y:S01]  /*c590*/  FMUL.FTZ R51, R2.reuse, R71 ;  /* 0x0000004702337220 */ /* 0x040fe20000410000 */
[----:B------:R-:W2:Y:S01]  /*c5a0*/  MUFU.EX2 R119, R119 ;  /* 0x0000007700777308 */ /* 0x000ea20000000800 */
[----:B------:R-:W4:Y:S01]  /*c5b0*/  LDSM.16.MT88.4 R76, [R209+0x3100] ;  /* 0x00310000d14c783b */ /* 0x000f220000004200 */
[----:B------:R-:W-:Y:S01]  /*c5c0*/  FMUL.FTZ R52, R3, R52 ;  /* 0x0000003403347220 */ /* 0x000fe20000410000 */
[----:B-1----:R-:W-:Y:S01]  /*c5d0*/  F2FP.BF16.PACK_AB R113, R129, R130 ;  /* 0x000000828171723e */ /* 0x002fe200000010ff */
[C---:B------:R-:W-:Y:S02]  /*c5e0*/  FMUL.FTZ R53, R3.reuse, R53 ;  /* 0x0000003503357220 */ /* 0x040fe40000410000 */
[C---:B------:R-:W-:Y:S03]  /*c5f0*/  FMUL.FTZ R54, R2.reuse, R54 ;  /* 0x0000003602367220 */ /* 0x040fe60000410000 */
[----:B------:R-:W1:Y:S01]  /*c600*/  LDSM.16.MT88.4 R68, [R208+0x3100] ;  /* 0x00310000d044783b */ /* 0x000e620000004200 */
[C---:B------:R-:W-:Y:S01]  /*c610*/  FMUL.FTZ R55, R2.reuse, R55 ;  /* 0x0000003702377220 */ /* 0x040fe20000410000 */
[----:B------:R-:W-:Y:S01]  /*c620*/  MUFU.EX2 R164, R164 ;  /* 0x000000a400a47308 */ /* 0x000fe20000000800 */
[C---:B------:R-:W-:Y:S02]  /*c630*/  FMUL.FTZ R56, R3.reuse, R56 ;  /* 0x0000003803387220 */ /* 0x040fe40000410000 */
[C---:B------:R-:W-:Y:S02]  /*c640*/  FMUL.FTZ R57, R3.reuse, R57 ;  /* 0x0000003903397220 */ /* 0x040fe40000410000 */
[C---:B------:R-:W-:Y:S01]  /*c650*/  FMUL.FTZ R58, R2.reuse, R58 ;  /* 0x0000003a023a7220 */ /* 0x040fe20000410000 */
[----:B------:R-:W-:Y:S01]  /*c660*/  LDSM.16.MT88.4 R100, [R210+0x2900] ;  /* 0x00290000d264783b */ /* 0x000fe20000004200 */
[C---:B------:R-:W-:Y:S02]  /*c670*/  FMUL.FTZ R59, R2.reuse, R59 ;  /* 0x0000003b023b7220 */ /* 0x040fe40000410000 */
[C---:B------:R-:W-:Y:S01]  /*c680*/  FMUL.FTZ R60, R3.reuse, R60 ;  /* 0x0000003c033c7220 */ /* 0x040fe20000410000 */
[----:B------:R-:W-:Y:S01]  /*c690*/  MUFU.EX2 R157, R157 ;  /* 0x0000009d009d7308 */ /* 0x000fe20000000800 */
[----:B------:R-:W-:Y:S01]  /*c6a0*/  FMUL.FTZ R61, R3, R61 ;  /* 0x0000003d033d7220 */ /* 0x000fe20000410000 */
[----:B--2---:R-:W-:Y:S01]  /*c6b0*/  F2FP.BF16.PACK_AB R115, R119, R128 ;  /* 0x000000807773723e */ /* 0x004fe200000010ff */
[C---:B------:R-:W-:Y:S02]  /*c6c0*/  FMUL.FTZ R62, R2.reuse, R62 ;  /* 0x0000003e023e7220 */ /* 0x040fe40000410000 */
[C---:B------:R-:W-:Y:S02]  /*c6d0*/  FMUL.FTZ R63, R2.reuse, R63 ;  /* 0x0000003f023f7220 */ /* 0x040fe40000410000 */
[C---:B------:R-:W-:Y:S02]  /*c6e0*/  FMUL.FTZ R64, R3.reuse, R64 ;  /* 0x0000004003407220 */ /* 0x040fe40000410000 */
[C---:B------:R-:W-:Y:S01]  /*c6f0*/  HMMA.16816.F32.BF16 R4, R112.reuse, R12, R4 ;  /* 0x0000000c7004723c */ /* 0x040fe20000041804 */
[----:B------:R-:W-:Y:S04]  /*c700*/  MUFU.EX2 R154, R154 ;  /* 0x0000009a009a7308 */ /* 0x000fe80000000800 */
[C---:B------:R-:W-:Y:S02]  /*c710*/  FMUL.FTZ R65, R3.reuse, R65 ;  /* 0x0000004103417220 */ /* 0x040fe40000410000 */
[C---:B------:R-:W-:Y:S01]  /*c720*/  FMUL.FTZ R12, R3.reuse, R104 ;  /* 0x00000068030c7220 */ /* 0x040fe20000410000 */
[C---:B------:R-:W-:Y:S03]  /*c730*/  HMMA.16816.F32.BF16 R8, R112.reuse, R14, R8 ;  /* 0x0000000e7008723c */ /* 0x040fe60000041808 */
[----:B------:R-:W-:Y:S01]  /*c740*/  MUFU.EX2 R151, R151 ;  /* 0x0000009700977308 */ /* 0x000fe20000000800 */
[----:B------:R-:W-:Y:S02]  /*c750*/  FMUL.FTZ R13, R3, R105 ;  /* 0x00000069030d7220 */ /* 0x000fe40000410000 */
[C---:B------:R-:W-:Y:S02]  /*c760*/  FMUL.FTZ R66, R2.reuse, R66 ;  /* 0x0000004202427220 */ /* 0x040fe40000410000 */
[C---:B------:R-:W-:Y:S04]  /*c770*/  FMUL.FTZ R14, R2.reuse, R106 ;  /* 0x0000006a020e7220 */ /* 0x040fe80000410000 */
[C---:B------:R-:W-:Y:S01]  /*c780*/  FMUL.FTZ R15, R2.reuse, R107 ;  /* 0x0000006b020f7220 */ /* 0x040fe20000410000 */
[----:B------:R-:W-:Y:S01]  /*c790*/  MUFU.EX2 R135, R135 ;  /* 0x0000008700877308 */ /* 0x000fe20000000800 */
[----:B------:R-:W-:Y:S02]  /*c7a0*/  FMUL.FTZ R67, R2, R67 ;  /* 0x0000004302437220 */ /* 0x000fe40000410000 */
[--C-:B------:R-:W-:Y:S02]  /*c7b0*/  FFMA.FTZ R141, R152, c[0x0][0x2d0], -R125.reuse ;  /* 0x0000b400988d7a23 */ /* 0x100fe4000001087d */
[--C-:B------:R-:W-:Y:S01]  /*c7c0*/  FFMA.FTZ R148, R148, c[0x0][0x2d0], -R125.reuse ;  /* 0x0000b40094947a23 */ /* 0x100fe2000001087d */
[C---:B------:R-:W-:Y:S03]  /*c7d0*/  HMMA.16816.F32.BF16 R12, R112.reuse, R20, R12 ;  /* 0x00000014700c723c */ /* 0x040fe6000004180c */
[--C-:B------:R-:W-:Y:S01]  /*c7e0*/  FFMA.FTZ R143, R143, c[0x0][0x2d0], -R124.reuse ;  /* 0x0000b4008f8f7a23 */ /* 0x100fe2000001087c */
[----:B------:R-:W2:Y:S01]  /*c7f0*/  MUFU.EX2 R136, R136 ;  /* 0x0000008800887308 */ /* 0x000ea20000000800 */
[--C-:B------:R-:W-:Y:S02]  /*c800*/  FFMA.FTZ R152, R155, c[0x0][0x2d0], -R124.reuse ;  /* 0x0000b4009b987a23 */ /* 0x100fe4000001087c */
[C---:B------:R-:W-:Y:S01]  /*c810*/  FMUL.FTZ R20, R3.reuse, R96 ;  /* 0x0000006003147220 */ /* 0x040fe20000410000 */
[C---:B------:R-:W-:Y:S04]  /*c820*/  HMMA.16816.F32.BF16 R16, R112.reuse, R22, R16 ;  /* 0x000000167010723c */ /* 0x040fe80000041810 */
[----:B------:R-:W-:Y:S02]  /*c830*/  FMUL.FTZ R21, R3, R97 ;  /* 0x0000006103157220 */ /* 0x000fe40000410000 */
[----:B------:R-:W-:Y:S01]  /*c840*/  MUFU.EX2 R137, R137 ;  /* 0x0000008900897308 */ /* 0x000fe20000000800 */
[C---:B------:R-:W-:Y:S02]  /*c850*/  FMUL.FTZ R22, R2.reuse, R98 ;  /* 0x0000006202167220 */ /* 0x040fe40000410000 */
[----:B------:R-:W-:Y:S03]  /*c860*/  FMUL.FTZ R23, R2, R99 ;  /* 0x0000006302177220 */ /* 0x000fe60000410000 */
[--C-:B------:R-:W-:Y:S02]  /*c870*/  FFMA.FTZ R158, R158, c[0x0][0x2d0], -R125.reuse ;  /* 0x0000b4009e9e7a23 */ /* 0x100fe4000001087d */
[--C-:B------:R-:W-:Y:S02]  /*c880*/  FFMA.FTZ R155, R162, c[0x0][0x2d0], -R125.reuse ;  /* 0x0000b400a29b7a23 */ /* 0x100fe4000001087d */
[C---:B------:R-:W-:Y:S01]  /*c890*/  HMMA.16816.F32.BF16 R20, R112.reuse, R28, R20 ;  /* 0x0000001c7014723c */ /* 0x040fe20000041814 */
[----:B------:R-:W5:Y:S02]  /*c8a0*/  MUFU.EX2 R138, R138 ;  /* 0x0000008a008a7308 */ /* 0x000f640000000800 */
[--C-:B------:R-:W-:Y:S02]  /*c8b0*/  FFMA.FTZ R159, R159, c[0x0][0x2d0], -R124.reuse ;  /* 0x0000b4009f9f7a23 */ /* 0x100fe4000001087c */
[--C-:B------:R-:W-:Y:S02]  /*c8c0*/  FFMA.FTZ R162, R161, c[0x0][0x2d0], -R124.reuse ;  /* 0x0000b400a1a27a23 */ /* 0x100fe4000001087c */
[C---:B------:R-:W-:Y:S01]  /*c8d0*/  FMUL.FTZ R28, R3.reuse, R88 ;  /* 0x00000058031c7220 */ /* 0x040fe20000410000 */
[C---:B------:R-:W-:Y:S03]  /*c8e0*/  HMMA.16816.F32.BF16 R24, R112.reuse, R30, R24 ;  /* 0x0000001e7018723c */ /* 0x040fe60000041818 */
[----:B------:R-:W-:Y:S01]  /*c8f0*/  MUFU.EX2 R141, R141 ;  /* 0x0000008d008d7308 */ /* 0x000fe20000000800 */
[----:B------:R-:W-:Y:S02]  /*c900*/  FMUL.FTZ R29, R3, R89 ;  /* 0x00000059031d7220 */ /* 0x000fe40000410000 */
[--C-:B------:R-:W-:Y:S02]  /*c910*/  FFMA.FTZ R161, R166, c[0x0][0x2d0], -R125.reuse ;  /* 0x0000b400a6a17a23 */ /* 0x100fe4000001087d */
[C---:B------:R-:W-:Y:S04]  /*c920*/  FMUL.FTZ R30, R2.reuse, R90 ;  /* 0x0000005a021e7220 */ /* 0x040fe80000410000 */
[----:B------:R-:W-:Y:S01]  /*c930*/  FMUL.FTZ R31, R2, R91 ;  /* 0x0000005b021f7220 */ /* 0x000fe20000410000 */
[----:B------:R-:W1:Y:S01]  /*c940*/  MUFU.EX2 R148, R148 ;  /* 0x0000009400947308 */ /* 0x000e620000000800 */
[----:B------:R-:W-:Y:S01]  /*c950*/  LDSM.16.MT88.4 R88, [R212+0x3900] ;  /* 0x00390000d458783b */ /* 0x000fe20000004200 */
[--C-:B------:R-:W-:Y:S02]  /*c960*/  FFMA.FTZ R166, R168, c[0x0][0x2d0], -R125.reuse ;  /* 0x0000b400a8a67a23 */ /* 0x100fe4000001087d */
[--C-:B------:R-:W-:Y:S02]  /*c970*/  FFMA.FTZ R163, R163, c[0x0][0x2d0], -R124.reuse ;  /* 0x0000b400a3a37a23 */ /* 0x100fe4000001087c */
[C---:B------:R-:W-:Y:S03]  /*c980*/  HMMA.16816.F32.BF16 R28, R112.reuse, R36, R28 ;  /* 0x00000024701c723c */ /* 0x040fe6000004181c */
[--C-:B------:R-:W-:Y:S01]  /*c990*/  FFMA.FTZ R168, R169, c[0x0][0x2d0], -R124.reuse ;  /* 0x0000b400a9a87a23 */ /* 0x100fe2000001087c */
[----:B------:R-:W-:Y:S01]  /*c9a0*/  MUFU.EX2 R143, R143 ;  /* 0x0000008f008f7308 */ /* 0x000fe20000000800 */
[--C-:B------:R-:W-:Y:S02]  /*c9b0*/  FFMA.FTZ R169, R244, c[0x0][0x2d0], -R125.reuse ;  /* 0x0000b400f4a97a23 */ /* 0x100fe4000001087d */
[C---:B------:R-:W-:Y:S01]  /*c9c0*/  FMUL.FTZ R36, R3.reuse, R80 ;  /* 0x0000005003247220 */ /* 0x040fe20000410000 */
[C---:B------:R-:W-:Y:S04]  /*c9d0*/  HMMA.16816.F32.BF16 R32, R112.reuse, R38, R32 ;  /* 0x000000267020723c */ /* 0x040fe80000041820 */
[----:B------:R-:W-:Y:S02]  /*c9e0*/  FMUL.FTZ R37, R3, R81 ;  /* 0x0000005103257220 */ /* 0x000fe40000410000 */
        /* <DEDUP_REMOVED lines=17> */
[----:B------:R-:W-:Y:S01]  /*cb00*/  MUFU.EX2 R159, R159 ;  /* 0x0000009f009f7308 */ /* 0x000fe20000000800 */
[----:B------:R-:W2:Y:S01]  /*cb10*/  LDSM.16.MT88.4 R72, [R212+0x900] ;  /* 0x00090000d448783b */ /* 0x000ea20000004200 */
[--C-:B------:R-:W-:Y:S02]  /*cb20*/  FFMA.FTZ R167, R167, c[0x0][0x2d0], -R124.reuse ;  /* 0x0000b400a7a77a23 */ /* 0x100fe4000001087c */
[--C-:B------:R-:W-:Y:S02]  /*cb30*/  FFMA.FTZ R170, R165, c[0x0][0x2d0], -R124.reuse ;  /* 0x0000b400a5aa7a23 */ /* 0x100fe4000001087c */
[C---:B---3--:R-:W-:Y:S03]  /*cb40*/  HMMA.16816.F32.BF16 R44, R112.reuse, R84, R44 ;  /* 0x00000054702c723c */ /* 0x048fe6000004182c */
[--C-:B------:R-:W-:Y:S01]  /*cb50*/  FFMA.FTZ R165, R160, c[0x0][0x2d0], -R125.reuse ;  /* 0x0000b400a0a57a23 */ /* 0x100fe2000001087d */
[----:B------:R-:W3:Y:S01]  /*cb60*/  MUFU.EX2 R162, R162 ;  /* 0x000000a200a27308 */ /* 0x000ee20000000800 */
[--C-:B------:R-:W-:Y:S02]  /*cb70*/  FFMA.FTZ R160, R153, c[0x0][0x2d0], -R124.reuse ;  /* 0x0000b40099a07a23 */ /* 0x100fe4000001087c */
[--C-:B------:R-:W-:Y:S01]  /*cb80*/  FFMA.FTZ R153, R156, c[0x0][0x2d0], -R125.reuse ;  /* 0x0000b4009c997a23 */ /* 0x100fe2000001087d */
[C---:B------:R-:W-:Y:S01]  /*cb90*/  HMMA.16816.F32.BF16 R48, R112.reuse, R86, R48 ;  /* 0x000000567030723c */ /* 0x040fe20000041830 */
[----:B------:R-:W-:Y:S03]  /*cba0*/  LDSM.16.MT88.4 R84, [R208+0x900] ;  /* 0x00090000d054783b */ /* 0x000fe60000004200 */
[--C-:B------:R-:W-:Y:S02]  /*cbb0*/  FFMA.FTZ R156, R149, c[0x0][0x2d0], -R124.reuse ;  /* 0x0000b400959c7a23 */ /* 0x100fe4000001087c */
[----:B------:R-:W-:Y:S01]  /*cbc0*/  MUFU.EX2 R165, R165 ;  /* 0x000000a500a57308 */ /* 0x000fe20000000800 */
[--C-:B------:R-:W-:Y:S01]  /*cbd0*/  FFMA.FTZ R142, R142, c[0x0][0x2d0], -R125.reuse ;  /* 0x0000b4008e8e7a23 */ /* 0x100fe2000001087d */
[C---:B----4-:R-:W-:Y:S04]  /*cbe0*/  HMMA.16816.F32.BF16 R52, R112.reuse, R76, R52 ;  /* 0x0000004c7034723c */ /* 0x050fe80000041834 */
[--C-:B------:R-:W-:Y:S02]  /*cbf0*/  FFMA.FTZ R149, R150, c[0x0][0x2d0], -R125.reuse ;  /* 0x0000b40096957a23 */ /* 0x100fe4000001087d */
[--C-:B------:R-:W-:Y:S02]  /*cc00*/  FFMA.FTZ R150, R127, c[0x0][0x2d0], -R124.reuse ;  /* 0x0000b4007f967a23 */ /* 0x100fe4000001087c */
[C---:B------:R-:W-:Y:S01]  /*cc10*/  HMMA.16816.F32.BF16 R56, R112.reuse, R78, R56 ;  /* 0x0000004e7038723c */ /* 0x040fe20000041838 */
[----:B------:R-:W4:Y:S01]  /*cc20*/  LDSM.16.MT88.4 R76, [R210+0x900] ;  /* 0x00090000d24c783b */ /* 0x000f220000004200 */
[----:B------:R-:W-:Y:S02]  /*cc30*/  MUFU.EX2 R160, R160 ;  /* 0x000000a000a07308 */ /* 0x000fe40000000800 */
[--C-:B------:R-:W-:Y:S02]  /*cc40*/  FFMA.FTZ R139, R139, c[0x0][0x2d0], -R124.reuse ;  /* 0x0000b4008b8b7a23 */ /* 0x100fe4000001087c */
[--C-:B------:R-:W-:Y:S02]  /*cc50*/  FFMA.FTZ R140, R140, c[0x0][0x2d0], -R125.reuse ;  /* 0x0000b4008c8c7a23 */ /* 0x100fe4000001087d */
[C---:B-1----:R-:W-:Y:S04]  /*cc60*/  HMMA.16816.F32.BF16 R60, R112.reuse, R68, R60 ;  /* 0x00000044703c723c */ /* 0x042fe8000004183c */
[----:B------:R-:W-:Y:S01]  /*cc70*/  MUFU.EX2 R153, R153 ;  /* 0x0000009900997308 */ /* 0x000fe20000000800 */
[----:B------:R-:W-:Y:S02]  /*cc80*/  FFMA.FTZ R125, R126, c[0x0][0x2d0], -R125 ;  /* 0x0000b4007e7d7a23 */ /* 0x000fe4000001087d */
[----:B--2---:R-:W-:Y:S01]  /*cc90*/  F2FP.BF16.PACK_AB R68, R136, R135 ;  /* 0x000000878844723e */ /* 0x004fe200000010ff */
[----:B------:R-:W-:Y:S04]  /*cca0*/  HMMA.16816.F32.BF16 R64, R112, R70, R64 ;  /* 0x000000467040723c */ /* 0x000fe80000041840 */
[----:B-----5:R-:W-:Y:S01]  /*ccb0*/  F2FP.BF16.PACK_AB R69, R138, R137 ;  /* 0x000000898a45723e */ /* 0x020fe200000010ff */
[--C-:B------:R-:W-:Y:S01]  /*ccc0*/  FFMA.FTZ R118, R118, c[0x0][0x2d0], -R124.reuse ;  /* 0x0000b40076767a23 */ /* 0x100fe2000001087c */
[----:B------:R-:W-:Y:S01]  /*ccd0*/  MUFU.EX2 R156, R156 ;  /* 0x0000009c009c7308 */ /* 0x000fe20000000800 */
[----:B------:R-:W-:Y:S01]  /*cce0*/  F2FP.BF16.PACK_AB R70, R148, R141 ;  /* 0x0000008d9446723e */ /* 0x000fe200000010ff */
[----:B------:R-:W-:Y:S01]  /*ccf0*/  FFMA.FTZ R124, R117, c[0x0][0x2d0], -R124 ;  /* 0x0000b400757c7a23 */ /* 0x000fe2000001087c */
[----:B------:R-:W-:Y:S03]  /*cd00*/  F2FP.BF16.PACK_AB R71, R152, R143 ;  /* 0x0000008f9847723e */ /* 0x000fe600000010ff */
[----:B------:R-:W-:Y:S01]  /*cd10*/  FFMA.FTZ R134, R3, R228, R134 ;  /* 0x000000e403867223 */ /* 0x000fe20000010086 */
[----:B------:R-:W-:Y:S01]  /*cd20*/  MOV R3, R0 ;  /* 0x0000000000037202 */ /* 0x000fe20000000f00 */
[----:B------:R-:W-:Y:S02]  /*cd30*/  FFMA.FTZ R130, R2, R229, R130 ;  /* 0x000000e502827223 */ /* 0x000fe40000010082 */
[C---:B------:R-:W-:Y:S01]  /*cd40*/  HMMA.16816.F32.BF16 R4, R68.reuse, R72, R4 ;  /* 0x000000484404723c */ /* 0x040fe20000041804 */
[----:B------:R-:W-:Y:S04]  /*cd50*/  MUFU.EX2 R161, R161 ;  /* 0x000000a100a17308 */ /* 0x000fe80000000800 */
[----:B------:R-:W-:Y:S02]  /*cd60*/  FADD.FTZ R133, R133, R134 ;  /* 0x0000008685857221 */ /* 0x000fe40000010000 */
[----:B------:R-:W-:Y:S01]  /*cd70*/  FADD.FTZ R129, R129, R130 ;  /* 0x0000008281817221 */ /* 0x000fe20000010000 */
[C---:B------:R-:W-:Y:S01]  /*cd80*/  HMMA.16816.F32.BF16 R8, R68.reuse, R74, R8 ;  /* 0x0000004a4408723c */ /* 0x040fe20000041808 */
[----:B------:R-:W1:Y:S02]  /*cd90*/  LDSM.16.MT88.4 R72, [R210+0x3900] ;  /* 0x00390000d248783b */ /* 0x000e640000004200 */
[----:B------:R-:W2:Y:S01]  /*cda0*/  MUFU.EX2 R166, R166 ;  /* 0x000000a600a67308 */ /* 0x000ea20000000800 */
[----:B------:R-:W-:Y:S02]  /*cdb0*/  FADD.FTZ R132, R132, R133 ;  /* 0x0000008584847221 */ /* 0x000fe40000010000 */
[----:B------:R-:W-:Y:S02]  /*cdc0*/  FADD.FTZ R2, R128, R129 ;  /* 0x0000008180027221 */ /* 0x000fe40000010000 */
[C---:B----4-:R-:W-:Y:S04]  /*cdd0*/  HMMA.16816.F32.BF16 R12, R68.reuse, R76, R12 ;  /* 0x0000004c440c723c */ /* 0x050fe8000004180c */
[----:B------:R-:W-:Y:S01]  /*cde0*/  FADD.FTZ R132, R131, R132 ;  /* 0x0000008483847221 */ /* 0x000fe20000010000 */
[----:B------:R-:W-:Y:S01]  /*cdf0*/  MUFU.EX2 R163, R163 ;  /* 0x000000a300a37308 */ /* 0x000fe20000000800 */
[----:B------:R-:W-:Y:S01]  /*ce00*/  FADD.FTZ R2, R119, R2 ;  /* 0x0000000277027221 */ /* 0x000fe20000010000 */
[----:B------:R-:W-:Y:S01]  /*ce10*/  MOV R119, R116 ;  /* 0x0000007400777202 */ /* 0x000fe20000000f00 */
[C---:B------:R-:W-:Y:S01]  /*ce20*/  HMMA.16816.F32.BF16 R16, R68.reuse, R78, R16 ;  /* 0x0000004e4410723c */ /* 0x040fe20000041810 */
[----:B------:R-:W4:Y:S03]  /*ce30*/  LDSM.16.MT88.4 R76, [R209+0x3900] ;  /* 0x00390000d14c783b */ /* 0x000f260000004200 */
[----:B------:R-:W-:Y:S02]  /*ce40*/  FADD.FTZ R135, R135, R132 ;  /* 0x0000008487877221 */ /* 0x000fe40000010000 */
[----:B------:R-:W-:Y:S01]  /*ce50*/  FADD.FTZ R137, R137, R2 ;  /* 0x0000000289897221 */ /* 0x000fe20000010000 */
[----:B------:R-:W5:Y:S01]  /*ce60*/  MUFU.EX2 R168, R168 ;  /* 0x000000a800a87308 */ /* 0x000f620000000800 */
[C---:B------:R-:W-:Y:S04]  /*ce70*/  HMMA.16816.F32.BF16 R20, R68.reuse, R80, R20 ;  /* 0x000000504414723c */ /* 0x040fe80000041814 */
[----:B------:R-:W-:Y:S02]  /*ce80*/  FADD.FTZ R136, R136, R135 ;  /* 0x0000008788887221 */ /* 0x000fe40000010000 */
[----:B------:R-:W-:Y:S02]  /*ce90*/  FADD.FTZ R138, R138, R137 ;  /* 0x000000898a8a7221 */ /* 0x000fe40000010000 */
[C---:B------:R-:W-:Y:S01]  /*cea0*/  HMMA.16816.F32.BF16 R24, R68.reuse, R82, R24 ;  /* 0x000000524418723c */ /* 0x040fe20000041818 */
[----:B------:R-:W2:Y:S01]  /*ceb0*/  LDSM.16.MT88.4 R80, [R208+0x3900] ;  /* 0x00390000d050783b */ /* 0x000ea20000004200 */
        /* <DEDUP_REMOVED lines=8> */
[----:B------:R-:W-:Y:S05]  /*cf40*/  LDSM.16.MT88.4 R84, [R210+0x1100] ;  /* 0x00110000d254783b */ /* 0x000fea0000004200 */
[----:B------:R-:W-:Y:S02]  /*cf50*/  MUFU.EX2 R171, R171 ;  /* 0x000000ab00ab7308 */ /* 0x000fe40000000800 */
[C---:B------:R-:W-:Y:S08]  /*cf60*/  HMMA.16816.F32.BF16 R36, R68.reuse, R88, R36 ;  /* 0x000000584424723c */ /* 0x040ff00000041824 */
[C---:B------:R-:W-:Y:S01]  /*cf70*/  HMMA.16816.F32.BF16 R40, R68.reuse, R90, R40 ;  /* 0x0000005a4428723c */ /* 0x040fe20000041828 */
[----:B------:R-:W-:Y:S01]  /*cf80*/  LDSM.16.MT88.4 R88, [R208+0x4100] ;  /* 0x00410000d058783b */ /* 0x000fe20000004200 */
[----:B------:R-:W-:Y:S06]  /*cf90*/  MUFU.EX2 R244, R244 ;  /* 0x000000f400f47308 */ /* 0x000fec0000000800 */
[C---:B-1----:R-:W-:Y:S04]  /*cfa0*/  HMMA.16816.F32.BF16 R44, R68.reuse, R72, R44 ;  /* 0x00000048442c723c */ /* 0x042fe8000004182c */
[----:B------:R-:W-:Y:S04]  /*cfb0*/  MUFU.EX2 R240, R240 ;  /* 0x000000f000f07308 */ /* 0x000fe80000000800 */
[C---:B------:R-:W-:Y:S01]  /*cfc0*/  HMMA.16816.F32.BF16 R48, R68.reuse, R74, R48 ;  /* 0x0000004a4430723c */ /* 0x040fe20000041830 */
[----:B------:R-:W1:Y:S05]  /*cfd0*/  LDSM.16.MT88.4 R72, [R212+0x1100] ;  /* 0x00110000d448783b */ /* 0x000e6a0000004200 */
[----:B------:R-:W-:Y:S02]  /*cfe0*/  MUFU.EX2 R241, R241 ;  /* 0x000000f100f17308 */ /* 0x000fe40000000800 */
[C---:B----4-:R-:W-:Y:S08]  /*cff0*/  HMMA.16816.F32.BF16 R52, R68.reuse, R76, R52 ;  /* 0x0000004c4434723c */ /* 0x050ff00000041834 */
[C---:B------:R-:W-:Y:S01]  /*d000*/  HMMA.16816.F32.BF16 R56, R68.reuse, R78, R56 ;  /* 0x0000004e4438723c */ /* 0x040fe20000041838 */
[----:B------:R-:W4:Y:S01]  /*d010*/  LDSM.16.MT88.4 R76, [R209+0x1100] ;  /* 0x00110000d14c783b */ /* 0x000f220000004200 */
[----:B------:R-:W-:Y:S06]  /*d020*/  MUFU.EX2 R167, R167 ;  /* 0x000000a700a77308 */ /* 0x000fec0000000800 */
[C---:B--2---:R-:W-:Y:S04]  /*d030*/  HMMA.16816.F32.BF16 R60, R68.reuse, R80, R60 ;  /* 0x00000050443c723c */ /* 0x044fe8000004183c */
[----:B------:R-:W-:Y:S04]  /*d040*/  MUFU.EX2 R170, R170 ;  /* 0x000000aa00aa7308 */ /* 0x000fe80000000800 */
[----:B------:R-:W-:Y:S01]  /*d050*/  HMMA.16816.F32.BF16 R64, R68, R82, R64 ;  /* 0x000000524440723c */ /* 0x000fe20000041840 */
[----:B------:R-:W2:Y:S05]  /*d060*/  LDSM.16.MT88.4 R80, [R208+0x1100] ;  /* 0x00110000d050783b */ /* 0x000eaa0000004200 */
[----:B------:R-:W-:Y:S01]  /*d070*/  MUFU.EX2 R142, R142 ;  /* 0x0000008e008e7308 */ /* 0x000fe20000000800 */
[----:B------:R-:W-:Y:S01]  /*d080*/  F2FP.BF16.PACK_AB R68, R155, R158 ;  /* 0x0000009e9b44723e */ /* 0x000fe200000010ff */
[----:B------:R-:W-:Y:S01]  /*d090*/  FADD.FTZ R158, R158, R141 ;  /* 0x0000008d9e9e7221 */ /* 0x000fe20000010000 */
[----:B---3--:R-:W-:Y:S03]  /*d0a0*/  F2FP.BF16.PACK_AB R69, R162, R159 ;  /* 0x0000009fa245723e */ /* 0x008fe600000010ff */
[----:B------:R-:W-:Y:S01]  /*d0b0*/  F2FP.BF16.PACK_AB R70, R166, R161 ;  /* 0x000000a1a646723e */ /* 0x000fe200000010ff */
[----:B------:R-:W-:Y:S01]  /*d0c0*/  FADD.FTZ R159, R159, R152 ;  /* 0x000000989f9f7221 */ /* 0x000fe20000010000 */
[----:B-----5:R-:W-:Y:S01]  /*d0d0*/  F2FP.BF16.PACK_AB R71, R168, R163 ;  /* 0x000000a3a847723e */ /* 0x020fe200000010ff */
[----:B------:R-:W-:Y:S01]  /*d0e0*/  FADD.FTZ R158, R155, R158 ;  /* 0x0000009e9b9e7221 */ /* 0x000fe20000010000 */
[----:B------:R-:W-:Y:S01]  /*d0f0*/  MUFU.EX2 R149, R149 ;  /* 0x0000009500957308 */ /* 0x000fe20000000800 */
[----:B------:R-:W-:Y:S02]  /*d100*/  FADD.FTZ R162, R162, R159 ;  /* 0x0000009fa2a27221 */ /* 0x000fe40000010000 */
[----:B------:R-:W-:Y:S02]  /*d110*/  FADD.FTZ R161, R161, R158 ;  /* 0x0000009ea1a17221 */ /* 0x000fe40000010000 */
[C---:B-1----:R-:W-:Y:S03]  /*d120*/  HMMA.16816.F32.BF16 R4, R68.reuse, R72, R4 ;  /* 0x000000484404723c */ /* 0x042fe60000041804 */
[----:B------:R-:W-:Y:S02]  /*d130*/  FADD.FTZ R163, R163, R162 ;  /* 0x000000a2a3a37221 */ /* 0x000fe40000010000 */
[----:B------:R-:W-:Y:S01]  /*d140*/  MUFU.EX2 R139, R139 ;  /* 0x0000008b008b7308 */ /* 0x000fe20000000800 */
[----:B------:R-:W-:Y:S02]  /*d150*/  FADD.FTZ R166, R166, R161 ;  /* 0x000000a1a6a67221 */ /* 0x000fe40000010000 */
[C---:B------:R-:W-:Y:S01]  /*d160*/  HMMA.16816.F32.BF16 R8, R68.reuse, R74, R8 ;  /* 0x0000004a4408723c */ /* 0x040fe20000041808 */
[----:B------:R-:W1:Y:S03]  /*d170*/  LDSM.16.MT88.4 R72, [R212+0x4100] ;  /* 0x00410000d448783b */ /* 0x000e660000004200 */
[----:B------:R-:W-:Y:S03]  /*d180*/  FADD.FTZ R168, R168, R163 ;  /* 0x000000a3a8a87221 */ /* 0x000fe60000010000 */
[----:B------:R-:W3:Y:S01]  /*d190*/  MUFU.EX2 R150, R150 ;  /* 0x0000009600967308 */ /* 0x000ee20000000800 */
[C---:B------:R-:W-:Y:S08]  /*d1a0*/  HMMA.16816.F32.BF16 R12, R68.reuse, R84, R12 ;  /* 0x00000054440c723c */ /* 0x040ff0000004180c */
[C---:B------:R-:W-:Y:S01]  /*d1b0*/  HMMA.16816.F32.BF16 R16, R68.reuse, R86, R16 ;  /* 0x000000564410723c */ /* 0x040fe20000041810 */
[----:B------:R-:W5:Y:S01]  /*d1c0*/  LDSM.16.MT88.4 R84, [R210+0x4100] ;  /* 0x00410000d254783b */ /* 0x000f620000004200 */
[----:B------:R-:W-:Y:S06]  /*d1d0*/  MUFU.EX2 R140, R140 ;  /* 0x0000008c008c7308 */ /* 0x000fec0000000800 */
[C---:B----4-:R-:W-:Y:S04]  /*d1e0*/  HMMA.16816.F32.BF16 R20, R68.reuse, R76, R20 ;  /* 0x0000004c4414723c */ /* 0x050fe80000041814 */
[----:B------:R3:W4:Y:S04]  /*d1f0*/  MUFU.EX2 R243, R125 ;  /* 0x0000007d00f37308 */ /* 0x0007280000000800 */
[C---:B------:R-:W-:Y:S01]  /*d200*/  HMMA.16816.F32.BF16 R24, R68.reuse, R78, R24 ;  /* 0x0000004e4418723c */ /* 0x040fe20000041818 */
[----:B------:R-:W5:Y:S05]  /*d210*/  LDSM.16.MT88.4 R76, [R209+0x4100] ;  /* 0x00410000d14c783b */ /* 0x000f6a0000004200 */
[----:B------:R-:W-:Y:S02]  /*d220*/  MUFU.EX2 R118, R118 ;  /* 0x0000007600767308 */ /* 0x000fe40000000800 */
[C---:B--2---:R-:W-:Y:S08]  /*d230*/  HMMA.16816.F32.BF16 R28, R68.reuse, R80, R28 ;  /* 0x00000050441c723c */ /* 0x044ff0000004181c */
[C---:B------:R-:W-:Y:S01]  /*d240*/  HMMA.16816.F32.BF16 R32, R68.reuse, R82, R32 ;  /* 0x000000524420723c */ /* 0x040fe20000041820 */
[----:B------:R-:W2:Y:S01]  /*d250*/  LDSM.16.MT88.4 R80, [R212+0x1900] ;  /* 0x00190000d450783b */ /* 0x000ea20000004200 */
[----:B------:R5:W5:Y:S02]  /*d260*/  MUFU.EX2 R117, R124 ;  /* 0x0000007c00757308 */ /* 0x000b640000000800 */
[----:B---3--:R-:W-:Y:S02]  /*d270*/  F2FP.BF16.PACK_AB R125, R150, R139 ;  /* 0x0000008b967d723e */ /* 0x008fe400000010ff */
[----:B----4-:R-:W-:Y:S02]  /*d280*/  F2FP.BF16.PACK_AB R126, R243, R140 ;  /* 0x0000008cf37e723e */ /* 0x010fe400000010ff */
[C---:B-1----:R-:W-:Y:S08]  /*d290*/  HMMA.16816.F32.BF16 R36, R68.reuse, R72, R36 ;  /* 0x000000484424723c */ /* 0x042ff00000041824 */
[C---:B------:R-:W-:Y:S01]  /*d2a0*/  HMMA.16816.F32.BF16 R40, R68.reuse, R74, R40 ;  /* 0x0000004a4428723c */ /* 0x040fe20000041828 */
[----:B------:R-:W1:Y:S07]  /*d2b0*/  LDSM.16.MT88.4 R72, [R210+0x1900] ;  /* 0x00190000d248783b */ /* 0x000e6e0000004200 */
[C---:B-----5:R-:W-:Y:S04]  /*d2c0*/  HMMA.16816.F32.BF16 R44, R68.reuse, R84, R44 ;  /* 0x00000054442c723c */ /* 0x060fe8000004182c */
[----:B------:R-:W-:Y:S02]  /*d2d0*/  F2FP.BF16.PACK_AB R124, R149, R142 ;  /* 0x0000008e957c723e */ /* 0x000fe400000010ff */
[----:B------:R-:W-:Y:S02]  /*d2e0*/  F2FP.BF16.PACK_AB R127, R117, R118 ;  /* 0x00000076757f723e */ /* 0x000fe400000010ff */
[C---:B------:R-:W-:Y:S01]  /*d2f0*/  HMMA.16816.F32.BF16 R48, R68.reuse, R86, R48 ;  /* 0x000000564430723c */ /* 0x040fe20000041830 */
[----:B------:R-:W-:Y:S07]  /*d300*/  LDSM.16.MT88.4 R84, [R208+0x1900] ;  /* 0x00190000d054783b */ /* 0x000fee0000004200 */
[C---:B------:R-:W-:Y:S08]  /*d310*/  HMMA.16816.F32.BF16 R52, R68.reuse, R76, R52 ;  /* 0x0000004c4434723c */ /* 0x040ff00000041834 */
[C---:B------:R-:W-:Y:S01]  /*d320*/  HMMA.16816.F32.BF16 R56, R68.reuse, R78, R56 ;  /* 0x0000004e4438723c */ /* 0x040fe20000041838 */
[----:B------:R-:W3:Y:S07]  /*d330*/  LDSM.16.MT88.4 R76, [R209+0x1900] ;  /* 0x00190000d14c783b */ /* 0x000eee0000004200 */
        /* <DEDUP_REMOVED lines=9> */
[----:B------:R-:W-:Y:S01]  /*d3d0*/  FADD.FTZ R169, R242, R169 ;  /* 0x000000a9f2a97221 */ /* 0x000fe20000010000 */
[----:B------:R-:W-:Y:S01]  /*d3e0*/  IADD3 R168, R238, -0x1, RZ ;  /* 0xffffffffeea87810 */ /* 0x000fe20007ffe0ff */
[----:B------:R-:W-:Y:S02]  /*d3f0*/  FADD.FTZ R244, R244, R171 ;  /* 0x000000abf4f47221 */ /* 0x000fe40000010000 */
[----:B------:R-:W-:Y:S01]  /*d400*/  FADD.FTZ R240, R240, R169 ;  /* 0x000000a9f0f07221 */ /* 0x000fe20000010000 */
[----:B------:R-:W-:Y:S01]  /*d410*/  MOV R238, R168 ;  /* 0x000000a800ee7202 */ /* 0x000fe20000000f00 */
[C---:B--2---:R-:W-:Y:S03]  /*d420*/  HMMA.16816.F32.BF16 R4, R68.reuse, R80, R4 ;  /* 0x000000504404723c */ /* 0x044fe60000041804 */
[----:B------:R-:W-:Y:S02]  /*d430*/  FADD.FTZ R167, R167, R244 ;  /* 0x000000f4a7a77221 */ /* 0x000fe40000010000 */
[----:B------:R-:W-:Y:S02]  /*d440*/  FADD.FTZ R241, R241, R240 ;  /* 0x000000f0f1f17221 */ /* 0x000fe40000010000 */
[----:B------:R-:W-:Y:S01]  /*d450*/  FADD.FTZ R170, R170, R167 ;  /* 0x000000a7aaaa7221 */ /* 0x000fe20000010000 */
[C---:B------:R-:W-:Y:S01]  /*d460*/  HMMA.16816.F32.BF16 R8, R68.reuse, R82, R8 ;  /* 0x000000524408723c */ /* 0x040fe20000041808 */
[----:B------:R-:W2:Y:S07]  /*d470*/  LDSM.16.MT88.4 R80, [R212+0x4900] ;  /* 0x00490000d450783b */ /* 0x000eae0000004200 */
        /* <DEDUP_REMOVED lines=8> */
[----:B------:R-:W-:Y:S07]  /*d500*/  LDSM.16.MT88.4 R84, [R208+0x2100] ;  /* 0x00210000d054783b */ /* 0x000fee0000004200 */
        /* <DEDUP_REMOVED lines=21> */
[C---:B---3--:R-:W-:Y:S03]  /*d660*/  HMMA.16816.F32.BF16 R4, R68.reuse, R76, R4 ;  /* 0x0000004c4404723c */ /* 0x048fe60000041804 */
[----:B------:R-:W-:Y:S02]  /*d670*/  FADD.FTZ R151, R151, R160 ;  /* 0x000000a097977221 */ /* 0x000fe40000010000 */
[----:B------:R-:W-:Y:S02]  /*d680*/  FADD.FTZ R153, R154, R153 ;  /* 0x000000999a997221 */ /* 0x000fe40000010000 */
[----:B------:R-:W-:Y:S01]  /*d690*/  FADD.FTZ R156, R156, R151 ;  /* 0x000000979c9c7221 */ /* 0x000fe20000010000 */
[C---:B------:R-:W-:Y:S01]  /*d6a0*/  HMMA.16816.F32.BF16 R8, R68.reuse, R78, R8 ;  /* 0x0000004e4408723c */ /* 0x040fe20000041808 */
[----:B------:R-:W3:Y:S03]  /*d6b0*/  LDSM.16.MT88.4 R76, [R212+0x5100] ;  /* 0x00510000d44c783b */ /* 0x000ee60000004200 */
[----:B------:R-:W-:Y:S02]  /*d6c0*/  FADD.FTZ R142, R142, R153 ;  /* 0x000000998e8e7221 */ /* 0x000fe40000010000 */
[----:B------:R-:W-:Y:S02]  /*d6d0*/  FADD.FTZ R139, R139, R156 ;  /* 0x0000009c8b8b7221 */ /* 0x000fe40000010000 */
[C---:B--2---:R-:W-:Y:S04]  /*d6e0*/  HMMA.16816.F32.BF16 R12, R68.reuse, R80, R12 ;  /* 0x00000050440c723c */ /* 0x044fe8000004180c */
[----:B------:R-:W-:Y:S02]  /*d6f0*/  FADD.FTZ R149, R149, R142 ;  /* 0x0000008e95957221 */ /* 0x000fe40000010000 */
[----:B------:R-:W-:Y:S02]  /*d700*/  FADD.FTZ R139, R150, R139 ;  /* 0x0000008b968b7221 */ /* 0x000fe40000010000 */
[C---:B------:R-:W-:Y:S01]  /*d710*/  HMMA.16816.F32.BF16 R16, R68.reuse, R82, R16 ;  /* 0x000000524410723c */ /* 0x040fe20000041810 */
[----:B------:R-:W2:Y:S03]  /*d720*/  LDSM.16.MT88.4 R80, [R210+0x5100] ;  /* 0x00510000d250783b */ /* 0x000ea60000004200 */
[----:B------:R-:W-:Y:S02]  /*d730*/  FADD.FTZ R140, R140, R149 ;  /* 0x000000958c8c7221 */ /* 0x000fe40000010000 */
[----:B------:R-:W-:Y:S02]  /*d740*/  FADD.FTZ R118, R118, R139 ;  /* 0x0000008b76767221 */ /* 0x000fe40000010000 */
[C---:B-1----:R-:W-:Y:S04]  /*d750*/  HMMA.16816.F32.BF16 R20, R68.reuse, R72, R20 ;  /* 0x000000484414723c */ /* 0x042fe80000041814 */
[----:B------:R-:W-:Y:S02]  /*d760*/  FADD.FTZ R228, R243, R140 ;  /* 0x0000008cf3e47221 */ /* 0x000fe40000010000 */
[----:B------:R-:W-:Y:S02]  /*d770*/  FADD.FTZ R229, R117, R118 ;  /* 0x0000007675e57221 */ /* 0x000fe40000010000 */
[C---:B------:R-:W-:Y:S01]  /*d780*/  HMMA.16816.F32.BF16 R24, R68.reuse, R74, R24 ;  /* 0x0000004a4418723c */ /* 0x040fe20000041818 */
[----:B------:R-:W1:Y:S07]  /*d790*/  LDSM.16.MT88.4 R72, [R208+0x5100] ;  /* 0x00510000d048783b */ /* 0x000e6e0000004200 */
[C---:B------:R-:W-:Y:S08]  /*d7a0*/  HMMA.16816.F32.BF16 R28, R68.reuse, R84, R28 ;  /* 0x00000054441c723c */ /* 0x040ff0000004181c */
[C---:B------:R-:W-:Y:S01]  /*d7b0*/  HMMA.16816.F32.BF16 R32, R68.reuse, R86, R32 ;  /* 0x000000564420723c */ /* 0x040fe20000041820 */
[----:B------:R-:W4:Y:S07]  /*d7c0*/  LDSM.16.MT88.4 R84, [R208+0x2900] ;  /* 0x00290000d054783b */ /* 0x000f2e0000004200 */
[C---:B---3--:R-:W-:Y:S08]  /*d7d0*/  HMMA.16816.F32.BF16 R36, R68.reuse, R76, R36 ;  /* 0x0000004c4424723c */ /* 0x048ff00000041824 */
[C---:B------:R-:W-:Y:S01]  /*d7e0*/  HMMA.16816.F32.BF16 R40, R68.reuse, R78, R40 ;  /* 0x0000004e4428723c */ /* 0x040fe20000041828 */
[----:B------:R-:W3:Y:S07]  /*d7f0*/  LDSM.16.MT88.4 R76, [R212+0x5900] ;  /* 0x00590000d44c783b */ /* 0x000eee0000004200 */
[C---:B--2---:R-:W-:Y:S08]  /*d800*/  HMMA.16816.F32.BF16 R44, R68.reuse, R80, R44 ;  /* 0x00000050442c723c */ /* 0x044ff0000004182c */
[C---:B------:R-:W-:Y:S08]  /*d810*/  HMMA.16816.F32.BF16 R48, R68.reuse, R82, R48 ;  /* 0x000000524430723c */ /* 0x040ff00000041830 */
[C---:B------:R-:W-:Y:S08]  /*d820*/  HMMA.16816.F32.BF16 R52, R68.reuse, R88, R52 ;  /* 0x000000584434723c */ /* 0x040ff00000041834 */
[C---:B------:R-:W-:Y:S08]  /*d830*/  HMMA.16816.F32.BF16 R56, R68.reuse, R90, R56 ;  /* 0x0000005a4438723c */ /* 0x040ff00000041838 */
[C---:B-1----:R-:W-:Y:S08]  /*d840*/  HMMA.16816.F32.BF16 R60, R68.reuse, R72, R60 ;  /* 0x00000048443c723c */ /* 0x042ff0000004183c */
[----:B------:R-:W-:Y:S01]  /*d850*/  HMMA.16816.F32.BF16 R64, R68, R74, R64 ;  /* 0x0000004a4440723c */ /* 0x000fe20000041840 */
[----:B------:R-:W1:Y:S07]  /*d860*/  LDSM.16.MT88.4 R68, [R210+0x5900] ;  /* 0x00590000d244783b */ /* 0x000e6e0000004200 */
[C---:B------:R-:W-:Y:S01]  /*d870*/  HMMA.16816.F32.BF16 R112, R124.reuse, R108, R4 ;  /* 0x0000006c7c70723c */ /* 0x040fe20000041804 */
[----:B------:R-:W2:Y:S07]  /*d880*/  LDSM.16.MT88.4 R4, [R209+0x5900] ;  /* 0x00590000d104783b */ /* 0x000eae0000004200 */
        /* <DEDUP_REMOVED lines=8> */
[C---:B---3--:R-:W-:Y:S08]  /*d910*/  HMMA.16816.F32.BF16 R80, R124.reuse, R76, R36 ;  /* 0x0000004c7c50723c */ /* 0x048ff00000041824 */
[C---:B------:R-:W-:Y:S08]  /*d920*/  HMMA.16816.F32.BF16 R76, R124.reuse, R78, R40 ;  /* 0x0000004e7c4c723c */ /* 0x040ff00000041828 */
[C---:B-1----:R-:W-:Y:S08]  /*d930*/  HMMA.16816.F32.BF16 R72, R124.reuse, R68, R44 ;  /* 0x000000447c48723c */ /* 0x042ff0000004182c */
[C---:B------:R-:W-:Y:S08]  /*d940*/  HMMA.16816.F32.BF16 R68, R124.reuse, R70, R48 ;  /* 0x000000467c44723c */ /* 0x040ff00000041830 */
[C---:B--2---:R-:W-:Y:S08]  /*d950*/  HMMA.16816.F32.BF16 R52, R124.reuse, R4, R52 ;  /* 0x000000047c34723c */ /* 0x044ff00000041834 */
[C---:B------:R-:W-:Y:S08]  /*d960*/  HMMA.16816.F32.BF16 R56, R124.reuse, R6, R56 ;  /* 0x000000067c38723c */ /* 0x040ff00000041838 */
[C---:B-----5:R-:W-:Y:S08]  /*d970*/  HMMA.16816.F32.BF16 R60, R124.reuse, R8, R60 ;  /* 0x000000087c3c723c */ /* 0x060ff0000004183c */
[----:B------:R-:W-:Y:S01]  /*d980*/  HMMA.16816.F32.BF16 R64, R124, R10, R64 ;  /* 0x0000000a7c40723c */ /* 0x000fe20000041840 */
[----:B------:R-:W-:-:S07]  /*d990*/  @P0 BRA `(.L_x_53) ;  /* 0xffffce9000000947 */ /* 0x000fce000383ffff */
.L_x_50:
[----:B------:R-:W-:-:S13]  /*d9a0*/  ISETP.GE.AND P0, PT, R168, R215, PT ;  /* 0x000000d7a800720c */ /* 0x000fda0003f06270 */
[----:B------:R-:W-:Y:S05]  /*d9b0*/  @!P0 BRA `(.L_x_54) ;  /* 0x000044f000008947 */ /* 0x000fea0003800000 */
[----:B------:R-:W-:Y:S01]  /*d9c0*/  SHF.R.S32.HI R4, RZ, 0x1f, R231 ;  /* 0x0000001fff047819 */ /* 0x000fe200000114e7 */
[----:B------:R-:W-:Y:S01]  /*d9d0*/  IMAD.MOV.U32 R2, RZ, RZ, R116 ;  /* 0x000000ffff027224 */ /* 0x000fe200078e0074 */
[C---:B------:R-:W-:Y:S01]  /*d9e0*/  SHF.L.U64.HI R233, R230.reuse, 0x1, R233 ;  /* 0x00000001e6e97819 */ /* 0x040fe200000102e9 */
[----:B------:R-:W-:Y:S01]  /*d9f0*/  IMAD.MOV.U32 R3, RZ, RZ, R0 ;  /* 0x000000ffff037224 */ /* 0x000fe200078e0000 */
[C---:B------:R-:W-:Y:S01]  /*da00*/  SHF.L.U64.HI R169, R231.reuse, 0x1, R4 ;  /* 0x00000001e7a97819 */ /* 0x040fe20000010204 */
[----:B------:R-:W-:Y:S01]  /*da10*/  IMAD.SHL.U32 R230, R230, 0x2, RZ ;  /* 0x00000002e6e67824 */ /* 0x000fe200078e00ff */
[----:B------:R-:W-:Y:S02]  /*da20*/  SHF.L.U32 R231, R231, 0x1, RZ ;  /* 0x00000001e7e77819 */ /* 0x000fe400000006ff */
.L_x_64:
[----:B------:R-:W-:Y:S04]  /*da30*/  DEPBAR.LE SB0, 0x0 ;  /* 0x000080000000791a */ /* 0x000fe80000000000 */
[----:B------:R-:W-:Y:S01]  /*da40*/  BAR.SYNC.DEFER_BLOCKING 0x0 ;  /* 0x0000000000007b1d */ /* 0x000fe20000010000 */
[----:B------:R-:W-:Y:S01]  /*da50*/  SHF.R.S32.HI R21, RZ, 0x1f, R217 ;  /* 0x0000001fff157819 */ /* 0x000fe200000114d9 */
[----:B------:R-:W-:Y:S01]  /*da60*/  IMAD.WIDE.U32 R30, R217, c[0x0][0x208], RZ ;  /* 0x00008200d91e7a25 */ /* 0x000fe200078e00ff */
[----:B------:R-:W-:Y:S03]  /*da70*/  SHF.R.S32.HI R29, RZ, 0x1f, R216 ;  /* 0x0000001fff1d7819 */ /* 0x000fe600000114d8 */
[----:B------:R-:W-:Y:S02]  /*da80*/  IMAD R21, R21, c[0x0][0x208], RZ ;  /* 0x0000820015157a24 */ /* 0x000fe400078e02ff */
[----:B------:R-:W-:Y:S02]  /*da90*/  IMAD R29, R29, c[0x0][0x218], RZ ;  /* 0x000086001d1d7a24 */ /* 0x000fe400078e02ff */
[----:B------:R-:W-:Y:S02]  /*daa0*/  IMAD R21, R217, c[0x0][0x20c], R21 ;  /* 0x00008300d9157a24 */ /* 0x000fe400078e0215 */
[C---:B------:R-:W-:Y:S03]  /*dab0*/  IMAD R29, R216.reuse, c[0x0][0x21c], R29 ;  /* 0x00008700d81d7a24 */ /* 0x040fe600078e021d */
[----:B------:R-:W-:Y:S05]  /*dac0*/  IADD3 R31, R31, R21, RZ ;  /* 0x000000151f1f7210 */ /* 0x000fea0007ffe0ff */
[----:B------:R-:W-:Y:S01]  /*dad0*/  IMAD.WIDE.U32 R30, R216, c[0x0][0x218], R30 ;  /* 0x00008600d81e7a25 */ /* 0x000fe200078e001e */
[----:B------:R-:W1:Y:S04]  /*dae0*/  LDSM.16.M88.4 R8, [R214+0x8100] ;  /* 0x00810000d608783b */ /* 0x000e680000000200 */
[----:B------:R-:W-:Y:S04]  /*daf0*/  IADD3 R0, P0, R30, UR18, RZ ;  /* 0x000000121e007c10 */ /* 0x000fe8000ff1e0ff */
[----:B------:R-:W-:Y:S02]  /*db00*/  IADD3.X R29, R31, UR16, R29, P0, !PT ;  /* 0x000000101f1d7c10 */ /* 0x000fe400087fe41d */
[C---:B------:R-:W-:Y:S01]  /*db10*/  LEA R45, P0, R0.reuse, c[0x0][0x1f8], 0x1 ;  /* 0x00007e00002d7a11 */ /* 0x040fe200078008ff */
[----:B------:R-:W2:Y:S03]  /*db20*/  LDSM.16.M88.4 R16, [R214+0x8900] ;  /* 0x00890000d610783b */ /* 0x000ea60000000200 */
[----:B------:R-:W-:Y:S05]  /*db30*/  LEA.HI.X R149, R0, c[0x0][0x1fc], R29, 0x1, P0 ;  /* 0x00007f0000957a11 */ /* 0x000fea00000f0c1d */
[----:B------:R-:W3:Y:S08]  /*db40*/  LDSM.16.M88.4 R24, [R214+0x9100] ;  /* 0x00910000d618783b */ /* 0x000ef00000000200 */
[----:B------:R-:W4:Y:S08]  /*db50*/  LDSM.16.M88.4 R32, [R214+0x9900] ;  /* 0x00990000d620783b */ /* 0x000f300000000200 */
[----:B------:R-:W5:Y:S01]  /*db60*/  LDSM.16.M88.4 R40, [R214+0xa100] ;  /* 0x00a10000d628783b */ /* 0x000f620000000200 */
[C---:B-1----:R-:W-:Y:S07]  /*db70*/  HMMA.16816.F32.BF16 R4, R120.reuse, R8, RZ ;  /* 0x000000087804723c */ /* 0x042fee00000418ff */
[----:B------:R-:W-:Y:S01]  /*db80*/  LDSM.16.M88.4 R48, [R214+0xa900] ;  /* 0x00a90000d630783b */ /* 0x000fe20000000200 */
[C---:B------:R-:W-:Y:S07]  /*db90*/  HMMA.16816.F32.BF16 R8, R120.reuse, R10, RZ ;  /* 0x0000000a7808723c */ /* 0x040fee00000418ff */
[----:B------:R-:W-:Y:S01]  /*dba0*/  LDSM.16.M88.4 R116, [R213] ;  /* 0x00000000d574783b */ /* 0x000fe20000000200 */
[C---:B--2---:R-:W-:Y:S07]  /*dbb0*/  HMMA.16816.F32.BF16 R12, R120.reuse, R16, RZ ;  /* 0x00000010780c723c */ /* 0x044fee00000418ff */
[----:B------:R-:W-:Y:S01]  /*dbc0*/  LDSM.16.M88.4 R124, [R207] ;  /* 0x00000000cf7c783b */ /* 0x000fe20000000200 */
[C---:B------:R-:W-:Y:S07]  /*dbd0*/  HMMA.16816.F32.BF16 R16, R120.reuse, R18, RZ ;  /* 0x000000127810723c */ /* 0x040fee00000418ff */
[----:B------:R-:W-:Y:S01]  /*dbe0*/  LDSM.16.M88.4 R128, [R206] ;  /* 0x00000000ce80783b */ /* 0x000fe20000000200 */
[C---:B---3--:R-:W-:Y:S07]  /*dbf0*/  HMMA.16816.F32.BF16 R20, R120.reuse, R24, RZ ;  /* 0x000000187814723c */ /* 0x048fee00000418ff */
[----:B------:R-:W-:Y:S01]  /*dc00*/  LDSM.16.M88.4 R132, [R205] ;  /* 0x00000000cd84783b */ /* 0x000fe20000000200 */
[C---:B------:R-:W-:Y:S07]  /*dc10*/  HMMA.16816.F32.BF16 R24, R120.reuse, R26, RZ ;  /* 0x0000001a7818723c */ /* 0x040fee00000418ff */
[----:B------:R-:W-:Y:S01]  /*dc20*/  LDSM.16.M88.4 R136, [R204] ;  /* 0x00000000cc88783b */ /* 0x000fe20000000200 */
[C---:B----4-:R-:W-:Y:S07]  /*dc30*/  HMMA.16816.F32.BF16 R28, R120.reuse, R32, RZ ;  /* 0x00000020781c723c */ /* 0x050fee00000418ff */
[----:B------:R-:W1:Y:S01]  /*dc40*/  SHFL.IDX PT, R156, R45, RZ, 0x181f ;  /* 0x00181fff2d9c7589 */ /* 0x000e6200000e0000 */
[C---:B------:R-:W-:Y:S07]  /*dc50*/  HMMA.16816.F32.BF16 R32, R120.reuse, R34, RZ ;  /* 0x000000227820723c */ /* 0x040fee00000418ff */
[----:B------:R-:W2:Y:S01]  /*dc60*/  SHFL.IDX PT, R44, R149, RZ, 0x181f ;  /* 0x00181fff952c7589 */ /* 0x000ea200000e0000 */
[C---:B-----5:R-:W-:Y:S07]  /*dc70*/  HMMA.16816.F32.BF16 R36, R120.reuse, R40, RZ ;  /* 0x000000287824723c */ /* 0x060fee00000418ff */
[----:B------:R-:W3:Y:S01]  /*dc80*/  SHFL.IDX PT, R148, R45, 0x2, 0x181f ;  /* 0x00581f002d947f89 */ /* 0x000ee200000e0000 */
[C---:B------:R-:W-:Y:S07]  /*dc90*/  HMMA.16816.F32.BF16 R40, R120.reuse, R42, RZ ;  /* 0x0000002a7828723c */ /* 0x040fee00000418ff */
[----:B------:R4:W5:Y:S01]  /*dca0*/  SHFL.IDX PT, R160, R45, 0x1, 0x181f ;  /* 0x00381f002da07f89 */ /* 0x00096200000e0000 */
[C---:B-1----:R-:W-:Y:S04]  /*dcb0*/  IADD3 R154, P2, R156.reuse, R231, RZ ;  /* 0x000000e79c9a7210 */ /* 0x042fe80007f5e0ff */
[-C--:B------:R-:W-:Y:S02]  /*dcc0*/  IADD3 R156, P0, R156, R230.reuse, RZ ;  /* 0x000000e69c9c7210 */ /* 0x080fe40007f1e0ff */
[C---:B--2---:R-:W-:Y:S01]  /*dcd0*/  IADD3.X R155, R44.reuse, R169, RZ, P2, !PT ;  /* 0x000000a92c9b7210 */ /* 0x044fe200017fe4ff */
[----:B------:R-:W1:Y:S01]  /*dce0*/  SHFL.IDX PT, R0, R149, 0x1, 0x181f ;  /* 0x00381f0095007f89 */ /* 0x000e6200000e0000 */
[----:B------:R-:W-:Y:S02]  /*dcf0*/  IADD3.X R157, R44, R233, RZ, P0, !PT ;  /* 0x000000e92c9d7210 */ /* 0x000fe400007fe4ff */
[-C--:B---3--:R-:W-:Y:S05]  /*dd00*/  IADD3 R162, P2, R148, R231.reuse, RZ ;  /* 0x000000e794a27210 */ /* 0x088fea0007f5e0ff */
[----:B------:R-:W-:Y:S01]  /*dd10*/  LDSM.16.M88.4 R140, [R203] ;  /* 0x00000000cb8c783b */ /* 0x000fe20000000200 */
[C---:B----4-:R-:W-:Y:S01]  /*dd20*/  HMMA.16816.F32.BF16 R44, R120.reuse, R48, RZ ;  /* 0x00000030782c723c */ /* 0x050fe200000418ff */
[C---:B-----5:R-:W-:Y:S06]  /*dd30*/  IADD3 R152, P0, R160.reuse, R231, RZ ;  /* 0x000000e7a0987210 */ /* 0x060fec0007f1e0ff */
[----:B------:R-:W-:Y:S01]  /*dd40*/  @!PT LDS RZ, [RZ] ;  /* 0x00000000fffff984 */ /* 0x000fe20000000800 */
[----:B------:R-:W-:Y:S01]  /*dd50*/  @!PT LDS RZ, [RZ] ;  /* 0x00000000fffff984 */ /* 0x000fe20000000800 */
[----:B------:R-:W-:Y:S01]  /*dd60*/  @!PT LDS RZ, [RZ] ;  /* 0x00000000fffff984 */ /* 0x000fe20000000800 */
[----:B------:R2:W-:Y:S01]  /*dd70*/  LDGSTS.E.BYPASS.LTC128B.128 [R226], [R154.64], !P4 ;  /* 0x000000009ae27fae */ /* 0x0005e2000e101d4e */
[-C--:B------:R-:W-:Y:S01]  /*dd80*/  IADD3 R160, P5, R160, R230.reuse, RZ ;  /* 0x000000e6a0a07210 */ /* 0x080fe20007fbe0ff */
[----:B------:R-:W-:Y:S06]  /*dd90*/  HMMA.16816.F32.BF16 R48, R120, R50, RZ ;  /* 0x000000327830723c */ /* 0x000fec00000418ff */
[----:B------:R3:W-:Y:S01]  /*dda0*/  LDGSTS.E.BYPASS.LTC128B.128 [R225], [R156.64], !P3 ;  /* 0x000000009ce17fae */ /* 0x0007e2000d901d4e */
[C---:B-1----:R-:W-:Y:S02]  /*ddb0*/  IADD3.X R153, R0.reuse, R169, RZ, P0, !PT ;  /* 0x000000a900997210 */ /* 0x042fe400007fe4ff */
[----:B------:R-:W-:Y:S01]  /*ddc0*/  IADD3.X R161, R0, R233, RZ, P5, !PT ;  /* 0x000000e900a17210 */ /* 0x000fe20002ffe4ff */
[C---:B------:R-:W-:Y:S04]  /*ddd0*/  HMMA.16816.F32.BF16 R4, R144.reuse, R116, R4 ;  /* 0x000000749004723c */ /* 0x040fe80000041804 */
[----:B------:R2:W-:Y:S01]  /*dde0*/  LDGSTS.E.BYPASS.LTC128B.128 [R224], [R152.64], !P4 ;  /* 0x0000000098e07fae */ /* 0x0005e2000e101d4e */
[----:B------:R-:W-:Y:S03]  /*ddf0*/  IADD3 R164, P0, R148, R230, RZ ;  /* 0x000000e694a47210 */ /* 0x000fe60007f1e0ff */
[C---:B------:R-:W-:Y:S04]  /*de00*/  HMMA.16816.F32.BF16 R8, R144.reuse, R118, R8 ;  /* 0x000000769008723c */ /* 0x040fe80000041808 */
[----:B------:R-:W1:Y:S04]  /*de10*/  SHFL.IDX PT, R150, R149, 0x2, 0x181f ;  /* 0x00581f0095967f89 */ /* 0x000e6800000e0000 */
[C---:B------:R-:W-:Y:S04]  /*de20*/  HMMA.16816.F32.BF16 R12, R144.reuse, R124, R12 ;  /* 0x0000007c900c723c */ /* 0x040fe8000004180c */
[----:B------:R4:W-:Y:S04]  /*de30*/  LDGSTS.E.BYPASS.LTC128B.128 [R223], [R160.64], !P3 ;  /* 0x00000000a0df7fae */ /* 0x0009e8000d901d4e */
[C---:B------:R-:W-:Y:S08]  /*de40*/  HMMA.16816.F32.BF16 R16, R144.reuse, R126, R16 ;  /* 0x0000007e9010723c */ /* 0x040ff00000041810 */
[C---:B------:R-:W-:Y:S04]  /*de50*/  HMMA.16816.F32.BF16 R20, R144.reuse, R128, R20 ;  /* 0x000000809014723c */ /* 0x040fe80000041814 */
[C---:B-1----:R-:W-:Y:S02]  /*de60*/  IADD3.X R163, R150.reuse, R169, RZ, P2, !PT ;  /* 0x000000a996a37210 */ /* 0x042fe400017fe4ff */
[----:B------:R-:W-:Y:S02]  /*de70*/  IADD3.X R165, R150, R233, RZ, P0, !PT ;  /* 0x000000e996a57210 */ /* 0x000fe400007fe4ff */
[C---:B------:R-:W-:Y:S01]  /*de80*/  HMMA.16816.F32.BF16 R24, R144.reuse, R130, R24 ;  /* 0x000000829018723c */ /* 0x040fe20000041818 */
[----:B------:R4:W-:Y:S02]  /*de90*/  LDGSTS.E.BYPASS.LTC128B.128 [R226+0x2000], [R162.64], !P4 ;  /* 0x02000000a2e27fae */ /* 0x0009e4000e101d4e */
[----:B------:R-:W-:Y:S05]  /*dea0*/  ISETP.GT.AND P0, PT, R168, R215, PT ;  /* 0x000000d7a800720c */ /* 0x000fea0003f04270 */
[C---:B------:R-:W-:Y:S01]  /*deb0*/  HMMA.16816.F32.BF16 R28, R144.reuse, R132, R28 ;  /* 0x00000084901c723c */ /* 0x040fe2000004181c */
[----:B------:R1:W-:Y:S07]  /*dec0*/  LDGSTS.E.BYPASS.LTC128B.128 [R226+0x5000], [R164.64], !P3 ;  /* 0x05000000a4e27fae */ /* 0x0003ee000d901d4e */
[C---:B------:R-:W-:Y:S01]  /*ded0*/  HMMA.16816.F32.BF16 R32, R144.reuse, R134, R32 ;  /* 0x000000869020723c */ /* 0x040fe20000041820 */
[----:B------:R-:W5:Y:S07]  /*dee0*/  LDSM.16.M88.4 R148, [R211+0x8100] ;  /* 0x00810000d394783b */ /* 0x000f6e0000000200 */
[C---:B------:R-:W-:Y:S01]  /*def0*/  HMMA.16816.F32.BF16 R36, R144.reuse, R136, R36 ;  /* 0x000000889024723c */ /* 0x040fe20000041824 */
[----:B------:R-:W0:Y:S07]  /*df00*/  LDGDEPBAR ;  /* 0x00000000000079af */ /* 0x000e2e0000000000 */
[C---:B------:R-:W-:Y:S01]  /*df10*/  HMMA.16816.F32.BF16 R40, R144.reuse, R138, R40 ;  /* 0x0000008a9028723c */ /* 0x040fe20000041828 */
[----:B------:R-:W1:Y:S07]  /*df20*/  LDSM.16.M88.4 R116, [R211+0x8900] ;  /* 0x00890000d374783b */ /* 0x000e6e0000000200 */
[C---:B------:R-:W-:Y:S01]  /*df30*/  HMMA.16816.F32.BF16 R44, R144.reuse, R140, R44 ;  /* 0x0000008c902c723c */ /* 0x040fe2000004182c */
[----:B------:R-:W1:Y:S07]  /*df40*/  LDSM.16.M88.4 R124, [R211+0x9100] ;  /* 0x00910000d37c783b */ /* 0x000e6e0000000200 */
[----:B------:R-:W-:Y:S01]  /*df50*/  HMMA.16816.F32.BF16 R48, R144, R142, R48 ;  /* 0x0000008e9030723c */ /* 0x000fe20000041830 */
[----:B--2---:R-:W2:Y:S07]  /*df60*/  LDSM.16.M88.4 R152, [R211+0x9900] ;  /* 0x00990000d398783b */ /* 0x004eae0000000200 */
[C---:B-----5:R-:W-:Y:S01]  /*df70*/  HMMA.16816.F32.BF16 R4, R172.reuse, R148, R4 ;  /* 0x00000094ac04723c */ /* 0x060fe20000041804 */
[----:B---3--:R-:W3:Y:S07]  /*df80*/  LDSM.16.M88.4 R156, [R211+0xa100] ;  /* 0x00a10000d39c783b */ /* 0x008eee0000000200 */
[C---:B------:R-:W-:Y:S01]  /*df90*/  HMMA.16816.F32.BF16 R8, R172.reuse, R150, R8 ;  /* 0x00000096ac08723c */ /* 0x040fe20000041808 */
[----:B----4-:R-:W4:Y:S07]  /*dfa0*/  LDSM.16.M88.4 R160, [R211+0xa900] ;  /* 0x00a90000d3a0783b */ /* 0x010f2e0000000200 */
[C---:B-1----:R-:W-:Y:S01]  /*dfb0*/  HMMA.16816.F32.BF16 R12, R172.reuse, R116, R12 ;  /* 0x00000074ac0c723c */ /* 0x042fe2000004180c */
[----:B------:R-:W1:Y:S07]  /*dfc0*/  LDSM.16.M88.4 R128, [R202] ;  /* 0x00000000ca80783b */ /* 0x000e6e0000000200 */
[C---:B------:R-:W-:Y:S01]  /*dfd0*/  HMMA.16816.F32.BF16 R16, R172.reuse, R118, R16 ;  /* 0x00000076ac10723c */ /* 0x040fe20000041810 */
[----:B------:R-:W5:Y:S07]  /*dfe0*/  LDSM.16.M88.4 R132, [R202+0x800] ;  /* 0x00080000ca84783b */ /* 0x000f6e0000000200 */
[C---:B------:R-:W-:Y:S01]  /*dff0*/  HMMA.16816.F32.BF16 R20, R172.reuse, R124, R20 ;  /* 0x0000007cac14723c */ /* 0x040fe20000041814 */
[----:B------:R-:W1:Y:S07]  /*e000*/  LDSM.16.M88.4 R136, [R202+0x1000] ;  /* 0x00100000ca88783b */ /* 0x000e6e0000000200 */
[C---:B------:R-:W-:Y:S01]  /*e010*/  HMMA.16816.F32.BF16 R24, R172.reuse, R126, R24 ;  /* 0x0000007eac18723c */ /* 0x040fe20000041818 */
[----:B------:R-:W1:Y:S07]  /*e020*/  LDSM.16.M88.4 R140, [R202+0x1800] ;  /* 0x00180000ca8c783b */ /* 0x000e6e0000000200 */
[C---:B--2---:R-:W-:Y:S01]  /*e030*/  HMMA.16816.F32.BF16 R28, R172.reuse, R152, R28 ;  /* 0x00000098ac1c723c */ /* 0x044fe2000004181c */
[----:B------:R-:W2:Y:S07]  /*e040*/  LDSM.16.M88.4 R148, [R202+0x2000] ;  /* 0x00200000ca94783b */ /* 0x000eae0000000200 */
[C---:B------:R-:W-:Y:S01]  /*e050*/  HMMA.16816.F32.BF16 R32, R172.reuse, R154, R32 ;  /* 0x0000009aac20723c */ /* 0x040fe20000041820 */
[----:B------:R-:W2:Y:S07]  /*e060*/  LDSM.16.M88.4 R116, [R202+0x2800] ;  /* 0x00280000ca74783b */ /* 0x000eae0000000200 */
[C---:B---3--:R-:W-:Y:S01]  /*e070*/  HMMA.16816.F32.BF16 R36, R172.reuse, R156, R36 ;  /* 0x0000009cac24723c */ /* 0x048fe20000041824 */
[----:B------:R-:W3:Y:S07]  /*e080*/  LDSM.16.M88.4 R124, [R214+0xb100] ;  /* 0x00b10000d67c783b */ /* 0x000eee0000000200 */
[C---:B------:R-:W-:Y:S01]  /*e090*/  HMMA.16816.F32.BF16 R40, R172.reuse, R158, R40 ;  /* 0x0000009eac28723c */ /* 0x040fe20000041828 */
[----:B------:R-:W2:Y:S07]  /*e0a0*/  LDSM.16.M88.4 R152, [R214+0xb900] ;  /* 0x00b90000d698783b */ /* 0x000eae0000000200 */
[C---:B----4-:R-:W-:Y:S01]  /*e0b0*/  HMMA.16816.F32.BF16 R44, R172.reuse, R160, R44 ;  /* 0x000000a0ac2c723c */ /* 0x050fe2000004182c */
[----:B------:R-:W4:Y:S07]  /*e0c0*/  LDSM.16.M88.4 R156, [R214+0xc100] ;  /* 0x00c10000d69c783b */ /* 0x000f2e0000000200 */
[----:B------:R-:W-:Y:S01]  /*e0d0*/  HMMA.16816.F32.BF16 R48, R172, R162, R48 ;  /* 0x000000a2ac30723c */ /* 0x000fe20000041830 */
[----:B------:R-:W2:Y:S07]  /*e0e0*/  LDSM.16.M88.4 R160, [R214+0xc900] ;  /* 0x00c90000d6a0783b */ /* 0x000eae0000000200 */
[C---:B-1----:R-:W-:Y:S01]  /*e0f0*/  HMMA.16816.F32.BF16 R4, R176.reuse, R128, R4 ;  /* 0x00000080b004723c */ /* 0x042fe20000041804 */
[----:B------:R-:W-:Y:S07]  /*e100*/  LDSM.16.M88.4 R164, [R211+0xd900] ;  /* 0x00d90000d3a4783b */ /* 0x000fee0000000200 */
[C---:B------:R-:W-:Y:S01]  /*e110*/  HMMA.16816.F32.BF16 R8, R176.reuse, R130, R8 ;  /* 0x00000082b008723c */ /* 0x040fe20000041808 */
[----:B------:R-:W1:Y:S07]  /*e120*/  LDSM.16.M88.4 R128, [R214+0xd100] ;  /* 0x00d10000d680783b */ /* 0x000e6e0000000200 */
[C---:B-----5:R-:W-:Y:S08]  /*e130*/  HMMA.16816.F32.BF16 R12, R176.reuse, R132, R12 ;  /* 0x00000084b00c723c */ /* 0x060ff0000004180c */
[C---:B------:R-:W-:Y:S01]  /*e140*/  HMMA.16816.F32.BF16 R16, R176.reuse, R134, R16 ;  /* 0x00000086b010723c */ /* 0x040fe20000041810 */
[----:B------:R-:W5:Y:S07]  /*e150*/  LDSM.16.M88.4 R132, [R214+0xd900] ;  /* 0x00d90000d684783b */ /* 0x000f6e0000000200 */
[C---:B------:R-:W-:Y:S08]  /*e160*/  HMMA.16816.F32.BF16 R20, R176.reuse, R136, R20 ;  /* 0x00000088b014723c */ /* 0x040ff00000041814 */
[C---:B------:R-:W-:Y:S01]  /*e170*/  HMMA.16816.F32.BF16 R24, R176.reuse, R138, R24 ;  /* 0x0000008ab018723c */ /* 0x040fe20000041818 */
[----:B------:R-:W1:Y:S07]  /*e180*/  LDSM.16.M88.4 R136, [R201] ;  /* 0x00000000c988783b */ /* 0x000e6e0000000200 */
[C---:B------:R-:W-:Y:S08]  /*e190*/  HMMA.16816.F32.BF16 R28, R176.reuse, R140, R28 ;  /* 0x0000008cb01c723c */ /* 0x040ff0000004181c */
[C---:B------:R-:W-:Y:S01]  /*e1a0*/  HMMA.16816.F32.BF16 R32, R176.reuse, R142, R32 ;  /* 0x0000008eb020723c */ /* 0x040fe20000041820 */
[----:B------:R-:W1:Y:S07]  /*e1b0*/  LDSM.16.M88.4 R140, [R200] ;  /* 0x00000000c88c783b */ /* 0x000e6e0000000200 */
[C---:B--2---:R-:W-:Y:S08]  /*e1c0*/  HMMA.16816.F32.BF16 R36, R176.reuse, R148, R36 ;  /* 0x00000094b024723c */ /* 0x044ff00000041824 */
[C---:B------:R-:W-:Y:S01]  /*e1d0*/  HMMA.16816.F32.BF16 R40, R176.reuse, R150, R40 ;  /* 0x00000096b028723c */ /* 0x040fe20000041828 */
[----:B------:R-:W-:Y:S07]  /*e1e0*/  LDSM.16.M88.4 R148, [R197] ;  /* 0x00000000c594783b */ /* 0x000fee0000000200 */
[C---:B------:R-:W-:Y:S08]  /*e1f0*/  HMMA.16816.F32.BF16 R44, R176.reuse, R116, R44 ;  /* 0x00000074b02c723c */ /* 0x040ff0000004182c */
[----:B------:R-:W-:Y:S01]  /*e200*/  HMMA.16816.F32.BF16 R48, R176, R118, R48 ;  /* 0x00000076b030723c */ /* 0x000fe20000041830 */
[----:B------:R-:W2:Y:S07]  /*e210*/  LDSM.16.M88.4 R116, [R199] ;  /* 0x00000000c774783b */ /* 0x000eae0000000200 */
[C---:B---3--:R-:W-:Y:S08]  /*e220*/  HMMA.16816.F32.BF16 R4, R180.reuse, R124, R4 ;  /* 0x0000007cb404723c */ /* 0x048ff00000041804 */
[C---:B------:R-:W-:Y:S01]  /*e230*/  HMMA.16816.F32.BF16 R8, R180.reuse, R126, R8 ;  /* 0x0000007eb408723c */ /* 0x040fe20000041808 */
[----:B------:R-:W3:Y:S07]  /*e240*/  LDSM.16.M88.4 R124, [R198] ;  /* 0x00000000c67c783b */ /* 0x000eee0000000200 */
[C---:B------:R-:W-:Y:S08]  /*e250*/  HMMA.16816.F32.BF16 R12, R180.reuse, R152, R12 ;  /* 0x00000098b40c723c */ /* 0x040ff0000004180c */
[C---:B------:R-:W-:Y:S01]  /*e260*/  HMMA.16816.F32.BF16 R16, R180.reuse, R154, R16 ;  /* 0x0000009ab410723c */ /* 0x040fe20000041810 */
[----:B------:R-:W2:Y:S07]  /*e270*/  LDSM.16.M88.4 R152, [R196] ;  /* 0x00000000c498783b */ /* 0x000eae0000000200 */
[C---:B----4-:R-:W-:Y:S08]  /*e280*/  HMMA.16816.F32.BF16 R20, R180.reuse, R156, R20 ;  /* 0x0000009cb414723c */ /* 0x050ff00000041814 */
[C---:B------:R-:W-:Y:S01]  /*e290*/  HMMA.16816.F32.BF16 R24, R180.reuse, R158, R24 ;  /* 0x0000009eb418723c */ /* 0x040fe20000041818 */
[----:B------:R-:W4:Y:S07]  /*e2a0*/  LDSM.16.M88.4 R156, [R211+0xb100] ;  /* 0x00b10000d39c783b */ /* 0x000f2e0000000200 */
[C---:B------:R-:W-:Y:S08]  /*e2b0*/  HMMA.16816.F32.BF16 R28, R180.reuse, R160, R28 ;  /* 0x000000a0b41c723c */ /* 0x040ff0000004181c */
[C---:B------:R-:W-:Y:S01]  /*e2c0*/  HMMA.16816.F32.BF16 R32, R180.reuse, R162, R32 ;  /* 0x000000a2b420723c */ /* 0x040fe20000041820 */
[----:B------:R-:W-:Y:S07]  /*e2d0*/  LDSM.16.M88.4 R160, [R211+0xd100] ;  /* 0x00d10000d3a0783b */ /* 0x000fee0000000200 */
[C---:B-1----:R-:W-:Y:S08]  /*e2e0*/  HMMA.16816.F32.BF16 R36, R180.reuse, R128, R36 ;  /* 0x00000080b424723c */ /* 0x042ff00000041824 */
[C---:B------:R-:W-:Y:S01]  /*e2f0*/  HMMA.16816.F32.BF16 R40, R180.reuse, R130, R40 ;  /* 0x00000082b428723c */ /* 0x040fe20000041828 */
[----:B------:R-:W1:Y:S07]  /*e300*/  LDSM.16.M88.4 R128, [R211+0xb900] ;  /* 0x00b90000d380783b */ /* 0x000e6e0000000200 */
[C---:B-----5:R-:W-:Y:S08]  /*e310*/  HMMA.16816.F32.BF16 R44, R180.reuse, R132, R44 ;  /* 0x00000084b42c723c */ /* 0x060ff0000004182c */
[----:B------:R-:W-:Y:S01]  /*e320*/  HMMA.16816.F32.BF16 R48, R180, R134, R48 ;  /* 0x00000086b430723c */ /* 0x000fe20000041830 */
[----:B------:R-:W5:Y:S07]  /*e330*/  LDSM.16.M88.4 R132, [R211+0xc100] ;  /* 0x00c10000d384783b */ /* 0x000f6e0000000200 */
[C---:B------:R-:W-:Y:S08]  /*e340*/  HMMA.16816.F32.BF16 R4, R184.reuse, R136, R4 ;  /* 0x00000088b804723c */ /* 0x040ff00000041804 */
[C---:B------:R-:W-:Y:S01]  /*e350*/  HMMA.16816.F32.BF16 R8, R184.reuse, R138, R8 ;  /* 0x0000008ab808723c */ /* 0x040fe20000041808 */
[----:B------:R-:W1:Y:S07]  /*e360*/  LDSM.16.M88.4 R136, [R211+0xc900] ;  /* 0x00c90000d388783b */ /* 0x000e6e0000000200 */
[C---:B------:R-:W-:Y:S08]  /*e370*/  HMMA.16816.F32.BF16 R12, R184.reuse, R140, R12 ;  /* 0x0000008cb80c723c */ /* 0x040ff0000004180c */
[C---:B------:R-:W-:Y:S01]  /*e380*/  HMMA.16816.F32.BF16 R16, R184.reuse, R142, R16 ;  /* 0x0000008eb810723c */ /* 0x040fe20000041810 */
[----:B------:R-:W1:Y:S07]  /*e390*/  LDSM.16.M88.4 R140, [R202+0x3000] ;  /* 0x00300000ca8c783b */ /* 0x000e6e0000000200 */
[C---:B--2---:R-:W-:Y:S08]  /*e3a0*/  HMMA.16816.F32.BF16 R20, R184.reuse, R116, R20 ;  /* 0x00000074b814723c */ /* 0x044ff00000041814 */
[C---:B------:R-:W-:Y:S01]  /*e3b0*/  HMMA.16816.F32.BF16 R24, R184.reuse, R118, R24 ;  /* 0x00000076b818723c */ /* 0x040fe20000041818 */
[----:B------:R-:W2:Y:S07]  /*e3c0*/  LDSM.16.M88.4 R116, [R202+0x3800] ;  /* 0x00380000ca74783b */ /* 0x000eae0000000200 */
        /* <DEDUP_REMOVED lines=8> */
[C---:B-1----:R-:W-:Y:S08]  /*e450*/  HMMA.16816.F32.BF16 R12, R188.reuse, R128, R12 ;  /* 0x00000080bc0c723c */ /* 0x042ff0000004180c */
[C---:B------:R-:W-:Y:S08]  /*e460*/  HMMA.16816.F32.BF16 R16, R188.reuse, R130, R16 ;  /* 0x00000082bc10723c */ /* 0x040ff00000041810 */
        /* <DEDUP_REMOVED lines=10> */
[C---:B--2---:R-:W-:Y:S08]  /*e510*/  HMMA.16816.F32.BF16 R12, R192.reuse, R116, R12 ;  /* 0x00000074c00c723c */ /* 0x044ff0000004180c */
[----:B------:R-:W-:Y:S01]  /*e520*/  FMUL.FTZ R0, R4, c[0x0][0x320] ;  /* 0x0000c80004007a20 */ /* 0x000fe20000410000 */
[C---:B------:R-:W-:Y:S03]  /*e530*/  HMMA.16816.F32.BF16 R16, R192.reuse, R118, R16 ;  /* 0x00000076c010723c */ /* 0x040fe60000041810 */
[----:B------:R-:W-:Y:S02]  /*e540*/  FMUL.FTZ R126, R5, c[0x0][0x320] ;  /* 0x0000c800057e7a20 */ /* 0x000fe40000410000 */
[----:B------:R-:W1:Y:S01]  /*e550*/  MUFU.TANH R0, R0 ;  /* 0x0000000000007308 */ /* 0x000e620000002400 */
[----:B------:R-:W-:Y:S02]  /*e560*/  FMUL.FTZ R124, R6, c[0x0][0x320] ;  /* 0x0000c800067c7a20 */ /* 0x000fe40000410000 */
[----:B------:R-:W-:Y:S04]  /*e570*/  FMUL.FTZ R9, R9, c[0x0][0x320] ;  /* 0x0000c80009097a20 */ /* 0x000fe80000410000 */
[----:B------:R-:W-:Y:S02]  /*e580*/  FMUL.FTZ R10, R10, c[0x0][0x320] ;  /* 0x0000c8000a0a7a20 */ /* 0x000fe40000410000 */
[----:B------:R-:W-:Y:S01]  /*e590*/  FMUL.FTZ R11, R11, c[0x0][0x320] ;  /* 0x0000c8000b0b7a20 */ /* 0x000fe20000410000 */
[----:B------:R-:W2:Y:S01]  /*e5a0*/  MUFU.TANH R128, R9 ;  /* 0x0000000900807308 */ /* 0x000ea20000002400 */
[----:B------:R-:W-:Y:S02]  /*e5b0*/  FMUL.FTZ R125, R7, c[0x0][0x320] ;  /* 0x0000c800077d7a20 */ /* 0x000fe40000410000 */
[----:B------:R-:W3:Y:S01]  /*e5c0*/  LDSM.16.M88.4 R4, [R202+0x4000] ;  /* 0x00400000ca04783b */ /* 0x000ee20000000200 */
[----:B------:R-:W-:Y:S02]  /*e5d0*/  FMUL.FTZ R127, R8, c[0x0][0x320] ;  /* 0x0000c800087f7a20 */ /* 0x000fe40000410000 */
[----:B------:R-:W-:Y:S02]  /*e5e0*/  FMUL.FTZ R118, R12, c[0x0][0x320] ;  /* 0x0000c8000c767a20 */ /* 0x000fe40000410000 */
[----:B------:R-:W-:Y:S02]  /*e5f0*/  FMUL.FTZ R12, R13, c[0x0][0x320] ;  /* 0x0000c8000d0c7a20 */ /* 0x000fe40000410000 */
[----:B------:R-:W4:Y:S01]  /*e600*/  MUFU.TANH R116, R10 ;  /* 0x0000000a00747308 */ /* 0x000f220000002400 */
[----:B------:R-:W-:Y:S02]  /*e610*/  FMUL.FTZ R163, R14, c[0x0][0x320] ;  /* 0x0000c8000ea37a20 */ /* 0x000fe40000410000 */
[----:B------:R-:W-:Y:S02]  /*e620*/  FMUL.FTZ R13, R16, c[0x0][0x320] ;  /* 0x0000c800100d7a20 */ /* 0x000fe40000410000 */
[----:B------:R-:W-:Y:S02]  /*e630*/  FMUL.FTZ R14, R17, c[0x0][0x320] ;  /* 0x0000c800110e7a20 */ /* 0x000fe40000410000 */
[----:B------:R-:W-:Y:S02]  /*e640*/  FMUL.FTZ R15, R15, c[0x0][0x320] ;  /* 0x0000c8000f0f7a20 */ /* 0x000fe40000410000 */
[----:B------:R-:W-:Y:S01]  /*e650*/  FMUL.FTZ R18, R18, c[0x0][0x320] ;  /* 0x0000c80012127a20 */ /* 0x000fe20000410000 */
[----:B------:R5:W1:Y:S01]  /*e660*/  MUFU.TANH R117, R11 ;  /* 0x0000000b00757308 */ /* 0x000a620000002400 */
[----:B------:R-:W-:Y:S09]  /*e670*/  FMUL.FTZ R19, R19, c[0x0][0x320] ;  /* 0x0000c80013137a20 */ /* 0x000ff20000410000 */
[----:B------:R-:W1:Y:S10]  /*e680*/  MUFU.TANH R126, R126 ;  /* 0x0000007e007e7308 */ /* 0x000e740000002400 */
[----:B------:R-:W1:Y:S01]  /*e690*/  MUFU.TANH R124, R124 ;  /* 0x0000007c007c7308 */ /* 0x000e620000002400 */
[C---:B---3--:R-:W-:Y:S01]  /*e6a0*/  HMMA.16816.F32.BF16 R20, R192.reuse, R4, R20 ;  /* 0x00000004c014723c */ /* 0x048fe20000041814 */
[----:B-----5:R-:W3:Y:S08]  /*e6b0*/  LDSM.16.M88.4 R8, [R202+0x4800] ;  /* 0x00480000ca08783b */ /* 0x020ef00000000200 */
[----:B------:R-:W1:Y:S01]  /*e6c0*/  MUFU.TANH R125, R125 ;  /* 0x0000007d007d7308 */ /* 0x000e620000002400 */
[C---:B------:R-:W-:Y:S01]  /*e6d0*/  HMMA.16816.F32.BF16 R24, R192.reuse, R6, R24 ;  /* 0x00000006c018723c */ /* 0x040fe20000041818 */
[----:B------:R-:W5:Y:S08]  /*e6e0*/  LDSM.16.M88.4 R4, [R202+0x5000] ;  /* 0x00500000ca04783b */ /* 0x000f700000000200 */
[----:B------:R-:W1:Y:S05]  /*e6f0*/  MUFU.TANH R127, R127 ;  /* 0x0000007f007f7308 */ /* 0x000e6a0000002400 */
[----:B------:R-:W-:Y:S02]  /*e700*/  FMUL.FTZ R166, R20, c[0x0][0x320] ;  /* 0x0000c80014a67a20 */ /* 0x000fe40000410000 */
[----:B------:R-:W-:Y:S03]  /*e710*/  FMUL.FTZ R21, R21, c[0x0][0x320] ;  /* 0x0000c80015157a20 */ /* 0x000fe60000410000 */
[----:B------:R-:W1:Y:S01]  /*e720*/  MUFU.TANH R118, R118 ;  /* 0x0000007600767308 */ /* 0x000e620000002400 */
[----:B------:R-:W-:Y:S02]  /*e730*/  FMUL.FTZ R22, R22, c[0x0][0x320] ;  /* 0x0000c80016167a20 */ /* 0x000fe40000410000 */
[----:B------:R-:W-:Y:S02]  /*e740*/  FMUL.FTZ R23, R23, c[0x0][0x320] ;  /* 0x0000c80017177a20 */ /* 0x000fe40000410000 */
[----:B------:R-:W-:Y:S02]  /*e750*/  FMUL.FTZ R158, R24, c[0x0][0x320] ;  /* 0x0000c800189e7a20 */ /* 0x000fe40000410000 */
[----:B------:R-:W-:Y:S02]  /*e760*/  FMUL.FTZ R25, R25, c[0x0][0x320] ;  /* 0x0000c80019197a20 */ /* 0x000fe40000410000 */
[----:B------:R-:W-:Y:S01]  /*e770*/  FMUL.FTZ R26, R26, c[0x0][0x320] ;  /* 0x0000c8001a1a7a20 */ /* 0x000fe20000410000 */
[----:B------:R-:W1:Y:S01]  /*e780*/  MUFU.TANH R12, R12 ;  /* 0x0000000c000c7308 */ /* 0x000e620000002400 */
[----:B------:R-:W-:Y:S01]  /*e790*/  FMUL.FTZ R27, R27, c[0x0][0x320] ;  /* 0x0000c8001b1b7a20 */ /* 0x000fe20000410000 */
[C---:B---3--:R-:W-:Y:S08]  /*e7a0*/  HMMA.16816.F32.BF16 R28, R192.reuse, R8, R28 ;  /* 0x00000008c01c723c */ /* 0x048ff0000004181c */
[----:B------:R-:W3:Y:S01]  /*e7b0*/  MUFU.TANH R163, R163 ;  /* 0x000000a300a37308 */ /* 0x000ee20000002400 */
[C---:B------:R-:W-:Y:S01]  /*e7c0*/  HMMA.16816.F32.BF16 R32, R192.reuse, R10, R32 ;  /* 0x0000000ac020723c */ /* 0x040fe20000041820 */
[----:B------:R-:W1:Y:S01]  /*e7d0*/  LDSM.16.M88.4 R8, [R202+0x5800] ;  /* 0x00580000ca08783b */ /* 0x000e620000000200 */
[----:B------:R-:W-:Y:S07]  /*e7e0*/  DEPBAR.LE SB0, 0x0 ;  /* 0x000080000000791a */ /* 0x000fee0000000000 */
[----:B------:R1:W1:Y:S01]  /*e7f0*/  MUFU.TANH R151, R15 ;  /* 0x0000000f00977308 */ /* 0x0002620000002400 */
[----:B------:R-:W-:Y:S01]  /*e800*/  BAR.SYNC.DEFER_BLOCKING 0x0 ;  /* 0x0000000000007b1d */ /* 0x000fe20000010000 */
[C---:B-----5:R-:W-:Y:S05]  /*e810*/  HMMA.16816.F32.BF16 R36, R192.reuse, R4, R36 ;  /* 0x00000004c024723c */ /* 0x060fea0000041824 */
[----:B------:R-:W-:Y:S03]  /*e820*/  FMUL.FTZ R234, R28, c[0x0][0x320] ;  /* 0x0000c8001cea7a20 */ /* 0x000fe60000410000 */
[----:B------:R-:W2:Y:S01]  /*e830*/  MUFU.TANH R13, R13 ;  /* 0x0000000d000d7308 */ /* 0x000ea20000002400 */
[C---:B------:R-:W-:Y:S03]  /*e840*/  HMMA.16816.F32.BF16 R40, R192.reuse, R6, R40 ;  /* 0x00000006c028723c */ /* 0x040fe60000041828 */
[----:B------:R-:W-:Y:S02]  /*e850*/  FMUL.FTZ R29, R29, c[0x0][0x320] ;  /* 0x0000c8001d1d7a20 */ /* 0x000fe40000410000 */
[----:B------:R-:W-:Y:S02]  /*e860*/  FMUL.FTZ R236, R32, c[0x0][0x320] ;  /* 0x0000c80020ec7a20 */ /* 0x000fe40000410000 */
[----:B------:R-:W-:Y:S02]  /*e870*/  FMUL.FTZ R30, R30, c[0x0][0x320] ;  /* 0x0000c8001e1e7a20 */ /* 0x000fe40000410000 */
[----:B------:R-:W2:Y:S03]  /*e880*/  MUFU.TANH R14, R14 ;  /* 0x0000000e000e7308 */ /* 0x000ea60000002400 */
[----:B------:R-:W-:Y:S02]  /*e890*/  FMUL.FTZ R31, R31, c[0x0][0x320] ;  /* 0x0000c8001f1f7a20 */ /* 0x000fe40000410000 */
[----:B------:R-:W-:Y:S02]  /*e8a0*/  FMUL.FTZ R33, R33, c[0x0][0x320] ;  /* 0x0000c80021217a20 */ /* 0x000fe40000410000 */
[----:B------:R-:W-:Y:S02]  /*e8b0*/  FMUL.FTZ R232, R36, c[0x0][0x320] ;  /* 0x0000c80024e87a20 */ /* 0x000fe40000410000 */
[----:B------:R-:W-:Y:S01]  /*e8c0*/  FMUL.FTZ R34, R34, c[0x0][0x320] ;  /* 0x0000c80022227a20 */ /* 0x000fe20000410000 */
[----:B------:R2:W2:Y:S01]  /*e8d0*/  MUFU.TANH R153, R18 ;  /* 0x0000001200997308 */ /* 0x0004a20000002400 */
[----:B------:R-:W-:Y:S01]  /*e8e0*/  FMUL.FTZ R35, R35, c[0x0][0x320] ;  /* 0x0000c80023237a20 */ /* 0x000fe20000410000 */
[C---:B-1----:R-:W-:Y:S03]  /*e8f0*/  HMMA.16816.F32.BF16 R44, R192.reuse, R8, R44 ;  /* 0x00000008c02c723c */ /* 0x042fe6000004182c */
[----:B------:R-:W-:Y:S02]  /*e900*/  FMUL.FTZ R164, R40, c[0x0][0x320] ;  /* 0x0000c80028a47a20 */ /* 0x000fe40000410000 */
[----:B------:R-:W-:Y:S03]  /*e910*/  FMUL.FTZ R37, R37, c[0x0][0x320] ;  /* 0x0000c80025257a20 */ /* 0x000fe60000410000 */
        /* <DEDUP_REMOVED lines=17> */
[----:B------:R-:W-:Y:S09]  /*ea30*/  FMUL.FTZ R50, R50, c[0x0][0x320] ;  /* 0x0000c80032327a20 */ /* 0x000ff20000410000 */
        /* <DEDUP_REMOVED lines=28> */
[----:B------:R-:W1:Y:S01]  /*ec00*/  MUFU.TANH R4, R4 ;  /* 0x0000000400047308 */ /* 0x000e620000002400 */
[----:B------:R-:W-:-:S05]  /*ec10*/  @!P0 BRA `(.L_x_55) ;  /* 0x0000034000008947 */ /* 0x000fca0003800000 */
[----:B--234-:R-:W-:Y:S01]  /*ec20*/  PLOP3.LUT P2, PT, PT, PT, UP3, 0x80, 0x0 ;  /* 0x000000000000781c */ /* 0x01cfe20003f4f038 */
[----:B------:R-:W-:Y:S01]  /*ec30*/  IMAD R6, R168, 0x60, R220 ;  /* 0x00000060a8067824 */ /* 0x000fe200078e02dc */
[----:B------:R-:W-:Y:S01]  /*ec40*/  PLOP3.LUT P0, PT, PT, PT, UP3, 0x80, 0x0 ;  /* 0x000000000000781c */ /* 0x000fe20003f0f038 */
[----:B------:R-:W-:Y:S03]  /*ec50*/  IMAD.MOV.U32 R216, RZ, RZ, RZ ;  /* 0x000000ffffd87224 */ /* 0x000fe600078e00ff */
[----:B------:R-:W-:Y:S05]  /*ec60*/  IADD3 R217, R6, -0x60, R219 ;  /* 0xffffffa006d97810 */ /* 0x000fea0007ffe0db */
[----:B------:R-:W-:Y:S02]  /*ec70*/  IMAD.MOV.U32 R5, RZ, RZ, R217 ;  /* 0x000000ffff057224 */ /* 0x000fe400078e00d9 */
[----:B------:R-:W-:Y:S05]  /*ec80*/  @P2 IMAD.HI.U32 R8, R217, c[0x0][0x2bc], RZ ;  /* 0x0000af00d9082a27 */ /* 0x000fea00078e00ff */
[----:B------:R-:W-:Y:S04]  /*ec90*/  @P0 SHF.R.U32.HI R5, RZ, c[0x0][0x2c0], R8 ;  /* 0x0000b000ff050a19 */ /* 0x000fe80000011608 */
[C---:B------:R-:W-:Y:S04]  /*eca0*/  @!P1 IADD3 R9, P0, R5.reuse, UR12, RZ ;  /* 0x0000000c05099c10 */ /* 0x040fe8000ff1e0ff */
[----:B------:R-:W-:Y:S02]  /*ecb0*/  @!P1 LEA.HI.X.SX32 R8, R5, UR7, 0x1, P0 ;  /* 0x0000000705089c11 */ /* 0x000fe400080f0eff */
[C---:B------:R-:W-:Y:S04]  /*ecc0*/  @!P1 LEA R6, P0, R9.reuse, c[0x0][0x2a0], 0x2 ;  /* 0x0000a80009069a11 */ /* 0x040fe800078010ff */
[----:B------:R-:W-:Y:S01]  /*ecd0*/  @!P1 LEA.HI.X R7, R9, c[0x0][0x2a4], R8, 0x2, P0 ;  /* 0x0000a90009079a11 */ /* 0x000fe200000f1408 */
[----:B------:R-:W-:Y:S04]  /*ece0*/  IMAD.MOV R8, RZ, RZ, -R5 ;  /* 0x000000ffff087224 */ /* 0x000fe800078e0a05 */
[----:B------:R2:W3:Y:S01]  /*ecf0*/  @!P1 LDG.E R216, [R6.64] ;  /* 0x0000000e06d89981 */ /* 0x0004e2000c1e1900 */
[----:B------:R-:W-:Y:S05]  /*ed00*/  IMAD R217, R8, c[0x0][0x2b8], R217 ;  /* 0x0000ae0008d97a24 */ /* 0x000fea00078e02d9 */
[----:B------:R-:W-:Y:S05]  /*ed10*/  SHF.R.S32.HI R5, RZ, 0x1f, R217 ;  /* 0x0000001fff057819 */ /* 0x000fea00000114d9 */
        /* <DEDUP_REMOVED lines=12> */
[----:B------:R-:W2:Y:S04]  /*ede0*/  SHFL.IDX PT, R9, R24, RZ, 0x181f ;  /* 0x00181fff18097589 */ /* 0x000ea800000e0000 */
[----:B------:R-:W3:Y:S04]  /*edf0*/  SHFL.IDX PT, R10, R15, RZ, 0x181f ;  /* 0x00181fff0f0a7589 */ /* 0x000ee800000e0000 */
[----:B------:R-:W4:Y:S04]  /*ee00*/  SHFL.IDX PT, R7, R24, 0x1, 0x181f ;  /* 0x00381f0018077f89 */ /* 0x000f2800000e0000 */
[----:B------:R-:W5:Y:S04]  /*ee10*/  SHFL.IDX PT, R8, R15, 0x1, 0x181f ;  /* 0x00381f000f087f89 */ /* 0x000f6800000e0000 */
[----:B------:R-:W1:Y:S04]  /*ee20*/  SHFL.IDX PT, R5, R24, 0x2, 0x181f ;  /* 0x00581f0018057f89 */ /* 0x000e6800000e0000 */
[----:B------:R-:W1:Y:S01]  /*ee30*/  SHFL.IDX PT, R6, R15, 0x2, 0x181f ;  /* 0x00581f000f067f89 */ /* 0x000e6200000e0000 */
[CC--:B--2---:R-:W-:Y:S05]  /*ee40*/  IADD3 R16, P0, R9.reuse, R231.reuse, RZ ;  /* 0x000000e709107210 */ /* 0x0c4fea0007f1e0ff */
[C---:B---3--:R-:W-:Y:S01]  /*ee50*/  IMAD.X R17, R10.reuse, 0x1, R169, P0 ;  /* 0x000000010a117824 */ /* 0x048fe200000e06a9 */
[-C--:B------:R-:W-:Y:S02]  /*ee60*/  IADD3 R18, P0, R9, R230.reuse, RZ ;  /* 0x000000e609127210 */ /* 0x080fe40007f1e0ff */
[CC--:B----4-:R-:W-:Y:S02]  /*ee70*/  IADD3 R20, P6, R7.reuse, R231.reuse, RZ ;  /* 0x000000e707147210 */ /* 0x0d0fe40007fde0ff */
[----:B------:R2:W-:Y:S01]  /*ee80*/  LDGSTS.E.BYPASS.LTC128B.128 [R218+0x8100], [R16.64], !P4 ;  /* 0x0810000010da7fae */ /* 0x0005e2000e101d4e */
[----:B-1----:R-:W-:Y:S01]  /*ee90*/  IMAD.X R19, R10, 0x1, R233, P0 ;  /* 0x000000010a137824 */ /* 0x002fe200000e06e9 */
[-C--:B------:R-:W-:Y:S01]  /*eea0*/  IADD3 R22, P5, R7, R230.reuse, RZ ;  /* 0x000000e607167210 */ /* 0x080fe20007fbe0ff */
[C---:B-----5:R-:W-:Y:S03]  /*eeb0*/  IMAD.X R21, R8.reuse, 0x1, R169, P6 ;  /* 0x0000000108157824 */ /* 0x060fe600030e06a9 */
[----:B------:R2:W-:Y:S01]  /*eec0*/  LDGSTS.E.BYPASS.LTC128B.128 [R218+0xb100], [R18.64], !P3 ;  /* 0x0b10000012da7fae */ /* 0x0005e2000d901d4e */
[C---:B------:R-:W-:Y:S01]  /*eed0*/  IADD3 R10, P2, R5.reuse, R231, RZ ;  /* 0x000000e7050a7210 */ /* 0x040fe20007f5e0ff */
[----:B------:R-:W-:Y:S01]  /*eee0*/  IMAD.X R23, R8, 0x1, R233, P5 ;  /* 0x0000000108177824 */ /* 0x000fe200028e06e9 */
[----:B------:R-:W-:Y:S01]  /*eef0*/  IADD3 R24, P0, R5, R230, RZ ;  /* 0x000000e605187210 */ /* 0x000fe20007f1e0ff */
[----:B------:R2:W-:Y:S02]  /*ef00*/  LDGSTS.E.BYPASS.LTC128B.128 [R218+0x9100], [R20.64], !P4 ;  /* 0x0910000014da7fae */ /* 0x0005e4000e101d4e */
[C---:B------:R-:W-:Y:S02]  /*ef10*/  IMAD.X R11, R6.reuse, 0x1, R169, P2 ;  /* 0x00000001060b7824 */ /* 0x040fe400010e06a9 */
[----:B------:R2:W-:Y:S01]  /*ef20*/  LDGSTS.E.BYPASS.LTC128B.128 [R218+0xc100], [R22.64], !P3 ;  /* 0x0c10000016da7fae */ /* 0x0005e2000d901d4e */
[----:B------:R-:W-:Y:S03]  /*ef30*/  IMAD.X R25, R6, 0x1, R233, P0 ;  /* 0x0000000106197824 */ /* 0x000fe600000e06e9 */
[----:B------:R2:W-:Y:S04]  /*ef40*/  LDGSTS.E.BYPASS.LTC128B.128 [R218+0xa100], [R10.64], !P4 ;  /* 0x0a1000000ada7fae */ /* 0x0005e8000e101d4e */
[----:B------:R2:W-:Y:S02]  /*ef50*/  LDGSTS.E.BYPASS.LTC128B.128 [R218+0xd100], [R24.64], !P3 ;  /* 0x0d10000018da7fae */ /* 0x0005e4000d901d4e */
.L_x_55:
[----:B--234-:R-:W-:Y:S01]  /*ef60*/  IMAD.MOV.U32 R9, RZ, RZ, R221 ;  /* 0x000000ffff097224 */ /* 0x01cfe200078e00dd */
[----:B------:R-:W-:Y:S01]  /*ef70*/  PLOP3.LUT P2, PT, PT, PT, UP2, 0x80, 0x0 ;  /* 0x000000000000781c */ /* 0x000fe20003f4f028 */
[----:B------:R-:W0:Y:S01]  /*ef80*/  LDGDEPBAR ;  /* 0x00000000000079af */ /* 0x000e220000000000 */
[----:B------:R-:W-:Y:S01]  /*ef90*/  PLOP3.LUT P0, PT, PT, PT, UP2, 0x80, 0x0 ;  /* 0x000000000000781c */ /* 0x000fe20003f0f028 */
[----:B------:R-:W-:Y:S02]  /*efa0*/  IMAD R11, R168, -0x60, RZ ;  /* 0xffffffa0a80b7824 */ /* 0x000fe400078e02ff */
[----:B------:R-:W-:Y:S08]  /*efb0*/  IMAD.U32 R6, RZ, RZ, UR8 ;  /* 0x00000008ff067e24 */ /* 0x000ff0000f8e00ff */
[----:B------:R-:W-:Y:S05]  /*efc0*/  @P2 IMAD.HI.U32 R5, R221, c[0x0][0x2c8], RZ ;  /* 0x0000b200dd052a27 */ /* 0x000fea00078e00ff */
[----:B------:R-:W-:Y:S02]  /*efd0*/  @P0 SHF.R.U32.HI R9, RZ, c[0x0][0x2cc], R5 ;  /* 0x0000b300ff090a19 */ /* 0x000fe40000011605 */
[----:B------:R-:W-:Y:S02]  /*efe0*/  PLOP3.LUT P0, PT, PT, PT, UP1, 0x40, 0x0 ;  /* 0x000000000000781c */ /* 0x000fe40003f0e818 */
[----:B------:R-:W-:Y:S01]  /*eff0*/  IADD3 R5, -R222, 0x1, R11 ;  /* 0x00000001de057810 */ /* 0x000fe20007ffe10b */
[----:B------:R-:W2:Y:S03]  /*f000*/  SHFL.IDX PT, R17, R9, RZ, 0x1c1f ;  /* 0x001c1fff09117589 */ /* 0x000ea600000e0000 */
[----:B------:R-:W-:Y:S01]  /*f010*/  IADD3 R6, R5, -c[0x0][0x168], R6 ;  /* 0x80005a0005067a10 */ /* 0x000fe20007ffe006 */
[----:B------:R-:W-:Y:S03]  /*f020*/  IMAD.IADD R5, R11, 0x1, -R222 ;  /* 0x000000010b057824 */ /* 0x000fe600078e0ade */
        /* <DEDUP_REMOVED lines=20> */
.L_x_58:
[----:B------:R-:W-:Y:S04]  /*f170*/  MOV R8, c[0x0][0x32c] ;  /* 0x0000cb0000087a02 */ /* 0x000fe80000000f00 */
[----:B------:R-:W-:Y:S11]  /*f180*/  ISETP.NE.AND P0, PT, R8, 0x1, PT ;  /* 0x000000010800780c */ /* 0x000ff60003f05270 */
[----:B------:R-:W-:Y:S02]  /*f190*/  @!UPT UIADD3 URZ, URZ, URZ, URZ ;  /* 0x0000003f3f3ff290 */ /* 0x000fe4000fffe03f */
[----:B------:R-:W-:Y:S05]  /*f1a0*/  @P0 IMAD.HI.U32 R8, R10, c[0x0][0x330], RZ ;  /* 0x0000cc000a080a27 */ /* 0x000fea00078e00ff */
[----:B------:R-:W-:Y:S02]  /*f1b0*/  @P0 SHF.R.U32.HI R10, RZ, c[0x0][0x334], R8 ;  /* 0x0000cd00ff0a0a19 */ /* 0x000fe40000011608 */
.L_x_59:
[----:B------:R-:W-:Y:S05]  /*f1c0*/  BSYNC B0 ;  /* 0x0000000000007941 */ /* 0x000fea0003800000 */
.L_x_57:
[----:B------:R-:W-:Y:S05]  /*f1d0*/  IMAD R10, R10, c[0x0][0x32c], R5 ;  /* 0x0000cb000a0a7a24 */ /* 0x000fea00078e0205 */
[----:B------:R-:W-:Y:S02]  /*f1e0*/  IADD3 R17, R10, c[0x0][0x32c], RZ ;  /* 0x0000cb000a117a10 */ /* 0x000fe40007ffe0ff */
[----:B------:R-:W-:Y:S02]  /*f1f0*/  IMNMX R15, R15, R10, !PT ;  /* 0x0000000a0f0f7217 */ /* 0x000fe40007800200 */
[----:B------:R-:W-:Y:S02]  /*f200*/  IMNMX R16, R16, R17, PT ;  /* 0x0000001110107217 */ /* 0x000fe40003800200 */
.L_x_56:
[C---:B------:R-:W-:Y:S01]  /*f210*/  ISETP.GE.AND P2, PT, R11.reuse, 0x2, PT ;  /* 0x000000020b00780c */ /* 0x040fe20003f46270 */
[----:B------:R-:W2:Y:S01]  /*f220*/  SHFL.IDX PT, R9, R9, 0x1, 0x1c1f ;  /* 0x003c1f0009097f89 */ /* 0x000ea200000e0000 */
[----:B------:R-:W-:Y:S02]  /*f230*/  ISETP.GE.AND P0, PT, R11, 0x9, PT ;  /* 0x000000090b00780c */ /* 0x000fe40003f06270 */
[----:B------:R-:W-:Y:S02]  /*f240*/  LOP3.LUT R227, R227, 0xfff7ffff, RZ, 0xc0, !PT ;  /* 0xfff7ffffe3e37812 */ /* 0x000fe400078ec0ff */
[C---:B------:R-:W-:Y:S02]  /*f250*/  ISETP.GE.AND P5, PT, R11.reuse, 0xa, PT ;  /* 0x0000000a0b00780c */ /* 0x040fe40003fa6270 */
[----:B------:R-:W-:Y:S05]  /*f260*/  ISETP.GE.AND P6, PT, R11, 0x52, PT ;  /* 0x000000520b00780c */ /* 0x000fea0003fc6270 */
[----:B------:R-:W-:Y:S02]  /*f270*/  @P2 LOP3.LUT R227, R227, 0x80000, RZ, 0xfc, !PT ;  /* 0x00080000e3e32812 */ /* 0x000fe400078efcff */
[----:B------:R-:W-:Y:S02]  /*f280*/  ISETP.GT.AND P2, PT, R15, 0x1, !P2 ;  /* 0x000000010f00780c */ /* 0x000fe40005744270 */
[----:B------:R-:W-:Y:S02]  /*f290*/  LOP3.LUT R227, R227, 0xfffbffff, RZ, 0xc0, !PT ;  /* 0xfffbffffe3e37812 */ /* 0x000fe400078ec0ff */
[----:B------:R-:W-:Y:S02]  /*f2a0*/  ISETP.LT.OR P2, PT, R16, 0x2, P2 ;  /* 0x000000021000780c */ /* 0x000fe40001741670 */
[----:B------:R-:W-:Y:S02]  /*f2b0*/  @P0 LOP3.LUT R227, R227, 0x40000, RZ, 0xfc, !PT ;  /* 0x00040000e3e30812 */ /* 0x000fe400078efcff */
[----:B------:R-:W-:Y:S02]  /*f2c0*/  ISETP.GT.AND P0, PT, R15, 0x8, !P0 ;  /* 0x000000080f00780c */ /* 0x000fe40004704270 */
[----:B------:R-:W-:Y:S01]  /*f2d0*/  FSEL R126, R126, -INF , !P2 ;  /* 0xff8000007e7e7808 */ /* 0x000fe20005000000 */
[--C-:B--2---:R-:W-:Y:S01]  /*f2e0*/  IMAD.IADD R6, R6, 0x1, R9.reuse ;  /* 0x0000000106067824 */ /* 0x104fe200078e0209 */
[----:B------:R-:W-:Y:S02]  /*f2f0*/  ISETP.GE.AND P2, PT, R11, 0x11, PT ;  /* 0x000000110b00780c */ /* 0x000fe40003f46270 */
[C---:B------:R-:W-:Y:S02]  /*f300*/  ISETP.LT.OR P0, PT, R16.reuse, 0x9, P0 ;  /* 0x000000091000780c */ /* 0x040fe40000701670 */
        /* <DEDUP_REMOVED lines=12> */
[----:B-1----:R-:W-:Y:S02]  /*f3d0*/  FSEL R42, R118, -INF , !P0 ;  /* 0xff800000762a7808 */ /* 0x002fe40004000000 */
[----:B------:R-:W-:Y:S02]  /*f3e0*/  ISETP.GT.AND P0, PT, R15, 0x11, !P2 ;  /* 0x000000110f00780c */ /* 0x000fe40005704270 */
[----:B------:R-:W-:Y:S02]  /*f3f0*/  ISETP.GE.AND P5, PT, R11, 0x59, PT ;  /* 0x000000590b00780c */ /* 0x000fe40003fa6270 */
[----:B------:R-:W-:Y:S02]  /*f400*/  ISETP.LT.OR P0, PT, R16, 0x12, P0 ;  /* 0x000000121000780c */ /* 0x000fe40000701670 */
[----:B------:R-:W-:Y:S02]  /*f410*/  @P2 LOP3.LUT R227, R227, 0x8000, RZ, 0xfc, !PT ;  /* 0x00008000e3e32812 */ /* 0x000fe400078efcff */
[----:B------:R-:W-:Y:S02]  /*f420*/  ISETP.GE.AND P2, PT, R11, 0x19, PT ;  /* 0x000000190b00780c */ /* 0x000fe40003f46270 */
[----:B------:R-:W-:Y:S02]  /*f430*/  LOP3.LUT R227, R227, 0xffffbfff, RZ, 0xc0, !PT ;  /* 0xffffbfffe3e37812 */ /* 0x000fe400078ec0ff */
[----:B------:R-:W-:Y:S02]  /*f440*/  FSEL R40, R12, -INF , !P0 ;  /* 0xff8000000c287808 */ /* 0x000fe40004000000 */
[----:B------:R-:W-:Y:S04]  /*f450*/  ISETP.GT.AND P0, PT, R15, 0x18, !P2 ;  /* 0x000000180f00780c */ /* 0x000fe80005704270 */
[C---:B------:R-:W-:Y:S03]  /*f460*/  ISETP.LT.OR P0, PT, R16.reuse, 0x19, P0 ;  /* 0x000000191000780c */ /* 0x040fe60000701670 */
        /* <DEDUP_REMOVED lines=90> */
[----:B------:R-:W-:Y:S02]  /*fa10*/  ISETP.GT.AND P0, PT, R15, 0x58, !P5 ;  /* 0x000000580f00780c */ /* 0x000fe40006f04270 */
[----:B------:R-:W-:Y:S02]  /*fa20*/  LOP3.LUT R227, R227, 0xffefffff, RZ, 0xc0, !PT ;  /* 0xffefffffe3e37812 */ /* 0x000fe400078ec0ff */
[----:B------:R-:W-:Y:S04]  /*fa30*/  ISETP.LT.OR P0, PT, R16, 0x59, P0 ;  /* 0x000000591000780c */ /* 0x000fe80000701670 */
[----:B------:R-:W-:Y:S02]  /*fa40*/  FSEL R142, R142, -INF , !P0 ;  /* 0xff8000008e8e7808 */ /* 0x000fe40004000000 */
[----:B------:R-:W-:Y:S02]  /*fa50*/  ISETP.GT.AND P0, PT, R15, RZ, !P2 ;  /* 0x000000ff0f00720c */ /* 0x000fe40005704270 */
[----:B------:R-:W-:Y:S02]  /*fa60*/  @P2 LOP3.LUT R227, R227, 0x100000, RZ, 0xfc, !PT ;  /* 0x00100000e3e32812 */ /* 0x000fe400078efcff */
[----:B------:R-:W-:Y:S02]  /*fa70*/  ISETP.LT.OR P0, PT, R16, 0x1, P0 ;  /* 0x000000011000780c */ /* 0x000fe40000701670 */
[----:B------:R-:W-:Y:S02]  /*fa80*/  ISETP.GE.AND P2, PT, R11, 0x5a, PT ;  /* 0x0000005a0b00780c */ /* 0x000fe40003f46270 */
[----:B------:R-:W-:Y:S01]  /*fa90*/  FSEL R12, R0, -INF , !P0 ;  /* 0xff800000000c7808 */ /* 0x000fe20004000000 */
[----:B------:R-:W-:Y:S01]  /*faa0*/  IMAD.IADD R0, R7, 0x1, R9 ;  /* 0x0000000107007824 */ /* 0x000fe200078e0209 */
        /* <DEDUP_REMOVED lines=21> */
.L_x_62:
[----:B------:R-:W-:Y:S04]  /*fc00*/  MOV R7, 0x1 ;  /* 0x0000000100077802 */ /* 0x000fe80000000f00 */
[----:B------:R-:W-:Y:S11]  /*fc10*/  ISETP.NE.AND P0, PT, R7, c[0x0][0x32c], PT ;  /* 0x0000cb0007007a0c */ /* 0x000ff60003f05270 */
[----:B------:R-:W-:Y:S02]  /*fc20*/  @!UPT UIADD3 URZ, URZ, URZ, URZ ;  /* 0x0000003f3f3ff290 */ /* 0x000fe4000fffe03f */
[----:B------:R-:W-:Y:S05]  /*fc30*/  @P0 IMAD.HI.U32 R7, R14, c[0x0][0x330], RZ ;  /* 0x0000cc000e070a27 */ /* 0x000fea00078e00ff */
[----:B------:R-:W-:Y:S02]  /*fc40*/  @P0 SHF.R.U32.HI R14, RZ, c[0x0][0x334], R7 ;  /* 0x0000cd00ff0e0a19 */ /* 0x000fe40000011607 */
.L_x_63:
[----:B------:R-:W-:Y:S05]  /*fc50*/  BSYNC B0 ;  /* 0x0000000000007941 */ /* 0x000fea0003800000 */
.L_x_61:
[----:B------:R-:W-:Y:S05]  /*fc60*/  IMAD R5, R14, c[0x0][0x32c], R5 ;  /* 0x0000cb000e057a24 */ /* 0x000fea00078e0205 */
[----:B------:R-:W-:Y:S02]  /*fc70*/  IADD3 R7, R5, c[0x0][0x32c], RZ ;  /* 0x0000cb0005077a10 */ /* 0x000fe40007ffe0ff */
[----:B------:R-:W-:Y:S02]  /*fc80*/  IMNMX R6, R6, R5, !PT ;  /* 0x0000000506067217 */ /* 0x000fe40007800200 */
[----:B------:R-:W-:Y:S02]  /*fc90*/  IMNMX R0, R0, R7, PT ;  /* 0x0000000700007217 */ /* 0x000fe40003800200 */
.L_x_60:
[C---:B------:R-:W-:Y:S01]  /*fca0*/  LOP3.LUT P0, RZ, R227.reuse, 0x100000, RZ, 0xc0, !PT ;  /* 0x00100000e3ff7812 */ /* 0x040fe2000780c0ff */
        /* <DEDUP_REMOVED lines=71> */
[C---:B------:R-:W-:Y:S02]  /*10120*/  ISETP.GT.AND P6, PT, R6.reuse, 0x51, !P6 ;  /* 0x000000510600780c */ /* 0x040fe400077c4270 */
        /* <DEDUP_REMOVED lines=11> */
[C---:B------:R-:W-:Y:S02]  /*101e0*/  ISETP.LT.OR P6, PT, R0.reuse, 0x52, P6 ;  /* 0x000000520000780c */ /* 0x040fe400037c1670 */
[----:B------:R-:W-:Y:S02]  /*101f0*/  ISETP.LT.OR P0, PT, R0, 0x2a, P0 ;  /* 0x0000002a0000780c */ /* 0x000fe40000701670 */
[----:B------:R-:W-:Y:S02]  /*10200*/  FMNMX.FTZ R5, R150, R5, !PT ;  /* 0x0000000596057209 */ /* 0x000fe40007810000 */
[----:B------:R-:W-:Y:S02]  /*10210*/  FSEL R171, R171, -INF , !P0 ;  /* 0xff800000abab7808 */ /* 0x000fe40004000000 */
[----:B------:R-:W-:Y:S02]  /*10220*/  LOP3.LUT P0, RZ, R227, 0x100, RZ, 0xc0, !PT ;  /* 0x00000100e3ff7812 */ /* 0x000fe4000780c0ff */
[----:B------:R-:W-:Y:S02]  /*10230*/  FMNMX.FTZ R16, R171, R16, !PT ;  /* 0x00000010ab107209 */ /* 0x000fe40007810000 */
[C---:B------:R-:W-:Y:S02]  /*10240*/  ISETP.GT.AND P0, PT, R6.reuse, 0x30, !P0 ;  /* 0x000000300600780c */ /* 0x040fe40004704270 */
[----:B------:R-:W-:Y:S02]  /*10250*/  ISETP.GT.AND P2, PT, R6, 0x59, !P2 ;  /* 0x000000590600780c */ /* 0x000fe40005744270 */
[C---:B------:R-:W-:Y:S02]  /*10260*/  ISETP.LT.OR P0, PT, R0.reuse, 0x31, P0 ;  /* 0x000000310000780c */ /* 0x040fe40000701670 */
[----:B------:R-:W-:Y:S02]  /*10270*/  ISETP.LT.OR P5, PT, R0, 0x59, P5 ;  /* 0x000000590000780c */ /* 0x000fe40002fa1670 */
[----:B------:R-:W-:Y:S02]  /*10280*/  FSEL R245, R245, -INF , !P0 ;  /* 0xff800000f5f57808 */ /* 0x000fe40004000000 */
[----:B------:R-:W-:Y:S02]  /*10290*/  LOP3.LUT P0, RZ, R227, 0x80, RZ, 0xc0, !PT ;  /* 0x00000080e3ff7812 */ /* 0x000fe4000780c0ff */
[----:B------:R-:W-:Y:S02]  /*102a0*/  FMNMX.FTZ R16, R245, R16, !PT ;  /* 0x00000010f5107209 */ /* 0x000fe40007810000 */
[----:B------:R-:W-:Y:S02]  /*102b0*/  ISETP.GT.AND P0, PT, R6, 0x31, !P0 ;  /* 0x000000310600780c */ /* 0x000fe40004704270 */
[----:B------:R-:W-:Y:S02]  /*102c0*/  FSEL R139, R139, -INF , !P6 ;  /* 0xff8000008b8b7808 */ /* 0x000fe40007000000 */
[----:B------:R-:W-:Y:S02]  /*102d0*/  ISETP.LT.OR P0, PT, R0, 0x32, P0 ;  /* 0x000000320000780c */ /* 0x000fe40000701670 */
[----:B------:R-:W-:Y:S02]  /*102e0*/  FMNMX.FTZ R5, R142, R5, !PT ;  /* 0x000000058e057209 */ /* 0x000fe40007810000 */
[----:B------:R-:W-:Y:S02]  /*102f0*/  FSEL R243, R243, -INF , !P0 ;  /* 0xff800000f3f37808 */ /* 0x000fe40004000000 */
[----:B------:R-:W-:Y:S02]  /*10300*/  LOP3.LUT P0, RZ, R227, 0x40, RZ, 0xc0, !PT ;  /* 0x00000040e3ff7812 */ /* 0x000fe4000780c0ff */
[----:B------:R-:W-:Y:S02]  /*10310*/  FMNMX.FTZ R16, R243, R16, !PT ;  /* 0x00000010f3107209 */ /* 0x000fe40007810000 */
[----:B------:R-:W-:Y:S02]  /*10320*/  ISETP.GT.AND P0, PT, R6, 0x38, !P0 ;  /* 0x000000380600780c */ /* 0x000fe40004704270 */
[----:B------:R-:W-:Y:S02]  /*10330*/  FSEL R135, R135, -INF , !P5 ;  /* 0xff80000087877808 */ /* 0x000fe40006800000 */
[C---:B------:R-:W-:Y:S02]  /*10340*/  ISETP.LT.OR P0, PT, R0.reuse, 0x39, P0 ;  /* 0x000000390000780c */ /* 0x040fe40000701670 */
[----:B------:R-:W-:Y:S02]  /*10350*/  ISETP.LT.OR P2, PT, R0, 0x5a, P2 ;  /* 0x0000005a0000780c */ /* 0x000fe40001741670 */
[----:B------:R-:W-:Y:S02]  /*10360*/  FSEL R241, R241, -INF , !P0 ;  /* 0xff800000f1f17808 */ /* 0x000fe40004000000 */
[----:B------:R-:W-:Y:S02]  /*10370*/  LOP3.LUT P0, RZ, R227, 0x20, RZ, 0xc0, !PT ;  /* 0x00000020e3ff7812 */ /* 0x000fe4000780c0ff */
[----:B------:R-:W-:Y:S02]  /*10380*/  FMNMX.FTZ R16, R241, R16, !PT ;  /* 0x00000010f1107209 */ /* 0x000fe40007810000 */
[----:B------:R-:W-:Y:S02]  /*10390*/  ISETP.GT.AND P0, PT, R6, 0x39, !P0 ;  /* 0x000000390600780c */ /* 0x000fe40004704270 */
[----:B------:R-:W-:Y:S02]  /*103a0*/  FMNMX.FTZ R13, R140, R5, !PT ;  /* 0x000000058c0d7209 */ /* 0x000fe40007810000 */
[----:B------:R-:W-:Y:S02]  /*103b0*/  ISETP.LT.OR P0, PT, R0, 0x3a, P0 ;  /* 0x0000003a0000780c */ /* 0x000fe40000701670 */
[----:B------:R-:W-:Y:S01]  /*103c0*/  FSEL R117, R4, -INF , !P2 ;  /* 0xff80000004757808 */ /* 0x000fe20005000000 */
        /* <DEDUP_REMOVED lines=39> */
[----:B------:R-:W-:Y:S01]  /*10640*/  LDSM.16.MT88.4 R12, [R212+0x100] ;  /* 0x00010000d40c783b */ /* 0x000fe20000004200 */
[--C-:B------:R-:W-:Y:S02]  /*10650*/  FFMA.FTZ R118, R10, c[0x0][0x2d0], -R149.reuse ;  /* 0x0000b4000a767a23 */ /* 0x100fe40000010895 */
[--C-:B------:R-:W-:Y:S01]  /*10660*/  FFMA.FTZ R129, R8, c[0x0][0x2d0], -R149.reuse ;  /* 0x0000b40008817a23 */ /* 0x100fe20000010895 */
[----:B------:R-:W-:Y:S01]  /*10670*/  MUFU.EX2 R128, R128 ;  /* 0x0000008000807308 */ /* 0x000fe20000000800 */
[--C-:B------:R-:W-:Y:S02]  /*10680*/  FFMA.FTZ R119, R126, c[0x0][0x2d0], -R149.reuse ;  /* 0x0000b4007e777a23 */ /* 0x100fe40000010895 */
[--C-:B------:R-:W-:Y:S02]  /*10690*/  FFMA.FTZ R136, R42, c[0x0][0x2d0], -R149.reuse ;  /* 0x0000b4002a887a23 */ /* 0x100fe40000010895 */
[--C-:B------:R-:W-:Y:S01]  /*106a0*/  FFMA.FTZ R137, R40, c[0x0][0x2d0], -R149.reuse ;  /* 0x0000b40028897a23 */ /* 0x100fe20000010895 */
[----:B-1----:R-:W-:Y:S01]  /*106b0*/  FMNMX.FTZ R6, R4, R5, !PT ;  /* 0x0000000504067209 */ /* 0x002fe20007810000 */
[--C-:B------:R-:W-:Y:S01]  /*106c0*/  FFMA.FTZ R138, R50, c[0x0][0x2d0], -R149.reuse ;  /* 0x0000b400328a7a23 */ /* 0x100fe20000010895 */
[----:B------:R-:W-:Y:S01]  /*106d0*/  FSEL R4, R0, RZ, P0 ;  /* 0x000000ff00047208 */ /* 0x000fe20000000000 */
[--C-:B------:R-:W-:Y:S01]  /*106e0*/  FFMA.FTZ R141, R48, c[0x0][0x2d0], -R149.reuse ;  /* 0x0000b400308d7a23 */ /* 0x100fe20000010895 */
[----:B------:R-:W1:Y:S01]  /*106f0*/  MUFU.EX2 R119, R119 ;  /* 0x0000007700777308 */ /* 0x000e620000000800 */
[----:B------:R-:W2:Y:S01]  /*10700*/  SHFL.BFLY PT, R5, R6, 0x1, 0x1f ;  /* 0x0c201f0006057f89 */ /* 0x000ea200000e0000 */
[----:B------:R-:W-:Y:S02]  /*10710*/  FFMA.FTZ R232, R232, c[0x0][0x2d0], -R149 ;  /* 0x0000b400e8e87a23 */ /* 0x000fe40000010895 */
[----:B------:R-:W-:Y:S02]  /*10720*/  FADD.FTZ R3, -R4, R3 ;  /* 0x0000000304037221 */ /* 0x000fe40000010100 */
[--C-:B------:R-:W-:Y:S02]  /*10730*/  FFMA.FTZ R164, R164, c[0x0][0x2d0], -R149.reuse ;  /* 0x0000b400a4a47a23 */ /* 0x100fe40000010895 */
[--C-:B------:R-:W-:Y:S02]  /*10740*/  FFMA.FTZ R156, R156, c[0x0][0x2d0], -R149.reuse ;  /* 0x0000b4009c9c7a23 */ /* 0x100fe40000010895 */
[----:B------:R-:W-:Y:S01]  /*10750*/  MUFU.EX2 R118, R118 ;  /* 0x0000007600767308 */ /* 0x000fe20000000800 */
[--C-:B------:R-:W-:Y:S02]  /*10760*/  FFMA.FTZ R158, R158, c[0x0][0x2d0], -R149.reuse ;  /* 0x0000b4009e9e7a23 */ /* 0x100fe40000010895 */
[--C-:B------:R-:W-:Y:S02]  /*10770*/  FFMA.FTZ R234, R234, c[0x0][0x2d0], -R149.reuse ;  /* 0x0000b400eaea7a23 */ /* 0x100fe40000010895 */
[--C-:B------:R-:W-:Y:S02]  /*10780*/  FFMA.FTZ R236, R236, c[0x0][0x2d0], -R149.reuse ;  /* 0x0000b400ecec7a23 */ /* 0x100fe40000010895 */
[--C-:B------:R-:W-:Y:S02]  /*10790*/  FFMA.FTZ R152, R152, c[0x0][0x2d0], -R149.reuse ;  /* 0x0000b40098987a23 */ /* 0x100fe40000010895 */
[--C-:B------:R-:W-:Y:S01]  /*107a0*/  FFMA.FTZ R142, R142, c[0x0][0x2d0], -R149.reuse ;  /* 0x0000b4008e8e7a23 */ /* 0x100fe20000010895 */
[----:B------:R-:W3:Y:S01]  /*107b0*/  MUFU.EX2 R129, R129 ;  /* 0x0000008100817308 */ /* 0x000ee20000000800 */
[----:B-1----:R-:W-:Y:S02]  /*107c0*/  F2FP.BF16.PACK_AB R124, R119, R128 ;  /* 0x00000080777c723e */ /* 0x002fe400000010ff */
[----:B--2---:R-:W-:Y:S01]  /*107d0*/  FMNMX.FTZ R116, R5, R6, !PT ;  /* 0x0000000605747209 */ /* 0x004fe20007810000 */
[----:B------:R-:W-:Y:S03]  /*107e0*/  FMUL.FTZ R6, R3, c[0x0][0x2d0] ;  /* 0x0000b40003067a20 */ /* 0x000fe60000410000 */
[C---:B------:R-:W-:Y:S01]  /*107f0*/  FSETP.NEU.FTZ.AND P0, PT, R116.reuse, -INF , PT ;  /* 0xff8000007400780b */ /* 0x040fe20003f1d000 */
[C---:B------:R-:W-:Y:S02]  /*10800*/  FMUL.FTZ R134, R116.reuse, c[0x0][0x2d0] ;  /* 0x0000b40074867a20 */ /* 0x040fe40000410000 */
[----:B------:R-:W1:Y:S01]  /*10810*/  MUFU.EX2 R3, R6 ;  /* 0x0000000600037308 */ /* 0x000e620000000800 */
[----:B------:R-:W-:Y:S02]  /*10820*/  FSEL R5, R116, RZ, P0 ;  /* 0x000000ff74057208 */ /* 0x000fe40000000000 */
[----:B------:R-:W-:Y:S02]  /*10830*/  FSEL R134, R134, RZ, P0 ;  /* 0x000000ff86867208 */ /* 0x000fe40000000000 */
[----:B------:R-:W-:Y:S01]  /*10840*/  ISETP.GT.AND P0, PT, R168, R215, PT ;  /* 0x000000d7a800720c */ /* 0x000fe20003f04270 */
[----:B------:R-:W-:Y:S02]  /*10850*/  FADD.FTZ R5, -R5, R2 ;  /* 0x0000000205057221 */ /* 0x000fe40000010100 */
[--C-:B------:R-:W-:Y:S02]  /*10860*/  FFMA.FTZ R133, R11, c[0x0][0x2d0], -R134.reuse ;  /* 0x0000b4000b857a23 */ /* 0x100fe40000010886 */
[----:B------:R-:W-:Y:S01]  /*10870*/  MUFU.EX2 R232, R232 ;  /* 0x000000e800e87308 */ /* 0x000fe20000000800 */
[--C-:B------:R-:W-:Y:S01]  /*10880*/  FFMA.FTZ R131, R9, c[0x0][0x2d0], -R134.reuse ;  /* 0x0000b40009837a23 */ /* 0x100fe20000010886 */
[----:B---3--:R-:W-:Y:S01]  /*10890*/  F2FP.BF16.PACK_AB R126, R129, R118 ;  /* 0x00000076817e723e */ /* 0x008fe200000010ff */
[--C-:B------:R-:W-:Y:S02]  /*108a0*/  FFMA.FTZ R132, R125, c[0x0][0x2d0], -R134.reuse ;  /* 0x0000b4007d847a23 */ /* 0x100fe40000010886 */
[--C-:B------:R-:W-:Y:S02]  /*108b0*/  FFMA.FTZ R130, R7, c[0x0][0x2d0], -R134.reuse ;  /* 0x0000b40007827a23 */ /* 0x100fe40000010886 */
[----:B------:R-:W-:Y:S02]  /*108c0*/  FMUL.FTZ R2, R5, c[0x0][0x2d0] ;  /* 0x0000b40005027a20 */ /* 0x000fe40000410000 */
[--C-:B------:R-:W-:Y:S01]  /*108d0*/  FFMA.FTZ R161, R161, c[0x0][0x2d0], -R134.reuse ;  /* 0x0000b400a1a17a23 */ /* 0x100fe20000010886 */
[----:B------:R-:W-:Y:S01]  /*108e0*/  MUFU.EX2 R133, R133 ;  /* 0x0000008500857308 */ /* 0x000fe20000000800 */
        /* <DEDUP_REMOVED lines=11> */
[----:B------:R-:W2:Y:S01]  /*109a0*/  MUFU.EX2 R132, R132 ;  /* 0x0000008400847308 */ /* 0x000ea20000000800 */
        /* <DEDUP_REMOVED lines=14> */
[----:B--2---:R-:W-:Y:S01]  /*10a90*/  F2FP.BF16.PACK_AB R125, R132, R133 ;  /* 0x00000085847d723e */ /* 0x004fe200000010ff */
        /* <DEDUP_REMOVED lines=12> */
[----:B------:R-:W-:Y:S01]  /*10b60*/  FMUL.FTZ R51, R2, R71 ;  /* 0x0000004702337220 */ /* 0x000fe20000410000 */
[----:B------:R-:W2:Y:S01]  /*10b70*/  LDSM.16.MT88.4 R84, [R210+0x3100] ;  /* 0x00310000d254783b */ /* 0x000ea20000004200 */
[C---:B------:R-:W-:Y:S01]  /*10b80*/  FMUL.FTZ R53, R3.reuse, R53 ;  /* 0x0000003503357220 */ /* 0x040fe20000410000 */
[----:B-1----:R-:W-:Y:S01]  /*10b90*/  F2FP.BF16.PACK_AB R127, R130, R131 ;  /* 0x00000083827f723e */ /* 0x002fe200000010ff */
[C---:B------:R-:W-:Y:S02]  /*10ba0*/  FMUL.FTZ R54, R2.reuse, R54 ;  /* 0x0000003602367220 */ /* 0x040fe40000410000 */
[C---:B------:R-:W-:Y:S02]  /*10bb0*/  FMUL.FTZ R55, R2.reuse, R55 ;  /* 0x0000003702377220 */ /* 0x040fe40000410000 */
[C---:B------:R-:W-:Y:S01]  /*10bc0*/  FMUL.FTZ R56, R3.reuse, R56 ;  /* 0x0000003803387220 */ /* 0x040fe20000410000 */
[----:B------:R-:W1:Y:S01]  /*10bd0*/  LDSM.16.MT88.4 R76, [R209+0x3100] ;  /* 0x00310000d14c783b */ /* 0x000e620000004200 */
[C---:B------:R-:W-:Y:S01]  /*10be0*/  HMMA.16816.F32.BF16 R4, R124.reuse, R12, R4 ;  /* 0x0000000c7c04723c */ /* 0x040fe20000041804 */
[----:B------:R-:W-:Y:S04]  /*10bf0*/  MUFU.EX2 R157, R157 ;  /* 0x0000009d009d7308 */ /* 0x000fe80000000800 */
[C---:B------:R-:W-:Y:S02]  /*10c00*/  FMUL.FTZ R57, R3.reuse, R57 ;  /* 0x0000003903397220 */ /* 0x040fe40000410000 */
[----:B------:R-:W3:Y:S01]  /*10c10*/  LDSM.16.MT88.4 R68, [R208+0x3100] ;  /* 0x00310000d044783b */ /* 0x000ee20000004200 */
        /* <DEDUP_REMOVED lines=31> */
[C---:B------:R-:W-:Y:S02]  /*10e10*/  FMUL.FTZ R67, R2.reuse, R67 ;  /* 0x0000004302437220 */ /* 0x040fe40000410000 */
        /* <DEDUP_REMOVED lines=30> */
[----:B------:R-:W3:Y:S01]  /*11000*/  MUFU.EX2 R163, R163 ;  /* 0x000000a300a37308 */ /* 0x000ee20000000800 */
[----:B------:R-:W4:Y:S01]  /*11010*/  LDSM.16.MT88.4 R72, [R212+0x900] ;  /* 0x00090000d448783b */ /* 0x000f220000004200 */
[--C-:B------:R-:W-:Y:S02]  /*11020*/  FFMA.FTZ R235, R240, c[0x0][0x2d0], -R149.reuse ;  /* 0x0000b400f0eb7a23 */ /* 0x100fe40000010895 */
[--C-:B------:R-:W-:Y:S02]  /*11030*/  FFMA.FTZ R237, R238, c[0x0][0x2d0], -R149.reuse ;  /* 0x0000b400eeed7a23 */ /* 0x100fe40000010895 */
[C---:B--2---:R-:W-:Y:S03]  /*11040*/  HMMA.16816.F32.BF16 R44, R124.reuse, R84, R44 ;  /* 0x000000547c2c723c */ /* 0x044fe6000004182c */
        /* <DEDUP_REMOVED lines=17> */
[C---:B---3--:R-:W-:Y:S04]  /*11160*/  HMMA.16816.F32.BF16 R60, R124.reuse, R68, R60 ;  /* 0x000000447c3c723c */ /* 0x048fe8000004183c */
        /* <DEDUP_REMOVED lines=131> */
[----:B------:R-:W-:Y:S01]  /*119a0*/  FADD.FTZ R3, R157, R2 ;  /* 0x000000029d037221 */ /* 0x000fe20000010000 */
[----:B------:R-:W-:Y:S03]  /*119b0*/  IADD3 R2, R168, -0x1, RZ ;  /* 0xffffffffa8027810 */ /* 0x000fe60007ffe0ff */
[C---:B-1----:R-:W-:Y:S04]  /*119c0*/  HMMA.16816.F32.BF16 R20, R68.reuse, R76, R20 ;  /* 0x0000004c4414723c */ /* 0x042fe80000041814 */
[----:B------:R-:W-:Y:S02]  /*119d0*/  FADD.FTZ R3, R170, R3 ;  /* 0x00000003aa037221 */ /* 0x000fe40000010000 */
[----:B------:R-:W-:Y:S02]  /*119e0*/  IMAD.MOV.U32 R168, RZ, RZ, R2 ;  /* 0x000000ffffa87224 */ /* 0x000fe400078e0002 */
[C---:B------:R-:W-:Y:S01]  /*119f0*/  HMMA.16816.F32.BF16 R24, R68.reuse, R78, R24 ;  /* 0x0000004e4418723c */ /* 0x040fe20000041818 */
[----:B------:R-:W1:Y:S03]  /*11a00*/  LDSM.16.MT88.4 R76, [R212+0x2100] ;  /* 0x00210000d44c783b */ /* 0x000e660000004200 */
[----:B------:R-:W-:Y:S02]  /*11a10*/  FADD.FTZ R140, R140, R3 ;  /* 0x000000038c8c7221 */ /* 0x000fe40000010000 */
[----:B------:R-:W-:Y:S02]  /*11a20*/  IMAD.MOV.U32 R3, RZ, RZ, R0 ;  /* 0x000000ffff037224 */ /* 0x000fe400078e0000 */
[C---:B------:R-:W-:Y:S04]  /*11a30*/  HMMA.16816.F32.BF16 R28, R68.reuse, R84, R28 ;  /* 0x00000054441c723c */ /* 0x040fe8000004181c */
[----:B------:R-:W-:Y:S02]  /*11a40*/  FADD.FTZ R140, R139, R140 ;  /* 0x0000008c8b8c7221 */ /* 0x000fe40000010000 */
[----:B------:R-:W-:Y:S02]  /*11a50*/  IMAD.MOV.U32 R2, RZ, RZ, R116 ;  /* 0x000000ffff027224 */ /* 0x000fe400078e0074 */
        /* <DEDUP_REMOVED lines=21> */
[----:B------:R-:W-:Y:S03]  /*11bb0*/  F2FP.BF16.PACK_AB R71, R170, R157 ;  /* 0x0000009daa47723e */ /* 0x000fe600000010ff */
[----:B------:R-:W-:Y:S04]  /*11bc0*/  FADD.FTZ R164, R164, R241 ;  /* 0x000000f1a4a47221 */ /* 0x000fe80000010000 */
[C---:B-1----:R-:W-:Y:S03]  /*11bd0*/  HMMA.16816.F32.BF16 R4, R68.reuse, R76, R4 ;  /* 0x0000004c4404723c */ /* 0x042fe60000041804 */
[----:B------:R-:W-:Y:S04]  /*11be0*/  FADD.FTZ R245, R245, R164 ;  /* 0x000000a4f5f57221 */ /* 0x000fe80000010000 */
        /* <DEDUP_REMOVED lines=44> */
.L_x_54:
[----:B------:R-:W1:Y:S01]  /*11eb0*/  SHFL.BFLY PT, R3, R228, 0x2, 0x1f ;  /* 0x0c401f00e4037f89 */ /* 0x000e6200000e0000 */
[----:B------:R-:W-:-:S02]  /*11ec0*/  MOV R7, RZ ;  /* 0x000000ff00077202 */ /* 0x000fc40000000f00 */
[----:B------:R-:W-:Y:S01]  /*11ed0*/  MOV R4, RZ ;  /* 0x000000ff00047202 */ /* 0x000fe20000000f00 */
[----:B------:R-:W2:Y:S01]  /*11ee0*/  SHFL.BFLY PT, R2, R229, 0x2, 0x1f ;  /* 0x0c401f00e5027f89 */ /* 0x000ea200000e0000 */
[----:B------:R-:W-:Y:S01]  /*11ef0*/  PLOP3.LUT P2, PT, PT, PT, PT, 0x8, 0x0 ;  /* 0x000000000000781c */ /* 0x000fe20003f4e170 */
[----:B-1----:R-:W-:Y:S02]  /*11f00*/  FADD.FTZ R3, R3, R228 ;  /* 0x000000e403037221 */ /* 0x002fe40000010000 */
[----:B--2---:R-:W-:-:S03]  /*11f10*/  FADD.FTZ R2, R2, R229 ;  /* 0x000000e502027221 */ /* 0x004fc60000010000 */
[----:B------:R-:W1:Y:S04]  /*11f20*/  SHFL.BFLY PT, R6, R3, 0x1, 0x1f ;  /* 0x0c201f0003067f89 */ /* 0x000e6800000e0000 */
[----:B------:R-:W2:Y:S01]  /*11f30*/  SHFL.BFLY PT, R5, R2, 0x1, 0x1f ;  /* 0x0c201f0002057f89 */ /* 0x000ea200000e0000 */
[----:B-1----:R-:W-:Y:S02]  /*11f40*/  FADD.FTZ R6, R3, R6 ;  /* 0x0000000603067221 */ /* 0x002fe40000010000 */
[----:B--2---:R-:W-:-:S03]  /*11f50*/  FADD.FTZ R5, R5, R2 ;  /* 0x0000000205057221 */ /* 0x004fc60000010000 */
[----:B------:R-:W-:Y:S02]  /*11f60*/  FSETP.NE.FTZ.AND P1, PT, R6, RZ, PT ;  /* 0x000000ff0600720b */ /* 0x000fe40003f35000 */
[----:B------:R-:W-:-:S11]  /*11f70*/  FSETP.NE.FTZ.AND P0, PT, R5, RZ, PT ;  /* 0x000000ff0500720b */ /* 0x000fd60003f15000 */
[----:B------:R-:W1:Y:S01]  /*11f80*/  @P1 MUFU.RCP R7, R6 ;  /* 0x0000000600071308 */ /* 0x000e620000001000 */
[----:B------:R-:W-:Y:S02]  /*11f90*/  @P1 MOV R10, 0x3f317218 ;  /* 0x3f317218000a1802 */ /* 0x000fe40000000f00 */
[----:B------:R-:W-:-:S05]  /*11fa0*/  @P0 MOV R11, 0x3f317218 ;  /* 0x3f317218000b0802 */ /* 0x000fca0000000f00 */
[----:B------:R-:W2:Y:S01]  /*11fb0*/  @P1 MUFU.LG2 R6, R6 ;  /* 0x0000000600061308 */ /* 0x000ea20000000c00 */
[----:B------:R-:W-:-:S07]  /*11fc0*/  @P0 FMUL.FTZ R11, R11, c[0x0][0x2d0] ;  /* 0x0000b4000b0b0a20 */ /* 0x000fce0000410000 */
[----:B------:R-:W3:Y:S01]  /*11fd0*/  @P0 MUFU.LG2 R8, R5 ;  /* 0x0000000500080308 */ /* 0x000ee20000000c00 */
[C---:B-1----:R-:W-:Y:S02]  /*11fe0*/  FMUL.FTZ R112, R7.reuse, R112 ;  /* 0x0000007007707220 */ /* 0x042fe40000410000 */
[C---:B------:R-:W-:Y:S02]  /*11ff0*/  FMUL.FTZ R113, R7.reuse, R113 ;  /* 0x0000007107717220 */ /* 0x040fe40000410000 */
[C---:B------:R-:W-:Y:S02]  /*12000*/  FMUL.FTZ R108, R7.reuse, R108 ;  /* 0x0000006c076c7220 */ /* 0x040fe40000410000 */
[----:B------:R-:W-:Y:S01]  /*12010*/  FMUL.FTZ R109, R7, R109 ;  /* 0x0000006d076d7220 */ /* 0x000fe20000410000 */
[----:B------:R1:W4:Y:S01]  /*12020*/  @P0 MUFU.RCP R4, R5 ;  /* 0x0000000500040308 */ /* 0x0003220000001000 */
[----:B--2---:R-:W-:Y:S02]  /*12030*/  @P1 FMUL.FTZ R9, R6, 0.69314718246459960938 ;  /* 0x3f31721806091820 */ /* 0x004fe40000410000 */
[----:B------:R-:W-:-:S02]  /*12040*/  @P1 FMUL.FTZ R6, R10, c[0x0][0x2d0] ;  /* 0x0000b4000a061a20 */ /* 0x000fc40000410000 */
[C---:B------:R-:W-:Y:S02]  /*12050*/  FMUL.FTZ R104, R7.reuse, R104 ;  /* 0x0000006807687220 */ /* 0x040fe40000410000 */
[C---:B------:R-:W-:Y:S02]  /*12060*/  FMUL.FTZ R105, R7.reuse, R105 ;  /* 0x0000006907697220 */ /* 0x040fe40000410000 */
[----:B---3--:R-:W-:Y:S02]  /*12070*/  @P0 FMUL.FTZ R8, R8, 0.69314718246459960938 ;  /* 0x3f31721808080820 */ /* 0x008fe40000410000 */
[C---:B------:R-:W-:Y:S02]  /*12080*/  FMUL.FTZ R2, R7.reuse, R100 ;  /* 0x0000006407027220 */ /* 0x040fe40000410000 */
[C---:B------:R-:W-:Y:S02]  /*12090*/  FMUL.FTZ R3, R7.reuse, R101 ;  /* 0x0000006507037220 */ /* 0x040fe40000410000 */
[C---:B------:R-:W-:Y:S01]  /*120a0*/  FMUL.FTZ R96, R7.reuse, R96 ;  /* 0x0000006007607220 */ /* 0x040fe20000410000 */
[----:B-1----:R-:W-:Y:S01]  /*120b0*/  MOV R5, 0xff800000 ;  /* 0xff80000000057802 */ /* 0x002fe20000000f00 */
        /* <DEDUP_REMOVED lines=22> */
[----:B------:R-:W-:Y:S01]  /*12220*/  FMUL.FTZ R65, R7, R65 ;  /* 0x0000004107417220 */ /* 0x000fe20000410000 */
[----:B------:R-:W-:Y:S01]  /*12230*/  MOV R7, 0xff800000 ;  /* 0xff80000000077802 */ /* 0x000fe20000000f00 */
[C---:B----4-:R-:W-:Y:S02]  /*12240*/  FMUL.FTZ R114, R4.reuse, R114 ;  /* 0x0000007204727220 */ /* 0x050fe40000410000 */
        /* <DEDUP_REMOVED lines=33> */
.L_x_22:
[----:B------:R-:W-:Y:S05]  /*12460*/  @P2 BRA `(.L_x_65) ;  /* 0x0000137000002947 */ /* 0x000fea0003800000 */
[----:B------:R-:W1:Y:S01]  /*12470*/  S2R R9, SR_CTAID.Y ;  /* 0x0000000000097919 */ /* 0x000e620000002600 */
[----:B------:R-:W-:Y:S01]  /*12480*/  IMAD R8, RZ, RZ, -UR9 ;  /* 0x80000009ff087e24 */ /* 0x000fe2000f8e02ff */
[----:B------:R-:W-:Y:S01]  /*12490*/  USHF.R.S32.HI UR6, URZ, 0x1f, UR9 ;  /* 0x0000001f3f067899 */ /* 0x000fe20008011409 */
[----:B------:R-:W-:Y:S01]  /*124a0*/  BSSY B0, `(.L_x_66) ;  /* 0x00000d1000007945 */ /* 0x000fe20003800000 */
[----:B------:R-:W2:Y:S01]  /*124b0*/  S2R R4, SR_TID.X ;  /* 0x0000000000047919 */ /* 0x000ea20000002100 */
[----:B------:R-:W-:Y:S02]  /*124c0*/  ULDC.64 UR4, c[0x0][0x4d0] ;  /* 0x0001340000047ab9 */ /* 0x000fe40000000a00 */
[----:B------:R-:W-:Y:S01]  /*124d0*/  UIMAD UR7, UR6, UR4, URZ ;  /* 0x00000004060772a4 */ /* 0x000fe2000f8e023f */
[----:B------:R-:W3:Y:S01]  /*124e0*/  S2R R11, SR_CTAID.Z ;  /* 0x00000000000b7919 */ /* 0x000ee20000002700 */
[----:B------:R-:W-:-:S02]  /*124f0*/  UIMAD.WIDE.U32 UR10, UR9, UR4, URZ ;  /* 0x00000004090a72a5 */ /* 0x000fc4000f8e003f */
[----:B------:R-:W-:Y:S01]  /*12500*/  UIMAD UR7, UR9, UR5, UR7 ;  /* 0x00000005090772a4 */ /* 0x000fe2000f8e0207 */
[----:B------:R-:W4:Y:S02]  /*12510*/  S2R R12, SR_CTAID.X ;  /* 0x00000000000c7919 */ /* 0x000f240000002500 */
[----:B------:R-:W-:Y:S01]  /*12520*/  ULDC.64 UR4, c[0x0][0x438] ;  /* 0x00010e0000047ab9 */ /* 0x000fe20000000a00 */
[----:B------:R-:W-:Y:S01]  /*12530*/  MOV R19, UR11 ;  /* 0x0000000b00137c02 */ /* 0x000fe20008000f00 */
[----:B------:R-:W-:Y:S01]  /*12540*/  UIMAD.WIDE.U32 UR12, UR9, UR4, URZ ;  /* 0x00000004090c72a5 */ /* 0x000fe2000f8e003f */
[----:B------:R-:W-:Y:S01]  /*12550*/  IMAD.U32 R18, RZ, RZ, UR10 ;  /* 0x0000000aff127e24 */ /* 0x000fe2000f8e00ff */
[----:B------:R-:W-:Y:S02]  /*12560*/  UIMAD UR4, UR6, UR4, URZ ;  /* 0x00000004060472a4 */ /* 0x000fe4000f8e023f */
[----:B------:R-:W-:Y:S02]  /*12570*/  UIADD3 UR7, UR11, UR7, URZ ;  /* 0x000000070b077290 */ /* 0x000fe4000fffe03f */
[----:B------:R-:W-:Y:S01]  /*12580*/  UIMAD UR4, UR9, UR5, UR4 ;  /* 0x00000005090472a4 */ /* 0x000fe2000f8e0204 */
[----:B------:R-:W-:Y:S01]  /*12590*/  MOV R16, UR12 ;  /* 0x0000000c00107c02 */ /* 0x000fe20008000f00 */
[----:B-1----:R-:W-:-:S02]  /*125a0*/  IMAD R8, R8, c[0x0][0x550], R9 ;  /* 0x0001540008087a24 */ /* 0x002fc400078e0209 */
[----:B------:R-:W-:Y:S01]  /*125b0*/  UIADD3 UR4, UR13, UR4, URZ ;  /* 0x000000040d047290 */ /* 0x000fe2000fffe03f */
[----:B------:R-:W-:Y:S01]  /*125c0*/  IMAD.U32 R17, RZ, RZ, UR13 ;  /* 0x0000000dff117e24 */ /* 0x000fe2000f8e00ff */
[----:B--2---:R-:W-:Y:S01]  /*125d0*/  SHF.R.S32.HI R9, RZ, 0x1f, R4 ;  /* 0x0000001fff097819 */ /* 0x004fe20000011404 */
[----:B------:R-:W-:-:S03]  /*125e0*/  IMAD.U32 R19, RZ, RZ, UR7 ;  /* 0x00000007ff137e24 */ /* 0x000fc6000f8e00ff */
[CC--:B------:R-:W-:Y:S01]  /*125f0*/  LEA.HI R0, R9.reuse, R4.reuse, RZ, 0x5 ;  /* 0x0000000409007211 */ /* 0x0c0fe200078f28ff */
[----:B------:R-:W-:Y:S01]  /*12600*/  IMAD.U32 R17, RZ, RZ, UR4 ;  /* 0x00000004ff117e24 */ /* 0x000fe2000f8e00ff */
[-C--:B------:R-:W-:Y:S01]  /*12610*/  LEA.HI R9, R9, R4.reuse, RZ, 0x2 ;  /* 0x0000000409097211 */ /* 0x080fe200078f10ff */
[C---:B---3--:R-:W-:Y:S01]  /*12620*/  IMAD.WIDE.U32 R18, R11.reuse, c[0x0][0x4d8], R18 ;  /* 0x000136000b127a25 */ /* 0x048fe200078e0012 */
[----:B------:R-:W-:Y:S02]  /*12630*/  LOP3.LUT R13, R0, 0xffffffe0, RZ, 0xc0, !PT ;  /* 0xffffffe0000d7812 */ /* 0x000fe400078ec0ff */
[----:B------:R-:W-:Y:S01]  /*12640*/  SHF.R.S32.HI R15, RZ, 0x5, R0 ;  /* 0x00000005ff0f7819 */ /* 0x000fe20000011400 */
[----:B------:R-:W-:Y:S01]  /*12650*/  IMAD.WIDE.U32 R16, R11, c[0x0][0x440], R16 ;  /* 0x000110000b107a25 */ /* 0x000fe200078e0010 */
[----:B------:R-:W-:Y:S02]  /*12660*/  SHF.R.S32.HI R0, RZ, 0x1f, R0 ;  /* 0x0000001fff007819 */ /* 0x000fe40000011400 */
[----:B------:R-:W-:Y:S01]  /*12670*/  LOP3.LUT R9, R9, 0xfffffffc, RZ, 0xc0, !PT ;  /* 0xfffffffc09097812 */ /* 0x000fe200078ec0ff */
[----:B------:R-:W-:Y:S01]  /*12680*/  IMAD.IADD R6, R4, 0x1, -R13 ;  /* 0x0000000104067824 */ /* 0x000fe200078e0a0d */
[----:B------:R-:W-:Y:S01]  /*12690*/  LEA.HI R0, R0, R15, RZ, 0x3 ;  /* 0x0000000f00007211 */ /* 0x000fe200078f18ff */
[----:B------:R-:W-:Y:S01]  /*126a0*/  IMAD.MOV.U32 R20, RZ, RZ, R18 ;  /* 0x000000ffff147224 */ /* 0x000fe200078e0012 */
[----:B------:R-:W-:-:S02]  /*126b0*/  IADD3 R9, -R9, R4, RZ ;  /* 0x0000000409097210 */ /* 0x000fc40007ffe1ff */
[----:B------:R-:W-:Y:S02]  /*126c0*/  LOP3.LUT R0, R0, 0xffffff8, RZ, 0xc0, !PT ;  /* 0x0ffffff800007812 */ /* 0x000fe400078ec0ff */
[----:B------:R-:W-:Y:S02]  /*126d0*/  SHF.R.S32.HI R13, RZ, 0x1f, R6 ;  /* 0x0000001fff0d7819 */ /* 0x000fe40000011406 */
[----:B------:R-:W-:Y:S01]  /*126e0*/  SHF.R.S32.HI R10, RZ, 0x1f, R11 ;  /* 0x0000001fff0a7819 */ /* 0x000fe2000001140b */
[----:B------:R-:W-:Y:S01]  /*126f0*/  IMAD.IADD R15, R15, 0x1, -R0 ;  /* 0x000000010f0f7824 */ /* 0x000fe200078e0a00 */
[----:B------:R-:W-:Y:S02]  /*12700*/  LEA.HI R0, R9, R9, RZ, 0x1 ;  /* 0x0000000909007211 */ /* 0x000fe400078f08ff */
[----:B------:R-:W-:Y:S01]  /*12710*/  LEA.HI R4, R13, R6, RZ, 0x2 ;  /* 0x000000060d047211 */ /* 0x000fe200078f10ff */
[----:B------:R-:W-:Y:S01]  /*12720*/  IMAD.MOV.U32 R13, RZ, RZ, c[0x0][0x4e8] ;  /* 0x00013a00ff0d7624 */ /* 0x000fe200078e00ff */
[----:B------:R-:W-:-:S02]  /*12730*/  LOP3.LUT R0, R0, 0x1ffffffe, RZ, 0xc0, !PT ;  /* 0x1ffffffe00007812 */ /* 0x000fc400078ec0ff */
[----:B------:R-:W-:Y:S02]  /*12740*/  SHF.R.S32.HI R14, RZ, 0x2, R4 ;  /* 0x00000002ff0e7819 */ /* 0x000fe40000011404 */
[----:B------:R-:W-:Y:S01]  /*12750*/  IADD3 R0, R9, -R0, RZ ;  /* 0x8000000009007210 */ /* 0x000fe20007ffe0ff */
[----:B------:R-:W-:Y:S01]  /*12760*/  BAR.SYNC.DEFER_BLOCKING 0x1, 0x100 ;  /* 0x0044000000007b1d */ /* 0x000fe20000010000 */
[----:B------:R-:W-:Y:S01]  /*12770*/  ISETP.NE.AND P1, PT, R13, 0x1, PT ;  /* 0x000000010d00780c */ /* 0x000fe20003f25270 */
[----:B------:R-:W-:Y:S01]  /*12780*/  IMAD R15, R15, 0x10, R14 ;  /* 0x000000100f0f7824 */ /* 0x000fe200078e020e */
[----:B------:R-:W-:Y:S01]  /*12790*/  MOV R22, R16 ;  /* 0x0000001000167202 */ /* 0x000fe20000000f00 */
[----:B------:R-:W-:Y:S02]  /*127a0*/  IMAD R14, R10, c[0x0][0x4d8], RZ ;  /* 0x000136000a0e7a24 */ /* 0x000fe400078e02ff */
[----:B------:R-:W-:Y:S01]  /*127b0*/  IMAD R9, R0, 0x8, R15 ;  /* 0x0000000800097824 */ /* 0x000fe200078e020f */
[----:B------:R-:W-:Y:S01]  /*127c0*/  SHF.R.S32.HI R0, RZ, 0x1f, R8 ;  /* 0x0000001fff007819 */ /* 0x000fe20000011408 */
[----:B------:R-:W-:-:S02]  /*127d0*/  IMAD R10, R10, c[0x0][0x440], RZ ;  /* 0x000110000a0a7a24 */ /* 0x000fc400078e02ff */
[C---:B------:R-:W-:Y:S01]  /*127e0*/  IMAD R14, R11.reuse, c[0x0][0x4dc], R14 ;  /* 0x000137000b0e7a24 */ /* 0x040fe200078e020e */
[C---:B----4-:R-:W-:Y:S01]  /*127f0*/  LEA R9, R12.reuse, R9, 0x7 ;  /* 0x000000090c097211 */ /* 0x050fe200078e38ff */
[----:B------:R-:W-:Y:S01]  /*12800*/  IMAD R10, R11, c[0x0][0x444], R10 ;  /* 0x000111000b0a7a24 */ /* 0x000fe200078e020a */
[----:B------:R-:W-:Y:S01]  /*12810*/  LEA R12, R12, R15, 0x7 ;  /* 0x0000000f0c0c7211 */ /* 0x000fe200078e38ff */
[----:B------:R-:W-:Y:S01]  /*12820*/  IMAD.IADD R21, R19, 0x1, R14 ;  /* 0x0000000113157824 */ /* 0x000fe200078e020e */
[----:B------:R-:W-:Y:S01]  /*12830*/  MOV R11, R9 ;  /* 0x00000009000b7202 */ /* 0x000fe20000000f00 */
[----:B------:R-:W-:Y:S02]  /*12840*/  IMAD.IADD R23, R17, 0x1, R10 ;  /* 0x0000000111177824 */ /* 0x000fe400078e020a */
[----:B------:R-:W-:-:S04]  /*12850*/  @P1 IMAD.HI.U32 R10, R9, c[0x0][0x4ec], RZ ;  /* 0x00013b00090a1a27 */ /* 0x000fc800078e00ff */
[C---:B------:R-:W-:Y:S01]  /*12860*/  IMAD R17, R0.reuse, c[0x0][0x4e0], RZ ;  /* 0x0001380000117a24 */ /* 0x040fe200078e02ff */
[----:B------:R-:W-:Y:S01]  /*12870*/  @P1 SHF.R.U32.HI R11, RZ, c[0x0][0x4f0], R10 ;  /* 0x00013c00ff0b1a19 */ /* 0x000fe2000001160a */
[----:B------:R-:W-:Y:S01]  /*12880*/  IMAD R19, R0, c[0x0][0x448], RZ ;  /* 0x0001120000137a24 */ /* 0x000fe200078e02ff */
[----:B------:R-:W-:Y:S01]  /*12890*/  MOV R10, R9 ;  /* 0x00000009000a7202 */ /* 0x000fe20000000f00 */
[C---:B------:R-:W-:Y:S01]  /*128a0*/  IMAD R17, R8.reuse, c[0x0][0x4e4], R17 ;  /* 0x0001390008117a24 */ /* 0x040fe200078e0211 */
[--C-:B------:R-:W-:Y:S01]  /*128b0*/  SHF.R.S32.HI R14, RZ, 0x1f, R11.reuse ;  /* 0x0000001fff0e7819 */ /* 0x100fe2000001140b */
[----:B------:R-:W-:Y:S02]  /*128c0*/  IMAD.MOV R0, RZ, RZ, -R11 ;  /* 0x000000ffff007224 */ /* 0x000fe400078e0a0b */
[C---:B------:R-:W-:Y:S02]  /*128d0*/  IMAD R19, R8.reuse, c[0x0][0x44c], R19 ;  /* 0x0001130008137a24 */ /* 0x040fe400078e0213 */
[----:B------:R-:W-:-:S04]  /*128e0*/  IMAD.WIDE.U32 R22, R8, c[0x0][0x448], R22 ;  /* 0x0001120008167a25 */ /* 0x000fc800078e0016 */
[----:B------:R-:W-:-:S04]  /*128f0*/  IMAD.WIDE.U32 R20, R8, c[0x0][0x4e0], R20 ;  /* 0x0001380008147a25 */ /* 0x000fc800078e0014 */
[----:B------:R-:W-:Y:S01]  /*12900*/  @P1 IMAD.HI.U32 R8, R9, c[0x0][0x4ec], RZ ;  /* 0x00013b0009081a27 */ /* 0x000fe200078e00ff */
[----:B------:R-:W-:-:S03]  /*12910*/  IADD3 R16, P0, R11, R20, RZ ;  /* 0x000000140b107210 */ /* 0x000fc60007f1e0ff */
[----:B------:R-:W-:Y:S01]  /*12920*/  IMAD R0, R0, c[0x0][0x4e8], R9 ;  /* 0x00013a0000007a24 */ /* 0x000fe200078e0209 */
[----:B------:R-:W-:Y:S01]  /*12930*/  @P1 SHF.R.U32.HI R10, RZ, c[0x0][0x4f0], R8 ;  /* 0x00013c00ff0a1a19 */ /* 0x000fe20000011608 */
[----:B------:R-:W-:Y:S01]  /*12940*/  IMAD.IADD R23, R23, 0x1, R19 ;  /* 0x0000000117177824 */ /* 0x000fe200078e0213 */
[----:B------:R-:W-:Y:S01]  /*12950*/  IADD3.X R17, R14, R21, R17, P0, !PT ;  /* 0x000000150e117210 */ /* 0x000fe200007fe411 */
[----:B------:R-:W-:Y:S01]  /*12960*/  IMAD R13, R13, c[0x0][0x388], RZ ;  /* 0x0000e2000d0d7a24 */ /* 0x000fe200078e02ff */
[----:B------:R-:W-:Y:S01]  /*12970*/  SHF.R.S32.HI R8, RZ, 0x1f, R0 ;  /* 0x0000001fff087819 */ /* 0x000fe20000011400 */
[C---:B------:R-:W-:Y:S01]  /*12980*/  IMAD.WIDE.U32 R22, R10.reuse, c[0x0][0x430], R22 ;  /* 0x00010c000a167a25 */ /* 0x040fe200078e0016 */
[----:B------:R-:W-:Y:S02]  /*12990*/  IADD3 R14, -R10, RZ, RZ ;  /* 0x000000ff0a0e7210 */ /* 0x000fe40007ffe1ff */
[----:B------:R-:W-:Y:S01]  /*129a0*/  LOP3.LUT P1, RZ, R6, 0x3, RZ, 0xc0, !PT ;  /* 0x0000000306ff7812 */ /* 0x000fe2000782c0ff */
[----:B------:R-:W-:Y:S01]  /*129b0*/  IMAD R11, R8, c[0x0][0x4c8], RZ ;  /* 0x00013200080b7a24 */ /* 0x000fe200078e02ff */
[----:B------:R-:W-:Y:S01]  /*129c0*/  SHF.R.S32.HI R8, RZ, 0x1f, R10 ;  /* 0x0000001fff087819 */ /* 0x000fe2000001140a */
[----:B------:R-:W-:Y:S01]  /*129d0*/  IMAD.WIDE.U32 R16, R0, c[0x0][0x4c8], R16 ;  /* 0x0001320000107a25 */ /* 0x000fe200078e0010 */
[----:B------:R-:W-:-:S03]  /*129e0*/  ISETP.GE.OR P2, PT, R12, R13, P1 ;  /* 0x0000000d0c00720c */ /* 0x000fc60000f46670 */
[----:B------:R-:W-:Y:S01]  /*129f0*/  IMAD R11, R0, c[0x0][0x4cc], R11 ;  /* 0x00013300000b7a24 */ /* 0x000fe200078e020b */
[----:B------:R-:W-:Y:S01]  /*12a00*/  LEA R0, P0, R16, c[0x0][0x4a8], 0x2 ;  /* 0x00012a0010007a11 */ /* 0x000fe200078010ff */
[----:B------:R-:W-:Y:S02]  /*12a10*/  IMAD R14, R14, c[0x0][0x4e8], R9 ;  /* 0x00013a000e0e7a24 */ /* 0x000fe400078e0209 */
[----:B------:R-:W-:Y:S02]  /*12a20*/  IMAD.IADD R11, R17, 0x1, R11 ;  /* 0x00000001110b7824 */ /* 0x000fe400078e020b */
[----:B------:R-:W-:Y:S01]  /*12a30*/  IMAD R9, R8, c[0x0][0x430], RZ ;  /* 0x00010c0008097a24 */ /* 0x000fe200078e02ff */
[----:B------:R-:W-:Y:S01]  /*12a40*/  SHFL.IDX PT, R18, R0, 0x1, 0x1c1f ;  /* 0x003c1f0000127f89 */ /* 0x000fe200000e0000 */
[----:B------:R-:W-:Y:S02]  /*12a50*/  SHF.R.S32.HI R8, RZ, 0x1f, R14 ;  /* 0x0000001fff087819 */ /* 0x000fe4000001140e */
[----:B------:R-:W-:Y:S01]  /*12a60*/  LEA.HI.X R11, R16, c[0x0][0x4ac], R11, 0x2, P0 ;  /* 0x00012b00100b7a11 */ /* 0x000fe200000f140b */
[----:B------:R-:W-:Y:S01]  /*12a70*/  IMAD R9, R10, c[0x0][0x434], R9 ;  /* 0x00010d000a097a24 */ /* 0x000fe200078e0209 */
[----:B------:R-:W-:Y:S03]  /*12a80*/  SHFL.IDX PT, R16, R0, RZ, 0x1c1f ;  /* 0x001c1fff00107589 */ /* 0x000fe600000e0000 */
[----:B------:R-:W-:Y:S01]  /*12a90*/  IMAD.IADD R23, R23, 0x1, R9 ;  /* 0x0000000117177824 */ /* 0x000fe200078e0209 */
[----:B------:R-:W1:Y:S01]  /*12aa0*/  SHFL.IDX PT, R17, R11, RZ, 0x1c1f ;  /* 0x001c1fff0b117589 */ /* 0x000e6200000e0000 */
[----:B------:R-:W-:Y:S01]  /*12ab0*/  IMAD R9, R8, c[0x0][0x428], RZ ;  /* 0x00010a0008097a24 */ /* 0x000fe200078e02ff */
[----:B------:R-:W-:-:S02]  /*12ac0*/  IADD3 R8, R12, 0x8, RZ ;  /* 0x000000080c087810 */ /* 0x000fc40007ffe0ff */
[----:B------:R2:W3:Y:S01]  /*12ad0*/  SHFL.IDX PT, R19, R11, 0x1, 0x1c1f ;  /* 0x003c1f000b137f89 */ /* 0x0004e200000e0000 */
[----:B------:R-:W-:Y:S01]  /*12ae0*/  IMAD R9, R14, c[0x0][0x42c], R9 ;  /* 0x00010b000e097a24 */ /* 0x000fe200078e0209 */
[----:B------:R-:W-:Y:S01]  /*12af0*/  ISETP.GE.OR P1, PT, R8, R13, P1 ;  /* 0x0000000d0800720c */ /* 0x000fe20000f26670 */
[----:B------:R-:W-:-:S05]  /*12b00*/  IMAD.WIDE.U32 R14, R14, c[0x0][0x428], R22 ;  /* 0x00010a000e0e7a25 */ /* 0x000fca00078e0016 */
[----:B------:R-:W-:Y:S02]  /*12b10*/  IADD3 R10, R15, R9, RZ ;  /* 0x000000090f0a7210 */ /* 0x000fe40007ffe0ff */
[----:B------:R-:W-:-:S04]  /*12b20*/  LEA R9, P0, R14, c[0x0][0x400], 0x2 ;  /* 0x000100000e097a11 */ /* 0x000fc800078010ff */
[----:B------:R-:W-:Y:S02]  /*12b30*/  LEA.HI.X R10, R14, c[0x0][0x404], R10, 0x2, P0 ;  /* 0x000101000e0a7a11 */ /* 0x000fe400000f140a */
[----:B------:R4:W4:Y:S01]  /*12b40*/  SHFL.IDX PT, R14, R9, RZ, 0x1c1f ;  /* 0x001c1fff090e7589 */ /* 0x00092200000e0000 */
[----:B------:R-:W-:-:S03]  /*12b50*/  ISETP.GE.AND P0, PT, R8, R13, PT ;  /* 0x0000000d0800720c */ /* 0x000fc60003f06270 */
[----:B-1----:R1:W-:Y:S01]  /*12b60*/  @!P2 ST.E [R16.64], R5 ;  /* 0x000000051000a985 */ /* 0x0023e2000c10190e */
[----:B--2---:R-:W-:-:S03]  /*12b70*/  LOP3.LUT R11, R4, 0x7ffffffc, RZ, 0xc0, !PT ;  /* 0x7ffffffc040b7812 */ /* 0x004fc600078ec0ff */
[----:B---3--:R1:W-:Y:S01]  /*12b80*/  @!P1 ST.E [R18.64], R7 ;  /* 0x0000000712009985 */ /* 0x0083e2000c10190e */
[----:B------:R-:W-:Y:S01]  /*12b90*/  ISETP.GE.AND P1, PT, R12, R13, PT ;  /* 0x0000000d0c00720c */ /* 0x000fe20003f26270 */
[----:B------:R-:W-:Y:S02]  /*12ba0*/  IMAD.IADD R11, R6, 0x1, -R11 ;  /* 0x00000001060b7824 */ /* 0x000fe400078e0a0b */
[----:B------:R1:W2:Y:S03]  /*12bb0*/  SHFL.IDX PT, R15, R10, RZ, 0x1c1f ;  /* 0x001c1fff0a0f7589 */ /* 0x0002a600000e0000 */
[----:B------:R-:W-:-:S07]  /*12bc0*/  SHF.L.U32 R11, R11, 0x1, RZ ;  /* 0x000000010b0b7819 */ /* 0x000fce00000006ff */
[----:B------:R-:W-:Y:S05]  /*12bd0*/  @P1 BRA `(.L_x_67) ;  /* 0x000005d000001947 */ /* 0x000fea0003800000 */
[C---:B-1----:R-:W-:Y:S02]  /*12be0*/  IADD3 R7, R11.reuse, 0x8, RZ ;  /* 0x000000080b077810 */ /* 0x042fe40007ffe0ff */
[C---:B------:R-:W-:Y:S02]  /*12bf0*/  IADD3 R5, R11.reuse, 0x10, RZ ;  /* 0x000000100b057810 */ /* 0x040fe40007ffe0ff */
[----:B------:R-:W-:Y:S02]  /*12c00*/  IADD3 R4, R11, 0x18, RZ ;  /* 0x000000180b047810 */ /* 0x000fe40007ffe0ff */
[----:B------:R-:W-:Y:S02]  /*12c10*/  ISETP.GE.AND P3, PT, R7, c[0x0][0x3c8], PT ;  /* 0x0000f20007007a0c */ /* 0x000fe40003f66270 */
[----:B------:R-:W-:Y:S02]  /*12c20*/  ISETP.GE.AND P2, PT, R5, c[0x0][0x3c8], PT ;  /* 0x0000f20005007a0c */ /* 0x000fe40003f46270 */
[----:B------:R-:W-:-:S02]  /*12c30*/  ISETP.GE.AND P1, PT, R4, c[0x0][0x3c8], PT ;  /* 0x0000f20004007a0c */ /* 0x000fc40003f26270 */
[C---:B------:R-:W-:Y:S02]  /*12c40*/  ISETP.GE.AND P4, PT, R11.reuse, c[0x0][0x3c8], PT ;  /* 0x0000f2000b007a0c */ /* 0x040fe40003f86270 */
[C---:B------:R-:W-:Y:S02]  /*12c50*/  IADD3 R0, R11.reuse, 0x20, RZ ;  /* 0x000000200b007810 */ /* 0x040fe40007ffe0ff */
[----:B------:R-:W-:Y:S02]  /*12c60*/  IADD3 R18, R11, 0x28, RZ ;  /* 0x000000280b127810 */ /* 0x000fe40007ffe0ff */
[----:B------:R-:W-:Y:S02]  /*12c70*/  ISETP.GE.AND P6, PT, R0, c[0x0][0x3c8], PT ;  /* 0x0000f20000007a0c */ /* 0x000fe40003fc6270 */
[----:B------:R-:W-:Y:S02]  /*12c80*/  @!P3 LEA.HI R7, R7, R7, RZ, 0x1 ;  /* 0x000000070707b211 */ /* 0x000fe400078f08ff */
[----:B------:R-:W-:-:S02]  /*12c90*/  @!P2 LEA.HI R5, R5, R5, RZ, 0x1 ;  /* 0x000000050505a211 */ /* 0x000fc400078f08ff */
[----:B------:R-:W-:Y:S01]  /*12ca0*/  @!P1 LEA.HI R4, R4, R4, RZ, 0x1 ;  /* 0x0000000404049211 */ /* 0x000fe200078f08ff */
[--C-:B--2-4-:R-:W-:Y:S01]  /*12cb0*/  @!P4 IMAD.WIDE R12, R11, 0x4, R14.reuse ;  /* 0x000000040b0cc825 */ /* 0x114fe200078e020e */
[----:B------:R-:W-:Y:S02]  /*12cc0*/  @!P3 LOP3.LUT R7, R7, 0xfffffffe, RZ, 0xc0, !PT ;  /* 0xfffffffe0707b812 */ /* 0x000fe400078ec0ff */
[----:B------:R-:W-:Y:S02]  /*12cd0*/  @!P2 LOP3.LUT R5, R5, 0xfffffffe, RZ, 0xc0, !PT ;  /* 0xfffffffe0505a812 */ /* 0x000fe400078ec0ff */
[----:B------:R-:W-:Y:S01]  /*12ce0*/  @!P1 LOP3.LUT R21, R4, 0xfffffffe, RZ, 0xc0, !PT ;  /* 0xfffffffe04159812 */ /* 0x000fe200078ec0ff */
[--C-:B------:R-:W-:Y:S01]  /*12cf0*/  @!P3 IMAD.WIDE R6, R7, 0x4, R14.reuse ;  /* 0x000000040706b825 */ /* 0x100fe200078e020e */
[----:B------:R1:W-:Y:S01]  /*12d00*/  @!P4 ST.E.64 [R12.64], R112 ;  /* 0x000000700c00c985 */ /* 0x0003e2000c101b0e */
[----:B------:R-:W-:Y:S02]  /*12d10*/  IADD3 R8, R11, 0x30, RZ ;  /* 0x000000300b087810 */ /* 0x000fe40007ffe0ff */
[----:B------:R-:W-:Y:S01]  /*12d20*/  @!P2 IMAD.WIDE R16, R5, 0x4, R14 ;  /* 0x000000040510a825 */ /* 0x000fe200078e020e */
[C---:B------:R-:W-:Y:S01]  /*12d30*/  IADD3 R5, R11.reuse, 0x38, RZ ;  /* 0x000000380b057810 */ /* 0x040fe20007ffe0ff */
[----:B------:R2:W-:Y:S01]  /*12d40*/  @!P3 ST.E.64 [R6.64], R108 ;  /* 0x0000006c0600b985 */ /* 0x0005e2000c101b0e */
[----:B------:R-:W-:-:S02]  /*12d50*/  IADD3 R19, R11, 0x40, RZ ;  /* 0x000000400b137810 */ /* 0x000fc40007ffe0ff */
[----:B------:R-:W-:Y:S01]  /*12d60*/  ISETP.GE.AND P5, PT, R18, c[0x0][0x3c8], PT ;  /* 0x0000f20012007a0c */ /* 0x000fe20003fa6270 */
[----:B------:R3:W-:Y:S01]  /*12d70*/  @!P2 ST.E.64 [R16.64], R104 ;  /* 0x000000681000a985 */ /* 0x0007e2000c101b0e */
[----:B------:R-:W-:Y:S02]  /*12d80*/  IADD3 R4, R11, 0x48, RZ ;  /* 0x000000480b047810 */ /* 0x000fe40007ffe0ff */
[----:B------:R-:W-:Y:S02]  /*12d90*/  ISETP.GE.AND P4, PT, R8, c[0x0][0x3c8], PT ;  /* 0x0000f20008007a0c */ /* 0x000fe40003f86270 */
[----:B------:R-:W-:Y:S02]  /*12da0*/  ISETP.GE.AND P3, PT, R5, c[0x0][0x3c8], PT ;  /* 0x0000f20005007a0c */ /* 0x000fe40003f66270 */
[----:B------:R-:W-:Y:S02]  /*12db0*/  ISETP.GE.AND P2, PT, R19, c[0x0][0x3c8], PT ;  /* 0x0000f20013007a0c */ /* 0x000fe40003f46270 */
[----:B------:R-:W-:-:S03]  /*12dc0*/  @!P6 LEA.HI R0, R0, R0, RZ, 0x1 ;  /* 0x000000000000e211 */ /* 0x000fc600078f08ff */
[----:B------:R-:W-:-:S04]  /*12dd0*/  @!P5 LEA.HI R18, R18, R18, RZ, 0x1 ;  /* 0x000000121212d211 */ /* 0x000fc800078f08ff */
[----:B------:R-:W-:Y:S02]  /*12de0*/  @!P4 LEA.HI R8, R8, R8, RZ, 0x1 ;  /* 0x000000080808c211 */ /* 0x000fe400078f08ff */
[----:B------:R-:W-:Y:S01]  /*12df0*/  @!P3 LEA.HI R5, R5, R5, RZ, 0x1 ;  /* 0x000000050505b211 */ /* 0x000fe200078f08ff */
[----:B-1----:R-:W-:Y:S01]  /*12e00*/  @!P1 IMAD.WIDE R12, R21, 0x4, R14 ;  /* 0x00000004150c9825 */ /* 0x002fe200078e020e */
[----:B------:R-:W-:Y:S02]  /*12e10*/  @!P2 LEA.HI R19, R19, R19, RZ, 0x1 ;  /* 0x000000131313a211 */ /* 0x000fe400078f08ff */
[----:B------:R-:W-:Y:S02]  /*12e20*/  @!P4 LOP3.LUT R21, R8, 0xfffffffe, RZ, 0xc0, !PT ;  /* 0xfffffffe0815c812 */ /* 0x000fe400078ec0ff */
[----:B------:R1:W-:Y:S01]  /*12e30*/  @!P1 ST.E.64 [R12.64], R2 ;  /* 0x000000020c009985 */ /* 0x0003e2000c101b0e */
[----:B------:R-:W-:Y:S02]  /*12e40*/  ISETP.GE.AND P1, PT, R4, c[0x0][0x3c8], PT ;  /* 0x0000f20004007a0c */ /* 0x000fe40003f26270 */
[----:B--2---:R-:W-:-:S02]  /*12e50*/  @!P6 LOP3.LUT R7, R0, 0xfffffffe, RZ, 0xc0, !PT ;  /* 0xfffffffe0007e812 */ /* 0x004fc400078ec0ff */
[----:B---3--:R-:W-:Y:S02]  /*12e60*/  @!P5 LOP3.LUT R17, R18, 0xfffffffe, RZ, 0xc0, !PT ;  /* 0xfffffffe1211d812 */ /* 0x008fe400078ec0ff */
[----:B------:R-:W-:Y:S01]  /*12e70*/  @!P3 LOP3.LUT R5, R5, 0xfffffffe, RZ, 0xc0, !PT ;  /* 0xfffffffe0505b812 */ /* 0x000fe200078ec0ff */
[----:B------:R-:W-:Y:S01]  /*12e80*/  @!P6 IMAD.WIDE R6, R7, 0x4, R14 ;  /* 0x000000040706e825 */ /* 0x000fe200078e020e */
[----:B------:R-:W-:Y:S02]  /*12e90*/  @!P2 LOP3.LUT R19, R19, 0xfffffffe, RZ, 0xc0, !PT ;  /* 0xfffffffe1313a812 */ /* 0x000fe400078ec0ff */
[C---:B------:R-:W-:Y:S02]  /*12ea0*/  IADD3 R0, R11.reuse, 0x50, RZ ;  /* 0x000000500b007810 */ /* 0x040fe40007ffe0ff */
[----:B------:R2:W-:Y:S01]  /*12eb0*/  @!P6 ST.E.64 [R6.64], R96 ;  /* 0x000000600600e985 */ /* 0x0005e2000c101b0e */
[----:B------:R-:W-:Y:S02]  /*12ec0*/  @!P1 LEA.HI R4, R4, R4, RZ, 0x1 ;  /* 0x0000000404049211 */ /* 0x000fe400078f08ff */
[----:B------:R-:W-:-:S02]  /*12ed0*/  IADD3 R8, R11, 0x58, RZ ;  /* 0x000000580b087810 */ /* 0x000fc40007ffe0ff */
[----:B------:R-:W-:Y:S02]  /*12ee0*/  IADD3 R18, R11, 0x68, RZ ;  /* 0x000000680b127810 */ /* 0x000fe40007ffe0ff */
[----:B------:R-:W-:Y:S01]  /*12ef0*/  ISETP.GE.AND P6, PT, R0, c[0x0][0x3c8], PT ;  /* 0x0000f20000007a0c */ /* 0x000fe20003fc6270 */
[----:B-1----:R-:W-:-:S04]  /*12f00*/  @!P5 IMAD.WIDE R2, R17, 0x4, R14 ;  /* 0x000000041102d825 */ /* 0x002fc800078e020e */
[--C-:B------:R-:W-:Y:S01]  /*12f10*/  @!P4 IMAD.WIDE R12, R21, 0x4, R14.reuse ;  /* 0x00000004150cc825 */ /* 0x100fe200078e020e */
[----:B------:R1:W-:Y:S01]  /*12f20*/  @!P5 ST.E.64 [R2.64], R92 ;  /* 0x0000005c0200d985 */ /* 0x0003e2000c101b0e */
[----:B------:R-:W-:Y:S02]  /*12f30*/  ISETP.GE.AND P5, PT, R8, c[0x0][0x3c8], PT ;  /* 0x0000f20008007a0c */ /* 0x000fe40003fa6270 */
[--C-:B------:R-:W-:Y:S01]  /*12f40*/  @!P2 IMAD.WIDE R16, R19, 0x4, R14.reuse ;  /* 0x000000041310a825 */ /* 0x100fe200078e020e */
[----:B------:R-:W-:Y:S01]  /*12f50*/  IADD3 R19, R11, 0x60, RZ ;  /* 0x000000600b137810 */ /* 0x000fe20007ffe0ff */
[----:B------:R3:W-:Y:S02]  /*12f60*/  @!P4 ST.E.64 [R12.64], R88 ;  /* 0x000000580c00c985 */ /* 0x0007e4000c101b0e */
[----:B------:R-:W-:Y:S02]  /*12f70*/  @!P6 LEA.HI R0, R0, R0, RZ, 0x1 ;  /* 0x000000000000e211 */ /* 0x000fe400078f08ff */
[----:B--2---:R-:W-:Y:S01]  /*12f80*/  @!P1 LOP3.LUT R7, R4, 0xfffffffe, RZ, 0xc0, !PT ;  /* 0xfffffffe04079812 */ /* 0x004fe200078ec0ff */
[----:B------:R-:W-:Y:S01]  /*12f90*/  @!P3 IMAD.WIDE R4, R5, 0x4, R14 ;  /* 0x000000040504b825 */ /* 0x000fe200078e020e */
[----:B------:R-:W-:-:S03]  /*12fa0*/  ISETP.GE.AND P4, PT, R19, c[0x0][0x3c8], PT ;  /* 0x0000f20013007a0c */ /* 0x000fc60003f86270 */
[----:B------:R-:W-:Y:S01]  /*12fb0*/  @!P1 IMAD.WIDE R6, R7, 0x4, R14 ;  /* 0x0000000407069825 */ /* 0x000fe200078e020e */
[----:B------:R2:W-:Y:S01]  /*12fc0*/  @!P3 ST.E.64 [R4.64], R84 ;  /* 0x000000540400b985 */ /* 0x0005e2000c101b0e */
[----:B------:R-:W-:Y:S02]  /*12fd0*/  ISETP.GE.AND P3, PT, R18, c[0x0][0x3c8], PT ;  /* 0x0000f20012007a0c */ /* 0x000fe40003f66270 */
[----:B------:R-:W-:Y:S01]  /*12fe0*/  @!P5 LEA.HI R8, R8, R8, RZ, 0x1 ;  /* 0x000000080808d211 */ /* 0x000fe200078f08ff */
[----:B------:R-:W-:Y:S04]  /*12ff0*/  @!P2 ST.E.64 [R16.64], R80 ;  /* 0x000000501000a985 */ /* 0x000fe8000c101b0e */
[----:B------:R4:W-:Y:S01]  /*13000*/  @!P1 ST.E.64 [R6.64], R76 ;  /* 0x0000004c06009985 */ /* 0x0009e2000c101b0e */
[----:B------:R-:W-:-:S04]  /*13010*/  @!P4 LEA.HI R19, R19, R19, RZ, 0x1 ;  /* 0x000000131313c211 */ /* 0x000fc800078f08ff */
[----:B------:R-:W-:Y:S02]  /*13020*/  @!P4 LOP3.LUT R19, R19, 0xfffffffe, RZ, 0xc0, !PT ;  /* 0xfffffffe1313c812 */ /* 0x000fe400078ec0ff */
[C---:B-1----:R-:W-:Y:S02]  /*13030*/  IADD3 R3, R11.reuse, 0x70, RZ ;  /* 0x000000700b037810 */ /* 0x042fe40007ffe0ff */
[----:B------:R-:W-:Y:S02]  /*13040*/  IADD3 R2, R11, 0x78, RZ ;  /* 0x000000780b027810 */ /* 0x000fe40007ffe0ff */
[----:B------:R-:W-:Y:S02]  /*13050*/  ISETP.GE.AND P2, PT, R3, c[0x0][0x3c8], PT ;  /* 0x0000f20003007a0c */ /* 0x000fe40003f46270 */
[----:B------:R-:W-:Y:S02]  /*13060*/  ISETP.GE.AND P1, PT, R2, c[0x0][0x3c8], PT ;  /* 0x0000f20002007a0c */ /* 0x000fe40003f26270 */
[----:B------:R-:W-:-:S04]  /*13070*/  @!P3 LEA.HI R18, R18, R18, RZ, 0x1 ;  /* 0x000000121212b211 */ /* 0x000fc800078f08ff */
[----:B---3--:R-:W-:Y:S01]  /*13080*/  @!P3 LOP3.LUT R13, R18, 0xfffffffe, RZ, 0xc0, !PT ;  /* 0xfffffffe120db812 */ /* 0x008fe200078ec0ff */
[----:B------:R-:W-:Y:S01]  /*13090*/  @!P4 IMAD.WIDE R18, R19, 0x4, R14 ;  /* 0x000000041312c825 */ /* 0x000fe200078e020e */
[----:B--2---:R-:W-:-:S03]  /*130a0*/  @!P6 LOP3.LUT R5, R0, 0xfffffffe, RZ, 0xc0, !PT ;  /* 0xfffffffe0005e812 */ /* 0x004fc600078ec0ff */
[----:B------:R-:W-:Y:S01]  /*130b0*/  @!P2 LEA.HI R3, R3, R3, RZ, 0x1 ;  /* 0x000000030303a211 */ /* 0x000fe200078f08ff */
[--C-:B------:R-:W-:Y:S01]  /*130c0*/  @!P3 IMAD.WIDE R12, R13, 0x4, R14.reuse ;  /* 0x000000040d0cb825 */ /* 0x100fe200078e020e */
[----:B------:R-:W-:Y:S02]  /*130d0*/  @!P1 LEA.HI R2, R2, R2, RZ, 0x1 ;  /* 0x0000000202029211 */ /* 0x000fe400078f08ff */
[----:B------:R-:W-:Y:S01]  /*130e0*/  @!P2 LOP3.LUT R3, R3, 0xfffffffe, RZ, 0xc0, !PT ;  /* 0xfffffffe0303a812 */ /* 0x000fe200078ec0ff */
[--C-:B------:R-:W-:Y:S01]  /*130f0*/  @!P6 IMAD.WIDE R4, R5, 0x4, R14.reuse ;  /* 0x000000040504e825 */ /* 0x100fe200078e020e */
[----:B----4-:R-:W-:Y:S02]  /*13100*/  @!P5 LOP3.LUT R7, R8, 0xfffffffe, RZ, 0xc0, !PT ;  /* 0xfffffffe0807d812 */ /* 0x010fe400078ec0ff */
[----:B------:R-:W-:Y:S01]  /*13110*/  @!P1 LOP3.LUT R17, R2, 0xfffffffe, RZ, 0xc0, !PT ;  /* 0xfffffffe02119812 */ /* 0x000fe200078ec0ff */
[--C-:B------:R-:W-:Y:S01]  /*13120*/  @!P2 IMAD.WIDE R2, R3, 0x4, R14.reuse ;  /* 0x000000040302a825 */ /* 0x100fe200078e020e */
[----:B------:R1:W-:Y:S03]  /*13130*/  @!P6 ST.E.64 [R4.64], R72 ;  /* 0x000000480400e985 */ /* 0x0003e6000c101b0e */
[----:B------:R-:W-:-:S04]  /*13140*/  @!P5 IMAD.WIDE R6, R7, 0x4, R14 ;  /* 0x000000040706d825 */ /* 0x000fc800078e020e */
[----:B------:R-:W-:Y:S01]  /*13150*/  @!P1 IMAD.WIDE R14, R17, 0x4, R14 ;  /* 0x00000004110e9825 */ /* 0x000fe200078e020e */
[----:B------:R1:W-:Y:S04]  /*13160*/  @!P5 ST.E.64 [R6.64], R68 ;  /* 0x000000440600d985 */ /* 0x0003e8000c101b0e */
[----:B------:R1:W-:Y:S04]  /*13170*/  @!P4 ST.E.64 [R18.64], R52 ;  /* 0x000000341200c985 */ /* 0x0003e8000c101b0e */
[----:B------:R1:W-:Y:S04]  /*13180*/  @!P3 ST.E.64 [R12.64], R56 ;  /* 0x000000380c00b985 */ /* 0x0003e8000c101b0e */
[----:B------:R1:W-:Y:S04]  /*13190*/  @!P2 ST.E.64 [R2.64], R60 ;  /* 0x0000003c0200a985 */ /* 0x0003e8000c101b0e */
[----:B------:R1:W-:Y:S02]  /*131a0*/  @!P1 ST.E.64 [R14.64], R64 ;  /* 0x000000400e009985 */ /* 0x0003e4000c101b0e */
.L_x_67:
[----:B------:R-:W-:Y:S05]  /*131b0*/  BSYNC B0 ;  /* 0x0000000000007941 */ /* 0x000fea0003800000 */
.L_x_66:
[----:B-1----:R1:W3:Y:S04]  /*131c0*/  SHFL.IDX PT, R5, R10, 0x1, 0x1c1f ;  /* 0x003c1f000a057f89 */ /* 0x0022e800000e0000 */
[----:B------:R1:W4:Y:S01]  /*131d0*/  SHFL.IDX PT, R4, R9, 0x1, 0x1c1f ;  /* 0x003c1f0009047f89 */ /* 0x00032200000e0000 */
[----:B------:R-:W-:Y:S05]  /*131e0*/  @P0 EXIT ;  /* 0x000000000000094d */ /* 0x000fea0003800000 */
[C---:B------:R-:W-:Y:S02]  /*131f0*/  ISETP.GE.AND P0, PT, R11.reuse, c[0x0][0x3c8], PT ;  /* 0x0000f2000b007a0c */ /* 0x040fe40003f06270 */
[----:B------:R-:W-:-:S02]  /*13200*/  IADD3 R2, R11, 0x8, RZ ;  /* 0x000000080b027810 */ /* 0x000fc40007ffe0ff */
[C---:B------:R-:W-:Y:S02]  /*13210*/  IADD3 R0, R11.reuse, 0x10, RZ ;  /* 0x000000100b007810 */ /* 0x040fe40007ffe0ff */
[----:B------:R-:W-:Y:S02]  /*13220*/  ISETP.GE.AND P6, PT, R2, c[0x0][0x3c8], PT ;  /* 0x0000f20002007a0c */ /* 0x000fe40003fc6270 */
[----:B------:R-:W-:Y:S02]  /*13230*/  ISETP.GE.AND P5, PT, R0, c[0x0][0x3c8], PT ;  /* 0x0000f20000007a0c */ /* 0x000fe40003fa6270 */
[C---:B-1--4-:R-:W-:Y:S02]  /*13240*/  IADD3 R9, R11.reuse, 0x18, RZ ;  /* 0x000000180b097810 */ /* 0x052fe40007ffe0ff */
[C---:B------:R-:W-:Y:S01]  /*13250*/  IADD3 R8, R11.reuse, 0x20, RZ ;  /* 0x000000200b087810 */ /* 0x040fe20007ffe0ff */
[C---:B--23--:R-:W-:Y:S01]  /*13260*/  @!P0 IMAD.WIDE R14, R11.reuse, 0x4, R4 ;  /* 0x000000040b0e8825 */ /* 0x04cfe200078e0204 */
[----:B------:R-:W-:-:S02]  /*13270*/  IADD3 R7, R11, 0x28, RZ ;  /* 0x000000280b077810 */ /* 0x000fc40007ffe0ff */
[C---:B------:R-:W-:Y:S02]  /*13280*/  IADD3 R6, R11.reuse, 0x30, RZ ;  /* 0x000000300b067810 */ /* 0x040fe40007ffe0ff */
[----:B------:R-:W-:Y:S01]  /*13290*/  IADD3 R3, R11, 0x38, RZ ;  /* 0x000000380b037810 */ /* 0x000fe20007ffe0ff */
[----:B------:R1:W-:Y:S01]  /*132a0*/  @!P0 ST.E.64 [R14.64], R114 ;  /* 0x000000720e008985 */ /* 0x0003e2000c101b0e */
[----:B------:R-:W-:Y:S02]  /*132b0*/  ISETP.GE.AND P4, PT, R9, c[0x0][0x3c8], PT ;  /* 0x0000f20009007a0c */ /* 0x000fe40003f86270 */
[----:B------:R-:W-:Y:S02]  /*132c0*/  ISETP.GE.AND P3, PT, R8, c[0x0][0x3c8], PT ;  /* 0x0000f20008007a0c */ /* 0x000fe40003f66270 */
[----:B------:R-:W-:Y:S02]  /*132d0*/  ISETP.GE.AND P2, PT, R7, c[0x0][0x3c8], PT ;  /* 0x0000f20007007a0c */ /* 0x000fe40003f46270 */
[----:B------:R-:W-:-:S02]  /*132e0*/  ISETP.GE.AND P1, PT, R6, c[0x0][0x3c8], PT ;  /* 0x0000f20006007a0c */ /* 0x000fc40003f26270 */
[----:B------:R-:W-:Y:S02]  /*132f0*/  ISETP.GE.AND P0, PT, R3, c[0x0][0x3c8], PT ;  /* 0x0000f20003007a0c */ /* 0x000fe40003f06270 */
[----:B------:R-:W-:Y:S02]  /*13300*/  @!P6 LEA.HI R2, R2, R2, RZ, 0x1 ;  /* 0x000000020202e211 */ /* 0x000fe400078f08ff */
[----:B------:R-:W-:Y:S02]  /*13310*/  @!P5 LEA.HI R0, R0, R0, RZ, 0x1 ;  /* 0x000000000000d211 */ /* 0x000fe400078f08ff */
[----:B------:R-:W-:Y:S02]  /*13320*/  @!P6 LOP3.LUT R13, R2, 0xfffffffe, RZ, 0xc0, !PT ;  /* 0xfffffffe020de812 */ /* 0x000fe400078ec0ff */
[----:B------:R-:W-:Y:S02]  /*13330*/  @!P4 LEA.HI R9, R9, R9, RZ, 0x1 ;  /* 0x000000090909c211 */ /* 0x000fe400078f08ff */
[----:B------:R-:W-:Y:S01]  /*13340*/  @!P3 LEA.HI R8, R8, R8, RZ, 0x1 ;  /* 0x000000080808b211 */ /* 0x000fe200078f08ff */
[----:B------:R-:W-:Y:S01]  /*13350*/  @!P6 IMAD.WIDE R12, R13, 0x4, R4 ;  /* 0x000000040d0ce825 */ /* 0x000fe200078e0204 */
[----:B------:R-:W-:-:S02]  /*13360*/  @!P2 LEA.HI R7, R7, R7, RZ, 0x1 ;  /* 0x000000070707a211 */ /* 0x000fc400078f08ff */
[----:B------:R-:W-:Y:S02]  /*13370*/  @!P1 LEA.HI R6, R6, R6, RZ, 0x1 ;  /* 0x0000000606069211 */ /* 0x000fe400078f08ff */
[----:B------:R-:W-:Y:S01]  /*13380*/  @!P0 LEA.HI R3, R3, R3, RZ, 0x1 ;  /* 0x0000000303038211 */ /* 0x000fe200078f08ff */
[----:B------:R2:W-:Y:S01]  /*13390*/  @!P6 ST.E.64 [R12.64], R110 ;  /* 0x0000006e0c00e985 */ /* 0x0005e2000c101b0e */
[----:B------:R-:W-:Y:S02]  /*133a0*/  @!P4 LOP3.LUT R9, R9, 0xfffffffe, RZ, 0xc0, !PT ;  /* 0xfffffffe0909c812 */ /* 0x000fe400078ec0ff */
[----:B-1----:R-:W-:Y:S02]  /*133b0*/  @!P5 LOP3.LUT R15, R0, 0xfffffffe, RZ, 0xc0, !PT ;  /* 0xfffffffe000fd812 */ /* 0x002fe400078ec0ff */
[----:B------:R-:W-:Y:S02]  /*133c0*/  IADD3 R2, R11, 0x40, RZ ;  /* 0x000000400b027810 */ /* 0x000fe40007ffe0ff */
[----:B------:R-:W-:Y:S01]  /*133d0*/  @!P3 LOP3.LUT R17, R8, 0xfffffffe, RZ, 0xc0, !PT ;  /* 0xfffffffe0811b812 */ /* 0x000fe200078ec0ff */
[----:B------:R-:W-:Y:S01]  /*133e0*/  @!P5 IMAD.WIDE R14, R15, 0x4, R4 ;  /* 0x000000040f0ed825 */ /* 0x000fe200078e0204 */
[----:B------:R-:W-:-:S02]  /*133f0*/  IADD3 R0, R11, 0x48, RZ ;  /* 0x000000480b007810 */ /* 0x000fc40007ffe0ff */
[----:B------:R-:W-:Y:S01]  /*13400*/  @!P2 LOP3.LUT R7, R7, 0xfffffffe, RZ, 0xc0, !PT ;  /* 0xfffffffe0707a812 */ /* 0x000fe200078ec0ff */
[----:B------:R-:W-:Y:S01]  /*13410*/  @!P4 IMAD.WIDE R8, R9, 0x4, R4 ;  /* 0x000000040908c825 */ /* 0x000fe200078e0204 */
[----:B------:R-:W-:Y:S01]  /*13420*/  @!P0 LOP3.LUT R3, R3, 0xfffffffe, RZ, 0xc0, !PT ;  /* 0xfffffffe03038812 */ /* 0x000fe200078ec0ff */
[----:B------:R1:W-:Y:S01]  /*13430*/  @!P5 ST.E.64 [R14.64], R106 ;  /* 0x0000006a0e00d985 */ /* 0x0003e2000c101b0e */
[----:B------:R-:W-:Y:S02]  /*13440*/  ISETP.GE.AND P6, PT, R2, c[0x0][0x3c8], PT ;  /* 0x0000f20002007a0c */ /* 0x000fe40003fc6270 */
[----:B------:R-:W-:Y:S01]  /*13450*/  ISETP.GE.AND P5, PT, R0, c[0x0][0x3c8], PT ;  /* 0x0000f20000007a0c */ /* 0x000fe20003fa6270 */
[----:B------:R3:W-:Y:S01]  /*13460*/  @!P4 ST.E.64 [R8.64], R102 ;  /* 0x000000660800c985 */ /* 0x0007e2000c101b0e */
[C---:B------:R-:W-:Y:S02]  /*13470*/  IADD3 R20, R11.reuse, 0x50, RZ ;  /* 0x000000500b147810 */ /* 0x040fe40007ffe0ff */
[----:B------:R-:W-:-:S02]  /*13480*/  IADD3 R19, R11, 0x58, RZ ;  /* 0x000000580b137810 */ /* 0x000fc40007ffe0ff */
[C---:B------:R-:W-:Y:S02]  /*13490*/  IADD3 R18, R11.reuse, 0x60, RZ ;  /* 0x000000600b127810 */ /* 0x040fe40007ffe0ff */
[----:B------:R-:W-:Y:S02]  /*134a0*/  IADD3 R10, R11, 0x68, RZ ;  /* 0x000000680b0a7810 */ /* 0x000fe40007ffe0ff */
[----:B------:R-:W-:Y:S02]  /*134b0*/  ISETP.GE.AND P4, PT, R20, c[0x0][0x3c8], PT ;  /* 0x0000f20014007a0c */ /* 0x000fe40003f86270 */
[----:B--2---:R-:W-:Y:S01]  /*134c0*/  @!P1 LOP3.LUT R13, R6, 0xfffffffe, RZ, 0xc0, !PT ;  /* 0xfffffffe060d9812 */ /* 0x004fe200078ec0ff */
[--C-:B------:R-:W-:Y:S01]  /*134d0*/  @!P2 IMAD.WIDE R6, R7, 0x4, R4.reuse ;  /* 0x000000040706a825 */ /* 0x100fe200078e0204 */
[----:B------:R-:W-:Y:S02]  /*134e0*/  @!P6 LEA.HI R2, R2, R2, RZ, 0x1 ;  /* 0x000000020202e211 */ /* 0x000fe400078f08ff */
[----:B------:R-:W-:Y:S01]  /*134f0*/  @!P5 LEA.HI R0, R0, R0, RZ, 0x1 ;  /* 0x000000000000d211 */ /* 0x000fe200078f08ff */
[----:B------:R-:W-:-:S06]  /*13500*/  @!P1 IMAD.WIDE R12, R13, 0x4, R4 ;  /* 0x000000040d0c9825 */ /* 0x000fcc00078e0204 */
[----:B------:R-:W-:Y:S01]  /*13510*/  @!P4 LEA.HI R20, R20, R20, RZ, 0x1 ;  /* 0x000000141414c211 */ /* 0x000fe200078f08ff */
[----:B-1----:R-:W-:-:S04]  /*13520*/  @!P3 IMAD.WIDE R14, R17, 0x4, R4 ;  /* 0x00000004110eb825 */ /* 0x002fc800078e0204 */
[----:B------:R-:W-:Y:S01]  /*13530*/  @!P0 IMAD.WIDE R16, R3, 0x4, R4 ;  /* 0x0000000403108825 */ /* 0x000fe200078e0204 */
[----:B------:R1:W-:Y:S01]  /*13540*/  @!P3 ST.E.64 [R14.64], R98 ;  /* 0x000000620e00b985 */ /* 0x0003e2000c101b0e */
[----:B------:R-:W-:Y:S02]  /*13550*/  IADD3 R3, R11, 0x70, RZ ;  /* 0x000000700b037810 */ /* 0x000fe40007ffe0ff */
[----:B------:R-:W-:Y:S01]  /*13560*/  ISETP.GE.AND P3, PT, R19, c[0x0][0x3c8], PT ;  /* 0x0000f20013007a0c */ /* 0x000fe20003f66270 */
[----:B------:R2:W-:Y:S01]  /*13570*/  @!P2 ST.E.64 [R6.64], R94 ;  /* 0x0000005e0600a985 */ /* 0x0005e2000c101b0e */
[----:B------:R-:W-:Y:S02]  /*13580*/  ISETP.GE.AND P2, PT, R18, c[0x0][0x3c8], PT ;  /* 0x0000f20012007a0c */ /* 0x000fe40003f46270 */
[----:B---3--:R-:W-:Y:S01]  /*13590*/  @!P5 LOP3.LUT R9, R0, 0xfffffffe, RZ, 0xc0, !PT ;  /* 0xfffffffe0009d812 */ /* 0x008fe200078ec0ff */
[----:B------:R3:W-:Y:S01]  /*135a0*/  @!P1 ST.E.64 [R12.64], R90 ;  /* 0x0000005a0c009985 */ /* 0x0007e2000c101b0e */
[----:B------:R-:W-:-:S02]  /*135b0*/  ISETP.GE.AND P1, PT, R10, c[0x0][0x3c8], PT ;  /* 0x0000f2000a007a0c */ /* 0x000fc40003f26270 */
[----:B------:R-:W-:Y:S01]  /*135c0*/  IADD3 R11, R11, 0x78, RZ ;  /* 0x000000780b0b7810 */ /* 0x000fe20007ffe0ff */
[----:B------:R4:W-:Y:S01]  /*135d0*/  @!P0 ST.E.64 [R16.64], R86 ;  /* 0x0000005610008985 */ /* 0x0009e2000c101b0e */
[----:B------:R-:W-:Y:S01]  /*135e0*/  ISETP.GE.AND P0, PT, R3, c[0x0][0x3c8], PT ;  /* 0x0000f20003007a0c */ /* 0x000fe20003f06270 */
[----:B------:R-:W-:Y:S02]  /*135f0*/  @!P5 IMAD.WIDE R8, R9, 0x4, R4 ;  /* 0x000000040908d825 */ /* 0x000fe400078e0204 */
[----:B------:R-:W-:Y:S02]  /*13600*/  @!P3 LEA.HI R19, R19, R19, RZ, 0x1 ;  /* 0x000000131313b211 */ /* 0x000fe400078f08ff */
[----:B------:R-:W-:Y:S02]  /*13610*/  @!P2 LEA.HI R18, R18, R18, RZ, 0x1 ;  /* 0x000000121212a211 */ /* 0x000fe400078f08ff */
[----:B------:R-:W-:Y:S02]  /*13620*/  @!P3 LOP3.LUT R19, R19, 0xfffffffe, RZ, 0xc0, !PT ;  /* 0xfffffffe1313b812 */ /* 0x000fe400078ec0ff */
[----:B------:R-:W-:-:S04]  /*13630*/  @!P1 LEA.HI R10, R10, R10, RZ, 0x1 ;  /* 0x0000000a0a0a9211 */ /* 0x000fc800078f08ff */
[----:B------:R-:W-:Y:S02]  /*13640*/  @!P0 LEA.HI R3, R3, R3, RZ, 0x1 ;  /* 0x0000000303038211 */ /* 0x000fe400078f08ff */
[----:B-1----:R-:W-:Y:S02]  /*13650*/  @!P2 LOP3.LUT R15, R18, 0xfffffffe, RZ, 0xc0, !PT ;  /* 0xfffffffe120fa812 */ /* 0x002fe400078ec0ff */
[----:B------:R-:W-:Y:S02]  /*13660*/  @!P0 LOP3.LUT R3, R3, 0xfffffffe, RZ, 0xc0, !PT ;  /* 0xfffffffe03038812 */ /* 0x000fe400078ec0ff */
[----:B--2---:R-:W-:-:S03]  /*13670*/  @!P6 LOP3.LUT R7, R2, 0xfffffffe, RZ, 0xc0, !PT ;  /* 0xfffffffe0207e812 */ /* 0x004fc600078ec0ff */
[----:B------:R-:W-:Y:S01]  /*13680*/  @!P0 IMAD.WIDE R2, R3, 0x4, R4 ;  /* 0x0000000403028825 */ /* 0x000fe200078e0204 */
[----:B---3--:R-:W-:-:S03]  /*13690*/  @!P4 LOP3.LUT R13, R20, 0xfffffffe, RZ, 0xc0, !PT ;  /* 0xfffffffe140dc812 */ /* 0x008fc600078ec0ff */
[----:B------:R-:W-:Y:S01]  /*136a0*/  @!P6 IMAD.WIDE R6, R7, 0x4, R4 ;  /* 0x000000040706e825 */ /* 0x000fe200078e0204 */
[----:B----4-:R-:W-:-:S04]  /*136b0*/  @!P1 LOP3.LUT R17, R10, 0xfffffffe, RZ, 0xc0, !PT ;  /* 0xfffffffe0a119812 */ /* 0x010fc800078ec0ff */
[----:B------:R1:W-:Y:S04]  /*136c0*/  @!P6 ST.E.64 [R6.64], R82 ;  /* 0x000000520600e985 */ /* 0x0003e8000c101b0e */
[----:B------:R2:W-:Y:S01]  /*136d0*/  @!P5 ST.E.64 [R8.64], R78 ;  /* 0x0000004e0800d985 */ /* 0x0005e2000c101b0e */
[----:B-1----:R-:W-:-:S04]  /*136e0*/  @!P4 IMAD.WIDE R6, R13, 0x4, R4 ;  /* 0x000000040d06c825 */ /* 0x002fc800078e0204 */
[--C-:B--2---:R-:W-:Y:S01]  /*136f0*/  @!P3 IMAD.WIDE R8, R19, 0x4, R4.reuse ;  /* 0x000000041308b825 */ /* 0x104fe200078e0204 */
[----:B------:R1:W-:Y:S03]  /*13700*/  @!P4 ST.E.64 [R6.64], R74 ;  /* 0x0000004a0600c985 */ /* 0x0003e6000c101b0e */
[--C-:B------:R-:W-:Y:S01]  /*13710*/  @!P2 IMAD.WIDE R12, R15, 0x4, R4.reuse ;  /* 0x000000040f0ca825 */ /* 0x100fe200078e0204 */
[----:B------:R1:W-:Y:S03]  /*13720*/  @!P3 ST.E.64 [R8.64], R70 ;  /* 0x000000460800b985 */ /* 0x0003e6000c101b0e */
[----:B------:R-:W-:Y:S01]  /*13730*/  @!P1 IMAD.WIDE R14, R17, 0x4, R4 ;  /* 0x00000004110e9825 */ /* 0x000fe200078e0204 */
[----:B------:R1:W-:Y:S04]  /*13740*/  @!P2 ST.E.64 [R12.64], R54 ;  /* 0x000000360c00a985 */ /* 0x0003e8000c101b0e */
[----:B------:R1:W-:Y:S04]  /*13750*/  @!P1 ST.E.64 [R14.64], R58 ;  /* 0x0000003a0e009985 */ /* 0x0003e8000c101b0e */
[----:B------:R1:W-:Y:S01]  /*13760*/  @!P0 ST.E.64 [R2.64], R62 ;  /* 0x0000003e02008985 */ /* 0x0003e2000c101b0e */
[----:B------:R-:W-:-:S13]  /*13770*/  ISETP.GE.AND P0, PT, R11, c[0x0][0x3c8], PT ;  /* 0x0000f2000b007a0c */ /* 0x000fda0003f06270 */
[----:B------:R-:W-:Y:S05]  /*13780*/  @P0 EXIT ;  /* 0x000000000000094d */ /* 0x000fea0003800000 */
[----:B-1----:R-:W-:-:S04]  /*13790*/  LEA.HI R3, R11, R11, RZ, 0x1 ;  /* 0x0000000b0b037211 */ /* 0x002fc800078f08ff */
[----:B------:R-:W-:-:S05]  /*137a0*/  LOP3.LUT R3, R3, 0xfffffffe, RZ, 0xc0, !PT ;  /* 0xfffffffe03037812 */ /* 0x000fca00078ec0ff */
[----:B------:R-:W-:-:S05]  /*137b0*/  IMAD.WIDE R4, R3, 0x4, R4 ;  /* 0x0000000403047825 */ /* 0x000fca00078e0204 */
[----:B------:R-:W-:Y:S01]  /*137c0*/  ST.E.64 [R4.64], R66 ;  /* 0x0000004204007985 */ /* 0x000fe2000c101b0e */
[----:B------:R-:W-:Y:S05]  /*137d0*/  EXIT ;  /* 0x000000000000794d */ /* 0x000fea0003800000 */
.L_x_65:
        /* <DEDUP_REMOVED lines=26> */
[----:B------:R-:W-:Y:S01]  /*13980*/  IMAD.WIDE.U32 R8, R5, c[0x0][0x4d8], R8 ;  /* 0x0001360005087a25 */ /* 0x000fe200078e0008 */
[----:B------:R-:W-:-:S03]  /*13990*/  IADD3 R4, -R6, RZ, RZ ;  /* 0x000000ff06047210 */ /* 0x000fc60007ffe1ff */
[----:B------:R-:W-:Y:S02]  /*139a0*/  IMAD R0, R0, c[0x0][0x4d8], RZ ;  /* 0x0001360000007a24 */ /* 0x000fe400078e02ff */
[----:B--2---:R-:W-:Y:S02]  /*139b0*/  IMAD R2, R2, c[0x0][0x550], R3 ;  /* 0x0001540002027a24 */ /* 0x004fe400078e0203 */
[----:B------:R-:W-:Y:S02]  /*139c0*/  IMAD R0, R5, c[0x0][0x4dc], R0 ;  /* 0x0001370005007a24 */ /* 0x000fe400078e0200 */
[----:B------:R-:W-:Y:S01]  /*139d0*/  IMAD R4, R4, c[0x0][0x4e8], R7 ;  /* 0x00013a0004047a24 */ /* 0x000fe200078e0207 */
[----:B------:R-:W-:Y:S01]  /*139e0*/  SHF.R.S32.HI R3, RZ, 0x1f, R2 ;  /* 0x0000001fff037819 */ /* 0x000fe20000011402 */
[----:B------:R-:W-:Y:S01]  /*139f0*/  IMAD.IADD R9, R0, 0x1, R9 ;  /* 0x0000000100097824 */ /* 0x000fe200078e0209 */
[----:B------:R-:W-:-:S03]  /*13a00*/  SHF.R.S32.HI R0, RZ, 0x1f, R6 ;  /* 0x0000001fff007819 */ /* 0x000fc60000011406 */
[----:B------:R-:W-:Y:S02]  /*13a10*/  IMAD R3, R3, c[0x0][0x4e0], RZ ;  /* 0x0001380003037a24 */ /* 0x000fe400078e02ff */
[----:B------:R-:W-:-:S04]  /*13a20*/  IMAD.WIDE.U32 R8, R2, c[0x0][0x4e0], R8 ;  /* 0x0001380002087a25 */ /* 0x000fc800078e0008 */
[----:B------:R-:W-:Y:S01]  /*13a30*/  IMAD R3, R2, c[0x0][0x4e4], R3 ;  /* 0x0001390002037a24 */ /* 0x000fe200078e0203 */
[----:B------:R-:W-:Y:S02]  /*13a40*/  SHF.R.S32.HI R2, RZ, 0x1f, R4 ;  /* 0x0000001fff027819 */ /* 0x000fe40000011404 */
[----:B------:R-:W-:-:S03]  /*13a50*/  IADD3 R6, P0, R6, R8, RZ ;  /* 0x0000000806067210 */ /* 0x000fc60007f1e0ff */
[----:B------:R-:W-:Y:S01]  /*13a60*/  IMAD R5, R2, c[0x0][0x4c8], RZ ;  /* 0x0001320002057a24 */ /* 0x000fe200078e02ff */
[----:B------:R-:W-:-:S03]  /*13a70*/  IADD3.X R7, R0, R9, R3, P0, !PT ;  /* 0x0000000900077210 */ /* 0x000fc600007fe403 */
[C---:B------:R-:W-:Y:S02]  /*13a80*/  IMAD R5, R4.reuse, c[0x0][0x4cc], R5 ;  /* 0x0001330004057a24 */ /* 0x040fe400078e0205 */
[----:B------:R-:W-:-:S05]  /*13a90*/  IMAD.WIDE.U32 R6, R4, c[0x0][0x4c8], R6 ;  /* 0x0001320004067a25 */ /* 0x000fca00078e0006 */
[----:B------:R-:W-:Y:S02]  /*13aa0*/  IADD3 R5, R7, R5, RZ ;  /* 0x0000000507057210 */ /* 0x000fe40007ffe0ff */
[----:B------:R-:W-:-:S04]  /*13ab0*/  LEA R2, P0, R6, c[0x0][0x4a8], 0x2 ;  /* 0x00012a0006027a11 */ /* 0x000fc800078010ff */
[----:B------:R-:W-:Y:S02]  /*13ac0*/  LEA.HI.X R3, R6, c[0x0][0x4ac], R5, 0x2, P0 ;  /* 0x00012b0006037a11 */ /* 0x000fe400000f1405 */
[----:B------:R-:W-:-:S05]  /*13ad0*/  MOV R5, 0xff800000 ;  /* 0xff80000000057802 */ /* 0x000fca0000000f00 */
[----:B------:R-:W-:Y:S01]  /*13ae0*/  STG.E [R2.64], R5 ;  /* 0x0000000502007986 */ /* 0x000fe2000c10190e */
[----:B------:R-:W-:Y:S05]  /*13af0*/  EXIT ;  /* 0x000000000000794d */ /* 0x000fea0003800000 */
.L_x_68:
        /* <DEDUP_REMOVED lines=16> */
.L_x_3569:


//--------------------- .text._ZN7cutlass13device_kernelIN5flash19enable_sm80_to_sm89INS1_16FlashAttnFwdSm80INS1_25CollectiveMainloopFwdSm80ILi8ELi1ELb1EN4cute5tupleIJNS5_1CILi128EEES8_S8_EEELi128ENS_10bfloat16_tEfNS_4arch4Sm80ELb1ELb0ELb1ELb0ELb1ELb0ELb1ELb1EEENS1_21CollectiveEpilogueFwdIS9_NS6_IJNS7_ILi1EEESF_SF_EEESA_SC_Li256ELb0ELb1ELb1ELb0EEENS1_30DynamicPersistentTileSchedulerILi256ELi256ELb1ELb1ELb0EEEEEEEEEvNT_6ParamsE --------------------------
	.section	.text._ZN7cutlass13device_kernelIN5flash19enable_sm80_to_sm89INS1_16FlashAttnFwdSm80INS1_25CollectiveMainloopFwdSm80ILi8ELi1ELb1EN4cute5tupleIJNS5_1CILi128EEES8_S8_EEELi128ENS_10bfloat16_tEfNS_4arch4Sm80ELb1ELb0ELb1ELb0ELb1ELb0ELb1ELb1EEENS1_21CollectiveEpilogueFwdIS9_NS6_IJNS7_ILi1EEESF_SF_EEESA_SC_Li256ELb0ELb1ELb1ELb0EEENS1_30DynamicPersistentTileSchedulerILi256ELi256ELb1ELb1ELb0EEEEEEEEEvNT_6ParamsE,"ax",@progbits
	.sectioninfo	@"SHI_REGISTERS=255"
	.align	128
.text._ZN7cutlass13device_kernelIN5flash19enable_sm80_to_sm89INS1_16FlashAttnFwdSm80INS1_25CollectiveMainloopFwdSm80ILi8ELi1ELb1EN4cute5tupleIJNS5_1CILi128EEES8_S8_EEELi128ENS_10bfloat16_tEfNS_4arch4Sm80ELb1ELb0ELb1ELb0ELb1ELb0ELb1ELb1EEENS1_21CollectiveEpilogueFwdIS9_NS6_IJNS7_ILi1EEESF_SF_EEESA_SC_Li256ELb0ELb1ELb1ELb0EEENS1_30DynamicPersistentTileSchedulerILi256ELi256ELb1ELb1ELb0EEEEEEEEEvNT_6ParamsE:
        .type           _ZN7cutlass13device_kernelIN5flash19enable_sm80_to_sm89INS1_16FlashAttnFwdSm80INS1_25CollectiveMainloopFwdSm80ILi8ELi1ELb1EN4cute5tupleIJNS5_1CILi128EEES8_S8_EEELi128ENS_10bfloat16_tEfNS_4arch4Sm80ELb1ELb0ELb1ELb0ELb1ELb0ELb1ELb1EEENS1_21CollectiveEpilogueFwdIS9_NS6_IJNS7_ILi1EEESF_SF_EEESA_SC_Li256ELb0ELb1ELb1ELb0EEENS1_30DynamicPersistentTileSchedulerILi256ELi256ELb1ELb1ELb0EEEEEEEEEvNT_6ParamsE,@function
        .size           _ZN7cutlass13device_kernelIN5flash19enable_sm80_to_sm89INS1_16FlashAttnFwdSm80INS1_25CollectiveMainloopFwdSm80ILi8ELi1ELb1EN4cute5tupleIJNS5_1CILi128EEES8_S8_EEELi128ENS_10bfloat16_tEfNS_4arch4Sm80ELb1ELb0ELb1ELb0ELb1ELb0ELb1ELb1EEENS1_21CollectiveEpilogueFwdIS9_NS6_IJNS7_ILi1EEESF_SF_EEESA_SC_Li256ELb0ELb1ELb1ELb0EEENS1_30DynamicPersistentTileSchedulerILi256ELi256ELb1ELb1ELb0EEEEEEEEEvNT_6ParamsE,(.L_x_3570 - _ZN7cutlass13device_kernelIN5flash19enable_sm80_to_sm89INS1_16FlashAttnFwdSm80INS1_25CollectiveMainloopFwdSm80ILi8ELi1ELb1EN4cute5tupleIJNS5_1CILi128EEES8_S8_EEELi128ENS_10bfloat16_tEfNS_4arch4Sm80ELb1ELb0ELb1ELb0ELb1ELb0ELb1ELb1EEENS1_21CollectiveEpilogueFwdIS9_NS6_IJNS7_ILi1EEESF_SF_EEESA_SC_Li256ELb0ELb1ELb1ELb0EEENS1_30DynamicPersistentTileSchedulerILi256ELi256ELb1ELb1ELb0EEEEEEEEEvNT_6ParamsE)
        .other          _ZN7cutlass13device_kernelIN5flash19enable_sm80_to_sm89INS1_16FlashAttnFwdSm80INS1_25CollectiveMainloopFwdSm80ILi8ELi1ELb1EN4cute5tupleIJNS5_1CILi128EEES8_S8_EEELi128ENS_10bfloat16_tEfNS_4arch4Sm80ELb1ELb0ELb1ELb0ELb1ELb0ELb1ELb1EEENS1_21CollectiveEpilogueFwdIS9_NS6_IJNS7_ILi1EEESF_SF_EEESA_SC_Li256ELb0ELb1ELb1ELb0EEENS1_30DynamicPersistentTileSchedulerILi256ELi256ELb1ELb1ELb0EEEEEEEEEvNT_6ParamsE,@"STO_CUDA_ENTRY STV_DEFAULT"
_ZN7cutlass13device_kernelIN5flash19enable_sm80_to_sm89INS1_16FlashAttnFwdSm80INS1_25CollectiveMainloopFwdSm80ILi8ELi1ELb1EN4cute5tupleIJNS5_1CILi128EEES8_S8_EEELi128ENS_10bfloat16_tEfNS_4arch4Sm80ELb1ELb0ELb1ELb0ELb1ELb0ELb1ELb1EEENS1_21CollectiveEpilogueFwdIS9_NS6_IJNS7_ILi1EEESF_SF_EEESA_SC_Li256ELb0ELb1ELb1ELb0EEENS1_30DynamicPersistentTileSchedulerILi256ELi256ELb1ELb1ELb0EEEEEEEEEvNT_6ParamsE:
[----:B------:R-:W-:-:S03]  /*0000*/  MOV R1, c[0x0][0x28] ;  /* 0x00000a0000017a02 */ /* 0x000fc60000000f00 */
[----:B------:R-:W1:Y:S01]  /*0010*/  S2R R16, SR_TID.X ;  /* 0x0000000000107919 */ /* 0x000e620000002100 */
[----:B------:R-:W-:-:S03]  /*0020*/  IADD3 R1, R1, -0xd8, RZ ;  /* 0xffffff2801017810 */ /* 0x000fc60007ffe0ff */
[----:B------:R-:W2:Y:S01]  /*0030*/  S2R R13, SR_CTAID.X ;  /* 0x00000000000d7919 */ /* 0x000ea20000002500 */
[----:B-1----:R-:W-:-:S05]  /*0040*/  SHF.R.U32.HI R2, RZ, 0x5, R16 ;  /* 0x00000005ff027819 */ /* 0x002fca0000011610 */
[----:B------:R-:W1:Y:S02]  /*0050*/  SHFL.IDX PT, R0, R2, RZ, 0x1f ;  /* 0x00001fff02007589 */ /* 0x000e6400000e0000 */
[----:B-1----:R-:W-:Y:S02]  /*0060*/  ISETP.GE.AND P0, PT, R0, 0x1, PT ;  /* 0x000000010000780c */ /* 0x002fe40003f06270 */
[----:B------:R1:W-:Y:S11]  /*0070*/  STL [R1+0xd0], R0 ;  /* 0x0000d00001007387 */ /* 0x0003f60000100800 */
[----:B------:R-:W-:Y:S06]  /*0080*/  @P0 BAR.ARV 0x4, 0x100 ;  /* 0x0104000000000b1d */ /* 0x000fec0000002000 */
[----:B--2---:R-:W-:-:S13]  /*0090*/  ISETP.GE.AND P0, PT, R13, c[0x0][0x538], PT ;  /* 0x00014e000d007a0c */ /* 0x004fda0003f06270 */
[----:B------:R-:W-:Y:S05]  /*00a0*/  @P0 EXIT ;  /* 0x000000000000094d */ /* 0x000fea0003800000 */
[----:B-1----:R-:W-:Y:S01]  /*00b0*/  SHF.R.S32.HI R12, RZ, 0x1f, R16 ;  /* 0x0000001fff0c7819 */ /* 0x002fe20000011410 */
[----:B------:R-:W-:Y:S01]  /*00c0*/  IMAD.MOV.U32 R205, RZ, RZ, 0x20 ;  /* 0x00000020ffcd7424 */ /* 0x000fe200078e00ff */
[----:B------:R-:W-:Y:S02]  /*00d0*/  ULDC.64 UR6, c[0x0][0x118] ;  /* 0x0000460000067ab9 */ /* 0x000fe40000000a00 */
[CC--:B------:R-:W-:Y:S02]  /*00e0*/  LEA.HI R2, R12.reuse, R16.reuse, RZ, 0x4 ;  /* 0x000000100c027211 */ /* 0x0c0fe400078f20ff */
[CC--:B------:R-:W-:Y:S02]  /*00f0*/  LEA.HI R10, R12.reuse, R16.reuse, RZ, 0x3 ;  /* 0x000000100c0a7211 */ /* 0x0c0fe400078f18ff */
[----:B------:R-:W-:Y:S02]  /*0100*/  SHF.R.S32.HI R3, RZ, 0x4, R2 ;  /* 0x00000004ff037819 */ /* 0x000fe40000011402 */
[----:B------:R-:W-:-:S02]  /*0110*/  LEA.HI R4, R12, R16, RZ, 0x2 ;  /* 0x000000100c047211 */ /* 0x000fc400078f10ff */
[----:B------:R-:W-:Y:S02]  /*0120*/  LEA.HI R0, R2, R3, RZ, 0x1 ;  /* 0x0000000302007211 */ /* 0x000fe400078f08ff */
[----:B------:R-:W-:Y:S02]  /*0130*/  SHF.R.S32.HI R6, RZ, 0x3, R10 ;  /* 0x00000003ff067819 */ /* 0x000fe4000001140a */
[----:B------:R-:W-:Y:S02]  /*0140*/  LOP3.LUT R0, R0, 0xfffffffe, RZ, 0xc0, !PT ;  /* 0xfffffffe00007812 */ /* 0x000fe400078ec0ff */
[----:B------:R-:W-:Y:S02]  /*0150*/  LOP3.LUT R5, R10, 0xfffffff8, RZ, 0xc0, !PT ;  /* 0xfffffff80a057812 */ /* 0x000fe400078ec0ff */
[----:B------:R-:W-:Y:S01]  /*0160*/  LEA.HI R8, R12, R16, RZ, 0x6 ;  /* 0x000000100c087211 */ /* 0x000fe200078f30ff */
[----:B------:R-:W-:Y:S01]  /*0170*/  IMAD.IADD R9, R3, 0x1, -R0 ;  /* 0x0000000103097824 */ /* 0x000fe200078e0a00 */
[----:B------:R-:W-:Y:S01]  /*0180*/  LOP3.LUT R0, R4, 0xfffffffc, RZ, 0xc0, !PT ;  /* 0xfffffffc04007812 */ /* 0x000fe200078ec0ff */
[----:B------:R-:W-:Y:S01]  /*0190*/  IMAD.IADD R5, R16, 0x1, -R5 ;  /* 0x0000000110057824 */ /* 0x000fe200078e0a05 */
[----:B------:R-:W-:Y:S01]  /*01a0*/  LOP3.LUT R3, R2, 0xfffffff0, RZ, 0xc0, !PT ;  /* 0xfffffff002037812 */ /* 0x000fe200078ec0ff */
[----:B------:R-:W-:-:S02]  /*01b0*/  IMAD.SHL.U32 R2, R6, 0x40, RZ ;  /* 0x0000004006027824 */ /* 0x000fc400078e00ff */
[C---:B------:R-:W-:Y:S02]  /*01c0*/  IMAD.IADD R4, R16.reuse, 0x1, -R0 ;  /* 0x0000000110047824 */ /* 0x040fe400078e0a00 */
[----:B------:R-:W-:Y:S01]  /*01d0*/  IMAD.IADD R3, R16, 0x1, -R3 ;  /* 0x0000000110037824 */ /* 0x000fe200078e0a03 */
[----:B------:R-:W-:Y:S01]  /*01e0*/  LOP3.LUT R0, R2, 0x1c0, RZ, 0xc0, !PT ;  /* 0x000001c002007812 */ /* 0x000fe200078ec0ff */
[C---:B------:R-:W-:Y:S01]  /*01f0*/  IMAD.SHL.U32 R241, R5.reuse, 0x8, RZ ;  /* 0x0000000805f17824 */ /* 0x040fe200078e00ff */
[----:B------:R-:W-:Y:S01]  /*0200*/  LEA.HI R2, R4, R4, RZ, 0x1 ;  /* 0x0000000404027211 */ /* 0x000fe200078f08ff */
[----:B------:R-:W-:Y:S01]  /*0210*/  IMAD.SHL.U32 R5, R5, 0x40, RZ ;  /* 0x0000004005057824 */ /* 0x000fe200078e00ff */
[----:B------:R-:W-:Y:S02]  /*0220*/  SHF.R.S32.HI R7, RZ, 0x1f, R3 ;  /* 0x0000001fff077819 */ /* 0x000fe40000011403 */
[----:B------:R-:W-:Y:S02]  /*0230*/  SHF.R.U32.HI R6, RZ, 0x3, R0 ;  /* 0x00000003ff067819 */ /* 0x000fe40000011600 */
[----:B------:R-:W-:-:S02]  /*0240*/  LOP3.LUT R2, R2, 0x1ffffffe, RZ, 0xc0, !PT ;  /* 0x1ffffffe02027812 */ /* 0x000fc400078ec0ff */
[----:B------:R-:W-:Y:S02]  /*0250*/  LOP3.LUT R0, R0, 0x38, R241, 0xf8, !PT ;  /* 0x0000003800007812 */ /* 0x000fe400078ef8f1 */
[----:B------:R-:W-:Y:S01]  /*0260*/  LEA.HI R202, R7, R3, RZ, 0x3 ;  /* 0x0000000307ca7211 */ /* 0x000fe200078f18ff */
[----:B------:R-:W-:Y:S01]  /*0270*/  IMAD.IADD R11, R4, 0x1, -R2 ;  /* 0x00000001040b7824 */ /* 0x000fe200078e0a02 */
[----:B------:R-:W-:Y:S02]  /*0280*/  LOP3.LUT R7, R0, R6, RZ, 0x3c, !PT ;  /* 0x0000000600077212 */ /* 0x000fe400078e3cff */
[----:B------:R-:W-:Y:S02]  /*0290*/  LOP3.LUT R0, R5, 0x1c0, RZ, 0xc0, !PT ;  /* 0x000001c005007812 */ /* 0x000fe400078ec0ff */
[C---:B------:R-:W-:Y:S01]  /*02a0*/  LOP3.LUT R2, R202.reuse, 0xfffffff8, RZ, 0xc0, !PT ;  /* 0xfffffff8ca027812 */ /* 0x040fe200078ec0ff */
[----:B------:R-:W-:Y:S01]  /*02b0*/  IMAD.SHL.U32 R202, R202, 0x40, RZ ;  /* 0x00000040caca7824 */ /* 0x000fe200078e00ff */
[----:B------:R-:W-:-:S02]  /*02c0*/  LOP3.LUT R5, R0, 0x8, R10, 0xf8, !PT ;  /* 0x0000000800057812 */ /* 0x000fc400078ef80a */
[----:B------:R-:W-:Y:S01]  /*02d0*/  SHF.R.U32.HI R4, RZ, 0x3, R0 ;  /* 0x00000003ff047819 */ /* 0x000fe20000011600 */
[----:B------:R-:W-:Y:S01]  /*02e0*/  IMAD.IADD R6, R3, 0x1, -R2 ;  /* 0x0000000103067824 */ /* 0x000fe200078e0a02 */
[----:B------:R-:W-:Y:S01]  /*02f0*/  IADD3 R242, R241, 0x40, RZ ;  /* 0x00000040f1f27810 */ /* 0x000fe20007ffe0ff */
[----:B------:R-:W-:Y:S01]  /*0300*/  IMAD.SHL.U32 R0, R8, 0x8, RZ ;  /* 0x0000000808007824 */ /* 0x000fe200078e00ff */
[----:B------:R-:W-:Y:S01]  /*0310*/  LEA.HI R8, R12, R16, RZ, 0x5 ;  /* 0x000000100c087211 */ /* 0x000fe200078f28ff */
[----:B------:R-:W-:Y:S01]  /*0320*/  IMAD.SHL.U32 R3, R9, 0x8, RZ ;  /* 0x0000000809037824 */ /* 0x000fe200078e00ff */
[----:B------:R-:W-:Y:S01]  /*0330*/  LOP3.LUT R71, R5, R4, RZ, 0x3c, !PT ;  /* 0x0000000405477212 */ /* 0x000fe200078e3cff */
[----:B------:R-:W-:Y:S01]  /*0340*/  IMAD.SHL.U32 R4, R6, 0x40, RZ ;  /* 0x0000004006047824 */ /* 0x000fe200078e00ff */
[----:B------:R-:W-:Y:S01]  /*0350*/  LOP3.LUT R2, R8, 0xffffffe0, RZ, 0xc0, !PT ;  /* 0xffffffe008027812 */ /* 0x000fe200078ec0ff */
[----:B------:R-:W-:Y:S01]  /*0360*/  IMAD.MOV.U32 R5, RZ, RZ, 0x10 ;  /* 0x00000010ff057424 */ /* 0x000fe200078e00ff */
[----:B------:R-:W-:Y:S01]  /*0370*/  LOP3.LUT R7, R7, 0x7ffffe00, R0, 0xf8, !PT ;  /* 0x7ffffe0007077812 */ /* 0x000fe200078ef800 */
[----:B------:R-:W-:Y:S01]  /*0380*/  IMAD R71, R9, 0x200, R71 ;  /* 0x0000020009477824 */ /* 0x000fe200078e0247 */
[----:B------:R-:W-:Y:S01]  /*0390*/  LOP3.LUT R0, R4, 0x1c0, RZ, 0xc0, !PT ;  /* 0x000001c004007812 */ /* 0x000fe200078ec0ff */
[----:B------:R-:W-:Y:S01]  /*03a0*/  IMAD.IADD R15, R16, 0x1, -R2 ;  /* 0x00000001100f7824 */ /* 0x000fe200078e0a02 */
[--C-:B------:R-:W-:Y:S01]  /*03b0*/  SHF.R.S32.HI R223, RZ, 0x5, R8.reuse ;  /* 0x00000005ffdf7819 */ /* 0x100fe20000011408 */
[----:B------:R-:W-:Y:S01]  /*03c0*/  IMAD.SHL.U32 R227, R7, 0x2, RZ ;  /* 0x0000000207e37824 */ /* 0x000fe200078e00ff */
[----:B------:R-:W-:-:S02]  /*03d0*/  SHF.R.S32.HI R4, RZ, 0x1f, R8 ;  /* 0x0000001fff047819 */ /* 0x000fc40000011408 */
[----:B------:R-:W-:Y:S02]  /*03e0*/  LOP3.LUT R3, R0, 0x8, R3, 0xf8, !PT ;  /* 0x0000000800037812 */ /* 0x000fe400078ef803 */
[----:B------:R-:W-:Y:S02]  /*03f0*/  SHF.R.U32.HI R2, RZ, 0x3, R0 ;  /* 0x00000003ff027819 */ /* 0x000fe40000011600 */
[----:B------:R-:W-:Y:S02]  /*0400*/  LEA.HI R0, R4, R223, RZ, 0x3 ;  /* 0x000000df04007211 */ /* 0x000fe400078f18ff */
[----:B------:R-:W-:Y:S02]  /*0410*/  SHF.R.S32.HI R4, RZ, 0x1f, R15 ;  /* 0x0000001fff047819 */ /* 0x000fe4000001140f */
[----:B------:R-:W-:Y:S02]  /*0420*/  R2P PR, R6, 0x6 ;  /* 0x0000000606007804 */ /* 0x000fe40000000000 */
[----:B------:R-:W-:-:S02]  /*0430*/  LOP3.LUT R0, R0, 0xffffff8, RZ, 0xc0, !PT ;  /* 0x0ffffff800007812 */ /* 0x000fc400078ec0ff */
[----:B------:R-:W-:Y:S02]  /*0440*/  LOP3.LUT R6, R3, R2, RZ, 0x3c, !PT ;  /* 0x0000000203067212 */ /* 0x000fe400078e3cff */
[----:B------:R-:W-:Y:S01]  /*0450*/  LEA.HI R3, R4, R15, RZ, 0x2 ;  /* 0x0000000f04037211 */ /* 0x000fe200078f10ff */
[----:B------:R-:W-:Y:S01]  /*0460*/  IMAD.IADD R2, R223, 0x1, -R0 ;  /* 0x00000001df027824 */ /* 0x000fe200078e0a00 */
[----:B------:R-:W-:Y:S02]  /*0470*/  SEL R5, R5, 0xfffffff0, !P1 ;  /* 0xfffffff005057807 */ /* 0x000fe40004800000 */
[----:B------:R-:W-:Y:S02]  /*0480*/  SHF.R.S32.HI R0, RZ, 0x2, R3 ;  /* 0x00000002ff007819 */ /* 0x000fe40000011403 */
[----:B------:R-:W-:Y:S02]  /*0490*/  LOP3.LUT R3, R3, 0x7ffffffc, RZ, 0xc0, !PT ;  /* 0x7ffffffc03037812 */ /* 0x000fe400078ec0ff */
[----:B------:R-:W-:Y:S01]  /*04a0*/  SEL R4, R205, 0xffffffe0, !P2 ;  /* 0xffffffe0cd047807 */ /* 0x000fe20005000000 */
[----:B------:R-:W-:Y:S01]  /*04b0*/  IMAD R14, R2, 0x10, R0 ;  /* 0x00000010020e7824 */ /* 0x000fe200078e0200 */
[----:B------:R-:W-:Y:S01]  /*04c0*/  LEA.HI R0, R12, R16, RZ, 0x7 ;  /* 0x000000100c007211 */ /* 0x000fe200078f38ff */
[----:B------:R-:W-:Y:S01]  /*04d0*/  IMAD.IADD R3, R15, 0x1, -R3 ;  /* 0x000000010f037824 */ /* 0x000fe200078e0a03 */
[----:B------:R-:W-:Y:S01]  /*04e0*/  LOP3.LUT R202, R6, 0x7ffffe00, R202, 0xf8, !PT ;  /* 0x7ffffe0006ca7812 */ /* 0x000fe200078ef8ca */
[----:B------:R-:W-:Y:S01]  /*04f0*/  IMAD.IADD R2, R5, 0x1, R4 ;  /* 0x0000000105027824 */ /* 0x000fe200078e0204 */
[----:B------:R-:W-:Y:S01]  /*0500*/  SHF.R.S32.HI R0, RZ, 0x7, R0 ;  /* 0x00000007ff007819 */ /* 0x000fe20000011400 */
[----:B------:R-:W-:Y:S01]  /*0510*/  IMAD.SHL.U32 R3, R3, 0x2, RZ ;  /* 0x0000000203037824 */ /* 0x000fe200078e00ff */
[----:B------:R-:W-:Y:S01]  /*0520*/  SHF.R.S32.HI R0, RZ, 0x1f, R242 ;  /* 0x0000001fff007819 */ /* 0x000fe200000114f2 */
[----:B------:R-:W-:Y:S01]  /*0530*/  IMAD R0, R11, 0x8, R14 ;  /* 0x000000080b007824 */ /* 0x000fe200078e020e */
[----:B------:R1:W-:Y:S01]  /*0540*/  STL [R1+0xd4], R14 ;  /* 0x0000d40e01007387 */ /* 0x0003e20000100800 */
[----:B------:R-:W-:Y:S01]  /*0550*/  IMAD.MOV.U32 R4, RZ, RZ, 0x40 ;  /* 0x00000040ff047424 */ /* 0x000fe200078e00ff */
[----:B------:R-:W-:-:S02]  /*0560*/  IADD3 R19, R3, 0x8, RZ ;  /* 0x0000000803137810 */ /* 0x000fc40007ffe0ff */
[C---:B------:R-:W-:Y:S01]  /*0570*/  IADD3 R18, R3.reuse, 0x10, RZ ;  /* 0x0000001003127810 */ /* 0x040fe20007ffe0ff */
[----:B------:R2:W-:Y:S01]  /*0580*/  STL [R1+0x50], R13 ;  /* 0x0000500d01007387 */ /* 0x0005e20000100800 */
[C---:B------:R-:W-:Y:S02]  /*0590*/  IADD3 R17, R3.reuse, 0x18, RZ ;  /* 0x0000001803117810 */ /* 0x040fe40007ffe0ff */
[C---:B------:R-:W-:Y:S01]  /*05a0*/  IADD3 R16, R3.reuse, 0x20, RZ ;  /* 0x0000002003107810 */ /* 0x040fe20007ffe0ff */
[----:B------:R3:W-:Y:S01]  /*05b0*/  STL [R1+0xcc], R0 ;  /* 0x0000cc0001007387 */ /* 0x0007e20000100800 */
[C---:B------:R-:W-:Y:S02]  /*05c0*/  IADD3 R15, R3.reuse, 0x28, RZ ;  /* 0x00000028030f7810 */ /* 0x040fe40007ffe0ff */
[C---:B------:R-:W-:Y:S01]  /*05d0*/  IADD3 R12, R3.reuse, 0x40, RZ ;  /* 0x00000040030c7810 */ /* 0x040fe20007ffe0ff */
[----:B------:R4:W-:Y:S01]  /*05e0*/  STL [R1+0x3c], R3 ;  /* 0x00003c0301007387 */ /* 0x0009e20000100800 */
[----:B------:R-:W-:-:S02]  /*05f0*/  IADD3 R10, R3, 0x48, RZ ;  /* 0x00000048030a7810 */ /* 0x000fc40007ffe0ff */
[C---:B------:R-:W-:Y:S01]  /*0600*/  IADD3 R9, R3.reuse, 0x50, RZ ;  /* 0x0000005003097810 */ /* 0x040fe20007ffe0ff */
[----:B------:R-:W-:Y:S01]  /*0610*/  STL [R1+0x8c], R19 ;  /* 0x00008c1301007387 */ /* 0x000fe20000100800 */
[C---:B------:R-:W-:Y:S02]  /*0620*/  IADD3 R8, R3.reuse, 0x58, RZ ;  /* 0x0000005803087810 */ /* 0x040fe40007ffe0ff */
[C---:B------:R-:W-:Y:S01]  /*0630*/  IADD3 R7, R3.reuse, 0x60, RZ ;  /* 0x0000006003077810 */ /* 0x040fe20007ffe0ff */
[----:B------:R-:W-:Y:S01]  /*0640*/  STL [R1+0x88], R18 ;  /* 0x0000881201007387 */ /* 0x000fe20000100800 */
[C---:B------:R-:W-:Y:S02]  /*0650*/  IADD3 R6, R3.reuse, 0x68, RZ ;  /* 0x0000006803067810 */ /* 0x040fe40007ffe0ff */
[----:B------:R-:W-:Y:S01]  /*0660*/  SHF.R.S32.HI R5, RZ, 0x1f, R241 ;  /* 0x0000001fff057819 */ /* 0x000fe200000114f1 */
[----:B------:R-:W-:Y:S01]  /*0670*/  STL [R1+0x84], R17 ;  /* 0x0000841101007387 */ /* 0x000fe20000100800 */
[----:B-1----:R-:W-:-:S02]  /*0680*/  IADD3 R14, R3, 0x30, RZ ;  /* 0x00000030030e7810 */ /* 0x002fc40007ffe0ff */
[C---:B------:R-:W-:Y:S01]  /*0690*/  IADD3 R5, R3.reuse, 0x70, RZ ;  /* 0x0000007003057810 */ /* 0x040fe20007ffe0ff */
[----:B------:R-:W-:Y:S01]  /*06a0*/  STL [R1+0x80], R16 ;  /* 0x0000801001007387 */ /* 0x000fe20000100800 */
[C---:B--2---:R-:W-:Y:S02]  /*06b0*/  IADD3 R13, R3.reuse, 0x38, RZ ;  /* 0x00000038030d7810 */ /* 0x044fe40007ffe0ff */
[----:B------:R-:W-:Y:S01]  /*06c0*/  SHF.R.S32.HI R11, RZ, 0x1f, R18 ;  /* 0x0000001fff0b7819 */ /* 0x000fe20000011412 */
[----:B------:R-:W-:Y:S01]  /*06d0*/  STL [R1+0x7c], R15 ;  /* 0x00007c0f01007387 */ /* 0x000fe20000100800 */
[----:B---3--:R-:W-:Y:S02]  /*06e0*/  SEL R0, R4, 0xffffffc0, !P2 ;  /* 0xffffffc004007807 */ /* 0x008fe40005000000 */
[----:B------:R-:W-:Y:S01]  /*06f0*/  SHF.R.S32.HI R4, RZ, 0x1f, R19 ;  /* 0x0000001fff047819 */ /* 0x000fe20000011413 */
[----:B------:R1:W-:Y:S01]  /*0700*/  STL [R1+0x78], R14 ;  /* 0x0000780e01007387 */ /* 0x0003e20000100800 */
[----:B----4-:R-:W-:-:S02]  /*0710*/  IADD3 R3, R3, 0x78, RZ ;  /* 0x0000007803037810 */ /* 0x010fc40007ffe0ff */
[----:B------:R-:W-:Y:S01]  /*0720*/  LEA R202, R202, 0x100, 0x1 ;  /* 0x00000100caca7811 */ /* 0x000fe200078e08ff */
[----:B------:R-:W-:Y:S01]  /*0730*/  STL [R1+0x74], R13 ;  /* 0x0000740d01007387 */ /* 0x000fe20000100800 */
[----:B------:R-:W-:Y:S02]  /*0740*/  SEL R205, R205, 0xffffffe0, !P1 ;  /* 0xffffffe0cdcd7807 */ /* 0x000fe40004800000 */
[----:B------:R-:W-:Y:S01]  /*0750*/  LEA R71, R71, 0x8100, 0x1 ;  /* 0x0000810047477811 */ /* 0x000fe200078e08ff */
[----:B------:R-:W-:Y:S01]  /*0760*/  STL [R1+0x70], R12 ;  /* 0x0000700c01007387 */ /* 0x000fe20000100800 */
[--C-:B------:R-:W-:Y:S02]  /*0770*/  IMAD R223, R223, 0x800, R202.reuse ;  /* 0x00000800dfdf7824 */ /* 0x100fe400078e02ca */
[----:B------:R-:W-:Y:S01]  /*0780*/  IMAD.IADD R204, R202, 0x1, R205 ;  /* 0x00000001cacc7824 */ /* 0x000fe200078e02cd */
[----:B------:R2:W-:Y:S01]  /*0790*/  STL [R1+0x6c], R10 ;  /* 0x00006c0a01007387 */ /* 0x0005e20000100800 */
[----:B------:R-:W-:Y:S01]  /*07a0*/  IMAD.IADD R224, R205, 0x1, R223 ;  /* 0x00000001cde07824 */ /* 0x000fe200078e02df */
[----:B------:R-:W-:Y:S01]  /*07b0*/  IADD3 R205, R0, R202, R205 ;  /* 0x000000ca00cd7210 */ /* 0x000fe20007ffe0cd */
[----:B------:R-:W-:Y:S01]  /*07c0*/  IMAD R215, R2, 0x2, R202 ;  /* 0x0000000202d77824 */ /* 0x000fe200078e02ca */
[----:B------:R3:W-:Y:S01]  /*07d0*/  STL [R1+0x68], R9 ;  /* 0x0000680901007387 */ /* 0x0007e20000100800 */
[----:B------:R-:W-:-:S02]  /*07e0*/  IMAD.IADD R203, R202, 0x1, R0 ;  /* 0x00000001cacb7824 */ /* 0x000fc400078e0200 */
[C---:B------:R-:W-:Y:S01]  /*07f0*/  IMAD.IADD R226, R0.reuse, 0x1, R223 ;  /* 0x0000000100e27824 */ /* 0x040fe200078e02df */
[----:B------:R-:W-:Y:S01]  /*0800*/  STL [R1+0x64], R8 ;  /* 0x0000640801007387 */ /* 0x000fe20000100800 */
[----:B------:R-:W-:-:S03]  /*0810*/  IMAD.IADD R225, R0, 0x1, R224 ;  /* 0x0000000100e17824 */ /* 0x000fc600078e02e0 */
[----:B------:R4:W-:Y:S01]  /*0820*/  STL [R1+0x60], R7 ;  /* 0x0000600701007387 */ /* 0x0009e20000100800 */
[----:B-1----:R-:W-:-:S03]  /*0830*/  SHF.R.S32.HI R14, RZ, 0x1f, R14 ;  /* 0x0000001fff0e7819 */ /* 0x002fc6000001140e */
[----:B------:R1:W-:Y:S04]  /*0840*/  STL [R1+0x5c], R6 ;  /* 0x00005c0601007387 */ /* 0x0003e80000100800 */
[----:B------:R5:W-:Y:S04]  /*0850*/  STL [R1+0xc8], R4 ;  /* 0x0000c80401007387 */ /* 0x000be80000100800 */
[----:B------:R-:W-:Y:S01]  /*0860*/  STL [R1+0x58], R5 ;  /* 0x0000580501007387 */ /* 0x000fe20000100800 */
[----:B--2---:R-:W-:-:S03]  /*0870*/  SHF.R.S32.HI R10, RZ, 0x1f, R10 ;  /* 0x0000001fff0a7819 */ /* 0x004fc6000001140a */
[----:B------:R2:W-:Y:S01]  /*0880*/  STL [R1+0xc4], R11 ;  /* 0x0000c40b01007387 */ /* 0x0005e20000100800 */
[----:B---3--:R-:W-:-:S03]  /*0890*/  SHF.R.S32.HI R9, RZ, 0x1f, R9 ;  /* 0x0000001fff097819 */ /* 0x008fc60000011409 */
[----:B------:R3:W-:Y:S01]  /*08a0*/  STL [R1+0x54], R3 ;  /* 0x0000540301007387 */ /* 0x0007e20000100800 */
[----:B----4-:R-:W-:Y:S02]  /*08b0*/  SHF.R.S32.HI R7, RZ, 0x1f, R7 ;  /* 0x0000001fff077819 */ /* 0x010fe40000011407 */
[----:B-1----:R-:W-:Y:S02]  /*08c0*/  SHF.R.S32.HI R6, RZ, 0x1f, R6 ;  /* 0x0000001fff067819 */ /* 0x002fe40000011406 */
[----:B-----5:R-:W-:-:S05]  /*08d0*/  SHF.R.S32.HI R4, RZ, 0x1f, R17 ;  /* 0x0000001fff047819 */ /* 0x020fca0000011411 */
[----:B------:R1:W-:Y:S01]  /*08e0*/  STL [R1+0xc0], R4 ;  /* 0x0000c00401007387 */ /* 0x0003e20000100800 */
[----:B--2---:R-:W-:Y:S02]  /*08f0*/  SHF.R.S32.HI R11, RZ, 0x1f, R16 ;  /* 0x0000001fff0b7819 */ /* 0x004fe40000011410 */
[----:B---3--:R-:W-:-:S03]  /*0900*/  SHF.R.S32.HI R3, RZ, 0x1f, R3 ;  /* 0x0000001fff037819 */ /* 0x008fc60000011403 */
[----:B------:R2:W-:Y:S01]  /*0910*/  STL [R1+0xbc], R11 ;  /* 0x0000bc0b01007387 */ /* 0x0005e20000100800 */
[----:B-1----:R-:W-:-:S05]  /*0920*/  SHF.R.S32.HI R4, RZ, 0x1f, R15 ;  /* 0x0000001fff047819 */ /* 0x002fca000001140f */
[----:B------:R1:W-:Y:S01]  /*0930*/  STL [R1+0xb8], R4 ;  /* 0x0000b80401007387 */ /* 0x0003e20000100800 */
[----:B--2---:R-:W-:-:S03]  /*0940*/  SHF.R.S32.HI R11, RZ, 0x1f, R13 ;  /* 0x0000001fff0b7819 */ /* 0x004fc6000001140d */
[----:B------:R-:W-:Y:S04]  /*0950*/  STL [R1+0xb4], R14 ;  /* 0x0000b40e01007387 */ /* 0x000fe80000100800 */
[----:B------:R-:W-:Y:S01]  /*0960*/  STL [R1+0xb0], R11 ;  /* 0x0000b00b01007387 */ /* 0x000fe20000100800 */
[----:B-1----:R-:W-:-:S05]  /*0970*/  SHF.R.S32.HI R4, RZ, 0x1f, R12 ;  /* 0x0000001fff047819 */ /* 0x002fca000001140c */
[----:B------:R1:W-:Y:S04]  /*0980*/  STL [R1+0xac], R4 ;  /* 0x0000ac0401007387 */ /* 0x0003e80000100800 */
[----:B------:R-:W-:Y:S04]  /*0990*/  STL [R1+0xa8], R10 ;  /* 0x0000a80a01007387 */ /* 0x000fe80000100800 */
[----:B------:R-:W-:Y:S01]  /*09a0*/  STL [R1+0xa4], R9 ;  /* 0x0000a40901007387 */ /* 0x000fe20000100800 */
[----:B-1----:R-:W-:-:S05]  /*09b0*/  SHF.R.S32.HI R4, RZ, 0x1f, R8 ;  /* 0x0000001fff047819 */ /* 0x002fca0000011408 */
[----:B------:R1:W-:Y:S04]  /*09c0*/  STL [R1+0xa0], R4 ;  /* 0x0000a00401007387 */ /* 0x0003e80000100800 */
[----:B------:R2:W-:Y:S04]  /*09d0*/  STL [R1+0x9c], R7 ;  /* 0x00009c0701007387 */ /* 0x0005e80000100800 */
[----:B------:R2:W-:Y:S01]  /*09e0*/  STL [R1+0x98], R6 ;  /* 0x0000980601007387 */ /* 0x0005e20000100800 */
[----:B-1----:R-:W-:-:S05]  /*09f0*/  SHF.R.S32.HI R4, RZ, 0x1f, R5 ;  /* 0x0000001fff047819 */ /* 0x002fca0000011405 */
[----:B------:R2:W-:Y:S04]  /*0a00*/  STL [R1+0x94], R4 ;  /* 0x0000940401007387 */ /* 0x0005e80000100800 */
[----:B------:R2:W-:Y:S02]  /*0a10*/  STL [R1+0x90], R3 ;  /* 0x0000900301007387 */ /* 0x0005e40000100800 */
.L_x_114:
[----:B--2---:R-:W2:Y:S01]  /*0a20*/  LDL R4, [R1+0x50] ;  /* 0x0000500001047983 */ /* 0x004ea20000100800 */
[----:B------:R-:W-:Y:S01]  /*0a30*/  IMAD.MOV.U32 R0, RZ, RZ, c[0x0][0x560] ;  /* 0x00015800ff007624 */ /* 0x000fe200078e00ff */
[----:B------:R-:W-:Y:S01]  /*0a40*/  YIELD ;  /* 0x0000000000007946 */ /* 0x000fe20003800000 */
[----:B------:R-:W-:Y:S03]  /*0a50*/  BSSY B0, `(.L_x_69) ;  /* 0x0000016000007945 */ /* 0x000fe60003800000 */
[----:B------:R-:W-:-:S13]  /*0a60*/  ISETP.NE.AND P0, PT, R0, 0x1, PT ;  /* 0x000000010000780c */ /* 0x000fda0003f05270 */
[----:B--2---:R-:W-:Y:S01]  /*0a70*/  @P0 IMAD.HI.U32 R0, R4, c[0x0][0x564], RZ ;  /* 0x0001590004000a27 */ /* 0x004fe200078e00ff */
[----:B------:R-:W-:-:S04]  /*0a80*/  MOV R3, R4 ;  /* 0x0000000400037202 */ /* 0x000fc80000000f00 */
[----:B------:R-:W-:-:S04]  /*0a90*/  @P0 SHF.R.U32.HI R3, RZ, c[0x0][0x568], R0 ;  /* 0x00015a00ff030a19 */ /* 0x000fc80000011600 */
[----:B------:R-:W-:Y:S01]  /*0aa0*/  ISETP.GE.AND P0, PT, R3, c[0x0][0x578], PT ;  /* 0x00015e0003007a0c */ /* 0x000fe20003f06270 */
[----:B------:R-:W-:-:S04]  /*0ab0*/  IMAD.MOV R2, RZ, RZ, -R3 ;  /* 0x000000ffff027224 */ /* 0x000fc800078e0a03 */
[----:B------:R-:W-:-:S08]  /*0ac0*/  IMAD R2, R2, c[0x0][0x560], R4 ;  /* 0x0001580002027a24 */ /* 0x000fd000078e0204 */
[----:B------:R-:W-:Y:S05]  /*0ad0*/  @!P0 BRA `(.L_x_70) ;  /* 0x0000007000008947 */ /* 0x000fea0003800000 */
[----:B------:R-:W-:-:S04]  /*0ae0*/  MOV R0, c[0x0][0x56c] ;  /* 0x00015b0000007a02 */ /* 0x000fc80000000f00 */
[----:B------:R-:W-:Y:S02]  /*0af0*/  ISETP.NE.AND P0, PT, R0, 0x1, PT ;  /* 0x000000010000780c */ /* 0x000fe40003f05270 */
[----:B------:R-:W-:-:S11]  /*0b00*/  MOV R0, R2 ;  /* 0x0000000200007202 */ /* 0x000fd60000000f00 */
[----:B------:R-:W-:-:S05]  /*0b10*/  @P0 IMAD.HI.U32 R4, R2, c[0x0][0x570], RZ ;  /* 0x00015c0002040a27 */ /* 0x000fca00078e00ff */
[----:B------:R-:W-:-:S05]  /*0b20*/  @P0 SHF.R.U32.HI R0, RZ, c[0x0][0x574], R4 ;  /* 0x00015d00ff000a19 */ /* 0x000fca0000011604 */
[----:B------:R-:W-:Y:S01]  /*0b30*/  IMAD R4, R0, c[0x0][0x56c], RZ ;  /* 0x00015b0000047a24 */ /* 0x000fe200078e02ff */
[----:B------:R-:W-:Y:S05]  /*0b40*/  BRA `(.L_x_71) ;  /* 0x0000006000007947 */ /* 0x000fea0003800000 */
.L_x_70:
[----:B------:R-:W-:-:S04]  /*0b50*/  MOV R0, c[0x0][0x554] ;  /* 0x0001550000007a02 */ /* 0x000fc80000000f00 */
[----:B------:R-:W-:Y:S02]  /*0b60*/  ISETP.NE.AND P0, PT, R0, 0x1, PT ;  /* 0x000000010000780c */ /* 0x000fe40003f05270 */
[----:B------:R-:W-:-:S11]  /*0b70*/  MOV R0, R2 ;  /* 0x0000000200007202 */ /* 0x000fd60000000f00 */
[----:B------:R-:W-:-:S05]  /*0b80*/  @P0 IMAD.HI.U32 R4, R2, c[0x0][0x558], RZ ;  /* 0x0001560002040a27 */ /* 0x000fca00078e00ff */
[----:B------:R-:W-:-:S05]  /*0b90*/  @P0 SHF.R.U32.HI R0, RZ, c[0x0][0x55c], R4 ;  /* 0x00015700ff000a19 */ /* 0x000fca0000011604 */
[----:B------:R-:W-:Y:S02]  /*0ba0*/  IMAD R4, R0, c[0x0][0x554], RZ ;  /* 0x0001550000047a24 */ /* 0x000fe400078e02ff */
.L_x_71:
[----:B------:R-:W-:Y:S05]  /*0bb0*/  BSYNC B0 ;  /* 0x0000000000007941 */ /* 0x000fea0003800000 */
.L_x_69:
[----:B------:R-:W-:Y:S01]  /*0bc0*/  IMAD.MOV.U32 R5, RZ, RZ, c[0x0][0x548] ;  /* 0x00015200ff057624 */ /* 0x000fe200078e00ff */
[----:B------:R-:W-:Y:S01]  /*0bd0*/  ISETP.NE.U32.AND P0, PT, RZ, c[0x0][0x370], PT ;  /* 0x0000dc00ff007a0c */ /* 0x000fe20003f05070 */
[----:B------:R-:W-:Y:S02]  /*0be0*/  IMAD.IADD R4, R2, 0x1, -R4 ;  /* 0x0000000102047824 */ /* 0x000fe400078e0a04 */
[----:B------:R-:W-:Y:S01]  /*0bf0*/  IMAD.MOV.U32 R166, RZ, RZ, RZ ;  /* 0x000000ffffa67224 */ /* 0x000fe200078e00ff */
[----:B------:R-:W-:Y:S01]  /*0c00*/  ISETP.NE.AND P1, PT, R5, 0x1, PT ;  /* 0x000000010500780c */ /* 0x000fe20003f25270 */
[----:B------:R-:W-:Y:S01]  /*0c10*/  IMAD R4, R3, c[0x0][0x554], R4 ;  /* 0x0001550003047a24 */ /* 0x000fe200078e0204 */
[----:B------:R-:W-:-:S03]  /*0c20*/  ISETP.NE.AND.EX P0, PT, RZ, c[0x0][0x374], PT, P0 ;  /* 0x0000dd00ff007a0c */ /* 0x000fc60003f05300 */
[----:B------:R-:W-:-:S08]  /*0c30*/  IMAD.MOV.U32 R14, RZ, RZ, R4 ;  /* 0x000000ffff0e7224 */ /* 0x000fd000078e0004 */
[----:B------:R-:W-:-:S04]  /*0c40*/  @P1 IMAD.HI.U32 R2, R4, c[0x0][0x54c], RZ ;  /* 0x0001530004021a27 */ /* 0x000fc800078e00ff */
[----:B------:R-:W-:Y:S01]  /*0c50*/  @P0 IMAD.MOV.U32 R3, RZ, RZ, 0x4 ;  /* 0x00000004ff030424 */ /* 0x000fe200078e00ff */
[----:B------:R-:W-:-:S05]  /*0c60*/  @P1 SHF.R.U32.HI R14, RZ, c[0x0][0x550], R2 ;  /* 0x00015400ff0e1a19 */ /* 0x000fca0000011602 */
[----:B------:R-:W-:Y:S01]  /*0c70*/  @P0 IMAD.WIDE R2, R14, R3, c[0x0][0x370] ;  /* 0x0000dc000e020625 */ /* 0x000fe200078e0203 */
[----:B------:R-:W-:Y:S01]  /*0c80*/  MOV R12, c[0x0][0x2c4] ;  /* 0x0000b100000c7a02 */ /* 0x000fe20000000f00 */
[----:B------:R1:W-:Y:S04]  /*0c90*/  STL [R1+0x40], R14 ;  /* 0x0000400e01007387 */ /* 0x0003e80000100800 */
[----:B------:R2:W3:Y:S01]  /*0ca0*/  @P0 LDG.E R166, [R2.64] ;  /* 0x0000000602a60981 */ /* 0x0004e2000c1e1900 */
[----:B------:R-:W-:Y:S01]  /*0cb0*/  IMAD.MOV.U32 R11, RZ, RZ, R0 ;  /* 0x000000ffff0b7224 */ /* 0x000fe200078e0000 */
[----:B------:R-:W-:Y:S01]  /*0cc0*/  ISETP.NE.AND P4, PT, R12, 0x1, PT ;  /* 0x000000010c00780c */ /* 0x000fe20003f85270 */
[----:B------:R-:W-:Y:S01]  /*0cd0*/  IMAD.MOV.U32 R5, RZ, RZ, 0x80 ;  /* 0x00000080ff057424 */ /* 0x000fe200078e00ff */
[----:B------:R-:W-:Y:S04]  /*0ce0*/  BSSY B0, `(.L_x_72) ;  /* 0x0000041000007945 */ /* 0x000fe80003800000 */
[----:B------:R-:W-:Y:S01]  /*0cf0*/  IADD3 R5, R5, -c[0x0][0x168], RZ ;  /* 0x80005a0005057a10 */ /* 0x000fe20007ffe0ff */
[----:B--2---:R-:W-:-:S05]  /*0d00*/  IMAD.MOV.U32 R2, RZ, RZ, c[0x0][0x53c] ;  /* 0x00014f00ff027624 */ /* 0x004fca00078e00ff */
[----:B------:R-:W-:Y:S02]  /*0d10*/  ISETP.NE.AND P0, PT, R2, 0x1, PT ;  /* 0x000000010200780c */ /* 0x000fe40003f05270 */
[----:B------:R-:W-:-:S11]  /*0d20*/  LOP3.LUT R2, R0, 0x1ffffff, RZ, 0x3c, !PT ;  /* 0x01ffffff00027812 */ /* 0x000fd600078e3cff */
[----:B------:R-:W-:Y:S01]  /*0d30*/  @P0 IMAD.HI.U32 R3, R0, c[0x0][0x540], RZ ;  /* 0x0001500000030a27 */ /* 0x000fe200078e00ff */
[----:B------:R-:W-:-:S03]  /*0d40*/  IADD3 R0, R2, c[0x0][0x53c], RZ ;  /* 0x00014f0002007a10 */ /* 0x000fc60007ffe0ff */
[----:B------:R-:W-:Y:S01]  /*0d50*/  IMAD.MOV.U32 R2, RZ, RZ, c[0x0][0x2ac] ;  /* 0x0000ab00ff027624 */ /* 0x000fe200078e00ff */
[----:B------:R-:W-:-:S03]  /*0d60*/  @P0 SHF.R.U32.HI R11, RZ, c[0x0][0x544], R3 ;  /* 0x00015100ff0b0a19 */ /* 0x000fc60000011603 */
[C---:B------:R-:W-:Y:S02]  /*0d70*/  IMAD R233, R2.reuse, c[0x0][0x1d0], RZ ;  /* 0x0000740002e97a24 */ /* 0x040fe400078e02ff */
[----:B------:R-:W-:Y:S01]  /*0d80*/  IMAD R0, R11, c[0x0][0x53c], R0 ;  /* 0x00014f000b007a24 */ /* 0x000fe200078e0200 */
[----:B------:R1:W-:Y:S01]  /*0d90*/  STL [R1+0x48], R11 ;  /* 0x0000480b01007387 */ /* 0x0003e20000100800 */
[----:B------:R-:W-:Y:S01]  /*0da0*/  IMAD R2, R2, c[0x0][0x1d0], R5 ;  /* 0x0000740002027a24 */ /* 0x000fe200078e0205 */
[----:B------:R-:W-:Y:S01]  /*0db0*/  IADD3 R5, R233, 0x7f, RZ ;  /* 0x0000007fe9057810 */ /* 0x000fe20007ffe0ff */
[----:B------:R-:W-:-:S05]  /*0dc0*/  IMAD.SHL.U32 R13, R0, 0x80, RZ ;  /* 0x00000080000d7824 */ /* 0x000fca00078e00ff */
[----:B------:R-:W-:Y:S01]  /*0dd0*/  IADD3 R0, R13, 0x7f, RZ ;  /* 0x0000007f0d007810 */ /* 0x000fe20007ffe0ff */
[----:B------:R1:W-:Y:S04]  /*0de0*/  STL [R1+0x4c], R13 ;  /* 0x00004c0d01007387 */ /* 0x0003e80000100800 */
[----:B------:R-:W-:-:S05]  /*0df0*/  @P4 IMAD.HI.U32 R3, R0, c[0x0][0x2c8], RZ ;  /* 0x0000b20000034a27 */ /* 0x000fca00078e00ff */
[----:B------:R-:W-:-:S04]  /*0e00*/  @P4 SHF.R.U32.HI R0, RZ, c[0x0][0x2cc], R3 ;  /* 0x0000b300ff004a19 */ /* 0x000fc80000011603 */
[----:B------:R-:W-:Y:S02]  /*0e10*/  IADD3 R0, R2, R0, RZ ;  /* 0x0000000002007210 */ /* 0x000fe40007ffe0ff */
[----:B------:R-:W-:Y:S02]  /*0e20*/  SHF.R.S32.HI R2, RZ, 0x1f, R5 ;  /* 0x0000001fff027819 */ /* 0x000fe40000011405 */
[----:B------:R-:W-:Y:S02]  /*0e30*/  SHF.R.S32.HI R3, RZ, 0x1f, R0 ;  /* 0x0000001fff037819 */ /* 0x000fe40000011400 */
[----:B------:R-:W-:Y:S02]  /*0e40*/  LEA.HI R2, R2, R5, RZ, 0x7 ;  /* 0x0000000502027211 */ /* 0x000fe400078f38ff */
[----:B------:R-:W-:Y:S02]  /*0e50*/  LEA.HI R3, R3, R0, RZ, 0x7 ;  /* 0x0000000003037211 */ /* 0x000fe400078f38ff */
[----:B------:R-:W-:-:S02]  /*0e60*/  SHF.R.S32.HI R0, RZ, 0x7, R2 ;  /* 0x00000007ff007819 */ /* 0x000fc40000011402 */
[----:B------:R-:W-:-:S04]  /*0e70*/  SHF.R.S32.HI R2, RZ, 0x7, R3 ;  /* 0x00000007ff027819 */ /* 0x000fc80000011403 */
[----:B------:R-:W-:Y:S01]  /*0e80*/  IMNMX R7, R0, R2, PT ;  /* 0x0000000200077217 */ /* 0x000fe20003800200 */
[----:B------:R-:W-:Y:S02]  /*0e90*/  IMAD.MOV R0, RZ, RZ, -R14 ;  /* 0x000000ffff007224 */ /* 0x000fe400078e0a0e */
[----:B------:R-:W-:Y:S01]  /*0ea0*/  IMAD.MOV.U32 R2, RZ, RZ, RZ ;  /* 0x000000ffff027224 */ /* 0x000fe200078e00ff */
[----:B------:R-:W-:Y:S01]  /*0eb0*/  ISETP.GE.AND P0, PT, R7, 0x1, PT ;  /* 0x000000010700780c */ /* 0x000fe20003f06270 */
[----:B------:R-:W-:Y:S01]  /*0ec0*/  IMAD R42, R0, c[0x0][0x548], R4 ;  /* 0x00015200002a7a24 */ /* 0x000fe200078e0204 */
[----:B---3--:R1:W-:Y:S04]  /*0ed0*/  STL [R1+0x10], R166 ;  /* 0x000010a601007387 */ /* 0x0083e80000100800 */
[----:B------:R1:W-:Y:S07]  /*0ee0*/  STL [R1+0x44], R42 ;  /* 0x0000442a01007387 */ /* 0x0003ee0000100800 */
[----:B------:R-:W-:Y:S05]  /*0ef0*/  @!P0 BRA `(.L_x_73) ;  /* 0x000001f000008947 */ /* 0x000fea0003800000 */
[----:B------:R-:W-:-:S04]  /*0f00*/  SHF.R.U32.HI R0, RZ, 0x10, R11 ;  /* 0x00000010ff007819 */ /* 0x000fc8000001160b */
[----:B------:R-:W-:-:S04]  /*0f10*/  ISETP.NE.AND P0, PT, R0, RZ, PT ;  /* 0x000000ff0000720c */ /* 0x000fc80003f05270 */
[----:B------:R-:W-:-:S04]  /*0f20*/  SEL R0, R0, c[0x0][0x338], P0 ;  /* 0x0000ce0000007a07 */ /* 0x000fc80000000000 */
[----:B------:R-:W-:Y:S02]  /*0f30*/  IABS R3, R0 ;  /* 0x0000000000037213 */ /* 0x000fe40000000000 */
[----:B------:R-:W-:Y:S02]  /*0f40*/  IADD3 R6, R0, -0x1, R7 ;  /* 0xffffffff00067810 */ /* 0x000fe40007ffe007 */
[----:B------:R-:W2:Y:S02]  /*0f50*/  I2F.RP R4, R3 ;  /* 0x0000000300047306 */ /* 0x000ea40000209400 */
[----:B------:R-:W-:Y:S02]  /*0f60*/  IABS R10, R6 ;  /* 0x00000006000a7213 */ /* 0x000fe40000000000 */
[----:B------:R-:W-:-:S04]  /*0f70*/  LOP3.LUT R6, R6, R0, RZ, 0x3c, !PT ;  /* 0x0000000006067212 */ /* 0x000fc800078e3cff */
[----:B------:R-:W-:Y:S01]  /*0f80*/  ISETP.GE.AND P0, PT, R6, RZ, PT ;  /* 0x000000ff0600720c */ /* 0x000fe20003f06270 */
[----:B--2---:R-:W2:Y:S02]  /*0f90*/  MUFU.RCP R4, R4 ;  /* 0x0000000400047308 */ /* 0x004ea40000001000 */
[----:B--2---:R-:W-:-:S06]  /*0fa0*/  IADD3 R4, R4, 0xffffffe, RZ ;  /* 0x0ffffffe04047810 */ /* 0x004fcc0007ffe0ff */
[----:B------:R-:W2:Y:S02]  /*0fb0*/  F2I.FTZ.U32.TRUNC.NTZ R5, R4 ;  /* 0x0000000400057305 */ /* 0x000ea4000021f000 */
[----:B--2---:R-:W-:Y:S02]  /*0fc0*/  IMAD.MOV R2, RZ, RZ, -R5 ;  /* 0x000000ffff027224 */ /* 0x004fe400078e0a05 */
[----:B------:R-:W-:Y:S02]  /*0fd0*/  IMAD.MOV.U32 R4, RZ, RZ, RZ ;  /* 0x000000ffff047224 */ /* 0x000fe400078e00ff */
[----:B------:R-:W-:Y:S01]  /*0fe0*/  IMAD.MOV.U32 R8, RZ, RZ, R2 ;  /* 0x000000ffff087224 */ /* 0x000fe200078e0002 */
[----:B------:R-:W-:-:S03]  /*0ff0*/  IABS R2, R0 ;  /* 0x0000000000027213 */ /* 0x000fc60000000000 */
[----:B------:R-:W-:Y:S02]  /*1000*/  IMAD R8, R8, R3, RZ ;  /* 0x0000000308087224 */ /* 0x000fe400078e02ff */
[----:B------:R-:W-:Y:S02]  /*1010*/  IMAD.MOV R9, RZ, RZ, -R2 ;  /* 0x000000ffff097224 */ /* 0x000fe400078e0a02 */
[----:B------:R-:W-:-:S04]  /*1020*/  IMAD.HI.U32 R2, R5, R8, R4 ;  /* 0x0000000805027227 */ /* 0x000fc800078e0004 */
[----:B------:R-:W-:Y:S02]  /*1030*/  IMAD.MOV.U32 R4, RZ, RZ, R10 ;  /* 0x000000ffff047224 */ /* 0x000fe400078e000a */
[----:B------:R-:W-:Y:S02]  /*1040*/  IMAD.MOV.U32 R5, RZ, RZ, R9 ;  /* 0x000000ffff057224 */ /* 0x000fe400078e0009 */
[----:B------:R-:W-:-:S04]  /*1050*/  IMAD.HI.U32 R2, R2, R4, RZ ;  /* 0x0000000402027227 */ /* 0x000fc800078e00ff */
[----:B------:R-:W-:-:S05]  /*1060*/  IMAD R4, R2, R5, R4 ;  /* 0x0000000502047224 */ /* 0x000fca00078e0204 */
[----:B------:R-:W-:-:S13]  /*1070*/  ISETP.GT.U32.AND P1, PT, R3, R4, PT ;  /* 0x000000040300720c */ /* 0x000fda0003f24070 */
[----:B------:R-:W-:Y:S01]  /*1080*/  @!P1 IMAD.IADD R4, R4, 0x1, -R3 ;  /* 0x0000000104049824 */ /* 0x000fe200078e0a03 */
[----:B------:R-:W-:Y:S02]  /*1090*/  @!P1 IADD3 R2, R2, 0x1, RZ ;  /* 0x0000000102029810 */ /* 0x000fe40007ffe0ff */
[----:B------:R-:W-:Y:S02]  /*10a0*/  ISETP.NE.AND P1, PT, R0, RZ, PT ;  /* 0x000000ff0000720c */ /* 0x000fe40003f25270 */
[----:B------:R-:W-:-:S13]  /*10b0*/  ISETP.GE.U32.AND P2, PT, R4, R3, PT ;  /* 0x000000030400720c */ /* 0x000fda0003f46070 */
[----:B------:R-:W-:-:S05]  /*10c0*/  @P2 IADD3 R2, R2, 0x1, RZ ;  /* 0x0000000102022810 */ /* 0x000fca0007ffe0ff */
[----:B------:R-:W-:Y:S01]  /*10d0*/  @!P0 IMAD.MOV R2, RZ, RZ, -R2 ;  /* 0x000000ffff028224 */ /* 0x000fe200078e0a02 */
[----:B------:R-:W-:Y:S02]  /*10e0*/  @!P1 LOP3.LUT R2, RZ, R0, RZ, 0x33, !PT ;  /* 0x00000000ff029212 */ /* 0x000fe400078e33ff */
.L_x_73:
[----:B------:R-:W-:Y:S05]  /*10f0*/  BSYNC B0 ;  /* 0x0000000000007941 */ /* 0x000fea0003800000 */
.L_x_72:
[----:B------:R-:W-:Y:S01]  /*1100*/  LOP3.LUT R0, R11, 0xffff, RZ, 0xc0, !PT ;  /* 0x0000ffff0b007812 */ /* 0x000fe200078ec0ff */
[----:B------:R-:W-:Y:S01]  /*1110*/  CS2R R16, SRZ ;  /* 0x0000000000107805 */ /* 0x000fe2000001ff00 */
[----:B------:R-:W-:Y:S01]  /*1120*/  CS2R R74, SRZ ;  /* 0x00000000004a7805 */ /* 0x000fe2000001ff00 */
[----:B------:R-:W-:Y:S01]  /*1130*/  CS2R R72, SRZ ;  /* 0x0000000000487805 */ /* 0x000fe2000001ff00 */
[----:B------:R-:W-:Y:S01]  /*1140*/  CS2R R78, SRZ ;  /* 0x00000000004e7805 */ /* 0x000fe2000001ff00 */
[----:B------:R-:W-:Y:S01]  /*1150*/  IMAD R167, R0, R2, RZ ;  /* 0x0000000200a77224 */ /* 0x000fe200078e02ff */
[----:B------:R-:W-:Y:S01]  /*1160*/  PRMT R0, RZ, 0x7610, R0 ;  /* 0x00007610ff007816 */ /* 0x000fe20000000000 */
[----:B------:R-:W-:Y:S01]  /*1170*/  CS2R R76, SRZ ;  /* 0x00000000004c7805 */ /* 0x000fe2000001ff00 */
[----:B------:R-:W-:Y:S01]  /*1180*/  CS2R R82, SRZ ;  /* 0x0000000000527805 */ /* 0x000fe2000001ff00 */
[----:B------:R-:W-:Y:S01]  /*1190*/  IMAD.IADD R2, R167, 0x1, R2 ;  /* 0x00000001a7027824 */ /* 0x000fe200078e0202 */
[----:B------:R2:W-:Y:S01]  /*11a0*/  STL [R1+0x4], R167 ;  /* 0x000004a701007387 */ /* 0x0005e20000100800 */
[----:B------:R-:W-:Y:S01]  /*11b0*/  CS2R R80, SRZ ;  /* 0x0000000000507805 */ /* 0x000fe2000001ff00 */
[----:B------:R-:W-:Y:S01]  /*11c0*/  CS2R R86, SRZ ;  /* 0x0000000000567805 */ /* 0x000fe2000001ff00 */
[----:B------:R-:W-:Y:S01]  /*11d0*/  CS2R R84, SRZ ;  /* 0x0000000000547805 */ /* 0x000fe2000001ff00 */
[----:B------:R-:W-:Y:S01]  /*11e0*/  IMNMX R232, R7, R2, PT ;  /* 0x0000000207e87217 */ /* 0x000fe20003800200 */
        /* <DEDUP_REMOVED lines=26> */
[----:B--2---:R-:W-:-:S04]  /*1390*/  ISETP.NE.U32.AND P0, PT, RZ, c[0x0][0x340], PT ;  /* 0x0000d000ff007a0c */ /* 0x004fc80003f05070 */
[----:B------:R-:W-:-:S13]  /*13a0*/  ISETP.NE.AND.EX P0, PT, RZ, c[0x0][0x344], PT, P0 ;  /* 0x0000d100ff007a0c */ /* 0x000fda0003f05300 */
[----:B------:R-:W-:-:S04]  /*13b0*/  @P0 IMAD.MOV.U32 R2, RZ, RZ, 0x4 ;  /* 0x00000004ff020424 */ /* 0x000fc800078e00ff */
[----:B------:R-:W-:-:S05]  /*13c0*/  @P0 IMAD.WIDE R2, R14, R2, c[0x0][0x340] ;  /* 0x0000d0000e020625 */ /* 0x000fca00078e0202 */
[----:B------:R2:W5:Y:S01]  /*13d0*/  @P0 LDG.E R0, [R2.64] ;  /* 0x0000000602000981 */ /* 0x000562000c1e1900 */
[----:B------:R-:W-:Y:S01]  /*13e0*/  WARPSYNC 0xffffffff ;  /* 0xffffffff00007948 */ /* 0x000fe20003800000 */
[----:B------:R-:W-:Y:S01]  /*13f0*/  IADD3 R70, R232, -0x1, RZ ;  /* 0xffffffffe8467810 */ /* 0x000fe20007ffe0ff */
[----:B------:R-:W-:-:S03]  /*1400*/  @!P0 IMAD.MOV.U32 R0, RZ, RZ, R14 ;  /* 0x000000ffff008224 */ /* 0x000fc600078e000e */
[----:B--2---:R-:W2:Y:S01]  /*1410*/  S2R R4, SR_TID.X ;  /* 0x0000000000047919 */ /* 0x004ea20000002100 */
[----:B------:R-:W-:Y:S01]  /*1420*/  IMAD.MOV.U32 R2, RZ, RZ, c[0x0][0x2b8] ;  /* 0x0000ae00ff027624 */ /* 0x000fe200078e00ff */
[----:B-----5:R-:W-:Y:S01]  /*1430*/  SHF.R.S32.HI R3, RZ, 0x1f, R0 ;  /* 0x0000001fff037819 */ /* 0x020fe20000011400 */
[----:B------:R-:W-:Y:S01]  /*1440*/  IMAD.WIDE.U32 R164, R0, c[0x0][0x2b0], RZ ;  /* 0x0000ac0000a47a25 */ /* 0x000fe200078e00ff */
[----:B------:R-:W-:Y:S02]  /*1450*/  BAR.SYNC.DEFER_BLOCKING 0x0 ;  /* 0x0000000000007b1d */ /* 0x000fe40000010000 */
[----:B------:R-:W-:Y:S01]  /*1460*/  ISETP.NE.AND P3, PT, R2, 0x1, PT ;  /* 0x000000010200780c */ /* 0x000fe20003f65270 */
[----:B------:R-:W-:Y:S01]  /*1470*/  IMAD.MOV.U32 R238, RZ, RZ, RZ ;  /* 0x000000ffffee7224 */ /* 0x000fe200078e00ff */
[----:B------:R-:W-:-:S02]  /*1480*/  SHF.R.S32.HI R37, RZ, 0x1f, R42 ;  /* 0x0000001fff257819 */ /* 0x000fc4000001142a */
[----:B------:R-:W-:Y:S01]  /*1490*/  SHF.R.S32.HI R6, RZ, 0x1f, R14 ;  /* 0x0000001fff067819 */ /* 0x000fe2000001140e */
[----:B------:R-:W-:Y:S01]  /*14a0*/  IMAD R16, R12, c[0x0][0x168], RZ ;  /* 0x00005a000c107a24 */ /* 0x000fe200078e02ff */
[----:B------:R-:W-:Y:S02]  /*14b0*/  SHF.R.S32.HI R39, RZ, 0x1f, R241 ;  /* 0x0000001fff277819 */ /* 0x000fe400000114f1 */
[----:B--2---:R-:W-:Y:S02]  /*14c0*/  SHF.R.S32.HI R18, RZ, 0x1f, R4 ;  /* 0x0000001fff127819 */ /* 0x004fe40000011404 */
[----:B------:R-:W-:Y:S02]  /*14d0*/  SHF.R.S32.HI R38, RZ, 0x1f, R242 ;  /* 0x0000001fff267819 */ /* 0x000fe400000114f2 */
[----:B------:R-:W-:Y:S02]  /*14e0*/  ISETP.GE.AND P2, PT, R241, c[0x0][0x198], PT ;  /* 0x00006600f1007a0c */ /* 0x000fe40003f46270 */
[----:B------:R-:W-:Y:S01]  /*14f0*/  ISETP.GE.AND P6, PT, R242, c[0x0][0x198], PT ;  /* 0x00006600f2007a0c */ /* 0x000fe20003fc6270 */
[----:B------:R-:W-:Y:S01]  /*1500*/  IMAD.WIDE.U32 R162, R42, c[0x0][0x1e8], RZ ;  /* 0x00007a002aa27a25 */ /* 0x000fe200078e00ff */
[----:B------:R-:W-:Y:S01]  /*1510*/  LEA.HI R18, R18, R4, RZ, 0x3 ;  /* 0x0000000412127211 */ /* 0x000fe200078f18ff */
[----:B------:R-:W-:Y:S01]  /*1520*/  STL.64 [R1+0x20], R164 ;  /* 0x000020a401007387 */ /* 0x000fe20000100a00 */
[----:B------:R-:W-:-:S02]  /*1530*/  SHF.R.S32.HI R19, RZ, 0x1f, R4 ;  /* 0x0000001fff137819 */ /* 0x000fc40000011404 */
[----:B------:R-:W-:Y:S02]  /*1540*/  LOP3.LUT R18, R18, 0xfffffff8, RZ, 0xc0, !PT ;  /* 0xfffffff812127812 */ /* 0x000fe400078ec0ff */
[----:B------:R-:W-:-:S03]  /*1550*/  LEA.HI R19, R19, R4, RZ, 0x3 ;  /* 0x0000000413137211 */ /* 0x000fc600078f18ff */
[----:B------:R-:W-:Y:S01]  /*1560*/  IMAD.IADD R18, R4, 0x1, -R18 ;  /* 0x0000000104127824 */ /* 0x000fe200078e0a12 */
[----:B------:R-:W-:-:S05]  /*1570*/  SHF.R.S32.HI R19, RZ, 0x3, R19 ;  /* 0x00000003ff137819 */ /* 0x000fca0000011413 */
[----:B------:R-:W-:-:S04]  /*1580*/  IMAD R156, R18, 0x20, R19 ;  /* 0x00000020129c7824 */ /* 0x000fc800078e0213 */
[----:B------:R-:W-:-:S04]  /*1590*/  IMAD R2, R70, 0x80, R156 ;  /* 0x0000008046027824 */ /* 0x000fc800078e029c */
[C---:B-1----:R-:W-:Y:S01]  /*15a0*/  IMAD.IADD R11, R2.reuse, 0x1, R166 ;  /* 0x00000001020b7824 */ /* 0x042fe200078e02a6 */
[----:B------:R-:W-:Y:S01]  /*15b0*/  ISETP.GE.AND P1, PT, R2, R233, PT ;  /* 0x000000e90200720c */ /* 0x000fe20003f26270 */
[----:B------:R-:W-:Y:S02]  /*15c0*/  IMAD R2, R3, c[0x0][0x2b0], RZ ;  /* 0x0000ac0003027a24 */ /* 0x000fe400078e02ff */
[----:B------:R-:W-:Y:S01]  /*15d0*/  @P3 IMAD.HI.U32 R3, R11, c[0x0][0x2bc], RZ ;  /* 0x0000af000b033a27 */ /* 0x000fe200078e00ff */
[----:B------:R-:W-:Y:S02]  /*15e0*/  ISETP.GT.OR P1, PT, R156, 0x7f, P1 ;  /* 0x0000007f9c00780c */ /* 0x000fe40000f24670 */
[----:B------:R-:W-:Y:S01]  /*15f0*/  MOV R10, R11 ;  /* 0x0000000b000a7202 */ /* 0x000fe20000000f00 */
[----:B------:R-:W-:Y:S01]  /*1600*/  IMAD R2, R0, c[0x0][0x2b4], R2 ;  /* 0x0000ad0000027a24 */ /* 0x000fe200078e0202 */
[----:B------:R-:W-:-:S03]  /*1610*/  @P3 SHF.R.U32.HI R10, RZ, c[0x0][0x2c0], R3 ;  /* 0x0000b000ff0a3a19 */ /* 0x000fc60000011603 */
[----:B------:R-:W-:Y:S02]  /*1620*/  IMAD.IADD R161, R165, 0x1, R2 ;  /* 0x00000001a5a17824 */ /* 0x000fe400078e0202 */
[----:B------:R-:W-:Y:S02]  /*1630*/  IMAD R5, R37, c[0x0][0x1b8], RZ ;  /* 0x00006e0025057a24 */ /* 0x000fe400078e02ff */
[----:B------:R-:W-:Y:S02]  /*1640*/  IMAD.IADD R4, R13, 0x1, R156 ;  /* 0x000000010d047824 */ /* 0x000fe400078e029c */
[----:B------:R-:W-:Y:S01]  /*1650*/  IMAD R157, R70, -0x80, R233 ;  /* 0xffffff80469d7824 */ /* 0x000fe200078e02e9 */
[----:B------:R-:W-:Y:S01]  /*1660*/  @!P1 IADD3 R0, P0, R10, R164, RZ ;  /* 0x000000a40a009210 */ /* 0x000fe20007f1e0ff */
[----:B------:R-:W-:Y:S01]  /*1670*/  IMAD.IADD R12, R19, 0x1, R13 ;  /* 0x00000001130c7824 */ /* 0x000fe200078e020d */
[----:B------:R-:W-:Y:S01]  /*1680*/  IADD3 R206, R71, 0x20, RZ ;  /* 0x0000002047ce7810 */ /* 0x000fe20007ffe0ff */
[----:B------:R-:W-:Y:S01]  /*1690*/  IMAD.WIDE.U32 R40, R42, c[0x0][0x210], RZ ;  /* 0x000084002a287a25 */ /* 0x000fe200078e00ff */
[----:B------:R-:W-:Y:S01]  /*16a0*/  @!P1 LEA.HI.X.SX32 R3, R10, R161, 0x1, P0 ;  /* 0x000000a10a039211 */ /* 0x000fe200000f0eff */
[----:B------:R-:W-:Y:S01]  /*16b0*/  STL [R1+0x34], R161 ;  /* 0x000034a101007387 */ /* 0x000fe20000100800 */
[----:B------:R-:W-:-:S04]  /*16c0*/  @!P1 LEA R2, P0, R0, c[0x0][0x2a0], 0x2 ;  /* 0x0000a80000029a11 */ /* 0x000fc800078010ff */
[----:B------:R-:W-:-:S05]  /*16d0*/  @!P1 LEA.HI.X R3, R0, c[0x0][0x2a4], R3, 0x2, P0 ;  /* 0x0000a90000039a11 */ /* 0x000fca00000f1403 */
[----:B------:R1:W2:Y:S01]  /*16e0*/  @!P1 LDG.E R238, [R2.64] ;  /* 0x0000000602ee9981 */ /* 0x0002a2000c1e1900 */
[----:B------:R-:W-:Y:S01]  /*16f0*/  IMAD R5, R42, c[0x0][0x1bc], R5 ;  /* 0x00006f002a057a24 */ /* 0x000fe200078e0205 */
[C---:B------:R-:W-:Y:S01]  /*1700*/  SHF.L.U64.HI R68, R241.reuse, 0x1, R39 ;  /* 0x00000001f1447819 */ /* 0x040fe20000010227 */
[----:B------:R-:W-:Y:S01]  /*1710*/  @P4 IMAD.HI.U32 R7, R4, c[0x0][0x2c8], RZ ;  /* 0x0000b20004074a27 */ /* 0x000fe200078e00ff */
[----:B------:R-:W-:Y:S01]  /*1720*/  STL.64 [R1+0x18], R162 ;  /* 0x000018a201007387 */ /* 0x000fe20000100a00 */
[C---:B------:R-:W-:Y:S01]  /*1730*/  SHF.L.U64.HI R69, R242.reuse, 0x1, R38 ;  /* 0x00000001f2457819 */ /* 0x040fe20000010226 */
[----:B------:R-:W-:Y:S01]  /*1740*/  BSSY B0, `(.L_x_75) ;  /* 0x0000272000007945 */ /* 0x000fe20003800000 */
[----:B------:R-:W-:Y:S01]  /*1750*/  IMAD.MOV.U32 R0, RZ, RZ, R4 ;  /* 0x000000ffff007224 */ /* 0x000fe200078e0004 */
[----:B------:R-:W-:Y:S01]  /*1760*/  @P4 SHF.R.U32.HI R0, RZ, c[0x0][0x2cc], R7 ;  /* 0x0000b300ff004a19 */ /* 0x000fe20000011607 */
[----:B------:R-:W-:Y:S02]  /*1770*/  IMAD.SHL.U32 R158, R241, 0x2, RZ ;  /* 0x00000002f19e7824 */ /* 0x000fe400078e00ff */
[----:B------:R-:W-:Y:S01]  /*1780*/  IMAD.SHL.U32 R159, R242, 0x2, RZ ;  /* 0x00000002f29f7824 */ /* 0x000fe200078e00ff */
[----:B------:R-:W-:Y:S01]  /*1790*/  SHF.R.S32.HI R7, RZ, 0x1f, R0 ;  /* 0x0000001fff077819 */ /* 0x000fe20000011400 */
[----:B-1----:R-:W-:-:S04]  /*17a0*/  IMAD.WIDE.U32 R2, R42, c[0x0][0x1b8], RZ ;  /* 0x00006e002a027a25 */ /* 0x002fc800078e00ff */
[----:B------:R-:W-:Y:S02]  /*17b0*/  IMAD.IADD R3, R3, 0x1, R5 ;  /* 0x0000000103037824 */ /* 0x000fe400078e0205 */
[----:B------:R-:W-:Y:S02]  /*17c0*/  IMAD R5, R6, c[0x0][0x1c0], RZ ;  /* 0x0000700006057a24 */ /* 0x000fe400078e02ff */
[----:B------:R-:W-:-:S04]  /*17d0*/  IMAD.WIDE.U32 R2, R14, c[0x0][0x1c0], R2 ;  /* 0x000070000e027a25 */ /* 0x000fc800078e0002 */
[----:B------:R-:W-:Y:S01]  /*17e0*/  IMAD R6, R14, c[0x0][0x1c4], R5 ;  /* 0x000071000e067a24 */ /* 0x000fe200078e0205 */
[----:B------:R-:W-:-:S03]  /*17f0*/  IADD3 R5, -R0, RZ, RZ ;  /* 0x000000ff00057210 */ /* 0x000fc60007ffe1ff */
[----:B------:R-:W-:Y:S02]  /*1800*/  IMAD.IADD R3, R3, 0x1, R6 ;  /* 0x0000000103037824 */ /* 0x000fe400078e0206 */
[----:B------:R-:W-:Y:S02]  /*1810*/  IMAD R4, R5, c[0x0][0x2c4], R4 ;  /* 0x0000b10005047a24 */ /* 0x000fe400078e0204 */
[----:B------:R-:W-:Y:S02]  /*1820*/  IMAD R5, R7, c[0x0][0x1b0], RZ ;  /* 0x00006c0007057a24 */ /* 0x000fe400078e02ff */
[----:B------:R-:W-:-:S04]  /*1830*/  IMAD.WIDE.U32 R2, R0, c[0x0][0x1b0], R2 ;  /* 0x00006c0000027a25 */ /* 0x000fc800078e0002 */
[----:B------:R-:W-:Y:S01]  /*1840*/  IMAD R6, R0, c[0x0][0x1b4], R5 ;  /* 0x00006d0000067a24 */ /* 0x000fe200078e0205 */
[----:B------:R-:W-:-:S03]  /*1850*/  SHF.R.S32.HI R5, RZ, 0x1f, R4 ;  /* 0x0000001fff057819 */ /* 0x000fc60000011404 */
[----:B------:R-:W-:Y:S01]  /*1860*/  IMAD.IADD R3, R3, 0x1, R6 ;  /* 0x0000000103037824 */ /* 0x000fe200078e0206 */
[----:B------:R-:W-:Y:S01]  /*1870*/  IADD3 R6, R12, 0x20, RZ ;  /* 0x000000200c067810 */ /* 0x000fe20007ffe0ff */
[----:B------:R-:W-:Y:S02]  /*1880*/  IMAD R0, R5, c[0x0][0x1a8], RZ ;  /* 0x00006a0005007a24 */ /* 0x000fe400078e02ff */
[----:B------:R-:W-:-:S04]  /*1890*/  IMAD.WIDE.U32 R2, R4, c[0x0][0x1a8], R2 ;  /* 0x00006a0004027a25 */ /* 0x000fc800078e0002 */
[----:B------:R-:W-:Y:S01]  /*18a0*/  IMAD R0, R4, c[0x0][0x1ac], R0 ;  /* 0x00006b0004007a24 */ /* 0x000fe200078e0200 */
[----:B------:R-:W-:-:S03]  /*18b0*/  LEA R9, P0, R2, c[0x0][0x160], 0x1 ;  /* 0x0000580002097a11 */ /* 0x000fc600078008ff */
[----:B------:R-:W-:Y:S02]  /*18c0*/  IMAD.IADD R8, R3, 0x1, R0 ;  /* 0x0000000103087824 */ /* 0x000fe400078e0200 */
[----:B------:R-:W1:Y:S03]  /*18d0*/  SHFL.IDX PT, R0, R9, RZ, 0x181f ;  /* 0x00181fff09007589 */ /* 0x000e6600000e0000 */
[----:B------:R-:W-:Y:S01]  /*18e0*/  LEA.HI.X R8, R2, c[0x0][0x164], R8, 0x1, P0 ;  /* 0x0000590002087a11 */ /* 0x000fe200000f0c08 */
[----:B------:R-:W-:Y:S01]  /*18f0*/  SHFL.IDX PT, R13, R9, 0x2, 0x181f ;  /* 0x00581f00090d7f89 */ /* 0x000fe200000e0000 */
[----:B------:R-:W-:Y:S02]  /*1900*/  ISETP.GE.AND P0, PT, R12, R16, PT ;  /* 0x000000100c00720c */ /* 0x000fe40003f06270 */
[----:B------:R-:W-:Y:S01]  /*1910*/  IADD3 R2, -R10, RZ, RZ ;  /* 0x000000ff0a027210 */ /* 0x000fe20007ffe1ff */
[----:B------:R-:W3:Y:S04]  /*1920*/  SHFL.IDX PT, R5, R8, RZ, 0x181f ;  /* 0x00181fff08057589 */ /* 0x000ee800000e0000 */
[----:B------:R-:W4:Y:S01]  /*1930*/  SHFL.IDX PT, R10, R9, 0x1, 0x181f ;  /* 0x00381f00090a7f89 */ /* 0x000f2200000e0000 */
[----:B------:R-:W-:-:S03]  /*1940*/  IMAD R239, R2, c[0x0][0x2b8], R11 ;  /* 0x0000ae0002ef7a24 */ /* 0x000fc600078e020b */
[----:B------:R-:W4:Y:S02]  /*1950*/  SHFL.IDX PT, R11, R8, 0x1, 0x181f ;  /* 0x00381f00080b7f89 */ /* 0x000f2400000e0000 */
[----:B------:R-:W-:Y:S02]  /*1960*/  SHF.R.S32.HI R36, RZ, 0x1f, R239 ;  /* 0x0000001fff247819 */ /* 0x000fe400000114ef */
[----:B------:R-:W4:Y:S01]  /*1970*/  SHFL.IDX PT, R14, R8, 0x2, 0x181f ;  /* 0x00581f00080e7f89 */ /* 0x000f2200000e0000 */
[----:B-1----:R-:W-:-:S03]  /*1980*/  @!P0 LEA R2, P5, R241, R0, 0x1 ;  /* 0x00000000f1028211 */ /* 0x002fc600078a08ff */
[----:B------:R-:W1:Y:S01]  /*1990*/  SHFL.IDX PT, R9, R9, 0x3, 0x181f ;  /* 0x00781f0009097f89 */ /* 0x000e6200000e0000 */
[----:B------:R-:W-:Y:S01]  /*19a0*/  @!P0 LEA R4, P1, R242, R0, 0x1 ;  /* 0x00000000f2048211 */ /* 0x000fe200078208ff */
[----:B------:R-:W-:Y:S02]  /*19b0*/  IMAD R0, R36, c[0x0][0x1e0], RZ ;  /* 0x0000780024007a24 */ /* 0x000fe400078e02ff */
[----:B------:R-:W1:Y:S02]  /*19c0*/  SHFL.IDX PT, R8, R8, 0x3, 0x181f ;  /* 0x00781f0008087f89 */ /* 0x000e6400000e0000 */
[----:B------:R-:W-:Y:S01]  /*19d0*/  IMAD R0, R239, c[0x0][0x1e4], R0 ;  /* 0x00007900ef007a24 */ /* 0x000fe200078e0200 */
[CC--:B---3--:R-:W-:Y:S02]  /*19e0*/  @!P0 LEA.HI.X R3, R241.reuse, R5.reuse, R39, 0x1, P5 ;  /* 0x00000005f1038211 */ /* 0x0c8fe400028f0c27 */
[----:B------:R-:W-:Y:S02]  /*19f0*/  @!P0 LEA.HI.X R5, R242, R5, R38, 0x1, P1 ;  /* 0x00000005f2058211 */ /* 0x000fe400008f0c26 */
[----:B------:R-:W-:Y:S01]  /*1a00*/  ISETP.GE.AND P1, PT, R6, R16, PT ;  /* 0x000000100600720c */ /* 0x000fe20003f26270 */
[----:B------:R3:W-:Y:S04]  /*1a10*/  @!P0 LDGSTS.E.BYPASS.LTC128B.128 [R227+0x100], [R2.64], !P2 ;  /* 0x0010000002e38fae */ /* 0x0007e8000d101d46 */
[----:B------:R1:W-:Y:S08]  /*1a20*/  @!P0 LDGSTS.E.BYPASS.LTC128B.128 [R227+0x4100], [R4.64], !P6 ;  /* 0x0410000004e38fae */ /* 0x0003f0000f101d46 */
[----:B----4-:R-:W-:-:S04]  /*1a30*/  @!P1 LEA R6, P0, R241, R10, 0x1 ;  /* 0x0000000af1069211 */ /* 0x010fc800078008ff */
[----:B------:R-:W-:-:S05]  /*1a40*/  @!P1 LEA.HI.X R7, R241, R11, R39, 0x1, P0 ;  /* 0x0000000bf1079211 */ /* 0x000fca00000f0c27 */
[----:B------:R4:W-:Y:S01]  /*1a50*/  @!P1 LDGSTS.E.BYPASS.LTC128B.128 [R227+0x1100], [R6.64], !P2 ;  /* 0x0110000006e39fae */ /* 0x0009e2000d101d46 */
[----:B---3--:R-:W-:Y:S01]  /*1a60*/  IMAD.WIDE.U32 R2, R239, c[0x0][0x1e0], RZ ;  /* 0x00007800ef027a25 */ /* 0x008fe200078e00ff */
[----:B-1----:R-:W-:-:S03]  /*1a70*/  IADD3 R4, R12, 0x40, RZ ;  /* 0x000000400c047810 */ /* 0x002fc60007ffe0ff */
[----:B------:R-:W-:Y:S01]  /*1a80*/  IMAD.IADD R3, R3, 0x1, R0 ;  /* 0x0000000103037824 */ /* 0x000fe200078e0200 */
[----:B------:R-:W-:Y:S01]  /*1a90*/  IADD3 R12, R12, 0x60, RZ ;  /* 0x000000600c0c7810 */ /* 0x000fe20007ffe0ff */
[----:B------:R-:W-:Y:S01]  /*1aa0*/  IMAD R0, R37, c[0x0][0x1e8], RZ ;  /* 0x00007a0025007a24 */ /* 0x000fe200078e02ff */
[----:B------:R-:W-:Y:S02]  /*1ab0*/  ISETP.GE.AND P5, PT, R4, R16, PT ;  /* 0x000000100400720c */ /* 0x000fe40003fa6270 */
[----:B------:R-:W-:Y:S01]  /*1ac0*/  @!P1 LEA R4, P0, R242, R10, 0x1 ;  /* 0x0000000af2049211 */ /* 0x000fe200078008ff */
[----:B------:R-:W-:-:S03]  /*1ad0*/  IMAD R0, R42, c[0x0][0x1ec], R0 ;  /* 0x00007b002a007a24 */ /* 0x000fc600078e0200 */
[----:B------:R-:W-:Y:S01]  /*1ae0*/  @!P1 LEA.HI.X R5, R242, R11, R38, 0x1, P0 ;  /* 0x0000000bf2059211 */ /* 0x000fe200000f0c26 */
[----:B------:R-:W-:-:S04]  /*1af0*/  IMAD.IADD R160, R163, 0x1, R0 ;  /* 0x00000001a3a07824 */ /* 0x000fc800078e0200 */
[----:B------:R1:W-:Y:S04]  /*1b00*/  @!P1 LDGSTS.E.BYPASS.LTC128B.128 [R227+0x5100], [R4.64], !P6 ;  /* 0x0510000004e39fae */ /* 0x0003e8000f101d46 */
[----:B------:R-:W-:Y:S04]  /*1b10*/  STL [R1+0x30], R160 ;  /* 0x000030a001007387 */ /* 0x000fe80000100800 */
[----:B------:R-:W-:Y:S01]  /*1b20*/  STL.64 [R1+0x28], R40 ;  /* 0x0000282801007387 */ /* 0x000fe20000100a00 */
[----:B-1----:R-:W-:-:S04]  /*1b30*/  @!P5 LEA R4, P1, R241, R13, 0x1 ;  /* 0x0000000df104d211 */ /* 0x002fc800078208ff */
[----:B------:R-:W-:-:S05]  /*1b40*/  @!P5 LEA.HI.X R5, R241, R14, R39, 0x1, P1 ;  /* 0x0000000ef105d211 */ /* 0x000fca00008f0c27 */
[----:B------:R1:W-:Y:S01]  /*1b50*/  @!P5 LDGSTS.E.BYPASS.LTC128B.128 [R227+0x2100], [R4.64], !P2 ;  /* 0x0210000004e3dfae */ /* 0x0003e2000d101d46 */
[----:B--2---:R-:W-:Y:S01]  /*1b60*/  SHF.R.S32.HI R15, RZ, 0x1f, R238 ;  /* 0x0000001fff0f7819 */ /* 0x004fe200000114ee */
[----:B------:R-:W-:-:S04]  /*1b70*/  IMAD.WIDE.U32 R2, R238, c[0x0][0x1f0], R2 ;  /* 0x00007c00ee027a25 */ /* 0x000fc800078e0002 */
[----:B----4-:R-:W-:Y:S01]  /*1b80*/  IMAD R7, R15, c[0x0][0x1f0], RZ ;  /* 0x00007c000f077a24 */ /* 0x010fe200078e02ff */
[----:B------:R-:W-:Y:S02]  /*1b90*/  IADD3 R6, P0, R2, R162, RZ ;  /* 0x000000a202067210 */ /* 0x000fe40007f1e0ff */
[----:B------:R-:W-:Y:S01]  /*1ba0*/  @!P5 LEA R2, P1, R242, R13, 0x1 ;  /* 0x0000000df202d211 */ /* 0x000fe200078208ff */
[----:B------:R-:W-:Y:S02]  /*1bb0*/  IMAD R7, R238, c[0x0][0x1f4], R7 ;  /* 0x00007d00ee077a24 */ /* 0x000fe400078e0207 */
[----:B------:R-:W-:-:S03]  /*1bc0*/  IMAD.IADD R13, R157, 0x1, -R19 ;  /* 0x000000019d0d7824 */ /* 0x000fc600078e0a13 */
[----:B------:R-:W-:Y:S02]  /*1bd0*/  IADD3.X R7, R160, R3, R7, P0, !PT ;  /* 0x00000003a0077210 */ /* 0x000fe400007fe407 */
[----:B------:R-:W-:Y:S02]  /*1be0*/  LEA R0, P0, R6, c[0x0][0x1c8], 0x1 ;  /* 0x0000720006007a11 */ /* 0x000fe400078008ff */
[----:B------:R-:W-:Y:S02]  /*1bf0*/  @!P5 LEA.HI.X R3, R242, R14, R38, 0x1, P1 ;  /* 0x0000000ef203d211 */ /* 0x000fe400008f0c26 */
[----:B------:R-:W-:Y:S01]  /*1c00*/  LEA.HI.X R14, R6, c[0x0][0x1cc], R7, 0x1, P0 ;  /* 0x00007300060e7a11 */ /* 0x000fe200000f0c07 */
[----:B------:R-:W-:Y:S01]  /*1c10*/  SHFL.IDX PT, R10, R0, 0x1, 0x181f ;  /* 0x00381f00000a7f89 */ /* 0x000fe200000e0000 */
[----:B------:R-:W-:-:S03]  /*1c20*/  ISETP.GE.AND P1, PT, R12, R16, PT ;  /* 0x000000100c00720c */ /* 0x000fc60003f26270 */
[----:B------:R-:W2:Y:S04]  /*1c30*/  SHFL.IDX PT, R6, R0, RZ, 0x181f ;  /* 0x00181fff00067589 */ /* 0x000ea800000e0000 */
[----:B------:R-:W3:Y:S04]  /*1c40*/  SHFL.IDX PT, R7, R14, RZ, 0x181f ;  /* 0x00181fff0e077589 */ /* 0x000ee800000e0000 */
[----:B------:R4:W-:Y:S01]  /*1c50*/  @!P5 LDGSTS.E.BYPASS.LTC128B.128 [R227+0x6100], [R2.64], !P6 ;  /* 0x0610000002e3dfae */ /* 0x0009e2000f101d46 */
[----:B------:R-:W-:-:S03]  /*1c60*/  ISETP.GE.AND P5, PT, R13, 0x1, PT ;  /* 0x000000010d00780c */ /* 0x000fc60003fa6270 */
[----:B------:R-:W1:Y:S04]  /*1c70*/  SHFL.IDX PT, R12, R14, 0x1, 0x181f ;  /* 0x00381f000e0c7f89 */ /* 0x000e6800000e0000 */
[----:B------:R-:W-:Y:S01]  /*1c80*/  SHFL.IDX PT, R11, R14, 0x2, 0x181f ;  /* 0x00581f000e0b7f89 */ /* 0x000fe200000e0000 */
[----:B----4-:R-:W-:-:S04]  /*1c90*/  @!P1 LEA R2, P0, R241, R9, 0x1 ;  /* 0x00000009f1029211 */ /* 0x010fc800078008ff */
[CC--:B------:R-:W-:Y:S02]  /*1ca0*/  @!P1 LEA.HI.X R3, R241.reuse, R8.reuse, R39, 0x1, P0 ;  /* 0x00000008f1039211 */ /* 0x0c0fe400000f0c27 */
[C---:B-1----:R-:W-:Y:S02]  /*1cb0*/  @!P1 LEA R4, P0, R242.reuse, R9, 0x1 ;  /* 0x00000009f2049211 */ /* 0x042fe400078008ff */
[----:B------:R-:W-:Y:S02]  /*1cc0*/  SHFL.IDX PT, R9, R14, 0x3, 0x181f ;  /* 0x00781f000e097f89 */ /* 0x000fe400000e0000 */
[----:B------:R-:W-:Y:S02]  /*1cd0*/  @!P1 LEA.HI.X R5, R242, R8, R38, 0x1, P0 ;  /* 0x00000008f2059211 */ /* 0x000fe400000f0c26 */
[----:B------:R2:W-:Y:S01]  /*1ce0*/  @!P1 LDGSTS.E.BYPASS.LTC128B.128 [R227+0x3100], [R2.64], !P2 ;  /* 0x0310000002e39fae */ /* 0x0005e2000d101d46 */
[----:B------:R-:W-:-:S03]  /*1cf0*/  @P5 ISETP.GE.AND P0, PT, R241, c[0x0][0x1d4], PT ;  /* 0x00007500f1005a0c */ /* 0x000fc60003f06270 */
[----:B------:R-:W1:Y:S04]  /*1d00*/  SHFL.IDX PT, R8, R0, 0x2, 0x181f ;  /* 0x00581f0000087f89 */ /* 0x000e6800000e0000 */
[----:B------:R4:W-:Y:S04]  /*1d10*/  @!P1 LDGSTS.E.BYPASS.LTC128B.128 [R227+0x7100], [R4.64], !P6 ;  /* 0x0710000004e39fae */ /* 0x0009e8000f101d46 */
[----:B------:R-:W0:Y:S04]  /*1d20*/  LDGDEPBAR ;  /* 0x00000000000079af */ /* 0x000e280000000000 */
[----:B------:R-:W1:Y:S01]  /*1d30*/  SHFL.IDX PT, R0, R0, 0x3, 0x181f ;  /* 0x00781f0000007f89 */ /* 0x000e6200000e0000 */
[----:B--2---:R-:W-:-:S04]  /*1d40*/  @P5 LEA R2, P2, R241, R6, 0x1 ;  /* 0x00000006f1025211 */ /* 0x004fc800078408ff */
[----:B---3--:R-:W-:Y:S02]  /*1d50*/  @P5 LEA.HI.X R3, R241, R7, R39, 0x1, P2 ;  /* 0x00000007f1035211 */ /* 0x008fe400010f0c27 */
[----:B------:R-:W-:-:S03]  /*1d60*/  ISETP.GE.AND P2, PT, R13, 0x21, PT ;  /* 0x000000210d00780c */ /* 0x000fc60003f46270 */
[----:B------:R2:W-:Y:S01]  /*1d70*/  @P5 LDGSTS.E.BYPASS.LTC128B.128 [R227+0x8100], [R2.64], !P0 ;  /* 0x0810000002e35fae */ /* 0x0005e2000c101d46 */
[C---:B------:R-:W-:Y:S02]  /*1d80*/  @P5 ISETP.GE.AND P0, PT, R242.reuse, c[0x0][0x1d4], PT ;  /* 0x00007500f2005a0c */ /* 0x040fe40003f06270 */
[----:B--2---:R-:W-:-:S07]  /*1d90*/  @P5 LEA R2, P1, R242, R6, 0x1 ;  /* 0x00000006f2025211 */ /* 0x004fce00078208ff */
[C---:B------:R-:W-:Y:S02]  /*1da0*/  @P2 LEA R6, P6, R241.reuse, R10, 0x1 ;  /* 0x0000000af1062211 */ /* 0x040fe400078c08ff */
[C---:B------:R-:W-:Y:S02]  /*1db0*/  @P5 LEA.HI.X R3, R242.reuse, R7, R38, 0x1, P1 ;  /* 0x00000007f2035211 */ /* 0x040fe400008f0c26 */
[----:B------:R-:W-:Y:S02]  /*1dc0*/  @P2 LEA.HI.X R7, R241, R12, R39, 0x1, P6 ;  /* 0x0000000cf1072211 */ /* 0x000fe400030f0c27 */
[----:B------:R-:W-:Y:S01]  /*1dd0*/  ISETP.GE.AND P6, PT, R13, 0x41, PT ;  /* 0x000000410d00780c */ /* 0x000fe20003fc6270 */
[----:B------:R1:W-:Y:S01]  /*1de0*/  @P5 LDGSTS.E.BYPASS.LTC128B.128 [R227+0xc100], [R2.64], !P0 ;  /* 0x0c10000002e35fae */ /* 0x0003e2000c101d46 */
[----:B------:R-:W-:Y:S02]  /*1df0*/  @P2 ISETP.GE.AND P1, PT, R241, c[0x0][0x1d4], PT ;  /* 0x00007500f1002a0c */ /* 0x000fe40003f26270 */
[----:B----4-:R-:W-:-:S04]  /*1e00*/  @P2 LEA R4, P0, R242, R10, 0x1 ;  /* 0x0000000af2042211 */ /* 0x010fc800078008ff */
[----:B------:R-:W-:-:S05]  /*1e10*/  @P2 LEA.HI.X R5, R242, R12, R38, 0x1, P0 ;  /* 0x0000000cf2052211 */ /* 0x000fca00000f0c26 */
[C---:B------:R-:W-:Y:S02]  /*1e20*/  @P6 ISETP.GE.AND P0, PT, R241.reuse, c[0x0][0x1d4], PT ;  /* 0x00007500f1006a0c */ /* 0x040fe40003f06270 */
[----:B------:R2:W-:Y:S01]  /*1e30*/  @P2 LDGSTS.E.BYPASS.LTC128B.128 [R227+0x9100], [R6.64], !P1 ;  /* 0x0910000006e32fae */ /* 0x0005e2000c901d46 */
[----:B------:R-:W-:Y:S02]  /*1e40*/  @P2 ISETP.GE.AND P1, PT, R242, c[0x0][0x1d4], PT ;  /* 0x00007500f2002a0c */ /* 0x000fe40003f26270 */
[----:B-1----:R-:W-:-:S11]  /*1e50*/  @P6 LEA R2, P5, R241, R8, 0x1 ;  /* 0x00000008f1026211 */ /* 0x002fd600078a08ff */
[----:B------:R1:W-:Y:S01]  /*1e60*/  @P2 LDGSTS.E.BYPASS.LTC128B.128 [R227+0xd100], [R4.64], !P1 ;  /* 0x0d10000004e32fae */ /* 0x0003e2000c901d46 */
[----:B------:R-:W-:Y:S02]  /*1e70*/  @P6 LEA.HI.X R3, R241, R11, R39, 0x1, P5 ;  /* 0x0000000bf1036211 */ /* 0x000fe400028f0c27 */
[----:B------:R-:W-:-:S03]  /*1e80*/  ISETP.GE.AND P5, PT, R13, 0x61, PT ;  /* 0x000000610d00780c */ /* 0x000fc60003fa6270 */
[----:B------:R3:W-:Y:S01]  /*1e90*/  @P6 LDGSTS.E.BYPASS.LTC128B.128 [R227+0xa100], [R2.64], !P0 ;  /* 0x0a10000002e36fae */ /* 0x0007e2000c101d46 */
[----:B--2---:R-:W-:-:S04]  /*1ea0*/  @P6 LEA R6, P2, R242, R8, 0x1 ;  /* 0x00000008f2066211 */ /* 0x004fc800078408ff */
[C---:B------:R-:W-:Y:S02]  /*1eb0*/  @P6 LEA.HI.X R7, R242.reuse, R11, R38, 0x1, P2 ;  /* 0x0000000bf2076211 */ /* 0x040fe400010f0c26 */
[----:B------:R-:W-:-:S03]  /*1ec0*/  @P6 ISETP.GE.AND P2, PT, R242, c[0x0][0x1d4], PT ;  /* 0x00007500f2006a0c */ /* 0x000fc60003f46270 */
[----:B-1----:R-:W-:-:S04]  /*1ed0*/  @P5 LEA R4, P1, R241, R0, 0x1 ;  /* 0x00000000f1045211 */ /* 0x002fc800078208ff */
[----:B------:R-:W-:-:S06]  /*1ee0*/  @P5 LEA.HI.X R5, R241, R9, R39, 0x1, P1 ;  /* 0x00000009f1055211 */ /* 0x000fcc00008f0c27 */
[----:B------:R1:W-:Y:S01]  /*1ef0*/  @P6 LDGSTS.E.BYPASS.LTC128B.128 [R227+0xe100], [R6.64], !P2 ;  /* 0x0e10000006e36fae */ /* 0x0003e2000d101d46 */
[----:B------:R-:W-:Y:S02]  /*1f00*/  @P5 ISETP.GE.AND P1, PT, R241, c[0x0][0x1d4], PT ;  /* 0x00007500f1005a0c */ /* 0x000fe40003f26270 */
[----:B---3--:R-:W-:Y:S01]  /*1f10*/  @P5 LEA R2, P0, R242, R0, 0x1 ;  /* 0x00000000f2025211 */ /* 0x008fe200078008ff */
[----:B------:R-:W-:-:S03]  /*1f20*/  IMAD R0, R36, c[0x0][0x208], RZ ;  /* 0x0000820024007a24 */ /* 0x000fc600078e02ff */
[C---:B------:R-:W-:Y:S01]  /*1f30*/  @P5 LEA.HI.X R3, R242.reuse, R9, R38, 0x1, P0 ;  /* 0x00000009f2035211 */ /* 0x040fe200000f0c26 */
[----:B------:R-:W-:Y:S01]  /*1f40*/  IMAD R0, R239, c[0x0][0x20c], R0 ;  /* 0x00008300ef007a24 */ /* 0x000fe200078e0200 */
[----:B------:R-:W-:-:S05]  /*1f50*/  @P5 ISETP.GE.AND P0, PT, R242, c[0x0][0x1d4], PT ;  /* 0x00007500f2005a0c */ /* 0x000fca0003f06270 */
[----:B------:R1:W-:Y:S08]  /*1f60*/  @P5 LDGSTS.E.BYPASS.LTC128B.128 [R227+0xb100], [R4.64], !P1 ;  /* 0x0b10000004e35fae */ /* 0x0003f0000c901d46 */
[----:B------:R2:W-:Y:S01]  /*1f70*/  @P5 LDGSTS.E.BYPASS.LTC128B.128 [R227+0xf100], [R2.64], !P0 ;  /* 0x0f10000002e35fae */ /* 0x0005e2000c101d46 */
[----:B------:R-:W-:Y:S02]  /*1f80*/  R2P PR, R18, 0x6 ;  /* 0x0000000612007804 */ /* 0x000fe40000000000 */
[----:B------:R-:W-:Y:S01]  /*1f90*/  ISETP.GE.AND P6, PT, R241, c[0x0][0x1d4], PT ;  /* 0x00007500f1007a0c */ /* 0x000fe20003fc6270 */
[----:B------:R-:W0:Y:S10]  /*1fa0*/  LDGDEPBAR ;  /* 0x00000000000079af */ /* 0x000e340000000000 */
[----:B------:R-:W-:-:S04]  /*1fb0*/  @P1 IADD3 R206, R71, -0x20, RZ ;  /* 0xffffffe047ce1810 */ /* 0x000fc80007ffe0ff */
[C---:B------:R-:W-:Y:S02]  /*1fc0*/  IADD3 R207, R206.reuse, 0x4000, RZ ;  /* 0x00004000cecf7810 */ /* 0x040fe40007ffe0ff */
[C---:B------:R-:W-:Y:S02]  /*1fd0*/  IADD3 R208, R206.reuse, 0x4800, RZ ;  /* 0x00004800ced07810 */ /* 0x040fe40007ffe0ff */
[C---:B------:R-:W-:Y:S02]  /*1fe0*/  IADD3 R209, R206.reuse, 0x5000, RZ ;  /* 0x00005000ced17810 */ /* 0x040fe40007ffe0ff */
[C---:B------:R-:W-:Y:S02]  /*1ff0*/  IADD3 R210, R206.reuse, 0x5800, RZ ;  /* 0x00005800ced27810 */ /* 0x040fe40007ffe0ff */
[----:B------:R-:W-:Y:S01]  /*2000*/  IADD3 R211, R206, 0x6000, RZ ;  /* 0x00006000ced37810 */ /* 0x000fe20007ffe0ff */
[----:B--2---:R-:W-:Y:S01]  /*2010*/  IMAD.WIDE.U32 R2, R239, c[0x0][0x208], RZ ;  /* 0x00008200ef027a25 */ /* 0x004fe200078e00ff */
[----:B------:R-:W-:-:S04]  /*2020*/  DEPBAR.LE SB0, 0x1 ;  /* 0x000080400000791a */ /* 0x000fc80000000000 */
[----:B------:R-:W-:Y:S01]  /*2030*/  BAR.SYNC.DEFER_BLOCKING 0x0 ;  /* 0x0000000000007b1d */ /* 0x000fe20000010000 */
[----:B------:R-:W-:Y:S01]  /*2040*/  IMAD.IADD R3, R3, 0x1, R0 ;  /* 0x0000000103037824 */ /* 0x000fe200078e0200 */
[C---:B------:R-:W-:Y:S01]  /*2050*/  IADD3 R212, R206.reuse, 0x6800, RZ ;  /* 0x00006800ced47810 */ /* 0x040fe20007ffe0ff */
[----:B------:R-:W-:Y:S01]  /*2060*/  IMAD R0, R37, c[0x0][0x210], RZ ;  /* 0x0000840025007a24 */ /* 0x000fe200078e02ff */
[----:B------:R-:W-:Y:S01]  /*2070*/  IADD3 R213, R206, 0x7000, RZ ;  /* 0x00007000ced57810 */ /* 0x000fe20007ffe0ff */
[----:B------:R-:W-:Y:S01]  /*2080*/  IMAD.WIDE.U32 R2, R238, c[0x0][0x218], R2 ;  /* 0x00008600ee027a25 */ /* 0x000fe200078e0002 */
[C---:B------:R-:W-:Y:S02]  /*2090*/  IADD3 R214, R206.reuse, 0x7800, RZ ;  /* 0x00007800ced67810 */ /* 0x040fe40007ffe0ff */
[----:B------:R-:W-:Y:S01]  /*20a0*/  IADD3 R222, R206, 0x3800, RZ ;  /* 0x00003800cede7810 */ /* 0x000fe20007ffe0ff */
[----:B------:R-:W-:Y:S01]  /*20b0*/  IMAD R0, R42, c[0x0][0x214], R0 ;  /* 0x000085002a007a24 */ /* 0x000fe200078e0200 */
[----:B------:R-:W-:-:S02]  /*20c0*/  IADD3 R2, P0, R2, R40, RZ ;  /* 0x0000002802027210 */ /* 0x000fc40007f1e0ff */
[C---:B------:R-:W-:Y:S02]  /*20d0*/  IADD3 R221, R206.reuse, 0x3000, RZ ;  /* 0x00003000cedd7810 */ /* 0x040fe40007ffe0ff */
[C---:B------:R-:W-:Y:S02]  /*20e0*/  IADD3 R220, R206.reuse, 0x2800, RZ ;  /* 0x00002800cedc7810 */ /* 0x040fe40007ffe0ff */
[C---:B------:R-:W-:Y:S02]  /*20f0*/  IADD3 R219, R206.reuse, 0x2000, RZ ;  /* 0x00002000cedb7810 */ /* 0x040fe40007ffe0ff */
[C---:B------:R-:W-:Y:S02]  /*2100*/  IADD3 R218, R206.reuse, 0x1800, RZ ;  /* 0x00001800ceda7810 */ /* 0x040fe40007ffe0ff */
[C---:B------:R-:W-:Y:S02]  /*2110*/  IADD3 R217, R206.reuse, 0x1000, RZ ;  /* 0x00001000ced97810 */ /* 0x040fe40007ffe0ff */
[----:B------:R-:W-:Y:S01]  /*2120*/  IADD3 R216, R206, 0x800, RZ ;  /* 0x00000800ced87810 */ /* 0x000fe20007ffe0ff */
[----:B------:R-:W-:Y:S04]  /*2130*/  LDSM.16.M88.4 R136, [R223] ;  /* 0x00000000df88783b */ /* 0x000fe80000000200 */
[----:B------:R-:W-:Y:S04]  /*2140*/  LDSM.16.M88.4 R140, [R224] ;  /* 0x00000000e08c783b */ /* 0x000fe80000000200 */
[----:B------:R-:W-:Y:S04]  /*2150*/  LDSM.16.M88.4 R176, [R226] ;  /* 0x00000000e2b0783b */ /* 0x000fe80000000200 */
[----:B------:R-:W-:Y:S04]  /*2160*/  LDSM.16.M88.4 R180, [R225] ;  /* 0x00000000e1b4783b */ /* 0x000fe80000000200 */
[----:B------:R-:W-:Y:S04]  /*2170*/  LDSM.16.M88.4 R184, [R223+0x4000] ;  /* 0x00400000dfb8783b */ /* 0x000fe80000000200 */
[----:B------:R-:W-:Y:S04]  /*2180*/  LDSM.16.M88.4 R188, [R224+0x4000] ;  /* 0x00400000e0bc783b */ /* 0x000fe80000000200 */
[----:B------:R-:W-:Y:S04]  /*2190*/  LDSM.16.M88.4 R192, [R226+0x4000] ;  /* 0x00400000e2c0783b */ /* 0x000fe80000000200 */
[----:B------:R-:W-:Y:S04]  /*21a0*/  LDSM.16.M88.4 R196, [R225+0x4000] ;  /* 0x00400000e1c4783b */ /* 0x000fe80000000200 */
[----:B------:R-:W-:Y:S06]  /*21b0*/  BAR.SYNC.DEFER_BLOCKING 0x0 ;  /* 0x0000000000007b1d */ /* 0x000fec0000010000 */
[----:B------:R-:W-:-:S04]  /*21c0*/  DEPBAR.LE SB0, 0x0 ;  /* 0x000080000000791a */ /* 0x000fc80000000000 */
[----:B------:R-:W-:Y:S06]  /*21d0*/  BAR.SYNC.DEFER_BLOCKING 0x0 ;  /* 0x0000000000007b1d */ /* 0x000fec0000010000 */
[----:B-1----:R-:W1:Y:S04]  /*21e0*/  LDSM.16.M88.4 R4, [R71] ;  /* 0x000000004704783b */ /* 0x002e680000000200 */
[----:B------:R-:W-:Y:S04]  /*21f0*/  LDSM.16.M88.4 R20, [R206] ;  /* 0x00000000ce14783b */ /* 0x000fe80000000200 */
[----:B------:R-:W2:Y:S04]  /*2200*/  LDSM.16.M88.4 R24, [R71+0x800] ;  /* 0x000800004718783b */ /* 0x000ea80000000200 */
[----:B------:R-:W3:Y:S04]  /*2210*/  LDSM.16.M88.4 R32, [R206+0x800] ;  /* 0x00080000ce20783b */ /* 0x000ee80000000200 */
[----:B------:R-:W4:Y:S04]  /*2220*/  LDSM.16.M88.4 R28, [R71+0x1000] ;  /* 0x00100000471c783b */ /* 0x000f280000000200 */
[----:B------:R-:W-:Y:S04]  /*2230*/  LDSM.16.M88.4 R52, [R206+0x2000] ;  /* 0x00200000ce34783b */ /* 0x000fe80000000200 */
[----:B------:R-:W-:Y:S04]  /*2240*/  LDSM.16.M88.4 R44, [R71+0x3000] ;  /* 0x00300000472c783b */ /* 0x000fe80000000200 */
[----:B------:R-:W-:Y:S04]  /*2250*/  LDSM.16.M88.4 R36, [R206+0x2800] ;  /* 0x00280000ce24783b */ /* 0x000fe80000000200 */
[----:B------:R-:W-:Y:S04]  /*2260*/  LDSM.16.M88.4 R48, [R206+0x3000] ;  /* 0x00300000ce30783b */ /* 0x000fe80000000200 */
[----:B------:R-:W-:Y:S01]  /*2270*/  LDSM.16.M88.4 R56, [R206+0x3800] ;  /* 0x00380000ce38783b */ /* 0x000fe20000000200 */
[C---:B-1----:R-:W-:Y:S08]  /*2280*/  HMMA.16816.F32.BF16 R8, R136.reuse, R6, RZ ;  /* 0x000000068808723c */ /* 0x042ff000000418ff */
[C---:B------:R-:W-:Y:S08]  /*2290*/  HMMA.16816.F32.BF16 R16, R136.reuse, R4, RZ ;  /* 0x000000048810723c */ /* 0x040ff000000418ff */
[----:B--2---:R-:W-:Y:S08]  /*22a0*/  HMMA.16816.F32.BF16 R4, R136, R24, RZ ;  /* 0x000000188804723c */ /* 0x004ff000000418ff */
[----:B------:R-:W-:Y:S08]  /*22b0*/  HMMA.16816.F32.BF16 R152, R140, R22, R8 ;  /* 0x000000168c98723c */ /* 0x000ff00000041808 */
[----:B------:R-:W-:Y:S01]  /*22c0*/  HMMA.16816.F32.BF16 R8, R136, R26, RZ ;  /* 0x0000001a8808723c */ /* 0x000fe200000418ff */
[----:B------:R-:W1:Y:S07]  /*22d0*/  LDSM.16.M88.4 R24, [R71+0x1800] ;  /* 0x001800004718783b */ /* 0x000e6e0000000200 */
[C---:B------:R-:W-:Y:S01]  /*22e0*/  HMMA.16816.F32.BF16 R104, R140.reuse, R20, R16 ;  /* 0x000000148c68723c */ /* 0x040fe20000041810 */
[----:B------:R-:W2:Y:S07]  /*22f0*/  LDSM.16.M88.4 R16, [R206+0x1000] ;  /* 0x00100000ce10783b */ /* 0x000eae0000000200 */
[C---:B---3--:R-:W-:Y:S08]  /*2300*/  HMMA.16816.F32.BF16 R60, R140.reuse, R32, R4 ;  /* 0x000000208c3c723c */ /* 0x048ff00000041804 */
[----:B------:R-:W-:Y:S01]  /*2310*/  HMMA.16816.F32.BF16 R148, R140, R34, R8 ;  /* 0x000000228c94723c */ /* 0x000fe20000041808 */
[----:B------:R-:W3:Y:S07]  /*2320*/  LDSM.16.M88.4 R32, [R71+0x2000] ;  /* 0x002000004720783b */ /* 0x000eee0000000200 */
[C---:B----4-:R-:W-:Y:S08]  /*2330*/  HMMA.16816.F32.BF16 R4, R136.reuse, R28, RZ ;  /* 0x0000001c8804723c */ /* 0x050ff000000418ff */
[C---:B------:R-:W-:Y:S01]  /*2340*/  HMMA.16816.F32.BF16 R20, R136.reuse, R30, RZ ;  /* 0x0000001e8814723c */ /* 0x040fe200000418ff */
[----:B------:R-:W4:Y:S07]  /*2350*/  LDSM.16.M88.4 R28, [R206+0x1800] ;  /* 0x00180000ce1c783b */ /* 0x000f2e0000000200 */
[----:B-1----:R-:W-:Y:S08]  /*2360*/  HMMA.16816.F32.BF16 R8, R136, R26, RZ ;  /* 0x0000001a8808723c */ /* 0x002ff000000418ff */
[C---:B--2---:R-:W-:Y:S07]  /*2370*/  HMMA.16816.F32.BF16 R144, R140.reuse, R16, R4 ;  /* 0x000000108c90723c */ /* 0x044fee0000041804 */
[----:B------:R-:W-:Y:S01]  /*2380*/  IMAD R4, R15, c[0x0][0x218], RZ ;  /* 0x000086000f047a24 */ /* 0x000fe200078e02ff */
[----:B------:R-:W-:Y:S01]  /*2390*/  IADD3 R5, R41, R0, RZ ;  /* 0x0000000029057210 */ /* 0x000fe20007ffe0ff */
[----:B------:R-:W-:Y:S01]  /*23a0*/  HMMA.16816.F32.BF16 R132, R140, R18, R20 ;  /* 0x000000128c84723c */ /* 0x000fe20000041814 */
[----:B------:R-:W-:Y:S01]  /*23b0*/  LDSM.16.M88.4 R40, [R71+0x3800] ;  /* 0x003800004728783b */ /* 0x000fe20000000200 */
[----:B------:R-:W-:-:S03]  /*23c0*/  IMAD R0, R238, c[0x0][0x21c], R4 ;  /* 0x00008700ee007a24 */ /* 0x000fc600078e0204 */
[----:B------:R-:W-:Y:S02]  /*23d0*/  STL [R1+0x38], R5 ;  /* 0x0000380501007387 */ /* 0x000fe40000100800 */
[----:B------:R-:W-:Y:S01]  /*23e0*/  IADD3.X R3, R5, R3, R0, P0, !PT ;  /* 0x0000000305037210 */ /* 0x000fe200007fe400 */
[----:B---3--:R-:W-:Y:S01]  /*23f0*/  HMMA.16816.F32.BF16 R16, R136, R32, RZ ;  /* 0x000000208810723c */ /* 0x008fe200000418ff */
[----:B------:R-:W-:-:S04]  /*2400*/  LEA R0, P0, R2, c[0x0][0x1f8], 0x1 ;  /* 0x00007e0002007a11 */ /* 0x000fc800078008ff */
[----:B------:R-:W-:Y:S01]  /*2410*/  LEA.HI.X R6, R2, c[0x0][0x1fc], R3, 0x1, P0 ;  /* 0x00007f0002067a11 */ /* 0x000fe200000f0c03 */
[----:B------:R-:W-:Y:S02]  /*2420*/  SHFL.IDX PT, R14, R0, 0x2, 0x181f ;  /* 0x00581f00000e7f89 */ /* 0x000fe400000e0000 */
[----:B----4-:R-:W-:Y:S02]  /*2430*/  HMMA.16816.F32.BF16 R124, R140, R30, R8 ;  /* 0x0000001e8c7c723c */ /* 0x010fe40000041808 */
[----:B------:R-:W1:Y:S04]  /*2440*/  SHFL.IDX PT, R2, R0, RZ, 0x181f ;  /* 0x00181fff00027589 */ /* 0x000e6800000e0000 */
[----:B------:R-:W-:Y:S02]  /*2450*/  SHFL.IDX PT, R3, R0, 0x1, 0x181f ;  /* 0x00381f0000037f89 */ /* 0x000fe400000e0000 */
[----:B------:R-:W-:Y:S02]  /*2460*/  HMMA.16816.F32.BF16 R20, R136, R24, RZ ;  /* 0x000000188814723c */ /* 0x000fe400000418ff */
[----:B------:R-:W2:Y:S04]  /*2470*/  SHFL.IDX PT, R4, R6, RZ, 0x181f ;  /* 0x00181fff06047589 */ /* 0x000ea800000e0000 */
[----:B------:R-:W3:Y:S02]  /*2480*/  SHFL.IDX PT, R5, R6, 0x1, 0x181f ;  /* 0x00381f0006057f89 */ /* 0x000ee400000e0000 */
[----:B------:R-:W-:Y:S02]  /*2490*/  HMMA.16816.F32.BF16 R100, R140, R52, R16 ;  /* 0x000000348c64723c */ /* 0x000fe40000041810 */
[----:B------:R-:W4:Y:S04]  /*24a0*/  SHFL.IDX PT, R12, R6, 0x2, 0x181f ;  /* 0x00581f00060c7f89 */ /* 0x000f2800000e0000 */
[----:B------:R-:W3:Y:S02]  /*24b0*/  SHFL.IDX PT, R0, R0, 0x3, 0x181f ;  /* 0x00781f0000007f89 */ /* 0x000ee400000e0000 */
[----:B------:R-:W-:Y:S02]  /*24c0*/  HMMA.16816.F32.BF16 R32, R136, R34, RZ ;  /* 0x000000228820723c */ /* 0x000fe400000418ff */
[----:B------:R3:W4:Y:S01]  /*24d0*/  SHFL.IDX PT, R18, R6, 0x3, 0x181f ;  /* 0x00781f0006127f89 */ /* 0x00072200000e0000 */
[----:B-1----:R-:W-:-:S02]  /*24e0*/  IADD3 R10, P0, R2, R158, RZ ;  /* 0x0000009e020a7210 */ /* 0x002fc40007f1e0ff */
[-C--:B------:R-:W-:Y:S01]  /*24f0*/  IADD3 R8, P1, R2, R159.reuse, RZ ;  /* 0x0000009f02087210 */ /* 0x080fe20007f3e0ff */
[----:B------:R-:W1:Y:S02]  /*2500*/  LDSM.16.M88.4 R24, [R71+0x2800] ;  /* 0x002800004718783b */ /* 0x000e640000000200 */
[----:B------:R-:W-:Y:S01]  /*2510*/  HMMA.16816.F32.BF16 R128, R140, R28, R20 ;  /* 0x0000001c8c80723c */ /* 0x000fe20000041814 */
[C---:B--2---:R-:W-:Y:S01]  /*2520*/  IMAD.X R11, R4.reuse, 0x1, R68, P0 ;  /* 0x00000001040b7824 */ /* 0x044fe200000e0644 */
[----:B------:R-:W-:Y:S01]  /*2530*/  ISETP.LT.OR P0, PT, R13, 0x1, P6 ;  /* 0x000000010d00780c */ /* 0x000fe20003701670 */
[----:B------:R-:W-:Y:S01]  /*2540*/  IMAD.X R9, R4, 0x1, R69, P1 ;  /* 0x0000000104097824 */ /* 0x000fe200008e0645 */
[----:B------:R-:W-:-:S04]  /*2550*/  IADD3 R4, P1, R3, R159, RZ ;  /* 0x0000009f03047210 */ /* 0x000fc80007f3e0ff */
[----:B------:R-:W-:Y:S07]  /*2560*/  HMMA.16816.F32.BF16 R20, R136, R44, RZ ;  /* 0x0000002c8814723c */ /* 0x000fee00000418ff */
[----:B------:R-:W-:Y:S01]  /*2570*/  @!PT LDS RZ, [RZ] ;  /* 0x00000000fffff984 */ /* 0x000fe20000000800 */
[----:B------:R-:W-:Y:S01]  /*2580*/  @!PT LDS RZ, [RZ] ;  /* 0x00000000fffff984 */ /* 0x000fe20000000800 */
[----:B------:R-:W-:Y:S01]  /*2590*/  @!PT LDS RZ, [RZ] ;  /* 0x00000000fffff984 */ /* 0x000fe20000000800 */
[----:B------:R2:W-:Y:S01]  /*25a0*/  LDGSTS.E.BYPASS.LTC128B.128 [R227+0x100], [R10.64], !P0 ;  /* 0x001000000ae37fae */ /* 0x0005e2000c101d46 */
[----:B---3--:R-:W-:Y:S01]  /*25b0*/  IADD3 R6, P5, R3, R158, RZ ;  /* 0x0000009e03067210 */ /* 0x008fe20007fbe0ff */
[----:B------:R-:W-:Y:S01]  /*25c0*/  HMMA.16816.F32.BF16 R120, R140, R54, R32 ;  /* 0x000000368c78723c */ /* 0x000fe20000041820 */
[----:B------:R-:W-:-:S02]  /*25d0*/  ISETP.LT.OR P0, PT, R13, 0x21, P6 ;  /* 0x000000210d00780c */ /* 0x000fc40003701670 */
[C---:B------:R-:W-:Y:S01]  /*25e0*/  IADD3.X R7, R5.reuse, R68, RZ, P5, !PT ;  /* 0x0000004405077210 */ /* 0x040fe20002ffe4ff */
[----:B------:R-:W-:Y:S01]  /*25f0*/  IMAD.X R5, R5, 0x1, R69, P1 ;  /* 0x0000000105057824 */ /* 0x000fe200008e0645 */
[C---:B------:R-:W-:Y:S02]  /*2600*/  IADD3 R2, P5, R14.reuse, R158, RZ ;  /* 0x0000009e0e027210 */ /* 0x040fe40007fbe0ff */
[----:B------:R-:W-:-:S03]  /*2610*/  IADD3 R14, P1, R14, R159, RZ ;  /* 0x0000009f0e0e7210 */ /* 0x000fc60007f3e0ff */
[--C-:B----4-:R-:W-:Y:S01]  /*2620*/  IMAD.X R3, R12, 0x1, R68.reuse, P5 ;  /* 0x000000010c037824 */ /* 0x110fe200028e0644 */
[----:B------:R-:W-:Y:S01]  /*2630*/  IADD3 R16, P5, R0, R158, RZ ;  /* 0x0000009e00107210 */ /* 0x000fe20007fbe0ff */
[----:B------:R-:W-:Y:S01]  /*2640*/  IMAD.X R15, R12, 0x1, R69, P1 ;  /* 0x000000010c0f7824 */ /* 0x000fe200008e0645 */
[----:B------:R-:W-:Y:S02]  /*2650*/  ISETP.GE.AND P1, PT, R242, c[0x0][0x1d4], PT ;  /* 0x00007500f2007a0c */ /* 0x000fe40003f26270 */
[----:B------:R-:W-:Y:S01]  /*2660*/  HMMA.16816.F32.BF16 R108, R140, R48, R20 ;  /* 0x000000308c6c723c */ /* 0x000fe20000041814 */
[----:B------:R-:W-:Y:S01]  /*2670*/  IMAD.X R17, R18, 0x1, R68, P5 ;  /* 0x0000000112117824 */ /* 0x000fe200028e0644 */
[----:B------:R-:W-:-:S06]  /*2680*/  ISETP.LT.OR P5, PT, R13, 0x1, P1 ;  /* 0x000000010d00780c */ /* 0x000fcc0000fa1670 */
[C---:B-1----:R-:W-:Y:S07]  /*2690*/  HMMA.16816.F32.BF16 R28, R136.reuse, R24, RZ ;  /* 0x00000018881c723c */ /* 0x042fee00000418ff */
[----:B------:R2:W-:Y:S01]  /*26a0*/  LDGSTS.E.BYPASS.LTC128B.128 [R227+0x4100], [R8.64], !P5 ;  /* 0x0410000008e37fae */ /* 0x0005e2000e901d46 */
[C---:B------:R-:W-:Y:S01]  /*26b0*/  ISETP.LT.OR P5, PT, R13.reuse, 0x21, P1 ;  /* 0x000000210d00780c */ /* 0x040fe20000fa1670 */
[----:B------:R-:W-:Y:S02]  /*26c0*/  HMMA.16816.F32.BF16 R24, R136, R26, RZ ;  /* 0x0000001a8818723c */ /* 0x000fe400000418ff */
[----:B------:R1:W-:Y:S01]  /*26d0*/  LDGSTS.E.BYPASS.LTC128B.128 [R227+0x1100], [R6.64], !P0 ;  /* 0x0110000006e37fae */ /* 0x0003e2000c101d46 */
[----:B------:R-:W-:-:S05]  /*26e0*/  ISETP.LT.OR P0, PT, R13, 0x41, P6 ;  /* 0x000000410d00780c */ /* 0x000fca0003701670 */
[----:B------:R-:W-:Y:S04]  /*26f0*/  HMMA.16816.F32.BF16 R20, R136, R46, RZ ;  /* 0x0000002e8814723c */ /* 0x000fe800000418ff */
[----:B------:R1:W-:Y:S01]  /*2700*/  LDGSTS.E.BYPASS.LTC128B.128 [R227+0x5100], [R4.64], !P5 ;  /* 0x0510000004e37fae */ /* 0x0003e2000e901d46 */
[C---:B------:R-:W-:Y:S02]  /*2710*/  ISETP.LT.OR P5, PT, R13.reuse, 0x61, P6 ;  /* 0x000000610d00780c */ /* 0x040fe400037a1670 */
[C---:B------:R-:W-:Y:S01]  /*2720*/  ISETP.LT.OR P6, PT, R13.reuse, 0x41, P1 ;  /* 0x000000410d00780c */ /* 0x040fe20000fc1670 */
[----:B------:R3:W-:Y:S01]  /*2730*/  LDGSTS.E.BYPASS.LTC128B.128 [R227+0x2100], [R2.64], !P0 ;  /* 0x0210000002e37fae */ /* 0x0007e2000c101d46 */
[----:B------:R-:W-:Y:S01]  /*2740*/  ISETP.LT.OR P1, PT, R13, 0x61, P1 ;  /* 0x000000610d00780c */ /* 0x000fe20000f21670 */
[C---:B------:R-:W-:Y:S08]  /*2750*/  HMMA.16816.F32.BF16 R116, R140.reuse, R36, R28 ;  /* 0x000000248c74723c */ /* 0x040ff0000004181c */
[C---:B------:R-:W-:Y:S02]  /*2760*/  HMMA.16816.F32.BF16 R112, R140.reuse, R38, R24 ;  /* 0x000000268c70723c */ /* 0x040fe40000041818 */
[----:B------:R4:W-:Y:S04]  /*2770*/  LDGSTS.E.BYPASS.LTC128B.128 [R227+0x6100], [R14.64], !P6 ;  /* 0x061000000ee37fae */ /* 0x0009e8000f101d46 */
[----:B------:R2:W-:Y:S02]  /*2780*/  LDGSTS.E.BYPASS.LTC128B.128 [R227+0x3100], [R16.64], !P5 ;  /* 0x0310000010e37fae */ /* 0x0005e4000e901d46 */
[----:B------:R-:W-:Y:S08]  /*2790*/  HMMA.16816.F32.BF16 R96, R140, R50, R20 ;  /* 0x000000328c60723c */ /* 0x000ff00000041814 */
[----:B-1----:R-:W-:Y:S01]  /*27a0*/  HMMA.16816.F32.BF16 R4, R136, R40, RZ ;  /* 0x000000288804723c */ /* 0x002fe200000418ff */
[----:B---3--:R-:W-:-:S02]  /*27b0*/  MOV R3, 0x40 ;  /* 0x0000004000037802 */ /* 0x008fc40000000f00 */
[----:B------:R-:W-:Y:S02]  /*27c0*/  IADD3 R2, P0, R0, R159, RZ ;  /* 0x0000009f00027210 */ /* 0x000fe40007f1e0ff */
[----:B------:R-:W-:-:S03]  /*27d0*/  SEL R0, R3, 0xffffffc0, !P2 ;  /* 0xffffffc003007807 */ /* 0x000fc60005000000 */
[----:B------:R-:W-:Y:S01]  /*27e0*/  IMAD.X R3, R18, 0x1, R69, P0 ;  /* 0x0000000112037824 */ /* 0x000fe200000e0645 */
[----:B------:R-:W-:Y:S01]  /*27f0*/  ISETP.GT.AND P0, PT, R70, R167, PT ;  /* 0x000000a74600720c */ /* 0x000fe20003f04270 */
[--C-:B------:R-:W-:Y:S02]  /*2800*/  IMAD.IADD R201, R71, 0x1, R0.reuse ;  /* 0x0000000147c97824 */ /* 0x100fe400078e0200 */
[----:B------:R-:W-:Y:S01]  /*2810*/  IMAD.IADD R200, R207, 0x1, R0 ;  /* 0x00000001cfc87824 */ /* 0x000fe200078e0200 */
[----:B------:R1:W-:Y:S01]  /*2820*/  LDGSTS.E.BYPASS.LTC128B.128 [R227+0x7100], [R2.64], !P1 ;  /* 0x0710000002e37fae */ /* 0x0003e2000c901d46 */
[----:B------:R-:W-:-:S03]  /*2830*/  ISETP.GT.AND P1, PT, R156, 0x7f, PT ;  /* 0x0000007f9c00780c */ /* 0x000fc60003f24270 */
[----:B----4-:R-:W3:Y:S01]  /*2840*/  LDSM.16.M88.4 R12, [R201] ;  /* 0x00000000c90c783b */ /* 0x010ee20000000200 */
[----:B--2---:R-:W-:Y:S03]  /*2850*/  HMMA.16816.F32.BF16 R16, R136, R42, RZ ;  /* 0x0000002a8810723c */ /* 0x004fe600000418ff */
[----:B------:R-:W2:Y:S04]  /*2860*/  LDSM.16.M88.4 R8, [R201+0x800] ;  /* 0x00080000c908783b */ /* 0x000ea80000000200 */
[----:B------:R-:W4:Y:S01]  /*2870*/  LDSM.16.M88.4 R28, [R201+0x1800] ;  /* 0x00180000c91c783b */ /* 0x000f220000000200 */
[C---:B------:R-:W-:Y:S03]  /*2880*/  HMMA.16816.F32.BF16 R80, R140.reuse, R56, R4 ;  /* 0x000000388c50723c */ /* 0x040fe60000041804 */
[----:B------:R-:W1:Y:S04]  /*2890*/  LDSM.16.M88.4 R32, [R201+0x2000] ;  /* 0x00200000c920783b */ /* 0x000e680000000200 */
[----:B------:R-:W1:Y:S04]  /*28a0*/  LDSM.16.M88.4 R24, [R201+0x1000] ;  /* 0x00100000c918783b */ /* 0x000e680000000200 */
[----:B------:R-:W1:Y:S04]  /*28b0*/  LDSM.16.M88.4 R64, [R200+-0x4000] ;  /* 0xffc00000c840783b */ /* 0x000e680000000200 */
[----:B------:R-:W1:Y:S01]  /*28c0*/  LDSM.16.M88.4 R36, [R201+0x2800] ;  /* 0x00280000c924783b */ /* 0x000e620000000200 */
[----:B------:R-:W-:Y:S03]  /*28d0*/  HMMA.16816.F32.BF16 R56, R140, R58, R16 ;  /* 0x0000003a8c38723c */ /* 0x000fe60000041810 */
[----:B------:R-:W1:Y:S04]  /*28e0*/  LDSM.16.M88.4 R76, [R201+0x3000] ;  /* 0x00300000c94c783b */ /* 0x000e680000000200 */
[----:B------:R-:W1:Y:S04]  /*28f0*/  LDSM.16.M88.4 R88, [R200+-0x2800] ;  /* 0xffd80000c858783b */ /* 0x000e680000000200 */
[----:B------:R-:W1:Y:S01]  /*2900*/  LDSM.16.M88.4 R72, [R201+0x3800] ;  /* 0x00380000c948783b */ /* 0x000e620000000200 */
[C---:B---3--:R-:W-:Y:S03]  /*2910*/  HMMA.16816.F32.BF16 R40, R176.reuse, R12, R104 ;  /* 0x0000000cb028723c */ /* 0x048fe60000041868 */
[----:B------:R-:W3:Y:S04]  /*2920*/  LDSM.16.M88.4 R104, [R200+-0x2000] ;  /* 0xffe00000c868783b */ /* 0x000ee80000000200 */
[----:B------:R-:W-:Y:S01]  /*2930*/  LDSM.16.M88.4 R84, [R200+-0x3800] ;  /* 0xffc80000c854783b */ /* 0x000fe20000000200 */
[C---:B------:R-:W-:Y:S03]  /*2940*/  HMMA.16816.F32.BF16 R48, R176.reuse, R14, R152 ;  /* 0x0000000eb030723c */ /* 0x040fe60000041898 */
[----:B------:R-:W-:Y:S04]  /*2950*/  LDSM.16.M88.4 R92, [R200+-0x3000] ;  /* 0xffd00000c85c783b */ /* 0x000fe80000000200 */
[----:B------:R-:W-:Y:S01]  /*2960*/  LDSM.16.M88.4 R52, [R200+-0x1800] ;  /* 0xffe80000c834783b */ /* 0x000fe20000000200 */
[C---:B--2---:R-:W-:Y:S03]  /*2970*/  HMMA.16816.F32.BF16 R60, R176.reuse, R8, R60 ;  /* 0x00000008b03c723c */ /* 0x044fe6000004183c */
[----:B------:R-:W0:Y:S05]  /*2980*/  LDGDEPBAR ;  /* 0x00000000000079af */ /* 0x000e2a0000000000 */
[C---:B------:R-:W-:Y:S08]  /*2990*/  HMMA.16816.F32.BF16 R44, R176.reuse, R10, R148 ;  /* 0x0000000ab02c723c */ /* 0x040ff00000041894 */
[C---:B----4-:R-:W-:Y:S08]  /*29a0*/  HMMA.16816.F32.BF16 R12, R176.reuse, R28, R128 ;  /* 0x0000001cb00c723c */ /* 0x050ff00000041880 */
[C---:B------:R-:W-:Y:S08]  /*29b0*/  HMMA.16816.F32.BF16 R8, R176.reuse, R30, R124 ;  /* 0x0000001eb008723c */ /* 0x040ff0000004187c */
[C---:B-1----:R-:W-:Y:S01]  /*29c0*/  HMMA.16816.F32.BF16 R4, R176.reuse, R32, R100 ;  /* 0x00000020b004723c */ /* 0x042fe20000041864 */
[----:B------:R-:W1:Y:S07]  /*29d0*/  LDSM.16.M88.4 R100, [R71+0x4000] ;  /* 0x004000004764783b */ /* 0x000e6e0000000200 */
[C---:B------:R-:W-:Y:S08]  /*29e0*/  HMMA.16816.F32.BF16 R20, R176.reuse, R24, R144 ;  /* 0x00000018b014723c */ /* 0x040ff00000041890 */
[----:B------:R-:W-:Y:S08]  /*29f0*/  HMMA.16816.F32.BF16 R16, R176, R26, R132 ;  /* 0x0000001ab010723c */ /* 0x000ff00000041884 */
[----:B------:R-:W-:Y:S08]  /*2a00*/  HMMA.16816.F32.BF16 R24, R180, R64, R40 ;  /* 0x00000040b418723c */ /* 0x000ff00000041828 */
[C---:B------:R-:W-:Y:S08]  /*2a10*/  HMMA.16816.F32.BF16 R28, R176.reuse, R36, R116 ;  /* 0x00000024b01c723c */ /* 0x040ff00000041874 */
[C---:B------:R-:W-:Y:S08]  /*2a20*/  HMMA.16816.F32.BF16 R36, R176.reuse, R38, R112 ;  /* 0x00000026b024723c */ /* 0x040ff00000041870 */
[C---:B------:R-:W-:Y:S08]  /*2a30*/  HMMA.16816.F32.BF16 R116, R176.reuse, R76, R108 ;  /* 0x0000004cb074723c */ /* 0x040ff0000004186c */
[----:B------:R-:W-:Y:S08]  /*2a40*/  HMMA.16816.F32.BF16 R112, R176, R78, R96 ;  /* 0x0000004eb070723c */ /* 0x000ff00000041860 */
[C---:B------:R-:W-:Y:S01]  /*2a50*/  HMMA.16816.F32.BF16 R76, R180.reuse, R88, R12 ;  /* 0x00000058b44c723c */ /* 0x040fe2000004180c */
[----:B------:R-:W-:Y:S07]  /*2a60*/  LDSM.16.M88.4 R12, [R200+-0x800] ;  /* 0xfff80000c80c783b */ /* 0x000fee0000000200 */
[C---:B------:R-:W-:Y:S01]  /*2a70*/  HMMA.16816.F32.BF16 R88, R180.reuse, R90, R8 ;  /* 0x0000005ab458723c */ /* 0x040fe20000041808 */
[----:B------:R-:W2:Y:S07]  /*2a80*/  LDSM.16.M88.4 R8, [R207] ;  /* 0x00000000cf08783b */ /* 0x000eae0000000200 */
[----:B------:R-:W-:Y:S01]  /*2a90*/  HMMA.16816.F32.BF16 R40, R180, R66, R48 ;  /* 0x00000042b428723c */ /* 0x000fe20000041830 */
[----:B------:R-:W4:Y:S07]  /*2aa0*/  LDSM.16.M88.4 R48, [R71+0x4800] ;  /* 0x004800004730783b */ /* 0x000f2e0000000200 */
[----:B------:R-:W-:Y:S08]  /*2ab0*/  HMMA.16816.F32.BF16 R108, R176, R72, R80 ;  /* 0x00000048b06c723c */ /* 0x000ff00000041850 */
[----:B---3--:R-:W-:Y:S08]  /*2ac0*/  HMMA.16816.F32.BF16 R80, R180, R104, R4 ;  /* 0x00000068b450723c */ /* 0x008ff00000041804 */
[----:B-1----:R-:W-:Y:S01]  /*2ad0*/  HMMA.16816.F32.BF16 R4, R184, R100, R24 ;  /* 0x00000064b804723c */ /* 0x002fe20000041818 */
[----:B------:R-:W-:Y:S07]  /*2ae0*/  LDSM.16.M88.4 R24, [R71+0x5800] ;  /* 0x005800004718783b */ /* 0x000fee0000000200 */
[C---:B------:R-:W-:Y:S08]  /*2af0*/  HMMA.16816.F32.BF16 R60, R180.reuse, R84, R60 ;  /* 0x00000054b43c723c */ /* 0x040ff0000004183c */
[----:B------:R-:W-:Y:S01]  /*2b00*/  HMMA.16816.F32.BF16 R84, R180, R86, R44 ;  /* 0x00000056b454723c */ /* 0x000fe2000004182c */
[----:B------:R-:W1:Y:S07]  /*2b10*/  LDSM.16.M88.4 R44, [R201+0x4000] ;  /* 0x00400000c92c783b */ /* 0x000e6e0000000200 */
[----:B------:R-:W-:Y:S01]  /*2b20*/  HMMA.16816.F32.BF16 R96, R176, R74, R56 ;  /* 0x0000004ab060723c */ /* 0x000fe20000041838 */
[----:B------:R-:W-:Y:S07]  /*2b30*/  LDSM.16.M88.4 R56, [R200] ;  /* 0x00000000c838783b */ /* 0x000fee0000000200 */
[----:B------:R-:W-:Y:S08]  /*2b40*/  HMMA.16816.F32.BF16 R72, R180, R94, R16 ;  /* 0x0000005eb448723c */ /* 0x000ff00000041810 */
[----:B------:R-:W-:Y:S08]  /*2b50*/  HMMA.16816.F32.BF16 R32, R176, R34, R120 ;  /* 0x00000022b020723c */ /* 0x000ff00000041878 */
[----:B------:R-:W-:Y:S01]  /*2b60*/  HMMA.16816.F32.BF16 R16, R184, R102, R40 ;  /* 0x00000066b810723c */ /* 0x000fe20000041828 */
[----:B------:R-:W3:Y:S07]  /*2b70*/  LDSM.16.M88.4 R40, [R208] ;  /* 0x00000000d028783b */ /* 0x000eee0000000200 */
[----:B--2---:R-:W-:Y:S08]  /*2b80*/  HMMA.16816.F32.BF16 R4, R188, R8, R4 ;  /* 0x00000008bc04723c */ /* 0x004ff00000041804 */
[C---:B------:R-:W-:Y:S08]  /*2b90*/  HMMA.16816.F32.BF16 R64, R180.reuse, R92, R20 ;  /* 0x0000005cb440723c */ /* 0x040ff00000041814 */
[C---:B------:R-:W-:Y:S01]  /*2ba0*/  HMMA.16816.F32.BF16 R120, R180.reuse, R54, R36 ;  /* 0x00000036b478723c */ /* 0x040fe20000041824 */
[----:B------:R-:W2:Y:S07]  /*2bb0*/  LDSM.16.M88.4 R36, [R200+-0x1000] ;  /* 0xfff00000c824783b */ /* 0x000eae0000000200 */
[----:B------:R-:W-:Y:S01]  /*2bc0*/  HMMA.16816.F32.BF16 R92, R180, R52, R28 ;  /* 0x00000034b45c723c */ /* 0x000fe2000004181c */
[----:B------:R-:W2:Y:S04]  /*2bd0*/  LDSM.16.M88.4 R28, [R71+0x5000] ;  /* 0x00500000471c783b */ /* 0x000ea80000000200 */
[----:B------:R-:W2:Y:S03]  /*2be0*/  LDSM.16.M88.4 R52, [R201+0x4800] ;  /* 0x00480000c934783b */ /* 0x000ea60000000200 */
[----:B----4-:R-:W-:Y:S01]  /*2bf0*/  HMMA.16816.F32.BF16 R20, R184, R48, R60 ;  /* 0x00000030b814723c */ /* 0x010fe2000004183c */
[----:B------:R-:W-:Y:S07]  /*2c00*/  LDSM.16.M88.4 R60, [R71+0x6000] ;  /* 0x00600000473c783b */ /* 0x000fee0000000200 */
[----:B------:R-:W-:Y:S08]  /*2c10*/  HMMA.16816.F32.BF16 R104, R180, R106, R32 ;  /* 0x0000006ab468723c */ /* 0x000ff00000041820 */
[----:B------:R-:W-:Y:S08]  /*2c20*/  HMMA.16816.F32.BF16 R32, R188, R10, R16 ;  /* 0x0000000abc20723c */ /* 0x000ff00000041810 */
[----:B-1----:R-:W-:Y:S08]  /*2c30*/  HMMA.16816.F32.BF16 R4, R192, R44, R4 ;  /* 0x0000002cc004723c */ /* 0x002ff00000041804 */
[----:B------:R-:W-:Y:S01]  /*2c40*/  HMMA.16816.F32.BF16 R8, R184, R50, R84 ;  /* 0x00000032b808723c */ /* 0x000fe20000041854 */
[----:B------:R-:W-:Y:S07]  /*2c50*/  LDSM.16.M88.4 R48, [R71+0x6800] ;  /* 0x006800004730783b */ /* 0x000fee0000000200 */
[----:B---3--:R-:W-:Y:S08]  /*2c60*/  HMMA.16816.F32.BF16 R16, R188, R40, R20 ;  /* 0x00000028bc10723c */ /* 0x008ff00000041814 */
[C---:B--2---:R-:W-:Y:S08]  /*2c70*/  HMMA.16816.F32.BF16 R116, R180.reuse, R36, R116 ;  /* 0x00000024b474723c */ /* 0x044ff00000041874 */
[C---:B------:R-:W-:Y:S01]  /*2c80*/  HMMA.16816.F32.BF16 R112, R180.reuse, R38, R112 ;  /* 0x00000026b470723c */ /* 0x040fe20000041870 */
[----:B------:R-:W1:Y:S07]  /*2c90*/  LDSM.16.M88.4 R36, [R200+0x800] ;  /* 0x00080000c824783b */ /* 0x000e6e0000000200 */
[C---:B------:R-:W-:Y:S08]  /*2ca0*/  HMMA.16816.F32.BF16 R108, R180.reuse, R12, R108 ;  /* 0x0000000cb46c723c */ /* 0x040ff0000004186c */
[----:B------:R-:W-:Y:S08]  /*2cb0*/  HMMA.16816.F32.BF16 R96, R180, R14, R96 ;  /* 0x0000000eb460723c */ /* 0x000ff00000041860 */
[C---:B------:R-:W-:Y:S08]  /*2cc0*/  HMMA.16816.F32.BF16 R64, R184.reuse, R28, R64 ;  /* 0x0000001cb840723c */ /* 0x040ff00000041840 */
[----:B------:R-:W-:Y:S01]  /*2cd0*/  HMMA.16816.F32.BF16 R72, R184, R30, R72 ;  /* 0x0000001eb848723c */ /* 0x000fe20000041848 */
[----:B------:R-:W2:Y:S07]  /*2ce0*/  LDSM.16.M88.4 R28, [R209] ;  /* 0x00000000d11c783b */ /* 0x000eae0000000200 */
[----:B------:R-:W-:Y:S01]  /*2cf0*/  HMMA.16816.F32.BF16 R12, R192, R46, R32 ;  /* 0x0000002ec00c723c */ /* 0x000fe20000041820 */
[----:B------:R-:W-:Y:S04]  /*2d00*/  LDSM.16.M88.4 R32, [R210] ;  /* 0x00000000d220783b */ /* 0x000fe80000000200 */
[----:B------:R-:W-:Y:S03]  /*2d10*/  LDSM.16.M88.4 R44, [R201+0x5800] ;  /* 0x00580000c92c783b */ /* 0x000fe60000000200 */
[----:B------:R-:W-:Y:S08]  /*2d20*/  HMMA.16816.F32.BF16 R20, R196, R56, R4 ;  /* 0x00000038c414723c */ /* 0x000ff00000041804 */
[----:B------:R-:W-:Y:S01]  /*2d30*/  HMMA.16816.F32.BF16 R8, R188, R42, R8 ;  /* 0x0000002abc08723c */ /* 0x000fe20000041808 */
[----:B------:R-:W-:Y:S07]  /*2d40*/  LDSM.16.M88.4 R40, [R200+0x1000] ;  /* 0x00100000c828783b */ /* 0x000fee0000000200 */
[----:B------:R-:W-:Y:S08]  /*2d50*/  HMMA.16816.F32.BF16 R4, R192, R52, R16 ;  /* 0x00000034c004723c */ /* 0x000ff00000041810 */
[----:B------:R-:W-:Y:S01]  /*2d60*/  HMMA.16816.F32.BF16 R76, R184, R24, R76 ;  /* 0x00000018b84c723c */ /* 0x000fe2000004184c */
[----:B------:R-:W-:-:S04]  /*2d70*/  FMUL.FTZ R0, R20, c[0x0][0x320] ;  /* 0x0000c80014007a20 */ /* 0x000fc80000410000 */
[----:B------:R3:W4:Y:S03]  /*2d80*/  MUFU.TANH R125, R0 ;  /* 0x00000000007d7308 */ /* 0x0007260000002400 */
[----:B------:R-:W-:Y:S01]  /*2d90*/  HMMA.16816.F32.BF16 R88, R184, R26, R88 ;  /* 0x0000001ab858723c */ /* 0x000fe20000041858 */
[----:B------:R-:W4:Y:S07]  /*2da0*/  LDSM.16.M88.4 R24, [R201+0x5000] ;  /* 0x00500000c918783b */ /* 0x000f2e0000000200 */
[----:B------:R-:W-:Y:S01]  /*2db0*/  HMMA.16816.F32.BF16 R16, R196, R58, R12 ;  /* 0x0000003ac410723c */ /* 0x000fe2000004180c */
[----:B------:R-:W-:Y:S01]  /*2dc0*/  LDSM.16.M88.4 R56, [R71+0x7800] ;  /* 0x007800004738783b */ /* 0x000fe20000000200 */
[----:B---3--:R-:W-:-:S06]  /*2dd0*/  FMUL.FTZ R0, R21, c[0x0][0x320] ;  /* 0x0000c80015007a20 */ /* 0x008fcc0000410000 */
[----:B------:R-:W-:Y:S01]  /*2de0*/  HMMA.16816.F32.BF16 R12, R192, R54, R8 ;  /* 0x00000036c00c723c */ /* 0x000fe20000041808 */
[----:B------:R3:W3:Y:S07]  /*2df0*/  MUFU.TANH R124, R0 ;  /* 0x00000000007c7308 */ /* 0x0006ee0000002400 */
[----:B-1----:R-:W-:Y:S08]  /*2e00*/  HMMA.16816.F32.BF16 R8, R196, R36, R4 ;  /* 0x00000024c408723c */ /* 0x002ff00000041804 */
[----:B--2---:R-:W-:Y:S01]  /*2e10*/  HMMA.16816.F32.BF16 R4, R188, R28, R64 ;  /* 0x0000001cbc04723c */ /* 0x004fe20000041840 */
[----:B---3--:R-:W-:-:S04]  /*2e20*/  FMUL.FTZ R0, R22, c[0x0][0x320] ;  /* 0x0000c80016007a20 */ /* 0x008fc80000410000 */
[----:B------:R1:W2:Y:S03]  /*2e30*/  MUFU.TANH R129, R0 ;  /* 0x0000000000817308 */ /* 0x0002a60000002400 */
[C---:B------:R-:W-:Y:S08]  /*2e40*/  HMMA.16816.F32.BF16 R80, R184.reuse, R60, R80 ;  /* 0x0000003cb850723c */ /* 0x040ff00000041850 */
[----:B------:R-:W-:Y:S01]  /*2e50*/  HMMA.16816.F32.BF16 R64, R184, R50, R120 ;  /* 0x00000032b840723c */ /* 0x000fe20000041878 */
[----:B-1----:R-:W-:-:S07]  /*2e60*/  FMUL.FTZ R0, R23, c[0x0][0x320] ;  /* 0x0000c80017007a20 */ /* 0x002fce0000410000 */
[----:B------:R-:W-:Y:S01]  /*2e70*/  HMMA.16816.F32.BF16 R20, R188, R30, R72 ;  /* 0x0000001ebc14723c */ /* 0x000fe20000041848 */
[----:B------:R1:W3:Y:S07]  /*2e80*/  MUFU.TANH R128, R0 ;  /* 0x0000000000807308 */ /* 0x0002ee0000002400 */
[----:B------:R-:W-:Y:S01]  /*2e90*/  HMMA.16816.F32.BF16 R28, R196, R38, R12 ;  /* 0x00000026c41c723c */ /* 0x000fe2000004180c */
[----:B------:R-:W2:Y:S07]  /*2ea0*/  LDSM.16.M88.4 R36, [R71+0x7000] ;  /* 0x007000004724783b */ /* 0x000eae0000000200 */
[----:B----4-:R-:W-:Y:S01]  /*2eb0*/  HMMA.16816.F32.BF16 R12, R192, R24, R4 ;  /* 0x00000018c00c723c */ /* 0x010fe20000041804 */
[----:B-1----:R-:W-:-:S04]  /*2ec0*/  FMUL.FTZ R0, R16, c[0x0][0x320] ;  /* 0x0000c80010007a20 */ /* 0x002fc80000410000 */
[----:B------:R1:W4:Y:S03]  /*2ed0*/  MUFU.TANH R103, R0 ;  /* 0x0000000000677308 */ /* 0x0003260000002400 */
[----:B------:R-:W-:Y:S01]  /*2ee0*/  HMMA.16816.F32.BF16 R72, R184, R48, R92 ;  /* 0x00000030b848723c */ /* 0x000fe2000004185c */
[----:B------:R-:W-:Y:S07]  /*2ef0*/  LDSM.16.M88.4 R48, [R201+0x6000] ;  /* 0x00600000c930783b */ /* 0x000fee0000000200 */
[----:B------:R-:W-:Y:S01]  /*2f00*/  HMMA.16816.F32.BF16 R4, R188, R32, R76 ;  /* 0x00000020bc04723c */ /* 0x000fe2000004184c */
[----:B-1----:R-:W-:-:S07]  /*2f10*/  FMUL.FTZ R0, R17, c[0x0][0x320] ;  /* 0x0000c80011007a20 */ /* 0x002fce0000410000 */
[C---:B------:R-:W-:Y:S01]  /*2f20*/  HMMA.16816.F32.BF16 R104, R184.reuse, R62, R104 ;  /* 0x0000003eb868723c */ /* 0x040fe20000041868 */
[----:B------:R1:W1:Y:S07]  /*2f30*/  MUFU.TANH R102, R0 ;  /* 0x0000000000667308 */ /* 0x00026e0000002400 */
[----:B--2---:R-:W-:Y:S01]  /*2f40*/  HMMA.16816.F32.BF16 R60, R184, R36, R116 ;  /* 0x00000024b83c723c */ /* 0x004fe20000041874 */
[----:B-1----:R-:W-:-:S07]  /*2f50*/  FMUL.FTZ R0, R18, c[0x0][0x320] ;  /* 0x0000c80012007a20 */ /* 0x002fce0000410000 */
[----:B------:R-:W-:Y:S01]  /*2f60*/  HMMA.16816.F32.BF16 R4, R192, R44, R4 ;  /* 0x0000002cc004723c */ /* 0x000fe20000041804 */
[----:B------:R1:W2:Y:S07]  /*2f70*/  MUFU.TANH R126, R0 ;  /* 0x00000000007e7308 */ /* 0x0002ae0000002400 */
[----:B------:R-:W-:Y:S01]  /*2f80*/  HMMA.16816.F32.BF16 R52, R184, R38, R112 ;  /* 0x00000026b834723c */ /* 0x000fe20000041870 */
[----:B------:R-:W-:Y:S01]  /*2f90*/  LDSM.16.M88.4 R36, [R213] ;  /* 0x00000000d524783b */ /* 0x000fe20000000200 */
[----:B-1----:R-:W-:-:S06]  /*2fa0*/  FMUL.FTZ R0, R19, c[0x0][0x320] ;  /* 0x0000c80013007a20 */ /* 0x002fcc0000410000 */
[----:B------:R-:W-:Y:S01]  /*2fb0*/  HMMA.16816.F32.BF16 R16, R196, R40, R12 ;  /* 0x00000028c410723c */ /* 0x000fe2000004180c */
[----:B------:R1:W1:Y:S02]  /*2fc0*/  MUFU.TANH R127, R0 ;  /* 0x00000000007f7308 */ /* 0x0002640000002400 */
[----:B-1----:R-:W-:-:S06]  /*2fd0*/  FMUL.FTZ R0, R8, c[0x0][0x320] ;  /* 0x0000c80008007a20 */ /* 0x002fcc0000410000 */
[----:B------:R1:W1:Y:S02]  /*2fe0*/  MUFU.TANH R101, R0 ;  /* 0x0000000000657308 */ /* 0x0002640000002400 */
[----:B-1----:R-:W-:-:S06]  /*2ff0*/  FMUL.FTZ R0, R9, c[0x0][0x320] ;  /* 0x0000c80009007a20 */ /* 0x002fcc0000410000 */
[----:B------:R1:W1:Y:S02]  /*3000*/  MUFU.TANH R100, R0 ;  /* 0x0000000000647308 */ /* 0x0002640000002400 */
[----:B-1----:R-:W-:-:S06]  /*3010*/  FMUL.FTZ R0, R10, c[0x0][0x320] ;  /* 0x0000c8000a007a20 */ /* 0x002fcc0000410000 */
[----:B------:R1:W1:Y:S02]  /*3020*/  MUFU.TANH R94, R0 ;  /* 0x00000000005e7308 */ /* 0x0002640000002400 */
[----:B-1----:R-:W-:Y:S02]  /*3030*/  FMUL.FTZ R0, R11, c[0x0][0x320] ;  /* 0x0000c8000b007a20 */ /* 0x002fe40000410000 */
[----:B------:R-:W-:Y:S01]  /*3040*/  HMMA.16816.F32.BF16 R8, R192, R26, R20 ;  /* 0x0000001ac008723c */ /* 0x000fe20000041814 */
[----:B------:R-:W1:Y:S03]  /*3050*/  LDSM.16.M88.4 R20, [R211] ;  /* 0x00000000d314783b */ /* 0x000e660000000200 */
[----:B------:R2:W1:Y:S04]  /*3060*/  MUFU.TANH R93, R0 ;  /* 0x00000000005d7308 */ /* 0x0004680000002400 */
[----:B------:R-:W-:Y:S01]  /*3070*/  HMMA.16816.F32.BF16 R24, R188, R34, R88 ;  /* 0x00000022bc18723c */ /* 0x000fe20000041858 */
[----:B------:R-:W3:Y:S01]  /*3080*/  LDSM.16.M88.4 R32, [R200+0x1800] ;  /* 0x00180000c820783b */ /* 0x000ee20000000200 */
[----:B--2---:R-:W-:-:S04]  /*3090*/  FMUL.FTZ R0, R28, c[0x0][0x320] ;  /* 0x0000c8001c007a20 */ /* 0x004fc80000410000 */
[----:B------:R2:W1:Y:S10]  /*30a0*/  MUFU.TANH R92, R0 ;  /* 0x00000000005c7308 */ /* 0x0004740000002400 */
[----:B------:R-:W-:Y:S01]  /*30b0*/  HMMA.16816.F32.BF16 R8, R196, R42, R8 ;  /* 0x0000002ac408723c */ /* 0x000fe20000041808 */
[----:B------:R-:W-:Y:S01]  /*30c0*/  LDSM.16.M88.4 R40, [R200+0x2000] ;  /* 0x00200000c828783b */ /* 0x000fe20000000200 */
[----:B--2---:R-:W-:-:S06]  /*30d0*/  FMUL.FTZ R0, R29, c[0x0][0x320] ;  /* 0x0000c8001d007a20 */ /* 0x004fcc0000410000 */
[C---:B-1----:R-:W-:Y:S01]  /*30e0*/  HMMA.16816.F32.BF16 R12, R188.reuse, R20, R80 ;  /* 0x00000014bc0c723c */ /* 0x042fe20000041850 */
[----:B------:R1:W2:Y:S07]  /*30f0*/  MUFU.TANH R86, R0 ;  /* 0x0000000000567308 */ /* 0x0002ae0000002400 */
[----:B------:R-:W-:Y:S01]  /*3100*/  HMMA.16816.F32.BF16 R20, R188, R22, R104 ;  /* 0x00000016bc14723c */ /* 0x000fe20000041868 */
[----:B-1----:R-:W-:-:S04]  /*3110*/  FMUL.FTZ R0, R30, c[0x0][0x320] ;  /* 0x0000c8001e007a20 */ /* 0x002fc80000410000 */
[----:B------:R1:W1:Y:S02]  /*3120*/  MUFU.TANH R89, R0 ;  /* 0x0000000000597308 */ /* 0x0002640000002400 */
[----:B-1----:R-:W-:Y:S02]  /*3130*/  FMUL.FTZ R0, R31, c[0x0][0x320] ;  /* 0x0000c8001f007a20 */ /* 0x002fe40000410000 */
[----:B------:R-:W1:Y:S04]  /*3140*/  LDSM.16.M88.4 R28, [R212] ;  /* 0x00000000d41c783b */ /* 0x000e680000000200 */
[----:B------:R2:W1:Y:S02]  /*3150*/  MUFU.TANH R88, R0 ;  /* 0x0000000000587308 */ /* 0x0004640000002400 */
[----:B--2---:R-:W-:-:S06]  /*3160*/  FMUL.FTZ R0, R16, c[0x0][0x320] ;  /* 0x0000c80010007a20 */ /* 0x004fcc0000410000 */
[----:B------:R2:W1:Y:S02]  /*3170*/  MUFU.TANH R85, R0 ;  /* 0x0000000000557308 */ /* 0x0004640000002400 */
[----:B--2---:R-:W-:-:S06]  /*3180*/  FMUL.FTZ R0, R17, c[0x0][0x320] ;  /* 0x0000c80011007a20 */ /* 0x004fcc0000410000 */
[----:B------:R2:W1:Y:S02]  /*3190*/  MUFU.TANH R84, R0 ;  /* 0x0000000000547308 */ /* 0x0004640000002400 */
[----:B--2---:R-:W-:-:S06]  /*31a0*/  FMUL.FTZ R0, R18, c[0x0][0x320] ;  /* 0x0000c80012007a20 */ /* 0x004fcc0000410000 */
[----:B------:R2:W1:Y:S02]  /*31b0*/  MUFU.TANH R87, R0 ;  /* 0x0000000000577308 */ /* 0x0004640000002400 */
[----:B--2---:R-:W-:Y:S02]  /*31c0*/  FMUL.FTZ R0, R19, c[0x0][0x320] ;  /* 0x0000c80013007a20 */ /* 0x004fe40000410000 */
[----:B---3--:R-:W-:Y:S04]  /*31d0*/  HMMA.16816.F32.BF16 R16, R196, R32, R4 ;  /* 0x00000020c410723c */ /* 0x008fe80000041804 */
[----:B------:R2:W3:Y:S04]  /*31e0*/  MUFU.TANH R83, R0 ;  /* 0x0000000000537308 */ /* 0x0004e80000002400 */
[----:B------:R-:W-:Y:S01]  /*31f0*/  HMMA.16816.F32.BF16 R4, R192, R46, R24 ;  /* 0x0000002ec004723c */ /* 0x000fe20000041818 */
[----:B------:R-:W-:Y:S01]  /*3200*/  LDSM.16.M88.4 R44, [R200+0x2800] ;  /* 0x00280000c82c783b */ /* 0x000fe20000000200 */
[----:B--2---:R-:W-:-:S04]  /*3210*/  FMUL.FTZ R0, R8, c[0x0][0x320] ;  /* 0x0000c80008007a20 */ /* 0x004fc80000410000 */
[----:B------:R2:W1:Y:S11]  /*3220*/  MUFU.TANH R80, R0 ;  /* 0x0000000000507308 */ /* 0x0004760000002400 */
[----:B------:R-:W-:Y:S07]  /*3230*/  @!UPT UIADD3 URZ, URZ, URZ, URZ ;  /* 0x0000003f3f3ff290 */ /* 0x000fee000fffe03f */
[----:B------:R-:W-:Y:S01]  /*3240*/  HMMA.16816.F32.BF16 R4, R196, R34, R4 ;  /* 0x00000022c404723c */ /* 0x000fe20000041804 */
[----:B------:R-:W1:Y:S01]  /*3250*/  LDSM.16.M88.4 R32, [R201+0x6800] ;  /* 0x00680000c920783b */ /* 0x000e620000000200 */
[----:B--2---:R-:W-:-:S04]  /*3260*/  FMUL.FTZ R0, R9, c[0x0][0x320] ;  /* 0x0000c80009007a20 */ /* 0x004fc80000410000 */
[----:B------:R2:W1:Y:S02]  /*3270*/  MUFU.TANH R78, R0 ;  /* 0x00000000004e7308 */ /* 0x0004640000002400 */
[----:B--2---:R-:W-:-:S06]  /*3280*/  FMUL.FTZ R0, R10, c[0x0][0x320] ;  /* 0x0000c8000a007a20 */ /* 0x004fcc0000410000 */
[----:B------:R2:W1:Y:S02]  /*3290*/  MUFU.TANH R82, R0 ;  /* 0x0000000000527308 */ /* 0x0004640000002400 */
[----:B--2---:R-:W-:Y:S02]  /*32a0*/  FMUL.FTZ R0, R11, c[0x0][0x320] ;  /* 0x0000c8000b007a20 */ /* 0x004fe40000410000 */
[----:B------:R-:W-:Y:S04]  /*32b0*/  HMMA.16816.F32.BF16 R8, R192, R48, R12 ;  /* 0x00000030c008723c */ /* 0x000fe8000004180c */
[----:B------:R2:W2:Y:S04]  /*32c0*/  MUFU.TANH R81, R0 ;  /* 0x0000000000517308 */ /* 0x0004a80000002400 */
[----:B-1----:R-:W-:Y:S01]  /*32d0*/  HMMA.16816.F32.BF16 R12, R188, R28, R72 ;  /* 0x0000001cbc0c723c */ /* 0x002fe20000041848 */
[----:B--2---:R-:W-:-:S04]  /*32e0*/  FMUL.FTZ R0, R16, c[0x0][0x320] ;  /* 0x0000c80010007a20 */ /* 0x004fc80000410000 */
[----:B------:R1:W2:Y:S11]  /*32f0*/  MUFU.TANH R77, R0 ;  /* 0x00000000004d7308 */ /* 0x0002b60000002400 */
[----:B------:R-:W-:Y:S08]  /*3300*/  HMMA.16816.F32.BF16 R24, R196, R40, R8 ;  /* 0x00000028c418723c */ /* 0x000ff00000041808 */
[----:B------:R-:W-:Y:S01]  /*3310*/  HMMA.16816.F32.BF16 R8, R192, R50, R20 ;  /* 0x00000032c008723c */ /* 0x000fe20000041814 */
[----:B-1----:R-:W-:-:S07]  /*3320*/  FMUL.FTZ R0, R17, c[0x0][0x320] ;  /* 0x0000c80011007a20 */ /* 0x002fce0000410000 */
[----:B------:R-:W-:Y:S01]  /*3330*/  HMMA.16816.F32.BF16 R20, R188, R30, R64 ;  /* 0x0000001ebc14723c */ /* 0x000fe20000041840 */
[----:B------:R-:W1:Y:S01]  /*3340*/  LDSM.16.M88.4 R28, [R201+0x7000] ;  /* 0x00700000c91c783b */ /* 0x000e620000000200 */
[----:B------:R2:W1:Y:S06]  /*3350*/  MUFU.TANH R76, R0 ;  /* 0x00000000004c7308 */ /* 0x00046c0000002400 */
[----:B------:R-:W-:Y:S01]  /*3360*/  HMMA.16816.F32.BF16 R48, R184, R56, R108 ;  /* 0x00000038b830723c */ /* 0x000fe2000004186c */
[----:B--2---:R-:W-:-:S04]  /*3370*/  FMUL.FTZ R0, R18, c[0x0][0x320] ;  /* 0x0000c80012007a20 */ /* 0x004fc80000410000 */
[----:B------:R2:W1:Y:S02]  /*3380*/  MUFU.TANH R79, R0 ;  /* 0x00000000004f7308 */ /* 0x0004640000002400 */
[----:B--2---:R-:W-:Y:S02]  /*3390*/  FMUL.FTZ R0, R19, c[0x0][0x320] ;  /* 0x0000c80013007a20 */ /* 0x004fe40000410000 */
[----:B------:R-:W-:Y:S04]  /*33a0*/  HMMA.16816.F32.BF16 R16, R192, R32, R12 ;  /* 0x00000020c010723c */ /* 0x000fe8000004180c */
[----:B------:R2:W1:Y:S04]  /*33b0*/  MUFU.TANH R75, R0 ;  /* 0x00000000004b7308 */ /* 0x0004680000002400 */
[----:B------:R-:W-:Y:S01]  /*33c0*/  HMMA.16816.F32.BF16 R12, R188, R36, R60 ;  /* 0x00000024bc0c723c */ /* 0x000fe2000004183c */
[----:B--2---:R-:W-:-:S04]  /*33d0*/  FMUL.FTZ R0, R4, c[0x0][0x320] ;  /* 0x0000c80004007a20 */ /* 0x004fc80000410000 */
[----:B------:R2:W1:Y:S02]  /*33e0*/  MUFU.TANH R73, R0 ;  /* 0x0000000000497308 */ /* 0x0004640000002400 */
[----:B--2---:R-:W-:-:S06]  /*33f0*/  FMUL.FTZ R0, R5, c[0x0][0x320] ;  /* 0x0000c80005007a20 */ /* 0x004fcc0000410000 */
[----:B------:R2:W1:Y:S02]  /*3400*/  MUFU.TANH R72, R0 ;  /* 0x0000000000487308 */ /* 0x0004640000002400 */
[----:B--2---:R-:W-:-:S06]  /*3410*/  FMUL.FTZ R0, R6, c[0x0][0x320] ;  /* 0x0000c80006007a20 */ /* 0x004fcc0000410000 */
[----:B------:R2:W1:Y:S02]  /*3420*/  MUFU.TANH R74, R0 ;  /* 0x00000000004a7308 */ /* 0x0004640000002400 */
[----:B--2---:R-:W-:Y:S02]  /*3430*/  FMUL.FTZ R0, R7, c[0x0][0x320] ;  /* 0x0000c80007007a20 */ /* 0x004fe40000410000 */
[----:B------:R-:W-:Y:S01]  /*3440*/  HMMA.16816.F32.BF16 R4, R196, R42, R8 ;  /* 0x0000002ac404723c */ /* 0x000fe20000041808 */
[----:B------:R-:W2:Y:S03]  /*3450*/  LDSM.16.M88.4 R40, [R214] ;  /* 0x00000000d628783b */ /* 0x000ea60000000200 */
[----:B------:R1:W1:Y:S04]  /*3460*/  MUFU.TANH R65, R0 ;  /* 0x0000000000417308 */ /* 0x0002680000002400 */
[----:B------:R-:W-:Y:S01]  /*3470*/  HMMA.16816.F32.BF16 R8, R192, R34, R20 ;  /* 0x00000022c008723c */ /* 0x000fe20000041814 */
[----:B------:R-:W3:Y:S07]  /*3480*/  LDSM.16.M88.4 R32, [R201+0x7800] ;  /* 0x00780000c920783b */ /* 0x000eee0000000200 */
[----:B------:R-:W-:Y:S01]  /*3490*/  HMMA.16816.F32.BF16 R20, R196, R44, R16 ;  /* 0x0000002cc414723c */ /* 0x000fe20000041810 */
[----:B-1----:R-:W-:-:S04]  /*34a0*/  FMUL.FTZ R0, R24, c[0x0][0x320] ;  /* 0x0000c80018007a20 */ /* 0x002fc80000410000 */
[----:B------:R1:W1:Y:S03]  /*34b0*/  MUFU.TANH R64, R0 ;  /* 0x0000000000407308 */ /* 0x0002660000002400 */
[----:B------:R-:W-:Y:S08]  /*34c0*/  HMMA.16816.F32.BF16 R16, R192, R28, R12 ;  /* 0x0000001cc010723c */ /* 0x000ff0000004180c */
[----:B------:R-:W-:Y:S01]  /*34d0*/  HMMA.16816.F32.BF16 R8, R196, R46, R8 ;  /* 0x0000002ec408723c */ /* 0x000fe20000041808 */
[----:B-1----:R-:W-:-:S07]  /*34e0*/  FMUL.FTZ R0, R25, c[0x0][0x320] ;  /* 0x0000c80019007a20 */ /* 0x002fce0000410000 */
[----:B------:R-:W-:Y:S01]  /*34f0*/  FMUL.FTZ R21, R21, c[0x0][0x320] ;  /* 0x0000c80015157a20 */ /* 0x000fe20000410000 */
[----:B--2---:R-:W-:Y:S01]  /*3500*/  HMMA.16816.F32.BF16 R12, R188, R40, R48 ;  /* 0x00000028bc0c723c */ /* 0x004fe20000041830 */
[----:B------:R1:W2:Y:S01]  /*3510*/  MUFU.TANH R57, R0 ;  /* 0x0000000000397308 */ /* 0x0002a20000002400 */
[----:B------:R-:W-:Y:S02]  /*3520*/  FMUL.FTZ R22, R22, c[0x0][0x320] ;  /* 0x0000c80016167a20 */ /* 0x000fe40000410000 */
[----:B------:R-:W-:-:S05]  /*3530*/  FMUL.FTZ R23, R23, c[0x0][0x320] ;  /* 0x0000c80017177a20 */ /* 0x000fca0000410000 */
[----:B------:R-:W2:Y:S06]  /*3540*/  MUFU.TANH R44, R21 ;  /* 0x00000015002c7308 */ /* 0x000eac0000002400 */
[----:B------:R-:W-:Y:S02]  /*3550*/  FMUL.FTZ R8, R8, c[0x0][0x320] ;  /* 0x0000c80008087a20 */ /* 0x000fe40000410000 */
[----:B-1----:R-:W-:Y:S01]  /*3560*/  FMUL.FTZ R0, R26, c[0x0][0x320] ;  /* 0x0000c8001a007a20 */ /* 0x002fe20000410000 */
[----:B------:R-:W1:Y:S01]  /*3570*/  MUFU.TANH R47, R22 ;  /* 0x00000016002f7308 */ /* 0x000e620000002400 */
[----:B------:R-:W-:-:S02]  /*3580*/  FMUL.FTZ R9, R9, c[0x0][0x320] ;  /* 0x0000c80009097a20 */ /* 0x000fc40000410000 */
[----:B------:R-:W-:Y:S02]  /*3590*/  FMUL.FTZ R10, R10, c[0x0][0x320] ;  /* 0x0000c8000a0a7a20 */ /* 0x000fe40000410000 */
[----:B------:R-:W-:Y:S01]  /*35a0*/  FMUL.FTZ R11, R11, c[0x0][0x320] ;  /* 0x0000c8000b0b7a20 */ /* 0x000fe20000410000 */
[----:B---3--:R-:W-:Y:S02]  /*35b0*/  HMMA.16816.F32.BF16 R12, R192, R32, R12 ;  /* 0x00000020c00c723c */ /* 0x008fe4000004180c */
[----:B------:R3:W1:Y:S08]  /*35c0*/  MUFU.TANH R61, R0 ;  /* 0x00000000003d7308 */ /* 0x0006700000002400 */
[----:B------:R-:W1:Y:S01]  /*35d0*/  MUFU.TANH R46, R23 ;  /* 0x00000017002e7308 */ /* 0x000e620000002400 */
[----:B---3--:R-:W-:-:S07]  /*35e0*/  FMUL.FTZ R0, R27, c[0x0][0x320] ;  /* 0x0000c8001b007a20 */ /* 0x008fce0000410000 */
[----:B------:R-:W3:Y:S01]  /*35f0*/  MUFU.TANH R40, R8 ;  /* 0x0000000800287308 */ /* 0x000ee20000002400 */
[----:B------:R-:W-:Y:S01]  /*3600*/  HMMA.16816.F32.BF16 R24, R188, R38, R52 ;  /* 0x00000026bc18723c */ /* 0x000fe20000041834 */
[----:B------:R-:W1:Y:S06]  /*3610*/  LDSM.16.M88.4 R36, [R200+0x3000] ;  /* 0x00300000c824783b */ /* 0x000e6c0000000200 */
[----:B------:R2:W1:Y:S08]  /*3620*/  MUFU.TANH R60, R0 ;  /* 0x00000000003c7308 */ /* 0x0004700000002400 */
[----:B------:R-:W1:Y:S01]  /*3630*/  MUFU.TANH R41, R11 ;  /* 0x0000000b00297308 */ /* 0x000e620000002400 */
[----:B--2---:R-:W-:-:S08]  /*3640*/  FMUL.FTZ R0, R4, c[0x0][0x320] ;  /* 0x0000c80004007a20 */ /* 0x004fd00000410000 */
[----:B------:R-:W-:Y:S01]  /*3650*/  HMMA.16816.F32.BF16 R24, R192, R30, R24 ;  /* 0x0000001ec018723c */ /* 0x000fe20000041818 */
[----:B------:R-:W2:Y:S01]  /*3660*/  LDSM.16.M88.4 R28, [R200+0x3800] ;  /* 0x00380000c81c783b */ /* 0x000ea20000000200 */
[----:B------:R-:W-:-:S04]  /*3670*/  DEPBAR.LE SB0, 0x0 ;  /* 0x000080000000791a */ /* 0x000fc80000000000 */
[----:B------:R1:W1:Y:S02]  /*3680*/  MUFU.TANH R56, R0 ;  /* 0x0000000000387308 */ /* 0x0002640000002400 */
[----:B-1----:R-:W-:-:S06]  /*3690*/  FMUL.FTZ R0, R5, c[0x0][0x320] ;  /* 0x0000c80005007a20 */ /* 0x002fcc0000410000 */
[----:B------:R1:W1:Y:S02]  /*36a0*/  MUFU.TANH R53, R0 ;  /* 0x0000000000357308 */ /* 0x0002640000002400 */
[----:B-1----:R-:W-:-:S06]  /*36b0*/  FMUL.FTZ R0, R6, c[0x0][0x320] ;  /* 0x0000c80006007a20 */ /* 0x002fcc0000410000 */
[----:B------:R1:W1:Y:S02]  /*36c0*/  MUFU.TANH R55, R0 ;  /* 0x0000000000377308 */ /* 0x0002640000002400 */
[----:B-1----:R-:W-:Y:S02]  /*36d0*/  FMUL.FTZ R0, R7, c[0x0][0x320] ;  /* 0x0000c80007007a20 */ /* 0x002fe40000410000 */
[----:B------:R-:W-:Y:S04]  /*36e0*/  HMMA.16816.F32.BF16 R4, R184, R58, R96 ;  /* 0x0000003ab804723c */ /* 0x000fe80000041860 */
[----:B------:R1:W1:Y:S02]  /*36f0*/  MUFU.TANH R54, R0 ;  /* 0x0000000000367308 */ /* 0x0002640000002400 */
[----:B-1----:R-:W-:-:S02]  /*3700*/  FMUL.FTZ R0, R20, c[0x0][0x320] ;  /* 0x0000c80014007a20 */ /* 0x002fc40000410000 */
[----:B------:R-:W-:Y:S04]  /*3710*/  HMMA.16816.F32.BF16 R20, R196, R36, R16 ;  /* 0x00000024c414723c */ /* 0x000fe80000041810 */
[----:B------:R-:W1:Y:S11]  /*3720*/  MUFU.TANH R37, R9 ;  /* 0x0000000900257308 */ /* 0x000e760000002400 */
[----:B------:R-:W-:Y:S01]  /*3730*/  @!UPT UIADD3 URZ, URZ, URZ, URZ ;  /* 0x0000003f3f3ff290 */ /* 0x000fe2000fffe03f */
[----:B------:R-:W-:Y:S01]  /*3740*/  HMMA.16816.F32.BF16 R4, R188, R42, R4 ;  /* 0x0000002abc04723c */ /* 0x000fe20000041804 */
[----:B------:R2:W1:Y:S07]  /*3750*/  MUFU.TANH R42, R10 ;  /* 0x0000000a002a7308 */ /* 0x00046e0000002400 */
[----:B------:R-:W-:Y:S01]  /*3760*/  HMMA.16816.F32.BF16 R16, R196, R38, R24 ;  /* 0x00000026c410723c */ /* 0x000fe20000041818 */
[----:B------:R1:W1:Y:S01]  /*3770*/  MUFU.TANH R45, R0 ;  /* 0x00000000002d7308 */ /* 0x0002620000002400 */
[----:B------:R-:W-:-:S06]  /*3780*/  FMUL.FTZ R20, R20, c[0x0][0x320] ;  /* 0x0000c80014147a20 */ /* 0x000fcc0000410000 */
[----:B--2---:R-:W-:Y:S01]  /*3790*/  HMMA.16816.F32.BF16 R8, R196, R28, R12 ;  /* 0x0000001cc408723c */ /* 0x004fe2000004180c */
[----:B------:R-:W-:Y:S02]  /*37a0*/  FMUL.FTZ R22, R22, c[0x0][0x320] ;  /* 0x0000c80016167a20 */ /* 0x000fe40000410000 */
[----:B------:R-:W-:Y:S01]  /*37b0*/  FMUL.FTZ R23, R23, c[0x0][0x320] ;  /* 0x0000c80017177a20 */ /* 0x000fe20000410000 */
[----:B------:R2:W1:Y:S01]  /*37c0*/  MUFU.TANH R25, R20 ;  /* 0x0000001400197308 */ /* 0x0004620000002400 */
[----:B------:R-:W-:-:S03]  /*37d0*/  FMUL.FTZ R21, R21, c[0x0][0x320] ;  /* 0x0000c80015157a20 */ /* 0x000fc60000410000 */
[----:B------:R-:W-:Y:S04]  /*37e0*/  HMMA.16816.F32.BF16 R4, R192, R34, R4 ;  /* 0x00000022c004723c */ /* 0x000fe80000041804 */
[----:B------:R2:W1:Y:S04]  /*37f0*/  MUFU.TANH R38, R22 ;  /* 0x0000001600267308 */ /* 0x0004680000002400 */
        /* <DEDUP_REMOVED lines=10> */
[----:B------:R-:W-:Y:S05]  /*38a0*/  HMMA.16816.F32.BF16 R4, R196, R30, R4 ;  /* 0x0000001ec404723c */ /* 0x000fea0000041804 */
[----:B------:R2:W1:Y:S08]  /*38b0*/  MUFU.TANH R24, R21 ;  /* 0x0000001500187308 */ /* 0x0004700000002400 */
[----:B------:R2:W1:Y:S08]  /*38c0*/  MUFU.TANH R23, R16 ;  /* 0x0000001000177308 */ /* 0x0004700000002400 */
[----:B------:R2:W1:Y:S03]  /*38d0*/  MUFU.TANH R22, R17 ;  /* 0x0000001100167308 */ /* 0x0004660000002400 */
[----:B------:R-:W-:-:S02]  /*38e0*/  FMUL.FTZ R4, R4, c[0x0][0x320] ;  /* 0x0000c80004047a20 */ /* 0x000fc40000410000 */
[----:B------:R-:W-:Y:S02]  /*38f0*/  FMUL.FTZ R5, R5, c[0x0][0x320] ;  /* 0x0000c80005057a20 */ /* 0x000fe40000410000 */
[----:B------:R-:W-:Y:S01]  /*3900*/  FMUL.FTZ R6, R6, c[0x0][0x320] ;  /* 0x0000c80006067a20 */ /* 0x000fe20000410000 */
[----:B------:R2:W1:Y:S01]  /*3910*/  MUFU.TANH R34, R18 ;  /* 0x0000001200227308 */ /* 0x0004620000002400 */
[----:B------:R-:W-:-:S07]  /*3920*/  FMUL.FTZ R7, R7, c[0x0][0x320] ;  /* 0x0000c80007077a20 */ /* 0x000fce0000410000 */
[----:B------:R2:W1:Y:S08]  /*3930*/  MUFU.TANH R20, R8 ;  /* 0x0000000800147308 */ /* 0x0004700000002400 */
[----:B------:R2:W1:Y:S08]  /*3940*/  MUFU.TANH R19, R9 ;  /* 0x0000000900137308 */ /* 0x0004700000002400 */
[----:B------:R2:W1:Y:S08]  /*3950*/  MUFU.TANH R29, R10 ;  /* 0x0000000a001d7308 */ /* 0x0004700000002400 */
[----:B------:R2:W1:Y:S08]  /*3960*/  MUFU.TANH R28, R11 ;  /* 0x0000000b001c7308 */ /* 0x0004700000002400 */
[----:B------:R2:W1:Y:S08]  /*3970*/  MUFU.TANH R15, R4 ;  /* 0x00000004000f7308 */ /* 0x0004700000002400 */
[----:B------:R2:W1:Y:S08]  /*3980*/  MUFU.TANH R14, R5 ;  /* 0x00000005000e7308 */ /* 0x0004700000002400 */
[----:B------:R2:W1:Y:S08]  /*3990*/  MUFU.TANH R27, R6 ;  /* 0x00000006001b7308 */ /* 0x0004700000002400 */
[----:B------:R2:W1:Y:S01]  /*39a0*/  MUFU.TANH R26, R7 ;  /* 0x00000007001a7308 */ /* 0x0004620000002400 */
[----:B------:R-:W-:Y:S06]  /*39b0*/  BAR.SYNC.DEFER_BLOCKING 0x0 ;  /* 0x0000000000007b1d */ /* 0x000fec0000010000 */
[----:B------:R-:W-:Y:S05]  /*39c0*/  @!P0 BRA `(.L_x_76) ;  /* 0x0000049000008947 */ /* 0x000fea0003800000 */
[----:B---34-:R-:W-:Y:S01]  /*39d0*/  IMAD R2, R70, 0x80, R166 ;  /* 0x0000008046027824 */ /* 0x018fe200078e02a6 */
[----:B------:R-:W-:-:S04]  /*39e0*/  MOV R238, RZ ;  /* 0x000000ff00ee7202 */ /* 0x000fc80000000f00 */
[----:B------:R-:W-:-:S05]  /*39f0*/  IADD3 R2, R2, -0x80, R156 ;  /* 0xffffff8002027810 */ /* 0x000fca0007ffe09c */
[----:B------:R-:W-:-:S04]  /*3a00*/  @P3 IMAD.HI.U32 R3, R2, c[0x0][0x2bc], RZ ;  /* 0x0000af0002033a27 */ /* 0x000fc800078e00ff */
[----:B-1----:R-:W-:Y:S01]  /*3a10*/  IMAD.MOV.U32 R0, RZ, RZ, R2 ;  /* 0x000000ffff007224 */ /* 0x002fe200078e0002 */
[----:B------:R-:W-:-:S04]  /*3a20*/  @P3 SHF.R.U32.HI R0, RZ, c[0x0][0x2c0], R3 ;  /* 0x0000b000ff003a19 */ /* 0x000fc80000011603 */
[----:B------:R-:W-:-:S04]  /*3a30*/  @!P1 IADD3 R3, P0, R0, R164, RZ ;  /* 0x000000a400039210 */ /* 0x000fc80007f1e0ff */
[----:B--2---:R-:W-:Y:S02]  /*3a40*/  @!P1 LEA.HI.X.SX32 R5, R0, R161, 0x1, P0 ;  /* 0x000000a100059211 */ /* 0x004fe400000f0eff */
[----:B------:R-:W-:-:S04]  /*3a50*/  @!P1 LEA R4, P0, R3, c[0x0][0x2a0], 0x2 ;  /* 0x0000a80003049a11 */ /* 0x000fc800078010ff */
[----:B------:R-:W-:-:S05]  /*3a60*/  @!P1 LEA.HI.X R5, R3, c[0x0][0x2a4], R5, 0x2, P0 ;  /* 0x0000a90003059a11 */ /* 0x000fca00000f1405 */
[----:B------:R-:W2:Y:S01]  /*3a70*/  @!P1 LDG.E R238, [R4.64] ;  /* 0x0000000604ee9981 */ /* 0x000ea2000c1e1900 */
[----:B------:R-:W-:-:S04]  /*3a80*/  IMAD.MOV R239, RZ, RZ, -R0 ;  /* 0x000000ffffef7224 */ /* 0x000fc800078e0a00 */
[----:B------:R-:W-:-:S04]  /*3a90*/  IMAD R239, R239, c[0x0][0x2b8], R2 ;  /* 0x0000ae00efef7a24 */ /* 0x000fc800078e0202 */
[----:B------:R-:W-:Y:S01]  /*3aa0*/  IMAD.WIDE.U32 R2, R239, c[0x0][0x1e0], RZ ;  /* 0x00007800ef027a25 */ /* 0x000fe200078e00ff */
[----:B------:R-:W-:-:S05]  /*3ab0*/  SHF.R.S32.HI R0, RZ, 0x1f, R239 ;  /* 0x0000001fff007819 */ /* 0x000fca00000114ef */
[----:B------:R-:W-:-:S04]  /*3ac0*/  IMAD R0, R0, c[0x0][0x1e0], RZ ;  /* 0x0000780000007a24 */ /* 0x000fc800078e02ff */
[----:B------:R-:W-:-:S05]  /*3ad0*/  IMAD R0, R239, c[0x0][0x1e4], R0 ;  /* 0x00007900ef007a24 */ /* 0x000fca00078e0200 */
[----:B------:R-:W-:Y:S02]  /*3ae0*/  IADD3 R3, R3, R0, RZ ;  /* 0x0000000003037210 */ /* 0x000fe40007ffe0ff */
[----:B--2---:R-:W-:-:S03]  /*3af0*/  SHF.R.S32.HI R4, RZ, 0x1f, R238 ;  /* 0x0000001fff047819 */ /* 0x004fc600000114ee */
[----:B------:R-:W-:-:S04]  /*3b00*/  IMAD.WIDE.U32 R2, R238, c[0x0][0x1f0], R2 ;  /* 0x00007c00ee027a25 */ /* 0x000fc800078e0002 */
[----:B------:R-:W-:Y:S01]  /*3b10*/  IMAD R4, R4, c[0x0][0x1f0], RZ ;  /* 0x00007c0004047a24 */ /* 0x000fe200078e02ff */
[----:B------:R-:W-:-:S03]  /*3b20*/  IADD3 R0, P2, R162, R2, RZ ;  /* 0x00000002a2007210 */ /* 0x000fc60007f5e0ff */
[----:B------:R-:W-:Y:S01]  /*3b30*/  IMAD R2, R238, c[0x0][0x1f4], R4 ;  /* 0x00007d00ee027a24 */ /* 0x000fe200078e0204 */
[----:B------:R-:W-:-:S04]  /*3b40*/  LEA R4, P0, R0, c[0x0][0x1c8], 0x1 ;  /* 0x0000720000047a11 */ /* 0x000fc800078008ff */
[----:B------:R-:W-:-:S04]  /*3b50*/  IADD3.X R2, R160, R3, R2, P2, !PT ;  /* 0x00000003a0027210 */ /* 0x000fc800017fe402 */
[----:B------:R-:W-:Y:S01]  /*3b60*/  LEA.HI.X R0, R0, c[0x0][0x1cc], R2, 0x1, P0 ;  /* 0x0000730000007a11 */ /* 0x000fe200000f0c02 */
[----:B------:R-:W-:Y:S05]  /*3b70*/  BRA.DIV ~URZ, `(.L_x_77) ;  /* 0x0000d9227f007947 */ /* 0x000fea000b800000 */
[----:B------:R1:W2:Y:S02]  /*3b80*/  SHFL.IDX PT, R5, R0, RZ, 0x181f ;  /* 0x00181fff00057589 */ /* 0x0002a400000e0000 */
.L_x_115:
[----:B------:R-:W-:Y:S05]  /*3b90*/  BRA.DIV ~URZ, `(.L_x_78) ;  /* 0x0000d9727f007947 */ /* 0x000fea000b800000 */
[----:B------:R-:W3:Y:S01]  /*3ba0*/  SHFL.IDX PT, R2, R4, RZ, 0x181f ;  /* 0x00181fff04027589 */ /* 0x000ee200000e0000 */
[----:B------:R-:W-:Y:S02]  /*3bb0*/  ISETP.GE.AND P2, PT, R241, c[0x0][0x1d4], PT ;  /* 0x00007500f1007a0c */ /* 0x000fe40003f46270 */
[----:B------:R-:W-:Y:S01]  /*3bc0*/  ISETP.GE.AND P0, PT, R242, c[0x0][0x1d4], PT ;  /* 0x00007500f2007a0c */ /* 0x000fe20003f06270 */
[----:B------:R-:W4:Y:S04]  /*3bd0*/  SHFL.IDX PT, R8, R4, 0x1, 0x181f ;  /* 0x00381f0004087f89 */ /* 0x000f2800000e0000 */
[----:B------:R-:W5:Y:S04]  /*3be0*/  SHFL.IDX PT, R9, R0, 0x1, 0x181f ;  /* 0x00381f0000097f89 */ /* 0x000f6800000e0000 */
[----:B------:R-:W1:Y:S04]  /*3bf0*/  SHFL.IDX PT, R12, R4, 0x2, 0x181f ;  /* 0x00581f00040c7f89 */ /* 0x000e6800000e0000 */
[----:B------:R-:W2:Y:S04]  /*3c00*/  SHFL.IDX PT, R13, R0, 0x2, 0x181f ;  /* 0x00581f00000d7f89 */ /* 0x000ea800000e0000 */
[----:B-1----:R-:W1:Y:S01]  /*3c10*/  SHFL.IDX PT, R0, R0, 0x3, 0x181f ;  /* 0x00781f0000007f89 */ /* 0x002e6200000e0000 */
[----:B---3--:R-:W-:-:S03]  /*3c20*/  IADD3 R6, P6, R2, R158, RZ ;  /* 0x0000009e02067210 */ /* 0x008fc60007fde0ff */
[----:B------:R-:W3:Y:S01]  /*3c30*/  SHFL.IDX PT, R4, R4, 0x3, 0x181f ;  /* 0x00781f0004047f89 */ /* 0x000ee200000e0000 */
[----:B------:R-:W-:Y:S01]  /*3c40*/  IADD3 R2, P5, R2, R159, RZ ;  /* 0x0000009f02027210 */ /* 0x000fe20007fbe0ff */
[----:B--2---:R-:W-:Y:S01]  /*3c50*/  IMAD.X R7, R5, 0x1, R68, P6 ;  /* 0x0000000105077824 */ /* 0x004fe200030e0644 */
[----:B----4-:R-:W-:-:S03]  /*3c60*/  IADD3 R10, P6, R8, R158, RZ ;  /* 0x0000009e080a7210 */ /* 0x010fc60007fde0ff */
[--C-:B------:R-:W-:Y:S01]  /*3c70*/  IMAD.X R3, R5, 0x1, R69.reuse, P5 ;  /* 0x0000000105037824 */ /* 0x100fe200028e0645 */
[-C--:B------:R-:W-:Y:S01]  /*3c80*/  IADD3 R8, P5, R8, R159.reuse, RZ ;  /* 0x0000009f08087210 */ /* 0x080fe20007fbe0ff */
[----:B------:R2:W-:Y:S01]  /*3c90*/  LDGSTS.E.BYPASS.LTC128B.128 [R227+0x8100], [R6.64], !P2 ;  /* 0x0810000006e37fae */ /* 0x0005e2000d101d46 */
[C---:B-----5:R-:W-:Y:S01]  /*3ca0*/  IMAD.X R11, R9.reuse, 0x1, R68, P6 ;  /* 0x00000001090b7824 */ /* 0x060fe200030e0644 */
[----:B------:R-:W-:Y:S02]  /*3cb0*/  SEL R5, RZ, 0x10, P0 ;  /* 0x00000010ff057807 */ /* 0x000fe40000000000 */
[----:B------:R-:W-:Y:S01]  /*3cc0*/  IMAD.X R9, R9, 0x1, R69, P5 ;  /* 0x0000000109097824 */ /* 0x000fe200028e0645 */
[----:B------:R4:W-:Y:S04]  /*3cd0*/  LDGSTS.E.BYPASS.LTC128B.128 [R227+0xc100], [R2.64], !P0 ;  /* 0x0c10000002e37fae */ /* 0x0009e8000c101d46 */
[----:B------:R1:W-:Y:S04]  /*3ce0*/  LDGSTS.E.BYPASS.LTC128B.128 [R227+0x9100], [R10.64], !P2 ;  /* 0x091000000ae37fae */ /* 0x0003e8000d101d46 */
[----:B------:R1:W-:Y:S01]  /*3cf0*/  LDGSTS.E.BYPASS.LTC128B.128 [R227+0xd100], [R8.64], !P0 ;  /* 0x0d10000008e37fae */ /* 0x0003e2000c101d46 */
[----:B--2---:R-:W-:-:S02]  /*3d00*/  IADD3 R6, P5, R12, R159, RZ ;  /* 0x0000009f0c067210 */ /* 0x004fc40007fbe0ff */
[----:B----4-:R-:W-:-:S03]  /*3d10*/  IADD3 R2, P6, R12, R158, RZ ;  /* 0x0000009e0c027210 */ /* 0x010fc60007fde0ff */
[C---:B------:R-:W-:Y:S02]  /*3d20*/  IMAD.X R7, R13.reuse, 0x1, R69, P5 ;  /* 0x000000010d077824 */ /* 0x040fe400028e0645 */
[----:B------:R-:W-:-:S05]  /*3d30*/  IMAD.X R3, R13, 0x1, R68, P6 ;  /* 0x000000010d037824 */ /* 0x000fca00030e0644 */
[----:B------:R2:W-:Y:S04]  /*3d40*/  LDGSTS.E.BYPASS.LTC128B.128 [R227+0xa100], [R2.64], !P2 ;  /* 0x0a10000002e37fae */ /* 0x0005e8000d101d46 */
[----:B------:R4:W-:Y:S02]  /*3d50*/  LDGSTS.E.BYPASS.LTC128B.128 [R227+0xe100], [R6.64], !P0 ;  /* 0x0e10000006e37fae */ /* 0x0009e4000c101d46 */
[----:B----4-:R-:W-:-:S04]  /*3d60*/  SEL R6, RZ, 0x10, P2 ;  /* 0x00000010ff067807 */ /* 0x010fc80001000000 */
.L_x_116:
[----:B-123--:R-:W-:Y:S02]  /*3d70*/  IADD3 R2, -R6, 0x10, RZ ;  /* 0x0000001006027810 */ /* 0x00efe40007ffe1ff */
[----:B------:R-:W-:Y:S02]  /*3d80*/  IADD3 R7, -R5, 0x10, RZ ;  /* 0x0000001005077810 */ /* 0x000fe40007ffe1ff */
[----:B------:R-:W-:-:S02]  /*3d90*/  LOP3.LUT R2, R2, 0xf, RZ, 0xc0, !PT ;  /* 0x0000000f02027812 */ /* 0x000fc400078ec0ff */
[----:B------:R-:W-:Y:S02]  /*3da0*/  ISETP.NE.U32.AND P6, PT, R6, RZ, PT ;  /* 0x000000ff0600720c */ /* 0x000fe40003fc5070 */
[----:B------:R-:W-:Y:S02]  /*3db0*/  IADD3 R2, P2, P0, R2, R4, R158 ;  /* 0x0000000402027210 */ /* 0x000fe4000785e09e */
[----:B------:R-:W-:Y:S02]  /*3dc0*/  LOP3.LUT R7, R7, 0xf, RZ, 0xc0, !PT ;  /* 0x0000000f07077812 */ /* 0x000fe400078ec0ff */
[----:B------:R-:W-:Y:S02]  /*3dd0*/  ISETP.NE.U32.AND P5, PT, R5, RZ, PT ;  /* 0x000000ff0500720c */ /* 0x000fe40003fa5070 */
[----:B------:R-:W-:Y:S02]  /*3de0*/  IADD3.X R3, RZ, R0, R68, P2, P0 ;  /* 0x00000000ff037210 */ /* 0x000fe400017e0444 */
[----:B------:R-:W-:-:S03]  /*3df0*/  IADD3 R4, P2, P0, R7, R4, R159 ;  /* 0x0000000407047210 */ /* 0x000fc6000785e09f */
[----:B------:R-:W-:Y:S01]  /*3e00*/  @!PT LDS RZ, [RZ] ;  /* 0x00000000fffff984 */ /* 0x000fe20000000800 */
[----:B------:R-:W-:Y:S01]  /*3e10*/  @!PT LDS RZ, [RZ] ;  /* 0x00000000fffff984 */ /* 0x000fe20000000800 */
[----:B------:R-:W-:Y:S01]  /*3e20*/  @!PT LDS RZ, [RZ] ;  /* 0x00000000fffff984 */ /* 0x000fe20000000800 */
[----:B------:R1:W-:Y:S01]  /*3e30*/  LDGSTS.E.BYPASS.LTC128B.128.ZFILL [R227+0xb100], [R2.64], P6 ;  /* 0x0b10000002e37fae */ /* 0x0003e2000b141d46 */
[----:B------:R-:W-:-:S05]  /*3e40*/  IADD3.X R5, RZ, R0, R69, P2, P0 ;  /* 0x00000000ff057210 */ /* 0x000fca00017e0445 */
[----:B------:R1:W-:Y:S04]  /*3e50*/  LDGSTS.E.BYPASS.LTC128B.128.ZFILL [R227+0xf100], [R4.64], P5 ;  /* 0x0f10000004e37fae */ /* 0x0003e8000a941d46 */
.L_x_76:
[----:B---34-:R-:W-:Y:S05]  /*3e60*/  BSYNC B0 ;  /* 0x0000000000007941 */ /* 0x018fea0003800000 */
.L_x_75:
[----:B-1----:R-:W3:Y:S04]  /*3e70*/  LDL R3, [R1+0x4c] ;  /* 0x00004c0001037983 */ /* 0x002ee80000100800 */
[----:B------:R-:W3:Y:S04]  /*3e80*/  LDL R2, [R1+0xcc] ;  /* 0x0000cc0001027983 */ /* 0x000ee80000100800 */
[----:B--2---:R-:W2:Y:S01]  /*3e90*/  LDL R5, [R1+0x3c] ;  /* 0x00003c0001057983 */ /* 0x004ea20000100800 */
[----:B------:R-:W-:-:S03]  /*3ea0*/  MOV R0, 0xffffff80 ;  /* 0xffffff8000007802 */ /* 0x000fc60000000f00 */
[----:B------:R-:W0:Y:S02]  /*3eb0*/  LDGDEPBAR ;  /* 0x00000000000079af */ /* 0x000e240000000000 */
[----:B------:R-:W-:Y:S01]  /*3ec0*/  IMAD R0, R70, R0, 0x1 ;  /* 0x0000000146007424 */ /* 0x000fe200078e0200 */
[----:B---3--:R-:W-:Y:S02]  /*3ed0*/  IADD3 R4, R2, R3, RZ ;  /* 0x0000000302047210 */ /* 0x008fe40007ffe0ff */
[----:B------:R-:W-:Y:S02]  /*3ee0*/  MOV R3, c[0x0][0x2ac] ;  /* 0x0000ab0000037a02 */ /* 0x000fe40000000f00 */
[----:B--2---:R-:W-:Y:S01]  /*3ef0*/  IADD3 R6, -R5, R157, RZ ;  /* 0x0000009d05067210 */ /* 0x004fe20007ffe1ff */
[----:B------:R-:W-:Y:S01]  /*3f00*/  @P4 IMAD.HI.U32 R2, R4, c[0x0][0x2c8], RZ ;  /* 0x0000b20004024a27 */ /* 0x000fe200078e00ff */
[----:B------:R1:W-:Y:S03]  /*3f10*/  STL [R1+0x8], R4 ;  /* 0x0000080401007387 */ /* 0x0003e60000100800 */
[----:B------:R-:W-:-:S05]  /*3f20*/  IMAD R0, R3, c[0x0][0x1d0], R0 ;  /* 0x0000740003007a24 */ /* 0x000fca00078e0200 */
[----:B------:R-:W-:Y:S02]  /*3f30*/  IADD3 R5, R0, -c[0x0][0x168], -R5 ;  /* 0x80005a0000057a10 */ /* 0x000fe40007ffe805 */
[----:B-1----:R-:W-:Y:S01]  /*3f40*/  @P4 SHF.R.U32.HI R4, RZ, c[0x0][0x2cc], R2 ;  /* 0x0000b300ff044a19 */ /* 0x002fe20000011602 */
[----:B------:R-:W-:Y:S05]  /*3f50*/  BRA.DIV ~URZ, `(.L_x_79) ;  /* 0x0000dae27f007947 */ /* 0x000fea000b800000 */
[----:B------:R1:W2:Y:S02]  /*3f60*/  SHFL.IDX PT, R52, R4, RZ, 0x1c1f ;  /* 0x001c1fff04347589 */ /* 0x0002a400000e0000 */
.L_x_117:
[----:B--2---:R-:W-:-:S05]  /*3f70*/  IMAD.IADD R0, R5, 0x1, R52 ;  /* 0x0000000105007824 */ /* 0x004fca00078e0234 */
[----:B------:R-:W-:-:S04]  /*3f80*/  IMNMX R0, R6, R0, PT ;  /* 0x0000000006007217 */ /* 0x000fc80003800200 */
[C---:B------:R-:W-:Y:S02]  /*3f90*/  ISETP.GT.AND P6, PT, R0.reuse, RZ, PT ;  /* 0x000000ff0000720c */ /* 0x040fe40003fc4270 */
[C---:B------:R-:W-:Y:S02]  /*3fa0*/  ISETP.GT.AND P5, PT, R0.reuse, 0x1, PT ;  /* 0x000000010000780c */ /* 0x040fe40003fa4270 */
[C---:B------:R-:W-:Y:S02]  /*3fb0*/  ISETP.GT.AND P2, PT, R0.reuse, 0x8, PT ;  /* 0x000000080000780c */ /* 0x040fe40003f44270 */
[----:B------:R-:W-:Y:S02]  /*3fc0*/  ISETP.GT.AND P0, PT, R0, 0x9, PT ;  /* 0x000000090000780c */ /* 0x000fe40003f04270 */
[----:B------:R-:W-:Y:S02]  /*3fd0*/  FSEL R7, R125, -INF , P6 ;  /* 0xff8000007d077808 */ /* 0x000fe40003000000 */
[----:B------:R-:W-:-:S02]  /*3fe0*/  FSEL R9, R124, -INF , P5 ;  /* 0xff8000007c097808 */ /* 0x000fc40002800000 */
[----:B------:R-:W-:Y:S02]  /*3ff0*/  FSEL R11, R103, -INF , P2 ;  /* 0xff800000670b7808 */ /* 0x000fe40001000000 */
[----:B------:R-:W-:Y:S02]  /*4000*/  FSEL R13, R102, -INF , P0 ;  /* 0xff800000660d7808 */ /* 0x000fe40000000000 */
[C---:B------:R-:W-:Y:S02]  /*4010*/  ISETP.GT.AND P6, PT, R0.reuse, 0x10, PT ;  /* 0x000000100000780c */ /* 0x040fe40003fc4270 */
[C---:B------:R-:W-:Y:S02]  /*4020*/  ISETP.GT.AND P5, PT, R0.reuse, 0x11, PT ;  /* 0x000000110000780c */ /* 0x040fe40003fa4270 */
[C---:B------:R-:W-:Y:S02]  /*4030*/  ISETP.GT.AND P2, PT, R0.reuse, 0x18, PT ;  /* 0x000000180000780c */ /* 0x040fe40003f44270 */
[----:B------:R-:W-:-:S02]  /*4040*/  ISETP.GT.AND P0, PT, R0, 0x19, PT ;  /* 0x000000190000780c */ /* 0x000fc40003f04270 */
[----:B------:R-:W-:Y:S02]  /*4050*/  FSEL R16, R101, -INF , P6 ;  /* 0xff80000065107808 */ /* 0x000fe40003000000 */
[----:B------:R-:W-:Y:S02]  /*4060*/  FSEL R17, R100, -INF , P5 ;  /* 0xff80000064117808 */ /* 0x000fe40002800000 */
[----:B------:R-:W-:Y:S02]  /*4070*/  FSEL R18, R92, -INF , P2 ;  /* 0xff8000005c127808 */ /* 0x000fe40001000000 */
[----:B------:R-:W-:Y:S02]  /*4080*/  FSEL R21, R86, -INF , P0 ;  /* 0xff80000056157808 */ /* 0x000fe40000000000 */
[C---:B------:R-:W-:Y:S02]  /*4090*/  ISETP.GT.AND P6, PT, R0.reuse, 0x20, PT ;  /* 0x000000200000780c */ /* 0x040fe40003fc4270 */
[----:B------:R-:W-:-:S02]  /*40a0*/  ISETP.GT.AND P5, PT, R0, 0x21, PT ;  /* 0x000000210000780c */ /* 0x000fc40003fa4270 */
[C---:B------:R-:W-:Y:S02]  /*40b0*/  ISETP.GT.AND P2, PT, R0.reuse, 0x28, PT ;  /* 0x000000280000780c */ /* 0x040fe40003f44270 */
[----:B------:R-:W-:Y:S02]  /*40c0*/  ISETP.GT.AND P0, PT, R0, 0x29, PT ;  /* 0x000000290000780c */ /* 0x000fe40003f04270 */
[----:B------:R-:W-:Y:S02]  /*40d0*/  FSEL R69, R85, -INF , P6 ;  /* 0xff80000055457808 */ /* 0x000fe40003000000 */
[----:B------:R-:W-:Y:S02]  /*40e0*/  FSEL R70, R84, -INF , P5 ;  /* 0xff80000054467808 */ /* 0x000fe40002800000 */
[----:B------:R-:W-:Y:S02]  /*40f0*/  FSEL R108, R80, -INF , P2 ;  /* 0xff800000506c7808 */ /* 0x000fe40001000000 */
[----:B------:R-:W-:-:S02]  /*4100*/  FSEL R109, R78, -INF , P0 ;  /* 0xff8000004e6d7808 */ /* 0x000fc40000000000 */
[C---:B------:R-:W-:Y:S02]  /*4110*/  ISETP.GT.AND P6, PT, R0.reuse, 0x30, PT ;  /* 0x000000300000780c */ /* 0x040fe40003fc4270 */
        /* <DEDUP_REMOVED lines=38> */
[----:B------:R-:W-:Y:S01]  /*4380*/  FSEL R167, R14, -INF , P0 ;  /* 0xff8000000ea77808 */ /* 0x000fe20000000000 */
[----:B------:R-:W-:Y:S05]  /*4390*/  BRA.DIV ~URZ, `(.L_x_80) ;  /* 0x0000d7027f007947 */ /* 0x000fea000b800000 */
[----:B------:R-:W2:Y:S01]  /*43a0*/  SHFL.IDX PT, R0, R4, 0x1, 0x1c1f ;  /* 0x003c1f0004007f89 */ /* 0x000ea200000e0000 */
[----:B------:R-:W-:-:S04]  /*43b0*/  FMNMX.FTZ R2, R7, R9, !PT ;  /* 0x0000000907027209 */ /* 0x000fc80007810000 */
[----:B------:R-:W-:-:S04]  /*43c0*/  FMNMX.FTZ R2, R11, R2, !PT ;  /* 0x000000020b027209 */ /* 0x000fc80007810000 */
[----:B------:R-:W-:-:S04]  /*43d0*/  FMNMX.FTZ R2, R13, R2, !PT ;  /* 0x000000020d027209 */ /* 0x000fc80007810000 */
[----:B------:R-:W-:-:S04]  /*43e0*/  FMNMX.FTZ R2, R16, R2, !PT ;  /* 0x0000000210027209 */ /* 0x000fc80007810000 */
[----:B------:R-:W-:-:S04]  /*43f0*/  FMNMX.FTZ R2, R17, R2, !PT ;  /* 0x0000000211027209 */ /* 0x000fc80007810000 */
[----:B------:R-:W-:Y:S01]  /*4400*/  FMNMX.FTZ R2, R18, R2, !PT ;  /* 0x0000000212027209 */ /* 0x000fe20007810000 */
[----:B--2---:R-:W-:-:S03]  /*4410*/  IMAD.IADD R0, R5, 0x1, R0 ;  /* 0x0000000105007824 */ /* 0x004fc600078e0200 */
[----:B------:R-:W-:Y:S02]  /*4420*/  FMNMX.FTZ R2, R21, R2, !PT ;  /* 0x0000000215027209 */ /* 0x000fe40007810000 */
[----:B------:R-:W-:Y:S02]  /*4430*/  IMNMX R0, R6, R0, PT ;  /* 0x0000000006007217 */ /* 0x000fe40003800200 */
[----:B------:R-:W-:Y:S02]  /*4440*/  FMNMX.FTZ R2, R69, R2, !PT ;  /* 0x0000000245027209 */ /* 0x000fe40007810000 */
[C---:B------:R-:W-:Y:S02]  /*4450*/  ISETP.GT.AND P5, PT, R0.reuse, RZ, PT ;  /* 0x000000ff0000720c */ /* 0x040fe40003fa4270 */
[C---:B------:R-:W-:Y:S02]  /*4460*/  ISETP.GT.AND P2, PT, R0.reuse, 0x1, PT ;  /* 0x000000010000780c */ /* 0x040fe40003f44270 */
[----:B------:R-:W-:-:S02]  /*4470*/  ISETP.GT.AND P0, PT, R0, 0x8, PT ;  /* 0x000000080000780c */ /* 0x000fc40003f04270 */
[----:B------:R-:W-:Y:S02]  /*4480*/  FSEL R5, R129, -INF , P5 ;  /* 0xff80000081057808 */ /* 0x000fe40002800000 */
[----:B------:R-:W-:Y:S02]  /*4490*/  FSEL R8, R128, -INF , P2 ;  /* 0xff80000080087808 */ /* 0x000fe40001000000 */
[----:B------:R-:W-:Y:S02]  /*44a0*/  ISETP.GT.AND P2, PT, R0, 0x9, PT ;  /* 0x000000090000780c */ /* 0x000fe40003f44270 */
[----:B------:R-:W-:Y:S02]  /*44b0*/  FSEL R10, R126, -INF , P0 ;  /* 0xff8000007e0a7808 */ /* 0x000fe40000000000 */
[----:B------:R-:W-:Y:S02]  /*44c0*/  FMNMX.FTZ R3, R5, R8, !PT ;  /* 0x0000000805037209 */ /* 0x000fe40007810000 */
[----:B------:R-:W-:-:S02]  /*44d0*/  ISETP.GT.AND P0, PT, R0, 0x10, PT ;  /* 0x000000100000780c */ /* 0x000fc40003f04270 */
[----:B------:R-:W-:Y:S02]  /*44e0*/  FSEL R15, R127, -INF , P2 ;  /* 0xff8000007f0f7808 */ /* 0x000fe40001000000 */
[----:B------:R-:W-:Y:S02]  /*44f0*/  FMNMX.FTZ R3, R10, R3, !PT ;  /* 0x000000030a037209 */ /* 0x000fe40007810000 */
[----:B------:R-:W-:Y:S02]  /*4500*/  ISETP.GT.AND P2, PT, R0, 0x11, PT ;  /* 0x000000110000780c */ /* 0x000fe40003f44270 */
[----:B------:R-:W-:Y:S02]  /*4510*/  FSEL R14, R94, -INF , P0 ;  /* 0xff8000005e0e7808 */ /* 0x000fe40000000000 */
[----:B------:R-:W-:Y:S02]  /*4520*/  FMNMX.FTZ R3, R15, R3, !PT ;  /* 0x000000030f037209 */ /* 0x000fe40007810000 */
[----:B------:R-:W-:-:S02]  /*4530*/  ISETP.GT.AND P0, PT, R0, 0x18, PT ;  /* 0x000000180000780c */ /* 0x000fc40003f04270 */
[----:B------:R-:W-:Y:S02]  /*4540*/  FSEL R19, R93, -INF , P2 ;  /* 0xff8000005d137808 */ /* 0x000fe40001000000 */
[----:B------:R-:W-:Y:S02]  /*4550*/  FMNMX.FTZ R3, R14, R3, !PT ;  /* 0x000000030e037209 */ /* 0x000fe40007810000 */
[C---:B------:R-:W-:Y:S02]  /*4560*/  ISETP.GT.AND P2, PT, R0.reuse, 0x19, PT ;  /* 0x000000190000780c */ /* 0x040fe40003f44270 */
        /* <DEDUP_REMOVED lines=8> */
[----:B------:R-:W-:-:S02]  /*45f0*/  FMNMX.FTZ R2, R70, R2, !PT ;  /* 0x0000000246027209 */ /* 0x000fc40007810000 */
[----:B------:R-:W-:Y:S02]  /*4600*/  ISETP.GT.AND P0, PT, R0, 0x28, PT ;  /* 0x000000280000780c */ /* 0x000fe40003f04270 */
[----:B------:R-:W-:Y:S02]  /*4610*/  FSEL R58, R83, -INF , P2 ;  /* 0xff800000533a7808 */ /* 0x000fe40001000000 */
[----:B------:R-:W-:Y:S02]  /*4620*/  FMNMX.FTZ R3, R59, R3, !PT ;  /* 0x000000033b037209 */ /* 0x000fe40007810000 */
[----:B------:R-:W-:Y:S02]  /*4630*/  FMNMX.FTZ R2, R108, R2, !PT ;  /* 0x000000026c027209 */ /* 0x000fe40007810000 */
[----:B------:R-:W-:Y:S02]  /*4640*/  ISETP.GT.AND P2, PT, R0, 0x29, PT ;  /* 0x000000290000780c */ /* 0x000fe40003f44270 */
[----:B------:R-:W-:-:S02]  /*4650*/  FSEL R57, R82, -INF , P0 ;  /* 0xff80000052397808 */ /* 0x000fc40000000000 */
[----:B------:R-:W-:Y:S02]  /*4660*/  FMNMX.FTZ R3, R58, R3, !PT ;  /* 0x000000033a037209 */ /* 0x000fe40007810000 */
        /* <DEDUP_REMOVED lines=17> */
[C---:B------:R-:W-:Y:S02]  /*4780*/  ISETP.GT.AND P0, PT, R0.reuse, 0x40, PT ;  /* 0x000000400000780c */ /* 0x040fe40003f04270 */
        /* <DEDUP_REMOVED lines=63> */
[----:B------:R-:W-:Y:S02]  /*4b80*/  FSEL R171, R26, -INF , P2 ;  /* 0xff8000001aab7808 */ /* 0x000fe40001000000 */
[----:B------:R-:W-:-:S02]  /*4b90*/  FMNMX.FTZ R2, R166, R3, !PT ;  /* 0x00000003a6027209 */ /* 0x000fc40007810000 */
[----:B------:R-:W2:Y:S02]  /*4ba0*/  SHFL.BFLY PT, R3, R0, 0x2, 0x1f ;  /* 0x0c401f0000037f89 */ /* 0x000ea400000e0000 */
[----:B------:R-:W-:-:S05]  /*4bb0*/  FMNMX.FTZ R2, R171, R2, !PT ;  /* 0x00000002ab027209 */ /* 0x000fca0007810000 */
[----:B------:R-:W3:Y:S01]  /*4bc0*/  SHFL.BFLY PT, R12, R2, 0x2, 0x1f ;  /* 0x0c401f00020c7f89 */ /* 0x000ee200000e0000 */
[----:B--2---:R-:W-:-:S05]  /*4bd0*/  FMNMX.FTZ R0, R3, R0, !PT ;  /* 0x0000000003007209 */ /* 0x004fca0007810000 */
[----:B------:R-:W2:Y:S01]  /*4be0*/  SHFL.BFLY PT, R68, R0, 0x1, 0x1f ;  /* 0x0c201f0000447f89 */ /* 0x000ea200000e0000 */
[----:B---3--:R-:W-:-:S05]  /*4bf0*/  FMNMX.FTZ R12, R2, R12, !PT ;  /* 0x0000000c020c7209 */ /* 0x008fca0007810000 */
[----:B------:R3:W4:Y:S01]  /*4c00*/  SHFL.BFLY PT, R3, R12, 0x1, 0x1f ;  /* 0x0c201f000c037f89 */ /* 0x00072200000e0000 */
[----:B--2---:R-:W-:-:S05]  /*4c10*/  FMNMX.FTZ R68, R0, R68, !PT ;  /* 0x0000004400447209 */ /* 0x004fca0007810000 */
.L_x_118:
[C---:B------:R-:W-:Y:S01]  /*4c20*/  FMUL.FTZ R2, R68.reuse, c[0x0][0x2d0] ;  /* 0x0000b40044027a20 */ /* 0x040fe20000410000 */
[----:B------:R-:W-:Y:S01]  /*4c30*/  FSETP.NEU.FTZ.AND P0, PT, R68, -INF , PT ;  /* 0xff8000004400780b */ /* 0x000fe20003f1d000 */
[----:B------:R-:W2:Y:S03]  /*4c40*/  LDL R235, [R1+0x4c] ;  /* 0x00004c0001eb7983 */ /* 0x000ea60000100800 */
[----:B------:R-:W-:Y:S01]  /*4c50*/  FSEL R2, R2, RZ, P0 ;  /* 0x000000ff02027208 */ /* 0x000fe20000000000 */
[----:B------:R-:W5:Y:S01]  /*4c60*/  LDL R234, [R1+0x4] ;  /* 0x0000040001ea7983 */ /* 0x000f620000100800 */
[----:B---34-:R-:W-:Y:S01]  /*4c70*/  FMNMX.FTZ R12, R3, R12, !PT ;  /* 0x0000000c030c7209 */ /* 0x018fe20007810000 */
[----:B------:R-:W-:Y:S01]  /*4c80*/  WARPSYNC 0xffffffff ;  /* 0xffffffff00007948 */ /* 0x000fe20003800000 */
[----:B------:R-:W-:Y:S01]  /*4c90*/  IADD3 R232, R232, -0x2, RZ ;  /* 0xfffffffee8e87810 */ /* 0x000fe20007ffe0ff */
[--C-:B------:R-:W-:Y:S01]  /*4ca0*/  FFMA.FTZ R0, R7, c[0x0][0x2d0], -R2.reuse ;  /* 0x0000b40007007a23 */ /* 0x100fe20000010802 */
[----:B------:R-:W-:Y:S01]  /*4cb0*/  FSETP.NEU.FTZ.AND P0, PT, R12, -INF , PT ;  /* 0xff8000000c00780b */ /* 0x000fe20003f1d000 */
[--C-:B------:R-:W-:Y:S01]  /*4cc0*/  FFMA.FTZ R3, R17, c[0x0][0x2d0], -R2.reuse ;  /* 0x0000b40011037a23 */ /* 0x100fe20000010802 */
[----:B------:R-:W-:Y:S01]  /*4cd0*/  LDSM.16.MT88.4 R36, [R204] ;  /* 0x00000000cc24783b */ /* 0x000fe20000004200 */
[----:B------:R3:W-:Y:S03]  /*4ce0*/  MUFU.EX2 R61, R0 ;  /* 0x00000000003d7308 */ /* 0x0007e60000000800 */
[----:B------:R-:W-:Y:S04]  /*4cf0*/  LDSM.16.MT88.4 R28, [R202+0x800] ;  /* 0x00080000ca1c783b */ /* 0x000fe80000004200 */
[----:B------:R-:W-:Y:S01]  /*4d00*/  LDSM.16.MT88.4 R40, [R203] ;  /* 0x00000000cb28783b */ /* 0x000fe20000004200 */
[----:B------:R4:W-:Y:S03]  /*4d10*/  MUFU.EX2 R73, R3 ;  /* 0x0000000300497308 */ /* 0x0009e60000000800 */
[----:B------:R-:W-:Y:S04]  /*4d20*/  LDSM.16.MT88.4 R52, [R204+0x800] ;  /* 0x00080000cc34783b */ /* 0x000fe80000004200 */
[----:B------:R-:W-:Y:S01]  /*4d30*/  LDSM.16.MT88.4 R48, [R215] ;  /* 0x00000000d730783b */ /* 0x000fe20000004200 */
[----:B---3--:R-:W-:-:S03]  /*4d40*/  FFMA.FTZ R0, R9, c[0x0][0x2d0], -R2 ;  /* 0x0000b40009007a23 */ /* 0x008fc60000010802 */
[----:B------:R-:W-:Y:S01]  /*4d50*/  LDSM.16.MT88.4 R44, [R205+0x800] ;  /* 0x00080000cd2c783b */ /* 0x000fe20000004200 */
[----:B------:R3:W1:Y:S01]  /*4d60*/  MUFU.EX2 R60, R0 ;  /* 0x00000000003c7308 */ /* 0x0006620000000800 */
[----:B----4-:R-:W-:-:S07]  /*4d70*/  FFMA.FTZ R3, R18, c[0x0][0x2d0], -R2 ;  /* 0x0000b40012037a23 */ /* 0x010fce0000010802 */
[----:B------:R-:W-:Y:S01]  /*4d80*/  MUFU.EX2 R75, R3 ;  /* 0x00000003004b7308 */ /* 0x000fe20000000800 */
[----:B---3--:R-:W-:-:S07]  /*4d90*/  FFMA.FTZ R0, R11, c[0x0][0x2d0], -R2 ;  /* 0x0000b4000b007a23 */ /* 0x008fce0000010802 */
[----:B------:R3:W-:Y:S02]  /*4da0*/  MUFU.EX2 R66, R0 ;  /* 0x0000000000427308 */ /* 0x0007e40000000800 */
[----:B---3--:R-:W-:-:S06]  /*4db0*/  FFMA.FTZ R0, R13, c[0x0][0x2d0], -R2 ;  /* 0x0000b4000d007a23 */ /* 0x008fcc0000010802 */
[----:B------:R3:W4:Y:S02]  /*4dc0*/  MUFU.EX2 R67, R0 ;  /* 0x0000000000437308 */ /* 0x0007240000000800 */
[----:B---3--:R-:W-:-:S06]  /*4dd0*/  FFMA.FTZ R0, R16, c[0x0][0x2d0], -R2 ;  /* 0x0000b40010007a23 */ /* 0x008fcc0000010802 */
[----:B------:R3:W-:Y:S02]  /*4de0*/  MUFU.EX2 R74, R0 ;  /* 0x00000000004a7308 */ /* 0x0007e40000000800 */
[----:B---3--:R-:W-:-:S05]  /*4df0*/  FMUL.FTZ R0, R12, c[0x0][0x2d0] ;  /* 0x0000b4000c007a20 */ /* 0x008fca0000410000 */
[----:B------:R-:W-:-:S05]  /*4e00*/  FSEL R0, R0, RZ, P0 ;  /* 0x000000ff00007208 */ /* 0x000fca0000000000 */
[--C-:B------:R-:W-:Y:S02]  /*4e10*/  FFMA.FTZ R3, R5, c[0x0][0x2d0], -R0.reuse ;  /* 0x0000b40005037a23 */ /* 0x100fe40000010800 */
[----:B-1----:R-:W1:Y:S02]  /*4e20*/  LDSM.16.MT88.4 R4, [R202] ;  /* 0x00000000ca04783b */ /* 0x002e640000004200 */
[----:B------:R3:W-:Y:S02]  /*4e30*/  MUFU.EX2 R64, R3 ;  /* 0x0000000300407308 */ /* 0x0007e40000000800 */
[----:B---3--:R-:W-:Y:S01]  /*4e40*/  FFMA.FTZ R3, R8, c[0x0][0x2d0], -R0 ;  /* 0x0000b40008037a23 */ /* 0x008fe20000010800 */
[----:B------:R-:W-:-:S05]  /*4e50*/  F2FP.BF16.PACK_AB R8, R60, R61 ;  /* 0x0000003d3c08723e */ /* 0x000fca00000010ff */
[----:B------:R3:W1:Y:S02]  /*4e60*/  MUFU.EX2 R13, R3 ;  /* 0x00000003000d7308 */ /* 0x0006640000000800 */
[----:B---3--:R-:W-:Y:S01]  /*4e70*/  FFMA.FTZ R3, R10, c[0x0][0x2d0], -R0 ;  /* 0x0000b4000a037a23 */ /* 0x008fe20000010800 */
[----:B----4-:R-:W-:Y:S02]  /*4e80*/  F2FP.BF16.PACK_AB R10, R67, R66 ;  /* 0x00000042430a723e */ /* 0x010fe400000010ff */
[----:B-1----:R-:W-:-:S03]  /*4e90*/  F2FP.BF16.PACK_AB R9, R13, R64 ;  /* 0x000000400d09723e */ /* 0x002fc600000010ff */
[----:B------:R1:W3:Y:S01]  /*4ea0*/  MUFU.EX2 R65, R3 ;  /* 0x0000000300417308 */ /* 0x0002e20000000800 */
[----:B------:R-:W-:Y:S02]  /*4eb0*/  FADD.FTZ R13, R64, R13 ;  /* 0x0000000d400d7221 */ /* 0x000fe40000010000 */
[----:B-1----:R-:W-:Y:S02]  /*4ec0*/  FFMA.FTZ R3, R15, c[0x0][0x2d0], -R0 ;  /* 0x0000b4000f037a23 */ /* 0x002fe40000010800 */
[----:B---3--:R-:W-:-:S03]  /*4ed0*/  FADD.FTZ R13, R65, R13 ;  /* 0x0000000d410d7221 */ /* 0x008fc60000010000 */
[----:B------:R1:W3:Y:S02]  /*4ee0*/  MUFU.EX2 R15, R3 ;  /* 0x00000003000f7308 */ /* 0x0002e40000000800 */
[----:B-1----:R-:W-:Y:S01]  /*4ef0*/  FFMA.FTZ R3, R21, c[0x0][0x2d0], -R2 ;  /* 0x0000b40015037a23 */ /* 0x002fe20000010802 */
[C---:B---3--:R-:W-:Y:S01]  /*4f00*/  F2FP.BF16.PACK_AB R11, R15.reuse, R65 ;  /* 0x000000410f0b723e */ /* 0x048fe200000010ff */
[----:B------:R-:W-:-:S04]  /*4f10*/  FADD.FTZ R13, R15, R13 ;  /* 0x0000000d0f0d7221 */ /* 0x000fc80000010000 */
[----:B------:R1:W-:Y:S02]  /*4f20*/  MUFU.EX2 R230, R3 ;  /* 0x0000000300e67308 */ /* 0x0003e40000000800 */
[----:B------:R-:W-:Y:S07]  /*4f30*/  HMMA.16816.F32.BF16 R24, R8, R4, RZ ;  /* 0x000000040818723c */ /* 0x000fee00000418ff */
[----:B------:R-:W-:Y:S01]  /*4f40*/  F2FP.BF16.PACK_AB R4, R73, R74 ;  /* 0x0000004a4904723e */ /* 0x000fe200000010ff */
[----:B-1----:R-:W-:-:S04]  /*4f50*/  FFMA.FTZ R3, R14, c[0x0][0x2d0], -R0 ;  /* 0x0000b4000e037a23 */ /* 0x002fc80000010800 */
[----:B------:R1:W3:Y:S02]  /*4f60*/  MUFU.EX2 R14, R3 ;  /* 0x00000003000e7308 */ /* 0x0002e40000000800 */
[----:B-1----:R-:W-:Y:S02]  /*4f70*/  FFMA.FTZ R3, R19, c[0x0][0x2d0], -R0 ;  /* 0x0000b40013037a23 */ /* 0x002fe40000010800 */
[----:B------:R-:W-:Y:S01]  /*4f80*/  HMMA.16816.F32.BF16 R16, R8, R36, RZ ;  /* 0x000000240810723c */ /* 0x000fe200000418ff */
[----:B---3--:R-:W-:-:S03]  /*4f90*/  FADD.FTZ R13, R14, R13 ;  /* 0x0000000d0e0d7221 */ /* 0x008fc60000010000 */
[----:B------:R1:W3:Y:S02]  /*4fa0*/  MUFU.EX2 R72, R3 ;  /* 0x0000000300487308 */ /* 0x0002e40000000800 */
[----:B-1----:R-:W-:Y:S01]  /*4fb0*/  FFMA.FTZ R3, R20, c[0x0][0x2d0], -R0 ;  /* 0x0000b40014037a23 */ /* 0x002fe20000010800 */
[C---:B---3--:R-:W-:Y:S01]  /*4fc0*/  F2FP.BF16.PACK_AB R5, R72.reuse, R14 ;  /* 0x0000000e4805723e */ /* 0x048fe200000010ff */
[----:B------:R-:W-:Y:S01]  /*4fd0*/  HMMA.16816.F32.BF16 R20, R8, R6, RZ ;  /* 0x000000060814723c */ /* 0x000fe200000418ff */
[----:B------:R-:W-:-:S03]  /*4fe0*/  FADD.FTZ R13, R72, R13 ;  /* 0x0000000d480d7221 */ /* 0x000fc60000010000 */
[----:B------:R1:W-:Y:S03]  /*4ff0*/  MUFU.EX2 R229, R3 ;  /* 0x0000000300e57308 */ /* 0x0003e60000000800 */
[----:B------:R-:W-:Y:S01]  /*5000*/  F2FP.BF16.PACK_AB R6, R230, R75 ;  /* 0x0000004be606723e */ /* 0x000fe200000010ff */
[----:B-1----:R-:W-:Y:S02]  /*5010*/  FFMA.FTZ R3, R32, c[0x0][0x2d0], -R0 ;  /* 0x0000b40020037a23 */ /* 0x002fe40000010800 */
[----:B------:R-:W1:Y:S02]  /*5020*/  LDSM.16.MT88.4 R32, [R203+0x800] ;  /* 0x00080000cb20783b */ /* 0x000e640000004200 */
[----:B------:R-:W3:Y:S02]  /*5030*/  MUFU.EX2 R228, R3 ;  /* 0x0000000300e47308 */ /* 0x000ee40000000800 */
[----:B---3--:R-:W-:Y:S01]  /*5040*/  F2FP.BF16.PACK_AB R7, R228, R229 ;  /* 0x000000e5e407723e */ /* 0x008fe200000010ff */
[----:B------:R-:W-:-:S04]  /*5050*/  FADD.FTZ R3, R61, R60 ;  /* 0x0000003c3d037221 */ /* 0x000fc80000010000 */
[----:B------:R-:W-:Y:S02]  /*5060*/  FADD.FTZ R3, R66, R3 ;  /* 0x0000000342037221 */ /* 0x000fe40000010000 */
[----:B------:R-:W-:Y:S02]  /*5070*/  HMMA.16816.F32.BF16 R116, R4, R28, R24 ;  /* 0x0000001c0474723c */ /* 0x000fe40000041818 */
[----:B------:R-:W-:-:S04]  /*5080*/  FADD.FTZ R3, R67, R3 ;  /* 0x0000000343037221 */ /* 0x000fc80000010000 */
[----:B------:R-:W-:Y:S02]  /*5090*/  FADD.FTZ R3, R74, R3 ;  /* 0x000000034a037221 */ /* 0x000fe40000010000 */
[----:B------:R-:W-:Y:S02]  /*50a0*/  HMMA.16816.F32.BF16 R104, R4, R30, R20 ;  /* 0x0000001e0468723c */ /* 0x000fe40000041814 */
[----:B------:R-:W-:-:S04]  /*50b0*/  FADD.FTZ R3, R73, R3 ;  /* 0x0000000349037221 */ /* 0x000fc80000010000 */
[----:B------:R-:W-:Y:S02]  /*50c0*/  FADD.FTZ R14, R75, R3 ;  /* 0x000000034b0e7221 */ /* 0x000fe40000010000 */
[----:B------:R-:W-:Y:S01]  /*50d0*/  HMMA.16816.F32.BF16 R28, R8, R38, RZ ;  /* 0x00000026081c723c */ /* 0x000fe200000418ff */
[----:B------:R-:W3:Y:S01]  /*50e0*/  LDSM.16.MT88.4 R36, [R202+0x4000] ;  /* 0x00400000ca24783b */ /* 0x000ee20000004200 */
[----:B------:R-:W-:-:S04]  /*50f0*/  FFMA.FTZ R3, R69, c[0x0][0x2d0], -R2 ;  /* 0x0000b40045037a23 */ /* 0x000fc80000010802 */
[----:B------:R4:W-:Y:S02]  /*5100*/  MUFU.EX2 R15, R3 ;  /* 0x00000003000f7308 */ /* 0x0009e40000000800 */
[----:B------:R-:W-:Y:S08]  /*5110*/  HMMA.16816.F32.BF16 R24, R8, R40, RZ ;  /* 0x000000280818723c */ /* 0x000ff000000418ff */
[----:B------:R-:W-:Y:S01]  /*5120*/  HMMA.16816.F32.BF16 R112, R4, R52, R16 ;  /* 0x000000340470723c */ /* 0x000fe20000041810 */
[----:B----4-:R-:W-:-:S07]  /*5130*/  FFMA.FTZ R3, R70, c[0x0][0x2d0], -R2 ;  /* 0x0000b40046037a23 */ /* 0x010fce0000010802 */
[----:B------:R-:W-:Y:S01]  /*5140*/  HMMA.16816.F32.BF16 R16, R8, R48, RZ ;  /* 0x000000300810723c */ /* 0x000fe200000418ff */
[----:B------:R4:W2:Y:S07]  /*5150*/  MUFU.EX2 R172, R3 ;  /* 0x0000000300ac7308 */ /* 0x0008ae0000000800 */
[----:B-1----:R-:W-:Y:S01]  /*5160*/  HMMA.16816.F32.BF16 R100, R4, R32, R24 ;  /* 0x000000200464723c */ /* 0x002fe20000041818 */
[----:B------:R-:W1:Y:S07]  /*5170*/  LDSM.16.MT88.4 R24, [R202+0x4800] ;  /* 0x00480000ca18783b */ /* 0x000e6e0000004200 */
[----:B------:R-:W-:Y:S01]  /*5180*/  HMMA.16816.F32.BF16 R20, R8, R42, RZ ;  /* 0x0000002a0814723c */ /* 0x000fe200000418ff */
[----:B----4-:R-:W-:-:S04]  /*5190*/  FFMA.FTZ R3, R108, c[0x0][0x2d0], -R2 ;  /* 0x0000b4006c037a23 */ /* 0x010fc80000010802 */
[----:B------:R4:W-:Y:S03]  /*51a0*/  MUFU.EX2 R108, R3 ;  /* 0x00000003006c7308 */ /* 0x0009e60000000800 */
[----:B------:R-:W-:Y:S08]  /*51b0*/  HMMA.16816.F32.BF16 R96, R4, R44, R16 ;  /* 0x0000002c0460723c */ /* 0x000ff00000041810 */
[----:B---3--:R-:W-:Y:S01]  /*51c0*/  HMMA.16816.F32.BF16 R16, R8, R36, RZ ;  /* 0x000000240810723c */ /* 0x008fe200000418ff */
[----:B----4-:R-:W-:-:S07]  /*51d0*/  FFMA.FTZ R3, R109, c[0x0][0x2d0], -R2 ;  /* 0x0000b4006d037a23 */ /* 0x010fce0000010802 */
[C---:B------:R-:W-:Y:S01]  /*51e0*/  HMMA.16816.F32.BF16 R84, R4.reuse, R34, R20 ;  /* 0x000000220454723c */ /* 0x040fe20000041814 */
[----:B------:R3:W4:Y:S07]  /*51f0*/  MUFU.EX2 R173, R3 ;  /* 0x0000000300ad7308 */ /* 0x00072e0000000800 */
[----:B------:R-:W-:Y:S01]  /*5200*/  HMMA.16816.F32.BF16 R92, R4, R54, R28 ;  /* 0x00000036045c723c */ /* 0x000fe2000004181c */
[----:B------:R-:W2:Y:S07]  /*5210*/  LDSM.16.MT88.4 R28, [R204+0x4000] ;  /* 0x00400000cc1c783b */ /* 0x000eae0000004200 */
[----:B------:R-:W-:Y:S01]  /*5220*/  HMMA.16816.F32.BF16 R20, R8, R50, RZ ;  /* 0x000000320814723c */ /* 0x000fe200000418ff */
[----:B---3--:R-:W-:-:S04]  /*5230*/  FFMA.FTZ R3, R59, c[0x0][0x2d0], -R0 ;  /* 0x0000b4003b037a23 */ /* 0x008fc80000010800 */
[----:B------:R3:W-:Y:S03]  /*5240*/  MUFU.EX2 R70, R3 ;  /* 0x0000000300467308 */ /* 0x0007e60000000800 */
[----:B-1----:R-:W-:Y:S08]  /*5250*/  HMMA.16816.F32.BF16 R80, R4, R24, R16 ;  /* 0x000000180450723c */ /* 0x002ff00000041810 */
[----:B------:R-:W-:Y:S01]  /*5260*/  HMMA.16816.F32.BF16 R16, R8, R38, RZ ;  /* 0x000000260810723c */ /* 0x000fe200000418ff */
[----:B---3--:R-:W-:-:S07]  /*5270*/  FFMA.FTZ R3, R58, c[0x0][0x2d0], -R0 ;  /* 0x0000b4003a037a23 */ /* 0x008fce0000010800 */
[C---:B------:R-:W-:Y:S01]  /*5280*/  HMMA.16816.F32.BF16 R52, R4.reuse, R46, R20 ;  /* 0x0000002e0434723c */ /* 0x040fe20000041814 */
[----:B------:R-:W1:Y:S01]  /*5290*/  LDSM.16.MT88.4 R20, [R204+0x4800] ;  /* 0x00480000cc14783b */ /* 0x000e620000004200 */
[----:B------:R3:W1:Y:S11]  /*52a0*/  MUFU.EX2 R69, R3 ;  /* 0x0000000300457308 */ /* 0x0006760000000800 */
[----:B------:R-:W-:Y:S03]  /*52b0*/  @!UPT UIADD3 URZ, URZ, URZ, URZ ;  /* 0x0000003f3f3ff290 */ /* 0x000fe6000fffe03f */
[----:B------:R-:W-:Y:S01]  /*52c0*/  HMMA.16816.F32.BF16 R60, R4, R26, R16 ;  /* 0x0000001a043c723c */ /* 0x000fe20000041810 */
[----:B------:R-:W4:Y:S01]  /*52d0*/  LDSM.16.MT88.4 R24, [R203+0x4000] ;  /* 0x00400000cb18783b */ /* 0x000f220000004200 */
[----:B---3--:R-:W-:-:S04]  /*52e0*/  FFMA.FTZ R3, R57, c[0x0][0x2d0], -R0 ;  /* 0x0000b40039037a23 */ /* 0x008fc80000010800 */
[----:B------:R3:W-:Y:S02]  /*52f0*/  MUFU.EX2 R174, R3 ;  /* 0x0000000300ae7308 */ /* 0x0007e40000000800 */
[----:B--2---:R-:W-:Y:S01]  /*5300*/  HMMA.16816.F32.BF16 R16, R8, R28, RZ ;  /* 0x0000001c0810723c */ /* 0x004fe200000418ff */
[----:B---3--:R-:W-:-:S05]  /*5310*/  FFMA.FTZ R3, R56, c[0x0][0x2d0], -R0 ;  /* 0x0000b40038037a23 */ /* 0x008fca0000010800 */
[----:B------:R2:W3:Y:S11]  /*5320*/  MUFU.EX2 R175, R3 ;  /* 0x0000000300af7308 */ /* 0x0004f60000000800 */
[----:B------:R-:W-:Y:S07]  /*5330*/  @!UPT UIADD3 URZ, URZ, URZ, URZ ;  /* 0x0000003f3f3ff290 */ /* 0x000fee000fffe03f */
[----:B-1----:R-:W-:Y:S08]  /*5340*/  HMMA.16816.F32.BF16 R88, R4, R20, R16 ;  /* 0x000000140458723c */ /* 0x002ff00000041810 */
[----:B------:R-:W-:Y:S01]  /*5350*/  HMMA.16816.F32.BF16 R16, R8, R30, RZ ;  /* 0x0000001e0810723c */ /* 0x000fe200000418ff */
[----:B--2---:R-:W-:-:S04]  /*5360*/  FFMA.FTZ R3, R122, c[0x0][0x2d0], -R2 ;  /* 0x0000b4007a037a23 */ /* 0x004fc80000010802 */
[----:B------:R1:W-:Y:S02]  /*5370*/  MUFU.EX2 R109, R3 ;  /* 0x00000003006d7308 */ /* 0x0003e40000000800 */
[----:B-1----:R-:W-:Y:S11]  /*5380*/  FFMA.FTZ R3, R123, c[0x0][0x2d0], -R2 ;  /* 0x0000b4007b037a23 */ /* 0x002ff60000010802 */
[----:B------:R-:W-:Y:S06]  /*5390*/  @!UPT UIADD3 URZ, URZ, URZ, URZ ;  /* 0x0000003f3f3ff290 */ /* 0x000fec000fffe03f */
[----:B------:R-:W-:Y:S01]  /*53a0*/  HMMA.16816.F32.BF16 R76, R4, R22, R16 ;  /* 0x00000016044c723c */ /* 0x000fe20000041810 */
[----:B------:R-:W1:Y:S07]  /*53b0*/  LDSM.16.MT88.4 R20, [R203+0x4800] ;  /* 0x00480000cb14783b */ /* 0x000e6e0000004200 */
[----:B----4-:R-:W-:Y:S11]  /*53c0*/  HMMA.16816.F32.BF16 R16, R8, R24, RZ ;  /* 0x000000180810723c */ /* 0x010ff600000418ff */
[----:B------:R-:W-:Y:S11]  /*53d0*/  @!UPT UIADD3 URZ, URZ, URZ, URZ ;  /* 0x0000003f3f3ff290 */ /* 0x000ff6000fffe03f */
[----:B------:R-:W-:Y:S02]  /*53e0*/  @!UPT UIADD3 URZ, URZ, URZ, URZ ;  /* 0x0000003f3f3ff290 */ /* 0x000fe4000fffe03f */
[----:B-1----:R-:W-:Y:S08]  /*53f0*/  HMMA.16816.F32.BF16 R72, R4, R20, R16 ;  /* 0x000000140448723c */ /* 0x002ff00000041810 */
[----:B------:R-:W-:Y:S11]  /*5400*/  HMMA.16816.F32.BF16 R16, R8, R26, RZ ;  /* 0x0000001a0810723c */ /* 0x000ff600000418ff */
[----:B------:R-:W-:Y:S11]  /*5410*/  @!UPT UIADD3 URZ, URZ, URZ, URZ ;  /* 0x0000003f3f3ff290 */ /* 0x000ff6000fffe03f */
[----:B------:R-:W-:Y:S02]  /*5420*/  @!UPT UIADD3 URZ, URZ, URZ, URZ ;  /* 0x0000003f3f3ff290 */ /* 0x000fe4000fffe03f */
[----:B------:R-:W-:Y:S01]  /*5430*/  HMMA.16816.F32.BF16 R64, R4, R22, R16 ;  /* 0x000000160440723c */ /* 0x000fe20000041810 */
[----:B------:R-:W1:Y:S07]  /*5440*/  LDSM.16.MT88.4 R16, [R205+0x4000] ;  /* 0x00400000cd10783b */ /* 0x000e6e0000004200 */
[C---:B-1----:R-:W-:Y:S08]  /*5450*/  HMMA.16816.F32.BF16 R20, R8.reuse, R16, RZ ;  /* 0x000000100814723c */ /* 0x042ff000000418ff */
[----:B------:R-:W-:Y:S01]  /*5460*/  HMMA.16816.F32.BF16 R8, R8, R18, RZ ;  /* 0x000000120808723c */ /* 0x000fe200000418ff */
[----:B------:R-:W1:Y:S11]  /*5470*/  LDSM.16.MT88.4 R16, [R205+0x4800] ;  /* 0x00480000cd10783b */ /* 0x000e760000004200 */
[----:B------:R-:W-:Y:S04]  /*5480*/  @!UPT UIADD3 URZ, URZ, URZ, URZ ;  /* 0x0000003f3f3ff290 */ /* 0x000fe8000fffe03f */
[C---:B-1----:R-:W-:Y:S08]  /*5490*/  HMMA.16816.F32.BF16 R48, R4.reuse, R16, R20 ;  /* 0x000000100430723c */ /* 0x042ff00000041814 */
[----:B------:R-:W-:Y:S01]  /*54a0*/  HMMA.16816.F32.BF16 R16, R4, R18, R8 ;  /* 0x000000120410723c */ /* 0x000fe20000041808 */
[----:B------:R-:W1:Y:S06]  /*54b0*/  LDSM.16.MT88.4 R8, [R202+0x1000] ;  /* 0x00100000ca08783b */ /* 0x000e6c0000004200 */
[----:B------:R-:W-:-:S02]  /*54c0*/  F2FP.BF16.PACK_AB R4, R172, R15 ;  /* 0x0000000fac04723e */ /* 0x000fc400000010ff */
[----:B------:R-:W-:Y:S02]  /*54d0*/  F2FP.BF16.PACK_AB R6, R173, R108 ;  /* 0x0000006cad06723e */ /* 0x000fe400000010ff */
[----:B------:R-:W-:Y:S02]  /*54e0*/  F2FP.BF16.PACK_AB R5, R69, R70 ;  /* 0x000000464505723e */ /* 0x000fe400000010ff */
[----:B---3--:R-:W-:-:S07]  /*54f0*/  F2FP.BF16.PACK_AB R7, R175, R174 ;  /* 0x000000aeaf07723e */ /* 0x008fce00000010ff */
[C---:B-1----:R-:W-:Y:S08]  /*5500*/  HMMA.16816.F32.BF16 R40, R4.reuse, R8, R116 ;  /* 0x000000080428723c */ /* 0x042ff00000041874 */
[----:B------:R-:W-:Y:S01]  /*5510*/  HMMA.16816.F32.BF16 R28, R4, R10, R104 ;  /* 0x0000000a041c723c */ /* 0x000fe20000041868 */
[----:B------:R-:W1:Y:S01]  /*5520*/  LDSM.16.MT88.4 R8, [R204+0x1000] ;  /* 0x00100000cc08783b */ /* 0x000e620000004200 */
[----:B------:R2:W3:Y:S02]  /*5530*/  MUFU.EX2 R107, R3 ;  /* 0x00000003006b7308 */ /* 0x0004e40000000800 */
[----:B--2---:R-:W-:-:S06]  /*5540*/  FFMA.FTZ R3, R125, c[0x0][0x2d0], -R2 ;  /* 0x0000b4007d037a23 */ /* 0x004fcc0000010802 */
[----:B------:R2:W-:Y:S02]  /*5550*/  MUFU.EX2 R106, R3 ;  /* 0x00000003006a7308 */ /* 0x0005e40000000800 */
[----:B--2---:R-:W-:Y:S01]  /*5560*/  FFMA.FTZ R3, R124, c[0x0][0x2d0], -R2 ;  /* 0x0000b4007c037a23 */ /* 0x004fe20000010802 */
[C---:B-1----:R-:W-:Y:S05]  /*5570*/  HMMA.16816.F32.BF16 R36, R4.reuse, R8, R112 ;  /* 0x000000080424723c */ /* 0x042fea0000041870 */
[----:B------:R1:W2:Y:S03]  /*5580*/  MUFU.EX2 R122, R3 ;  /* 0x00000003007a7308 */ /* 0x0002a60000000800 */
[----:B------:R-:W-:Y:S01]  /*5590*/  HMMA.16816.F32.BF16 R24, R4, R10, R92 ;  /* 0x0000000a0418723c */ /* 0x000fe2000004185c */
[----:B------:R-:W4:Y:S01]  /*55a0*/  LDSM.16.MT88.4 R8, [R203+0x1000] ;  /* 0x00100000cb08783b */ /* 0x000f220000004200 */
[----:B-1----:R-:W-:-:S04]  /*55b0*/  FFMA.FTZ R3, R121, c[0x0][0x2d0], -R0 ;  /* 0x0000b40079037a23 */ /* 0x002fc80000010800 */
[----:B------:R1:W-:Y:S02]  /*55c0*/  MUFU.EX2 R105, R3 ;  /* 0x0000000300697308 */ /* 0x0003e40000000800 */
[----:B-1----:R-:W-:-:S06]  /*55d0*/  FFMA.FTZ R3, R120, c[0x0][0x2d0], -R0 ;  /* 0x0000b40078037a23 */ /* 0x002fcc0000010800 */
[----:B------:R1:W1:Y:S01]  /*55e0*/  MUFU.EX2 R104, R3 ;  /* 0x0000000300687308 */ /* 0x0002620000000800 */
[C---:B----4-:R-:W-:Y:S08]  /*55f0*/  HMMA.16816.F32.BF16 R32, R4.reuse, R8, R100 ;  /* 0x000000080420723c */ /* 0x050ff00000041864 */
[----:B------:R-:W-:Y:S01]  /*5600*/  HMMA.16816.F32.BF16 R20, R4, R10, R84 ;  /* 0x0000000a0414723c */ /* 0x000fe20000041854 */
[----:B------:R-:W4:Y:S01]  /*5610*/  LDSM.16.MT88.4 R8, [R205+0x1000] ;  /* 0x00100000cd08783b */ /* 0x000f220000004200 */
[----:B-1----:R-:W-:-:S04]  /*5620*/  FFMA.FTZ R3, R111, c[0x0][0x2d0], -R0 ;  /* 0x0000b4006f037a23 */ /* 0x002fc80000010800 */
[----:B------:R1:W-:Y:S02]  /*5630*/  MUFU.EX2 R120, R3 ;  /* 0x0000000300787308 */ /* 0x0003e40000000800 */
[----:B-1----:R-:W-:-:S06]  /*5640*/  FFMA.FTZ R3, R110, c[0x0][0x2d0], -R0 ;  /* 0x0000b4006e037a23 */ /* 0x002fcc0000010800 */
[----:B------:R1:W1:Y:S01]  /*5650*/  MUFU.EX2 R121, R3 ;  /* 0x0000000300797308 */ /* 0x0002620000000800 */
[----:B----4-:R-:W-:Y:S01]  /*5660*/  HMMA.16816.F32.BF16 R44, R4, R8, R96 ;  /* 0x00000008042c723c */ /* 0x010fe20000041860 */
[----:B-1----:R-:W-:-:S06]  /*5670*/  FFMA.FTZ R3, R147, c[0x0][0x2d0], -R2 ;  /* 0x0000b40093037a23 */ /* 0x002fcc0000010802 */
[----:B------:R1:W-:Y:S01]  /*5680*/  MUFU.EX2 R113, R3 ;  /* 0x0000000300717308 */ /* 0x0003e20000000800 */
[----:B------:R-:W-:Y:S01]  /*5690*/  HMMA.16816.F32.BF16 R52, R4, R10, R52 ;  /* 0x0000000a0434723c */ /* 0x000fe20000041834 */
[----:B------:R-:W4:Y:S01]  /*56a0*/  LDSM.16.MT88.4 R8, [R202+0x5000] ;  /* 0x00500000ca08783b */ /* 0x000f220000004200 */
[----:B-1----:R-:W-:-:S05]  /*56b0*/  FFMA.FTZ R3, R146, c[0x0][0x2d0], -R2 ;  /* 0x0000b40092037a23 */ /* 0x002fca0000010802 */
[----:B------:R1:W-:Y:S02]  /*56c0*/  MUFU.EX2 R114, R3 ;  /* 0x0000000300727308 */ /* 0x0003e40000000800 */
[----:B-1----:R-:W-:-:S06]  /*56d0*/  FFMA.FTZ R3, R145, c[0x0][0x2d0], -R2 ;  /* 0x0000b40091037a23 */ /* 0x002fcc0000010802 */
[----:B------:R1:W-:Y:S01]  /*56e0*/  MUFU.EX2 R115, R3 ;  /* 0x0000000300737308 */ /* 0x0003e20000000800 */
[C---:B----4-:R-:W-:Y:S08]  /*56f0*/  HMMA.16816.F32.BF16 R56, R4.reuse, R8, R80 ;  /* 0x000000080438723c */ /* 0x050ff00000041850 */
[----:B------:R-:W-:Y:S01]  /*5700*/  HMMA.16816.F32.BF16 R60, R4, R10, R60 ;  /* 0x0000000a043c723c */ /* 0x000fe2000004183c */
[----:B------:R-:W4:Y:S01]  /*5710*/  LDSM.16.MT88.4 R8, [R204+0x5000] ;  /* 0x00500000cc08783b */ /* 0x000f220000004200 */
[----:B-1----:R-:W-:-:S04]  /*5720*/  FFMA.FTZ R3, R144, c[0x0][0x2d0], -R2 ;  /* 0x0000b40090037a23 */ /* 0x002fc80000010802 */
[----:B------:R1:W1:Y:S02]  /*5730*/  MUFU.EX2 R231, R3 ;  /* 0x0000000300e77308 */ /* 0x0002640000000800 */
[----:B-1----:R-:W-:Y:S01]  /*5740*/  FADD.FTZ R3, R230, R14 ;  /* 0x0000000ee6037221 */ /* 0x002fe20000010000 */
[C---:B----4-:R-:W-:Y:S08]  /*5750*/  HMMA.16816.F32.BF16 R88, R4.reuse, R8, R88 ;  /* 0x000000080458723c */ /* 0x050ff00000041858 */
[C---:B------:R-:W-:Y:S01]  /*5760*/  HMMA.16816.F32.BF16 R76, R4.reuse, R10, R76 ;  /* 0x0000000a044c723c */ /* 0x040fe2000004184c */
[----:B------:R-:W1:Y:S07]  /*5770*/  LDSM.16.MT88.4 R8, [R203+0x5000] ;  /* 0x00500000cb08783b */ /* 0x000e6e0000004200 */
[C---:B-1----:R-:W-:Y:S08]  /*5780*/  HMMA.16816.F32.BF16 R84, R4.reuse, R8, R72 ;  /* 0x000000080454723c */ /* 0x042ff00000041848 */
[C---:B------:R-:W-:Y:S01]  /*5790*/  HMMA.16816.F32.BF16 R72, R4.reuse, R10, R64 ;  /* 0x0000000a0448723c */ /* 0x040fe20000041840 */
[----:B------:R-:W1:Y:S07]  /*57a0*/  LDSM.16.MT88.4 R8, [R205+0x5000] ;  /* 0x00500000cd08783b */ /* 0x000e6e0000004200 */
[C---:B-1----:R-:W-:Y:S08]  /*57b0*/  HMMA.16816.F32.BF16 R80, R4.reuse, R8, R48 ;  /* 0x000000080450723c */ /* 0x042ff00000041830 */
[----:B------:R-:W-:Y:S01]  /*57c0*/  HMMA.16816.F32.BF16 R64, R4, R10, R16 ;  /* 0x0000000a0440723c */ /* 0x000fe20000041810 */
[----:B------:R-:W1:Y:S06]  /*57d0*/  LDSM.16.MT88.4 R8, [R202+0x1800] ;  /* 0x00180000ca08783b */ /* 0x000e6c0000004200 */
[----:B---3--:R-:W-:-:S02]  /*57e0*/  F2FP.BF16.PACK_AB R4, R107, R109 ;  /* 0x0000006d6b04723e */ /* 0x008fc400000010ff */
[----:B--2---:R-:W-:Y:S02]  /*57f0*/  F2FP.BF16.PACK_AB R6, R122, R106 ;  /* 0x0000006a7a06723e */ /* 0x004fe400000010ff */
[----:B------:R-:W-:Y:S02]  /*5800*/  F2FP.BF16.PACK_AB R5, R104, R105 ;  /* 0x000000696805723e */ /* 0x000fe400000010ff */
[----:B------:R-:W-:-:S07]  /*5810*/  F2FP.BF16.PACK_AB R7, R121, R120 ;  /* 0x000000787907723e */ /* 0x000fce00000010ff */
[C---:B-1----:R-:W-:Y:S08]  /*5820*/  HMMA.16816.F32.BF16 R132, R4.reuse, R8, R40 ;  /* 0x000000080484723c */ /* 0x042ff00000041828 */
[C---:B------:R-:W-:Y:S01]  /*5830*/  HMMA.16816.F32.BF16 R96, R4.reuse, R10, R28 ;  /* 0x0000000a0460723c */ /* 0x040fe2000004181c */
[----:B------:R-:W1:Y:S07]  /*5840*/  LDSM.16.MT88.4 R8, [R204+0x1800] ;  /* 0x00180000cc08783b */ /* 0x000e6e0000004200 */
        /* <DEDUP_REMOVED lines=21> */
[----:B------:R-:W-:Y:S01]  /*59a0*/  FFMA.FTZ R4, R129, c[0x0][0x2d0], -R0 ;  /* 0x0000b40081047a23 */ /* 0x000fe20000010800 */
[----:B------:R-:W-:Y:S01]  /*59b0*/  F2FP.BF16.PACK_AB R6, R231, R115 ;  /* 0x00000073e706723e */ /* 0x000fe200000010ff */
[----:B------:R-:W-:-:S02]  /*59c0*/  FADD.FTZ R5, R229, R13 ;  /* 0x0000000de5057221 */ /* 0x000fc40000010000 */
[----:B------:R2:W-:Y:S02]  /*59d0*/  MUFU.EX2 R112, R4 ;  /* 0x0000000400707308 */ /* 0x0005e40000000800 */
[----:B------:R-:W-:Y:S02]  /*59e0*/  FADD.FTZ R5, R228, R5 ;  /* 0x00000005e4057221 */ /* 0x000fe40000010000 */
[----:B--2---:R-:W-:Y:S02]  /*59f0*/  FADD.FTZ R4, R15, R3 ;  /* 0x000000030f047221 */ /* 0x004fe40000010000 */
[----:B------:R-:W-:Y:S02]  /*5a00*/  FFMA.FTZ R3, R128, c[0x0][0x2d0], -R0 ;  /* 0x0000b40080037a23 */ /* 0x000fe40000010800 */
[----:B------:R-:W-:Y:S02]  /*5a10*/  FFMA.FTZ R15, R170, c[0x0][0x2d0], -R2 ;  /* 0x0000b400aa0f7a23 */ /* 0x000fe40000010802 */
[----:B------:R2:W-:Y:S02]  /*5a20*/  MUFU.EX2 R228, R3 ;  /* 0x0000000300e47308 */ /* 0x0005e40000000800 */
[----:B--2---:R-:W-:-:S06]  /*5a30*/  FFMA.FTZ R3, R131, c[0x0][0x2d0], -R0 ;  /* 0x0000b40083037a23 */ /* 0x004fcc0000010800 */
[----:B------:R2:W-:Y:S02]  /*5a40*/  MUFU.EX2 R230, R3 ;  /* 0x0000000300e67308 */ /* 0x0005e40000000800 */
[----:B--2---:R-:W-:Y:S02]  /*5a50*/  FFMA.FTZ R3, R130, c[0x0][0x2d0], -R0 ;  /* 0x0000b40082037a23 */ /* 0x004fe40000010800 */
[----:B------:R-:W-:Y:S04]  /*5a60*/  LDSM.16.MT88.4 R128, [R202+0x3800] ;  /* 0x00380000ca80783b */ /* 0x000fe80000004200 */
[----:B------:R2:W3:Y:S02]  /*5a70*/  MUFU.EX2 R229, R3 ;  /* 0x0000000300e57308 */ /* 0x0004e40000000800 */
[----:B--2---:R-:W-:Y:S01]  /*5a80*/  FADD.FTZ R3, R172, R4 ;  /* 0x00000004ac037221 */ /* 0x004fe20000010000 */
[----:B---3--:R-:W-:Y:S01]  /*5a90*/  F2FP.BF16.PACK_AB R7, R229, R230 ;  /* 0x000000e6e507723e */ /* 0x008fe200000010ff */
[----:B------:R-:W-:Y:S01]  /*5aa0*/  FADD.FTZ R4, R70, R5 ;  /* 0x0000000546047221 */ /* 0x000fe20000010000 */
[----:B------:R-:W-:Y:S01]  /*5ab0*/  F2FP.BF16.PACK_AB R5, R228, R112 ;  /* 0x00000070e405723e */ /* 0x000fe200000010ff */
[----:B------:R-:W-:-:S02]  /*5ac0*/  FADD.FTZ R13, R108, R3 ;  /* 0x000000036c0d7221 */ /* 0x000fc40000010000 */
[----:B------:R-:W-:Y:S01]  /*5ad0*/  FADD.FTZ R14, R69, R4 ;  /* 0x00000004450e7221 */ /* 0x000fe20000010000 */
[----:B------:R-:W-:Y:S01]  /*5ae0*/  F2FP.BF16.PACK_AB R4, R114, R113 ;  /* 0x000000717204723e */ /* 0x000fe200000010ff */
[----:B------:R-:W-:-:S06]  /*5af0*/  FFMA.FTZ R3, R155, c[0x0][0x2d0], -R2 ;  /* 0x0000b4009b037a23 */ /* 0x000fcc0000010802 */
[C---:B-1----:R-:W-:Y:S08]  /*5b00*/  HMMA.16816.F32.BF16 R132, R4.reuse, R8, R132 ;  /* 0x000000080484723c */ /* 0x042ff00000041884 */
[----:B------:R-:W-:Y:S01]  /*5b10*/  HMMA.16816.F32.BF16 R76, R4, R10, R96 ;  /* 0x0000000a044c723c */ /* 0x000fe20000041860 */
[----:B------:R-:W1:Y:S01]  /*5b20*/  LDSM.16.MT88.4 R8, [R204+0x2000] ;  /* 0x00200000cc08783b */ /* 0x000e620000004200 */
[----:B------:R2:W-:Y:S02]  /*5b30*/  MUFU.EX2 R97, R3 ;  /* 0x0000000300617308 */ /* 0x0005e40000000800 */
[----:B--2---:R-:W-:-:S06]  /*5b40*/  FFMA.FTZ R3, R154, c[0x0][0x2d0], -R2 ;  /* 0x0000b4009a037a23 */ /* 0x004fcc0000010802 */
[----:B------:R2:W-:Y:S02]  /*5b50*/  MUFU.EX2 R98, R3 ;  /* 0x0000000300627308 */ /* 0x0005e40000000800 */
[--C-:B--2---:R-:W-:Y:S01]  /*5b60*/  FFMA.FTZ R3, R153, c[0x0][0x2d0], -R2.reuse ;  /* 0x0000b40099037a23 */ /* 0x104fe20000010802 */
[C---:B-1----:R-:W-:Y:S05]  /*5b70*/  HMMA.16816.F32.BF16 R124, R4.reuse, R8, R124 ;  /* 0x00000008047c723c */ /* 0x042fea000004187c */
[----:B------:R1:W-:Y:S03]  /*5b80*/  MUFU.EX2 R153, R3 ;  /* 0x0000000300997308 */ /* 0x0003e60000000800 */
[----:B------:R-:W-:Y:S01]  /*5b90*/  HMMA.16816.F32.BF16 R80, R4, R10, R92 ;  /* 0x0000000a0450723c */ /* 0x000fe2000004185c */
[----:B------:R-:W2:Y:S01]  /*5ba0*/  LDSM.16.MT88.4 R8, [R203+0x2000] ;  /* 0x00200000cb08783b */ /* 0x000ea20000004200 */
[----:B-1----:R-:W-:-:S04]  /*5bb0*/  FFMA.FTZ R3, R152, c[0x0][0x2d0], -R2 ;  /* 0x0000b40098037a23 */ /* 0x002fc80000010802 */
[----:B------:R1:W3:Y:S02]  /*5bc0*/  MUFU.EX2 R152, R3 ;  /* 0x0000000300987308 */ /* 0x0002e40000000800 */
[----:B-1----:R-:W-:-:S06]  /*5bd0*/  FFMA.FTZ R3, R150, c[0x0][0x2d0], -R0 ;  /* 0x0000b40096037a23 */ /* 0x002fcc0000010800 */
[----:B------:R1:W-:Y:S01]  /*5be0*/  MUFU.EX2 R96, R3 ;  /* 0x0000000300607308 */ /* 0x0003e20000000800 */
[C---:B--2---:R-:W-:Y:S08]  /*5bf0*/  HMMA.16816.F32.BF16 R100, R4.reuse, R8, R100 ;  /* 0x000000080464723c */ /* 0x044ff00000041864 */
[----:B------:R-:W-:Y:S01]  /*5c00*/  HMMA.16816.F32.BF16 R92, R4, R10, R24 ;  /* 0x0000000a045c723c */ /* 0x000fe20000041818 */
[----:B------:R-:W2:Y:S01]  /*5c10*/  LDSM.16.MT88.4 R8, [R205+0x2000] ;  /* 0x00200000cd08783b */ /* 0x000ea20000004200 */
[----:B-1----:R-:W-:-:S04]  /*5c20*/  FFMA.FTZ R3, R149, c[0x0][0x2d0], -R0 ;  /* 0x0000b40095037a23 */ /* 0x002fc80000010800 */
[----:B------:R1:W-:Y:S02]  /*5c30*/  MUFU.EX2 R149, R3 ;  /* 0x0000000300957308 */ /* 0x0003e40000000800 */
[----:B-1----:R-:W-:-:S06]  /*5c40*/  FFMA.FTZ R3, R148, c[0x0][0x2d0], -R0 ;  /* 0x0000b40094037a23 */ /* 0x002fcc0000010800 */
[----:B------:R1:W-:Y:S01]  /*5c50*/  MUFU.EX2 R147, R3 ;  /* 0x0000000300937308 */ /* 0x0003e20000000800 */
[----:B--2---:R-:W-:Y:S01]  /*5c60*/  HMMA.16816.F32.BF16 R88, R4, R8, R32 ;  /* 0x000000080458723c */ /* 0x004fe20000041820 */
[----:B-1----:R-:W-:-:S06]  /*5c70*/  FFMA.FTZ R3, R151, c[0x0][0x2d0], -R0 ;  /* 0x0000b40097037a23 */ /* 0x002fcc0000010800 */
[----:B------:R-:W1:Y:S01]  /*5c80*/  MUFU.EX2 R148, R3 ;  /* 0x0000000300947308 */ /* 0x000e620000000800 */
[C---:B------:R-:W-:Y:S01]  /*5c90*/  HMMA.16816.F32.BF16 R84, R4.reuse, R10, R20 ;  /* 0x0000000a0454723c */ /* 0x040fe20000041814 */
[----:B------:R-:W2:Y:S04]  /*5ca0*/  LDSM.16.MT88.4 R8, [R202+0x6000] ;  /* 0x00600000ca08783b */ /* 0x000ea80000004200 */
[----:B------:R-:W-:Y:S03]  /*5cb0*/  LDSM.16.MT88.4 R20, [R203+0x2800] ;  /* 0x00280000cb14783b */ /* 0x000fe60000004200 */
[C---:B--2---:R-:W-:Y:S08]  /*5cc0*/  HMMA.16816.F32.BF16 R56, R4.reuse, R8, R28 ;  /* 0x000000080438723c */ /* 0x044ff0000004181c */
[C---:B------:R-:W-:Y:S01]  /*5cd0*/  HMMA.16816.F32.BF16 R28, R4.reuse, R10, R16 ;  /* 0x0000000a041c723c */ /* 0x040fe20000041810 */
[----:B------:R-:W2:Y:S04]  /*5ce0*/  LDSM.16.MT88.4 R8, [R204+0x6000] ;  /* 0x00600000cc08783b */ /* 0x000ea80000004200 */
[----:B------:R-:W-:Y:S03]  /*5cf0*/  LDSM.16.MT88.4 R16, [R202+0x2800] ;  /* 0x00280000ca10783b */ /* 0x000fe60000004200 */
[C---:B--2---:R-:W-:Y:S08]  /*5d00*/  HMMA.16816.F32.BF16 R52, R4.reuse, R8, R40 ;  /* 0x000000080434723c */ /* 0x044ff00000041828 */
[C---:B------:R-:W-:Y:S01]  /*5d10*/  HMMA.16816.F32.BF16 R44, R4.reuse, R10, R36 ;  /* 0x0000000a042c723c */ /* 0x040fe20000041824 */
[----:B------:R-:W2:Y:S07]  /*5d20*/  LDSM.16.MT88.4 R8, [R203+0x6000] ;  /* 0x00600000cb08783b */ /* 0x000eae0000004200 */
[C---:B--2---:R-:W-:Y:S08]  /*5d30*/  HMMA.16816.F32.BF16 R40, R4.reuse, R8, R48 ;  /* 0x000000080428723c */ /* 0x044ff00000041830 */
[C---:B------:R-:W-:Y:S01]  /*5d40*/  HMMA.16816.F32.BF16 R36, R4.reuse, R10, R60 ;  /* 0x0000000a0424723c */ /* 0x040fe2000004183c */
[----:B------:R-:W2:Y:S07]  /*5d50*/  LDSM.16.MT88.4 R8, [R205+0x6000] ;  /* 0x00600000cd08783b */ /* 0x000eae0000004200 */
[C---:B--2---:R-:W-:Y:S08]  /*5d60*/  HMMA.16816.F32.BF16 R32, R4.reuse, R8, R72 ;  /* 0x000000080420723c */ /* 0x044ff00000041848 */
[----:B------:R-:W-:Y:S01]  /*5d70*/  HMMA.16816.F32.BF16 R24, R4, R10, R64 ;  /* 0x0000000a0418723c */ /* 0x000fe20000041840 */
[----:B------:R-:W2:Y:S06]  /*5d80*/  LDSM.16.MT88.4 R8, [R204+0x2800] ;  /* 0x00280000cc08783b */ /* 0x000eac0000004200 */
[----:B------:R-:W-:Y:S01]  /*5d90*/  FADD.FTZ R4, R173, R13 ;  /* 0x0000000dad047221 */ /* 0x000fe20000010000 */
[----:B---3--:R-:W-:Y:S01]  /*5da0*/  F2FP.BF16.PACK_AB R6, R152, R153 ;  /* 0x000000999806723e */ /* 0x008fe200000010ff */
[----:B------:R-:W-:Y:S01]  /*5db0*/  FADD.FTZ R5, R174, R14 ;  /* 0x0000000eae057221 */ /* 0x000fe20000010000 */
[----:B-1----:R-:W-:Y:S01]  /*5dc0*/  F2FP.BF16.PACK_AB R7, R148, R147 ;  /* 0x000000939407723e */ /* 0x002fe200000010ff */
[----:B------:R-:W-:-:S02]  /*5dd0*/  FADD.FTZ R3, R109, R4 ;  /* 0x000000046d037221 */ /* 0x000fc40000010000 */
[----:B------:R-:W-:Y:S01]  /*5de0*/  FADD.FTZ R4, R175, R5 ;  /* 0x00000005af047221 */ /* 0x000fe20000010000 */
[----:B------:R-:W-:Y:S01]  /*5df0*/  F2FP.BF16.PACK_AB R5, R149, R96 ;  /* 0x000000609505723e */ /* 0x000fe200000010ff */
[----:B------:R-:W-:Y:S02]  /*5e00*/  FADD.FTZ R3, R107, R3 ;  /* 0x000000036b037221 */ /* 0x000fe40000010000 */
[----:B------:R-:W-:Y:S02]  /*5e10*/  FADD.FTZ R4, R105, R4 ;  /* 0x0000000469047221 */ /* 0x000fe40000010000 */
[----:B------:R-:W-:Y:S02]  /*5e20*/  FADD.FTZ R13, R106, R3 ;  /* 0x000000036a0d7221 */ /* 0x000fe40000010000 */
[----:B------:R-:W-:Y:S01]  /*5e30*/  FADD.FTZ R14, R104, R4 ;  /* 0x00000004680e7221 */ /* 0x000fe20000010000 */
[----:B------:R-:W-:Y:S01]  /*5e40*/  F2FP.BF16.PACK_AB R4, R98, R97 ;  /* 0x000000616204723e */ /* 0x000fe200000010ff */
[----:B------:R-:W-:Y:S01]  /*5e50*/  FFMA.FTZ R3, R160, c[0x0][0x2d0], -R2 ;  /* 0x0000b400a0037a23 */ /* 0x000fe20000010802 */
[----:B------:R-:W-:Y:S05]  /*5e60*/  LDSM.16.MT88.4 R104, [R205+0x3800] ;  /* 0x00380000cd68783b */ /* 0x000fea0000004200 */
[C---:B------:R-:W-:Y:S08]  /*5e70*/  HMMA.16816.F32.BF16 R132, R4.reuse, R16, R132 ;  /* 0x000000100484723c */ /* 0x040ff00000041884 */
[C---:B------:R-:W-:Y:S01]  /*5e80*/  HMMA.16816.F32.BF16 R60, R4.reuse, R18, R76 ;  /* 0x00000012043c723c */ /* 0x040fe2000004184c */
[----:B------:R-:W1:Y:S07]  /*5e90*/  LDSM.16.MT88.4 R16, [R205+0x2800] ;  /* 0x00280000cd10783b */ /* 0x000e6e0000004200 */
[C---:B--2---:R-:W-:Y:S08]  /*5ea0*/  HMMA.16816.F32.BF16 R124, R4.reuse, R8, R124 ;  /* 0x00000008047c723c */ /* 0x044ff0000004187c */
[C---:B------:R-:W-:Y:S01]  /*5eb0*/  HMMA.16816.F32.BF16 R64, R4.reuse, R10, R80 ;  /* 0x0000000a0440723c */ /* 0x040fe20000041850 */
[----:B------:R-:W2:Y:S07]  /*5ec0*/  LDSM.16.MT88.4 R8, [R202+0x6800] ;  /* 0x00680000ca08783b */ /* 0x000eae0000004200 */
[C---:B------:R-:W-:Y:S08]  /*5ed0*/  HMMA.16816.F32.BF16 R76, R4.reuse, R22, R92 ;  /* 0x00000016044c723c */ /* 0x040ff0000004185c */
[C---:B------:R-:W-:Y:S01]  /*5ee0*/  HMMA.16816.F32.BF16 R116, R4.reuse, R20, R100 ;  /* 0x000000140474723c */ /* 0x040fe20000041864 */
[----:B------:R-:W3:Y:S07]  /*5ef0*/  LDSM.16.MT88.4 R20, [R204+0x6800] ;  /* 0x00680000cc14783b */ /* 0x000eee0000004200 */
[C---:B-1----:R-:W-:Y:S08]  /*5f00*/  HMMA.16816.F32.BF16 R108, R4.reuse, R16, R88 ;  /* 0x00000010046c723c */ /* 0x042ff00000041858 */
[C---:B------:R-:W-:Y:S01]  /*5f10*/  HMMA.16816.F32.BF16 R92, R4.reuse, R18, R84 ;  /* 0x00000012045c723c */ /* 0x040fe20000041854 */
[----:B------:R-:W1:Y:S07]  /*5f20*/  LDSM.16.MT88.4 R16, [R203+0x6800] ;  /* 0x00680000cb10783b */ /* 0x000e6e0000004200 */
[C---:B--2---:R-:W-:Y:S08]  /*5f30*/  HMMA.16816.F32.BF16 R88, R4.reuse, R8, R56 ;  /* 0x000000080458723c */ /* 0x044ff00000041838 */
[C---:B------:R-:W-:Y:S01]  /*5f40*/  HMMA.16816.F32.BF16 R84, R4.reuse, R10, R28 ;  /* 0x0000000a0454723c */ /* 0x040fe2000004181c */
[----:B------:R-:W2:Y:S04]  /*5f50*/  LDSM.16.MT88.4 R8, [R205+0x6800] ;  /* 0x00680000cd08783b */ /* 0x000ea80000004200 */
[----:B------:R-:W-:Y:S03]  /*5f60*/  LDSM.16.MT88.4 R28, [R205+0x7000] ;  /* 0x00700000cd1c783b */ /* 0x000fe60000004200 */
[C---:B---3--:R-:W-:Y:S08]  /*5f70*/  HMMA.16816.F32.BF16 R80, R4.reuse, R20, R52 ;  /* 0x000000140450723c */ /* 0x048ff00000041834 */
[C---:B------:R-:W-:Y:S01]  /*5f80*/  HMMA.16816.F32.BF16 R72, R4.reuse, R22, R44 ;  /* 0x000000160448723c */ /* 0x040fe2000004182c */
[----:B------:R-:W3:Y:S07]  /*5f90*/  LDSM.16.MT88.4 R20, [R202+0x3000] ;  /* 0x00300000ca14783b */ /* 0x000eee0000004200 */
[C---:B-1----:R-:W-:Y:S08]  /*5fa0*/  HMMA.16816.F32.BF16 R56, R4.reuse, R16, R40 ;  /* 0x000000100438723c */ /* 0x042ff00000041828 */
[C---:B------:R-:W-:Y:S01]  /*5fb0*/  HMMA.16816.F32.BF16 R48, R4.reuse, R18, R36 ;  /* 0x000000120430723c */ /* 0x040fe20000041824 */
[----:B------:R-:W1:Y:S07]  /*5fc0*/  LDSM.16.MT88.4 R16, [R204+0x3000] ;  /* 0x00300000cc10783b */ /* 0x000e6e0000004200 */
[C---:B--2---:R-:W-:Y:S01]  /*5fd0*/  HMMA.16816.F32.BF16 R40, R4.reuse, R8, R32 ;  /* 0x000000080428723c */ /* 0x044fe20000041820 */
[----:B------:R2:W-:Y:S07]  /*5fe0*/  MUFU.EX2 R35, R3 ;  /* 0x0000000300237308 */ /* 0x0005ee0000000800 */
[----:B------:R-:W-:Y:S01]  /*5ff0*/  HMMA.16816.F32.BF16 R36, R4, R10, R24 ;  /* 0x0000000a0424723c */ /* 0x000fe20000041818 */
[----:B------:R-:W4:Y:S04]  /*6000*/  LDSM.16.MT88.4 R8, [R203+0x3000] ;  /* 0x00300000cb08783b */ /* 0x000f280000004200 */
[----:B------:R-:W1:Y:S02]  /*6010*/  LDSM.16.MT88.4 R24, [R205+0x3000] ;  /* 0x00300000cd18783b */ /* 0x000e640000004200 */
[----:B------:R-:W-:-:S02]  /*6020*/  FFMA.FTZ R4, R156, c[0x0][0x2d0], -R0 ;  /* 0x0000b4009c047a23 */ /* 0x000fc40000010800 */
[----:B--2---:R-:W-:Y:S02]  /*6030*/  FFMA.FTZ R3, R161, c[0x0][0x2d0], -R2 ;  /* 0x0000b400a1037a23 */ /* 0x004fe40000010802 */
[----:B------:R2:W-:Y:S01]  /*6040*/  MUFU.EX2 R34, R4 ;  /* 0x0000000400227308 */ /* 0x0005e20000000800 */
[----:B------:R-:W-:Y:S02]  /*6050*/  FADD.FTZ R5, R120, R14 ;  /* 0x0000000e78057221 */ /* 0x000fe40000010000 */
[----:B------:R-:W-:-:S05]  /*6060*/  FFMA.FTZ R14, R169, c[0x0][0x2d0], -R2 ;  /* 0x0000b400a90e7a23 */ /* 0x000fca0000010802 */
[----:B------:R3:W-:Y:S01]  /*6070*/  MUFU.EX2 R144, R3 ;  /* 0x0000000300907308 */ /* 0x0007e20000000800 */
[----:B--2---:R-:W-:-:S07]  /*6080*/  FFMA.FTZ R4, R159, c[0x0][0x2d0], -R0 ;  /* 0x0000b4009f047a23 */ /* 0x004fce0000010800 */
[----:B------:R-:W-:Y:S01]  /*6090*/  MUFU.EX2 R246, R14 ;  /* 0x0000000e00f67308 */ /* 0x000fe20000000800 */
[----:B---3--:R-:W-:-:S07]  /*60a0*/  FFMA.FTZ R3, R162, c[0x0][0x2d0], -R2 ;  /* 0x0000b400a2037a23 */ /* 0x008fce0000010802 */
[----:B------:R2:W3:Y:S08]  /*60b0*/  MUFU.EX2 R70, R4 ;  /* 0x0000000400467308 */ /* 0x0004f00000000800 */
[----:B------:R1:W-:Y:S01]  /*60c0*/  MUFU.EX2 R145, R3 ;  /* 0x0000000300917308 */ /* 0x0003e20000000800 */
[----:B--2---:R-:W-:Y:S01]  /*60d0*/  FADD.FTZ R4, R121, R5 ;  /* 0x0000000579047221 */ /* 0x004fe20000010000 */
[----:B---3--:R-:W-:-:S03]  /*60e0*/  F2FP.BF16.PACK_AB R7, R70, R34 ;  /* 0x000000224607723e */ /* 0x008fc600000010ff */
[----:B------:R-:W-:Y:S01]  /*60f0*/  FADD.FTZ R32, R112, R4 ;  /* 0x0000000470207221 */ /* 0x000fe20000010000 */
[----:B------:R-:W-:Y:S01]  /*6100*/  F2FP.BF16.PACK_AB R4, R144, R35 ;  /* 0x000000239004723e */ /* 0x000fe200000010ff */
[----:B-1----:R-:W-:-:S04]  /*6110*/  FFMA.FTZ R3, R163, c[0x0][0x2d0], -R2 ;  /* 0x0000b400a3037a23 */ /* 0x002fc80000010802 */
[----:B------:R1:W2:Y:S02]  /*6120*/  MUFU.EX2 R146, R3 ;  /* 0x0000000300927308 */ /* 0x0002a40000000800 */
[----:B-1----:R-:W-:Y:S01]  /*6130*/  FFMA.FTZ R3, R158, c[0x0][0x2d0], -R0 ;  /* 0x0000b4009e037a23 */ /* 0x002fe20000010800 */
[----:B--2---:R-:W-:-:S05]  /*6140*/  F2FP.BF16.PACK_AB R6, R146, R145 ;  /* 0x000000919206723e */ /* 0x004fca00000010ff */
[----:B------:R1:W-:Y:S02]  /*6150*/  MUFU.EX2 R33, R3 ;  /* 0x0000000300217308 */ /* 0x0003e40000000800 */
[----:B-1----:R-:W-:-:S06]  /*6160*/  FFMA.FTZ R3, R157, c[0x0][0x2d0], -R0 ;  /* 0x0000b4009d037a23 */ /* 0x002fcc0000010800 */
[----:B------:R-:W1:Y:S02]  /*6170*/  MUFU.EX2 R69, R3 ;  /* 0x0000000300457308 */ /* 0x000e640000000800 */
[----:B-1----:R-:W-:Y:S01]  /*6180*/  F2FP.BF16.PACK_AB R5, R69, R33 ;  /* 0x000000214505723e */ /* 0x002fe200000010ff */
[----:B------:R-:W-:Y:S02]  /*6190*/  FADD.FTZ R3, R122, R13 ;  /* 0x0000000d7a037221 */ /* 0x000fe40000010000 */
[--C-:B------:R-:W-:Y:S01]  /*61a0*/  FFMA.FTZ R13, R168, c[0x0][0x2d0], -R2.reuse ;  /* 0x0000b400a80d7a23 */ /* 0x100fe20000010802 */
[----:B------:R-:W-:Y:S01]  /*61b0*/  LDSM.16.MT88.4 R120, [R204+0x3800] ;  /* 0x00380000cc78783b */ /* 0x000fe20000004200 */
[----:B------:R-:W-:Y:S02]  /*61c0*/  FFMA.FTZ R2, R167, c[0x0][0x2d0], -R2 ;  /* 0x0000b400a7027a23 */ /* 0x000fe40000010802 */
[----:B------:R-:W-:Y:S01]  /*61d0*/  HMMA.16816.F32.BF16 R132, R4, R20, R132 ;  /* 0x000000140484723c */ /* 0x000fe20000041884 */
[----:B------:R-:W-:-:S04]  /*61e0*/  FADD.FTZ R3, R113, R3 ;  /* 0x0000000371037221 */ /* 0x000fc80000010000 */
[----:B------:R-:W-:-:S03]  /*61f0*/  FADD.FTZ R3, R114, R3 ;  /* 0x0000000372037221 */ /* 0x000fc60000010000 */
[----:B------:R-:W-:Y:S01]  /*6200*/  HMMA.16816.F32.BF16 R44, R4, R22, R60 ;  /* 0x00000016042c723c */ /* 0x000fe2000004183c */
[----:B------:R-:W1:Y:S01]  /*6210*/  LDSM.16.MT88.4 R20, [R202+0x7000] ;  /* 0x00700000ca14783b */ /* 0x000e620000004200 */
[----:B------:R-:W-:-:S03]  /*6220*/  FADD.FTZ R3, R115, R3 ;  /* 0x0000000373037221 */ /* 0x000fc60000010000 */
[----:B------:R-:W-:Y:S01]  /*6230*/  LDSM.16.MT88.4 R112, [R203+0x3800] ;  /* 0x00380000cb70783b */ /* 0x000fe20000004200 */
[----:B------:R-:W-:Y:S02]  /*6240*/  FADD.FTZ R3, R231, R3 ;  /* 0x00000003e7037221 */ /* 0x000fe40000010000 */
[C---:B------:R-:W-:Y:S08]  /*6250*/  HMMA.16816.F32.BF16 R124, R4.reuse, R16, R124 ;  /* 0x00000010047c723c */ /* 0x040ff0000004187c */
[C---:B------:R-:W-:Y:S01]  /*6260*/  HMMA.16816.F32.BF16 R52, R4.reuse, R18, R64 ;  /* 0x000000120434723c */ /* 0x040fe20000041840 */
[----:B------:R-:W2:Y:S07]  /*6270*/  LDSM.16.MT88.4 R16, [R204+0x7000] ;  /* 0x00700000cc10783b */ /* 0x000eae0000004200 */
[C---:B----4-:R-:W-:Y:S08]  /*6280*/  HMMA.16816.F32.BF16 R116, R4.reuse, R8, R116 ;  /* 0x000000080474723c */ /* 0x050ff00000041874 */
[C---:B------:R-:W-:Y:S01]  /*6290*/  HMMA.16816.F32.BF16 R60, R4.reuse, R10, R76 ;  /* 0x0000000a043c723c */ /* 0x040fe2000004184c */
[----:B------:R-:W3:Y:S07]  /*62a0*/  LDSM.16.MT88.4 R8, [R203+0x7000] ;  /* 0x00700000cb08783b */ /* 0x000eee0000004200 */
[C---:B------:R-:W-:Y:S08]  /*62b0*/  HMMA.16816.F32.BF16 R108, R4.reuse, R24, R108 ;  /* 0x00000018046c723c */ /* 0x040ff0000004186c */
[C---:B-1----:R-:W-:Y:S01]  /*62c0*/  HMMA.16816.F32.BF16 R100, R4.reuse, R20, R88 ;  /* 0x000000140464723c */ /* 0x042fe20000041858 */
[----:B------:R-:W1:Y:S01]  /*62d0*/  MUFU.EX2 R20, R15 ;  /* 0x0000000f00147308 */ /* 0x000e620000000800 */
[----:B------:R-:W4:Y:S06]  /*62e0*/  LDSM.16.MT88.4 R88, [R204+0x7800] ;  /* 0x00780000cc58783b */ /* 0x000f2c0000004200 */
[C---:B------:R-:W-:Y:S01]  /*62f0*/  HMMA.16816.F32.BF16 R24, R4.reuse, R26, R92 ;  /* 0x0000001a0418723c */ /* 0x040fe2000004185c */
[----:B------:R1:W-:Y:S07]  /*6300*/  MUFU.EX2 R15, R2 ;  /* 0x00000002000f7308 */ /* 0x0003ee0000000800 */
[C---:B--2---:R-:W-:Y:S01]  /*6310*/  HMMA.16816.F32.BF16 R92, R4.reuse, R16, R80 ;  /* 0x00000010045c723c */ /* 0x044fe20000041850 */
[----:B------:R-:W2:Y:S01]  /*6320*/  MUFU.EX2 R21, R13 ;  /* 0x0000000d00157308 */ /* 0x000ea20000000800 */
[----:B------:R-:W-:Y:S06]  /*6330*/  LDSM.16.MT88.4 R80, [R203+0x7800] ;  /* 0x00780000cb50783b */ /* 0x000fec0000004200 */
[----:B------:R-:W-:Y:S01]  /*6340*/  HMMA.16816.F32.BF16 R84, R4, R22, R84 ;  /* 0x000000160454723c */ /* 0x000fe20000041854 */
[----:B-1----:R-:W-:-:S04]  /*6350*/  FFMA.FTZ R2, R164, c[0x0][0x2d0], -R0 ;  /* 0x0000b400a4027a23 */ /* 0x002fc80000010800 */
[----:B------:R1:W-:Y:S03]  /*6360*/  MUFU.EX2 R14, R2 ;  /* 0x00000002000e7308 */ /* 0x0003e60000000800 */
[C---:B------:R-:W-:Y:S07]  /*6370*/  HMMA.16816.F32.BF16 R16, R4.reuse, R18, R72 ;  /* 0x000000120410723c */ /* 0x040fee0000041848 */
[----:B------:R-:W-:Y:S01]  /*6380*/  F2FP.BF16.PACK_AB R72, R246, R20 ;  /* 0x00000014f648723e */ /* 0x000fe200000010ff */
[----:B---3--:R-:W-:Y:S01]  /*6390*/  HMMA.16816.F32.BF16 R56, R4, R8, R56 ;  /* 0x000000080438723c */ /* 0x008fe20000041838 */
[----:B--2---:R-:W-:Y:S01]  /*63a0*/  F2FP.BF16.PACK_AB R74, R15, R21 ;  /* 0x000000150f4a723e */ /* 0x004fe200000010ff */
[----:B-1----:R-:W-:-:S06]  /*63b0*/  FFMA.FTZ R2, R165, c[0x0][0x2d0], -R0 ;  /* 0x0000b400a5027a23 */ /* 0x002fcc0000010800 */
[C---:B------:R-:W-:Y:S01]  /*63c0*/  HMMA.16816.F32.BF16 R48, R4.reuse, R10, R48 ;  /* 0x0000000a0430723c */ /* 0x040fe20000041830 */
[----:B------:R1:W2:Y:S01]  /*63d0*/  MUFU.EX2 R13, R2 ;  /* 0x00000002000d7308 */ /* 0x0002a20000000800 */
[----:B------:R-:W-:Y:S06]  /*63e0*/  LDSM.16.MT88.4 R8, [R205+0x7800] ;  /* 0x00780000cd08783b */ /* 0x000fec0000004200 */
[C---:B------:R-:W-:Y:S08]  /*63f0*/  HMMA.16816.F32.BF16 R40, R4.reuse, R28, R40 ;  /* 0x0000001c0428723c */ /* 0x040ff00000041828 */
[----:B------:R-:W-:Y:S01]  /*6400*/  HMMA.16816.F32.BF16 R36, R4, R30, R36 ;  /* 0x0000001e0424723c */ /* 0x000fe20000041824 */
[----:B-1----:R-:W-:Y:S01]  /*6410*/  FFMA.FTZ R2, R166, c[0x0][0x2d0], -R0 ;  /* 0x0000b400a6027a23 */ /* 0x002fe20000010800 */
[----:B--2---:R-:W-:-:S03]  /*6420*/  F2FP.BF16.PACK_AB R73, R13, R14 ;  /* 0x0000000e0d49723e */ /* 0x004fc600000010ff */
[----:B------:R1:W-:Y:S02]  /*6430*/  MUFU.EX2 R7, R2 ;  /* 0x0000000200077308 */ /* 0x0003e40000000800 */
[----:B------:R-:W-:-:S04]  /*6440*/  @P4 IMAD.HI.U32 R4, R235, c[0x0][0x2c8], RZ ;  /* 0x0000b200eb044a27 */ /* 0x000fc800078e00ff */
[----:B-1----:R-:W-:Y:S02]  /*6450*/  FFMA.FTZ R2, R171, c[0x0][0x2d0], -R0 ;  /* 0x0000b400ab027a23 */ /* 0x002fe40000010800 */
[----:B------:R-:W-:Y:S02]  /*6460*/  FADD.FTZ R0, R228, R32 ;  /* 0x00000020e4007221 */ /* 0x000fe40000010000 */
[----:B------:R1:W2:Y:S02]  /*6470*/  MUFU.EX2 R6, R2 ;  /* 0x0000000200067308 */ /* 0x0002a40000000800 */
[----:B------:R-:W-:-:S04]  /*6480*/  FADD.FTZ R0, R230, R0 ;  /* 0x00000000e6007221 */ /* 0x000fc80000010000 */
[----:B------:R-:W-:-:S04]  /*6490*/  FADD.FTZ R0, R229, R0 ;  /* 0x00000000e5007221 */ /* 0x000fc80000010000 */
[----:B------:R-:W-:-:S04]  /*64a0*/  FADD.FTZ R0, R96, R0 ;  /* 0x0000000060007221 */ /* 0x000fc80000010000 */
[----:B------:R-:W-:Y:S02]  /*64b0*/  FADD.FTZ R0, R149, R0 ;  /* 0x0000000095007221 */ /* 0x000fe40000010000 */
[----:B-1----:R-:W-:Y:S01]  /*64c0*/  FADD.FTZ R2, R97, R3 ;  /* 0x0000000361027221 */ /* 0x002fe20000010000 */
[----:B--2---:R-:W-:-:S03]  /*64d0*/  F2FP.BF16.PACK_AB R75, R6, R7 ;  /* 0x00000007064b723e */ /* 0x004fc600000010ff */
[----:B------:R-:W-:Y:S02]  /*64e0*/  FADD.FTZ R2, R98, R2 ;  /* 0x0000000262027221 */ /* 0x000fe40000010000 */
[----:B------:R-:W1:Y:S02]  /*64f0*/  LDSM.16.MT88.4 R96, [R202+0x7800] ;  /* 0x00780000ca60783b */ /* 0x000e640000004200 */
[----:B------:R-:W-:Y:S01]  /*6500*/  FADD.FTZ R3, R153, R2 ;  /* 0x0000000299037221 */ /* 0x000fe20000010000 */
[----:B----4-:R-:W-:Y:S01]  /*6510*/  HMMA.16816.F32.BF16 R92, R72, R88, R92 ;  /* 0x00000058485c723c */ /* 0x010fe2000004185c */
[----:B------:R-:W-:Y:S01]  /*6520*/  FADD.FTZ R2, R147, R0 ;  /* 0x0000000093027221 */ /* 0x000fe20000010000 */
[----:B------:R-:W-:Y:S01]  /*6530*/  MOV R0, R235 ;  /* 0x000000eb00007202 */ /* 0x000fe20000000f00 */
[----:B------:R-:W-:Y:S01]  /*6540*/  FADD.FTZ R3, R152, R3 ;  /* 0x0000000398037221 */ /* 0x000fe20000010000 */
[----:B------:R-:W-:Y:S01]  /*6550*/  @P4 SHF.R.U32.HI R0, RZ, c[0x0][0x2cc], R4 ;  /* 0x0000b300ff004a19 */ /* 0x000fe20000011604 */
[----:B------:R-:W-:-:S02]  /*6560*/  FADD.FTZ R2, R148, R2 ;  /* 0x0000000294027221 */ /* 0x000fc40000010000 */
[----:B------:R-:W-:Y:S01]  /*6570*/  FADD.FTZ R3, R35, R3 ;  /* 0x0000000323037221 */ /* 0x000fe20000010000 */
[----:B------:R-:W-:Y:S01]  /*6580*/  IADD3 R0, R0, -c[0x0][0x168], R233 ;  /* 0x80005a0000007a10 */ /* 0x000fe20007ffe0e9 */
[----:B------:R-:W-:Y:S01]  /*6590*/  FADD.FTZ R2, R33, R2 ;  /* 0x0000000221027221 */ /* 0x000fe20000010000 */
[C---:B------:R-:W-:Y:S01]  /*65a0*/  HMMA.16816.F32.BF16 R88, R72.reuse, R90, R16 ;  /* 0x0000005a4858723c */ /* 0x040fe20000041810 */
[----:B------:R-:W-:Y:S01]  /*65b0*/  FADD.FTZ R3, R144, R3 ;  /* 0x0000000390037221 */ /* 0x000fe20000010000 */
[----:B------:R-:W-:Y:S01]  /*65c0*/  SHF.R.S32.HI R5, RZ, 0x1f, R0 ;  /* 0x0000001fff057819 */ /* 0x000fe20000011400 */
[----:B------:R-:W-:Y:S02]  /*65d0*/  FADD.FTZ R2, R69, R2 ;  /* 0x0000000245027221 */ /* 0x000fe40000010000 */
[----:B------:R-:W-:Y:S01]  /*65e0*/  FADD.FTZ R4, R145, R3 ;  /* 0x0000000391047221 */ /* 0x000fe20000010000 */
[----:B------:R-:W-:Y:S01]  /*65f0*/  LEA.HI R5, R5, R0, RZ, 0x7 ;  /* 0x0000000005057211 */ /* 0x000fe200078f38ff */
[----:B------:R-:W-:Y:S01]  /*6600*/  FADD.FTZ R3, R34, R2 ;  /* 0x0000000222037221 */ /* 0x000fe20000010000 */
[----:B------:R-:W-:Y:S01]  /*6610*/  HMMA.16816.F32.BF16 R132, R72, R128, R132 ;  /* 0x000000804884723c */ /* 0x000fe20000041884 */
[----:B------:R-:W-:-:S02]  /*6620*/  FADD.FTZ R2, R146, R4 ;  /* 0x0000000492027221 */ /* 0x000fc40000010000 */
[----:B------:R-:W-:Y:S01]  /*6630*/  FADD.FTZ R0, R70, R3 ;  /* 0x0000000346007221 */ /* 0x000fe20000010000 */
[----:B------:R-:W-:Y:S01]  /*6640*/  SHF.R.S32.HI R3, RZ, 0x7, R5 ;  /* 0x00000007ff037819 */ /* 0x000fe20000011405 */
[----:B------:R-:W-:Y:S02]  /*6650*/  FADD.FTZ R2, R20, R2 ;  /* 0x0000000214027221 */ /* 0x000fe40000010000 */
[----:B------:R-:W-:Y:S01]  /*6660*/  FADD.FTZ R0, R14, R0 ;  /* 0x000000000e007221 */ /* 0x000fe20000010000 */
[----:B-----5:R-:W-:Y:S01]  /*6670*/  IMNMX R16, R234, R3, !PT ;  /* 0x00000003ea107217 */ /* 0x020fe20007800200 */
[----:B------:R-:W-:Y:S01]  /*6680*/  FADD.FTZ R246, R246, R2 ;  /* 0x00000002f6f67221 */ /* 0x000fe20000010000 */
[----:B------:R-:W-:Y:S01]  /*6690*/  HMMA.16816.F32.BF16 R124, R72, R120, R124 ;  /* 0x00000078487c723c */ /* 0x000fe2000004187c */
[----:B------:R-:W-:Y:S01]  /*66a0*/  FADD.FTZ R0, R13, R0 ;  /* 0x000000000d007221 */ /* 0x000fe20000010000 */
[----:B------:R-:W-:Y:S01]  /*66b0*/  ISETP.GE.AND P0, PT, R232, R16, PT ;  /* 0x00000010e800720c */ /* 0x000fe20003f06270 */
[----:B------:R2:W-:Y:S01]  /*66c0*/  STL [R1+0xc], R16 ;  /* 0x00000c1001007387 */ /* 0x0005e20000100800 */
[----:B------:R-:W-:-:S02]  /*66d0*/  FADD.FTZ R246, R21, R246 ;  /* 0x000000f615f67221 */ /* 0x000fc40000010000 */
[----:B------:R-:W-:Y:S02]  /*66e0*/  FADD.FTZ R0, R7, R0 ;  /* 0x0000000007007221 */ /* 0x000fe40000010000 */
[----:B------:R-:W-:Y:S01]  /*66f0*/  HMMA.16816.F32.BF16 R116, R72, R112, R116 ;  /* 0x000000704874723c */ /* 0x000fe20000041874 */
[----:B------:R-:W-:Y:S02]  /*6700*/  FADD.FTZ R246, R15, R246 ;  /* 0x000000f60ff67221 */ /* 0x000fe40000010000 */
[----:B------:R-:W-:-:S05]  /*6710*/  FADD.FTZ R0, R6, R0 ;  /* 0x0000000006007221 */ /* 0x000fca0000010000 */
[----:B------:R2:W-:Y:S01]  /*6720*/  STL [R1], R0 ;  /* 0x0000000001007387 */ /* 0x0005e20000100800 */
[C---:B-1----:R-:W-:Y:S08]  /*6730*/  HMMA.16816.F32.BF16 R100, R72.reuse, R96, R100 ;  /* 0x000000604864723c */ /* 0x042ff00000041864 */
        /* <DEDUP_REMOVED lines=9> */
[----:B------:R-:W-:Y:S01]  /*67d0*/  HMMA.16816.F32.BF16 R72, R72, R10, R36 ;  /* 0x0000000a4848723c */ /* 0x000fe20000041824 */
[----:B------:R-:W-:Y:S01]  /*67e0*/  @!UPT UIADD3 URZ, URZ, URZ, URZ ;  /* 0x0000003f3f3ff290 */ /* 0x000fe2000fffe03f */
[----:B------:R-:W-:Y:S11]  /*67f0*/  @!P0 BRA `(.L_x_81) ;  /* 0x00004d5000008947 */ /* 0x000ff60003800000 */
[----:B--2---:R-:W-:Y:S02]  /*6800*/  MOV R70, R12 ;  /* 0x0000000c00467202 */ /* 0x004fe40000000f00 */
[----:B------:R-:W-:-:S02]  /*6810*/  MOV R69, R68 ;  /* 0x0000004400457202 */ /* 0x000fc40000000f00 */
[----:B------:R-:W-:-:S07]  /*6820*/  MOV R240, R232 ;  /* 0x000000e800f07202 */ /* 0x000fce0000000f00 */
.L_x_92:
[----:B------:R-:W2:Y:S01]  /*6830*/  LDL R0, [R1+0x4] ;  /* 0x0000040001007983 */ /* 0x000ea20000100800 */
[----:B------:R-:W-:Y:S04]  /*6840*/  DEPBAR.LE SB0, 0x0 ;  /* 0x000080000000791a */ /* 0x000fe80000000000 */
[----:B------:R-:W-:Y:S01]  /*6850*/  WARPSYNC 0xffffffff ;  /* 0xffffffff00007948 */ /* 0x000fe20003800000 */
[----:B------:R-:W-:Y:S06]  /*6860*/  BAR.SYNC.DEFER_BLOCKING 0x0 ;  /* 0x0000000000007b1d */ /* 0x000fec0000010000 */
[----:B------:R1:W3:Y:S01]  /*6870*/  LDSM.16.M88.4 R8, [R71] ;  /* 0x000000004708783b */ /* 0x0002e20000000200 */
[----:B------:R-:W-:Y:S03]  /*6880*/  BSSY B0, `(.L_x_82) ;  /* 0x0000058000007945 */ /* 0x000fe60003800000 */
[----:B------:R1:W4:Y:S04]  /*6890*/  LDSM.16.M88.4 R16, [R71+0x800] ;  /* 0x000800004710783b */ /* 0x0003280000000200 */
[----:B------:R1:W1:Y:S04]  /*68a0*/  LDSM.16.M88.4 R24, [R71+0x1000] ;  /* 0x001000004718783b */ /* 0x0002680000000200 */
[----:B------:R1:W1:Y:S04]  /*68b0*/  LDSM.16.M88.4 R32, [R71+0x1800] ;  /* 0x001800004720783b */ /* 0x0002680000000200 */
[----:B------:R1:W1:Y:S04]  /*68c0*/  LDSM.16.M88.4 R40, [R71+0x2000] ;  /* 0x002000004728783b */ /* 0x0002680000000200 */
        /* <DEDUP_REMOVED lines=8> */
[----:B------:R1:W1:Y:S04]  /*6950*/  LDSM.16.M88.4 R164, [R220] ;  /* 0x00000000dca4783b */ /* 0x0002680000000200 */
[----:B------:R1:W1:Y:S04]  /*6960*/  LDSM.16.M88.4 R168, [R221] ;  /* 0x00000000dda8783b */ /* 0x0002680000000200 */
[----:B------:R1:W1:Y:S01]  /*6970*/  LDSM.16.M88.4 R172, [R222] ;  /* 0x00000000deac783b */ /* 0x0002620000000200 */
[----:B--2---:R-:W-:Y:S11]  /*6980*/  ISETP.GT.AND P0, PT, R0, R240, PT ;  /* 0x000000f00000720c */ /* 0x004ff60003f04270 */
[----:B------:R-:W-:Y:S02]  /*6990*/  @!UPT UIADD3 URZ, URZ, URZ, URZ ;  /* 0x0000003f3f3ff290 */ /* 0x000fe4000fffe03f */
[----:B------:R-:W-:-:S05]  /*69a0*/  @P0 BRA `(.L_x_83) ;  /* 0x0000045000000947 */ /* 0x000fca0003800000 */
[----:B-1-34-:R-:W-:Y:S01]  /*69b0*/  IMAD.WIDE.U32 R2, R239, c[0x0][0x208], RZ ;  /* 0x00008200ef027a25 */ /* 0x01afe200078e00ff */
[----:B------:R-:W-:Y:S01]  /*69c0*/  SHF.R.S32.HI R0, RZ, 0x1f, R239 ;  /* 0x0000001fff007819 */ /* 0x000fe200000114ef */
[----:B------:R-:W2:Y:S02]  /*69d0*/  LDL.64 R6, [R1+0x28] ;  /* 0x0000280001067983 */ /* 0x000ea40000100a00 */
[----:B------:R-:W-:Y:S02]  /*69e0*/  IMAD.SHL.U32 R21, R242, 0x2, RZ ;  /* 0x00000002f2157824 */ /* 0x000fe400078e00ff */
[----:B------:R-:W-:Y:S02]  /*69f0*/  IMAD R0, R0, c[0x0][0x208], RZ ;  /* 0x0000820000007a24 */ /* 0x000fe400078e02ff */
[----:B------:R-:W3:Y:S01]  /*6a00*/  LDL R5, [R1+0x38] ;  /* 0x0000380001057983 */ /* 0x000ee20000100800 */
[----:B------:R-:W-:Y:S02]  /*6a10*/  IMAD.SHL.U32 R20, R241, 0x2, RZ ;  /* 0x00000002f1147824 */ /* 0x000fe400078e00ff */
[----:B------:R-:W-:Y:S04]  /*6a20*/  IMAD R0, R239, c[0x0][0x20c], R0 ;  /* 0x00008300ef007a24 */ /* 0x000fe800078e0200 */
[----:B------:R-:W-:Y:S01]  /*6a30*/  IMAD.IADD R3, R3, 0x1, R0 ;  /* 0x0000000103037824 */ /* 0x000fe200078e0200 */
[----:B------:R-:W-:Y:S03]  /*6a40*/  SHF.R.S32.HI R0, RZ, 0x1f, R238 ;  /* 0x0000001fff007819 */ /* 0x000fe600000114ee */
[----:B------:R-:W-:Y:S04]  /*6a50*/  IMAD.WIDE.U32 R2, R238, c[0x0][0x218], R2 ;  /* 0x00008600ee027a25 */ /* 0x000fe800078e0002 */
[----:B------:R-:W-:Y:S04]  /*6a60*/  IMAD R4, R0, c[0x0][0x218], RZ ;  /* 0x0000860000047a24 */ /* 0x000fe800078e02ff */
[----:B------:R-:W-:Y:S01]  /*6a70*/  IMAD R4, R238, c[0x0][0x21c], R4 ;  /* 0x00008700ee047a24 */ /* 0x000fe200078e0204 */
[----:B--2---:R-:W-:Y:S02]  /*6a80*/  IADD3 R0, P0, R6, R2, RZ ;  /* 0x0000000206007210 */ /* 0x004fe40007f1e0ff */
[----:B------:R-:W-:Y:S02]  /*6a90*/  SHF.R.S32.HI R6, RZ, 0x1f, R242 ;  /* 0x0000001fff067819 */ /* 0x000fe400000114f2 */
[----:B---3--:R-:W-:Y:S02]  /*6aa0*/  IADD3.X R2, R5, R3, R4, P0, !PT ;  /* 0x0000000305027210 */ /* 0x008fe400007fe404 */
[C---:B------:R-:W-:Y:S02]  /*6ab0*/  LEA R4, P0, R0.reuse, c[0x0][0x1f8], 0x1 ;  /* 0x00007e0000047a11 */ /* 0x040fe400078008ff */
[----:B------:R-:W-:Y:S02]  /*6ac0*/  SHF.R.S32.HI R5, RZ, 0x1f, R241 ;  /* 0x0000001fff057819 */ /* 0x000fe400000114f1 */
[----:B------:R-:W-:Y:S02]  /*6ad0*/  LEA.HI.X R0, R0, c[0x0][0x1fc], R2, 0x1, P0 ;  /* 0x00007f0000007a11 */ /* 0x000fe400000f0c02 */
[----:B------:R-:W-:Y:S02]  /*6ae0*/  SHF.L.U64.HI R6, R242, 0x1, R6 ;  /* 0x00000001f2067819 */ /* 0x000fe40000010206 */
[----:B------:R-:W-:Y:S01]  /*6af0*/  SHF.L.U64.HI R5, R241, 0x1, R5 ;  /* 0x00000001f1057819 */ /* 0x000fe20000010205 */
[----:B------:R-:W-:-:S05]  /*6b00*/  BRA.DIV ~URZ, `(.L_x_84) ;  /* 0x0000b9327f007947 */ /* 0x000fca000b800000 */
[----:B------:R1:W2:Y:S02]  /*6b10*/  SHFL.IDX PT, R7, R0, RZ, 0x181f ;  /* 0x00181fff00077589 */ /* 0x0002a400000e0000 */
.L_x_119:
[----:B------:R-:W-:-:S05]  /*6b20*/  BRA.DIV ~URZ, `(.L_x_85) ;  /* 0x0000b9827f007947 */ /* 0x000fca000b800000 */
[----:B------:R-:W3:Y:S01]  /*6b30*/  SHFL.IDX PT, R14, R4, RZ, 0x181f ;  /* 0x00181fff040e7589 */ /* 0x000ee200000e0000 */
[----:B------:R-:W-:Y:S02]  /*6b40*/  ISETP.GE.AND P2, PT, R241, c[0x0][0x1d4], PT ;  /* 0x00007500f1007a0c */ /* 0x000fe40003f46270 */
[CC--:B---3--:R-:W-:Y:S02]  /*6b50*/  IADD3 R2, P0, R14.reuse, R20.reuse, RZ ;  /* 0x000000140e027210 */ /* 0x0c8fe40007f1e0ff */
[-C--:B------:R-:W-:Y:S03]  /*6b60*/  IADD3 R14, P5, R14, R21.reuse, RZ ;  /* 0x000000150e0e7210 */ /* 0x080fe60007fbe0ff */
[C-C-:B--2---:R-:W-:Y:S01]  /*6b70*/  IMAD.X R3, R7.reuse, 0x1, R5.reuse, P0 ;  /* 0x0000000107037824 */ /* 0x144fe200000e0605 */
[----:B------:R-:W-:Y:S01]  /*6b80*/  ISETP.GE.AND P0, PT, R242, c[0x0][0x1d4], PT ;  /* 0x00007500f2007a0c */ /* 0x000fe20003f06270 */
[--C-:B------:R-:W-:Y:S02]  /*6b90*/  IMAD.X R15, R7, 0x1, R6.reuse, P5 ;  /* 0x00000001070f7824 */ /* 0x100fe400028e0606 */
[----:B------:R-:W-:Y:S04]  /*6ba0*/  SHFL.IDX PT, R7, R4, 0x2, 0x181f ;  /* 0x00581f0004077f89 */ /* 0x000fe800000e0000 */
[----:B------:R-:W-:Y:S01]  /*6bb0*/  @!PT LDS RZ, [RZ] ;  /* 0x00000000fffff984 */ /* 0x000fe20000000800 */
[----:B------:R2:W-:Y:S06]  /*6bc0*/  LDGSTS.E.BYPASS.LTC128B.128 [R227+0x100], [R2.64], !P2 ;  /* 0x0010000002e37fae */ /* 0x0005ec000d101d46 */
[----:B------:R3:W-:Y:S04]  /*6bd0*/  LDGSTS.E.BYPASS.LTC128B.128 [R227+0x4100], [R14.64], !P0 ;  /* 0x041000000ee37fae */ /* 0x0007e8000c101d46 */
[----:B--2---:R-:W2:Y:S04]  /*6be0*/  SHFL.IDX PT, R2, R4, 0x1, 0x181f ;  /* 0x00381f0004027f89 */ /* 0x004ea800000e0000 */
[----:B------:R-:W4:Y:S04]  /*6bf0*/  SHFL.IDX PT, R3, R0, 0x1, 0x181f ;  /* 0x00381f0000037f89 */ /* 0x000f2800000e0000 */
[----:B------:R-:W-:Y:S01]  /*6c00*/  SHFL.IDX PT, R4, R4, 0x3, 0x181f ;  /* 0x00781f0004047f89 */ /* 0x000fe200000e0000 */
[CC--:B--2---:R-:W-:Y:S02]  /*6c10*/  IADD3 R12, P6, R2.reuse, R20.reuse, RZ ;  /* 0x00000014020c7210 */ /* 0x0c4fe40007fde0ff */
[-C--:B------:R-:W-:Y:S03]  /*6c20*/  IADD3 R2, P5, R2, R21.reuse, RZ ;  /* 0x0000001502027210 */ /* 0x080fe60007fbe0ff */
[C-C-:B----4-:R-:W-:Y:S02]  /*6c30*/  IMAD.X R13, R3.reuse, 0x1, R5.reuse, P6 ;  /* 0x00000001030d7824 */ /* 0x150fe400030e0605 */
[--C-:B------:R-:W-:Y:S03]  /*6c40*/  IMAD.X R3, R3, 0x1, R6.reuse, P5 ;  /* 0x0000000103037824 */ /* 0x100fe600028e0606 */
[----:B------:R2:W-:Y:S04]  /*6c50*/  LDGSTS.E.BYPASS.LTC128B.128 [R227+0x1100], [R12.64], !P2 ;  /* 0x011000000ce37fae */ /* 0x0005e8000d101d46 */
[----:B------:R4:W-:Y:S04]  /*6c60*/  LDGSTS.E.BYPASS.LTC128B.128 [R227+0x5100], [R2.64], !P0 ;  /* 0x0510000002e37fae */ /* 0x0009e8000c101d46 */
[----:B--2---:R-:W2:Y:S04]  /*6c70*/  SHFL.IDX PT, R12, R0, 0x2, 0x181f ;  /* 0x00581f00000c7f89 */ /* 0x004ea800000e0000 */
[----:B-1----:R-:W1:Y:S01]  /*6c80*/  SHFL.IDX PT, R0, R0, 0x3, 0x181f ;  /* 0x00781f0000007f89 */ /* 0x002e6200000e0000 */
[C---:B----4-:R-:W-:Y:S05]  /*6c90*/  IADD3 R2, P5, R7.reuse, R20, RZ ;  /* 0x0000001407027210 */ /* 0x050fea0007fbe0ff */
[C---:B--2---:R-:W-:Y:S05]  /*6ca0*/  IMAD.X R3, R12.reuse, 0x1, R5, P5 ;  /* 0x000000010c037824 */ /* 0x044fea00028e0605 */
[----:B------:R2:W-:Y:S02]  /*6cb0*/  LDGSTS.E.BYPASS.LTC128B.128 [R227+0x2100], [R2.64], !P2 ;  /* 0x0210000002e37fae */ /* 0x0005e4000d101d46 */
[----:B--2---:R-:W-:Y:S02]  /*6cc0*/  IADD3 R2, P5, R7, R21, RZ ;  /* 0x0000001507027210 */ /* 0x004fe40007fbe0ff */
[----:B------:R-:W-:Y:S03]  /*6cd0*/  SEL R7, RZ, 0x10, P2 ;  /* 0x00000010ff077807 */ /* 0x000fe60001000000 */
[----:B------:R-:W-:Y:S01]  /*6ce0*/  IMAD.X R3, R12, 0x1, R6, P5 ;  /* 0x000000010c037824 */ /* 0x000fe200028e0606 */
[----:B------:R-:W-:Y:S04]  /*6cf0*/  SEL R12, RZ, 0x10, P0 ;  /* 0x00000010ff0c7807 */ /* 0x000fe80000000000 */
[----:B------:R3:W-:Y:S03]  /*6d00*/  LDGSTS.E.BYPASS.LTC128B.128 [R227+0x6100], [R2.64], !P0 ;  /* 0x0610000002e37fae */ /* 0x0007e6000c101d46 */
.L_x_120:
[C---:B-1----:R-:W-:Y:S02]  /*6d10*/  ISETP.NE.U32.AND P5, PT, R7.reuse, RZ, PT ;  /* 0x000000ff0700720c */ /* 0x042fe40003fa5070 */
[----:B------:R-:W-:Y:S04]  /*6d20*/  IADD3 R7, -R7, 0x10, RZ ;  /* 0x0000001007077810 */ /* 0x000fe80007ffe1ff */
[----:B------:R-:W-:Y:S04]  /*6d30*/  LOP3.LUT R7, R7, 0xf, RZ, 0xc0, !PT ;  /* 0x0000000f07077812 */ /* 0x000fe800078ec0ff */
[----:B---3--:R-:W-:Y:S04]  /*6d40*/  IADD3 R2, P2, P0, R7, R4, R20 ;  /* 0x0000000407027210 */ /* 0x008fe8000785e014 */
[----:B------:R-:W-:Y:S05]  /*6d50*/  IADD3.X R3, RZ, R0, R5, P2, P0 ;  /* 0x00000000ff037210 */ /* 0x000fea00017e0405 */
[----:B------:R-:W-:Y:S01]  /*6d60*/  @!PT LDS RZ, [RZ] ;  /* 0x00000000fffff984 */ /* 0x000fe20000000800 */
[----:B------:R-:W-:Y:S01]  /*6d70*/  @!PT LDS RZ, [RZ] ;  /* 0x00000000fffff984 */ /* 0x000fe20000000800 */
[----:B------:R-:W-:Y:S01]  /*6d80*/  @!PT LDS RZ, [RZ] ;  /* 0x00000000fffff984 */ /* 0x000fe20000000800 */
[----:B------:R1:W-:Y:S01]  /*6d90*/  LDGSTS.E.BYPASS.LTC128B.128.ZFILL [R227+0x3100], [R2.64], P5 ;  /* 0x0310000002e37fae */ /* 0x0003e2000a941d46 */
[C---:B------:R-:W-:Y:S02]  /*6da0*/  ISETP.NE.U32.AND P5, PT, R12.reuse, RZ, PT ;  /* 0x000000ff0c00720c */ /* 0x040fe40003fa5070 */
[----:B------:R-:W-:Y:S04]  /*6db0*/  IADD3 R12, -R12, 0x10, RZ ;  /* 0x000000100c0c7810 */ /* 0x000fe80007ffe1ff */
[----:B------:R-:W-:Y:S04]  /*6dc0*/  LOP3.LUT R12, R12, 0xf, RZ, 0xc0, !PT ;  /* 0x0000000f0c0c7812 */ /* 0x000fe800078ec0ff */
[----:B-1----:R-:W-:Y:S04]  /*6dd0*/  IADD3 R2, P2, P0, R12, R4, R21 ;  /* 0x000000040c027210 */ /* 0x002fe8000785e015 */
[----:B------:R-:W-:Y:S05]  /*6de0*/  IADD3.X R3, RZ, R0, R6, P2, P0 ;  /* 0x00000000ff037210 */ /* 0x000fea00017e0406 */
[----:B------:R1:W-:Y:S04]  /*6df0*/  LDGSTS.E.BYPASS.LTC128B.128.ZFILL [R227+0x7100], [R2.64], P5 ;  /* 0x0710000002e37fae */ /* 0x0003e8000a941d46 */
.L_x_83:
[----:B-1-34-:R-:W-:Y:S05]  /*6e00*/  BSYNC B0 ;  /* 0x0000000000007941 */ /* 0x01afea0003800000 */
.L_x_82:
[----:B------:R-:W0:Y:S01]  /*6e10*/  LDGDEPBAR ;  /* 0x00000000000079af */ /* 0x000e220000000000 */
[----:B------:R-:W-:Y:S01]  /*6e20*/  WARPSYNC 0xffffffff ;  /* 0xffffffff00007948 */ /* 0x000fe20003800000 */
[C---:B------:R-:W-:Y:S01]  /*6e30*/  HMMA.16816.F32.BF16 R4, R136.reuse, R8, RZ ;  /* 0x000000088804723c */ /* 0x040fe200000418ff */
[----:B------:R-:W-:Y:S05]  /*6e40*/  BSSY B0, `(.L_x_86) ;  /* 0x0000193000007945 */ /* 0x000fea0003800000 */
[----:B------:R-:W2:Y:S02]  /*6e50*/  LDL R0, [R1+0x4] ;  /* 0x0000040001007983 */ /* 0x000ea40000100800 */
[C---:B------:R-:W-:Y:S08]  /*6e60*/  HMMA.16816.F32.BF16 R8, R136.reuse, R10, RZ ;  /* 0x0000000a8808723c */ /* 0x040ff000000418ff */
        /* <DEDUP_REMOVED lines=13> */
[----:B------:R-:W-:Y:S08]  /*6f40*/  HMMA.16816.F32.BF16 R64, R136, R66, RZ ;  /* 0x000000428840723c */ /* 0x000ff000000418ff */
[C---:B------:R-:W-:Y:S08]  /*6f50*/  HMMA.16816.F32.BF16 R4, R140.reuse, R144, R4 ;  /* 0x000000908c04723c */ /* 0x040ff00000041804 */
[C---:B------:R-:W-:Y:S01]  /*6f60*/  HMMA.16816.F32.BF16 R8, R140.reuse, R146, R8 ;  /* 0x000000928c08723c */ /* 0x040fe20000041808 */
[----:B------:R-:W1:Y:S07]  /*6f70*/  LDSM.16.M88.4 R144, [R201] ;  /* 0x00000000c990783b */ /* 0x000e6e0000000200 */
[C---:B------:R-:W-:Y:S08]  /*6f80*/  HMMA.16816.F32.BF16 R12, R140.reuse, R148, R12 ;  /* 0x000000948c0c723c */ /* 0x040ff0000004180c */
[C---:B------:R-:W-:Y:S01]  /*6f90*/  HMMA.16816.F32.BF16 R16, R140.reuse, R150, R16 ;  /* 0x000000968c10723c */ /* 0x040fe20000041810 */
[----:B------:R-:W3:Y:S07]  /*6fa0*/  LDSM.16.M88.4 R148, [R201+0x800] ;  /* 0x00080000c994783b */ /* 0x000eee0000000200 */
[C---:B------:R-:W-:Y:S08]  /*6fb0*/  HMMA.16816.F32.BF16 R20, R140.reuse, R152, R20 ;  /* 0x000000988c14723c */ /* 0x040ff00000041814 */
[C---:B------:R-:W-:Y:S01]  /*6fc0*/  HMMA.16816.F32.BF16 R24, R140.reuse, R154, R24 ;  /* 0x0000009a8c18723c */ /* 0x040fe20000041818 */
[----:B------:R-:W4:Y:S07]  /*6fd0*/  LDSM.16.M88.4 R152, [R201+0x1000] ;  /* 0x00100000c998783b */ /* 0x000f2e0000000200 */
        /* <DEDUP_REMOVED lines=11> */
[----:B------:R-:W-:Y:S07]  /*7090*/  LDSM.16.M88.4 R168, [R200+-0x3000] ;  /* 0xffd00000c8a8783b */ /* 0x000fee0000000200 */
[C---:B------:R-:W-:Y:S08]  /*70a0*/  HMMA.16816.F32.BF16 R60, R140.reuse, R172, R60 ;  /* 0x000000ac8c3c723c */ /* 0x040ff0000004183c */
[----:B------:R-:W-:Y:S08]  /*70b0*/  HMMA.16816.F32.BF16 R64, R140, R174, R64 ;  /* 0x000000ae8c40723c */ /* 0x000ff00000041840 */
[C---:B-1----:R-:W-:Y:S08]  /*70c0*/  HMMA.16816.F32.BF16 R4, R176.reuse, R144, R4 ;  /* 0x00000090b004723c */ /* 0x042ff00000041804 */
[C---:B------:R-:W-:Y:S01]  /*70d0*/  HMMA.16816.F32.BF16 R8, R176.reuse, R146, R8 ;  /* 0x00000092b008723c */ /* 0x040fe20000041808 */
[----:B------:R-:W1:Y:S07]  /*70e0*/  LDSM.16.M88.4 R144, [R201+0x3000] ;  /* 0x00300000c990783b */ /* 0x000e6e0000000200 */
[C---:B---3--:R-:W-:Y:S08]  /*70f0*/  HMMA.16816.F32.BF16 R12, R176.reuse, R148, R12 ;  /* 0x00000094b00c723c */ /* 0x048ff0000004180c */
[C---:B------:R-:W-:Y:S01]  /*7100*/  HMMA.16816.F32.BF16 R16, R176.reuse, R150, R16 ;  /* 0x00000096b010723c */ /* 0x040fe20000041810 */
[----:B------:R-:W3:Y:S07]  /*7110*/  LDSM.16.M88.4 R148, [R201+0x3800] ;  /* 0x00380000c994783b */ /* 0x000eee0000000200 */
[C---:B----4-:R-:W-:Y:S08]  /*7120*/  HMMA.16816.F32.BF16 R20, R176.reuse, R152, R20 ;  /* 0x00000098b014723c */ /* 0x050ff00000041814 */
[C---:B------:R-:W-:Y:S01]  /*7130*/  HMMA.16816.F32.BF16 R24, R176.reuse, R154, R24 ;  /* 0x0000009ab018723c */ /* 0x040fe20000041818 */
[----:B------:R-:W4:Y:S07]  /*7140*/  LDSM.16.M88.4 R152, [R200+-0x4000] ;  /* 0xffc00000c898783b */ /* 0x000f2e0000000200 */
[C---:B-----5:R-:W-:Y:S03]  /*7150*/  HMMA.16816.F32.BF16 R28, R176.reuse, R156, R28 ;  /* 0x0000009cb01c723c */ /* 0x060fe6000004181c */
[----:B--2---:R-:W-:Y:S05]  /*7160*/  ISETP.GT.AND P0, PT, R240, R0, PT ;  /* 0x00000000f000720c */ /* 0x004fea0003f04270 */
[C---:B------:R-:W-:Y:S01]  /*7170*/  HMMA.16816.F32.BF16 R32, R176.reuse, R158, R32 ;  /* 0x0000009eb020723c */ /* 0x040fe20000041820 */
[----:B------:R-:W2:Y:S07]  /*7180*/  LDSM.16.M88.4 R156, [R200+-0x3800] ;  /* 0xffc80000c89c783b */ /* 0x000eae0000000200 */
[C---:B------:R-:W-:Y:S08]  /*7190*/  HMMA.16816.F32.BF16 R36, R176.reuse, R160, R36 ;  /* 0x000000a0b024723c */ /* 0x040ff00000041824 */
[C---:B------:R-:W-:Y:S01]  /*71a0*/  HMMA.16816.F32.BF16 R40, R176.reuse, R162, R40 ;  /* 0x000000a2b028723c */ /* 0x040fe20000041828 */
[----:B------:R-:W5:Y:S07]  /*71b0*/  LDSM.16.M88.4 R160, [R200+-0x2800] ;  /* 0xffd80000c8a0783b */ /* 0x000f6e0000000200 */
[C---:B------:R-:W-:Y:S08]  /*71c0*/  HMMA.16816.F32.BF16 R44, R176.reuse, R164, R44 ;  /* 0x000000a4b02c723c */ /* 0x040ff0000004182c */
[C---:B------:R-:W-:Y:S01]  /*71d0*/  HMMA.16816.F32.BF16 R48, R176.reuse, R166, R48 ;  /* 0x000000a6b030723c */ /* 0x040fe20000041830 */
[----:B------:R-:W2:Y:S07]  /*71e0*/  LDSM.16.M88.4 R164, [R200+-0x2000] ;  /* 0xffe00000c8a4783b */ /* 0x000eae0000000200 */
[C---:B-1----:R-:W-:Y:S08]  /*71f0*/  HMMA.16816.F32.BF16 R52, R176.reuse, R144, R52 ;  /* 0x00000090b034723c */ /* 0x042ff00000041834 */
[C---:B------:R-:W-:Y:S01]  /*7200*/  HMMA.16816.F32.BF16 R56, R176.reuse, R146, R56 ;  /* 0x00000092b038723c */ /* 0x040fe20000041838 */
[----:B------:R-:W1:Y:S07]  /*7210*/  LDSM.16.M88.4 R144, [R200+-0x1800] ;  /* 0xffe80000c890783b */ /* 0x000e6e0000000200 */
[C---:B---3--:R-:W-:Y:S08]  /*7220*/  HMMA.16816.F32.BF16 R60, R176.reuse, R148, R60 ;  /* 0x00000094b03c723c */ /* 0x048ff0000004183c */
[----:B------:R-:W-:Y:S01]  /*7230*/  HMMA.16816.F32.BF16 R64, R176, R150, R64 ;  /* 0x00000096b040723c */ /* 0x000fe20000041840 */
[----:B------:R-:W3:Y:S07]  /*7240*/  LDSM.16.M88.4 R148, [R200+-0x1000] ;  /* 0xfff00000c894783b */ /* 0x000eee0000000200 */
[C---:B----4-:R-:W-:Y:S08]  /*7250*/  HMMA.16816.F32.BF16 R4, R180.reuse, R152, R4 ;  /* 0x00000098b404723c */ /* 0x050ff00000041804 */
[C---:B------:R-:W-:Y:S01]  /*7260*/  HMMA.16816.F32.BF16 R8, R180.reuse, R154, R8 ;  /* 0x0000009ab408723c */ /* 0x040fe20000041808 */
[----:B------:R-:W4:Y:S07]  /*7270*/  LDSM.16.M88.4 R152, [R200+-0x800] ;  /* 0xfff80000c898783b */ /* 0x000f2e0000000200 */
[C---:B--2---:R-:W-:Y:S08]  /*7280*/  HMMA.16816.F32.BF16 R12, R180.reuse, R156, R12 ;  /* 0x0000009cb40c723c */ /* 0x044ff0000004180c */
[C---:B------:R-:W-:Y:S01]  /*7290*/  HMMA.16816.F32.BF16 R16, R180.reuse, R158, R16 ;  /* 0x0000009eb410723c */ /* 0x040fe20000041810 */
[----:B------:R-:W2:Y:S07]  /*72a0*/  LDSM.16.M88.4 R156, [R71+0x4000] ;  /* 0x00400000479c783b */ /* 0x000eae0000000200 */
[C---:B------:R-:W-:Y:S08]  /*72b0*/  HMMA.16816.F32.BF16 R20, R180.reuse, R168, R20 ;  /* 0x000000a8b414723c */ /* 0x040ff00000041814 */
[C---:B------:R-:W-:Y:S01]  /*72c0*/  HMMA.16816.F32.BF16 R24, R180.reuse, R170, R24 ;  /* 0x000000aab418723c */ /* 0x040fe20000041818 */
[----:B------:R-:W-:Y:S07]  /*72d0*/  LDSM.16.M88.4 R168, [R71+0x5000] ;  /* 0x0050000047a8783b */ /* 0x000fee0000000200 */
[C---:B-----5:R-:W-:Y:S08]  /*72e0*/  HMMA.16816.F32.BF16 R28, R180.reuse, R160, R28 ;  /* 0x000000a0b41c723c */ /* 0x060ff0000004181c */
[C---:B------:R-:W-:Y:S01]  /*72f0*/  HMMA.16816.F32.BF16 R32, R180.reuse, R162, R32 ;  /* 0x000000a2b420723c */ /* 0x040fe20000041820 */
[----:B------:R-:W5:Y:S07]  /*7300*/  LDSM.16.M88.4 R160, [R71+0x4800] ;  /* 0x0048000047a0783b */ /* 0x000f6e0000000200 */
[C---:B------:R-:W-:Y:S08]  /*7310*/  HMMA.16816.F32.BF16 R36, R180.reuse, R164, R36 ;  /* 0x000000a4b424723c */ /* 0x040ff00000041824 */
[C---:B------:R-:W-:Y:S01]  /*7320*/  HMMA.16816.F32.BF16 R40, R180.reuse, R166, R40 ;  /* 0x000000a6b428723c */ /* 0x040fe20000041828 */
[----:B------:R-:W2:Y:S07]  /*7330*/  LDSM.16.M88.4 R164, [R71+0x5800] ;  /* 0x0058000047a4783b */ /* 0x000eae0000000200 */
[C---:B-1----:R-:W-:Y:S08]  /*7340*/  HMMA.16816.F32.BF16 R44, R180.reuse, R144, R44 ;  /* 0x00000090b42c723c */ /* 0x042ff0000004182c */
[C---:B------:R-:W-:Y:S01]  /*7350*/  HMMA.16816.F32.BF16 R48, R180.reuse, R146, R48 ;  /* 0x00000092b430723c */ /* 0x040fe20000041830 */
[----:B------:R-:W1:Y:S07]  /*7360*/  LDSM.16.M88.4 R144, [R71+0x6000] ;  /* 0x006000004790783b */ /* 0x000e6e0000000200 */
[C---:B---3--:R-:W-:Y:S08]  /*7370*/  HMMA.16816.F32.BF16 R52, R180.reuse, R148, R52 ;  /* 0x00000094b434723c */ /* 0x048ff00000041834 */
[C---:B------:R-:W-:Y:S01]  /*7380*/  HMMA.16816.F32.BF16 R56, R180.reuse, R150, R56 ;  /* 0x00000096b438723c */ /* 0x040fe20000041838 */
[----:B------:R-:W3:Y:S07]  /*7390*/  LDSM.16.M88.4 R148, [R71+0x6800] ;  /* 0x006800004794783b */ /* 0x000eee0000000200 */
[C---:B----4-:R-:W-:Y:S08]  /*73a0*/  HMMA.16816.F32.BF16 R60, R180.reuse, R152, R60 ;  /* 0x00000098b43c723c */ /* 0x050ff0000004183c */
[----:B------:R-:W-:Y:S01]  /*73b0*/  HMMA.16816.F32.BF16 R64, R180, R154, R64 ;  /* 0x0000009ab440723c */ /* 0x000fe20000041840 */
[----:B------:R-:W4:Y:S07]  /*73c0*/  LDSM.16.M88.4 R152, [R71+0x7000] ;  /* 0x007000004798783b */ /* 0x000f2e0000000200 */
[C---:B--2---:R-:W-:Y:S08]  /*73d0*/  HMMA.16816.F32.BF16 R4, R184.reuse, R156, R4 ;  /* 0x0000009cb804723c */ /* 0x044ff00000041804 */
[C---:B------:R-:W-:Y:S01]  /*73e0*/  HMMA.16816.F32.BF16 R8, R184.reuse, R158, R8 ;  /* 0x0000009eb808723c */ /* 0x040fe20000041808 */
[----:B------:R-:W2:Y:S07]  /*73f0*/  LDSM.16.M88.4 R156, [R71+0x7800] ;  /* 0x00780000479c783b */ /* 0x000eae0000000200 */
[C---:B-----5:R-:W-:Y:S08]  /*7400*/  HMMA.16816.F32.BF16 R12, R184.reuse, R160, R12 ;  /* 0x000000a0b80c723c */ /* 0x060ff0000004180c */
[C---:B------:R-:W-:Y:S01]  /*7410*/  HMMA.16816.F32.BF16 R16, R184.reuse, R162, R16 ;  /* 0x000000a2b810723c */ /* 0x040fe20000041810 */
[----:B------:R-:W5:Y:S07]  /*7420*/  LDSM.16.M88.4 R160, [R207] ;  /* 0x00000000cfa0783b */ /* 0x000f6e0000000200 */
[C---:B------:R-:W-:Y:S08]  /*7430*/  HMMA.16816.F32.BF16 R20, R184.reuse, R168, R20 ;  /* 0x000000a8b814723c */ /* 0x040ff00000041814 */
[C---:B------:R-:W-:Y:S01]  /*7440*/  HMMA.16816.F32.BF16 R24, R184.reuse, R170, R24 ;  /* 0x000000aab818723c */ /* 0x040fe20000041818 */
[----:B------:R-:W2:Y:S07]  /*7450*/  LDSM.16.M88.4 R168, [R208] ;  /* 0x00000000d0a8783b */ /* 0x000eae0000000200 */
[C---:B------:R-:W-:Y:S08]  /*7460*/  HMMA.16816.F32.BF16 R28, R184.reuse, R164, R28 ;  /* 0x000000a4b81c723c */ /* 0x040ff0000004181c */
[C---:B------:R-:W-:Y:S01]  /*7470*/  HMMA.16816.F32.BF16 R32, R184.reuse, R166, R32 ;  /* 0x000000a6b820723c */ /* 0x040fe20000041820 */
[----:B------:R-:W2:Y:S07]  /*7480*/  LDSM.16.M88.4 R164, [R209] ;  /* 0x00000000d1a4783b */ /* 0x000eae0000000200 */
[C---:B-1----:R-:W-:Y:S08]  /*7490*/  HMMA.16816.F32.BF16 R36, R184.reuse, R144, R36 ;  /* 0x00000090b824723c */ /* 0x042ff00000041824 */
[C---:B------:R-:W-:Y:S01]  /*74a0*/  HMMA.16816.F32.BF16 R40, R184.reuse, R146, R40 ;  /* 0x00000092b828723c */ /* 0x040fe20000041828 */
[----:B------:R-:W1:Y:S07]  /*74b0*/  LDSM.16.M88.4 R144, [R210] ;  /* 0x00000000d290783b */ /* 0x000e6e0000000200 */
[C---:B---3--:R-:W-:Y:S08]  /*74c0*/  HMMA.16816.F32.BF16 R44, R184.reuse, R148, R44 ;  /* 0x00000094b82c723c */ /* 0x048ff0000004182c */
[C---:B------:R-:W-:Y:S01]  /*74d0*/  HMMA.16816.F32.BF16 R48, R184.reuse, R150, R48 ;  /* 0x00000096b830723c */ /* 0x040fe20000041830 */
[----:B------:R-:W3:Y:S07]  /*74e0*/  LDSM.16.M88.4 R148, [R211] ;  /* 0x00000000d394783b */ /* 0x000eee0000000200 */
[C---:B----4-:R-:W-:Y:S08]  /*74f0*/  HMMA.16816.F32.BF16 R52, R184.reuse, R152, R52 ;  /* 0x00000098b834723c */ /* 0x050ff00000041834 */
[C---:B------:R-:W-:Y:S01]  /*7500*/  HMMA.16816.F32.BF16 R56, R184.reuse, R154, R56 ;  /* 0x0000009ab838723c */ /* 0x040fe20000041838 */
[----:B------:R-:W4:Y:S07]  /*7510*/  LDSM.16.M88.4 R152, [R212] ;  /* 0x00000000d498783b */ /* 0x000f2e0000000200 */
[C---:B--2---:R-:W-:Y:S08]  /*7520*/  HMMA.16816.F32.BF16 R60, R184.reuse, R156, R60 ;  /* 0x0000009cb83c723c */ /* 0x044ff0000004183c */
[----:B------:R-:W-:Y:S01]  /*7530*/  HMMA.16816.F32.BF16 R64, R184, R158, R64 ;  /* 0x0000009eb840723c */ /* 0x000fe20000041840 */
[----:B------:R-:W2:Y:S07]  /*7540*/  LDSM.16.M88.4 R156, [R213] ;  /* 0x00000000d59c783b */ /* 0x000eae0000000200 */
[C---:B-----5:R-:W-:Y:S08]  /*7550*/  HMMA.16816.F32.BF16 R4, R188.reuse, R160, R4 ;  /* 0x000000a0bc04723c */ /* 0x060ff00000041804 */
[C---:B------:R-:W-:Y:S01]  /*7560*/  HMMA.16816.F32.BF16 R8, R188.reuse, R162, R8 ;  /* 0x000000a2bc08723c */ /* 0x040fe20000041808 */
[----:B------:R-:W5:Y:S07]  /*7570*/  LDSM.16.M88.4 R160, [R214] ;  /* 0x00000000d6a0783b */ /* 0x000f6e0000000200 */
        /* <DEDUP_REMOVED lines=15> */
[C---:B--2---:R-:W-:Y:S08]  /*7670*/  HMMA.16816.F32.BF16 R52, R188.reuse, R156, R52 ;  /* 0x0000009cbc34723c */ /* 0x044ff00000041834 */
[C---:B------:R-:W-:Y:S01]  /*7680*/  HMMA.16816.F32.BF16 R56, R188.reuse, R158, R56 ;  /* 0x0000009ebc38723c */ /* 0x040fe20000041838 */
[----:B------:R-:W2:Y:S07]  /*7690*/  LDSM.16.M88.4 R156, [R201+0x6800] ;  /* 0x00680000c99c783b */ /* 0x000eae0000000200 */
[C---:B-----5:R-:W-:Y:S08]  /*76a0*/  HMMA.16816.F32.BF16 R60, R188.reuse, R160, R60 ;  /* 0x000000a0bc3c723c */ /* 0x060ff0000004183c */
[----:B------:R-:W-:Y:S01]  /*76b0*/  HMMA.16816.F32.BF16 R64, R188, R162, R64 ;  /* 0x000000a2bc40723c */ /* 0x000fe20000041840 */
[----:B------:R-:W5:Y:S07]  /*76c0*/  LDSM.16.M88.4 R160, [R201+0x7000] ;  /* 0x00700000c9a0783b */ /* 0x000f6e0000000200 */
[C---:B------:R-:W-:Y:S08]  /*76d0*/  HMMA.16816.F32.BF16 R4, R192.reuse, R168, R4 ;  /* 0x000000a8c004723c */ /* 0x040ff00000041804 */
[C---:B------:R-:W-:Y:S01]  /*76e0*/  HMMA.16816.F32.BF16 R8, R192.reuse, R170, R8 ;  /* 0x000000aac008723c */ /* 0x040fe20000041808 */
[----:B------:R-:W2:Y:S07]  /*76f0*/  LDSM.16.M88.4 R168, [R201+0x7800] ;  /* 0x00780000c9a8783b */ /* 0x000eae0000000200 */
[C---:B------:R-:W-:Y:S08]  /*7700*/  HMMA.16816.F32.BF16 R12, R192.reuse, R164, R12 ;  /* 0x000000a4c00c723c */ /* 0x040ff0000004180c */
[C---:B------:R-:W-:Y:S01]  /*7710*/  HMMA.16816.F32.BF16 R16, R192.reuse, R166, R16 ;  /* 0x000000a6c010723c */ /* 0x040fe20000041810 */
[----:B------:R-:W2:Y:S07]  /*7720*/  LDSM.16.M88.4 R164, [R200] ;  /* 0x00000000c8a4783b */ /* 0x000eae0000000200 */
[C---:B-1----:R-:W-:Y:S08]  /*7730*/  HMMA.16816.F32.BF16 R20, R192.reuse, R144, R20 ;  /* 0x00000090c014723c */ /* 0x042ff00000041814 */
[C---:B------:R-:W-:Y:S01]  /*7740*/  HMMA.16816.F32.BF16 R24, R192.reuse, R146, R24 ;  /* 0x00000092c018723c */ /* 0x040fe20000041818 */
[----:B------:R-:W1:Y:S07]  /*7750*/  LDSM.16.M88.4 R144, [R200+0x800] ;  /* 0x00080000c890783b */ /* 0x000e6e0000000200 */
[C---:B---3--:R-:W-:Y:S08]  /*7760*/  HMMA.16816.F32.BF16 R28, R192.reuse, R148, R28 ;  /* 0x00000094c01c723c */ /* 0x048ff0000004181c */
[C---:B------:R-:W-:Y:S08]  /*7770*/  HMMA.16816.F32.BF16 R32, R192.reuse, R150, R32 ;  /* 0x00000096c020723c */ /* 0x040ff00000041820 */
[C---:B----4-:R-:W-:Y:S08]  /*7780*/  HMMA.16816.F32.BF16 R36, R192.reuse, R152, R36 ;  /* 0x00000098c024723c */ /* 0x050ff00000041824 */
[C---:B------:R-:W-:Y:S08]  /*7790*/  HMMA.16816.F32.BF16 R40, R192.reuse, R154, R40 ;  /* 0x0000009ac028723c */ /* 0x040ff00000041828 */
[C---:B--2---:R-:W-:Y:S08]  /*77a0*/  HMMA.16816.F32.BF16 R44, R192.reuse, R156, R44 ;  /* 0x0000009cc02c723c */ /* 0x044ff0000004182c */
[C---:B------:R-:W-:Y:S08]  /*77b0*/  HMMA.16816.F32.BF16 R48, R192.reuse, R158, R48 ;  /* 0x0000009ec030723c */ /* 0x040ff00000041830 */
[C---:B-----5:R-:W-:Y:S08]  /*77c0*/  HMMA.16816.F32.BF16 R52, R192.reuse, R160, R52 ;  /* 0x000000a0c034723c */ /* 0x060ff00000041834 */
[C---:B------:R-:W-:Y:S08]  /*77d0*/  HMMA.16816.F32.BF16 R56, R192.reuse, R162, R56 ;  /* 0x000000a2c038723c */ /* 0x040ff00000041838 */
[C---:B------:R-:W-:Y:S08]  /*77e0*/  HMMA.16816.F32.BF16 R60, R192.reuse, R168, R60 ;  /* 0x000000a8c03c723c */ /* 0x040ff0000004183c */
[----:B------:R-:W-:Y:S08]  /*77f0*/  HMMA.16816.F32.BF16 R64, R192, R170, R64 ;  /* 0x000000aac040723c */ /* 0x000ff00000041840 */
[C---:B------:R-:W-:Y:S08]  /*7800*/  HMMA.16816.F32.BF16 R4, R196.reuse, R164, R4 ;  /* 0x000000a4c404723c */ /* 0x040ff00000041804 */
[C---:B------:R-:W-:Y:S08]  /*7810*/  HMMA.16816.F32.BF16 R8, R196.reuse, R166, R8 ;  /* 0x000000a6c408723c */ /* 0x040ff00000041808 */
[C---:B-1----:R-:W-:Y:S08]  /*7820*/  HMMA.16816.F32.BF16 R12, R196.reuse, R144, R12 ;  /* 0x00000090c40c723c */ /* 0x042ff0000004180c */
[----:B------:R-:W-:Y:S01]  /*7830*/  FMUL.FTZ R4, R4, c[0x0][0x320] ;  /* 0x0000c80004047a20 */ /* 0x000fe20000410000 */
[C---:B------:R-:W-:Y:S03]  /*7840*/  HMMA.16816.F32.BF16 R16, R196.reuse, R146, R16 ;  /* 0x00000092c410723c */ /* 0x040fe60000041810 */
[----:B------:R-:W1:Y:S01]  /*7850*/  MUFU.TANH R231, R4 ;  /* 0x0000000400e77308 */ /* 0x000e620000002400 */
[----:B------:R-:W-:Y:S02]  /*7860*/  FMUL.FTZ R5, R5, c[0x0][0x320] ;  /* 0x0000c80005057a20 */ /* 0x000fe40000410000 */
[----:B------:R-:W-:Y:S02]  /*7870*/  FMUL.FTZ R6, R6, c[0x0][0x320] ;  /* 0x0000c80006067a20 */ /* 0x000fe40000410000 */
[----:B------:R-:W-:Y:S04]  /*7880*/  FMUL.FTZ R7, R7, c[0x0][0x320] ;  /* 0x0000c80007077a20 */ /* 0x000fe80000410000 */
[----:B------:R-:W-:Y:S01]  /*7890*/  FMUL.FTZ R8, R8, c[0x0][0x320] ;  /* 0x0000c80008087a20 */ /* 0x000fe20000410000 */
[----:B------:R-:W2:Y:S01]  /*78a0*/  MUFU.TANH R230, R5 ;  /* 0x0000000500e67308 */ /* 0x000ea20000002400 */
[----:B------:R-:W-:Y:S02]  /*78b0*/  FMUL.FTZ R9, R9, c[0x0][0x320] ;  /* 0x0000c80009097a20 */ /* 0x000fe40000410000 */
[----:B------:R-:W-:Y:S02]  /*78c0*/  FMUL.FTZ R10, R10, c[0x0][0x320] ;  /* 0x0000c8000a0a7a20 */ /* 0x000fe40000410000 */
[----:B------:R-:W-:Y:S02]  /*78d0*/  FMUL.FTZ R11, R11, c[0x0][0x320] ;  /* 0x0000c8000b0b7a20 */ /* 0x000fe40000410000 */
[----:B------:R-:W-:Y:S02]  /*78e0*/  FMUL.FTZ R12, R12, c[0x0][0x320] ;  /* 0x0000c8000c0c7a20 */ /* 0x000fe40000410000 */
        /* <DEDUP_REMOVED lines=11> */
[----:B----4-:R-:W4:Y:S09]  /*79a0*/  LDSM.16.M88.4 R4, [R200+0x1000] ;  /* 0x00100000c804783b */ /* 0x010f320000000200 */
[----:B------:R-:W1:Y:S10]  /*79b0*/  MUFU.TANH R235, R10 ;  /* 0x0000000a00eb7308 */ /* 0x000e740000002400 */
[----:B------:R5:W1:Y:S10]  /*79c0*/  MUFU.TANH R234, R11 ;  /* 0x0000000b00ea7308 */ /* 0x000a740000002400 */
[----:B------:R1:W1:Y:S10]  /*79d0*/  MUFU.TANH R171, R12 ;  /* 0x0000000c00ab7308 */ /* 0x0002740000002400 */
[----:B------:R-:W1:Y:S01]  /*79e0*/  MUFU.TANH R170, R13 ;  /* 0x0000000d00aa7308 */ /* 0x000e620000002400 */
[----:B-----5:R-:W5:Y:S01]  /*79f0*/  LDSM.16.M88.4 R8, [R200+0x1800] ;  /* 0x00180000c808783b */ /* 0x020f620000000200 */
[C---:B----4-:R-:W-:Y:S08]  /*7a00*/  HMMA.16816.F32.BF16 R20, R196.reuse, R4, R20 ;  /* 0x00000004c414723c */ /* 0x050ff00000041814 */
[----:B------:R-:W4:Y:S01]  /*7a10*/  MUFU.TANH R233, R14 ;  /* 0x0000000e00e97308 */ /* 0x000f220000002400 */
[C---:B------:R-:W-:Y:S01]  /*7a20*/  HMMA.16816.F32.BF16 R24, R196.reuse, R6, R24 ;  /* 0x00000006c418723c */ /* 0x040fe20000041818 */
[----:B------:R-:W1:Y:S08]  /*7a30*/  LDSM.16.M88.4 R4, [R200+0x2000] ;  /* 0x00200000c804783b */ /* 0x000e700000000200 */
[----:B------:R-:W1:Y:S06]  /*7a40*/  MUFU.TANH R232, R15 ;  /* 0x0000000f00e87308 */ /* 0x000e6c0000002400 */
[----:B------:R-:W-:Y:S04]  /*7a50*/  FMUL.FTZ R20, R20, c[0x0][0x320] ;  /* 0x0000c80014147a20 */ /* 0x000fe80000410000 */
[----:B------:R-:W1:Y:S01]  /*7a60*/  MUFU.TANH R169, R16 ;  /* 0x0000001000a97308 */ /* 0x000e620000002400 */
[----:B------:R-:W-:Y:S02]  /*7a70*/  FMUL.FTZ R21, R21, c[0x0][0x320] ;  /* 0x0000c80015157a20 */ /* 0x000fe40000410000 */
[----:B------:R-:W-:Y:S02]  /*7a80*/  FMUL.FTZ R22, R22, c[0x0][0x320] ;  /* 0x0000c80016167a20 */ /* 0x000fe40000410000 */
[----:B------:R-:W-:Y:S02]  /*7a90*/  FMUL.FTZ R23, R23, c[0x0][0x320] ;  /* 0x0000c80017177a20 */ /* 0x000fe40000410000 */
[----:B------:R-:W-:Y:S02]  /*7aa0*/  FMUL.FTZ R25, R25, c[0x0][0x320] ;  /* 0x0000c80019197a20 */ /* 0x000fe40000410000 */
[----:B------:R-:W-:Y:S01]  /*7ab0*/  FMUL.FTZ R26, R26, c[0x0][0x320] ;  /* 0x0000c8001a1a7a20 */ /* 0x000fe20000410000 */
[----:B------:R-:W2:Y:S01]  /*7ac0*/  MUFU.TANH R166, R17 ;  /* 0x0000001100a67308 */ /* 0x000ea20000002400 */
[----:B------:R-:W-:Y:S02]  /*7ad0*/  FMUL.FTZ R27, R27, c[0x0][0x320] ;  /* 0x0000c8001b1b7a20 */ /* 0x000fe40000410000 */
[----:B------:R-:W-:Y:S01]  /*7ae0*/  FMUL.FTZ R24, R24, c[0x0][0x320] ;  /* 0x0000c80018187a20 */ /* 0x000fe20000410000 */
[C---:B-----5:R-:W-:Y:S06]  /*7af0*/  HMMA.16816.F32.BF16 R28, R196.reuse, R8, R28 ;  /* 0x00000008c41c723c */ /* 0x060fec000004181c */
[----:B------:R-:W2:Y:S02]  /*7b00*/  MUFU.TANH R228, R18 ;  /* 0x0000001200e47308 */ /* 0x000ea40000002400 */
[C---:B------:R-:W-:Y:S01]  /*7b10*/  HMMA.16816.F32.BF16 R32, R196.reuse, R10, R32 ;  /* 0x0000000ac420723c */ /* 0x040fe20000041820 */
[----:B------:R-:W5:Y:S07]  /*7b20*/  LDSM.16.M88.4 R8, [R200+0x2800] ;  /* 0x00280000c808783b */ /* 0x000f6e0000000200 */
[----:B------:R-:W2:Y:S01]  /*7b30*/  MUFU.TANH R175, R19 ;  /* 0x0000001300af7308 */ /* 0x000ea20000002400 */
[C---:B-1----:R-:W-:Y:S07]  /*7b40*/  HMMA.16816.F32.BF16 R36, R196.reuse, R4, R36 ;  /* 0x00000004c424723c */ /* 0x042fee0000041824 */
[----:B------:R-:W-:Y:S01]  /*7b50*/  FMUL.FTZ R28, R28, c[0x0][0x320] ;  /* 0x0000c8001c1c7a20 */ /* 0x000fe20000410000 */
[C---:B------:R-:W-:Y:S01]  /*7b60*/  HMMA.16816.F32.BF16 R40, R196.reuse, R6, R40 ;  /* 0x00000006c428723c */ /* 0x040fe20000041828 */
[----:B------:R-:W1:Y:S01]  /*7b70*/  MUFU.TANH R163, R20 ;  /* 0x0000001400a37308 */ /* 0x000e620000002400 */
[----:B------:R-:W1:Y:S02]  /*7b80*/  LDSM.16.M88.4 R4, [R200+0x3000] ;  /* 0x00300000c804783b */ /* 0x000e640000000200 */
[----:B------:R-:W-:Y:S02]  /*7b90*/  FMUL.FTZ R29, R29, c[0x0][0x320] ;  /* 0x0000c8001d1d7a20 */ /* 0x000fe40000410000 */
        /* <DEDUP_REMOVED lines=8> */
[----:B------:R-:W2:Y:S01]  /*7c20*/  MUFU.TANH R173, R22 ;  /* 0x0000001600ad7308 */ /* 0x000ea20000002400 */
[----:B------:R-:W-:Y:S01]  /*7c30*/  FMUL.FTZ R37, R37, c[0x0][0x320] ;  /* 0x0000c80025257a20 */ /* 0x000fe20000410000 */
[C---:B-----5:R-:W-:Y:S03]  /*7c40*/  HMMA.16816.F32.BF16 R44, R196.reuse, R8, R44 ;  /* 0x00000008c42c723c */ /* 0x060fe6000004182c */
[----:B------:R-:W-:Y:S02]  /*7c50*/  FMUL.FTZ R43, R43, c[0x0][0x320] ;  /* 0x0000c8002b2b7a20 */ /* 0x000fe40000410000 */
[----:B------:R-:W-:Y:S03]  /*7c60*/  FMUL.FTZ R38, R38, c[0x0][0x320] ;  /* 0x0000c80026267a20 */ /* 0x000fe60000410000 */
[----:B------:R5:W2:Y:S01]  /*7c70*/  MUFU.TANH R151, R43 ;  /* 0x0000002b00977308 */ /* 0x000aa20000002400 */
[C---:B------:R-:W-:Y:S01]  /*7c80*/  HMMA.16816.F32.BF16 R48, R196.reuse, R10, R48 ;  /* 0x0000000ac430723c */ /* 0x040fe20000041830 */
[----:B------:R-:W2:Y:S01]  /*7c90*/  LDSM.16.M88.4 R8, [R200+0x3800] ;  /* 0x00380000c808783b */ /* 0x000ea20000000200 */
[----:B------:R-:W-:Y:S04]  /*7ca0*/  DEPBAR.LE SB0, 0x0 ;  /* 0x000080000000791a */ /* 0x000fe80000000000 */
[----:B------:R-:W-:Y:S02]  /*7cb0*/  FMUL.FTZ R39, R39, c[0x0][0x320] ;  /* 0x0000c80027277a20 */ /* 0x000fe40000410000 */
[----:B------:R-:W-:Y:S01]  /*7cc0*/  FMUL.FTZ R40, R40, c[0x0][0x320] ;  /* 0x0000c80028287a20 */ /* 0x000fe20000410000 */
[----:B------:R2:W2:Y:S01]  /*7cd0*/  MUFU.TANH R172, R23 ;  /* 0x0000001700ac7308 */ /* 0x0004a20000002400 */
[----:B------:R-:W-:Y:S01]  /*7ce0*/  BAR.SYNC.DEFER_BLOCKING 0x0 ;  /* 0x0000000000007b1d */ /* 0x000fe20000010000 */
[C---:B-1----:R-:W-:Y:S05]  /*7cf0*/  HMMA.16816.F32.BF16 R52, R196.reuse, R4, R52 ;  /* 0x00000004c434723c */ /* 0x042fea0000041834 */
        /* <DEDUP_REMOVED lines=13> */
[----:B------:R-:W-:Y:S01]  /*7dd0*/  FMUL.FTZ R51, R51, c[0x0][0x320] ;  /* 0x0000c80033337a20 */ /* 0x000fe20000410000 */
[C---:B--2---:R-:W-:Y:S03]  /*7de0*/  HMMA.16816.F32.BF16 R60, R196.reuse, R8, R60 ;  /* 0x00000008c43c723c */ /* 0x044fe6000004183c */
[----:B------:R-:W-:Y:S02]  /*7df0*/  FMUL.FTZ R52, R52, c[0x0][0x320] ;  /* 0x0000c80034347a20 */ /* 0x000fe40000410000 */
[----:B------:R-:W-:Y:S02]  /*7e00*/  FMUL.FTZ R53, R53, c[0x0][0x320] ;  /* 0x0000c80035357a20 */ /* 0x000fe40000410000 */
[----:B------:R-:W-:Y:S01]  /*7e10*/  FMUL.FTZ R54, R54, c[0x0][0x320] ;  /* 0x0000c80036367a20 */ /* 0x000fe20000410000 */
[----:B------:R2:W1:Y:S01]  /*7e20*/  MUFU.TANH R167, R27 ;  /* 0x0000001b00a77308 */ /* 0x0004620000002400 */
[----:B------:R-:W-:Y:S03]  /*7e30*/  HMMA.16816.F32.BF16 R64, R196, R10, R64 ;  /* 0x0000000ac440723c */ /* 0x000fe60000041840 */
        /* <DEDUP_REMOVED lines=12> */
[----:B-----5:R-:W-:Y:S02]  /*7f00*/  FMUL.FTZ R43, R65, c[0x0][0x320] ;  /* 0x0000c800412b7a20 */ /* 0x020fe40000410000 */
[----:B------:R-:W-:Y:S01]  /*7f10*/  FMUL.FTZ R66, R66, c[0x0][0x320] ;  /* 0x0000c80042427a20 */ /* 0x000fe20000410000 */
[----:B------:R2:W1:Y:S01]  /*7f20*/  MUFU.TANH R165, R30 ;  /* 0x0000001e00a57308 */ /* 0x0004620000002400 */
[----:B------:R-:W-:Y:S09]  /*7f30*/  FMUL.FTZ R67, R67, c[0x0][0x320] ;  /* 0x0000c80043437a20 */ /* 0x000ff20000410000 */
        /* <DEDUP_REMOVED lines=32> */
[----:B------:R-:W1:Y:S10]  /*8140*/  MUFU.TANH R12, R12 ;  /* 0x0000000c000c7308 */ /* 0x000e740000002400 */
[----:B------:R-:W1:Y:S10]  /*8150*/  MUFU.TANH R43, R43 ;  /* 0x0000002b002b7308 */ /* 0x000e740000002400 */
[----:B------:R2:W1:Y:S10]  /*8160*/  MUFU.TANH R150, R66 ;  /* 0x0000004200967308 */ /* 0x0004740000002400 */
[----:B------:R2:W1:Y:S01]  /*8170*/  MUFU.TANH R149, R67 ;  /* 0x0000004300957308 */ /* 0x0004620000002400 */
[----:B------:R-:W-:-:S05]  /*8180*/  @!P0 BRA `(.L_x_87) ;  /* 0x000005e000008947 */ /* 0x000fca0003800000 */
[----:B---34-:R-:W-:Y:S01]  /*8190*/  SHF.R.S32.HI R6, RZ, 0x1f, R242 ;  /* 0x0000001fff067819 */ /* 0x018fe200000114f2 */
[----:B------:R-:W3:Y:S01]  /*81a0*/  LDL R2, [R1+0x10] ;  /* 0x0000100001027983 */ /* 0x000ee20000100800 */
[----:B------:R-:W-:Y:S01]  /*81b0*/  SHF.R.S32.HI R7, RZ, 0x1f, R241 ;  /* 0x0000001fff077819 */ /* 0x000fe200000114f1 */
[----:B------:R-:W-:Y:S01]  /*81c0*/  IMAD.MOV.U32 R238, RZ, RZ, RZ ;  /* 0x000000ffffee7224 */ /* 0x000fe200078e00ff */
[C---:B------:R-:W-:Y:S01]  /*81d0*/  SHF.L.U64.HI R6, R242.reuse, 0x1, R6 ;  /* 0x00000001f2067819 */ /* 0x040fe20000010206 */
[----:B------:R-:W4:Y:S01]  /*81e0*/  LDL.64 R248, [R1+0x20] ;  /* 0x0000200001f87983 */ /* 0x000f220000100a00 */
[----:B-1----:R-:W-:Y:S02]  /*81f0*/  IMAD.SHL.U32 R24, R242, 0x2, RZ ;  /* 0x00000002f2187824 */ /* 0x002fe400078e00ff */
[----:B------:R-:W-:Y:S03]  /*8200*/  IMAD.SHL.U32 R23, R241, 0x2, RZ ;  /* 0x00000002f1177824 */ /* 0x000fe600078e00ff */
[----:B------:R-:W5:Y:S04]  /*8210*/  LDL R247, [R1+0x34] ;  /* 0x0000340001f77983 */ /* 0x000f680000100800 */
[----:B------:R-:W1:Y:S08]  /*8220*/  S2R R243, SR_TID.X ;  /* 0x0000000000f37919 */ /* 0x000e700000002100 */
[----:B--2---:R-:W2:Y:S01]  /*8230*/  LDL.64 R244, [R1+0x18] ;  /* 0x0000180001f47983 */ /* 0x004ea20000100a00 */
[--C-:B-1----:R-:W-:Y:S02]  /*8240*/  SHF.R.S32.HI R0, RZ, 0x1f, R243.reuse ;  /* 0x0000001fff007819 */ /* 0x102fe400000114f3 */
[----:B------:R-:W-:Y:S02]  /*8250*/  SHF.R.S32.HI R3, RZ, 0x1f, R243 ;  /* 0x0000001fff037819 */ /* 0x000fe400000114f3 */
[-C--:B------:R-:W-:Y:S02]  /*8260*/  LEA.HI R0, R0, R243.reuse, RZ, 0x3 ;  /* 0x000000f300007211 */ /* 0x080fe400078f18ff */
[----:B------:R-:W-:Y:S02]  /*8270*/  LEA.HI R3, R3, R243, RZ, 0x3 ;  /* 0x000000f303037211 */ /* 0x000fe400078f18ff */
[----:B------:R-:W-:Y:S02]  /*8280*/  LOP3.LUT R0, R0, 0xfffffff8, RZ, 0xc0, !PT ;  /* 0xfffffff800007812 */ /* 0x000fe400078ec0ff */
[----:B------:R-:W-:Y:S03]  /*8290*/  SHF.R.S32.HI R3, RZ, 0x3, R3 ;  /* 0x00000003ff037819 */ /* 0x000fe60000011403 */
[----:B------:R-:W-:Y:S02]  /*82a0*/  IMAD.IADD R0, R243, 0x1, -R0 ;  /* 0x00000001f3007824 */ /* 0x000fe400078e0a00 */
[----:B------:R-:W2:Y:S02]  /*82b0*/  LDL R243, [R1+0x30] ;  /* 0x0000300001f37983 */ /* 0x000ea40000100800 */
[----:B------:R-:W-:Y:S02]  /*82c0*/  IMAD R0, R0, 0x20, R3 ;  /* 0x0000002000007824 */ /* 0x000fe400078e0203 */
[----:B---3--:R-:W-:Y:S05]  /*82d0*/  IMAD R2, R240, 0x80, R2 ;  /* 0x00000080f0027824 */ /* 0x008fea00078e0202 */
[----:B------:R-:W-:Y:S05]  /*82e0*/  IADD3 R2, R2, -0x80, R0 ;  /* 0xffffff8002027810 */ /* 0x000fea0007ffe000 */
[----:B------:R-:W-:Y:S04]  /*82f0*/  @P3 IMAD.HI.U32 R3, R2, c[0x0][0x2bc], RZ ;  /* 0x0000af0002033a27 */ /* 0x000fe800078e00ff */
[----:B------:R-:W-:Y:S01]  /*8300*/  IMAD.MOV.U32 R0, RZ, RZ, R2 ;  /* 0x000000ffff007224 */ /* 0x000fe200078e0002 */
[----:B------:R-:W-:Y:S04]  /*8310*/  @P3 SHF.R.U32.HI R0, RZ, c[0x0][0x2c0], R3 ;  /* 0x0000b000ff003a19 */ /* 0x000fe80000011603 */
[C---:B----4-:R-:W-:Y:S04]  /*8320*/  @!P1 IADD3 R3, P0, R0.reuse, R248, RZ ;  /* 0x000000f800039210 */ /* 0x050fe80007f1e0ff */
[----:B-----5:R-:W-:Y:S01]  /*8330*/  @!P1 LEA.HI.X.SX32 R5, R0, R247, 0x1, P0 ;  /* 0x000000f700059211 */ /* 0x020fe200000f0eff */
[----:B------:R-:W-:Y:S01]  /*8340*/  IMAD.MOV R0, RZ, RZ, -R0 ;  /* 0x000000ffff007224 */ /* 0x000fe200078e0a00 */
[C---:B------:R-:W-:Y:S03]  /*8350*/  @!P1 LEA R4, P0, R3.reuse, c[0x0][0x2a0], 0x2 ;  /* 0x0000a80003049a11 */ /* 0x040fe600078010ff */
[----:B------:R-:W-:Y:S01]  /*8360*/  IMAD R239, R0, c[0x0][0x2b8], R2 ;  /* 0x0000ae0000ef7a24 */ /* 0x000fe200078e0202 */
[----:B------:R-:W-:Y:S03]  /*8370*/  @!P1 LEA.HI.X R5, R3, c[0x0][0x2a4], R5, 0x2, P0 ;  /* 0x0000a90003059a11 */ /* 0x000fe600000f1405 */
[C---:B------:R-:W-:Y:S01]  /*8380*/  IMAD.WIDE.U32 R2, R239.reuse, c[0x0][0x1e0], RZ ;  /* 0x00007800ef027a25 */ /* 0x040fe200078e00ff */
[----:B------:R-:W-:Y:S01]  /*8390*/  SHF.R.S32.HI R0, RZ, 0x1f, R239 ;  /* 0x0000001fff007819 */ /* 0x000fe200000114ef */
[----:B------:R1:W3:Y:S04]  /*83a0*/  @!P1 LDG.E R238, [R4.64] ;  /* 0x0000000604ee9981 */ /* 0x0002e8000c1e1900 */
[----:B------:R-:W-:Y:S04]  /*83b0*/  IMAD R0, R0, c[0x0][0x1e0], RZ ;  /* 0x0000780000007a24 */ /* 0x000fe800078e02ff */
[----:B------:R-:W-:Y:S04]  /*83c0*/  IMAD R0, R239, c[0x0][0x1e4], R0 ;  /* 0x00007900ef007a24 */ /* 0x000fe800078e0200 */
[----:B------:R-:W-:Y:S01]  /*83d0*/  IMAD.IADD R3, R3, 0x1, R0 ;  /* 0x0000000103037824 */ /* 0x000fe200078e0200 */
[----:B-1----:R-:W-:Y:S02]  /*83e0*/  SHF.L.U64.HI R5, R241, 0x1, R7 ;  /* 0x00000001f1057819 */ /* 0x002fe40000010207 */
[----:B---3--:R-:W-:Y:S01]  /*83f0*/  SHF.R.S32.HI R4, RZ, 0x1f, R238 ;  /* 0x0000001fff047819 */ /* 0x008fe200000114ee */
[----:B------:R-:W-:Y:S04]  /*8400*/  IMAD.WIDE.U32 R2, R238, c[0x0][0x1f0], R2 ;  /* 0x00007c00ee027a25 */ /* 0x000fe800078e0002 */
[----:B------:R-:W-:Y:S01]  /*8410*/  IMAD R4, R4, c[0x0][0x1f0], RZ ;  /* 0x00007c0004047a24 */ /* 0x000fe200078e02ff */
[----:B--2---:R-:W-:Y:S03]  /*8420*/  IADD3 R0, P0, R244, R2, RZ ;  /* 0x00000002f4007210 */ /* 0x004fe60007f1e0ff */
[----:B------:R-:W-:Y:S05]  /*8430*/  IMAD R4, R238, c[0x0][0x1f4], R4 ;  /* 0x00007d00ee047a24 */ /* 0x000fea00078e0204 */
[----:B------:R-:W-:Y:S02]  /*8440*/  IADD3.X R2, R243, R3, R4, P0, !PT ;  /* 0x00000003f3027210 */ /* 0x000fe400007fe404 */
[C---:B------:R-:W-:Y:S04]  /*8450*/  LEA R4, P0, R0.reuse, c[0x0][0x1c8], 0x1 ;  /* 0x0000720000047a11 */ /* 0x040fe800078008ff */
[----:B------:R-:W-:Y:S01]  /*8460*/  LEA.HI.X R0, R0, c[0x0][0x1cc], R2, 0x1, P0 ;  /* 0x0000730000007a11 */ /* 0x000fe200000f0c02 */
[----:B------:R-:W-:-:S06]  /*8470*/  BRA.DIV ~URZ, `(.L_x_88) ;  /* 0x0000a5627f007947 */ /* 0x000fcc000b800000 */
[----:B------:R1:W2:Y:S02]  /*8480*/  SHFL.IDX PT, R7, R0, RZ, 0x181f ;  /* 0x00181fff00077589 */ /* 0x0002a400000e0000 */
.L_x_121:
        /* <DEDUP_REMOVED lines=31> */
.L_x_122:
        /* <DEDUP_REMOVED lines=15> */
.L_x_87:
[----:B---34-:R-:W-:Y:S05]  /*8770*/  BSYNC B0 ;  /* 0x0000000000007941 */ /* 0x018fea0003800000 */
.L_x_86:
[----:B------:R-:W-:Y:S01]  /*8780*/  MOV R5, 0xffffff80 ;  /* 0xffffff8000057802 */ /* 0x000fe20000000f00 */
[----:B-1----:R-:W3:Y:S04]  /*8790*/  LDL R3, [R1+0x8] ;  /* 0x0000080001037983 */ /* 0x002ee80000100800 */
[----:B------:R-:W4:Y:S01]  /*87a0*/  LDL R2, [R1+0x3c] ;  /* 0x00003c0001027983 */ /* 0x000f220000100800 */
[----:B------:R-:W-:Y:S03]  /*87b0*/  IMAD R5, R240, R5, 0x1 ;  /* 0x00000001f0057424 */ /* 0x000fe600078e0205 */
[----:B------:R-:W0:Y:S01]  /*87c0*/  LDGDEPBAR ;  /* 0x00000000000079af */ /* 0x000e220000000000 */
[----:B---3--:R-:W-:Y:S01]  /*87d0*/  MOV R4, R3 ;  /* 0x0000000300047202 */ /* 0x008fe20000000f00 */
[----:B------:R-:W-:Y:S01]  /*87e0*/  @P4 IMAD.HI.U32 R0, R3, c[0x0][0x2c8], RZ ;  /* 0x0000b20003004a27 */ /* 0x000fe200078e00ff */
[----:B----4-:R-:W-:Y:S04]  /*87f0*/  IADD3 R5, -R2, R5, RZ ;  /* 0x0000000502057210 */ /* 0x010fe80007ffe1ff */
[----:B------:R-:W-:Y:S02]  /*8800*/  @P4 SHF.R.U32.HI R4, RZ, c[0x0][0x2cc], R0 ;  /* 0x0000b300ff044a19 */ /* 0x000fe40000011600 */
[----:B------:R-:W-:Y:S05]  /*8810*/  MOV R0, c[0x0][0x2ac] ;  /* 0x0000ab0000007a02 */ /* 0x000fea0000000f00 */
[----:B------:R-:W-:Y:S05]  /*8820*/  IMAD R5, R0, c[0x0][0x1d0], R5 ;  /* 0x0000740000057a24 */ /* 0x000fea00078e0205 */
[----:B------:R-:W-:Y:S01]  /*8830*/  IADD3 R5, R5, -c[0x0][0x168], RZ ;  /* 0x80005a0005057a10 */ /* 0x000fe20007ffe0ff */
[----:B------:R-:W-:-:S05]  /*8840*/  BRA.DIV ~URZ, `(.L_x_90) ;  /* 0x0000a7327f007947 */ /* 0x000fca000b800000 */
[----:B------:R1:W3:Y:S02]  /*8850*/  SHFL.IDX PT, R0, R4, RZ, 0x1c1f ;  /* 0x001c1fff04007589 */ /* 0x0002e400000e0000 */
.L_x_123:
[----:B---3--:R-:W-:Y:S05]  /*8860*/  IMAD.IADD R0, R5, 0x1, R0 ;  /* 0x0000000105007824 */ /* 0x008fea00078e0200 */
[C---:B------:R-:W-:Y:S02]  /*8870*/  ISETP.GT.AND P6, PT, R0.reuse, RZ, PT ;  /* 0x000000ff0000720c */ /* 0x040fe40003fc4270 */
[C---:B------:R-:W-:Y:S02]  /*8880*/  ISETP.GT.AND P5, PT, R0.reuse, 0x1, PT ;  /* 0x000000010000780c */ /* 0x040fe40003fa4270 */
[C---:B------:R-:W-:Y:S02]  /*8890*/  ISETP.GT.AND P2, PT, R0.reuse, 0x8, PT ;  /* 0x000000080000780c */ /* 0x040fe40003f44270 */
[C---:B------:R-:W-:Y:S02]  /*88a0*/  ISETP.GT.AND P0, PT, R0.reuse, 0x9, PT ;  /* 0x000000090000780c */ /* 0x040fe40003f04270 */
[----:B------:R-:W-:Y:S02]  /*88b0*/  FSEL R6, R231, -INF , P6 ;  /* 0xff800000e7067808 */ /* 0x000fe40003000000 */
[----:B------:R-:W-:Y:S02]  /*88c0*/  ISETP.GT.AND P6, PT, R0, 0x10, PT ;  /* 0x000000100000780c */ /* 0x000fe40003fc4270 */
[----:B--2---:R-:W-:Y:S02]  /*88d0*/  FSEL R42, R230, -INF , P5 ;  /* 0xff800000e62a7808 */ /* 0x004fe40002800000 */
[C---:B------:R-:W-:Y:S02]  /*88e0*/  ISETP.GT.AND P5, PT, R0.reuse, 0x11, PT ;  /* 0x000000110000780c */ /* 0x040fe40003fa4270 */
[----:B------:R-:W-:Y:S02]  /*88f0*/  FSEL R41, R229, -INF , P2 ;  /* 0xff800000e5297808 */ /* 0x000fe40001000000 */
[----:B------:R-:W-:Y:S02]  /*8900*/  ISETP.GT.AND P2, PT, R0, 0x18, PT ;  /* 0x000000180000780c */ /* 0x000fe40003f44270 */
[----:B------:R-:W-:Y:S02]  /*8910*/  FSEL R40, R174, -INF , P0 ;  /* 0xff800000ae287808 */ /* 0x000fe40000000000 */
        /* <DEDUP_REMOVED lines=50> */
[----:B------:R-:W-:Y:S02]  /*8c40*/  FSEL R13, R13, -INF , P5 ;  /* 0xff8000000d0d7808 */ /* 0x000fe40002800000 */
[----:B------:R-:W-:Y:S02]  /*8c50*/  FSEL R12, R12, -INF , P2 ;  /* 0xff8000000c0c7808 */ /* 0x000fe40001000000 */
[----:B------:R-:W-:Y:S01]  /*8c60*/  FSEL R11, R43, -INF , P0 ;  /* 0xff8000002b0b7808 */ /* 0x000fe20000000000 */
[----:B------:R-:W-:-:S05]  /*8c70*/  BRA.DIV ~URZ, `(.L_x_91) ;  /* 0x0000a3727f007947 */ /* 0x000fca000b800000 */
[----:B------:R-:W2:Y:S02]  /*8c80*/  SHFL.IDX PT, R0, R4, 0x1, 0x1c1f ;  /* 0x003c1f0004007f89 */ /* 0x000ea400000e0000 */
[----:B--2---:R-:W-:Y:S05]  /*8c90*/  IMAD.IADD R0, R5, 0x1, R0 ;  /* 0x0000000105007824 */ /* 0x004fea00078e0200 */
[C---:B------:R-:W-:Y:S02]  /*8ca0*/  ISETP.GT.AND P6, PT, R0.reuse, RZ, PT ;  /* 0x000000ff0000720c */ /* 0x040fe40003fc4270 */
[C---:B------:R-:W-:Y:S02]  /*8cb0*/  ISETP.GT.AND P5, PT, R0.reuse, 0x1, PT ;  /* 0x000000010000780c */ /* 0x040fe40003fa4270 */
[C---:B------:R-:W-:Y:S02]  /*8cc0*/  ISETP.GT.AND P2, PT, R0.reuse, 0x8, PT ;  /* 0x000000080000780c */ /* 0x040fe40003f44270 */
        /* <DEDUP_REMOVED lines=54> */
[----:B------:R-:W-:Y:S02]  /*9030*/  ISETP.GT.AND P2, PT, R0, 0x78, PT ;  /* 0x000000780000780c */ /* 0x000fe40003f44270 */
[----:B------:R-:W-:Y:S02]  /*9040*/  FSEL R36, R68, -INF , P0 ;  /* 0xff80000044247808 */ /* 0x000fe40000000000 */
[----:B------:R-:W-:Y:S02]  /*9050*/  ISETP.GT.AND P0, PT, R0, 0x79, PT ;  /* 0x000000790000780c */ /* 0x000fe40003f04270 */
[----:B------:R-:W-:Y:S02]  /*9060*/  FMNMX.FTZ R0, R6, R69, !PT ;  /* 0x0000004506007209 */ /* 0x000fe40007810000 */
[----:B------:R-:W-:Y:S02]  /*9070*/  FSEL R10, R154, -INF , P6 ;  /* 0xff8000009a0a7808 */ /* 0x000fe40003000000 */
[----:B------:R-:W-:Y:S02]  /*9080*/  FMNMX.FTZ R0, R42, R0, !PT ;  /* 0x000000002a007209 */ /* 0x000fe40007810000 */
[----:B------:R-:W-:Y:S02]  /*9090*/  FSEL R9, R153, -INF , P5 ;  /* 0xff80000099097808 */ /* 0x000fe40002800000 */
[----:B------:R-:W-:Y:S02]  /*90a0*/  FMNMX.FTZ R0, R41, R0, !PT ;  /* 0x0000000029007209 */ /* 0x000fe40007810000 */
[----:B------:R-:W-:Y:S02]  /*90b0*/  FSEL R8, R150, -INF , P2 ;  /* 0xff80000096087808 */ /* 0x000fe40001000000 */
[----:B------:R-:W-:Y:S02]  /*90c0*/  FMNMX.FTZ R0, R40, R0, !PT ;  /* 0x0000000028007209 */ /* 0x000fe40007810000 */
[----:B------:R-:W-:Y:S02]  /*90d0*/  FSEL R7, R149, -INF , P0 ;  /* 0xff80000095077808 */ /* 0x000fe40000000000 */
[----:B------:R-:W-:Y:S04]  /*90e0*/  FMNMX.FTZ R0, R39, R0, !PT ;  /* 0x0000000027007209 */ /* 0x000fe80007810000 */
        /* <DEDUP_REMOVED lines=26> */
[----:B------:R-:W-:Y:S05]  /*9290*/  FMNMX.FTZ R0, R11, R0, !PT ;  /* 0x000000000b007209 */ /* 0x000fea0007810000 */
[----:B------:R-:W2:Y:S02]  /*92a0*/  SHFL.BFLY PT, R2, R0, 0x2, 0x1f ;  /* 0x0c401f0000027f89 */ /* 0x000ea400000e0000 */
[----:B--2---:R-:W-:Y:S06]  /*92b0*/  FMNMX.FTZ R0, R2, R0, !PT ;  /* 0x0000000002007209 */ /* 0x004fec0007810000 */
[----:B------:R-:W2:Y:S02]  /*92c0*/  SHFL.BFLY PT, R68, R0, 0x1, 0x1f ;  /* 0x0c201f0000447f89 */ /* 0x000ea400000e0000 */
[----:B--2---:R-:W-:Y:S02]  /*92d0*/  FMNMX.FTZ R68, R0, R68, !PT ;  /* 0x0000004400447209 */ /* 0x004fe40007810000 */
        /* <DEDUP_REMOVED lines=30> */
[----:B-1----:R-:W-:Y:S04]  /*94c0*/  FMNMX.FTZ R4, R8, R0, !PT ;  /* 0x0000000008047209 */ /* 0x002fe80007810000 */
[----:B------:R-:W-:Y:S05]  /*94d0*/  FMNMX.FTZ R4, R7, R4, !PT ;  /* 0x0000000407047209 */ /* 0x000fea0007810000 */
[----:B------:R-:W1:Y:S02]  /*94e0*/  SHFL.BFLY PT, R0, R4, 0x2, 0x1f ;  /* 0x0c401f0004007f89 */ /* 0x000e6400000e0000 */
[----:B-1----:R-:W-:Y:S06]  /*94f0*/  FMNMX.FTZ R4, R4, R0, !PT ;  /* 0x0000000004047209 */ /* 0x002fec0007810000 */
[----:B------:R1:W2:Y:S02]  /*9500*/  SHFL.BFLY PT, R0, R4, 0x1, 0x1f ;  /* 0x0c201f0004007f89 */ /* 0x0002a400000e0000 */
.L_x_124:
[----:B------:R-:W3:Y:S01]  /*9510*/  LDL.LU R146, [R1] ;  /* 0x0000000001927983 */ /* 0x000ee20000300800 */
[C---:B------:R-:W-:Y:S01]  /*9520*/  FSETP.NEU.FTZ.AND P0, PT, R68.reuse, -INF , PT ;  /* 0xff8000004400780b */ /* 0x040fe20003f1d000 */
[----:B------:R-:W-:Y:S01]  /*9530*/  FMUL.FTZ R2, R68, c[0x0][0x2d0] ;  /* 0x0000b40044027a20 */ /* 0x000fe20000410000 */
[----:B--2---:R-:W-:Y:S01]  /*9540*/  FMNMX.FTZ R3, R0, R4, !PT ;  /* 0x0000000400037209 */ /* 0x004fe20007810000 */
[----:B------:R-:W-:Y:S01]  /*9550*/  WARPSYNC 0xffffffff ;  /* 0xffffffff00007948 */ /* 0x000fe20003800000 */
[----:B------:R-:W-:Y:S02]  /*9560*/  FSEL R0, R68, RZ, P0 ;  /* 0x000000ff44007208 */ /* 0x000fe40000000000 */
[----:B------:R-:W-:Y:S01]  /*9570*/  FSEL R2, R2, RZ, P0 ;  /* 0x000000ff02027208 */ /* 0x000fe20000000000 */
[C---:B-1----:R-:W-:Y:S01]  /*9580*/  FMUL.FTZ R4, R3.reuse, c[0x0][0x2d0] ;  /* 0x0000b40003047a20 */ /* 0x042fe20000410000 */
[----:B------:R-:W-:Y:S01]  /*9590*/  FSETP.NEU.FTZ.AND P0, PT, R3, -INF , PT ;  /* 0xff8000000300780b */ /* 0x000fe20003f1d000 */
[----:B------:R-:W-:Y:S02]  /*95a0*/  FADD.FTZ R0, -R0, R69 ;  /* 0x0000004500007221 */ /* 0x000fe40000010100 */
[--C-:B------:R-:W-:Y:S01]  /*95b0*/  FFMA.FTZ R6, R6, c[0x0][0x2d0], -R2.reuse ;  /* 0x0000b40006067a23 */ /* 0x100fe20000010802 */
[----:B------:R-:W-:Y:S01]  /*95c0*/  FSEL R4, R4, RZ, P0 ;  /* 0x000000ff04047208 */ /* 0x000fe20000000000 */
        /* <DEDUP_REMOVED lines=8> */
[----:B------:R-:W1:Y:S01]  /*9650*/  MUFU.EX2 R0, R0 ;  /* 0x0000000000007308 */ /* 0x000e620000000800 */
        /* <DEDUP_REMOVED lines=8> */
[--C-:B------:R-:W-:Y:S02]  /*96e0*/  FFMA.FTZ R15, R15, c[0x0][0x2d0], -R2.reuse ;  /* 0x0000b4000f0f7a23 */ /* 0x100fe40000010802 */
[--C-:B------:R-:W-:Y:S02]  /*96f0*/  FFMA.FTZ R37, R12, c[0x0][0x2d0], -R2.reuse ;  /* 0x0000b4000c257a23 */ /* 0x100fe40000010802 */
[--C-:B------:R-:W-:Y:S02]  /*9700*/  FFMA.FTZ R11, R11, c[0x0][0x2d0], -R2.reuse ;  /* 0x0000b4000b0b7a23 */ /* 0x100fe40000010802 */
[--C-:B------:R-:W-:Y:S02]  /*9710*/  FFMA.FTZ R41, R41, c[0x0][0x2d0], -R2.reuse ;  /* 0x0000b40029297a23 */ /* 0x100fe40000010802 */
[--C-:B------:R-:W-:Y:S02]  /*9720*/  FFMA.FTZ R155, R38, c[0x0][0x2d0], -R2.reuse ;  /* 0x0000b400269b7a23 */ /* 0x100fe40000010802 */
[--C-:B------:R-:W-:Y:S02]  /*9730*/  FFMA.FTZ R153, R35, c[0x0][0x2d0], -R2.reuse ;  /* 0x0000b40023997a23 */ /* 0x100fe40000010802 */
[--C-:B------:R-:W-:Y:S01]  /*9740*/  FFMA.FTZ R35, R13, c[0x0][0x2d0], -R2.reuse ;  /* 0x0000b4000d237a23 */ /* 0x100fe20000010802 */
[----:B------:R-:W4:Y:S01]  /*9750*/  MUFU.EX2 R41, R41 ;  /* 0x0000002900297308 */ /* 0x000f220000000800 */
        /* <DEDUP_REMOVED lines=10> */
[----:B------:R-:W-:Y:S02]  /*9800*/  FFMA.FTZ R40, R40, c[0x0][0x2d0], -R2 ;  /* 0x0000b40028287a23 */ /* 0x000fe40000010802 */
[--C-:B------:R-:W-:Y:S02]  /*9810*/  FFMA.FTZ R5, R5, c[0x0][0x2d0], -R4.reuse ;  /* 0x0000b40005057a23 */ /* 0x100fe40000010804 */
[--C-:B------:R-:W-:Y:S02]  /*9820*/  FFMA.FTZ R69, R67, c[0x0][0x2d0], -R4.reuse ;  /* 0x0000b40043457a23 */ /* 0x100fe40000010804 */
[--C-:B------:R-:W-:Y:S01]  /*9830*/  FFMA.FTZ R150, R65, c[0x0][0x2d0], -R4.reuse ;  /* 0x0000b40041967a23 */ /* 0x100fe20000010804 */
[----:B------:R-:W5:Y:S01]  /*9840*/  MUFU.EX2 R40, R40 ;  /* 0x0000002800287308 */ /* 0x000f620000000800 */
[--C-:B------:R-:W-:Y:S02]  /*9850*/  FFMA.FTZ R149, R64, c[0x0][0x2d0], -R4.reuse ;  /* 0x0000b40040957a23 */ /* 0x100fe40000010804 */
        /* <DEDUP_REMOVED lines=30> */
[----:B------:R-:W-:Y:S07]  /*9a40*/  FFMA.FTZ R247, R44, c[0x0][0x2d0], -R4 ;  /* 0x0000b4002cf77a23 */ /* 0x000fee0000010804 */
[----:B------:R-:W-:Y:S10]  /*9a50*/  MUFU.EX2 R160, R160 ;  /* 0x000000a000a07308 */ /* 0x000ff40000000800 */
        /* <DEDUP_REMOVED lines=10> */
[----:B------:R-:W-:Y:S01]  /*9b00*/  MUFU.EX2 R235, R235 ;  /* 0x000000eb00eb7308 */ /* 0x000fe20000000800 */
[----:B-1----:R-:W-:Y:S01]  /*9b10*/  FFMA.FTZ R2, R0, R246, R144 ;  /* 0x000000f600027223 */ /* 0x002fe20000010090 */
[----:B--2---:R-:W-:Y:S01]  /*9b20*/  F2FP.BF16.PACK_AB R144, R42, R144 ;  /* 0x000000902a90723e */ /* 0x004fe200000010ff */
[----:B------:R-:W-:Y:S02]  /*9b30*/  FMUL.FTZ R64, R0, R72 ;  /* 0x0000004800407220 */ /* 0x000fe40000410000 */
[----:B------:R-:W-:Y:S01]  /*9b40*/  FADD.FTZ R6, R42, R2 ;  /* 0x000000022a067221 */ /* 0x000fe20000010000 */
[----:B------:R-:W-:Y:S01]  /*9b50*/  FSEL R2, R3, RZ, P0 ;  /* 0x000000ff03027208 */ /* 0x000fe20000000000 */
[C---:B------:R-:W-:Y:S02]  /*9b60*/  FMUL.FTZ R65, R0.reuse, R73 ;  /* 0x0000004900417220 */ /* 0x040fe40000410000 */
[----:B------:R-:W-:Y:S02]  /*9b70*/  FMUL.FTZ R20, R0, R116 ;  /* 0x0000007400147220 */ /* 0x000fe40000410000 */
[----:B------:R-:W-:Y:S02]  /*9b80*/  FADD.FTZ R2, -R2, R70 ;  /* 0x0000004602027221 */ /* 0x000fe40000010100 */
[--C-:B------:R-:W-:Y:S02]  /*9b90*/  FFMA.FTZ R70, R66, c[0x0][0x2d0], -R4.reuse ;  /* 0x0000b40042467a23 */ /* 0x100fe40000010804 */
[----:B------:R-:W-:Y:S02]  /*9ba0*/  FMUL.FTZ R2, R2, c[0x0][0x2d0] ;  /* 0x0000b40002027a20 */ /* 0x000fe40000410000 */
[C---:B------:R-:W-:Y:S01]  /*9bb0*/  FMUL.FTZ R33, R0.reuse, R105 ;  /* 0x0000006900217220 */ /* 0x040fe20000410000 */
[----:B------:R-:W-:Y:S01]  /*9bc0*/  MUFU.EX2 R116, R70 ;  /* 0x0000004600747308 */ /* 0x000fe20000000800 */
[----:B------:R-:W-:Y:S02]  /*9bd0*/  FFMA.FTZ R246, R45, c[0x0][0x2d0], -R4 ;  /* 0x0000b4002df67a23 */ /* 0x000fe40000010804 */
[----:B----4-:R-:W-:Y:S02]  /*9be0*/  FADD.FTZ R4, R41, R6 ;  /* 0x0000000629047221 */ /* 0x010fe40000010000 */
[----:B------:R-:W-:Y:S01]  /*9bf0*/  FMUL.FTZ R8, R0, R128 ;  /* 0x0000008000087220 */ /* 0x000fe20000410000 */
[----:B------:R-:W-:Y:S01]  /*9c00*/  MOV R128, R39 ;  /* 0x0000002700807202 */ /* 0x000fe20000000f00 */
[----:B-----5:R-:W-:Y:S02]  /*9c10*/  FADD.FTZ R148, R40, R4 ;  /* 0x0000000428947221 */ /* 0x020fe40000010000 */
[C---:B------:R-:W-:Y:S01]  /*9c20*/  FMUL.FTZ R4, R0.reuse, R132 ;  /* 0x0000008400047220 */ /* 0x040fe20000410000 */
[----:B------:R-:W1:Y:S01]  /*9c30*/  MUFU.EX2 R2, R2 ;  /* 0x0000000200027308 */ /* 0x000e620000000800 */
[C---:B------:R-:W-:Y:S01]  /*9c40*/  FMUL.FTZ R9, R0.reuse, R129 ;  /* 0x0000008100097220 */ /* 0x040fe20000410000 */
[----:B------:R-:W-:Y:S01]  /*9c50*/  MOV R129, R38 ;  /* 0x0000002600817202 */ /* 0x000fe20000000f00 */
[C---:B------:R-:W-:Y:S01]  /*9c60*/  FMUL.FTZ R12, R0.reuse, R124 ;  /* 0x0000007c000c7220 */ /* 0x040fe20000410000 */
[----:B------:R-:W-:Y:S01]  /*9c70*/  MOV R124, R10 ;  /* 0x0000000a007c7202 */ /* 0x000fe20000000f00 */
[C---:B------:R-:W-:Y:S01]  /*9c80*/  FMUL.FTZ R13, R0.reuse, R125 ;  /* 0x0000007d000d7220 */ /* 0x040fe20000410000 */
[----:B------:R-:W-:Y:S01]  /*9c90*/  MOV R125, R11 ;  /* 0x0000000b007d7202 */ /* 0x000fe20000000f00 */
[C---:B------:R-:W-:Y:S01]  /*9ca0*/  FMUL.FTZ R21, R0.reuse, R117 ;  /* 0x0000007500157220 */ /* 0x040fe20000410000 */
[----:B------:R-:W-:Y:S01]  /*9cb0*/  MOV R117, R14 ;  /* 0x0000000e00757202 */ /* 0x000fe20000000f00 */
[C---:B------:R-:W-:Y:S01]  /*9cc0*/  FMUL.FTZ R24, R0.reuse, R112 ;  /* 0x0000007000187220 */ /* 0x040fe20000410000 */
[----:B------:R-:W2:Y:S01]  /*9cd0*/  MUFU.EX2 R105, R69 ;  /* 0x0000004500697308 */ /* 0x000ea20000000800 */
[----:B------:R-:W-:Y:S01]  /*9ce0*/  MOV R112, R15 ;  /* 0x0000000f00707202 */ /* 0x000fe20000000f00 */
[C---:B------:R-:W-:Y:S01]  /*9cf0*/  FMUL.FTZ R16, R0.reuse, R120 ;  /* 0x0000007800107220 */ /* 0x040fe20000410000 */
[----:B------:R-:W-:Y:S01]  /*9d00*/  MOV R120, R37 ;  /* 0x0000002500787202 */ /* 0x000fe20000000f00 */
[C---:B------:R-:W-:Y:S01]  /*9d10*/  FMUL.FTZ R17, R0.reuse, R121 ;  /* 0x0000007900117220 */ /* 0x040fe20000410000 */
[----:B------:R-:W-:Y:S01]  /*9d20*/  MOV R121, R35 ;  /* 0x0000002300797202 */ /* 0x000fe20000000f00 */
[C---:B------:R-:W-:Y:S02]  /*9d30*/  FMUL.FTZ R25, R0.reuse, R113 ;  /* 0x0000007100197220 */ /* 0x040fe40000410000 */
[C---:B------:R-:W-:Y:S02]  /*9d40*/  FMUL.FTZ R28, R0.reuse, R108 ;  /* 0x0000006c001c7220 */ /* 0x040fe40000410000 */
[C---:B------:R-:W-:Y:S01]  /*9d50*/  FMUL.FTZ R29, R0.reuse, R109 ;  /* 0x0000006d001d7220 */ /* 0x040fe20000410000 */
[----:B------:R4:W5:Y:S01]  /*9d60*/  MUFU.EX2 R69, R156 ;  /* 0x0000009c00457308 */ /* 0x0009620000000800 */
[----:B------:R-:W-:Y:S02]  /*9d70*/  FMUL.FTZ R32, R0, R104 ;  /* 0x0000006800207220 */ /* 0x000fe40000410000 */
[C---:B-1----:R-:W-:Y:S02]  /*9d80*/  FMUL.FTZ R66, R2.reuse, R74 ;  /* 0x0000004a02427220 */ /* 0x042fe40000410000 */
[C---:B------:R-:W-:Y:S02]  /*9d90*/  FMUL.FTZ R67, R2.reuse, R75 ;  /* 0x0000004b02437220 */ /* 0x040fe40000410000 */
[----:B------:R-:W1:Y:S01]  /*9da0*/  LDSM.16.MT88.4 R72, [R202] ;  /* 0x00000000ca48783b */ /* 0x000e620000004200 */
[----:B---3--:R-:W-:Y:S01]  /*9db0*/  FFMA.FTZ R5, R2, R146, R7 ;  /* 0x0000009202057223 */ /* 0x008fe20000010007 */
[----:B------:R-:W-:Y:S01]  /*9dc0*/  F2FP.BF16.PACK_AB R146, R40, R41 ;  /* 0x000000292892723e */ /* 0x000fe200000010ff */
[----:B------:R-:W-:Y:S01]  /*9dd0*/  FMUL.FTZ R10, R2, R130 ;  /* 0x00000082020a7220 */ /* 0x000fe20000410000 */
[----:B------:R-:W-:Y:S01]  /*9de0*/  MUFU.EX2 R104, R252 ;  /* 0x000000fc00687308 */ /* 0x000fe20000000800 */
[C---:B------:R-:W-:Y:S01]  /*9df0*/  FADD.FTZ R6, R145.reuse, R5 ;  /* 0x0000000591067221 */ /* 0x040fe20000010000 */
[----:B------:R-:W-:Y:S01]  /*9e00*/  F2FP.BF16.PACK_AB R145, R145, R7 ;  /* 0x000000079191723e */ /* 0x000fe200000010ff */
[----:B------:R-:W-:Y:S01]  /*9e10*/  FMUL.FTZ R5, R0, R133 ;  /* 0x0000008500057220 */ /* 0x000fe20000410000 */
[----:B------:R-:W-:Y:S01]  /*9e20*/  MOV R133, R147 ;  /* 0x0000009300857202 */ /* 0x000fe20000000f00 */
[----:B------:R-:W-:Y:S01]  /*9e30*/  FMUL.FTZ R7, R2, R135 ;  /* 0x0000008702077220 */ /* 0x000fe20000410000 */
[----:B--2---:R-:W-:Y:S01]  /*9e40*/  F2FP.BF16.PACK_AB R147, R116, R105 ;  /* 0x000000697493723e */ /* 0x004fe200000010ff */
[C---:B------:R-:W-:Y:S01]  /*9e50*/  FMUL.FTZ R11, R2.reuse, R131 ;  /* 0x00000083020b7220 */ /* 0x040fe20000410000 */
[----:B------:R-:W-:Y:S01]  /*9e60*/  MOV R132, R6 ;  /* 0x0000000600847202 */ /* 0x000fe20000000f00 */
[C---:B------:R-:W-:Y:S01]  /*9e70*/  FMUL.FTZ R6, R2.reuse, R134 ;  /* 0x0000008602067220 */ /* 0x040fe20000410000 */
[----:B------:R-:W-:Y:S01]  /*9e80*/  MUFU.EX2 R70, R153 ;  /* 0x0000009900467308 */ /* 0x000fe20000000800 */
[C---:B------:R-:W-:Y:S01]  /*9e90*/  FMUL.FTZ R18, R2.reuse, R122 ;  /* 0x0000007a02127220 */ /* 0x040fe20000410000 */
[----:B----4-:R-:W2:Y:S01]  /*9ea0*/  LDL R156, [R1+0xc] ;  /* 0x00000c00019c7983 */ /* 0x010ea20000100800 */
[C---:B------:R-:W-:Y:S02]  /*9eb0*/  FMUL.FTZ R19, R2.reuse, R123 ;  /* 0x0000007b02137220 */ /* 0x040fe40000410000 */
[C---:B------:R-:W-:Y:S02]  /*9ec0*/  FMUL.FTZ R26, R2.reuse, R114 ;  /* 0x00000072021a7220 */ /* 0x040fe40000410000 */
[C---:B------:R-:W-:Y:S02]  /*9ed0*/  FMUL.FTZ R27, R2.reuse, R115 ;  /* 0x00000073021b7220 */ /* 0x040fe40000410000 */
[C---:B------:R-:W-:Y:S01]  /*9ee0*/  FMUL.FTZ R34, R2.reuse, R106 ;  /* 0x0000006a02227220 */ /* 0x040fe20000410000 */
[----:B------:R-:W-:Y:S01]  /*9ef0*/  MUFU.EX2 R153, R247 ;  /* 0x000000f700997308 */ /* 0x000fe20000000800 */
[----:B------:R-:W-:Y:S02]  /*9f00*/  FMUL.FTZ R35, R2, R107 ;  /* 0x0000006b02237220 */ /* 0x000fe40000410000 */
[C---:B------:R-:W-:Y:S02]  /*9f10*/  FMUL.FTZ R36, R0.reuse, R100 ;  /* 0x0000006400247220 */ /* 0x040fe40000410000 */
[----:B------:R-:W-:Y:S02]  /*9f20*/  FMUL.FTZ R37, R0, R101 ;  /* 0x0000006500257220 */ /* 0x000fe40000410000 */
[C---:B------:R-:W-:Y:S02]  /*9f30*/  FMUL.FTZ R38, R2.reuse, R102 ;  /* 0x0000006602267220 */ /* 0x040fe40000410000 */
[----:B------:R-:W-:Y:S01]  /*9f40*/  FMUL.FTZ R39, R2, R103 ;  /* 0x0000006702277220 */ /* 0x000fe20000410000 */
[----:B------:R-:W-:Y:S01]  /*9f50*/  MUFU.EX2 R109, R151 ;  /* 0x00000097006d7308 */ /* 0x000fe20000000800 */
[----:B------:R-:W-:Y:S01]  /*9f60*/  LDSM.16.MT88.4 R100, [R202+0x7000] ;  /* 0x00700000ca64783b */ /* 0x000fe20000004200 */
[----:B------:R-:W-:Y:S02]  /*9f70*/  FMUL.FTZ R41, R0, R97 ;  /* 0x0000006100297220 */ /* 0x000fe40000410000 */
[C---:B------:R-:W-:Y:S01]  /*9f80*/  FMUL.FTZ R42, R2.reuse, R98 ;  /* 0x00000062022a7220 */ /* 0x040fe20000410000 */
[C---:B-1----:R-:W-:Y:S05]  /*9f90*/  HMMA.16816.F32.BF16 R4, R144.reuse, R72, R4 ;  /* 0x000000489004723c */ /* 0x042fea0000041804 */
[----:B------:R-:W-:Y:S01]  /*9fa0*/  FMUL.FTZ R43, R2, R99 ;  /* 0x00000063022b7220 */ /* 0x000fe20000410000 */
[----:B------:R-:W-:Y:S01]  /*9fb0*/  MUFU.EX2 R151, R251 ;  /* 0x000000fb00977308 */ /* 0x000fe20000000800 */
[----:B------:R-:W-:Y:S01]  /*9fc0*/  FMUL.FTZ R45, R0, R93 ;  /* 0x0000005d002d7220 */ /* 0x000fe20000410000 */
[C---:B------:R-:W-:Y:S01]  /*9fd0*/  HMMA.16816.F32.BF16 R8, R144.reuse, R74, R8 ;  /* 0x0000004a9008723c */ /* 0x040fe20000041808 */
[----:B------:R-:W1:Y:S03]  /*9fe0*/  LDSM.16.MT88.4 R72, [R204] ;  /* 0x00000000cc48783b */ /* 0x000e660000004200 */
[C---:B------:R-:W-:Y:S02]  /*9ff0*/  FMUL.FTZ R14, R2.reuse, R126 ;  /* 0x0000007e020e7220 */ /* 0x040fe40000410000 */
[C---:B------:R-:W-:Y:S02]  /*a000*/  FMUL.FTZ R15, R2.reuse, R127 ;  /* 0x0000007f020f7220 */ /* 0x040fe40000410000 */
[C---:B------:R-:W-:Y:S01]  /*a010*/  FMUL.FTZ R46, R2.reuse, R94 ;  /* 0x0000005e022e7220 */ /* 0x040fe20000410000 */
[----:B------:R-:W-:Y:S03]  /*a020*/  MUFU.EX2 R108, R152 ;  /* 0x00000098006c7308 */ /* 0x000fe60000000800 */
[----:B------:R-:W-:Y:S02]  /*a030*/  FMUL.FTZ R47, R2, R95 ;  /* 0x0000005f022f7220 */ /* 0x000fe40000410000 */
[C---:B------:R-:W-:Y:S02]  /*a040*/  FMUL.FTZ R48, R0.reuse, R88 ;  /* 0x0000005800307220 */ /* 0x040fe40000410000 */
[----:B------:R-:W-:Y:S02]  /*a050*/  FMUL.FTZ R49, R0, R89 ;  /* 0x0000005900317220 */ /* 0x000fe40000410000 */
[C---:B------:R-:W-:Y:S01]  /*a060*/  FMUL.FTZ R50, R2.reuse, R90 ;  /* 0x0000005a02327220 */ /* 0x040fe20000410000 */
[----:B------:R-:W-:Y:S01]  /*a070*/  MUFU.EX2 R152, R249 ;  /* 0x000000f900987308 */ /* 0x000fe20000000800 */
[----:B------:R-:W-:Y:S02]  /*a080*/  FMUL.FTZ R51, R2, R91 ;  /* 0x0000005b02337220 */ /* 0x000fe40000410000 */
[----:B------:R-:W-:Y:S01]  /*a090*/  LDSM.16.MT88.4 R88, [R204+0x1800] ;  /* 0x00180000cc58783b */ /* 0x000fe20000004200 */
[----:B------:R-:W-:Y:S02]  /*a0a0*/  FMUL.FTZ R53, R0, R85 ;  /* 0x0000005500357220 */ /* 0x000fe40000410000 */
[C---:B------:R-:W-:Y:S02]  /*a0b0*/  FMUL.FTZ R54, R2.reuse, R86 ;  /* 0x0000005602367220 */ /* 0x040fe40000410000 */
[----:B------:R-:W-:Y:S02]  /*a0c0*/  FMUL.FTZ R55, R2, R87 ;  /* 0x0000005702377220 */ /* 0x000fe40000410000 */
[----:B------:R-:W-:Y:S02]  /*a0d0*/  FMUL.FTZ R57, R0, R81 ;  /* 0x0000005100397220 */ /* 0x000fe40000410000 */
[C---:B------:R-:W-:Y:S02]  /*a0e0*/  FMUL.FTZ R58, R2.reuse, R82 ;  /* 0x00000052023a7220 */ /* 0x040fe40000410000 */
[C---:B------:R-:W-:Y:S02]  /*a0f0*/  FMUL.FTZ R59, R2.reuse, R83 ;  /* 0x00000053023b7220 */ /* 0x040fe40000410000 */
[C---:B------:R-:W-:Y:S02]  /*a100*/  FMUL.FTZ R62, R2.reuse, R78 ;  /* 0x0000004e023e7220 */ /* 0x040fe40000410000 */
[----:B------:R-:W-:Y:S02]  /*a110*/  FMUL.FTZ R63, R2, R79 ;  /* 0x0000004f023f7220 */ /* 0x000fe40000410000 */
[C---:B------:R-:W-:Y:S01]  /*a120*/  FMUL.FTZ R60, R0.reuse, R76 ;  /* 0x0000004c003c7220 */ /* 0x040fe20000410000 */
[C---:B-1----:R-:W-:Y:S03]  /*a130*/  HMMA.16816.F32.BF16 R12, R144.reuse, R72, R12 ;  /* 0x00000048900c723c */ /* 0x042fe6000004180c */
[----:B------:R-:W-:Y:S02]  /*a140*/  FMUL.FTZ R61, R0, R77 ;  /* 0x0000004d003d7220 */ /* 0x000fe40000410000 */
[----:B------:R-:W-:Y:S01]  /*a150*/  LDSM.16.MT88.4 R76, [R202+0x800] ;  /* 0x00080000ca4c783b */ /* 0x000fe20000004200 */
[C---:B------:R-:W-:Y:S02]  /*a160*/  FMUL.FTZ R22, R2.reuse, R118 ;  /* 0x0000007602167220 */ /* 0x040fe40000410000 */
[C---:B------:R-:W-:Y:S04]  /*a170*/  HMMA.16816.F32.BF16 R16, R144.reuse, R74, R16 ;  /* 0x0000004a9010723c */ /* 0x040fe80000041810 */
[C---:B------:R-:W-:Y:S01]  /*a180*/  FMUL.FTZ R23, R2.reuse, R119 ;  /* 0x0000007702177220 */ /* 0x040fe20000410000 */
[----:B------:R-:W1:Y:S01]  /*a190*/  LDSM.16.MT88.4 R72, [R203] ;  /* 0x00000000cb48783b */ /* 0x000e620000004200 */
[C---:B------:R-:W-:Y:S02]  /*a1a0*/  FMUL.FTZ R30, R2.reuse, R110 ;  /* 0x0000006e021e7220 */ /* 0x040fe40000410000 */
[----:B------:R-:W-:Y:S01]  /*a1b0*/  FMUL.FTZ R31, R2, R111 ;  /* 0x0000006f021f7220 */ /* 0x000fe20000410000 */
[----:B------:R-:W-:Y:S03]  /*a1c0*/  MUFU.EX2 R110, R149 ;  /* 0x00000095006e7308 */ /* 0x000fe60000000800 */
[C---:B------:R-:W-:Y:S02]  /*a1d0*/  FMUL.FTZ R40, R0.reuse, R96 ;  /* 0x0000006000287220 */ /* 0x040fe40000410000 */
[C---:B------:R-:W-:Y:S02]  /*a1e0*/  FMUL.FTZ R44, R0.reuse, R92 ;  /* 0x0000005c002c7220 */ /* 0x040fe40000410000 */
[C---:B------:R-:W-:Y:S02]  /*a1f0*/  FMUL.FTZ R52, R0.reuse, R84 ;  /* 0x0000005400347220 */ /* 0x040fe40000410000 */
[----:B------:R-:W-:Y:S01]  /*a200*/  FMUL.FTZ R56, R0, R80 ;  /* 0x0000005000387220 */ /* 0x000fe20000410000 */
[----:B------:R-:W-:Y:S01]  /*a210*/  MUFU.EX2 R84, R162 ;  /* 0x000000a200547308 */ /* 0x000fe20000000800 */
[----:B-----5:R-:W-:Y:S09]  /*a220*/  FADD.FTZ R0, R69, R148 ;  /* 0x0000009445007221 */ /* 0x020ff20000010000 */
[----:B------:R-:W-:Y:S10]  /*a230*/  MUFU.EX2 R80, R154 ;  /* 0x0000009a00507308 */ /* 0x000ff40000000800 */
[----:B------:R-:W-:Y:S01]  /*a240*/  MUFU.EX2 R92, R170 ;  /* 0x000000aa005c7308 */ /* 0x000fe20000000800 */
[C---:B-1----:R-:W-:Y:S09]  /*a250*/  HMMA.16816.F32.BF16 R20, R144.reuse, R72, R20 ;  /* 0x000000489014723c */ /* 0x042ff20000041814 */
[----:B------:R-:W-:Y:S01]  /*a260*/  MUFU.EX2 R149, R129 ;  /* 0x0000008100957308 */ /* 0x000fe20000000800 */
[C---:B------:R-:W-:Y:S01]  /*a270*/  HMMA.16816.F32.BF16 R24, R144.reuse, R74, R24 ;  /* 0x0000004a9018723c */ /* 0x040fe20000041818 */
[----:B------:R-:W1:Y:S08]  /*a280*/  LDSM.16.MT88.4 R72, [R215] ;  /* 0x00000000d748783b */ /* 0x000e700000004200 */
[----:B------:R3:W-:Y:S10]  /*a290*/  MUFU.EX2 R148, R128 ;  /* 0x0000008000947308 */ /* 0x0007f40000000800 */
[----:B------:R-:W-:Y:S10]  /*a2a0*/  MUFU.EX2 R96, R230 ;  /* 0x000000e600607308 */ /* 0x000ff40000000800 */
[----:B------:R-:W-:Y:S01]  /*a2b0*/  MUFU.EX2 R154, R246 ;  /* 0x000000f6009a7308 */ /* 0x000fe20000000800 */
[----:B---3--:R-:W-:Y:S09]  /*a2c0*/  LDSM.16.MT88.4 R128, [R202+0x3800] ;  /* 0x00380000ca80783b */ /* 0x008ff20000004200 */
[----:B------:R-:W3:Y:S01]  /*a2d0*/  MUFU.EX2 R2, R155 ;  /* 0x0000009b00027308 */ /* 0x000ee20000000800 */
[C---:B-1----:R-:W-:Y:S09]  /*a2e0*/  HMMA.16816.F32.BF16 R28, R144.reuse, R72, R28 ;  /* 0x00000048901c723c */ /* 0x042ff2000004181c */
[----:B------:R-:W-:Y:S01]  /*a2f0*/  MUFU.EX2 R155, R236 ;  /* 0x000000ec009b7308 */ /* 0x000fe20000000800 */
[C---:B------:R-:W-:Y:S01]  /*a300*/  HMMA.16816.F32.BF16 R32, R144.reuse, R74, R32 ;  /* 0x0000004a9020723c */ /* 0x040fe20000041820 */
[----:B------:R-:W1:Y:S08]  /*a310*/  LDSM.16.MT88.4 R72, [R202+0x4000] ;  /* 0x00400000ca48783b */ /* 0x000e700000004200 */
[----:B------:R-:W4:Y:S03]  /*a320*/  MUFU.EX2 R111, R150 ;  /* 0x00000096006f7308 */ /* 0x000f260000000800 */
[----:B---3--:R-:W-:Y:S04]  /*a330*/  FADD.FTZ R0, R2, R0 ;  /* 0x0000000002007221 */ /* 0x008fe80000010000 */
[----:B------:R-:W-:Y:S03]  /*a340*/  FADD.FTZ R0, R80, R0 ;  /* 0x0000000050007221 */ /* 0x000fe60000010000 */
[----:B------:R-:W3:Y:S01]  /*a350*/  MUFU.EX2 R150, R124 ;  /* 0x0000007c00967308 */ /* 0x000ee20000000800 */
[----:B------:R-:W-:Y:S01]  /*a360*/  FADD.FTZ R0, R70, R0 ;  /* 0x0000000046007221 */ /* 0x000fe20000010000 */
[C---:B-1----:R-:W-:Y:S08]  /*a370*/  HMMA.16816.F32.BF16 R36, R144.reuse, R72, R36 ;  /* 0x000000489024723c */ /* 0x042ff00000041824 */
[C---:B------:R-:W-:Y:S01]  /*a380*/  HMMA.16816.F32.BF16 R40, R144.reuse, R74, R40 ;  /* 0x0000004a9028723c */ /* 0x040fe20000041828 */
[----:B------:R-:W1:Y:S07]  /*a390*/  LDSM.16.MT88.4 R72, [R204+0x4000] ;  /* 0x00400000cc48783b */ /* 0x000e6e0000004200 */
[C---:B-1----:R-:W-:Y:S08]  /*a3a0*/  HMMA.16816.F32.BF16 R44, R144.reuse, R72, R44 ;  /* 0x00000048902c723c */ /* 0x042ff0000004182c */
[C---:B------:R-:W-:Y:S01]  /*a3b0*/  HMMA.16816.F32.BF16 R48, R144.reuse, R74, R48 ;  /* 0x0000004a9030723c */ /* 0x040fe20000041830 */
[----:B------:R-:W1:Y:S02]  /*a3c0*/  LDSM.16.MT88.4 R72, [R203+0x4000] ;  /* 0x00400000cb48783b */ /* 0x000e640000004200 */
[----:B--2---:R-:W-:Y:S05]  /*a3d0*/  ISETP.GT.AND P0, PT, R240, R156, PT ;  /* 0x0000009cf000720c */ /* 0x004fea0003f04270 */
[C---:B-1----:R-:W-:Y:S08]  /*a3e0*/  HMMA.16816.F32.BF16 R52, R144.reuse, R72, R52 ;  /* 0x000000489034723c */ /* 0x042ff00000041834 */
[C---:B------:R-:W-:Y:S01]  /*a3f0*/  HMMA.16816.F32.BF16 R56, R144.reuse, R74, R56 ;  /* 0x0000004a9038723c */ /* 0x040fe20000041838 */
[----:B------:R-:W1:Y:S07]  /*a400*/  LDSM.16.MT88.4 R72, [R205+0x4000] ;  /* 0x00400000cd48783b */ /* 0x000e6e0000004200 */
[C---:B-1----:R-:W-:Y:S07]  /*a410*/  HMMA.16816.F32.BF16 R60, R144.reuse, R72, R60 ;  /* 0x00000048903c723c */ /* 0x042fee000004183c */
[----:B------:R-:W-:Y:S01]  /*a420*/  F2FP.BF16.PACK_AB R72, R2, R69 ;  /* 0x000000450248723e */ /* 0x000fe200000010ff */
[----:B------:R-:W-:Y:S01]  /*a430*/  HMMA.16816.F32.BF16 R64, R144, R74, R64 ;  /* 0x0000004a9040723c */ /* 0x000fe20000041840 */
[----:B------:R-:W-:Y:S03]  /*a440*/  MUFU.EX2 R144, R121 ;  /* 0x0000007900907308 */ /* 0x000fe60000000800 */
[----:B----4-:R-:W-:Y:S03]  /*a450*/  F2FP.BF16.PACK_AB R73, R110, R111 ;  /* 0x0000006f6e49723e */ /* 0x010fe600000010ff */
[----:B------:R-:W-:Y:S02]  /*a460*/  F2FP.BF16.PACK_AB R74, R70, R80 ;  /* 0x00000050464a723e */ /* 0x000fe400000010ff */
[----:B------:R-:W1:Y:S02]  /*a470*/  LDSM.16.MT88.4 R80, [R204+0x800] ;  /* 0x00080000cc50783b */ /* 0x000e640000004200 */
[----:B------:R-:W2:Y:S01]  /*a480*/  MUFU.EX2 R69, R164 ;  /* 0x000000a400457308 */ /* 0x000ea20000000800 */
[----:B------:R-:W-:Y:S02]  /*a490*/  F2FP.BF16.PACK_AB R75, R108, R109 ;  /* 0x0000006d6c4b723e */ /* 0x000fe400000010ff */
[----:B---3--:R-:W-:Y:S05]  /*a4a0*/  F2FP.BF16.PACK_AB R145, R149, R150 ;  /* 0x000000969591723e */ /* 0x008fea00000010ff */
[C---:B------:R-:W-:Y:S02]  /*a4b0*/  HMMA.16816.F32.BF16 R4, R72.reuse, R76, R4 ;  /* 0x0000004c4804723c */ /* 0x040fe40000041804 */
[----:B------:R-:W3:Y:S06]  /*a4c0*/  MUFU.EX2 R2, R163 ;  /* 0x000000a300027308 */ /* 0x000eec0000000800 */
[C---:B------:R-:W-:Y:S01]  /*a4d0*/  HMMA.16816.F32.BF16 R8, R72.reuse, R78, R8 ;  /* 0x0000004e4808723c */ /* 0x040fe20000041808 */
[----:B------:R-:W4:Y:S03]  /*a4e0*/  LDSM.16.MT88.4 R76, [R203+0x800] ;  /* 0x00080000cb4c783b */ /* 0x000f260000004200 */
[----:B------:R-:W5:Y:S01]  /*a4f0*/  MUFU.EX2 R70, R161 ;  /* 0x000000a100467308 */ /* 0x000f620000000800 */
[----:B--2---:R-:W-:Y:S09]  /*a500*/  FADD.FTZ R0, R69, R0 ;  /* 0x0000000045007221 */ /* 0x004ff20000010000 */
[----:B------:R-:W-:Y:S01]  /*a510*/  MUFU.EX2 R146, R125 ;  /* 0x0000007d00927308 */ /* 0x000fe20000000800 */
[----:B---3--:R-:W-:Y:S01]  /*a520*/  FADD.FTZ R0, R2, R0 ;  /* 0x0000000002007221 */ /* 0x008fe20000010000 */
[C---:B-1----:R-:W-:Y:S03]  /*a530*/  HMMA.16816.F32.BF16 R12, R72.reuse, R80, R12 ;  /* 0x00000050480c723c */ /* 0x042fe6000004180c */
[----:B------:R-:W-:Y:S04]  /*a540*/  FADD.FTZ R0, R84, R0 ;  /* 0x0000000054007221 */ /* 0x000fe80000010000 */
[C---:B-----5:R-:W-:Y:S01]  /*a550*/  FADD.FTZ R0, R70.reuse, R0 ;  /* 0x0000000046007221 */ /* 0x060fe20000010000 */
[C---:B------:R-:W-:Y:S01]  /*a560*/  HMMA.16816.F32.BF16 R16, R72.reuse, R82, R16 ;  /* 0x000000524810723c */ /* 0x040fe20000041810 */
[----:B------:R-:W1:Y:S07]  /*a570*/  LDSM.16.MT88.4 R80, [R205+0x800] ;  /* 0x00080000cd50783b */ /* 0x000e6e0000004200 */
[C---:B----4-:R-:W-:Y:S08]  /*a580*/  HMMA.16816.F32.BF16 R20, R72.reuse, R76, R20 ;  /* 0x0000004c4814723c */ /* 0x050ff00000041814 */
[C---:B------:R-:W-:Y:S01]  /*a590*/  HMMA.16816.F32.BF16 R24, R72.reuse, R78, R24 ;  /* 0x0000004e4818723c */ /* 0x040fe20000041818 */
[----:B------:R-:W2:Y:S07]  /*a5a0*/  LDSM.16.MT88.4 R76, [R202+0x4800] ;  /* 0x00480000ca4c783b */ /* 0x000eae0000004200 */
[C---:B-1----:R-:W-:Y:S08]  /*a5b0*/  HMMA.16816.F32.BF16 R28, R72.reuse, R80, R28 ;  /* 0x00000050481c723c */ /* 0x042ff0000004181c */
[C---:B------:R-:W-:Y:S01]  /*a5c0*/  HMMA.16816.F32.BF16 R32, R72.reuse, R82, R32 ;  /* 0x000000524820723c */ /* 0x040fe20000041820 */
[----:B------:R-:W1:Y:S07]  /*a5d0*/  LDSM.16.MT88.4 R80, [R204+0x4800] ;  /* 0x00480000cc50783b */ /* 0x000e6e0000004200 */
[C---:B--2---:R-:W-:Y:S08]  /*a5e0*/  HMMA.16816.F32.BF16 R36, R72.reuse, R76, R36 ;  /* 0x0000004c4824723c */ /* 0x044ff00000041824 */
        /* <DEDUP_REMOVED lines=9> */
[----:B------:R-:W-:Y:S01]  /*a680*/  HMMA.16816.F32.BF16 R64, R72, R82, R64 ;  /* 0x000000524840723c */ /* 0x000fe20000041840 */
[----:B------:R-:W1:Y:S06]  /*a690*/  LDSM.16.MT88.4 R80, [R204+0x1000] ;  /* 0x00100000cc50783b */ /* 0x000e6c0000004200 */
[----:B------:R-:W-:Y:S02]  /*a6a0*/  F2FP.BF16.PACK_AB R74, R70, R84 ;  /* 0x00000054464a723e */ /* 0x000fe400000010ff */
[----:B------:R-:W3:Y:S01]  /*a6b0*/  LDSM.16.MT88.4 R84, [R203+0x1000] ;  /* 0x00100000cb54783b */ /* 0x000ee20000004200 */
[----:B------:R-:W-:Y:S02]  /*a6c0*/  MUFU.EX2 R70, R169 ;  /* 0x000000a900467308 */ /* 0x000fe40000000800 */
[----:B------:R-:W-:Y:S02]  /*a6d0*/  F2FP.BF16.PACK_AB R72, R2, R69 ;  /* 0x000000450248723e */ /* 0x000fe400000010ff */
[----:B------:R-:W-:Y:S02]  /*a6e0*/  F2FP.BF16.PACK_AB R73, R157, R158 ;  /* 0x0000009e9d49723e */ /* 0x000fe400000010ff */
[----:B------:R-:W-:Y:S04]  /*a6f0*/  F2FP.BF16.PACK_AB R75, R160, R159 ;  /* 0x0000009fa04b723e */ /* 0x000fe800000010ff */
[----:B------:R-:W4:Y:S03]  /*a700*/  MUFU.EX2 R69, R172 ;  /* 0x000000ac00457308 */ /* 0x000f260000000800 */
[C---:B--2---:R-:W-:Y:S07]  /*a710*/  HMMA.16816.F32.BF16 R4, R72.reuse, R76, R4 ;  /* 0x0000004c4804723c */ /* 0x044fee0000041804 */
[----:B------:R-:W2:Y:S01]  /*a720*/  MUFU.EX2 R2, R171 ;  /* 0x000000ab00027308 */ /* 0x000ea20000000800 */
[C---:B------:R-:W-:Y:S01]  /*a730*/  HMMA.16816.F32.BF16 R8, R72.reuse, R78, R8 ;  /* 0x0000004e4808723c */ /* 0x040fe20000041808 */
[----:B------:R-:W5:Y:S07]  /*a740*/  LDSM.16.MT88.4 R76, [R205+0x1000] ;  /* 0x00100000cd4c783b */ /* 0x000f6e0000004200 */
[C---:B-1----:R-:W-:Y:S04]  /*a750*/  HMMA.16816.F32.BF16 R12, R72.reuse, R80, R12 ;  /* 0x00000050480c723c */ /* 0x042fe8000004180c */
[----:B----4-:R-:W-:Y:S04]  /*a760*/  FADD.FTZ R0, R69, R0 ;  /* 0x0000000045007221 */ /* 0x010fe80000010000 */
[C---:B------:R-:W-:Y:S01]  /*a770*/  HMMA.16816.F32.BF16 R16, R72.reuse, R82, R16 ;  /* 0x000000524810723c */ /* 0x040fe20000041810 */
[----:B------:R-:W1:Y:S03]  /*a780*/  LDSM.16.MT88.4 R80, [R202+0x5000] ;  /* 0x00500000ca50783b */ /* 0x000e660000004200 */
[----:B--2---:R-:W-:Y:S04]  /*a790*/  FADD.FTZ R0, R2, R0 ;  /* 0x0000000002007221 */ /* 0x004fe80000010000 */
[C---:B---3--:R-:W-:Y:S04]  /*a7a0*/  HMMA.16816.F32.BF16 R20, R72.reuse, R84, R20 ;  /* 0x000000544814723c */ /* 0x048fe80000041814 */
[----:B------:R-:W-:Y:S04]  /*a7b0*/  FADD.FTZ R0, R92, R0 ;  /* 0x000000005c007221 */ /* 0x000fe80000010000 */
[C---:B------:R-:W-:Y:S01]  /*a7c0*/  HMMA.16816.F32.BF16 R24, R72.reuse, R86, R24 ;  /* 0x000000564818723c */ /* 0x040fe20000041818 */
[----:B------:R-:W2:Y:S03]  /*a7d0*/  LDSM.16.MT88.4 R84, [R204+0x5000] ;  /* 0x00500000cc54783b */ /* 0x000ea60000004200 */
[----:B------:R-:W-:Y:S04]  /*a7e0*/  FADD.FTZ R0, R70, R0 ;  /* 0x0000000046007221 */ /* 0x000fe80000010000 */
        /* <DEDUP_REMOVED lines=9> */
[C---:B---3--:R-:W-:Y:S07]  /*a880*/  HMMA.16816.F32.BF16 R52, R72.reuse, R76, R52 ;  /* 0x0000004c4834723c */ /* 0x048fee0000041834 */
[----:B------:R-:W-:Y:S01]  /*a890*/  F2FP.BF16.PACK_AB R76, R2, R69 ;  /* 0x00000045024c723e */ /* 0x000fe200000010ff */
[C---:B------:R-:W-:Y:S01]  /*a8a0*/  HMMA.16816.F32.BF16 R56, R72.reuse, R78, R56 ;  /* 0x0000004e4838723c */ /* 0x040fe20000041838 */
[----:B------:R-:W3:Y:S03]  /*a8b0*/  MUFU.EX2 R69, R232 ;  /* 0x000000e800457308 */ /* 0x000ee60000000800 */
[----:B------:R-:W-:Y:S03]  /*a8c0*/  F2FP.BF16.PACK_AB R77, R165, R166 ;  /* 0x000000a6a54d723e */ /* 0x000fe600000010ff */
[----:B------:R-:W-:Y:S01]  /*a8d0*/  F2FP.BF16.PACK_AB R78, R70, R92 ;  /* 0x0000005c464e723e */ /* 0x000fe200000010ff */
[C---:B-1----:R-:W-:Y:S01]  /*a8e0*/  HMMA.16816.F32.BF16 R60, R72.reuse, R80, R60 ;  /* 0x00000050483c723c */ /* 0x042fe2000004183c */
[----:B------:R-:W-:Y:S02]  /*a8f0*/  LDSM.16.MT88.4 R92, [R204+0x2000] ;  /* 0x00200000cc5c783b */ /* 0x000fe40000004200 */
[----:B------:R-:W1:Y:S01]  /*a900*/  MUFU.EX2 R2, R231 ;  /* 0x000000e700027308 */ /* 0x000e620000000800 */
[----:B------:R-:W-:Y:S04]  /*a910*/  F2FP.BF16.PACK_AB R79, R168, R167 ;  /* 0x000000a7a84f723e */ /* 0x000fe800000010ff */
[----:B------:R-:W-:Y:S01]  /*a920*/  HMMA.16816.F32.BF16 R64, R72, R82, R64 ;  /* 0x000000524840723c */ /* 0x000fe20000041840 */
[----:B------:R-:W4:Y:S04]  /*a930*/  LDSM.16.MT88.4 R72, [R203+0x1800] ;  /* 0x00180000cb48783b */ /* 0x000f280000004200 */
[----:B------:R-:W5:Y:S03]  /*a940*/  MUFU.EX2 R70, R229 ;  /* 0x000000e500467308 */ /* 0x000f660000000800 */
[C---:B--2---:R-:W-:Y:S01]  /*a950*/  HMMA.16816.F32.BF16 R4, R76.reuse, R84, R4 ;  /* 0x000000544c04723c */ /* 0x044fe20000041804 */
[----:B------:R-:W2:Y:S04]  /*a960*/  LDSM.16.MT88.4 R80, [R205+0x1800] ;  /* 0x00180000cd50783b */ /* 0x000ea80000004200 */
[----:B---3--:R-:W-:Y:S01]  /*a970*/  FADD.FTZ R0, R69, R0 ;  /* 0x0000000045007221 */ /* 0x008fe20000010000 */
[----:B------:R-:W-:Y:S02]  /*a980*/  IADD3 R232, R240, -0x1, RZ ;  /* 0xfffffffff0e87810 */ /* 0x000fe40007ffe0ff */
[C---:B------:R-:W-:Y:S01]  /*a990*/  HMMA.16816.F32.BF16 R8, R76.reuse, R86, R8 ;  /* 0x000000564c08723c */ /* 0x040fe20000041808 */
[----:B------:R-:W3:Y:S03]  /*a9a0*/  LDSM.16.MT88.4 R84, [R202+0x5800] ;  /* 0x00580000ca54783b */ /* 0x000ee60000004200 */
[----:B-1----:R-:W-:Y:S01]  /*a9b0*/  FADD.FTZ R0, R2, R0 ;  /* 0x0000000002007221 */ /* 0x002fe20000010000 */
[----:B------:R-:W-:Y:S03]  /*a9c0*/  MOV R240, R232 ;  /* 0x000000e800f07202 */ /* 0x000fe60000000f00 */
[C---:B------:R-:W-:Y:S04]  /*a9d0*/  HMMA.16816.F32.BF16 R12, R76.reuse, R88, R12 ;  /* 0x000000584c0c723c */ /* 0x040fe8000004180c */
[----:B------:R-:W-:Y:S04]  /*a9e0*/  FADD.FTZ R0, R96, R0 ;  /* 0x0000000060007221 */ /* 0x000fe80000010000 */
[C---:B------:R-:W-:Y:S01]  /*a9f0*/  HMMA.16816.F32.BF16 R16, R76.reuse, R90, R16 ;  /* 0x0000005a4c10723c */ /* 0x040fe20000041810 */
[----:B------:R-:W-:Y:S03]  /*aa00*/  LDSM.16.MT88.4 R88, [R203+0x5800] ;  /* 0x00580000cb58783b */ /* 0x000fe60000004200 */
[----:B-----5:R-:W-:Y:S04]  /*aa10*/  FADD.FTZ R0, R70, R0 ;  /* 0x0000000046007221 */ /* 0x020fe80000010000 */
[C---:B----4-:R-:W-:Y:S08]  /*aa20*/  HMMA.16816.F32.BF16 R20, R76.reuse, R72, R20 ;  /* 0x000000484c14723c */ /* 0x050ff00000041814 */
[C---:B------:R-:W-:Y:S01]  /*aa30*/  HMMA.16816.F32.BF16 R24, R76.reuse, R74, R24 ;  /* 0x0000004a4c18723c */ /* 0x040fe20000041818 */
[----:B------:R-:W1:Y:S07]  /*aa40*/  LDSM.16.MT88.4 R72, [R204+0x5800] ;  /* 0x00580000cc48783b */ /* 0x000e6e0000004200 */
[C---:B--2---:R-:W-:Y:S08]  /*aa50*/  HMMA.16816.F32.BF16 R28, R76.reuse, R80, R28 ;  /* 0x000000504c1c723c */ /* 0x044ff0000004181c */
[C---:B------:R-:W-:Y:S01]  /*aa60*/  HMMA.16816.F32.BF16 R32, R76.reuse, R82, R32 ;  /* 0x000000524c20723c */ /* 0x040fe20000041820 */
[----:B------:R-:W2:Y:S07]  /*aa70*/  LDSM.16.MT88.4 R80, [R205+0x5800] ;  /* 0x00580000cd50783b */ /* 0x000eae0000004200 */
[C---:B---3--:R-:W-:Y:S08]  /*aa80*/  HMMA.16816.F32.BF16 R36, R76.reuse, R84, R36 ;  /* 0x000000544c24723c */ /* 0x048ff00000041824 */
[C---:B------:R-:W-:Y:S01]  /*aa90*/  HMMA.16816.F32.BF16 R40, R76.reuse, R86, R40 ;  /* 0x000000564c28723c */ /* 0x040fe20000041828 */
[----:B------:R-:W3:Y:S07]  /*aaa0*/  LDSM.16.MT88.4 R84, [R202+0x2000] ;  /* 0x00200000ca54783b */ /* 0x000eee0000004200 */
[C---:B-1----:R-:W-:Y:S07]  /*aab0*/  HMMA.16816.F32.BF16 R44, R76.reuse, R72, R44 ;  /* 0x000000484c2c723c */ /* 0x042fee000004182c */
[----:B------:R-:W-:Y:S01]  /*aac0*/  F2FP.BF16.PACK_AB R72, R2, R69 ;  /* 0x000000450248723e */ /* 0x000fe200000010ff */
[C---:B------:R-:W-:Y:S01]  /*aad0*/  HMMA.16816.F32.BF16 R48, R76.reuse, R74, R48 ;  /* 0x0000004a4c30723c */ /* 0x040fe20000041830 */
[----:B------:R-:W-:Y:S03]  /*aae0*/  MUFU.EX2 R69, R244 ;  /* 0x000000f400457308 */ /* 0x000fe60000000800 */
[----:B------:R-:W-:Y:S03]  /*aaf0*/  F2FP.BF16.PACK_AB R73, R174, R173 ;  /* 0x000000adae49723e */ /* 0x000fe600000010ff */
[----:B------:R-:W-:Y:S01]  /*ab00*/  F2FP.BF16.PACK_AB R74, R70, R96 ;  /* 0x00000060464a723e */ /* 0x000fe200000010ff */
[C---:B------:R-:W-:Y:S03]  /*ab10*/  HMMA.16816.F32.BF16 R52, R76.reuse, R88, R52 ;  /* 0x000000584c34723c */ /* 0x040fe60000041834 */
[----:B------:R-:W1:Y:S01]  /*ab20*/  MUFU.EX2 R96, R243 ;  /* 0x000000f300607308 */ /* 0x000e620000000800 */
[----:B------:R-:W-:Y:S04]  /*ab30*/  F2FP.BF16.PACK_AB R75, R228, R175 ;  /* 0x000000afe44b723e */ /* 0x000fe800000010ff */
[C---:B------:R-:W-:Y:S01]  /*ab40*/  HMMA.16816.F32.BF16 R56, R76.reuse, R90, R56 ;  /* 0x0000005a4c38723c */ /* 0x040fe20000041838 */
[----:B------:R-:W4:Y:S04]  /*ab50*/  LDSM.16.MT88.4 R88, [R203+0x2000] ;  /* 0x00200000cb58783b */ /* 0x000f280000004200 */
[----:B------:R-:W5:Y:S03]  /*ab60*/  MUFU.EX2 R70, R237 ;  /* 0x000000ed00467308 */ /* 0x000f660000000800 */
[C---:B--2---:R-:W-:Y:S07]  /*ab70*/  HMMA.16816.F32.BF16 R60, R76.reuse, R80, R60 ;  /* 0x000000504c3c723c */ /* 0x044fee000004183c */
[----:B------:R-:W2:Y:S01]  /*ab80*/  MUFU.EX2 R2, R245 ;  /* 0x000000f500027308 */ /* 0x000ea20000000800 */
[----:B------:R-:W-:Y:S01]  /*ab90*/  HMMA.16816.F32.BF16 R64, R76, R82, R64 ;  /* 0x000000524c40723c */ /* 0x000fe20000041840 */
[----:B------:R-:W4:Y:S03]  /*aba0*/  LDSM.16.MT88.4 R76, [R205+0x2000] ;  /* 0x00200000cd4c783b */ /* 0x000f260000004200 */
[----:B-1----:R-:W-:Y:S04]  /*abb0*/  FADD.FTZ R0, R96, R0 ;  /* 0x0000000060007221 */ /* 0x002fe80000010000 */
[C---:B---3--:R-:W-:Y:S01]  /*abc0*/  HMMA.16816.F32.BF16 R4, R72.reuse, R84, R4 ;  /* 0x000000544804723c */ /* 0x048fe20000041804 */
[----:B------:R-:W1:Y:S04]  /*abd0*/  LDSM.16.MT88.4 R80, [R202+0x6000] ;  /* 0x00600000ca50783b */ /* 0x000e680000004200 */
[----:B-----5:R-:W-:Y:S03]  /*abe0*/  FADD.FTZ R0, R70, R0 ;  /* 0x0000000046007221 */ /* 0x020fe60000010000 */
[C---:B------:R-:W-:Y:S01]  /*abf0*/  HMMA.16816.F32.BF16 R8, R72.reuse, R86, R8 ;  /* 0x000000564808723c */ /* 0x040fe20000041808 */
[----:B------:R-:W3:Y:S03]  /*ac00*/  LDSM.16.MT88.4 R84, [R204+0x6000] ;  /* 0x00600000cc54783b */ /* 0x000ee60000004200 */
[----:B------:R-:W-:Y:S04]  /*ac10*/  FADD.FTZ R0, R69, R0 ;  /* 0x0000000045007221 */ /* 0x000fe80000010000 */
[C---:B------:R-:W-:Y:S04]  /*ac20*/  HMMA.16816.F32.BF16 R12, R72.reuse, R92, R12 ;  /* 0x0000005c480c723c */ /* 0x040fe8000004180c */
[----:B--2---:R-:W-:Y:S04]  /*ac30*/  FADD.FTZ R0, R2, R0 ;  /* 0x0000000002007221 */ /* 0x004fe80000010000 */
[C---:B------:R-:W-:Y:S01]  /*ac40*/  HMMA.16816.F32.BF16 R16, R72.reuse, R94, R16 ;  /* 0x0000005e4810723c */ /* 0x040fe20000041810 */
[----:B------:R-:W2:Y:S07]  /*ac50*/  LDSM.16.MT88.4 R92, [R203+0x6000] ;  /* 0x00600000cb5c783b */ /* 0x000eae0000004200 */
[C---:B----4-:R-:W-:Y:S08]  /*ac60*/  HMMA.16816.F32.BF16 R20, R72.reuse, R88, R20 ;  /* 0x000000584814723c */ /* 0x050ff00000041814 */
[C---:B------:R-:W-:Y:S01]  /*ac70*/  HMMA.16816.F32.BF16 R24, R72.reuse, R90, R24 ;  /* 0x0000005a4818723c */ /* 0x040fe20000041818 */
[----:B------:R-:W4:Y:S07]  /*ac80*/  LDSM.16.MT88.4 R88, [R205+0x6000] ;  /* 0x00600000cd58783b */ /* 0x000f2e0000004200 */
[C---:B------:R-:W-:Y:S07]  /*ac90*/  HMMA.16816.F32.BF16 R28, R72.reuse, R76, R28 ;  /* 0x0000004c481c723c */ /* 0x040fee000004181c */
[----:B------:R-:W-:Y:S01]  /*aca0*/  F2FP.BF16.PACK_AB R76, R70, R96 ;  /* 0x00000060464c723e */ /* 0x000fe200000010ff */
[C---:B------:R-:W-:Y:S01]  /*acb0*/  HMMA.16816.F32.BF16 R32, R72.reuse, R78, R32 ;  /* 0x0000004e4820723c */ /* 0x040fe20000041820 */
[----:B------:R-:W-:Y:S01]  /*acc0*/  LDSM.16.MT88.4 R96, [R204+0x6800] ;  /* 0x00680000cc60783b */ /* 0x000fe20000004200 */
[----:B------:R-:W5:Y:S02]  /*acd0*/  MUFU.EX2 R70, R248 ;  /* 0x000000f800467308 */ /* 0x000f640000000800 */
[----:B------:R-:W-:Y:S03]  /*ace0*/  F2FP.BF16.PACK_AB R77, R234, R233 ;  /* 0x000000e9ea4d723e */ /* 0x000fe600000010ff */
[----:B------:R-:W-:Y:S01]  /*acf0*/  F2FP.BF16.PACK_AB R78, R2, R69 ;  /* 0x00000045024e723e */ /* 0x000fe200000010ff */
[C---:B-1----:R-:W-:Y:S04]  /*ad00*/  HMMA.16816.F32.BF16 R36, R72.reuse, R80, R36 ;  /* 0x000000504824723c */ /* 0x042fe80000041824 */
[----:B------:R-:W-:Y:S01]  /*ad10*/  F2FP.BF16.PACK_AB R79, R155, R235 ;  /* 0x000000eb9b4f723e */ /* 0x000fe200000010ff */
[----:B------:R1:W-:Y:S03]  /*ad20*/  MUFU.EX2 R2, R112 ;  /* 0x0000007000027308 */ /* 0x0003e60000000800 */
[C---:B------:R-:W-:Y:S01]  /*ad30*/  HMMA.16816.F32.BF16 R40, R72.reuse, R82, R40 ;  /* 0x000000524828723c */ /* 0x040fe20000041828 */
[----:B------:R-:W4:Y:S06]  /*ad40*/  LDSM.16.MT88.4 R80, [R202+0x2800] ;  /* 0x00280000ca50783b */ /* 0x000f2c0000004200 */
[----:B------:R-:W1:Y:S01]  /*ad50*/  MUFU.EX2 R69, R250 ;  /* 0x000000fa00457308 */ /* 0x000e620000000800 */
[C---:B---3--:R-:W-:Y:S04]  /*ad60*/  HMMA.16816.F32.BF16 R44, R72.reuse, R84, R44 ;  /* 0x00000054482c723c */ /* 0x048fe8000004182c */
[----:B-----5:R-:W-:Y:S04]  /*ad70*/  FADD.FTZ R0, R70, R0 ;  /* 0x0000000046007221 */ /* 0x020fe80000010000 */
[C---:B------:R-:W-:Y:S01]  /*ad80*/  HMMA.16816.F32.BF16 R48, R72.reuse, R86, R48 ;  /* 0x000000564830723c */ /* 0x040fe20000041830 */
[----:B------:R-:W3:Y:S07]  /*ad90*/  LDSM.16.MT88.4 R84, [R204+0x2800] ;  /* 0x00280000cc54783b */ /* 0x000eee0000004200 */
[C---:B--2---:R-:W-:Y:S01]  /*ada0*/  HMMA.16816.F32.BF16 R52, R72.reuse, R92, R52 ;  /* 0x0000005c4834723c */ /* 0x044fe20000041834 */
[----:B-1----:R-:W-:Y:S03]  /*adb0*/  LDSM.16.MT88.4 R112, [R203+0x3800] ;  /* 0x00380000cb70783b */ /* 0x002fe60000004200 */
[C---:B------:R-:W-:Y:S04]  /*adc0*/  FADD.FTZ R0, R69.reuse, R0 ;  /* 0x0000000045007221 */ /* 0x040fe80000010000 */
[C---:B------:R-:W-:Y:S01]  /*add0*/  HMMA.16816.F32.BF16 R56, R72.reuse, R94, R56 ;  /* 0x0000005e4838723c */ /* 0x040fe20000041838 */
[----:B------:R-:W1:Y:S03]  /*ade0*/  LDSM.16.MT88.4 R92, [R203+0x2800] ;  /* 0x00280000cb5c783b */ /* 0x000e660000004200 */
[----:B------:R-:W-:Y:S04]  /*adf0*/  FADD.FTZ R0, R104, R0 ;  /* 0x0000000068007221 */ /* 0x000fe80000010000 */
[C---:B----4-:R-:W-:Y:S04]  /*ae00*/  HMMA.16816.F32.BF16 R60, R72.reuse, R88, R60 ;  /* 0x00000058483c723c */ /* 0x050fe8000004183c */
[C---:B------:R-:W-:Y:S04]  /*ae10*/  FADD.FTZ R0, R2.reuse, R0 ;  /* 0x0000000002007221 */ /* 0x040fe80000010000 */
[----:B------:R-:W-:Y:S01]  /*ae20*/  HMMA.16816.F32.BF16 R64, R72, R90, R64 ;  /* 0x0000005a4840723c */ /* 0x000fe20000041840 */
[----:B------:R-:W2:Y:S07]  /*ae30*/  LDSM.16.MT88.4 R72, [R205+0x2800] ;  /* 0x00280000cd48783b */ /* 0x000eae0000004200 */
[C---:B------:R-:W-:Y:S01]  /*ae40*/  HMMA.16816.F32.BF16 R4, R76.reuse, R80, R4 ;  /* 0x000000504c04723c */ /* 0x040fe20000041804 */
[----:B------:R-:W4:Y:S07]  /*ae50*/  LDSM.16.MT88.4 R88, [R202+0x6800] ;  /* 0x00680000ca58783b */ /* 0x000f2e0000004200 */
[C---:B------:R-:W-:Y:S01]  /*ae60*/  HMMA.16816.F32.BF16 R8, R76.reuse, R82, R8 ;  /* 0x000000524c08723c */ /* 0x040fe20000041808 */
[----:B------:R-:W5:Y:S07]  /*ae70*/  LDSM.16.MT88.4 R80, [R203+0x6800] ;  /* 0x00680000cb50783b */ /* 0x000f6e0000004200 */
[C---:B---3--:R-:W-:Y:S08]  /*ae80*/  HMMA.16816.F32.BF16 R12, R76.reuse, R84, R12 ;  /* 0x000000544c0c723c */ /* 0x048ff0000004180c */
[C---:B------:R-:W-:Y:S01]  /*ae90*/  HMMA.16816.F32.BF16 R16, R76.reuse, R86, R16 ;  /* 0x000000564c10723c */ /* 0x040fe20000041810 */
[----:B------:R-:W3:Y:S07]  /*aea0*/  LDSM.16.MT88.4 R84, [R205+0x6800] ;  /* 0x00680000cd54783b */ /* 0x000eee0000004200 */
[C---:B-1----:R-:W-:Y:S08]  /*aeb0*/  HMMA.16816.F32.BF16 R20, R76.reuse, R92, R20 ;  /* 0x0000005c4c14723c */ /* 0x042ff00000041814 */
[C---:B------:R-:W-:Y:S01]  /*aec0*/  HMMA.16816.F32.BF16 R24, R76.reuse, R94, R24 ;  /* 0x0000005e4c18723c */ /* 0x040fe20000041818 */
[----:B------:R-:W-:Y:S07]  /*aed0*/  LDSM.16.MT88.4 R92, [R204+0x3000] ;  /* 0x00300000cc5c783b */ /* 0x000fee0000004200 */
[C---:B--2---:R-:W-:Y:S07]  /*aee0*/  HMMA.16816.F32.BF16 R28, R76.reuse, R72, R28 ;  /* 0x000000484c1c723c */ /* 0x044fee000004181c */
[----:B------:R-:W-:Y:S01]  /*aef0*/  F2FP.BF16.PACK_AB R72, R69, R70 ;  /* 0x000000464548723e */ /* 0x000fe200000010ff */
[C---:B------:R-:W-:Y:S01]  /*af00*/  HMMA.16816.F32.BF16 R32, R76.reuse, R74, R32 ;  /* 0x0000004a4c20723c */ /* 0x040fe20000041820 */
[----:B------:R1:W-:Y:S03]  /*af10*/  MUFU.EX2 R69, R120 ;  /* 0x0000007800457308 */ /* 0x0003e60000000800 */
[----:B------:R-:W-:Y:S03]  /*af20*/  F2FP.BF16.PACK_AB R73, R153, R154 ;  /* 0x0000009a9949723e */ /* 0x000fe600000010ff */
[----:B------:R-:W-:Y:S01]  /*af30*/  F2FP.BF16.PACK_AB R74, R2, R104 ;  /* 0x00000068024a723e */ /* 0x000fe200000010ff */
[C---:B----4-:R-:W-:Y:S03]  /*af40*/  HMMA.16816.F32.BF16 R36, R76.reuse, R88, R36 ;  /* 0x000000584c24723c */ /* 0x050fe60000041824 */
[----:B------:R-:W2:Y:S01]  /*af50*/  MUFU.EX2 R2, R117 ;  /* 0x0000007500027308 */ /* 0x000ea20000000800 */
[----:B------:R-:W-:Y:S04]  /*af60*/  F2FP.BF16.PACK_AB R75, R151, R152 ;  /* 0x00000098974b723e */ /* 0x000fe800000010ff */
[C---:B------:R-:W-:Y:S01]  /*af70*/  HMMA.16816.F32.BF16 R40, R76.reuse, R90, R40 ;  /* 0x0000005a4c28723c */ /* 0x040fe20000041828 */
[----:B------:R-:W4:Y:S04]  /*af80*/  LDSM.16.MT88.4 R88, [R202+0x3000] ;  /* 0x00300000ca58783b */ /* 0x000f280000004200 */
[----:B------:R-:W3:Y:S03]  /*af90*/  MUFU.EX2 R70, R133 ;  /* 0x0000008500467308 */ /* 0x000ee60000000800 */
[C---:B------:R-:W-:Y:S01]  /*afa0*/  HMMA.16816.F32.BF16 R44, R76.reuse, R96, R44 ;  /* 0x000000604c2c723c */ /* 0x040fe2000004182c */
[----:B-1----:R-:W-:Y:S07]  /*afb0*/  LDSM.16.MT88.4 R120, [R204+0x3800] ;  /* 0x00380000cc78783b */ /* 0x002fee0000004200 */
[C---:B------:R-:W-:Y:S01]  /*afc0*/  HMMA.16816.F32.BF16 R48, R76.reuse, R98, R48 ;  /* 0x000000624c30723c */ /* 0x040fe20000041830 */
[----:B------:R-:W-:Y:S03]  /*afd0*/  LDSM.16.MT88.4 R96, [R205+0x3000] ;  /* 0x00300000cd60783b */ /* 0x000fe60000004200 */
[----:B--2---:R-:W-:Y:S04]  /*afe0*/  FADD.FTZ R0, R2, R0 ;  /* 0x0000000002007221 */ /* 0x004fe80000010000 */
[C---:B-----5:R-:W-:Y:S04]  /*aff0*/  HMMA.16816.F32.BF16 R52, R76.reuse, R80, R52 ;  /* 0x000000504c34723c */ /* 0x060fe80000041834 */
[C---:B------:R-:W-:Y:S01]  /*b000*/  FADD.FTZ R0, R144.reuse, R0 ;  /* 0x0000000090007221 */ /* 0x040fe20000010000 */
[----:B------:R-:W-:Y:S01]  /*b010*/  F2FP.BF16.PACK_AB R144, R144, R2 ;  /* 0x000000029090723e */ /* 0x000fe200000010ff */
[----:B------:R-:W-:Y:S01]  /*b020*/  FADD.FTZ R2, R105, R132 ;  /* 0x0000008469027221 */ /* 0x000fe20000010000 */
[----:B---3--:R-:W-:Y:S01]  /*b030*/  F2FP.BF16.PACK_AB R147, R70, R148 ;  /* 0x000000944693723e */ /* 0x008fe200000010ff */
[C---:B------:R-:W-:Y:S01]  /*b040*/  HMMA.16816.F32.BF16 R56, R76.reuse, R82, R56 ;  /* 0x000000524c38723c */ /* 0x040fe20000041838 */
[----:B------:R-:W1:Y:S03]  /*b050*/  LDSM.16.MT88.4 R80, [R203+0x3000] ;  /* 0x00300000cb50783b */ /* 0x000e660000004200 */
[----:B------:R-:W-:Y:S04]  /*b060*/  FADD.FTZ R0, R69, R0 ;  /* 0x0000000045007221 */ /* 0x000fe80000010000 */
[C---:B------:R-:W-:Y:S01]  /*b070*/  HMMA.16816.F32.BF16 R60, R76.reuse, R84, R60 ;  /* 0x000000544c3c723c */ /* 0x040fe2000004183c */
[----:B------:R-:W-:Y:S03]  /*b080*/  LDSM.16.MT88.4 R104, [R205+0x3800] ;  /* 0x00380000cd68783b */ /* 0x000fe60000004200 */
[C---:B------:R-:W-:Y:S01]  /*b090*/  FADD.FTZ R246, R146.reuse, R0 ;  /* 0x0000000092f67221 */ /* 0x040fe20000010000 */
[----:B------:R-:W-:Y:S01]  /*b0a0*/  F2FP.BF16.PACK_AB R146, R146, R69 ;  /* 0x000000459292723e */ /* 0x000fe200000010ff */
[----:B------:R-:W-:Y:S01]  /*b0b0*/  FADD.FTZ R0, R116, R2 ;  /* 0x0000000274007221 */ /* 0x000fe20000010000 */
[----:B------:R-:W-:Y:S01]  /*b0c0*/  MOV R69, R68 ;  /* 0x0000004400457202 */ /* 0x000fe20000000f00 */
[----:B------:R-:W-:Y:S01]  /*b0d0*/  HMMA.16816.F32.BF16 R64, R76, R86, R64 ;  /* 0x000000564c40723c */ /* 0x000fe20000041840 */
[----:B------:R-:W2:Y:S03]  /*b0e0*/  LDSM.16.MT88.4 R76, [R204+0x7000] ;  /* 0x00700000cc4c783b */ /* 0x000ea60000004200 */
[----:B------:R-:W-:Y:S04]  /*b0f0*/  FADD.FTZ R0, R111, R0 ;  /* 0x000000006f007221 */ /* 0x000fe80000010000 */
[C---:B----4-:R-:W-:Y:S01]  /*b100*/  HMMA.16816.F32.BF16 R4, R72.reuse, R88, R4 ;  /* 0x000000584804723c */ /* 0x050fe20000041804 */
[----:B------:R-:W3:Y:S04]  /*b110*/  LDSM.16.MT88.4 R84, [R203+0x7000] ;  /* 0x00700000cb54783b */ /* 0x000ee80000004200 */
[----:B------:R-:W-:Y:S03]  /*b120*/  FADD.FTZ R0, R110, R0 ;  /* 0x000000006e007221 */ /* 0x000fe60000010000 */
[C---:B------:R-:W-:Y:S01]  /*b130*/  HMMA.16816.F32.BF16 R8, R72.reuse, R90, R8 ;  /* 0x0000005a4808723c */ /* 0x040fe20000041808 */
[----:B------:R-:W-:Y:S03]  /*b140*/  LDSM.16.MT88.4 R88, [R204+0x7800] ;  /* 0x00780000cc58783b */ /* 0x000fe60000004200 */
[----:B------:R-:W-:Y:S04]  /*b150*/  FADD.FTZ R0, R109, R0 ;  /* 0x000000006d007221 */ /* 0x000fe80000010000 */
[C---:B------:R-:W-:Y:S04]  /*b160*/  HMMA.16816.F32.BF16 R12, R72.reuse, R92, R12 ;  /* 0x0000005c480c723c */ /* 0x040fe8000004180c */
[----:B------:R-:W-:Y:S04]  /*b170*/  FADD.FTZ R0, R108, R0 ;  /* 0x000000006c007221 */ /* 0x000fe80000010000 */
[C---:B------:R-:W-:Y:S04]  /*b180*/  HMMA.16816.F32.BF16 R16, R72.reuse, R94, R16 ;  /* 0x0000005e4810723c */ /* 0x040fe80000041810 */
[----:B------:R-:W-:Y:S04]  /*b190*/  FADD.FTZ R0, R158, R0 ;  /* 0x000000009e007221 */ /* 0x000fe80000010000 */
[C---:B-1----:R-:W-:Y:S04]  /*b1a0*/  HMMA.16816.F32.BF16 R20, R72.reuse, R80, R20 ;  /* 0x000000504814723c */ /* 0x042fe80000041814 */
[----:B------:R-:W-:Y:S04]  /*b1b0*/  FADD.FTZ R0, R157, R0 ;  /* 0x000000009d007221 */ /* 0x000fe80000010000 */
[C---:B------:R-:W-:Y:S01]  /*b1c0*/  HMMA.16816.F32.BF16 R24, R72.reuse, R82, R24 ;  /* 0x000000524818723c */ /* 0x040fe20000041818 */
[----:B------:R-:W1:Y:S03]  /*b1d0*/  LDSM.16.MT88.4 R80, [R205+0x7000] ;  /* 0x00700000cd50783b */ /* 0x000e660000004200 */
[----:B------:R-:W-:Y:S04]  /*b1e0*/  FADD.FTZ R0, R159, R0 ;  /* 0x000000009f007221 */ /* 0x000fe80000010000 */
[C---:B------:R-:W-:Y:S04]  /*b1f0*/  HMMA.16816.F32.BF16 R28, R72.reuse, R96, R28 ;  /* 0x00000060481c723c */ /* 0x040fe8000004181c */
[----:B------:R-:W-:Y:S04]  /*b200*/  FADD.FTZ R0, R160, R0 ;  /* 0x00000000a0007221 */ /* 0x000fe80000010000 */
[C---:B------:R-:W-:Y:S01]  /*b210*/  HMMA.16816.F32.BF16 R32, R72.reuse, R98, R32 ;  /* 0x000000624820723c */ /* 0x040fe20000041820 */
[----:B------:R-:W4:Y:S03]  /*b220*/  LDSM.16.MT88.4 R96, [R202+0x7800] ;  /* 0x00780000ca60783b */ /* 0x000f260000004200 */
[----:B------:R-:W-:Y:S04]  /*b230*/  FADD.FTZ R0, R166, R0 ;  /* 0x00000000a6007221 */ /* 0x000fe80000010000 */
[C---:B------:R-:W-:Y:S04]  /*b240*/  HMMA.16816.F32.BF16 R36, R72.reuse, R100, R36 ;  /* 0x000000644824723c */ /* 0x040fe80000041824 */
[----:B------:R-:W-:Y:S04]  /*b250*/  FADD.FTZ R0, R165, R0 ;  /* 0x00000000a5007221 */ /* 0x000fe80000010000 */
[C---:B------:R-:W-:Y:S04]  /*b260*/  HMMA.16816.F32.BF16 R40, R72.reuse, R102, R40 ;  /* 0x000000664828723c */ /* 0x040fe80000041828 */
[----:B------:R-:W-:Y:S04]  /*b270*/  FADD.FTZ R0, R167, R0 ;  /* 0x00000000a7007221 */ /* 0x000fe80000010000 */
[C---:B--2---:R-:W-:Y:S04]  /*b280*/  HMMA.16816.F32.BF16 R44, R72.reuse, R76, R44 ;  /* 0x0000004c482c723c */ /* 0x044fe8000004182c */
[----:B------:R-:W-:Y:S04]  /*b290*/  FADD.FTZ R0, R168, R0 ;  /* 0x00000000a8007221 */ /* 0x000fe80000010000 */
[C---:B------:R-:W-:Y:S04]  /*b2a0*/  HMMA.16816.F32.BF16 R48, R72.reuse, R78, R48 ;  /* 0x0000004e4830723c */ /* 0x040fe80000041830 */
[----:B------:R-:W-:Y:S04]  /*b2b0*/  FADD.FTZ R0, R173, R0 ;  /* 0x00000000ad007221 */ /* 0x000fe80000010000 */
[C---:B---3--:R-:W-:Y:S04]  /*b2c0*/  HMMA.16816.F32.BF16 R52, R72.reuse, R84, R52 ;  /* 0x000000544834723c */ /* 0x048fe80000041834 */
[----:B------:R-:W-:Y:S04]  /*b2d0*/  FADD.FTZ R0, R174, R0 ;  /* 0x00000000ae007221 */ /* 0x000fe80000010000 */
[C---:B------:R-:W-:Y:S04]  /*b2e0*/  HMMA.16816.F32.BF16 R56, R72.reuse, R86, R56 ;  /* 0x000000564838723c */ /* 0x040fe80000041838 */
[----:B------:R-:W-:Y:S04]  /*b2f0*/  FADD.FTZ R0, R175, R0 ;  /* 0x00000000af007221 */ /* 0x000fe80000010000 */
[C---:B-1----:R-:W-:Y:S04]  /*b300*/  HMMA.16816.F32.BF16 R60, R72.reuse, R80, R60 ;  /* 0x00000050483c723c */ /* 0x042fe8000004183c */
[----:B------:R-:W-:Y:S04]  /*b310*/  FADD.FTZ R0, R228, R0 ;  /* 0x00000000e4007221 */ /* 0x000fe80000010000 */
[----:B------:R-:W-:Y:S01]  /*b320*/  HMMA.16816.F32.BF16 R64, R72, R82, R64 ;  /* 0x000000524840723c */ /* 0x000fe20000041840 */
[----:B------:R-:W1:Y:S03]  /*b330*/  LDSM.16.MT88.4 R80, [R203+0x7800] ;  /* 0x00780000cb50783b */ /* 0x000e660000004200 */
[----:B------:R-:W-:Y:S04]  /*b340*/  FADD.FTZ R0, R233, R0 ;  /* 0x00000000e9007221 */ /* 0x000fe80000010000 */
[C---:B------:R-:W-:Y:S01]  /*b350*/  HMMA.16816.F32.BF16 R132, R144.reuse, R128, R4 ;  /* 0x000000809084723c */ /* 0x040fe20000041804 */
[----:B------:R-:W2:Y:S04]  /*b360*/  LDSM.16.MT88.4 R72, [R205+0x7800] ;  /* 0x00780000cd48783b */ /* 0x000ea80000004200 */
[----:B------:R-:W-:Y:S03]  /*b370*/  FADD.FTZ R0, R234, R0 ;  /* 0x00000000ea007221 */ /* 0x000fe60000010000 */
[C---:B------:R-:W-:Y:S04]  /*b380*/  HMMA.16816.F32.BF16 R128, R144.reuse, R130, R8 ;  /* 0x000000829080723c */ /* 0x040fe80000041808 */
[----:B------:R-:W-:Y:S04]  /*b390*/  FADD.FTZ R0, R235, R0 ;  /* 0x00000000eb007221 */ /* 0x000fe80000010000 */
[C---:B------:R-:W-:Y:S04]  /*b3a0*/  HMMA.16816.F32.BF16 R124, R144.reuse, R120, R12 ;  /* 0x00000078907c723c */ /* 0x040fe8000004180c */
[----:B------:R-:W-:Y:S03]  /*b3b0*/  FADD.FTZ R0, R155, R0 ;  /* 0x000000009b007221 */ /* 0x000fe60000010000 */
[-C--:B------:R-:W-:Y:S01]  /*b3c0*/  MOV R12, R3.reuse ;  /* 0x00000003000c7202 */ /* 0x080fe20000000f00 */
[C---:B------:R-:W-:Y:S04]  /*b3d0*/  HMMA.16816.F32.BF16 R120, R144.reuse, R122, R16 ;  /* 0x0000007a9078723c */ /* 0x040fe80000041810 */
[----:B------:R-:W-:Y:S04]  /*b3e0*/  FADD.FTZ R0, R154, R0 ;  /* 0x000000009a007221 */ /* 0x000fe80000010000 */
        /* <DEDUP_REMOVED lines=8> */
[C---:B----4-:R-:W-:Y:S04]  /*b470*/  HMMA.16816.F32.BF16 R100, R144.reuse, R96, R36 ;  /* 0x000000609064723c */ /* 0x050fe80000041824 */
[----:B------:R-:W-:Y:S04]  /*b480*/  FADD.FTZ R0, R149, R0 ;  /* 0x0000000095007221 */ /* 0x000fe80000010000 */
[C---:B------:R-:W-:Y:S04]  /*b490*/  HMMA.16816.F32.BF16 R96, R144.reuse, R98, R40 ;  /* 0x000000629060723c */ /* 0x040fe80000041828 */
[----:B------:R-:W-:Y:S04]  /*b4a0*/  FADD.FTZ R0, R148, R0 ;  /* 0x0000000094007221 */ /* 0x000fe80000010000 */
[C---:B------:R-:W-:Y:S04]  /*b4b0*/  HMMA.16816.F32.BF16 R92, R144.reuse, R88, R44 ;  /* 0x00000058905c723c */ /* 0x040fe8000004182c */
[----:B------:R-:W-:Y:S01]  /*b4c0*/  FADD.FTZ R0, R70, R0 ;  /* 0x0000000046007221 */ /* 0x000fe20000010000 */
[----:B------:R-:W-:Y:S03]  /*b4d0*/  MOV R70, R3 ;  /* 0x0000000300467202 */ /* 0x000fe60000000f00 */
[C---:B------:R-:W-:Y:S01]  /*b4e0*/  HMMA.16816.F32.BF16 R88, R144.reuse, R90, R48 ;  /* 0x0000005a9058723c */ /* 0x040fe20000041830 */
[----:B------:R3:W-:Y:S07]  /*b4f0*/  STL [R1], R0 ;  /* 0x0000000001007387 */ /* 0x0007ee0000100800 */
[C---:B-1----:R-:W-:Y:S08]  /*b500*/  HMMA.16816.F32.BF16 R84, R144.reuse, R80, R52 ;  /* 0x000000509054723c */ /* 0x042ff00000041834 */
[C---:B------:R-:W-:Y:S08]  /*b510*/  HMMA.16816.F32.BF16 R80, R144.reuse, R82, R56 ;  /* 0x000000529050723c */ /* 0x040ff00000041838 */
[C---:B--2---:R-:W-:Y:S08]  /*b520*/  HMMA.16816.F32.BF16 R76, R144.reuse, R72, R60 ;  /* 0x00000048904c723c */ /* 0x044ff0000004183c */
[----:B------:R-:W-:Y:S01]  /*b530*/  HMMA.16816.F32.BF16 R72, R144, R74, R64 ;  /* 0x0000004a9048723c */ /* 0x000fe20000041840 */
[----:B---3--:R-:W-:-:S07]  /*b540*/  @P0 BRA `(.L_x_92) ;  /* 0xffffb2e000000947 */ /* 0x008fce000383ffff */
.L_x_81:
[----:B--2---:R-:W2:Y:S02]  /*b550*/  LDL R0, [R1+0x4] ;  /* 0x0000040001007983 */ /* 0x004ea40000100800 */
[----:B--2---:R-:W-:-:S13]  /*b560*/  ISETP.GE.AND P0, PT, R232, R0, PT ;  /* 0x00000000e800720c */ /* 0x004fda0003f06270 */
[----:B------:R-:W-:Y:S05]  /*b570*/  @!P0 BRA `(.L_x_93) ;  /* 0x000042e000008947 */ /* 0x000fea0003800000 */
[----:B------:R-:W-:Y:S02]  /*b580*/  MOV R70, R12 ;  /* 0x0000000c00467202 */ /* 0x000fe40000000f00 */
[----:B------:R-:W-:Y:S02]  /*b590*/  MOV R69, R68 ;  /* 0x0000004400457202 */ /* 0x000fe40000000f00 */
.L_x_100:
[----:B------:R-:W2:Y:S01]  /*b5a0*/  LDL.64 R6, [R1+0x28] ;  /* 0x0000280001067983 */ /* 0x000ea20000100a00 */
[----:B------:R-:W-:Y:S04]  /*b5b0*/  DEPBAR.LE SB0, 0x0 ;  /* 0x000080000000791a */ /* 0x000fe80000000000 */
[----:B------:R-:W3:Y:S01]  /*b5c0*/  LDL R5, [R1+0x38] ;  /* 0x0000380001057983 */ /* 0x000ee20000100800 */
[----:B------:R-:W-:Y:S01]  /*b5d0*/  WARPSYNC 0xffffffff ;  /* 0xffffffff00007948 */ /* 0x000fe20003800000 */
[----:B------:R-:W-:Y:S01]  /*b5e0*/  SHF.R.S32.HI R0, RZ, 0x1f, R239 ;  /* 0x0000001fff007819 */ /* 0x000fe200000114ef */
[C---:B------:R-:W-:Y:S01]  /*b5f0*/  IMAD.WIDE.U32 R2, R239.reuse, c[0x0][0x208], RZ ;  /* 0x00008200ef027a25 */ /* 0x040fe200078e00ff */
[----:B------:R-:W-:Y:S01]  /*b600*/  BAR.SYNC.DEFER_BLOCKING 0x0 ;  /* 0x0000000000007b1d */ /* 0x000fe20000010000 */
[----:B------:R-:W-:Y:S02]  /*b610*/  SHF.R.S32.HI R4, RZ, 0x1f, R238 ;  /* 0x0000001fff047819 */ /* 0x000fe400000114ee */
[----:B------:R-:W-:Y:S02]  /*b620*/  IMAD R0, R0, c[0x0][0x208], RZ ;  /* 0x0000820000007a24 */ /* 0x000fe400078e02ff */
[----:B------:R-:W-:Y:S02]  /*b630*/  IMAD.SHL.U32 R63, R242, 0x2, RZ ;  /* 0x00000002f23f7824 */ /* 0x000fe400078e00ff */
[----:B------:R-:W-:Y:S02]  /*b640*/  IMAD R0, R239, c[0x0][0x20c], R0 ;  /* 0x00008300ef007a24 */ /* 0x000fe400078e0200 */
[----:B------:R-:W-:Y:S02]  /*b650*/  IMAD R4, R4, c[0x0][0x218], RZ ;  /* 0x0000860004047a24 */ /* 0x000fe400078e02ff */
[----:B------:R-:W-:Y:S02]  /*b660*/  IMAD.IADD R3, R3, 0x1, R0 ;  /* 0x0000000103037824 */ /* 0x000fe400078e0200 */
[C---:B------:R-:W-:Y:S02]  /*b670*/  IMAD R4, R238.reuse, c[0x0][0x21c], R4 ;  /* 0x00008700ee047a24 */ /* 0x040fe400078e0204 */
[----:B------:R-:W-:Y:S04]  /*b680*/  IMAD.WIDE.U32 R2, R238, c[0x0][0x218], R2 ;  /* 0x00008600ee027a25 */ /* 0x000fe800078e0002 */
[----:B------:R-:W-:Y:S01]  /*b690*/  IMAD.SHL.U32 R55, R241, 0x2, RZ ;  /* 0x00000002f1377824 */ /* 0x000fe200078e00ff */
[----:B------:R1:W4:Y:S04]  /*b6a0*/  LDSM.16.M88.4 R8, [R71] ;  /* 0x000000004708783b */ /* 0x0003280000000200 */
[----:B------:R1:W1:Y:S04]  /*b6b0*/  LDSM.16.M88.4 R16, [R71+0x800] ;  /* 0x000800004710783b */ /* 0x0002680000000200 */
        /* <DEDUP_REMOVED lines=23> */
[----:B-1--4-:R1:W2:Y:S02]  /*b830*/  SHFL.IDX PT, R28, R36, RZ, 0x181f ;  /* 0x00181fff241c7589 */ /* 0x0122a400000e0000 */
.L_x_125:
[C---:B------:R-:W-:Y:S01]  /*b840*/  HMMA.16816.F32.BF16 R4, R136.reuse, R8, RZ ;  /* 0x000000088804723c */ /* 0x040fe200000418ff */
[----:B------:R-:W3:Y:S01]  /*b850*/  SHFL.IDX PT, R38, R0, RZ, 0x181f ;  /* 0x00181fff00267589 */ /* 0x000ee200000e0000 */
[----:B------:R-:W-:Y:S01]  /*b860*/  BSSY B0, `(.L_x_95) ;  /* 0x00001b8000007945 */ /* 0x000fe20003800000 */
[----:B------:R-:W-:Y:S02]  /*b870*/  ISETP.GE.AND P2, PT, R241, c[0x0][0x1d4], PT ;  /* 0x00007500f1007a0c */ /* 0x000fe40003f46270 */
[----:B------:R-:W-:Y:S02]  /*b880*/  ISETP.GE.AND P0, PT, R242, c[0x0][0x1d4], PT ;  /* 0x00007500f2007a0c */ /* 0x000fe40003f06270 */
[----:B------:R-:W-:Y:S01]  /*b890*/  SEL R68, RZ, 0x10, P2 ;  /* 0x00000010ff447807 */ /* 0x000fe20001000000 */
[C---:B------:R-:W-:Y:S01]  /*b8a0*/  HMMA.16816.F32.BF16 R8, R136.reuse, R10, RZ ;  /* 0x0000000a8808723c */ /* 0x040fe200000418ff */
[----:B------:R-:W4:Y:S02]  /*b8b0*/  SHFL.IDX PT, R46, R0, 0x1, 0x181f ;  /* 0x00381f00002e7f89 */ /* 0x000f2400000e0000 */
[----:B------:R-:W-:Y:S02]  /*b8c0*/  ISETP.NE.U32.AND P6, PT, R68, RZ, PT ;  /* 0x000000ff4400720c */ /* 0x000fe40003fc5070 */
[----:B------:R-:W-:Y:S03]  /*b8d0*/  SEL R62, RZ, 0x10, P0 ;  /* 0x00000010ff3e7807 */ /* 0x000fe60000000000 */
[C---:B------:R-:W-:Y:S01]  /*b8e0*/  HMMA.16816.F32.BF16 R12, R136.reuse, R16, RZ ;  /* 0x00000010880c723c */ /* 0x040fe200000418ff */
[----:B------:R-:W5:Y:S07]  /*b8f0*/  SHFL.IDX PT, R37, R36, 0x1, 0x181f ;  /* 0x00381f0024257f89 */ /* 0x000f6e00000e0000 */
[C---:B------:R-:W-:Y:S01]  /*b900*/  HMMA.16816.F32.BF16 R16, R136.reuse, R18, RZ ;  /* 0x000000128810723c */ /* 0x040fe200000418ff */
[----:B------:R-:W1:Y:S07]  /*b910*/  SHFL.IDX PT, R45, R0, 0x2, 0x181f ;  /* 0x00581f00002d7f89 */ /* 0x000e6e00000e0000 */
[C---:B------:R-:W-:Y:S01]  /*b920*/  HMMA.16816.F32.BF16 R20, R136.reuse, R24, RZ ;  /* 0x000000188814723c */ /* 0x040fe200000418ff */
[----:B------:R-:W3:Y:S07]  /*b930*/  SHFL.IDX PT, R54, R36, 0x2, 0x181f ;  /* 0x00581f0024367f89 */ /* 0x000eee00000e0000 */
[C---:B------:R-:W-:Y:S01]  /*b940*/  HMMA.16816.F32.BF16 R24, R136.reuse, R26, RZ ;  /* 0x0000001a8818723c */ /* 0x040fe200000418ff */
[----:B------:R-:W1:Y:S08]  /*b950*/  SHFL.IDX PT, R0, R0, 0x3, 0x181f ;  /* 0x00781f0000007f89 */ /* 0x000e7000000e0000 */
[----:B------:R1:W1:Y:S08]  /*b960*/  SHFL.IDX PT, R61, R36, 0x3, 0x181f ;  /* 0x00781f00243d7f89 */ /* 0x00027000000e0000 */
[----:B------:R-:W2:Y:S01]  /*b970*/  LDL R233, [R1+0x4] ;  /* 0x0000040001e97983 */ /* 0x000ea20000100800 */
[C---:B---3--:R-:W-:Y:S02]  /*b980*/  IADD3 R2, P4, R38.reuse, R55, RZ ;  /* 0x0000003726027210 */ /* 0x048fe40007f9e0ff */
[----:B------:R-:W-:Y:S02]  /*b990*/  IADD3 R38, P5, R38, R63, RZ ;  /* 0x0000003f26267210 */ /* 0x000fe40007fbe0ff */
[C---:B--2---:R-:W-:Y:S02]  /*b9a0*/  IADD3.X R3, R28.reuse, R44, RZ, P4, !PT ;  /* 0x0000002c1c037210 */ /* 0x044fe400027fe4ff */
[----:B------:R-:W-:Y:S02]  /*b9b0*/  IADD3.X R39, R28, R60, RZ, P5, !PT ;  /* 0x0000003c1c277210 */ /* 0x000fe40002ffe4ff */
[C---:B------:R-:W-:Y:S01]  /*b9c0*/  HMMA.16816.F32.BF16 R28, R136.reuse, R32, RZ ;  /* 0x00000020881c723c */ /* 0x040fe200000418ff */
[----:B------:R1:W-:Y:S01]  /*b9d0*/  LDGSTS.E.BYPASS.LTC128B.128 [R227+0x100], [R2.64], !P2 ;  /* 0x0010000002e37fae */ /* 0x0003e2000d101d46 */
[C---:B----4-:R-:W-:Y:S02]  /*b9e0*/  IADD3 R52, P4, R46.reuse, R55, RZ ;  /* 0x000000372e347210 */ /* 0x050fe40007f9e0ff */
[----:B------:R-:W-:Y:S02]  /*b9f0*/  IADD3 R46, P5, R46, R63, RZ ;  /* 0x0000003f2e2e7210 */ /* 0x000fe40007fbe0ff */
[C---:B-----5:R-:W-:Y:S02]  /*ba00*/  IADD3.X R53, R37.reuse, R44, RZ, P4, !PT ;  /* 0x0000002c25357210 */ /* 0x060fe400027fe4ff */
[C---:B------:R-:W-:Y:S01]  /*ba10*/  HMMA.16816.F32.BF16 R32, R136.reuse, R34, RZ ;  /* 0x000000228820723c */ /* 0x040fe200000418ff */
[----:B------:R2:W-:Y:S03]  /*ba20*/  LDGSTS.E.BYPASS.LTC128B.128 [R227+0x4100], [R38.64], !P0 ;  /* 0x0410000026e37fae */ /* 0x0005e6000c101d46 */
[----:B------:R-:W-:Y:S02]  /*ba30*/  IADD3.X R47, R37, R60, RZ, P5, !PT ;  /* 0x0000003c252f7210 */ /* 0x000fe40002ffe4ff */
[C---:B------:R-:W-:Y:S02]  /*ba40*/  ISETP.NE.U32.AND P5, PT, R62.reuse, RZ, PT ;  /* 0x000000ff3e00720c */ /* 0x040fe40003fa5070 */
[----:B------:R-:W-:Y:S01]  /*ba50*/  IADD3 R62, -R62, 0x10, RZ ;  /* 0x000000103e3e7810 */ /* 0x000fe20007ffe1ff */
[----:B------:R3:W-:Y:S03]  /*ba60*/  LDGSTS.E.BYPASS.LTC128B.128 [R227+0x1100], [R52.64], !P2 ;  /* 0x0110000034e37fae */ /* 0x0007e6000d101d46 */
[----:B------:R-:W-:Y:S05]  /*ba70*/  LOP3.LUT R62, R62, 0xf, RZ, 0xc0, !PT ;  /* 0x0000000f3e3e7812 */ /* 0x000fea00078ec0ff */
[----:B------:R4:W-:Y:S01]  /*ba80*/  LDGSTS.E.BYPASS.LTC128B.128 [R227+0x5100], [R46.64], !P0 ;  /* 0x051000002ee37fae */ /* 0x0009e2000c101d46 */
[C---:B-1----:R-:W-:Y:S04]  /*ba90*/  IADD3 R2, P4, R45.reuse, R55, RZ ;  /* 0x000000372d027210 */ /* 0x042fe80007f9e0ff */
[----:B------:R-:W-:Y:S01]  /*baa0*/  IADD3.X R3, R54, R44, RZ, P4, !PT ;  /* 0x0000002c36037210 */ /* 0x000fe200027fe4ff */
[C---:B--2---:R-:W-:Y:S04]  /*bab0*/  HMMA.16816.F32.BF16 R36, R136.reuse, R40, RZ ;  /* 0x000000288824723c */ /* 0x044fe800000418ff */
[----:B------:R1:W-:Y:S04]  /*bac0*/  LDGSTS.E.BYPASS.LTC128B.128 [R227+0x2100], [R2.64], !P2 ;  /* 0x0210000002e37fae */ /* 0x0003e8000d101d46 */
[C---:B------:R-:W-:Y:S01]  /*bad0*/  HMMA.16816.F32.BF16 R40, R136.reuse, R42, RZ ;  /* 0x0000002a8828723c */ /* 0x040fe200000418ff */
[----:B---3--:R-:W-:Y:S04]  /*bae0*/  IADD3 R52, -R68, 0x10, RZ ;  /* 0x0000001044347810 */ /* 0x008fe80007ffe1ff */
[----:B------:R-:W-:Y:S02]  /*baf0*/  LOP3.LUT R52, R52, 0xf, RZ, 0xc0, !PT ;  /* 0x0000000f34347812 */ /* 0x000fe400078ec0ff */
[----:B-1----:R-:W-:Y:S05]  /*bb00*/  IADD3 R2, P2, R45, R63, RZ ;  /* 0x0000003f2d027210 */ /* 0x002fea0007f5e0ff */
[----:B------:R-:W-:Y:S02]  /*bb10*/  IADD3.X R3, R54, R60, RZ, P2, !PT ;  /* 0x0000003c36037210 */ /* 0x000fe400017fe4ff */
[-C--:B------:R-:W-:Y:S03]  /*bb20*/  IADD3 R52, P4, P2, R52, R0.reuse, R55 ;  /* 0x0000000034347210 */ /* 0x080fe60007a9e037 */
[----:B------:R1:W-:Y:S01]  /*bb30*/  LDGSTS.E.BYPASS.LTC128B.128 [R227+0x6100], [R2.64], !P0 ;  /* 0x0610000002e37fae */ /* 0x0003e2000c101d46 */
[-C--:B------:R-:W-:Y:S02]  /*bb40*/  IADD3.X R53, RZ, R61.reuse, R44, P4, P2 ;  /* 0x0000003dff357210 */ /* 0x080fe400027e442c */
[C---:B----4-:R-:W-:Y:S01]  /*bb50*/  HMMA.16816.F32.BF16 R44, R136.reuse, R48, RZ ;  /* 0x00000030882c723c */ /* 0x050fe200000418ff */
[----:B------:R-:W-:Y:S04]  /*bb60*/  IADD3 R62, P4, P2, R62, R0, R63 ;  /* 0x000000003e3e7210 */ /* 0x000fe80007a9e03f */
[----:B------:R2:W-:Y:S01]  /*bb70*/  LDGSTS.E.BYPASS.LTC128B.128.ZFILL [R227+0x3100], [R52.64], P6 ;  /* 0x0310000034e37fae */ /* 0x0005e2000b141d46 */
[----:B------:R-:W-:Y:S02]  /*bb80*/  IADD3.X R63, RZ, R61, R60, P4, P2 ;  /* 0x0000003dff3f7210 */ /* 0x000fe400027e443c */
[C---:B------:R-:W-:Y:S05]  /*bb90*/  HMMA.16816.F32.BF16 R48, R136.reuse, R50, RZ ;  /* 0x000000328830723c */ /* 0x040fea00000418ff */
[----:B------:R3:W-:Y:S08]  /*bba0*/  LDGSTS.E.BYPASS.LTC128B.128.ZFILL [R227+0x7100], [R62.64], P5 ;  /* 0x071000003ee37fae */ /* 0x0007f0000a941d46 */
[----:B------:R-:W0:Y:S01]  /*bbb0*/  LDGDEPBAR ;  /* 0x00000000000079af */ /* 0x000e220000000000 */
[C---:B--2---:R-:W-:Y:S08]  /*bbc0*/  HMMA.16816.F32.BF16 R52, R136.reuse, R56, RZ ;  /* 0x000000388834723c */ /* 0x044ff000000418ff */
[C---:B------:R-:W-:Y:S08]  /*bbd0*/  HMMA.16816.F32.BF16 R56, R136.reuse, R58, RZ ;  /* 0x0000003a8838723c */ /* 0x040ff000000418ff */
[C---:B---3--:R-:W-:Y:S08]  /*bbe0*/  HMMA.16816.F32.BF16 R60, R136.reuse, R64, RZ ;  /* 0x00000040883c723c */ /* 0x048ff000000418ff */
[----:B------:R-:W-:Y:S08]  /*bbf0*/  HMMA.16816.F32.BF16 R64, R136, R66, RZ ;  /* 0x000000428840723c */ /* 0x000ff000000418ff */
[C---:B------:R-:W-:Y:S08]  /*bc00*/  HMMA.16816.F32.BF16 R4, R140.reuse, R144, R4 ;  /* 0x000000908c04723c */ /* 0x040ff00000041804 */
[C---:B------:R-:W-:Y:S01]  /*bc10*/  HMMA.16816.F32.BF16 R8, R140.reuse, R146, R8 ;  /* 0x000000928c08723c */ /* 0x040fe20000041808 */
[----:B------:R-:W2:Y:S07]  /*bc20*/  LDSM.16.M88.4 R144, [R201] ;  /* 0x00000000c990783b */ /* 0x000eae0000000200 */
        /* <DEDUP_REMOVED lines=15> */
[C---:B------:R-:W-:Y:S08]  /*bd20*/  HMMA.16816.F32.BF16 R52, R140.reuse, R168, R52 ;  /* 0x000000a88c34723c */ /* 0x040ff00000041834 */
[C---:B------:R-:W-:Y:S01]  /*bd30*/  HMMA.16816.F32.BF16 R56, R140.reuse, R170, R56 ;  /* 0x000000aa8c38723c */ /* 0x040fe20000041838 */
[----:B------:R-:W-:Y:S07]  /*bd40*/  LDSM.16.M88.4 R168, [R200+-0x3000] ;  /* 0xffd00000c8a8783b */ /* 0x000fee0000000200 */
[C---:B------:R-:W-:Y:S08]  /*bd50*/  HMMA.16816.F32.BF16 R60, R140.reuse, R172, R60 ;  /* 0x000000ac8c3c723c */ /* 0x040ff0000004183c */
[----:B------:R-:W-:Y:S08]  /*bd60*/  HMMA.16816.F32.BF16 R64, R140, R174, R64 ;  /* 0x000000ae8c40723c */ /* 0x000ff00000041840 */
[C---:B--2---:R-:W-:Y:S08]  /*bd70*/  HMMA.16816.F32.BF16 R4, R176.reuse, R144, R4 ;  /* 0x00000090b004723c */ /* 0x044ff00000041804 */
[C---:B------:R-:W-:Y:S01]  /*bd80*/  HMMA.16816.F32.BF16 R8, R176.reuse, R146, R8 ;  /* 0x00000092b008723c */ /* 0x040fe20000041808 */
[----:B------:R-:W2:Y:S07]  /*bd90*/  LDSM.16.M88.4 R144, [R201+0x3000] ;  /* 0x00300000c990783b */ /* 0x000eae0000000200 */
[C---:B---3--:R-:W-:Y:S03]  /*bda0*/  HMMA.16816.F32.BF16 R12, R176.reuse, R148, R12 ;  /* 0x00000094b00c723c */ /* 0x048fe6000004180c */
[----:B------:R-:W-:Y:S05]  /*bdb0*/  ISETP.GT.AND P2, PT, R232, R233, PT ;  /* 0x000000e9e800720c */ /* 0x000fea0003f44270 */
[C---:B------:R-:W-:Y:S01]  /*bdc0*/  HMMA.16816.F32.BF16 R16, R176.reuse, R150, R16 ;  /* 0x00000096b010723c */ /* 0x040fe20000041810 */
[----:B------:R-:W3:Y:S07]  /*bdd0*/  LDSM.16.M88.4 R148, [R201+0x3800] ;  /* 0x00380000c994783b */ /* 0x000eee0000000200 */
[C---:B----4-:R-:W-:Y:S08]  /*bde0*/  HMMA.16816.F32.BF16 R20, R176.reuse, R152, R20 ;  /* 0x00000098b014723c */ /* 0x050ff00000041814 */
[C---:B------:R-:W-:Y:S01]  /*bdf0*/  HMMA.16816.F32.BF16 R24, R176.reuse, R154, R24 ;  /* 0x0000009ab018723c */ /* 0x040fe20000041818 */
[----:B------:R-:W4:Y:S07]  /*be00*/  LDSM.16.M88.4 R152, [R200+-0x4000] ;  /* 0xffc00000c898783b */ /* 0x000f2e0000000200 */
[C---:B-----5:R-:W-:Y:S08]  /*be10*/  HMMA.16816.F32.BF16 R28, R176.reuse, R156, R28 ;  /* 0x0000009cb01c723c */ /* 0x060ff0000004181c */
[C---:B------:R-:W-:Y:S01]  /*be20*/  HMMA.16816.F32.BF16 R32, R176.reuse, R158, R32 ;  /* 0x0000009eb020723c */ /* 0x040fe20000041820 */
[----:B------:R-:W5:Y:S07]  /*be30*/  LDSM.16.M88.4 R156, [R200+-0x3800] ;  /* 0xffc80000c89c783b */ /* 0x000f6e0000000200 */
[C---:B-1----:R-:W-:Y:S08]  /*be40*/  HMMA.16816.F32.BF16 R36, R176.reuse, R160, R36 ;  /* 0x000000a0b024723c */ /* 0x042ff00000041824 */
[C---:B------:R-:W-:Y:S01]  /*be50*/  HMMA.16816.F32.BF16 R40, R176.reuse, R162, R40 ;  /* 0x000000a2b028723c */ /* 0x040fe20000041828 */
[----:B------:R-:W1:Y:S07]  /*be60*/  LDSM.16.M88.4 R160, [R200+-0x2800] ;  /* 0xffd80000c8a0783b */ /* 0x000e6e0000000200 */
[C---:B------:R-:W-:Y:S08]  /*be70*/  HMMA.16816.F32.BF16 R44, R176.reuse, R164, R44 ;  /* 0x000000a4b02c723c */ /* 0x040ff0000004182c */
[C---:B------:R-:W-:Y:S01]  /*be80*/  HMMA.16816.F32.BF16 R48, R176.reuse, R166, R48 ;  /* 0x000000a6b030723c */ /* 0x040fe20000041830 */
[----:B------:R-:W1:Y:S07]  /*be90*/  LDSM.16.M88.4 R164, [R200+-0x2000] ;  /* 0xffe00000c8a4783b */ /* 0x000e6e0000000200 */
[C---:B--2---:R-:W-:Y:S08]  /*bea0*/  HMMA.16816.F32.BF16 R52, R176.reuse, R144, R52 ;  /* 0x00000090b034723c */ /* 0x044ff00000041834 */
[C---:B------:R-:W-:Y:S01]  /*beb0*/  HMMA.16816.F32.BF16 R56, R176.reuse, R146, R56 ;  /* 0x00000092b038723c */ /* 0x040fe20000041838 */
[----:B------:R-:W2:Y:S07]  /*bec0*/  LDSM.16.M88.4 R144, [R200+-0x1800] ;  /* 0xffe80000c890783b */ /* 0x000eae0000000200 */
[C---:B---3--:R-:W-:Y:S08]  /*bed0*/  HMMA.16816.F32.BF16 R60, R176.reuse, R148, R60 ;  /* 0x00000094b03c723c */ /* 0x048ff0000004183c */
[----:B------:R-:W-:Y:S01]  /*bee0*/  HMMA.16816.F32.BF16 R64, R176, R150, R64 ;  /* 0x00000096b040723c */ /* 0x000fe20000041840 */
[----:B------:R-:W3:Y:S07]  /*bef0*/  LDSM.16.M88.4 R148, [R200+-0x1000] ;  /* 0xfff00000c894783b */ /* 0x000eee0000000200 */
[C---:B----4-:R-:W-:Y:S08]  /*bf00*/  HMMA.16816.F32.BF16 R4, R180.reuse, R152, R4 ;  /* 0x00000098b404723c */ /* 0x050ff00000041804 */
[C---:B------:R-:W-:Y:S01]  /*bf10*/  HMMA.16816.F32.BF16 R8, R180.reuse, R154, R8 ;  /* 0x0000009ab408723c */ /* 0x040fe20000041808 */
[----:B------:R-:W4:Y:S07]  /*bf20*/  LDSM.16.M88.4 R152, [R200+-0x800] ;  /* 0xfff80000c898783b */ /* 0x000f2e0000000200 */
[C---:B-----5:R-:W-:Y:S08]  /*bf30*/  HMMA.16816.F32.BF16 R12, R180.reuse, R156, R12 ;  /* 0x0000009cb40c723c */ /* 0x060ff0000004180c */
[C---:B------:R-:W-:Y:S01]  /*bf40*/  HMMA.16816.F32.BF16 R16, R180.reuse, R158, R16 ;  /* 0x0000009eb410723c */ /* 0x040fe20000041810 */
[----:B------:R-:W5:Y:S07]  /*bf50*/  LDSM.16.M88.4 R156, [R71+0x4000] ;  /* 0x00400000479c783b */ /* 0x000f6e0000000200 */
[C---:B------:R-:W-:Y:S08]  /*bf60*/  HMMA.16816.F32.BF16 R20, R180.reuse, R168, R20 ;  /* 0x000000a8b414723c */ /* 0x040ff00000041814 */
[C---:B------:R-:W-:Y:S01]  /*bf70*/  HMMA.16816.F32.BF16 R24, R180.reuse, R170, R24 ;  /* 0x000000aab418723c */ /* 0x040fe20000041818 */
[----:B------:R-:W-:Y:S07]  /*bf80*/  LDSM.16.M88.4 R168, [R71+0x5000] ;  /* 0x0050000047a8783b */ /* 0x000fee0000000200 */
[C---:B-1----:R-:W-:Y:S08]  /*bf90*/  HMMA.16816.F32.BF16 R28, R180.reuse, R160, R28 ;  /* 0x000000a0b41c723c */ /* 0x042ff0000004181c */
        /* <DEDUP_REMOVED lines=9> */
[C---:B------:R-:W-:Y:S01]  /*c030*/  HMMA.16816.F32.BF16 R56, R180.reuse, R150, R56 ;  /* 0x00000096b438723c */ /* 0x040fe20000041838 */
[----:B------:R-:W3:Y:S07]  /*c040*/  LDSM.16.M88.4 R148, [R71+0x6800] ;  /* 0x006800004794783b */ /* 0x000eee0000000200 */
[C---:B----4-:R-:W-:Y:S08]  /*c050*/  HMMA.16816.F32.BF16 R60, R180.reuse, R152, R60 ;  /* 0x00000098b43c723c */ /* 0x050ff0000004183c */
[----:B------:R-:W-:Y:S01]  /*c060*/  HMMA.16816.F32.BF16 R64, R180, R154, R64 ;  /* 0x0000009ab440723c */ /* 0x000fe20000041840 */
[----:B------:R-:W4:Y:S07]  /*c070*/  LDSM.16.M88.4 R152, [R71+0x7000] ;  /* 0x007000004798783b */ /* 0x000f2e0000000200 */
[C---:B-----5:R-:W-:Y:S08]  /*c080*/  HMMA.16816.F32.BF16 R4, R184.reuse, R156, R4 ;  /* 0x0000009cb804723c */ /* 0x060ff00000041804 */
[C---:B------:R-:W-:Y:S01]  /*c090*/  HMMA.16816.F32.BF16 R8, R184.reuse, R158, R8 ;  /* 0x0000009eb808723c */ /* 0x040fe20000041808 */
[----:B------:R-:W5:Y:S07]  /*c0a0*/  LDSM.16.M88.4 R156, [R71+0x7800] ;  /* 0x00780000479c783b */ /* 0x000f6e0000000200 */
[C---:B-1----:R-:W-:Y:S08]  /*c0b0*/  HMMA.16816.F32.BF16 R12, R184.reuse, R160, R12 ;  /* 0x000000a0b80c723c */ /* 0x042ff0000004180c */
[C---:B------:R-:W-:Y:S01]  /*c0c0*/  HMMA.16816.F32.BF16 R16, R184.reuse, R162, R16 ;  /* 0x000000a2b810723c */ /* 0x040fe20000041810 */
[----:B------:R-:W1:Y:S07]  /*c0d0*/  LDSM.16.M88.4 R160, [R207] ;  /* 0x00000000cfa0783b */ /* 0x000e6e0000000200 */
        /* <DEDUP_REMOVED lines=8> */
[----:B------:R-:W2:Y:S07]  /*c160*/  LDSM.16.M88.4 R144, [R210] ;  /* 0x00000000d290783b */ /* 0x000eae0000000200 */
[C---:B---3--:R-:W-:Y:S08]  /*c170*/  HMMA.16816.F32.BF16 R44, R184.reuse, R148, R44 ;  /* 0x00000094b82c723c */ /* 0x048ff0000004182c */
[C---:B------:R-:W-:Y:S01]  /*c180*/  HMMA.16816.F32.BF16 R48, R184.reuse, R150, R48 ;  /* 0x00000096b830723c */ /* 0x040fe20000041830 */
[----:B------:R-:W3:Y:S07]  /*c190*/  LDSM.16.M88.4 R148, [R211] ;  /* 0x00000000d394783b */ /* 0x000eee0000000200 */
[C---:B----4-:R-:W-:Y:S08]  /*c1a0*/  HMMA.16816.F32.BF16 R52, R184.reuse, R152, R52 ;  /* 0x00000098b834723c */ /* 0x050ff00000041834 */
[C---:B------:R-:W-:Y:S01]  /*c1b0*/  HMMA.16816.F32.BF16 R56, R184.reuse, R154, R56 ;  /* 0x0000009ab838723c */ /* 0x040fe20000041838 */
[----:B------:R-:W4:Y:S07]  /*c1c0*/  LDSM.16.M88.4 R152, [R212] ;  /* 0x00000000d498783b */ /* 0x000f2e0000000200 */
[C---:B-----5:R-:W-:Y:S08]  /*c1d0*/  HMMA.16816.F32.BF16 R60, R184.reuse, R156, R60 ;  /* 0x0000009cb83c723c */ /* 0x060ff0000004183c */
[----:B------:R-:W-:Y:S01]  /*c1e0*/  HMMA.16816.F32.BF16 R64, R184, R158, R64 ;  /* 0x0000009eb840723c */ /* 0x000fe20000041840 */
[----:B------:R-:W5:Y:S07]  /*c1f0*/  LDSM.16.M88.4 R156, [R213] ;  /* 0x00000000d59c783b */ /* 0x000f6e0000000200 */
[C---:B-1----:R-:W-:Y:S08]  /*c200*/  HMMA.16816.F32.BF16 R4, R188.reuse, R160, R4 ;  /* 0x000000a0bc04723c */ /* 0x042ff00000041804 */
[C---:B------:R-:W-:Y:S01]  /*c210*/  HMMA.16816.F32.BF16 R8, R188.reuse, R162, R8 ;  /* 0x000000a2bc08723c */ /* 0x040fe20000041808 */
[----:B------:R-:W1:Y:S07]  /*c220*/  LDSM.16.M88.4 R160, [R214] ;  /* 0x00000000d6a0783b */ /* 0x000e6e0000000200 */
        /* <DEDUP_REMOVED lines=13> */
[C---:B------:R-:W-:Y:S01]  /*c300*/  HMMA.16816.F32.BF16 R48, R188.reuse, R154, R48 ;  /* 0x0000009abc30723c */ /* 0x040fe20000041830 */
[----:B------:R-:W4:Y:S07]  /*c310*/  LDSM.16.M88.4 R152, [R201+0x6000] ;  /* 0x00600000c998783b */ /* 0x000f2e0000000200 */
[C---:B-----5:R-:W-:Y:S08]  /*c320*/  HMMA.16816.F32.BF16 R52, R188.reuse, R156, R52 ;  /* 0x0000009cbc34723c */ /* 0x060ff00000041834 */
[C---:B------:R-:W-:Y:S01]  /*c330*/  HMMA.16816.F32.BF16 R56, R188.reuse, R158, R56 ;  /* 0x0000009ebc38723c */ /* 0x040fe20000041838 */
[----:B------:R-:W5:Y:S07]  /*c340*/  LDSM.16.M88.4 R156, [R201+0x6800] ;  /* 0x00680000c99c783b */ /* 0x000f6e0000000200 */
[C---:B-1----:R-:W-:Y:S08]  /*c350*/  HMMA.16816.F32.BF16 R60, R188.reuse, R160, R60 ;  /* 0x000000a0bc3c723c */ /* 0x042ff0000004183c */
[----:B------:R-:W-:Y:S01]  /*c360*/  HMMA.16816.F32.BF16 R64, R188, R162, R64 ;  /* 0x000000a2bc40723c */ /* 0x000fe20000041840 */
[----:B------:R-:W1:Y:S07]  /*c370*/  LDSM.16.M88.4 R160, [R201+0x7000] ;  /* 0x00700000c9a0783b */ /* 0x000e6e0000000200 */
[C---:B------:R-:W-:Y:S08]  /*c380*/  HMMA.16816.F32.BF16 R4, R192.reuse, R168, R4 ;  /* 0x000000a8c004723c */ /* 0x040ff00000041804 */
[C---:B------:R-:W-:Y:S01]  /*c390*/  HMMA.16816.F32.BF16 R8, R192.reuse, R170, R8 ;  /* 0x000000aac008723c */ /* 0x040fe20000041808 */
[----:B------:R-:W1:Y:S07]  /*c3a0*/  LDSM.16.M88.4 R168, [R201+0x7800] ;  /* 0x00780000c9a8783b */ /* 0x000e6e0000000200 */
[C---:B------:R-:W-:Y:S08]  /*c3b0*/  HMMA.16816.F32.BF16 R12, R192.reuse, R164, R12 ;  /* 0x000000a4c00c723c */ /* 0x040ff0000004180c */
[C---:B------:R-:W-:Y:S01]  /*c3c0*/  HMMA.16816.F32.BF16 R16, R192.reuse, R166, R16 ;  /* 0x000000a6c010723c */ /* 0x040fe20000041810 */
[----:B------:R-:W1:Y:S07]  /*c3d0*/  LDSM.16.M88.4 R164, [R200] ;  /* 0x00000000c8a4783b */ /* 0x000e6e0000000200 */
[C---:B--2---:R-:W-:Y:S08]  /*c3e0*/  HMMA.16816.F32.BF16 R20, R192.reuse, R144, R20 ;  /* 0x00000090c014723c */ /* 0x044ff00000041814 */
[C---:B------:R-:W-:Y:S01]  /*c3f0*/  HMMA.16816.F32.BF16 R24, R192.reuse, R146, R24 ;  /* 0x00000092c018723c */ /* 0x040fe20000041818 */
[----:B------:R-:W2:Y:S07]  /*c400*/  LDSM.16.M88.4 R144, [R200+0x800] ;  /* 0x00080000c890783b */ /* 0x000eae0000000200 */
[C---:B---3--:R-:W-:Y:S08]  /*c410*/  HMMA.16816.F32.BF16 R28, R192.reuse, R148, R28 ;  /* 0x00000094c01c723c */ /* 0x048ff0000004181c */
[C---:B------:R-:W-:Y:S08]  /*c420*/  HMMA.16816.F32.BF16 R32, R192.reuse, R150, R32 ;  /* 0x00000096c020723c */ /* 0x040ff00000041820 */
[C---:B----4-:R-:W-:Y:S08]  /*c430*/  HMMA.16816.F32.BF16 R36, R192.reuse, R152, R36 ;  /* 0x00000098c024723c */ /* 0x050ff00000041824 */
[C---:B------:R-:W-:Y:S08]  /*c440*/  HMMA.16816.F32.BF16 R40, R192.reuse, R154, R40 ;  /* 0x0000009ac028723c */ /* 0x040ff00000041828 */
[C---:B-----5:R-:W-:Y:S08]  /*c450*/  HMMA.16816.F32.BF16 R44, R192.reuse, R156, R44 ;  /* 0x0000009cc02c723c */ /* 0x060ff0000004182c */
[C---:B------:R-:W-:Y:S08]  /*c460*/  HMMA.16816.F32.BF16 R48, R192.reuse, R158, R48 ;  /* 0x0000009ec030723c */ /* 0x040ff00000041830 */
[C---:B-1----:R-:W-:Y:S08]  /*c470*/  HMMA.16816.F32.BF16 R52, R192.reuse, R160, R52 ;  /* 0x000000a0c034723c */ /* 0x042ff00000041834 */
        /* <DEDUP_REMOVED lines=32> */
[----:B------:R-:W1:Y:S10]  /*c680*/  MUFU.TANH R169, R12 ;  /* 0x0000000c00a97308 */ /* 0x000e740000002400 */
        /* <DEDUP_REMOVED lines=41> */
[----:B------:R-:W2:Y:S01]  /*c920*/  MUFU.TANH R163, R23 ;  /* 0x0000001700a37308 */ /* 0x000ea20000002400 */
[C---:B------:R-:W-:Y:S01]  /*c930*/  HMMA.16816.F32.BF16 R48, R196.reuse, R10, R48 ;  /* 0x0000000ac430723c */ /* 0x040fe20000041830 */
[----:B------:R-:W5:Y:S01]  /*c940*/  LDSM.16.M88.4 R8, [R200+0x3800] ;  /* 0x00380000c808783b */ /* 0x000f620000000200 */
[----:B------:R-:W-:Y:S07]  /*c950*/  DEPBAR.LE SB0, 0x0 ;  /* 0x000080000000791a */ /* 0x000fee0000000000 */
[----:B------:R2:W2:Y:S01]  /*c960*/  MUFU.TANH R157, R24 ;  /* 0x00000018009d7308 */ /* 0x0004a20000002400 */
[----:B------:R-:W-:Y:S01]  /*c970*/  BAR.SYNC.DEFER_BLOCKING 0x0 ;  /* 0x0000000000007b1d */ /* 0x000fe20000010000 */
[C---:B-1----:R-:W-:Y:S08]  /*c980*/  HMMA.16816.F32.BF16 R52, R196.reuse, R4, R52 ;  /* 0x00000004c434723c */ /* 0x042ff00000041834 */
[----:B------:R1:W1:Y:S01]  /*c990*/  MUFU.TANH R154, R25 ;  /* 0x00000019009a7308 */ /* 0x0002620000002400 */
[C---:B------:R-:W-:Y:S09]  /*c9a0*/  HMMA.16816.F32.BF16 R56, R196.reuse, R6, R56 ;  /* 0x00000006c438723c */ /* 0x040ff20000041838 */
[----:B------:R3:W3:Y:S06]  /*c9b0*/  MUFU.TANH R161, R26 ;  /* 0x0000001a00a17308 */ /* 0x0006ec0000002400 */
[----:B--2---:R-:W-:Y:S04]  /*c9c0*/  FMUL.FTZ R24, R53, c[0x0][0x320] ;  /* 0x0000c80035187a20 */ /* 0x004fe80000410000 */
[----:B------:R2:W2:Y:S01]  /*c9d0*/  MUFU.TANH R160, R27 ;  /* 0x0000001b00a07308 */ /* 0x0004a20000002400 */
[C---:B-----5:R-:W-:Y:S03]  /*c9e0*/  HMMA.16816.F32.BF16 R60, R196.reuse, R8, R60 ;  /* 0x00000008c43c723c */ /* 0x060fe6000004183c */
[----:B-1----:R-:W-:Y:S02]  /*c9f0*/  FMUL.FTZ R25, R55, c[0x0][0x320] ;  /* 0x0000c80037197a20 */ /* 0x002fe40000410000 */
[----:B------:R-:W-:Y:S02]  /*ca00*/  FMUL.FTZ R21, R56, c[0x0][0x320] ;  /* 0x0000c80038157a20 */ /* 0x000fe40000410000 */
[----:B------:R-:W-:Y:S02]  /*ca10*/  FMUL.FTZ R20, R57, c[0x0][0x320] ;  /* 0x0000c80039147a20 */ /* 0x000fe40000410000 */
[----:B------:R1:W1:Y:S01]  /*ca20*/  MUFU.TANH R151, R28 ;  /* 0x0000001c00977308 */ /* 0x0002620000002400 */
[----:B------:R-:W-:Y:S03]  /*ca30*/  HMMA.16816.F32.BF16 R64, R196, R10, R64 ;  /* 0x0000000ac440723c */ /* 0x000fe60000041840 */
[----:B---3--:R-:W-:Y:S02]  /*ca40*/  FMUL.FTZ R26, R52, c[0x0][0x320] ;  /* 0x0000c800341a7a20 */ /* 0x008fe40000410000 */
[----:B------:R-:W-:Y:S02]  /*ca50*/  FMUL.FTZ R23, R58, c[0x0][0x320] ;  /* 0x0000c8003a177a20 */ /* 0x000fe40000410000 */
[----:B------:R-:W-:Y:S02]  /*ca60*/  FMUL.FTZ R22, R59, c[0x0][0x320] ;  /* 0x0000c8003b167a20 */ /* 0x000fe40000410000 */
[----:B------:R3:W3:Y:S03]  /*ca70*/  MUFU.TANH R150, R29 ;  /* 0x0000001d00967308 */ /* 0x0006e60000002400 */
[----:B--2---:R-:W-:Y:S02]  /*ca80*/  FMUL.FTZ R27, R54, c[0x0][0x320] ;  /* 0x0000c800361b7a20 */ /* 0x004fe40000410000 */
[----:B------:R-:W-:Y:S02]  /*ca90*/  FMUL.FTZ R19, R60, c[0x0][0x320] ;  /* 0x0000c8003c137a20 */ /* 0x000fe40000410000 */
[----:B------:R-:W-:Y:S03]  /*caa0*/  FMUL.FTZ R14, R61, c[0x0][0x320] ;  /* 0x0000c8003d0e7a20 */ /* 0x000fe60000410000 */
[----:B------:R2:W2:Y:S01]  /*cab0*/  MUFU.TANH R156, R30 ;  /* 0x0000001e009c7308 */ /* 0x0004a20000002400 */
[----:B------:R-:W-:Y:S02]  /*cac0*/  FMUL.FTZ R18, R62, c[0x0][0x320] ;  /* 0x0000c8003e127a20 */ /* 0x000fe40000410000 */
[----:B------:R-:W-:Y:S02]  /*cad0*/  FMUL.FTZ R17, R63, c[0x0][0x320] ;  /* 0x0000c8003f117a20 */ /* 0x000fe40000410000 */
[----:B-1----:R-:W-:Y:S02]  /*cae0*/  FMUL.FTZ R28, R49, c[0x0][0x320] ;  /* 0x0000c800311c7a20 */ /* 0x002fe40000410000 */
[----:B------:R-:W-:Y:S02]  /*caf0*/  FMUL.FTZ R13, R64, c[0x0][0x320] ;  /* 0x0000c800400d7a20 */ /* 0x000fe40000410000 */
[----:B------:R-:W-:Y:S01]  /*cb00*/  FMUL.FTZ R12, R65, c[0x0][0x320] ;  /* 0x0000c800410c7a20 */ /* 0x000fe20000410000 */
[----:B------:R1:W1:Y:S01]  /*cb10*/  MUFU.TANH R155, R31 ;  /* 0x0000001f009b7308 */ /* 0x0002620000002400 */
[----:B------:R-:W-:Y:S02]  /*cb20*/  FMUL.FTZ R16, R66, c[0x0][0x320] ;  /* 0x0000c80042107a20 */ /* 0x000fe40000410000 */
[----:B------:R-:W-:Y:S02]  /*cb30*/  FMUL.FTZ R15, R67, c[0x0][0x320] ;  /* 0x0000c800430f7a20 */ /* 0x000fe40000410000 */
[----:B---3--:R-:W-:Y:S05]  /*cb40*/  FMUL.FTZ R29, R48, c[0x0][0x320] ;  /* 0x0000c800301d7a20 */ /* 0x008fea0000410000 */
[----:B------:R3:W3:Y:S01]  /*cb50*/  MUFU.TANH R149, R32 ;  /* 0x0000002000957308 */ /* 0x0006e20000002400 */
[----:B--2---:R-:W-:Y:S09]  /*cb60*/  FMUL.FTZ R30, R51, c[0x0][0x320] ;  /* 0x0000c800331e7a20 */ /* 0x004ff20000410000 */
[----:B------:R2:W2:Y:S01]  /*cb70*/  MUFU.TANH R146, R33 ;  /* 0x0000002100927308 */ /* 0x0004a20000002400 */
[----:B-1----:R-:W-:Y:S09]  /*cb80*/  FMUL.FTZ R31, R50, c[0x0][0x320] ;  /* 0x0000c800321f7a20 */ /* 0x002ff20000410000 */
[----:B------:R1:W1:Y:S01]  /*cb90*/  MUFU.TANH R153, R34 ;  /* 0x0000002200997308 */ /* 0x0002620000002400 */
[----:B---3--:R-:W-:Y:S09]  /*cba0*/  FMUL.FTZ R32, R45, c[0x0][0x320] ;  /* 0x0000c8002d207a20 */ /* 0x008ff20000410000 */
        /* <DEDUP_REMOVED lines=9> */
[----:B-1----:R-:W-:Y:S02]  /*cc40*/  FMUL.FTZ R38, R40, c[0x0][0x320] ;  /* 0x0000c80028267a20 */ /* 0x002fe40000410000 */
[----:B------:R-:W-:Y:S07]  /*cc50*/  FMUL.FTZ R40, R42, c[0x0][0x320] ;  /* 0x0000c8002a287a20 */ /* 0x000fee0000410000 */
[----:B------:R-:W1:Y:S01]  /*cc60*/  MUFU.TANH R38, R38 ;  /* 0x0000002600267308 */ /* 0x000e620000002400 */
[----:B---3--:R-:W-:Y:S09]  /*cc70*/  FMUL.FTZ R39, R43, c[0x0][0x320] ;  /* 0x0000c8002b277a20 */ /* 0x008ff20000410000 */
[----:B------:R-:W3:Y:S10]  /*cc80*/  MUFU.TANH R35, R35 ;  /* 0x0000002300237308 */ /* 0x000ef40000002400 */
        /* <DEDUP_REMOVED lines=25> */
[----:B------:R-:W1:Y:S01]  /*ce20*/  MUFU.TANH R15, R15 ;  /* 0x0000000f000f7308 */ /* 0x000e620000002400 */
[----:B------:R-:W-:-:S05]  /*ce30*/  @!P2 BRA `(.L_x_96) ;  /* 0x000005a00000a947 */ /* 0x000fca0003800000 */
[----:B--234-:R-:W-:Y:S01]  /*ce40*/  SHF.R.S32.HI R6, RZ, 0x1f, R242 ;  /* 0x0000001fff067819 */ /* 0x01cfe200000114f2 */
[----:B------:R-:W2:Y:S01]  /*ce50*/  LDL R237, [R1+0x10] ;  /* 0x0000100001ed7983 */ /* 0x000ea20000100800 */
[----:B------:R-:W-:Y:S01]  /*ce60*/  SHF.R.S32.HI R7, RZ, 0x1f, R241 ;  /* 0x0000001fff077819 */ /* 0x000fe200000114f1 */
[----:B------:R-:W-:Y:S01]  /*ce70*/  IMAD.MOV.U32 R238, RZ, RZ, RZ ;  /* 0x000000ffffee7224 */ /* 0x000fe200078e00ff */
[C---:B------:R-:W-:Y:S01]  /*ce80*/  SHF.L.U64.HI R6, R242.reuse, 0x1, R6 ;  /* 0x00000001f2067819 */ /* 0x040fe20000010206 */
[----:B------:R-:W3:Y:S01]  /*ce90*/  LDL.64 R244, [R1+0x20] ;  /* 0x0000200001f47983 */ /* 0x000ee20000100a00 */
[----:B------:R-:W-:Y:S02]  /*cea0*/  IMAD.SHL.U32 R42, R242, 0x2, RZ ;  /* 0x00000002f22a7824 */ /* 0x000fe400078e00ff */
[----:B------:R-:W-:Y:S03]  /*ceb0*/  IMAD.SHL.U32 R41, R241, 0x2, RZ ;  /* 0x00000002f1297824 */ /* 0x000fe600078e00ff */
[----:B------:R-:W4:Y:S04]  /*cec0*/  LDL R236, [R1+0x34] ;  /* 0x0000340001ec7983 */ /* 0x000f280000100800 */
[----:B------:R-:W5:Y:S08]  /*ced0*/  S2R R233, SR_TID.X ;  /* 0x0000000000e97919 */ /* 0x000f700000002100 */
[----:B------:R-:W4:Y:S01]  /*cee0*/  LDL.64 R234, [R1+0x18] ;  /* 0x0000180001ea7983 */ /* 0x000f220000100a00 */
[--C-:B-----5:R-:W-:Y:S02]  /*cef0*/  SHF.R.S32.HI R240, RZ, 0x1f, R233.reuse ;  /* 0x0000001ffff07819 */ /* 0x120fe400000114e9 */
[----:B------:R-:W-:Y:S02]  /*cf00*/  SHF.R.S32.HI R243, RZ, 0x1f, R233 ;  /* 0x0000001ffff37819 */ /* 0x000fe400000114e9 */
[-C--:B------:R-:W-:Y:S02]  /*cf10*/  LEA.HI R240, R240, R233.reuse, RZ, 0x3 ;  /* 0x000000e9f0f07211 */ /* 0x080fe400078f18ff */
[----:B------:R-:W-:Y:S02]  /*cf20*/  LEA.HI R243, R243, R233, RZ, 0x3 ;  /* 0x000000e9f3f37211 */ /* 0x000fe400078f18ff */
[----:B------:R-:W-:Y:S02]  /*cf30*/  LOP3.LUT R240, R240, 0xfffffff8, RZ, 0xc0, !PT ;  /* 0xfffffff8f0f07812 */ /* 0x000fe400078ec0ff */
[----:B------:R-:W-:Y:S03]  /*cf40*/  SHF.R.S32.HI R243, RZ, 0x3, R243 ;  /* 0x00000003fff37819 */ /* 0x000fe600000114f3 */
[----:B------:R-:W-:Y:S02]  /*cf50*/  IMAD.IADD R240, R233, 0x1, -R240 ;  /* 0x00000001e9f07824 */ /* 0x000fe400078e0af0 */
[----:B------:R-:W5:Y:S02]  /*cf60*/  LDL R233, [R1+0x30] ;  /* 0x0000300001e97983 */ /* 0x000f640000100800 */
[----:B------:R-:W-:Y:S02]  /*cf70*/  IMAD R0, R240, 0x20, R243 ;  /* 0x00000020f0007824 */ /* 0x000fe400078e02f3 */
[----:B--2---:R-:W-:Y:S05]  /*cf80*/  IMAD R2, R232, 0x80, R237 ;  /* 0x00000080e8027824 */ /* 0x004fea00078e02ed */
[----:B------:R-:W-:Y:S05]  /*cf90*/  IADD3 R2, R2, -0x80, R0 ;  /* 0xffffff8002027810 */ /* 0x000fea0007ffe000 */
[----:B------:R-:W-:Y:S04]  /*cfa0*/  @P3 IMAD.HI.U32 R3, R2, c[0x0][0x2bc], RZ ;  /* 0x0000af0002033a27 */ /* 0x000fe800078e00ff */
[----:B------:R-:W-:Y:S01]  /*cfb0*/  IMAD.MOV.U32 R0, RZ, RZ, R2 ;  /* 0x000000ffff007224 */ /* 0x000fe200078e0002 */
[----:B------:R-:W-:Y:S04]  /*cfc0*/  @P3 SHF.R.U32.HI R0, RZ, c[0x0][0x2c0], R3 ;  /* 0x0000b000ff003a19 */ /* 0x000fe80000011603 */
[C---:B---3--:R-:W-:Y:S04]  /*cfd0*/  @!P1 IADD3 R3, P2, R0.reuse, R244, RZ ;  /* 0x000000f400039210 */ /* 0x048fe80007f5e0ff */
[----:B----4-:R-:W-:Y:S01]  /*cfe0*/  @!P1 LEA.HI.X.SX32 R5, R0, R236, 0x1, P2 ;  /* 0x000000ec00059211 */ /* 0x010fe200010f0eff */
        /* <DEDUP_REMOVED lines=10> */
[----:B--2---:R-:W-:Y:S02]  /*d090*/  SHF.L.U64.HI R5, R241, 0x1, R7 ;  /* 0x00000001f1057819 */ /* 0x004fe40000010207 */
[----:B---3--:R-:W-:Y:S01]  /*d0a0*/  SHF.R.S32.HI R4, RZ, 0x1f, R238 ;  /* 0x0000001fff047819 */ /* 0x008fe200000114ee */
[----:B------:R-:W-:Y:S04]  /*d0b0*/  IMAD.WIDE.U32 R2, R238, c[0x0][0x1f0], R2 ;  /* 0x00007c00ee027a25 */ /* 0x000fe800078e0002 */
[----:B------:R-:W-:Y:S01]  /*d0c0*/  IMAD R4, R4, c[0x0][0x1f0], RZ ;  /* 0x00007c0004047a24 */ /* 0x000fe200078e02ff */
[----:B------:R-:W-:Y:S03]  /*d0d0*/  IADD3 R0, P2, R234, R2, RZ ;  /* 0x00000002ea007210 */ /* 0x000fe60007f5e0ff */
[----:B------:R-:W-:Y:S05]  /*d0e0*/  IMAD R4, R238, c[0x0][0x1f4], R4 ;  /* 0x00007d00ee047a24 */ /* 0x000fea00078e0204 */
[----:B-----5:R-:W-:Y:S02]  /*d0f0*/  IADD3.X R2, R233, R3, R4, P2, !PT ;  /* 0x00000003e9027210 */ /* 0x020fe400017fe404 */
[C---:B------:R-:W-:Y:S04]  /*d100*/  LEA R4, P2, R0.reuse, c[0x0][0x1c8], 0x1 ;  /* 0x0000720000047a11 */ /* 0x040fe800078408ff */
[----:B------:R-:W-:Y:S01]  /*d110*/  LEA.HI.X R0, R0, c[0x0][0x1cc], R2, 0x1, P2 ;  /* 0x0000730000007a11 */ /* 0x000fe200010f0c02 */
[----:B------:R-:W-:-:S06]  /*d120*/  BRA.DIV ~URZ, `(.L_x_97) ;  /* 0x000068927f007947 */ /* 0x000fcc000b800000 */
[----:B------:R2:W3:Y:S02]  /*d130*/  SHFL.IDX PT, R7, R0, RZ, 0x181f ;  /* 0x00181fff00077589 */ /* 0x0004e400000e0000 */
.L_x_126:
[----:B------:R-:W-:-:S05]  /*d140*/  BRA.DIV ~URZ, `(.L_x_98) ;  /* 0x000068e27f007947 */ /* 0x000fca000b800000 */
[----:B------:R-:W4:Y:S01]  /*d150*/  SHFL.IDX PT, R8, R4, RZ, 0x181f ;  /* 0x00181fff04087589 */ /* 0x000f2200000e0000 */
[C---:B------:R-:W-:Y:S02]  /*d160*/  IADD3 R2, -R68.reuse, 0x10, RZ ;  /* 0x0000001044027810 */ /* 0x040fe40007ffe1ff */
[----:B------:R-:W-:Y:S01]  /*d170*/  ISETP.NE.U32.AND P2, PT, R68, RZ, PT ;  /* 0x000000ff4400720c */ /* 0x000fe20003f45070 */
[----:B------:R-:W5:Y:S01]  /*d180*/  SHFL.IDX PT, R3, R4, 0x1, 0x181f ;  /* 0x00381f0004037f89 */ /* 0x000f6200000e0000 */
[----:B------:R-:W-:Y:S04]  /*d190*/  LOP3.LUT R2, R2, 0xf, RZ, 0xc0, !PT ;  /* 0x0000000f02027812 */ /* 0x000fe800078ec0ff */
[----:B----4-:R-:W-:Y:S04]  /*d1a0*/  IADD3 R10, P5, P4, R2, R8, R41 ;  /* 0x00000008020a7210 */ /* 0x010fe80007cbe029 */
[----:B---3--:R-:W-:Y:S02]  /*d1b0*/  IADD3.X R11, RZ, R7, R5, P5, P4 ;  /* 0x00000007ff0b7210 */ /* 0x008fe40002fe8405 */
[-C--:B------:R-:W-:Y:S03]  /*d1c0*/  IADD3 R8, P4, R8, R42.reuse, RZ ;  /* 0x0000002a08087210 */ /* 0x080fe60007f9e0ff */
[----:B------:R-:W-:Y:S01]  /*d1d0*/  @!PT LDS RZ, [RZ] ;  /* 0x00000000fffff984 */ /* 0x000fe20000000800 */
[----:B------:R3:W-:Y:S02]  /*d1e0*/  LDGSTS.E.BYPASS.LTC128B.128.ZFILL [R227+0x8100], [R10.64], P2 ;  /* 0x081000000ae37fae */ /* 0x0007e40009141d46 */
[--C-:B------:R-:W-:Y:S02]  /*d1f0*/  IMAD.X R9, R7, 0x1, R6.reuse, P4 ;  /* 0x0000000107097824 */ /* 0x100fe400020e0606 */
[----:B------:R-:W4:Y:S04]  /*d200*/  SHFL.IDX PT, R7, R0, 0x1, 0x181f ;  /* 0x00381f0000077f89 */ /* 0x000f2800000e0000 */
[----:B------:R5:W-:Y:S02]  /*d210*/  LDGSTS.E.BYPASS.LTC128B.128 [R227+0xc100], [R8.64], !P0 ;  /* 0x0c10000008e37fae */ /* 0x000be4000c101d46 */
[C---:B-----5:R-:W-:Y:S04]  /*d220*/  IADD3 R8, P5, P4, R2.reuse, R3, R41 ;  /* 0x0000000302087210 */ /* 0x060fe80007cbe029 */
[----:B----4-:R-:W-:Y:S05]  /*d230*/  IADD3.X R9, RZ, R7, R5, P5, P4 ;  /* 0x00000007ff097210 */ /* 0x010fea0002fe8405 */
[----:B------:R4:W-:Y:S02]  /*d240*/  LDGSTS.E.BYPASS.LTC128B.128.ZFILL [R227+0x9100], [R8.64], P2 ;  /* 0x0910000008e37fae */ /* 0x0009e40009141d46 */
[----:B----4-:R-:W-:Y:S05]  /*d250*/  IADD3 R8, P4, R3, R42, RZ ;  /* 0x0000002a03087210 */ /* 0x010fea0007f9e0ff */
[--C-:B------:R-:W-:Y:S02]  /*d260*/  IMAD.X R9, R7, 0x1, R6.reuse, P4 ;  /* 0x0000000107097824 */ /* 0x100fe400020e0606 */
[----:B------:R-:W4:Y:S04]  /*d270*/  SHFL.IDX PT, R7, R4, 0x2, 0x181f ;  /* 0x00581f0004077f89 */ /* 0x000f2800000e0000 */
[----:B------:R5:W-:Y:S04]  /*d280*/  LDGSTS.E.BYPASS.LTC128B.128 [R227+0xd100], [R8.64], !P0 ;  /* 0x0d10000008e37fae */ /* 0x000be8000c101d46 */
[----:B------:R-:W-:Y:S01]  /*d290*/  SHFL.IDX PT, R4, R4, 0x3, 0x181f ;  /* 0x00781f0004047f89 */ /* 0x000fe200000e0000 */
[----:B----4-:R-:W-:Y:S03]  /*d2a0*/  IADD3 R2, P5, P4, R2, R7, R41 ;  /* 0x0000000702027210 */ /* 0x010fe60007cbe029 */
[----:B-----5:R-:W4:Y:S04]  /*d2b0*/  SHFL.IDX PT, R8, R0, 0x2, 0x181f ;  /* 0x00581f0000087f89 */ /* 0x020f2800000e0000 */
[----:B--2---:R-:W2:Y:S01]  /*d2c0*/  SHFL.IDX PT, R0, R0, 0x3, 0x181f ;  /* 0x00781f0000007f89 */ /* 0x004ea200000e0000 */
[----:B----4-:R-:W-:Y:S05]  /*d2d0*/  IADD3.X R3, RZ, R8, R5, P5, P4 ;  /* 0x00000008ff037210 */ /* 0x010fea0002fe8405 */
[----:B------:R4:W-:Y:S02]  /*d2e0*/  LDGSTS.E.BYPASS.LTC128B.128.ZFILL [R227+0xa100], [R2.64], P2 ;  /* 0x0a10000002e37fae */ /* 0x0009e40009141d46 */
[----:B----4-:R-:W-:Y:S05]  /*d2f0*/  IADD3 R2, P2, R7, R42, RZ ;  /* 0x0000002a07027210 */ /* 0x010fea0007f5e0ff */
[----:B------:R-:W-:Y:S05]  /*d300*/  IMAD.X R3, R8, 0x1, R6, P2 ;  /* 0x0000000108037824 */ /* 0x000fea00010e0606 */
[----:B------:R3:W-:Y:S03]  /*d310*/  LDGSTS.E.BYPASS.LTC128B.128 [R227+0xe100], [R2.64], !P0 ;  /* 0x0e10000002e37fae */ /* 0x0007e6000c101d46 */
.L_x_127:
[C---:B--23--:R-:W-:Y:S02]  /*d320*/  IADD3 R2, -R68.reuse, 0x10, RZ ;  /* 0x0000001044027810 */ /* 0x04cfe40007ffe1ff */
[----:B------:R-:W-:Y:S02]  /*d330*/  ISETP.NE.U32.AND P2, PT, R68, RZ, PT ;  /* 0x000000ff4400720c */ /* 0x000fe40003f45070 */
[----:B------:R-:W-:Y:S04]  /*d340*/  LOP3.LUT R2, R2, 0xf, RZ, 0xc0, !PT ;  /* 0x0000000f02027812 */ /* 0x000fe800078ec0ff */
[----:B------:R-:W-:Y:S04]  /*d350*/  IADD3 R2, P5, P4, R2, R4, R41 ;  /* 0x0000000402027210 */ /* 0x000fe80007cbe029 */
[----:B------:R-:W-:Y:S05]  /*d360*/  IADD3.X R3, RZ, R0, R5, P5, P4 ;  /* 0x00000000ff037210 */ /* 0x000fea0002fe8405 */
[----:B------:R-:W-:Y:S01]  /*d370*/  @!PT LDS RZ, [RZ] ;  /* 0x00000000fffff984 */ /* 0x000fe20000000800 */
[----:B------:R-:W-:Y:S01]  /*d380*/  @!PT LDS RZ, [RZ] ;  /* 0x00000000fffff984 */ /* 0x000fe20000000800 */
[----:B------:R-:W-:Y:S01]  /*d390*/  @!PT LDS RZ, [RZ] ;  /* 0x00000000fffff984 */ /* 0x000fe20000000800 */
[----:B------:R2:W-:Y:S02]  /*d3a0*/  LDGSTS.E.BYPASS.LTC128B.128.ZFILL [R227+0xb100], [R2.64], P2 ;  /* 0x0b10000002e37fae */ /* 0x0005e40009141d46 */
[----:B--2---:R-:W-:Y:S05]  /*d3b0*/  IADD3 R2, P2, R4, R42, RZ ;  /* 0x0000002a04027210 */ /* 0x004fea0007f5e0ff */
[----:B------:R-:W-:Y:S05]  /*d3c0*/  IMAD.X R3, R0, 0x1, R6, P2 ;  /* 0x0000000100037824 */ /* 0x000fea00010e0606 */
[----:B------:R2:W-:Y:S03]  /*d3d0*/  LDGSTS.E.BYPASS.LTC128B.128 [R227+0xf100], [R2.64], !P0 ;  /* 0x0f10000002e37fae */ /* 0x0005e6000c101d46 */
.L_x_96:
[----:B--234-:R-:W-:Y:S05]  /*d3e0*/  BSYNC B0 ;  /* 0x0000000000007941 */ /* 0x01cfea0003800000 */
.L_x_95:
        /* <DEDUP_REMOVED lines=37> */
[----:B-1----:R-:W-:Y:S02]  /*d640*/  FMNMX.FTZ R4, R38, R4, !PT ;  /* 0x0000000426047209 */ /* 0x002fe40007810000 */
        /* <DEDUP_REMOVED lines=26> */
[----:B------:R-:W-:Y:S01]  /*d7f0*/  FMNMX.FTZ R5, R15, R0, !PT ;  /* 0x000000000f057209 */ /* 0x000fe20007810000 */
[----:B------:R-:W-:-:S05]  /*d800*/  BRA.DIV ~URZ, `(.L_x_99) ;  /* 0x000066e27f007947 */ /* 0x000fca000b800000 */
[----:B------:R-:W1:Y:S02]  /*d810*/  SHFL.BFLY PT, R0, R4, 0x2, 0x1f ;  /* 0x0c401f0004007f89 */ /* 0x000e6400000e0000 */
[----:B-1----:R-:W-:Y:S05]  /*d820*/  FMNMX.FTZ R4, R4, R0, !PT ;  /* 0x0000000004047209 */ /* 0x002fea0007810000 */
[----:B------:R-:W1:Y:S02]  /*d830*/  SHFL.BFLY PT, R68, R4, 0x1, 0x1f ;  /* 0x0c201f0004447f89 */ /* 0x000e6400000e0000 */
[----:B-1----:R-:W-:Y:S02]  /*d840*/  FMNMX.FTZ R68, R4, R68, !PT ;  /* 0x0000004404447209 */ /* 0x002fe40007810000 */
[----:B------:R-:W1:Y:S02]  /*d850*/  SHFL.BFLY PT, R4, R5, 0x2, 0x1f ;  /* 0x0c401f0005047f89 */ /* 0x000e6400000e0000 */
[----:B-1----:R-:W-:Y:S05]  /*d860*/  FMNMX.FTZ R4, R5, R4, !PT ;  /* 0x0000000405047209 */ /* 0x002fea0007810000 */
[----:B------:R1:W2:Y:S02]  /*d870*/  SHFL.BFLY PT, R0, R4, 0x1, 0x1f ;  /* 0x0c201f0004007f89 */ /* 0x0002a400000e0000 */
.L_x_128:
[----:B------:R-:W3:Y:S01]  /*d880*/  LDL.LU R50, [R1] ;  /* 0x0000000001327983 */ /* 0x000ee20000300800 */
[----:B--2---:R-:W-:Y:S01]  /*d890*/  FMNMX.FTZ R3, R0, R4, !PT ;  /* 0x0000000400037209 */ /* 0x004fe20007810000 */
[C---:B-1----:R-:W-:Y:S01]  /*d8a0*/  FMUL.FTZ R4, R68.reuse, c[0x0][0x2d0] ;  /* 0x0000b40044047a20 */ /* 0x042fe20000410000 */
[----:B------:R-:W-:Y:S01]  /*d8b0*/  WARPSYNC 0xffffffff ;  /* 0xffffffff00007948 */ /* 0x000fe20003800000 */
[----:B------:R-:W-:Y:S02]  /*d8c0*/  FADD.FTZ R0, -R68, R69 ;  /* 0x0000004544007221 */ /* 0x000fe40000010100 */
[--C-:B------:R-:W-:Y:S02]  /*d8d0*/  FFMA.FTZ R6, R173, c[0x0][0x2d0], -R4.reuse ;  /* 0x0000b400ad067a23 */ /* 0x100fe40000010804 */
[----:B------:R-:W-:Y:S02]  /*d8e0*/  FMUL.FTZ R0, R0, c[0x0][0x2d0] ;  /* 0x0000b40000007a20 */ /* 0x000fe40000410000 */
[--C-:B------:R-:W-:Y:S02]  /*d8f0*/  FFMA.FTZ R5, R230, c[0x0][0x2d0], -R4.reuse ;  /* 0x0000b400e6057a23 */ /* 0x100fe40000010804 */
        /* <DEDUP_REMOVED lines=18> */
[----:B------:R4:W5:Y:S01]  /*da20*/  MUFU.EX2 R146, R7 ;  /* 0x0000000700927308 */ /* 0x0009620000000800 */
[--C-:B------:R-:W-:Y:S02]  /*da30*/  FFMA.FTZ R47, R13, c[0x0][0x2d0], -R4.reuse ;  /* 0x0000b4000d2f7a23 */ /* 0x100fe40000010804 */
        /* <DEDUP_REMOVED lines=15> */
[----:B------:R-:W-:Y:S04]  /*db30*/  FMUL.FTZ R4, R3, c[0x0][0x2d0] ;  /* 0x0000b40003047a20 */ /* 0x000fe80000410000 */
        /* <DEDUP_REMOVED lines=28> */
[----:B------:R-:W-:Y:S01]  /*dd00*/  FFMA.FTZ R166, R166, c[0x0][0x2d0], -R4 ;  /* 0x0000b400a6a67a23 */ /* 0x000fe20000010804 */
[----:B------:R-:W-:Y:S10]  /*dd10*/  MUFU.EX2 R161, R161 ;  /* 0x000000a100a17308 */ /* 0x000ff40000000800 */
[----:B------:R-:W-:Y:S10]  /*dd20*/  MUFU.EX2 R160, R160 ;  /* 0x000000a000a07308 */ /* 0x000ff40000000800 */
[----:B------:R-:W-:Y:S10]  /*dd30*/  MUFU.EX2 R170, R170 ;  /* 0x000000aa00aa7308 */ /* 0x000ff40000000800 */
[----:B------:R-:W-:Y:S10]  /*dd40*/  MUFU.EX2 R229, R229 ;  /* 0x000000e500e57308 */ /* 0x000ff40000000800 */
[----:B------:R-:W-:Y:S10]  /*dd50*/  MUFU.EX2 R236, R236 ;  /* 0x000000ec00ec7308 */ /* 0x000ff40000000800 */
[----:B------:R-:W-:Y:S10]  /*dd60*/  MUFU.EX2 R168, R168 ;  /* 0x000000a800a87308 */ /* 0x000ff40000000800 */
[----:B------:R-:W-:Y:S01]  /*dd70*/  MUFU.EX2 R166, R166 ;  /* 0x000000a600a67308 */ /* 0x000fe20000000800 */
[C---:B-1----:R-:W-:Y:S01]  /*dd80*/  FFMA.FTZ R0, R2.reuse, R246, R6 ;  /* 0x000000f602007223 */ /* 0x042fe20000010006 */
[C---:B--2---:R-:W-:Y:S01]  /*dd90*/  F2FP.BF16.PACK_AB R144, R5.reuse, R6 ;  /* 0x000000060590723e */ /* 0x044fe200000010ff */
[C---:B------:R-:W-:Y:S02]  /*dda0*/  FMUL.FTZ R64, R2.reuse, R72 ;  /* 0x0000004802407220 */ /* 0x040fe40000410000 */
[----:B----4-:R-:W-:Y:S02]  /*ddb0*/  FADD.FTZ R7, R5, R0 ;  /* 0x0000000005077221 */ /* 0x010fe40000010000 */
[----:B------:R-:W-:Y:S02]  /*ddc0*/  FADD.FTZ R0, -R3, R70 ;  /* 0x0000004603007221 */ /* 0x000fe40000010100 */
[----:B------:R-:W-:Y:S02]  /*ddd0*/  FMUL.FTZ R65, R2, R73 ;  /* 0x0000004902417220 */ /* 0x000fe40000410000 */
[----:B------:R-:W-:Y:S02]  /*dde0*/  FMUL.FTZ R0, R0, c[0x0][0x2d0] ;  /* 0x0000b40000007a20 */ /* 0x000fe40000410000 */
[--C-:B------:R-:W-:Y:S02]  /*ddf0*/  FFMA.FTZ R5, R228, c[0x0][0x2d0], -R4.reuse ;  /* 0x0000b400e4057a23 */ /* 0x100fe40000010804 */
[--C-:B------:R-:W-:Y:S02]  /*de00*/  FFMA.FTZ R6, R231, c[0x0][0x2d0], -R4.reuse ;  /* 0x0000b400e7067a23 */ /* 0x100fe40000010804 */
[----:B------:R-:W1:Y:S01]  /*de10*/  MUFU.EX2 R0, R0 ;  /* 0x0000000000007308 */ /* 0x000e620000000800 */
[--C-:B------:R-:W-:Y:S02]  /*de20*/  FFMA.FTZ R70, R175, c[0x0][0x2d0], -R4.reuse ;  /* 0x0000b400af467a23 */ /* 0x100fe40000010804 */
[--C-:B------:R-:W-:Y:S02]  /*de30*/  FFMA.FTZ R231, R34, c[0x0][0x2d0], -R4.reuse ;  /* 0x0000b40022e77a23 */ /* 0x100fe40000010804 */
[--C-:B------:R-:W-:Y:S02]  /*de40*/  FFMA.FTZ R228, R39, c[0x0][0x2d0], -R4.reuse ;  /* 0x0000b40027e47a23 */ /* 0x100fe40000010804 */
[--C-:B------:R-:W-:Y:S02]  /*de50*/  FFMA.FTZ R246, R27, c[0x0][0x2d0], -R4.reuse ;  /* 0x0000b4001bf67a23 */ /* 0x100fe40000010804 */
[----:B------:R-:W-:Y:S01]  /*de60*/  FFMA.FTZ R175, R40, c[0x0][0x2d0], -R4 ;  /* 0x0000b40028af7a23 */ /* 0x000fe20000010804 */
[----:B------:R2:W-:Y:S01]  /*de70*/  MUFU.EX2 R10, R5 ;  /* 0x00000005000a7308 */ /* 0x0005e20000000800 */
[----:B-----5:R-:W-:Y:S01]  /*de80*/  FADD.FTZ R4, R146, R7 ;  /* 0x0000000792047221 */ /* 0x020fe20000010000 */
[----:B------:R-:W-:Y:S01]  /*de90*/  F2FP.BF16.PACK_AB R146, R8, R146 ;  /* 0x000000920892723e */ /* 0x000fe200000010ff */
[----:B------:R-:W-:Y:S02]  /*dea0*/  FMUL.FTZ R33, R2, R105 ;  /* 0x0000006902217220 */ /* 0x000fe40000410000 */
[----:B------:R-:W-:Y:S02]  /*deb0*/  FADD.FTZ R148, R8, R4 ;  /* 0x0000000408947221 */ /* 0x000fe40000010000 */
[C---:B------:R-:W-:Y:S01]  /*dec0*/  FMUL.FTZ R4, R2.reuse, R132 ;  /* 0x0000008402047220 */ /* 0x040fe20000410000 */
[----:B------:R-:W-:Y:S01]  /*ded0*/  MOV R132, R15 ;  /* 0x0000000f00847202 */ /* 0x000fe20000000f00 */
[C---:B------:R-:W-:Y:S01]  /*dee0*/  FMUL.FTZ R8, R2.reuse, R128 ;  /* 0x0000008002087220 */ /* 0x040fe20000410000 */
[----:B------:R-:W-:Y:S01]  /*def0*/  MUFU.EX2 R145, R6 ;  /* 0x0000000600917308 */ /* 0x000fe20000000800 */
[C---:B------:R-:W-:Y:S01]  /*df00*/  FMUL.FTZ R9, R2.reuse, R129 ;  /* 0x0000008102097220 */ /* 0x040fe20000410000 */
[----:B------:R-:W-:Y:S01]  /*df10*/  MOV R129, R18 ;  /* 0x0000001200817202 */ /* 0x000fe20000000f00 */
[----:B------:R-:W-:Y:S01]  /*df20*/  FMUL.FTZ R20, R2, R116 ;  /* 0x0000007402147220 */ /* 0x000fe20000410000 */
[----:B------:R-:W-:Y:S01]  /*df30*/  MOV R116, R11 ;  /* 0x0000000b00747202 */ /* 0x000fe20000000f00 */
[C---:B-1----:R-:W-:Y:S01]  /*df40*/  FMUL.FTZ R66, R0.reuse, R74 ;  /* 0x0000004a00427220 */ /* 0x042fe20000410000 */
[----:B------:R-:W-:Y:S01]  /*df50*/  MOV R128, R43 ;  /* 0x0000002b00807202 */ /* 0x000fe20000000f00 */
[C---:B------:R-:W-:Y:S02]  /*df60*/  FMUL.FTZ R67, R0.reuse, R75 ;  /* 0x0000004b00437220 */ /* 0x040fe40000410000 */
[----:B------:R-:W1:Y:S01]  /*df70*/  LDSM.16.MT88.4 R72, [R202] ;  /* 0x00000000ca48783b */ /* 0x000e620000004200 */
[C---:B------:R-:W-:Y:S01]  /*df80*/  FMUL.FTZ R30, R0.reuse, R110 ;  /* 0x0000006e001e7220 */ /* 0x040fe20000410000 */
[----:B------:R-:W-:Y:S01]  /*df90*/  MUFU.EX2 R175, R175 ;  /* 0x000000af00af7308 */ /* 0x000fe20000000800 */
[----:B------:R-:W-:Y:S02]  /*dfa0*/  FMUL.FTZ R34, R0, R106 ;  /* 0x0000006a00227220 */ /* 0x000fe40000410000 */
[----:B--2---:R-:W-:Y:S01]  /*dfb0*/  FMUL.FTZ R5, R2, R133 ;  /* 0x0000008502057220 */ /* 0x004fe20000410000 */
[----:B------:R-:W-:Y:S01]  /*dfc0*/  MOV R133, R42 ;  /* 0x0000002a00857202 */ /* 0x000fe20000000f00 */
[C---:B------:R-:W-:Y:S02]  /*dfd0*/  FMUL.FTZ R7, R0.reuse, R135 ;  /* 0x0000008700077220 */ /* 0x040fe40000410000 */
[----:B------:R-:W-:Y:S02]  /*dfe0*/  FMUL.FTZ R11, R0, R131 ;  /* 0x00000083000b7220 */ /* 0x000fe40000410000 */
[C---:B------:R-:W-:Y:S01]  /*dff0*/  FMUL.FTZ R12, R2.reuse, R124 ;  /* 0x0000007c020c7220 */ /* 0x040fe20000410000 */
[----:B------:R-:W-:Y:S01]  /*e000*/  MUFU.EX2 R106, R69 ;  /* 0x00000045006a7308 */ /* 0x000fe20000000800 */
[C---:B------:R-:W-:Y:S01]  /*e010*/  FMUL.FTZ R13, R2.reuse, R125 ;  /* 0x0000007d020d7220 */ /* 0x040fe20000410000 */
[----:B------:R-:W-:Y:S01]  /*e020*/  MOV R125, R47 ;  /* 0x0000002f007d7202 */ /* 0x000fe20000000f00 */
[----:B------:R-:W-:Y:S01]  /*e030*/  FMUL.FTZ R16, R2, R120 ;  /* 0x0000007802107220 */ /* 0x000fe20000410000 */
[----:B------:R-:W-:Y:S01]  /*e040*/  MOV R120, R14 ;  /* 0x0000000e00787202 */ /* 0x000fe20000000f00 */
[C---:B------:R-:W-:Y:S01]  /*e050*/  FMUL.FTZ R14, R0.reuse, R126 ;  /* 0x0000007e000e7220 */ /* 0x040fe20000410000 */
[----:B------:R-:W-:Y:S01]  /*e060*/  MOV R124, R46 ;  /* 0x0000002e007c7202 */ /* 0x000fe20000000f00 */
[C---:B------:R-:W-:Y:S02]  /*e070*/  FMUL.FTZ R15, R0.reuse, R127 ;  /* 0x0000007f000f7220 */ /* 0x040fe40000410000 */
[----:B------:R-:W-:Y:S01]  /*e080*/  FMUL.FTZ R18, R0, R122 ;  /* 0x0000007a00127220 */ /* 0x000fe20000410000 */
[----:B------:R-:W2:Y:S01]  /*e090*/  MUFU.EX2 R110, R70 ;  /* 0x00000046006e7308 */ /* 0x000ea20000000800 */
[----:B------:R-:W-:Y:S01]  /*e0a0*/  FMUL.FTZ R17, R2, R121 ;  /* 0x0000007902117220 */ /* 0x000fe20000410000 */
[----:B------:R-:W-:Y:S01]  /*e0b0*/  MOV R121, R19 ;  /* 0x0000001300797202 */ /* 0x000fe20000000f00 */
[----:B------:R-:W-:Y:S02]  /*e0c0*/  FMUL.FTZ R19, R0, R123 ;  /* 0x0000007b00137220 */ /* 0x000fe40000410000 */
[----:B------:R-:W-:Y:S02]  /*e0d0*/  FMUL.FTZ R21, R2, R117 ;  /* 0x0000007502157220 */ /* 0x000fe40000410000 */
[C---:B------:R-:W-:Y:S02]  /*e0e0*/  FMUL.FTZ R22, R0.reuse, R118 ;  /* 0x0000007600167220 */ /* 0x040fe40000410000 */
[----:B------:R-:W-:Y:S01]  /*e0f0*/  FMUL.FTZ R23, R0, R119 ;  /* 0x0000007700177220 */ /* 0x000fe20000410000 */
[----:B------:R-:W4:Y:S01]  /*e100*/  MUFU.EX2 R69, R169 ;  /* 0x000000a900457308 */ /* 0x000f220000000800 */
[C---:B------:R-:W-:Y:S02]  /*e110*/  FMUL.FTZ R24, R2.reuse, R112 ;  /* 0x0000007002187220 */ /* 0x040fe40000410000 */
[----:B------:R-:W-:Y:S02]  /*e120*/  FMUL.FTZ R25, R2, R113 ;  /* 0x0000007102197220 */ /* 0x000fe40000410000 */
[C---:B------:R-:W-:Y:S02]  /*e130*/  FMUL.FTZ R26, R0.reuse, R114 ;  /* 0x00000072001a7220 */ /* 0x040fe40000410000 */
[----:B------:R-:W-:Y:S02]  /*e140*/  FMUL.FTZ R27, R0, R115 ;  /* 0x00000073001b7220 */ /* 0x000fe40000410000 */
[C---:B------:R-:W-:Y:S01]  /*e150*/  FMUL.FTZ R28, R2.reuse, R108 ;  /* 0x0000006c021c7220 */ /* 0x040fe20000410000 */
[----:B------:R-:W-:Y:S01]  /*e160*/  LDSM.16.MT88.4 R112, [R203+0x3800] ;  /* 0x00380000cb70783b */ /* 0x000fe20000004200 */
[----:B------:R-:W-:Y:S01]  /*e170*/  FMUL.FTZ R29, R2, R109 ;  /* 0x0000006d021d7220 */ /* 0x000fe20000410000 */
[----:B------:R-:W-:Y:S01]  /*e180*/  MUFU.EX2 R70, R162 ;  /* 0x000000a200467308 */ /* 0x000fe20000000800 */
[----:B------:R-:W-:Y:S01]  /*e190*/  FMUL.FTZ R31, R0, R111 ;  /* 0x0000006f001f7220 */ /* 0x000fe20000410000 */
[----:B--2---:R-:W-:Y:S01]  /*e1a0*/  F2FP.BF16.PACK_AB R147, R110, R106 ;  /* 0x0000006a6e93723e */ /* 0x004fe200000010ff */
[----:B------:R-:W-:Y:S02]  /*e1b0*/  FMUL.FTZ R35, R0, R107 ;  /* 0x0000006b00237220 */ /* 0x000fe40000410000 */
[C---:B------:R-:W-:Y:S02]  /*e1c0*/  FMUL.FTZ R32, R2.reuse, R104 ;  /* 0x0000006802207220 */ /* 0x040fe40000410000 */
[C---:B------:R-:W-:Y:S02]  /*e1d0*/  FMUL.FTZ R36, R2.reuse, R100 ;  /* 0x0000006402247220 */ /* 0x040fe40000410000 */
[----:B------:R-:W-:Y:S01]  /*e1e0*/  FMUL.FTZ R37, R2, R101 ;  /* 0x0000006502257220 */ /* 0x000fe20000410000 */
[----:B------:R-:W-:Y:S01]  /*e1f0*/  MUFU.EX2 R104, R251 ;  /* 0x000000fb00687308 */ /* 0x000fe20000000800 */
[C---:B------:R-:W-:Y:S02]  /*e200*/  FMUL.FTZ R38, R0.reuse, R102 ;  /* 0x0000006600267220 */ /* 0x040fe40000410000 */
[----:B------:R-:W-:Y:S02]  /*e210*/  FMUL.FTZ R39, R0, R103 ;  /* 0x0000006700277220 */ /* 0x000fe40000410000 */
[----:B------:R-:W-:Y:S01]  /*e220*/  FMUL.FTZ R41, R2, R97 ;  /* 0x0000006102297220 */ /* 0x000fe20000410000 */
[----:B------:R-:W-:Y:S01]  /*e230*/  LDSM.16.MT88.4 R100, [R202+0x7000] ;  /* 0x00700000ca64783b */ /* 0x000fe20000004200 */
[C---:B------:R-:W-:Y:S02]  /*e240*/  FMUL.FTZ R42, R0.reuse, R98 ;  /* 0x00000062002a7220 */ /* 0x040fe40000410000 */
[----:B------:R-:W-:Y:S01]  /*e250*/  FMUL.FTZ R43, R0, R99 ;  /* 0x00000063002b7220 */ /* 0x000fe20000410000 */
[----:B------:R-:W-:Y:S01]  /*e260*/  MUFU.EX2 R109, R150 ;  /* 0x00000096006d7308 */ /* 0x000fe20000000800 */
[C---:B------:R-:W-:Y:S02]  /*e270*/  FMUL.FTZ R40, R2.reuse, R96 ;  /* 0x0000006002287220 */ /* 0x040fe40000410000 */
[----:B------:R-:W-:Y:S02]  /*e280*/  FMUL.FTZ R45, R2, R93 ;  /* 0x0000005d022d7220 */ /* 0x000fe40000410000 */
[C---:B---3--:R-:W-:Y:S02]  /*e290*/  FFMA.FTZ R6, R0.reuse, R50, R10 ;  /* 0x0000003200067223 */ /* 0x048fe4000001000a */
[C---:B------:R-:W-:Y:S02]  /*e2a0*/  FMUL.FTZ R46, R0.reuse, R94 ;  /* 0x0000005e002e7220 */ /* 0x040fe40000410000 */
[C---:B------:R-:W-:Y:S01]  /*e2b0*/  FADD.FTZ R105, R145.reuse, R6 ;  /* 0x0000000691697221 */ /* 0x040fe20000010000 */
[----:B------:R-:W-:Y:S01]  /*e2c0*/  F2FP.BF16.PACK_AB R145, R145, R10 ;  /* 0x0000000a9191723e */ /* 0x000fe200000010ff */
[C---:B------:R-:W-:Y:S01]  /*e2d0*/  FMUL.FTZ R6, R0.reuse, R134 ;  /* 0x0000008600067220 */ /* 0x040fe20000410000 */
[----:B------:R-:W-:Y:S01]  /*e2e0*/  MUFU.EX2 R150, R129 ;  /* 0x0000008100967308 */ /* 0x000fe20000000800 */
[C---:B------:R-:W-:Y:S02]  /*e2f0*/  FMUL.FTZ R10, R0.reuse, R130 ;  /* 0x00000082000a7220 */ /* 0x040fe40000410000 */
[----:B------:R-:W-:Y:S02]  /*e300*/  FMUL.FTZ R47, R0, R95 ;  /* 0x0000005f002f7220 */ /* 0x000fe40000410000 */
[C---:B------:R-:W-:Y:S01]  /*e310*/  FMUL.FTZ R48, R2.reuse, R88 ;  /* 0x0000005802307220 */ /* 0x040fe20000410000 */
[C---:B-1----:R-:W-:Y:S04]  /*e320*/  HMMA.16816.F32.BF16 R4, R144.reuse, R72, R4 ;  /* 0x000000489004723c */ /* 0x042fe80000041804 */
[----:B------:R-:W-:Y:S01]  /*e330*/  MUFU.EX2 R108, R149 ;  /* 0x00000095006c7308 */ /* 0x000fe20000000800 */
[----:B------:R-:W-:Y:S02]  /*e340*/  FMUL.FTZ R49, R2, R89 ;  /* 0x0000005902317220 */ /* 0x000fe40000410000 */
[C---:B------:R-:W-:Y:S01]  /*e350*/  FMUL.FTZ R50, R0.reuse, R90 ;  /* 0x0000005a00327220 */ /* 0x040fe20000410000 */
[C---:B------:R-:W-:Y:S01]  /*e360*/  HMMA.16816.F32.BF16 R8, R144.reuse, R74, R8 ;  /* 0x0000004a9008723c */ /* 0x040fe20000041808 */
[----:B------:R-:W1:Y:S03]  /*e370*/  LDSM.16.MT88.4 R72, [R204] ;  /* 0x00000000cc48783b */ /* 0x000e660000004200 */
[----:B------:R-:W-:Y:S02]  /*e380*/  FMUL.FTZ R51, R0, R91 ;  /* 0x0000005b00337220 */ /* 0x000fe40000410000 */
[----:B------:R-:W-:Y:S01]  /*e390*/  FMUL.FTZ R53, R2, R85 ;  /* 0x0000005502357220 */ /* 0x000fe20000410000 */
[----:B------:R2:W-:Y:S01]  /*e3a0*/  MUFU.EX2 R149, R128 ;  /* 0x0000008000957308 */ /* 0x0005e20000000800 */
[C---:B------:R-:W-:Y:S01]  /*e3b0*/  FMUL.FTZ R54, R0.reuse, R86 ;  /* 0x0000005600367220 */ /* 0x040fe20000410000 */
[----:B------:R-:W-:Y:S03]  /*e3c0*/  LDSM.16.MT88.4 R88, [R204+0x1800] ;  /* 0x00180000cc58783b */ /* 0x000fe60000004200 */
[----:B------:R-:W-:Y:S02]  /*e3d0*/  FMUL.FTZ R55, R0, R87 ;  /* 0x0000005700377220 */ /* 0x000fe40000410000 */
[----:B------:R-:W-:Y:S02]  /*e3e0*/  FMUL.FTZ R57, R2, R81 ;  /* 0x0000005102397220 */ /* 0x000fe40000410000 */
        /* <DEDUP_REMOVED lines=9> */
[C---:B------:R-:W-:Y:S02]  /*e480*/  FMUL.FTZ R44, R2.reuse, R92 ;  /* 0x0000005c022c7220 */ /* 0x040fe40000410000 */
[C---:B------:R-:W-:Y:S02]  /*e490*/  FMUL.FTZ R52, R2.reuse, R84 ;  /* 0x0000005402347220 */ /* 0x040fe40000410000 */
[----:B------:R-:W-:Y:S02]  /*e4a0*/  FMUL.FTZ R56, R2, R80 ;  /* 0x0000005002387220 */ /* 0x000fe40000410000 */
[----:B----4-:R-:W-:Y:S01]  /*e4b0*/  FADD.FTZ R0, R69, R148 ;  /* 0x0000009445007221 */ /* 0x010fe20000010000 */
[----:B--2---:R-:W-:Y:S01]  /*e4c0*/  LDSM.16.MT88.4 R128, [R202+0x3800] ;  /* 0x00380000ca80783b */ /* 0x004fe20000004200 */
[----:B------:R-:W-:Y:S01]  /*e4d0*/  MUFU.EX2 R80, R165 ;  /* 0x000000a500507308 */ /* 0x000fe20000000800 */
[C---:B-1----:R-:W-:Y:S09]  /*e4e0*/  HMMA.16816.F32.BF16 R12, R144.reuse, R72, R12 ;  /* 0x00000048900c723c */ /* 0x042ff2000004180c */
[----:B------:R-:W-:Y:S01]  /*e4f0*/  MUFU.EX2 R84, R157 ;  /* 0x0000009d00547308 */ /* 0x000fe20000000800 */
[C---:B------:R-:W-:Y:S01]  /*e500*/  HMMA.16816.F32.BF16 R16, R144.reuse, R74, R16 ;  /* 0x0000004a9010723c */ /* 0x040fe20000041810 */
[----:B------:R-:W1:Y:S08]  /*e510*/  LDSM.16.MT88.4 R72, [R203] ;  /* 0x00000000cb48783b */ /* 0x000e700000004200 */
[----:B------:R-:W-:Y:S10]  /*e520*/  MUFU.EX2 R92, R172 ;  /* 0x000000ac005c7308 */ /* 0x000ff40000000800 */
[----:B------:R-:W-:Y:S10]  /*e530*/  MUFU.EX2 R157, R155 ;  /* 0x0000009b009d7308 */ /* 0x000ff40000000800 */
[----:B------:R-:W-:Y:S10]  /*e540*/  MUFU.EX2 R155, R152 ;  /* 0x00000098009b7308 */ /* 0x000ff40000000800 */
[----:B------:R-:W-:Y:S01]  /*e550*/  MUFU.EX2 R231, R231 ;  /* 0x000000e700e77308 */ /* 0x000fe20000000800 */
[C---:B-1----:R-:W-:Y:S09]  /*e560*/  HMMA.16816.F32.BF16 R20, R144.reuse, R72, R20 ;  /* 0x000000489014723c */ /* 0x042ff20000041814 */
[----:B------:R-:W-:Y:S01]  /*e570*/  MUFU.EX2 R152, R250 ;  /* 0x000000fa00987308 */ /* 0x000fe20000000800 */
[C---:B------:R-:W-:Y:S01]  /*e580*/  HMMA.16816.F32.BF16 R24, R144.reuse, R74, R24 ;  /* 0x0000004a9018723c */ /* 0x040fe20000041818 */
[----:B------:R-:W1:Y:S08]  /*e590*/  LDSM.16.MT88.4 R72, [R215] ;  /* 0x00000000d748783b */ /* 0x000e700000004200 */
[----:B------:R-:W2:Y:S10]  /*e5a0*/  MUFU.EX2 R2, R167 ;  /* 0x000000a700027308 */ /* 0x000eb40000000800 */
[----:B------:R-:W-:Y:S01]  /*e5b0*/  MUFU.EX2 R148, R133 ;  /* 0x0000008500947308 */ /* 0x000fe20000000800 */
[----:B--2---:R-:W-:Y:S04]  /*e5c0*/  FADD.FTZ R0, R2, R0 ;  /* 0x0000000002007221 */ /* 0x004fe80000010000 */
[----:B------:R-:W-:Y:S01]  /*e5d0*/  FADD.FTZ R0, R80, R0 ;  /* 0x0000000050007221 */ /* 0x000fe20000010000 */
[C---:B-1----:R-:W-:Y:S03]  /*e5e0*/  HMMA.16816.F32.BF16 R28, R144.reuse, R72, R28 ;  /* 0x00000048901c723c */ /* 0x042fe6000004181c */
[----:B------:R-:W-:Y:S05]  /*e5f0*/  FADD.FTZ R0, R70, R0 ;  /* 0x0000000046007221 */ /* 0x000fea0000010000 */
        /* <DEDUP_REMOVED lines=11> */
[C---:B-1----:R-:W-:Y:S07]  /*e6b0*/  HMMA.16816.F32.BF16 R60, R144.reuse, R72, R60 ;  /* 0x00000048903c723c */ /* 0x042fee000004183c */
[----:B------:R-:W-:Y:S01]  /*e6c0*/  F2FP.BF16.PACK_AB R72, R2, R69 ;  /* 0x000000450248723e */ /* 0x000fe200000010ff */
[----:B------:R-:W-:Y:S01]  /*e6d0*/  HMMA.16816.F32.BF16 R64, R144, R74, R64 ;  /* 0x0000004a9040723c */ /* 0x000fe20000041840 */
[----:B------:R1:W2:Y:S03]  /*e6e0*/  MUFU.EX2 R69, R159 ;  /* 0x0000009f00457308 */ /* 0x0002a60000000800 */
[----:B------:R-:W-:Y:S03]  /*e6f0*/  F2FP.BF16.PACK_AB R73, R108, R109 ;  /* 0x0000006d6c49723e */ /* 0x000fe600000010ff */
[----:B------:R-:W-:Y:S02]  /*e700*/  F2FP.BF16.PACK_AB R74, R70, R80 ;  /* 0x00000050464a723e */ /* 0x000fe400000010ff */
[----:B------:R-:W3:Y:S02]  /*e710*/  LDSM.16.MT88.4 R80, [R204+0x800] ;  /* 0x00080000cc50783b */ /* 0x000ee40000004200 */
[----:B------:R-:W-:Y:S01]  /*e720*/  MUFU.EX2 R144, R120 ;  /* 0x0000007800907308 */ /* 0x000fe20000000800 */
[----:B------:R-:W-:Y:S02]  /*e730*/  F2FP.BF16.PACK_AB R75, R166, R168 ;  /* 0x000000a8a64b723e */ /* 0x000fe400000010ff */
[----:B------:R-:W-:Y:S05]  /*e740*/  F2FP.BF16.PACK_AB R145, R149, R150 ;  /* 0x000000969591723e */ /* 0x000fea00000010ff */
[C---:B------:R-:W-:Y:S02]  /*e750*/  HMMA.16816.F32.BF16 R4, R72.reuse, R76, R4 ;  /* 0x0000004c4804723c */ /* 0x040fe40000041804 */
[----:B------:R-:W4:Y:S01]  /*e760*/  MUFU.EX2 R2, R158 ;  /* 0x0000009e00027308 */ /* 0x000f220000000800 */
[----:B-1----:R-:W5:Y:S02]  /*e770*/  LDL R159, [R1+0x4] ;  /* 0x00000400019f7983 */ /* 0x002f640000100800 */
[----:B--2---:R-:W-:Y:S03]  /*e780*/  FADD.FTZ R0, R69, R0 ;  /* 0x0000000045007221 */ /* 0x004fe60000010000 */
[C---:B------:R-:W-:Y:S01]  /*e790*/  HMMA.16816.F32.BF16 R8, R72.reuse, R78, R8 ;  /* 0x0000004e4808723c */ /* 0x040fe20000041808 */
[----:B------:R-:W1:Y:S03]  /*e7a0*/  LDSM.16.MT88.4 R76, [R203+0x800] ;  /* 0x00080000cb4c783b */ /* 0x000e660000004200 */
[----:B------:R-:W2:Y:S10]  /*e7b0*/  MUFU.EX2 R70, R154 ;  /* 0x0000009a00467308 */ /* 0x000eb40000000800 */
[----:B------:R-:W-:Y:S01]  /*e7c0*/  MUFU.EX2 R158, R156 ;  /* 0x0000009c009e7308 */ /* 0x000fe20000000800 */
[----:B----4-:R-:W-:Y:S01]  /*e7d0*/  FADD.FTZ R0, R2, R0 ;  /* 0x0000000002007221 */ /* 0x010fe20000010000 */
[C---:B---3--:R-:W-:Y:S08]  /*e7e0*/  HMMA.16816.F32.BF16 R12, R72.reuse, R80, R12 ;  /* 0x00000050480c723c */ /* 0x048ff0000004180c */
[----:B------:R-:W-:Y:S01]  /*e7f0*/  MUFU.EX2 R156, R153 ;  /* 0x00000099009c7308 */ /* 0x000fe20000000800 */
[----:B------:R-:W-:Y:S04]  /*e800*/  FADD.FTZ R0, R84, R0 ;  /* 0x0000000054007221 */ /* 0x000fe80000010000 */
[C---:B--2---:R-:W-:Y:S01]  /*e810*/  FADD.FTZ R0, R70.reuse, R0 ;  /* 0x0000000046007221 */ /* 0x044fe20000010000 */
[C---:B------:R-:W-:Y:S01]  /*e820*/  HMMA.16816.F32.BF16 R16, R72.reuse, R82, R16 ;  /* 0x000000524810723c */ /* 0x040fe20000041810 */
[----:B------:R-:W2:Y:S03]  /*e830*/  LDSM.16.MT88.4 R80, [R205+0x800] ;  /* 0x00080000cd50783b */ /* 0x000ea60000004200 */
[----:B------:R-:W-:Y:S04]  /*e840*/  MUFU.EX2 R154, R246 ;  /* 0x000000f6009a7308 */ /* 0x000fe80000000800 */
[C---:B-1----:R-:W-:Y:S06]  /*e850*/  HMMA.16816.F32.BF16 R20, R72.reuse, R76, R20 ;  /* 0x0000004c4814723c */ /* 0x042fec0000041814 */
[----:B------:R-:W-:Y:S02]  /*e860*/  MUFU.EX2 R153, R247 ;  /* 0x000000f700997308 */ /* 0x000fe40000000800 */
[C---:B------:R-:W-:Y:S01]  /*e870*/  HMMA.16816.F32.BF16 R24, R72.reuse, R78, R24 ;  /* 0x0000004e4818723c */ /* 0x040fe20000041818 */
[----:B------:R-:W1:Y:S07]  /*e880*/  LDSM.16.MT88.4 R76, [R202+0x4800] ;  /* 0x00480000ca4c783b */ /* 0x000e6e0000004200 */
[----:B------:R-:W-:Y:S01]  /*e890*/  MUFU.EX2 R146, R124 ;  /* 0x0000007c00927308 */ /* 0x000fe20000000800 */
        /* <DEDUP_REMOVED lines=13> */
[----:B------:R-:W-:Y:S01]  /*e970*/  HMMA.16816.F32.BF16 R64, R72, R82, R64 ;  /* 0x000000524840723c */ /* 0x000fe20000041840 */
[----:B------:R-:W2:Y:S06]  /*e980*/  LDSM.16.MT88.4 R80, [R204+0x1000] ;  /* 0x00100000cc50783b */ /* 0x000eac0000004200 */
[----:B------:R-:W-:Y:S02]  /*e990*/  F2FP.BF16.PACK_AB R74, R70, R84 ;  /* 0x00000054464a723e */ /* 0x000fe400000010ff */
[----:B------:R-:W3:Y:S01]  /*e9a0*/  LDSM.16.MT88.4 R84, [R203+0x1000] ;  /* 0x00100000cb54783b */ /* 0x000ee20000004200 */
[----:B------:R-:W-:Y:S02]  /*e9b0*/  MUFU.EX2 R70, R151 ;  /* 0x0000009700467308 */ /* 0x000fe40000000800 */
[----:B------:R-:W-:Y:S02]  /*e9c0*/  F2FP.BF16.PACK_AB R72, R2, R69 ;  /* 0x000000450248723e */ /* 0x000fe400000010ff */
[----:B------:R-:W-:Y:S02]  /*e9d0*/  F2FP.BF16.PACK_AB R73, R163, R164 ;  /* 0x000000a4a349723e */ /* 0x000fe400000010ff */
[----:B------:R-:W-:Y:S04]  /*e9e0*/  F2FP.BF16.PACK_AB R75, R160, R161 ;  /* 0x000000a1a04b723e */ /* 0x000fe800000010ff */
[----:B------:R-:W4:Y:S03]  /*e9f0*/  MUFU.EX2 R69, R174 ;  /* 0x000000ae00457308 */ /* 0x000f260000000800 */
[C---:B-1----:R-:W-:Y:S07]  /*ea00*/  HMMA.16816.F32.BF16 R4, R72.reuse, R76, R4 ;  /* 0x0000004c4804723c */ /* 0x042fee0000041804 */
[----:B------:R-:W1:Y:S01]  /*ea10*/  MUFU.EX2 R2, R173 ;  /* 0x000000ad00027308 */ /* 0x000e620000000800 */
[C---:B------:R-:W-:Y:S01]  /*ea20*/  HMMA.16816.F32.BF16 R8, R72.reuse, R78, R8 ;  /* 0x0000004e4808723c */ /* 0x040fe20000041808 */
[----:B------:R-:W3:Y:S08]  /*ea30*/  LDSM.16.MT88.4 R76, [R205+0x1000] ;  /* 0x00100000cd4c783b */ /* 0x000ef00000004200 */
[----:B------:R-:W-:Y:S01]  /*ea40*/  MUFU.EX2 R151, R252 ;  /* 0x000000fc00977308 */ /* 0x000fe20000000800 */
[C---:B--2---:R-:W-:Y:S03]  /*ea50*/  HMMA.16816.F32.BF16 R12, R72.reuse, R80, R12 ;  /* 0x00000050480c723c */ /* 0x044fe6000004180c */
[----:B----4-:R-:W-:Y:S05]  /*ea60*/  FADD.FTZ R0, R69, R0 ;  /* 0x0000000045007221 */ /* 0x010fea0000010000 */
[C---:B------:R-:W-:Y:S01]  /*ea70*/  HMMA.16816.F32.BF16 R16, R72.reuse, R82, R16 ;  /* 0x000000524810723c */ /* 0x040fe20000041810 */
[----:B------:R-:W2:Y:S03]  /*ea80*/  LDSM.16.MT88.4 R80, [R202+0x5000] ;  /* 0x00500000ca50783b */ /* 0x000ea60000004200 */
[----:B-1----:R-:W-:Y:S04]  /*ea90*/  FADD.FTZ R0, R2, R0 ;  /* 0x0000000002007221 */ /* 0x002fe80000010000 */
[C---:B---3--:R-:W-:Y:S04]  /*eaa0*/  HMMA.16816.F32.BF16 R20, R72.reuse, R84, R20 ;  /* 0x000000544814723c */ /* 0x048fe80000041814 */
[----:B------:R-:W-:Y:S04]  /*eab0*/  FADD.FTZ R0, R92, R0 ;  /* 0x000000005c007221 */ /* 0x000fe80000010000 */
[C---:B------:R-:W-:Y:S01]  /*eac0*/  HMMA.16816.F32.BF16 R24, R72.reuse, R86, R24 ;  /* 0x000000564818723c */ /* 0x040fe20000041818 */
[----:B------:R-:W1:Y:S03]  /*ead0*/  LDSM.16.MT88.4 R84, [R204+0x5000] ;  /* 0x00500000cc54783b */ /* 0x000e660000004200 */
[----:B------:R-:W-:Y:S04]  /*eae0*/  FADD.FTZ R0, R70, R0 ;  /* 0x0000000046007221 */ /* 0x000fe80000010000 */
[C---:B------:R-:W-:Y:S08]  /*eaf0*/  HMMA.16816.F32.BF16 R28, R72.reuse, R76, R28 ;  /* 0x0000004c481c723c */ /* 0x040ff0000004181c */
[C---:B------:R-:W-:Y:S01]  /*eb00*/  HMMA.16816.F32.BF16 R32, R72.reuse, R78, R32 ;  /* 0x0000004e4820723c */ /* 0x040fe20000041820 */
[----:B------:R-:W3:Y:S07]  /*eb10*/  LDSM.16.MT88.4 R76, [R203+0x5000] ;  /* 0x00500000cb4c783b */ /* 0x000eee0000004200 */
[C---:B--2---:R-:W-:Y:S08]  /*eb20*/  HMMA.16816.F32.BF16 R36, R72.reuse, R80, R36 ;  /* 0x000000504824723c */ /* 0x044ff00000041824 */
[C---:B------:R-:W-:Y:S01]  /*eb30*/  HMMA.16816.F32.BF16 R40, R72.reuse, R82, R40 ;  /* 0x000000524828723c */ /* 0x040fe20000041828 */
[----:B------:R-:W2:Y:S07]  /*eb40*/  LDSM.16.MT88.4 R80, [R205+0x5000] ;  /* 0x00500000cd50783b */ /* 0x000eae0000004200 */
[C---:B-1----:R-:W-:Y:S08]  /*eb50*/  HMMA.16816.F32.BF16 R44, R72.reuse, R84, R44 ;  /* 0x00000054482c723c */ /* 0x042ff0000004182c */
[C---:B------:R-:W-:Y:S01]  /*eb60*/  HMMA.16816.F32.BF16 R48, R72.reuse, R86, R48 ;  /* 0x000000564830723c */ /* 0x040fe20000041830 */
[----:B------:R-:W1:Y:S02]  /*eb70*/  LDSM.16.MT88.4 R84, [R202+0x1800] ;  /* 0x00180000ca54783b */ /* 0x000e640000004200 */
[----:B-----5:R-:W-:Y:S05]  /*eb80*/  ISETP.GT.AND P0, PT, R232, R159, PT ;  /* 0x0000009fe800720c */ /* 0x020fea0003f04270 */
[C---:B---3--:R-:W-:Y:S07]  /*eb90*/  HMMA.16816.F32.BF16 R52, R72.reuse, R76, R52 ;  /* 0x0000004c4834723c */ /* 0x048fee0000041834 */
[----:B------:R-:W-:Y:S01]  /*eba0*/  F2FP.BF16.PACK_AB R76, R2, R69 ;  /* 0x00000045024c723e */ /* 0x000fe200000010ff */
[C---:B------:R-:W-:Y:S01]  /*ebb0*/  HMMA.16816.F32.BF16 R56, R72.reuse, R78, R56 ;  /* 0x0000004e4838723c */ /* 0x040fe20000041838 */
[----:B------:R-:W3:Y:S03]  /*ebc0*/  MUFU.EX2 R69, R235 ;  /* 0x000000eb00457308 */ /* 0x000ee60000000800 */
[----:B------:R-:W-:Y:S03]  /*ebd0*/  F2FP.BF16.PACK_AB R77, R157, R158 ;  /* 0x0000009e9d4d723e */ /* 0x000fe600000010ff */
[----:B------:R-:W-:Y:S01]  /*ebe0*/  F2FP.BF16.PACK_AB R78, R70, R92 ;  /* 0x0000005c464e723e */ /* 0x000fe200000010ff */
[C---:B--2---:R-:W-:Y:S01]  /*ebf0*/  HMMA.16816.F32.BF16 R60, R72.reuse, R80, R60 ;  /* 0x00000050483c723c */ /* 0x044fe2000004183c */
[----:B------:R-:W-:Y:S02]  /*ec00*/  LDSM.16.MT88.4 R92, [R204+0x2000] ;  /* 0x00200000cc5c783b */ /* 0x000fe40000004200 */
[----:B------:R-:W2:Y:S01]  /*ec10*/  MUFU.EX2 R2, R234 ;  /* 0x000000ea00027308 */ /* 0x000ea20000000800 */
[----:B------:R-:W-:Y:S04]  /*ec20*/  F2FP.BF16.PACK_AB R79, R155, R156 ;  /* 0x0000009c9b4f723e */ /* 0x000fe800000010ff */
[----:B------:R-:W-:Y:S01]  /*ec30*/  HMMA.16816.F32.BF16 R64, R72, R82, R64 ;  /* 0x000000524840723c */ /* 0x000fe20000041840 */
[----:B------:R-:W4:Y:S04]  /*ec40*/  LDSM.16.MT88.4 R72, [R203+0x1800] ;  /* 0x00180000cb48783b */ /* 0x000f280000004200 */
[----:B------:R-:W5:Y:S03]  /*ec50*/  MUFU.EX2 R70, R230 ;  /* 0x000000e600467308 */ /* 0x000f660000000800 */
[C---:B-1----:R-:W-:Y:S01]  /*ec60*/  HMMA.16816.F32.BF16 R4, R76.reuse, R84, R4 ;  /* 0x000000544c04723c */ /* 0x042fe20000041804 */
[----:B------:R-:W1:Y:S04]  /*ec70*/  LDSM.16.MT88.4 R80, [R205+0x1800] ;  /* 0x00180000cd50783b */ /* 0x000e680000004200 */
[----:B---3--:R-:W-:Y:S03]  /*ec80*/  FADD.FTZ R0, R69, R0 ;  /* 0x0000000045007221 */ /* 0x008fe60000010000 */
[C---:B------:R-:W-:Y:S01]  /*ec90*/  HMMA.16816.F32.BF16 R8, R76.reuse, R86, R8 ;  /* 0x000000564c08723c */ /* 0x040fe20000041808 */
[----:B------:R-:W3:Y:S03]  /*eca0*/  LDSM.16.MT88.4 R84, [R202+0x5800] ;  /* 0x00580000ca54783b */ /* 0x000ee60000004200 */
[----:B--2---:R-:W-:Y:S04]  /*ecb0*/  FADD.FTZ R0, R2, R0 ;  /* 0x0000000002007221 */ /* 0x004fe80000010000 */
[C---:B------:R-:W-:Y:S04]  /*ecc0*/  HMMA.16816.F32.BF16 R12, R76.reuse, R88, R12 ;  /* 0x000000584c0c723c */ /* 0x040fe8000004180c */
[----:B------:R-:W-:Y:S04]  /*ecd0*/  FADD.FTZ R0, R96, R0 ;  /* 0x0000000060007221 */ /* 0x000fe80000010000 */
[C---:B------:R-:W-:Y:S01]  /*ece0*/  HMMA.16816.F32.BF16 R16, R76.reuse, R90, R16 ;  /* 0x0000005a4c10723c */ /* 0x040fe20000041810 */
[----:B------:R-:W-:Y:S03]  /*ecf0*/  LDSM.16.MT88.4 R88, [R203+0x5800] ;  /* 0x00580000cb58783b */ /* 0x000fe60000004200 */
[----:B-----5:R-:W-:Y:S04]  /*ed00*/  FADD.FTZ R0, R70, R0 ;  /* 0x0000000046007221 */ /* 0x020fe80000010000 */
[C---:B----4-:R-:W-:Y:S08]  /*ed10*/  HMMA.16816.F32.BF16 R20, R76.reuse, R72, R20 ;  /* 0x000000484c14723c */ /* 0x050ff00000041814 */
        /* <DEDUP_REMOVED lines=8> */
[C---:B--2---:R-:W-:Y:S07]  /*eda0*/  HMMA.16816.F32.BF16 R44, R76.reuse, R72, R44 ;  /* 0x000000484c2c723c */ /* 0x044fee000004182c */
[----:B------:R-:W-:Y:S01]  /*edb0*/  F2FP.BF16.PACK_AB R72, R2, R69 ;  /* 0x000000450248723e */ /* 0x000fe200000010ff */
[C---:B------:R-:W-:Y:S01]  /*edc0*/  HMMA.16816.F32.BF16 R48, R76.reuse, R74, R48 ;  /* 0x0000004a4c30723c */ /* 0x040fe20000041830 */
[----:B------:R-:W-:Y:S03]  /*edd0*/  MUFU.EX2 R69, R244 ;  /* 0x000000f400457308 */ /* 0x000fe60000000800 */
[----:B------:R-:W-:Y:S03]  /*ede0*/  F2FP.BF16.PACK_AB R73, R171, R170 ;  /* 0x000000aaab49723e */ /* 0x000fe600000010ff */
[----:B------:R-:W-:Y:S01]  /*edf0*/  F2FP.BF16.PACK_AB R74, R70, R96 ;  /* 0x00000060464a723e */ /* 0x000fe200000010ff */
[C---:B------:R-:W-:Y:S03]  /*ee00*/  HMMA.16816.F32.BF16 R52, R76.reuse, R88, R52 ;  /* 0x000000584c34723c */ /* 0x040fe60000041834 */
[----:B------:R-:W2:Y:S01]  /*ee10*/  MUFU.EX2 R96, R243 ;  /* 0x000000f300607308 */ /* 0x000ea20000000800 */
[----:B------:R-:W-:Y:S04]  /*ee20*/  F2FP.BF16.PACK_AB R75, R228, R175 ;  /* 0x000000afe44b723e */ /* 0x000fe800000010ff */
[C---:B------:R-:W-:Y:S01]  /*ee30*/  HMMA.16816.F32.BF16 R56, R76.reuse, R90, R56 ;  /* 0x0000005a4c38723c */ /* 0x040fe20000041838 */
[----:B------:R-:W4:Y:S04]  /*ee40*/  LDSM.16.MT88.4 R88, [R203+0x2000] ;  /* 0x00200000cb58783b */ /* 0x000f280000004200 */
[----:B------:R-:W5:Y:S03]  /*ee50*/  MUFU.EX2 R70, R240 ;  /* 0x000000f000467308 */ /* 0x000f660000000800 */
[C---:B-1----:R-:W-:Y:S07]  /*ee60*/  HMMA.16816.F32.BF16 R60, R76.reuse, R80, R60 ;  /* 0x000000504c3c723c */ /* 0x042fee000004183c */
[----:B------:R-:W1:Y:S01]  /*ee70*/  MUFU.EX2 R2, R245 ;  /* 0x000000f500027308 */ /* 0x000e620000000800 */
[----:B------:R-:W-:Y:S01]  /*ee80*/  HMMA.16816.F32.BF16 R64, R76, R82, R64 ;  /* 0x000000524c40723c */ /* 0x000fe20000041840 */
[----:B------:R-:W4:Y:S03]  /*ee90*/  LDSM.16.MT88.4 R76, [R205+0x2000] ;  /* 0x00200000cd4c783b */ /* 0x000f260000004200 */
[----:B--2---:R-:W-:Y:S04]  /*eea0*/  FADD.FTZ R0, R96, R0 ;  /* 0x0000000060007221 */ /* 0x004fe80000010000 */
[C---:B---3--:R-:W-:Y:S01]  /*eeb0*/  HMMA.16816.F32.BF16 R4, R72.reuse, R84, R4 ;  /* 0x000000544804723c */ /* 0x048fe20000041804 */
[----:B------:R-:W2:Y:S04]  /*eec0*/  LDSM.16.MT88.4 R80, [R202+0x6000] ;  /* 0x00600000ca50783b */ /* 0x000ea80000004200 */
[----:B-----5:R-:W-:Y:S03]  /*eed0*/  FADD.FTZ R0, R70, R0 ;  /* 0x0000000046007221 */ /* 0x020fe60000010000 */
[C---:B------:R-:W-:Y:S01]  /*eee0*/  HMMA.16816.F32.BF16 R8, R72.reuse, R86, R8 ;  /* 0x000000564808723c */ /* 0x040fe20000041808 */
[----:B------:R-:W3:Y:S03]  /*eef0*/  LDSM.16.MT88.4 R84, [R204+0x6000] ;  /* 0x00600000cc54783b */ /* 0x000ee60000004200 */
[----:B------:R-:W-:Y:S04]  /*ef00*/  FADD.FTZ R0, R69, R0 ;  /* 0x0000000045007221 */ /* 0x000fe80000010000 */
[C---:B------:R-:W-:Y:S04]  /*ef10*/  HMMA.16816.F32.BF16 R12, R72.reuse, R92, R12 ;  /* 0x0000005c480c723c */ /* 0x040fe8000004180c */
[----:B-1----:R-:W-:Y:S04]  /*ef20*/  FADD.FTZ R0, R2, R0 ;  /* 0x0000000002007221 */ /* 0x002fe80000010000 */
[C---:B------:R-:W-:Y:S01]  /*ef30*/  HMMA.16816.F32.BF16 R16, R72.reuse, R94, R16 ;  /* 0x0000005e4810723c */ /* 0x040fe20000041810 */
[----:B------:R-:W1:Y:S07]  /*ef40*/  LDSM.16.MT88.4 R92, [R203+0x6000] ;  /* 0x00600000cb5c783b */ /* 0x000e6e0000004200 */
        /* <DEDUP_REMOVED lines=10> */
[C---:B--2---:R-:W-:Y:S04]  /*eff0*/  HMMA.16816.F32.BF16 R36, R72.reuse, R80, R36 ;  /* 0x000000504824723c */ /* 0x044fe80000041824 */
[----:B------:R-:W-:Y:S01]  /*f000*/  F2FP.BF16.PACK_AB R79, R237, R236 ;  /* 0x000000eced4f723e */ /* 0x000fe200000010ff */
[----:B------:R-:W2:Y:S03]  /*f010*/  MUFU.EX2 R69, R249 ;  /* 0x000000f900457308 */ /* 0x000ea60000000800 */
[C---:B------:R-:W-:Y:S01]  /*f020*/  HMMA.16816.F32.BF16 R40, R72.reuse, R82, R40 ;  /* 0x000000524828723c */ /* 0x040fe20000041828 */
[----:B------:R-:W4:Y:S06]  /*f030*/  LDSM.16.MT88.4 R80, [R202+0x2800] ;  /* 0x00280000ca50783b */ /* 0x000f2c0000004200 */
[----:B------:R-:W4:Y:S01]  /*f040*/  MUFU.EX2 R2, R116 ;  /* 0x0000007400027308 */ /* 0x000f220000000800 */
[C---:B---3--:R-:W-:Y:S04]  /*f050*/  HMMA.16816.F32.BF16 R44, R72.reuse, R84, R44 ;  /* 0x00000054482c723c */ /* 0x048fe8000004182c */
[----:B-----5:R-:W-:Y:S04]  /*f060*/  FADD.FTZ R0, R70, R0 ;  /* 0x0000000046007221 */ /* 0x020fe80000010000 */
[C---:B------:R-:W-:Y:S01]  /*f070*/  HMMA.16816.F32.BF16 R48, R72.reuse, R86, R48 ;  /* 0x000000564830723c */ /* 0x040fe20000041830 */
[----:B------:R-:W3:Y:S03]  /*f080*/  LDSM.16.MT88.4 R84, [R204+0x2800] ;  /* 0x00280000cc54783b */ /* 0x000ee60000004200 */
[C---:B--2---:R-:W-:Y:S04]  /*f090*/  FADD.FTZ R0, R69.reuse, R0 ;  /* 0x0000000045007221 */ /* 0x044fe80000010000 */
[C---:B-1----:R-:W-:Y:S04]  /*f0a0*/  HMMA.16816.F32.BF16 R52, R72.reuse, R92, R52 ;  /* 0x0000005c4834723c */ /* 0x042fe80000041834 */
[----:B------:R-:W-:Y:S04]  /*f0b0*/  FADD.FTZ R0, R104, R0 ;  /* 0x0000000068007221 */ /* 0x000fe80000010000 */
[C---:B------:R-:W-:Y:S01]  /*f0c0*/  HMMA.16816.F32.BF16 R56, R72.reuse, R94, R56 ;  /* 0x0000005e4838723c */ /* 0x040fe20000041838 */
[----:B------:R-:W1:Y:S03]  /*f0d0*/  LDSM.16.MT88.4 R92, [R203+0x2800] ;  /* 0x00280000cb5c783b */ /* 0x000e660000004200 */
[C---:B----4-:R-:W-:Y:S04]  /*f0e0*/  FADD.FTZ R0, R2.reuse, R0 ;  /* 0x0000000002007221 */ /* 0x050fe80000010000 */
[C---:B------:R-:W-:Y:S08]  /*f0f0*/  HMMA.16816.F32.BF16 R60, R72.reuse, R88, R60 ;  /* 0x00000058483c723c */ /* 0x040ff0000004183c */
        /* <DEDUP_REMOVED lines=15> */
[----:B------:R-:W1:Y:S03]  /*f1f0*/  MUFU.EX2 R70, R132 ;  /* 0x0000008400467308 */ /* 0x000e660000000800 */
        /* <DEDUP_REMOVED lines=8> */
[C---:B------:R-:W-:Y:S04]  /*f280*/  HMMA.16816.F32.BF16 R44, R76.reuse, R96, R44 ;  /* 0x000000604c2c723c */ /* 0x040fe8000004182c */
[----:B-1----:R-:W-:Y:S04]  /*f290*/  F2FP.BF16.PACK_AB R147, R70, R148 ;  /* 0x000000944693723e */ /* 0x002fe800000010ff */
[C---:B------:R-:W-:Y:S01]  /*f2a0*/  HMMA.16816.F32.BF16 R48, R76.reuse, R98, R48 ;  /* 0x000000624c30723c */ /* 0x040fe20000041830 */
[----:B------:R-:W-:Y:S03]  /*f2b0*/  LDSM.16.MT88.4 R96, [R205+0x3000] ;  /* 0x00300000cd60783b */ /* 0x000fe60000004200 */
[----:B--2---:R-:W-:Y:S04]  /*f2c0*/  FADD.FTZ R0, R2, R0 ;  /* 0x0000000002007221 */ /* 0x004fe80000010000 */
[C---:B-----5:R-:W-:Y:S01]  /*f2d0*/  HMMA.16816.F32.BF16 R52, R76.reuse, R80, R52 ;  /* 0x000000504c34723c */ /* 0x060fe20000041834 */
[----:B------:R-:W-:Y:S03]  /*f2e0*/  LDSM.16.MT88.4 R120, [R204+0x3800] ;  /* 0x00380000cc78783b */ /* 0x000fe60000004200 */
[C---:B------:R-:W-:Y:S01]  /*f2f0*/  FADD.FTZ R0, R144.reuse, R0 ;  /* 0x0000000090007221 */ /* 0x040fe20000010000 */
[----:B------:R-:W-:Y:S01]  /*f300*/  F2FP.BF16.PACK_AB R144, R144, R2 ;  /* 0x000000029090723e */ /* 0x000fe200000010ff */
[----:B------:R-:W-:Y:S02]  /*f310*/  FADD.FTZ R2, R106, R105 ;  /* 0x000000696a027221 */ /* 0x000fe40000010000 */
[C---:B------:R-:W-:Y:S01]  /*f320*/  HMMA.16816.F32.BF16 R56, R76.reuse, R82, R56 ;  /* 0x000000524c38723c */ /* 0x040fe20000041838 */
[----:B------:R-:W1:Y:S03]  /*f330*/  LDSM.16.MT88.4 R80, [R203+0x3000] ;  /* 0x00300000cb50783b */ /* 0x000e660000004200 */
[----:B---3--:R-:W-:Y:S04]  /*f340*/  FADD.FTZ R0, R69, R0 ;  /* 0x0000000045007221 */ /* 0x008fe80000010000 */
        /* <DEDUP_REMOVED lines=67> */
[----:B------:R-:W-:Y:S01]  /*f780*/  FADD.FTZ R2, R148, R0 ;  /* 0x0000000094027221 */ /* 0x000fe20000010000 */
[----:B------:R-:W-:Y:S03]  /*f790*/  IADD3 R0, R232, -0x1, RZ ;  /* 0xffffffffe8007810 */ /* 0x000fe60007ffe0ff */
[C---:B------:R-:W-:Y:S04]  /*f7a0*/  HMMA.16816.F32.BF16 R92, R144.reuse, R88, R44 ;  /* 0x00000058905c723c */ /* 0x040fe8000004182c */
[----:B------:R-:W-:Y:S01]  /*f7b0*/  FADD.FTZ R2, R70, R2 ;  /* 0x0000000246027221 */ /* 0x000fe20000010000 */
[----:B------:R-:W-:Y:S02]  /*f7c0*/  MOV R232, R0 ;  /* 0x0000000000e87202 */ /* 0x000fe40000000f00 */
[----:B------:R-:W-:Y:S01]  /*f7d0*/  MOV R70, R3 ;  /* 0x0000000300467202 */ /* 0x000fe20000000f00 */
[C---:B------:R-:W-:Y:S01]  /*f7e0*/  HMMA.16816.F32.BF16 R88, R144.reuse, R90, R48 ;  /* 0x0000005a9058723c */ /* 0x040fe20000041830 */
[----:B------:R3:W-:Y:S07]  /*f7f0*/  STL [R1], R2 ;  /* 0x0000000201007387 */ /* 0x0007ee0000100800 */
[C---:B-1----:R-:W-:Y:S08]  /*f800*/  HMMA.16816.F32.BF16 R84, R144.reuse, R80, R52 ;  /* 0x000000509054723c */ /* 0x042ff00000041834 */
[C---:B------:R-:W-:Y:S08]  /*f810*/  HMMA.16816.F32.BF16 R80, R144.reuse, R82, R56 ;  /* 0x000000529050723c */ /* 0x040ff00000041838 */
[C---:B--2---:R-:W-:Y:S08]  /*f820*/  HMMA.16816.F32.BF16 R76, R144.reuse, R72, R60 ;  /* 0x00000048904c723c */ /* 0x044ff0000004183c */
[----:B------:R-:W-:Y:S01]  /*f830*/  HMMA.16816.F32.BF16 R72, R144, R74, R64 ;  /* 0x0000004a9048723c */ /* 0x000fe20000041840 */
[----:B------:R-:W-:Y:S07]  /*f840*/  @!UPT UIADD3 URZ, URZ, URZ, URZ ;  /* 0x0000003f3f3ff290 */ /* 0x000fee000fffe03f */
[----:B---3--:R-:W-:-:S11]  /*f850*/  @P0 BRA `(.L_x_100) ;  /* 0xffffbd4000000947 */ /* 0x008fd6000383ffff */
.L_x_93:
[----:B------:R-:W-:Y:S05]  /*f860*/  BRA.DIV ~URZ, `(.L_x_101) ;  /* 0x000047927f007947 */ /* 0x000fea000b800000 */
[----:B------:R1:W2:Y:S02]  /*f870*/  SHFL.BFLY PT, R5, R246, 0x2, 0x1f ;  /* 0x0c401f00f6057f89 */ /* 0x0002a400000e0000 */
.L_x_129:
[----:B--2---:R-:W-:Y:S01]  /*f880*/  FADD.FTZ R5, R5, R246 ;  /* 0x000000f605057221 */ /* 0x004fe20000010000 */
[----:B------:R-:W-:Y:S05]  /*f890*/  BRA.DIV ~URZ, `(.L_x_102) ;  /* 0x000047c27f007947 */ /* 0x000fea000b800000 */
[----:B------:R-:W2:Y:S04]  /*f8a0*/  LDL.LU R2, [R1] ;  /* 0x0000000001027983 */ /* 0x000ea80000300800 */
[----:B------:R-:W3:Y:S02]  /*f8b0*/  SHFL.BFLY PT, R0, R5, 0x1, 0x1f ;  /* 0x0c201f0005007f89 */ /* 0x000ee400000e0000 */
[----:B---3--:R-:W-:-:S02]  /*f8c0*/  FADD.FTZ R5, R5, R0 ;  /* 0x0000000005057221 */ /* 0x008fc40000010000 */
[----:B--2---:R-:W2:Y:S02]  /*f8d0*/  SHFL.BFLY PT, R4, R2, 0x2, 0x1f ;  /* 0x0c401f0002047f89 */ /* 0x004ea400000e0000 */
[----:B--2---:R-:W-:-:S05]  /*f8e0*/  FADD.FTZ R4, R4, R2 ;  /* 0x0000000204047221 */ /* 0x004fca0000010000 */
[----:B------:R2:W3:Y:S02]  /*f8f0*/  SHFL.BFLY PT, R3, R4, 0x1, 0x1f ;  /* 0x0c201f0004037f89 */ /* 0x0004e400000e0000 */
.L_x_130:
[----:B------:R-:W-:Y:S01]  /*f900*/  FSETP.NE.FTZ.AND P1, PT, R5, RZ, PT ;  /* 0x000000ff0500720b */ /* 0x000fe20003f35000 */
[----:B---3--:R-:W-:Y:S01]  /*f910*/  FADD.FTZ R3, R3, R4 ;  /* 0x0000000403037221 */ /* 0x008fe20000010000 */
[----:B------:R-:W-:Y:S02]  /*f920*/  MOV R2, RZ ;  /* 0x000000ff00027202 */ /* 0x000fe40000000f00 */
[----:B------:R-:W-:Y:S02]  /*f930*/  MOV R0, RZ ;  /* 0x000000ff00007202 */ /* 0x000fe40000000f00 */
[----:B------:R-:W-:Y:S02]  /*f940*/  FSETP.NE.FTZ.AND P0, PT, R3, RZ, PT ;  /* 0x000000ff0300720b */ /* 0x000fe40003f15000 */
[----:B------:R-:W-:Y:S02]  /*f950*/  MOV R17, 0xff800000 ;  /* 0xff80000000117802 */ /* 0x000fe40000000f00 */
[----:B------:R-:W-:-:S03]  /*f960*/  MOV R16, 0xff800000 ;  /* 0xff80000000107802 */ /* 0x000fc60000000f00 */
[----:B------:R-:W3:Y:S01]  /*f970*/  @P1 MUFU.RCP R2, R5 ;  /* 0x0000000500021308 */ /* 0x000ee20000001000 */
[----:B--2---:R-:W-:-:S05]  /*f980*/  @P1 MOV R4, 0x3f317218 ;  /* 0x3f31721800041802 */ /* 0x004fca0000000f00 */
[----:B------:R-:W-:Y:S02]  /*f990*/  @P1 FMUL.FTZ R4, R4, c[0x0][0x2d0] ;  /* 0x0000b40004041a20 */ /* 0x000fe40000410000 */
[----:B------:R-:W2:Y:S01]  /*f9a0*/  @P1 MUFU.LG2 R6, R5 ;  /* 0x0000000500061308 */ /* 0x000ea20000000c00 */
[----:B---3--:R-:W-:-:S07]  /*f9b0*/  FMUL.FTZ R132, R2, R132 ;  /* 0x0000008402847220 */ /* 0x008fce0000410000 */
[----:B------:R-:W3:Y:S01]  /*f9c0*/  @P0 MUFU.RCP R0, R3 ;  /* 0x0000000300000308 */ /* 0x000ee20000001000 */
        /* <DEDUP_REMOVED lines=31> */
[----:B------:R4:W5:Y:S01]  /*fbc0*/  @P0 MUFU.LG2 R2, R3 ;  /* 0x0000000300020308 */ /* 0x0009620000000c00 */
[----:B--2---:R-:W-:Y:S02]  /*fbd0*/  @P1 FMUL.FTZ R6, R6, 0.69314718246459960938 ;  /* 0x3f31721806061820 */ /* 0x004fe40000410000 */
[----:B---3--:R-:W-:Y:S02]  /*fbe0*/  FMUL.FTZ R134, R0, R134 ;  /* 0x0000008600867220 */ /* 0x008fe40000410000 */
[----:B------:R-:W-:Y:S01]  /*fbf0*/  @P1 FFMA.FTZ R17, R4, R68, R6 ;  /* 0x0000004404111223 */ /* 0x000fe20000010006 */
[----:B------:R-:W-:Y:S01]  /*fc00*/  MOV R4, 0x1 ;  /* 0x0000000100047802 */ /* 0x000fe20000000f00 */
[C---:B------:R-:W-:Y:S02]  /*fc10*/  FMUL.FTZ R135, R0.reuse, R135 ;  /* 0x0000008700877220 */ /* 0x040fe40000410000 */
[----:B------:R-:W-:-:S02]  /*fc20*/  FMUL.FTZ R130, R0, R130 ;  /* 0x0000008200827220 */ /* 0x000fc40000410000 */
[C---:B------:R-:W-:Y:S02]  /*fc30*/  FMUL.FTZ R131, R0.reuse, R131 ;  /* 0x0000008300837220 */ /* 0x040fe40000410000 */
[C---:B------:R-:W-:Y:S02]  /*fc40*/  FMUL.FTZ R126, R0.reuse, R126 ;  /* 0x0000007e007e7220 */ /* 0x040fe40000410000 */
[----:B------:R-:W-:Y:S01]  /*fc50*/  FMUL.FTZ R127, R0, R127 ;  /* 0x0000007f007f7220 */ /* 0x000fe20000410000 */
[----:B----4-:R-:W-:Y:S01]  /*fc60*/  @P0 MOV R3, 0x3f317218 ;  /* 0x3f31721800030802 */ /* 0x010fe20000000f00 */
[----:B-----5:R-:W-:Y:S02]  /*fc70*/  @P0 FMUL.FTZ R2, R2, 0.69314718246459960938 ;  /* 0x3f31721802020820 */ /* 0x020fe40000410000 */
[----:B------:R-:W-:Y:S02]  /*fc80*/  FMUL.FTZ R122, R0, R122 ;  /* 0x0000007a007a7220 */ /* 0x000fe40000410000 */
[----:B------:R-:W-:-:S02]  /*fc90*/  @P0 FMUL.FTZ R3, R3, c[0x0][0x2d0] ;  /* 0x0000b40003030a20 */ /* 0x000fc40000410000 */
        /* <DEDUP_REMOVED lines=24> */
[----:B------:R-:W-:Y:S01]  /*fe20*/  FMUL.FTZ R75, R0, R75 ;  /* 0x0000004b004b7220 */ /* 0x000fe20000410000 */
[----:B------:R-:W-:Y:S01]  /*fe30*/  PRMT R0, R4, 0x7610, R0 ;  /* 0x0000761004007816 */ /* 0x000fe20000000000 */
[----:B------:R-:W-:Y:S02]  /*fe40*/  @P0 FFMA.FTZ R16, R3, R12, R2 ;  /* 0x0000000c03100223 */ /* 0x000fe40000010002 */
.L_x_74:
[----:B--2---:R2:W5:Y:S01]  /*fe50*/  LDL R7, [R1+0x50] ;  /* 0x0000500001077983 */ /* 0x0045620000100800 */
[----:B------:R-:W-:Y:S03]  /*fe60*/  BSSY B0, `(.L_x_103) ;  /* 0x0000012000007945 */ /* 0x000fe60003800000 */
[----:B------:R-:W3:Y:S02]  /*fe70*/  S2R R6, SR_TID.X ;  /* 0x0000000000067919 */ /* 0x000ee40000002100 */
[----:B---3--:R-:W-:-:S13]  /*fe80*/  LOP3.LUT P6, RZ, R6, 0xff, RZ, 0xc0, !PT ;  /* 0x000000ff06ff7812 */ /* 0x008fda00078cc0ff */
[----:B------:R-:W-:Y:S05]  /*fe90*/  @P6 BRA `(.L_x_104) ;  /* 0x000000e000006947 */ /* 0x000fea0003800000 */
[----:B--2---:R-:W2:Y:S01]  /*fea0*/  S2R R4, SR_LANEID ;  /* 0x0000000000047919 */ /* 0x004ea20000000000 */
[----:B------:R-:W-:Y:S01]  /*feb0*/  VOTEU.ANY UR4, UPT, PT ;  /* 0x0000000000047886 */ /* 0x000fe200038e0100 */
[----:B------:R-:W-:Y:S01]  /*fec0*/  IMAD.MOV.U32 R5, RZ, RZ, c[0x0][0x584] ;  /* 0x00016100ff057624 */ /* 0x000fe200078e00ff */
[----:B------:R-:W2:Y:S08]  /*fed0*/  FLO.U32 R3, UR4 ;  /* 0x0000000400037d00 */ /* 0x000eb000080e0000 */
[----:B------:R-:W3:Y:S01]  /*fee0*/  POPC R2, UR4 ;  /* 0x0000000400027d09 */ /* 0x000ee20008000000 */
[----:B--2---:R-:W-:Y:S01]  /*fef0*/  ISETP.EQ.U32.AND P0, PT, R3, R4, PT ;  /* 0x000000040300720c */ /* 0x004fe20003f02070 */
[----:B------:R-:W-:-:S12]  /*ff00*/  IMAD.MOV.U32 R4, RZ, RZ, c[0x0][0x580] ;  /* 0x00016000ff047624 */ /* 0x000fd800078e00ff */
[----:B---3--:R2:W3:Y:S04]  /*ff10*/  @P0 ATOMG.E.ADD.STRONG.GPU PT, R2, [R4.64], R2 ;  /* 0x00000002040209a8 */ /* 0x0084e800081ee1c6 */
[----:B--2---:R-:W2:Y:S04]  /*ff20*/  S2R R4, SR_LTMASK ;  /* 0x0000000000047919 */ /* 0x004ea80000003900 */
[----:B---3--:R2:W3:Y:S02]  /*ff30*/  SHFL.IDX PT, R3, R2, R3, 0x1f ;  /* 0x00001f0302037589 */ /* 0x0084e400000e0000 */
[----:B--2---:R-:W-:-:S06]  /*ff40*/  LOP3.LUT R2, R4, UR4, RZ, 0xc0, !PT ;  /* 0x0000000404027c12 */ /* 0x004fcc000f8ec0ff */
[----:B------:R-:W3:Y:S02]  /*ff50*/  POPC R2, R2 ;  /* 0x0000000200027309 */ /* 0x000ee40000000000 */
[----:B---3-5:R-:W-:-:S05]  /*ff60*/  IADD3 R7, R3, c[0x0][0xc], R2 ;  /* 0x0000030003077a10 */ /* 0x028fca0007ffe002 */
[----:B------:R2:W-:Y:S02]  /*ff70*/  STL [R1+0x50], R7 ;  /* 0x0000500701007387 */ /* 0x0005e40000100800 */
.L_x_104:
[----:B--2---:R-:W-:Y:S05]  /*ff80*/  BSYNC B0 ;  /* 0x0000000000007941 */ /* 0x004fea0003800000 */
.L_x_103:
[----:B------:R-:W-:Y:S01]  /*ff90*/  PRMT R0, R0, 0x9910, RZ ;  /* 0x0000991000007816 */ /* 0x000fe200000000ff */
[----:B------:R-:W-:Y:S01]  /*ffa0*/  BSSY B1, `(.L_x_105) ;  /* 0x000013b000017945 */ /* 0x000fe20003800000 */
[----:B-----5:R-:W-:Y:S02]  /*ffb0*/  IMAD.MOV.U32 R18, RZ, RZ, R7 ;  /* 0x000000ffff127224 */ /* 0x020fe400078e0007 */
[----:B------:R-:W-:-:S13]  /*ffc0*/  ISETP.NE.AND P0, PT, R0, RZ, PT ;  /* 0x000000ff0000720c */ /* 0x000fda0003f05270 */
[----:B------:R-:W-:Y:S05]  /*ffd0*/  @!P0 BRA `(.L_x_106) ;  /* 0x000010b000008947 */ /* 0x000fea0003800000 */
[----:B------:R-:W-:Y:S01]  /*ffe0*/  WARPSYNC 0xffffffff ;  /* 0xffffffff00007948 */ /* 0x000fe20003800000 */
[----:B------:R-:W-:Y:S06]  /*fff0*/  BAR.SYNC.DEFER_BLOCKING 0x1, 0x100 ;  /* 0x0044000000007b1d */ /* 0x000fec0000010000 */
[----:B------:R-:W-:Y:S05]  /*10000*/  BRA.CONV ~URZ, `(.L_x_107) ;  /* 0x000000837f007947 */ /* 0x000fea000b800000 */
[----:B------:R-:W-:Y:S01]  /*10010*/  SHF.R.S32.HI R2, RZ, 0x1f, R6 ;  /* 0x0000001fff027819 */ /* 0x000fe20000011406 */
[----:B------:R-:W-:Y:S02]  /*10020*/  IMAD.MOV.U32 R52, RZ, RZ, RZ ;  /* 0x000000ffff347224 */ /* 0x000fe400078e00ff */
[----:B------:R-:W-:Y:S01]  /*10030*/  IMAD.MOV.U32 R3, RZ, RZ, 0x1f ;  /* 0x0000001fff037424 */ /* 0x000fe200078e00ff */
[----:B------:R-:W-:-:S04]  /*10040*/  LEA.HI R2, R2, R6, RZ, 0x7 ;  /* 0x0000000602027211 */ /* 0x000fc800078f38ff */
[----:B------:R-:W-:-:S05]  /*10050*/  SHF.R.S32.HI R2, RZ, 0x7, R2 ;  /* 0x00000007ff027819 */ /* 0x000fca0000011402 */
[----:B------:R-:W-:Y:S01]  /*10060*/  IMAD.MOV.U32 R36, RZ, RZ, R2 ;  /* 0x000000ffff247224 */ /* 0x000fe200078e0002 */
[----:B------:R-:W-:Y:S02]  /*10070*/  MOV R2, 0x10090 ;  /* 0x0001009000027802 */ /* 0x000fe40000000f00 */
[----:B-1----:R-:W-:Y:S05]  /*10080*/  CALL.REL.NOINC `($__internal_1_$__cuda_sm70_shflsync_idx_p) ;  /* 0x000041a000007944 */ /* 0x002fea0003c00000 */
.L_x_107:
[----:B------:R-:W2:Y:S04]  /*10090*/  LDL R8, [R1+0xcc] ;  /* 0x0000cc0001087983 */ /* 0x000ea80000100800 */
[----:B------:R-:W3:Y:S04]  /*100a0*/  LDL.LU R6, [R1+0x44] ;  /* 0x0000440001067983 */ /* 0x000ee80000300800 */
[----:B-1----:R-:W4:Y:S04]  /*100b0*/  LDL.LU R11, [R1+0x40] ;  /* 0x00004000010b7983 */ /* 0x002f280000300800 */
[----:B------:R-:W2:Y:S04]  /*100c0*/  LDL.LU R19, [R1+0x48] ;  /* 0x0000480001137983 */ /* 0x000ea80000300800 */
[----:B------:R-:W2:Y:S01]  /*100d0*/  LDL.LU R21, [R1+0x4c] ;  /* 0x00004c0001157983 */ /* 0x000ea20000300800 */
[----:B------:R-:W-:-:S03]  /*100e0*/  MOV R3, 0x1 ;  /* 0x0000000100037802 */ /* 0x000fc60000000f00 */
[----:B------:R-:W2:Y:S01]  /*100f0*/  LDL R20, [R1+0xd4] ;  /* 0x0000d40001147983 */ /* 0x000ea20000100800 */
[----:B------:R-:W-:-:S03]  /*10100*/  ISETP.NE.AND P1, PT, R3, c[0x0][0x4e8], PT ;  /* 0x00013a0003007a0c */ /* 0x000fc60003f25270 */
[----:B------:R-:W1:Y:S04]  /*10110*/  S2R R22, SR_TID.X ;  /* 0x0000000000167919 */ /* 0x000e680000002100 */
[----:B------:R1:W5:Y:S04]  /*10120*/  LDL R45, [R1+0x3c] ;  /* 0x00003c00012d7983 */ /* 0x0003680000100800 */
        /* <DEDUP_REMOVED lines=21> */
[----:B------:R1:W5:Y:S01]  /*10280*/  LDL R23, [R1+0x64] ;  /* 0x0000640001177983 */ /* 0x0003620000100800 */
[----:B---3--:R-:W-:Y:S01]  /*10290*/  SHF.R.S32.HI R0, RZ, 0x1f, R6 ;  /* 0x0000001fff007819 */ /* 0x008fe20000011406 */
[----:B------:R-:W-:Y:S01]  /*102a0*/  IMAD.WIDE.U32 R4, R6, c[0x0][0x4d0], RZ ;  /* 0x0001340006047a25 */ /* 0x000fe200078e00ff */
[----:B----4-:R-:W-:-:S03]  /*102b0*/  SHF.R.S32.HI R7, RZ, 0x1f, R11 ;  /* 0x0000001fff077819 */ /* 0x010fc6000001140b */
[C---:B------:R-:W-:Y:S02]  /*102c0*/  IMAD R2, R0.reuse, c[0x0][0x4d0], RZ ;  /* 0x0001340000027a24 */ /* 0x040fe400078e02ff */
[----:B------:R-:W-:Y:S02]  /*102d0*/  IMAD R3, R0, c[0x0][0x438], RZ ;  /* 0x00010e0000037a24 */ /* 0x000fe400078e02ff */
[----:B------:R-:W-:Y:S02]  /*102e0*/  IMAD R2, R6, c[0x0][0x4d4], R2 ;  /* 0x0001350006027a24 */ /* 0x000fe400078e0202 */
[----:B------:R-:W-:Y:S02]  /*102f0*/  IMAD R9, R7, c[0x0][0x4d8], RZ ;  /* 0x0001360007097a24 */ /* 0x000fe400078e02ff */
[----:B--2---:R-:W-:Y:S01]  /*10300*/  IMAD.IADD R0, R8, 0x1, R21 ;  /* 0x0000000108007824 */ /* 0x004fe200078e0215 */
[----:B------:R-:W-:Y:S01]  /*10310*/  IADD3 R5, R5, R2, RZ ;  /* 0x0000000205057210 */ /* 0x000fe20007ffe0ff */
[----:B------:R-:W-:-:S02]  /*10320*/  IMAD R8, R6, c[0x0][0x43c], R3 ;  /* 0x00010f0006087a24 */ /* 0x000fc400078e0203 */
[----:B------:R-:W-:Y:S01]  /*10330*/  IMAD.WIDE.U32 R2, R6, c[0x0][0x438], RZ ;  /* 0x00010e0006027a25 */ /* 0x000fe200078e00ff */
[----:B------:R-:W-:-:S03]  /*10340*/  MOV R6, R0 ;  /* 0x0000000000067202 */ /* 0x000fc60000000f00 */
[----:B------:R-:W-:Y:S01]  /*10350*/  @P1 IMAD.HI.U32 R10, R0, c[0x0][0x4ec], RZ ;  /* 0x00013b00000a1a27 */ /* 0x000fe200078e00ff */
[----:B------:R-:W-:-:S03]  /*10360*/  IADD3 R3, R3, R8, RZ ;  /* 0x0000000803037210 */ /* 0x000fc60007ffe0ff */
[----:B------:R-:W-:Y:S01]  /*10370*/  IMAD R8, R7, c[0x0][0x440], RZ ;  /* 0x0001100007087a24 */ /* 0x000fe200078e02ff */
[----:B------:R-:W-:Y:S01]  /*10380*/  @P1 SHF.R.U32.HI R6, RZ, c[0x0][0x4f0], R10 ;  /* 0x00013c00ff061a19 */ /* 0x000fe2000001160a */
[C---:B------:R-:W-:Y:S01]  /*10390*/  IMAD R9, R11.reuse, c[0x0][0x4dc], R9 ;  /* 0x000137000b097a24 */ /* 0x040fe200078e0209 */
[----:B------:R-:W-:Y:S01]  /*103a0*/  SHF.R.S32.HI R7, RZ, 0x1f, R19 ;  /* 0x0000001fff077819 */ /* 0x000fe20000011413 */
[----:B------:R-:W-:-:S04]  /*103b0*/  IMAD.WIDE.U32 R4, R11, c[0x0][0x4d8], R4 ;  /* 0x000136000b047a25 */ /* 0x000fc800078e0004 */
[----:B------:R-:W-:Y:S01]  /*103c0*/  IMAD R15, R11, c[0x0][0x444], R8 ;  /* 0x000111000b0f7a24 */ /* 0x000fe200078e0208 */
[----:B------:R-:W-:Y:S01]  /*103d0*/  IADD3 R8, -R6, RZ, RZ ;  /* 0x000000ff06087210 */ /* 0x000fe20007ffe1ff */
[----:B------:R-:W-:Y:S02]  /*103e0*/  IMAD.IADD R5, R5, 0x1, R9 ;  /* 0x0000000105057824 */ /* 0x000fe400078e0209 */
[----:B------:R-:W-:-:S04]  /*103f0*/  IMAD.WIDE.U32 R10, R11, c[0x0][0x440], R2 ;  /* 0x000110000b0a7a25 */ /* 0x000fc800078e0002 */
[----:B------:R-:W-:Y:S02]  /*10400*/  IMAD R3, R8, c[0x0][0x4e8], R0 ;  /* 0x00013a0008037a24 */ /* 0x000fe400078e0200 */
[----:B------:R-:W-:Y:S02]  /*10410*/  IMAD R12, R7, c[0x0][0x4e0], RZ ;  /* 0x00013800070c7a24 */ /* 0x000fe400078e02ff */
[----:B------:R-:W-:Y:S01]  /*10420*/  IMAD.WIDE.U32 R8, R19, c[0x0][0x4e0], R4 ;  /* 0x0001380013087a25 */ /* 0x000fe200078e0004 */
[----:B------:R-:W-:-:S03]  /*10430*/  SHF.R.S32.HI R13, RZ, 0x1f, R6 ;  /* 0x0000001fff0d7819 */ /* 0x000fc60000011406 */
[----:B------:R-:W-:Y:S01]  /*10440*/  @P1 IMAD.HI.U32 R4, R0, c[0x0][0x4ec], RZ ;  /* 0x00013b0000041a27 */ /* 0x000fe200078e00ff */
[----:B------:R-:W-:Y:S02]  /*10450*/  MOV R2, R0 ;  /* 0x0000000000027202 */ /* 0x000fe40000000f00 */
[----:B------:R-:W-:Y:S01]  /*10460*/  SHF.R.S32.HI R14, RZ, 0x1f, R3 ;  /* 0x0000001fff0e7819 */ /* 0x000fe20000011403 */
[----:B------:R-:W-:Y:S01]  /*10470*/  IMAD R12, R19, c[0x0][0x4e4], R12 ;  /* 0x00013900130c7a24 */ /* 0x000fe200078e020c */
[----:B------:R-:W-:Y:S02]  /*10480*/  IADD3 R6, P0, R6, R8, RZ ;  /* 0x0000000806067210 */ /* 0x000fe40007f1e0ff */
[----:B------:R-:W-:Y:S01]  /*10490*/  @P1 SHF.R.U32.HI R2, RZ, c[0x0][0x4f0], R4 ;  /* 0x00013c00ff021a19 */ /* 0x000fe20000011604 */
[----:B------:R-:W-:Y:S01]  /*104a0*/  IMAD.IADD R5, R11, 0x1, R15 ;  /* 0x000000010b057824 */ /* 0x000fe200078e020f */
[----:B------:R-:W-:Y:S01]  /*104b0*/  MOV R4, R10 ;  /* 0x0000000a00047202 */ /* 0x000fe20000000f00 */
[----:B------:R-:W-:Y:S01]  /*104c0*/  IMAD R8, R7, c[0x0][0x448], RZ ;  /* 0x0001120007087a24 */ /* 0x000fe200078e02ff */
[----:B------:R-:W-:Y:S01]  /*104d0*/  IADD3.X R7, R13, R9, R12, P0, !PT ;  /* 0x000000090d077210 */ /* 0x000fe200007fe40c */
[----:B------:R-:W-:Y:S01]  /*104e0*/  IMAD R9, R14, c[0x0][0x4c8], RZ ;  /* 0x000132000e097a24 */ /* 0x000fe200078e02ff */
[----:B------:R2:W5:Y:S01]  /*104f0*/  LDL R15, [R1+0x94] ;  /* 0x00009400010f7983 */ /* 0x0005620000100800 */
[----:B------:R-:W-:-:S02]  /*10500*/  IMAD R10, R19, c[0x0][0x44c], R8 ;  /* 0x00011300130a7a24 */ /* 0x000fc400078e0208 */
[----:B------:R-:W-:Y:S01]  /*10510*/  IMAD.WIDE.U32 R4, R19, c[0x0][0x448], R4 ;  /* 0x0001120013047a25 */ /* 0x000fe200078e0004 */
[----:B-1----:R-:W-:Y:S01]  /*10520*/  SHF.R.S32.HI R19, RZ, 0x1f, R22 ;  /* 0x0000001fff137819 */ /* 0x002fe20000011416 */
[----:B------:R2:W5:Y:S01]  /*10530*/  LDL R14, [R1+0x58] ;  /* 0x00005800010e7983 */ /* 0x0005620000100800 */
[----:B------:R-:W-:Y:S01]  /*10540*/  IADD3 R8, -R2, RZ, RZ ;  /* 0x000000ff02087210 */ /* 0x000fe20007ffe1ff */
[C---:B------:R-:W-:Y:S02]  /*10550*/  IMAD R9, R3.reuse, c[0x0][0x4cc], R9 ;  /* 0x0001330003097a24 */ /* 0x040fe400078e0209 */
[----:B------:R-:W-:Y:S01]  /*10560*/  IMAD.WIDE.U32 R6, R3, c[0x0][0x4c8], R6 ;  /* 0x0001320003067a25 */ /* 0x000fe200078e0006 */
[----:B------:R-:W-:Y:S01]  /*10570*/  SHF.R.S32.HI R3, RZ, 0x1f, R2 ;  /* 0x0000001fff037819 */ /* 0x000fe20000011402 */
[----:B------:R2:W5:Y:S01]  /*10580*/  LDL R13, [R1+0x90] ;  /* 0x00009000010d7983 */ /* 0x0005620000100800 */
[----:B------:R-:W-:Y:S01]  /*10590*/  LEA.HI R19, R19, R22, RZ, 0x5 ;  /* 0x0000001613137211 */ /* 0x000fe200078f28ff */
[----:B------:R-:W-:-:S02]  /*105a0*/  IMAD R8, R8, c[0x0][0x4e8], R0 ;  /* 0x00013a0008087a24 */ /* 0x000fc400078e0200 */
[----:B------:R-:W-:Y:S01]  /*105b0*/  IMAD R0, R3, c[0x0][0x430], RZ ;  /* 0x00010c0003007a24 */ /* 0x000fe200078e02ff */
[----:B------:R-:W-:Y:S01]  /*105c0*/  LOP3.LUT R19, R19, 0xffffffe0, RZ, 0xc0, !PT ;  /* 0xffffffe013137812 */ /* 0x000fe200078ec0ff */
[----:B------:R-:W-:Y:S01]  /*105d0*/  IMAD.IADD R5, R5, 0x1, R10 ;  /* 0x0000000105057824 */ /* 0x000fe200078e020a */
[----:B------:R2:W5:Y:S01]  /*105e0*/  LDL R12, [R1+0x54] ;  /* 0x00005400010c7983 */ /* 0x0005620000100800 */
[C---:B------:R-:W-:Y:S01]  /*105f0*/  IMAD R0, R2.reuse, c[0x0][0x434], R0 ;  /* 0x00010d0002007a24 */ /* 0x040fe200078e0200 */
[----:B------:R-:W-:Y:S01]  /*10600*/  IADD3 R19, -R19, R22, RZ ;  /* 0x0000001613137210 */ /* 0x000fe20007ffe1ff */
[----:B------:R-:W-:Y:S01]  /*10610*/  IMAD.WIDE.U32 R2, R2, c[0x0][0x430], R4 ;  /* 0x00010c0002027a25 */ /* 0x000fe200078e0004 */
[----:B------:R2:W5:Y:S02]  /*10620*/  LDL R22, [R1+0x9c] ;  /* 0x00009c0001167983 */ /* 0x0005640000100800 */
[----:B------:R-:W-:Y:S01]  /*10630*/  LOP3.LUT P1, RZ, R19, 0x3, RZ, 0xc0, !PT ;  /* 0x0000000313ff7812 */ /* 0x000fe2000782c0ff */
[----:B------:R-:W-:Y:S01]  /*10640*/  IMAD.IADD R3, R3, 0x1, R0 ;  /* 0x0000000103037824 */ /* 0x000fe200078e0200 */
[----:B------:R-:W-:Y:S01]  /*10650*/  IADD3 R0, R20, R21, RZ ;  /* 0x0000001514007210 */ /* 0x000fe20007ffe0ff */
[----:B------:R2:W5:Y:S04]  /*10660*/  LDL R19, [R1+0x5c] ;  /* 0x00005c0001137983 */ /* 0x0005680000100800 */
[----:B------:R2:W5:Y:S04]  /*10670*/  LDL R21, [R1+0x60] ;  /* 0x0000600001157983 */ /* 0x0005680000100800 */
[----:B------:R2:W5:Y:S01]  /*10680*/  LDL R20, [R1+0x98] ;  /* 0x0000980001147983 */ /* 0x0005620000100800 */
[----:B------:R-:W-:-:S02]  /*10690*/  IADD3 R7, R7, R9, RZ ;  /* 0x0000000907077210 */ /* 0x000fc40007ffe0ff */
[----:B------:R-:W-:-:S04]  /*106a0*/  LEA R9, P0, R6, c[0x0][0x4a8], 0x2 ;  /* 0x00012a0006097a11 */ /* 0x000fc800078010ff */
[----:B------:R-:W-:Y:S01]  /*106b0*/  LEA.HI.X R7, R6, c[0x0][0x4ac], R7, 0x2, P0 ;  /* 0x00012b0006077a11 */ /* 0x000fe200000f1407 */
[----:B------:R-:W-:Y:S01]  /*106c0*/  SHFL.IDX PT, R4, R9, RZ, 0x1c1f ;  /* 0x001c1fff09047589 */ /* 0x000fe200000e0000 */
[----:B------:R-:W-:-:S03]  /*106d0*/  ULDC UR5, c[0x0][0x4e8] ;  /* 0x00013a0000057ab9 */ /* 0x000fc60000000800 */
[----:B------:R-:W1:Y:S01]  /*106e0*/  SHFL.IDX PT, R5, R7, RZ, 0x1c1f ;  /* 0x001c1fff07057589 */ /* 0x000e6200000e0000 */
[----:B------:R-:W-:-:S03]  /*106f0*/  ULDC UR4, c[0x0][0x388] ;  /* 0x0000e20000047ab9 */ /* 0x000fc60000000800 */
[----:B------:R3:W-:Y:S04]  /*10700*/  SHFL.IDX PT, R6, R9, 0x1, 0x1c1f ;  /* 0x003c1f0009067f89 */ /* 0x0007e800000e0000 */
[----:B------:R-:W4:Y:S01]  /*10710*/  SHFL.IDX PT, R7, R7, 0x1, 0x1c1f ;  /* 0x003c1f0007077f89 */ /* 0x000f2200000e0000 */
[----:B------:R-:W-:-:S06]  /*10720*/  UIMAD UR4, UR5, UR4, URZ ;  /* 0x00000004050472a4 */ /* 0x000fcc000f8e023f */
[----:B------:R-:W-:Y:S02]  /*10730*/  ISETP.GE.OR P2, PT, R0, UR4, P1 ;  /* 0x0000000400007c0c */ /* 0x000fe40008f46670 */
[----:B---3--:R-:W-:-:S05]  /*10740*/  SHF.R.S32.HI R9, RZ, 0x1f, R8 ;  /* 0x0000001fff097819 */ /* 0x008fca0000011408 */
[----:B------:R-:W-:Y:S01]  /*10750*/  IMAD R10, R9, c[0x0][0x428], RZ ;  /* 0x00010a00090a7a24 */ /* 0x000fe200078e02ff */
[----:B------:R-:W-:-:S04]  /*10760*/  IADD3 R9, R0, 0x8, RZ ;  /* 0x0000000800097810 */ /* 0x000fc80007ffe0ff */
[----:B------:R-:W-:Y:S01]  /*10770*/  ISETP.GE.OR P1, PT, R9, UR4, P1 ;  /* 0x0000000409007c0c */ /* 0x000fe20008f26670 */
[C---:B------:R-:W-:Y:S01]  /*10780*/  IMAD R10, R8.reuse, c[0x0][0x42c], R10 ;  /* 0x00010b00080a7a24 */ /* 0x040fe200078e020a */
[----:B-1----:R2:W-:Y:S01]  /*10790*/  @!P2 ST.E [R4.64], R17 ;  /* 0x000000110400a985 */ /* 0x0025e2000c101906 */
[----:B------:R-:W-:-:S05]  /*107a0*/  IMAD.WIDE.U32 R2, R8, c[0x0][0x428], R2 ;  /* 0x00010a0008027a25 */ /* 0x000fca00078e0002 */
[----:B------:R-:W-:-:S05]  /*107b0*/  IADD3 R3, R3, R10, RZ ;  /* 0x0000000a03037210 */ /* 0x000fca0007ffe0ff */
[----:B----4-:R2:W-:Y:S01]  /*107c0*/  @!P1 ST.E [R6.64], R16 ;  /* 0x0000001006009985 */ /* 0x0105e2000c101906 */
[----:B------:R-:W-:Y:S02]  /*107d0*/  ISETP.GE.AND P1, PT, R0, UR4, PT ;  /* 0x0000000400007c0c */ /* 0x000fe4000bf26270 */
[----:B------:R-:W-:-:S04]  /*107e0*/  LEA R11, P0, R2, c[0x0][0x400], 0x2 ;  /* 0x00010000020b7a11 */ /* 0x000fc800078010ff */
[----:B------:R-:W-:Y:S01]  /*107f0*/  LEA.HI.X R10, R2, c[0x0][0x404], R3, 0x2, P0 ;  /* 0x00010100020a7a11 */ /* 0x000fe200000f1403 */
[----:B------:R-:W-:Y:S01]  /*10800*/  BSSY B0, `(.L_x_108) ;  /* 0x0000044000007945 */ /* 0x000fe20003800000 */
[----:B------:R2:W1:Y:S01]  /*10810*/  SHFL.IDX PT, R2, R11, RZ, 0x1c1f ;  /* 0x001c1fff0b027589 */ /* 0x00046200000e0000 */
[----:B------:R-:W-:-:S03]  /*10820*/  ISETP.GE.AND P0, PT, R9, UR4, PT ;  /* 0x0000000409007c0c */ /* 0x000fc6000bf06270 */
[----:B------:R2:W3:Y:S01]  /*10830*/  SHFL.IDX PT, R3, R10, RZ, 0x1c1f ;  /* 0x001c1fff0a037589 */ /* 0x0004e200000e0000 */
[----:B------:R-:W-:Y:S05]  /*10840*/  @P1 BRA `(.L_x_109) ;  /* 0x000003f000001947 */ /* 0x000fea0003800000 */
[----:B-----5:R-:W-:Y:S02]  /*10850*/  ISETP.GE.AND P5, PT, R45, c[0x0][0x3c8], PT ;  /* 0x0000f2002d007a0c */ /* 0x020fe40003fa6270 */
[----:B------:R-:W-:Y:S02]  /*10860*/  ISETP.GE.AND P1, PT, R43, c[0x0][0x3c8], PT ;  /* 0x0000f2002b007a0c */ /* 0x000fe40003f26270 */
[----:B------:R-:W-:Y:S02]  /*10870*/  ISETP.GE.AND P4, PT, R41, c[0x0][0x3c8], PT ;  /* 0x0000f20029007a0c */ /* 0x000fe40003f86270 */
[----:B------:R-:W-:-:S07]  /*10880*/  ISETP.GE.AND P2, PT, R39, c[0x0][0x3c8], PT ;  /* 0x0000f20027007a0c */ /* 0x000fce0003f46270 */
[----:B-123--:R-:W-:Y:S02]  /*10890*/  @!P5 IMAD.WIDE R6, R45, 0x4, R2 ;  /* 0x000000042d06d825 */ /* 0x00efe400078e0202 */
[----:B------:R-:W-:-:S03]  /*108a0*/  @!P1 LEA R4, P3, R43, R2, 0x2 ;  /* 0x000000022b049211 */ /* 0x000fc600078610ff */
[----:B------:R1:W-:Y:S01]  /*108b0*/  @!P5 ST.E.64 [R6.64], R132 ;  /* 0x000000840600d985 */ /* 0x0003e2000c101b06 */
[----:B------:R-:W-:Y:S02]  /*108c0*/  @!P1 LEA.HI.X R5, R43, R3, R44, 0x2, P3 ;  /* 0x000000032b059211 */ /* 0x000fe400018f142c */
[----:B------:R-:W-:-:S03]  /*108d0*/  ISETP.GE.AND P5, PT, R37, c[0x0][0x3c8], PT ;  /* 0x0000f20025007a0c */ /* 0x000fc60003fa6270 */
[----:B------:R2:W-:Y:S01]  /*108e0*/  @!P1 ST.E.64 [R4.64], R128 ;  /* 0x0000008004009985 */ /* 0x0005e2000c101b06 */
[----:B------:R-:W-:Y:S02]  /*108f0*/  ISETP.GE.AND P1, PT, R35, c[0x0][0x3c8], PT ;  /* 0x0000f20023007a0c */ /* 0x000fe40003f26270 */
[----:B-1----:R-:W-:-:S04]  /*10900*/  @!P4 LEA R6, P3, R41, R2, 0x2 ;  /* 0x000000022906c211 */ /* 0x002fc800078610ff */
[----:B------:R-:W-:Y:S02]  /*10910*/  @!P4 LEA.HI.X R7, R41, R3, R42, 0x2, P3 ;  /* 0x000000032907c211 */ /* 0x000fe400018f142a */
[----:B--2---:R-:W-:-:S03]  /*10920*/  @!P2 LEA R4, P3, R39, R2, 0x2 ;  /* 0x000000022704a211 */ /* 0x004fc600078610ff */
        /* <DEDUP_REMOVED lines=28> */
[----:B-1----:R-:W-:-:S04]  /*10af0*/  @!P3 LEA R6, P4, R25, R2, 0x2 ;  /* 0x000000021906b211 */ /* 0x002fc800078810ff */
[-C--:B------:R-:W-:Y:S02]  /*10b00*/  @!P3 LEA.HI.X R7, R25, R3.reuse, R26, 0x2, P4 ;  /* 0x000000031907b211 */ /* 0x080fe400020f141a */
[-C--:B--2---:R-:W-:Y:S02]  /*10b10*/  @!P2 LEA R4, P1, R23, R2.reuse, 0x2 ;  /* 0x000000021704a211 */ /* 0x084fe400078210ff */
[----:B------:R-:W-:Y:S01]  /*10b20*/  ISETP.GE.AND P4, PT, R19, c[0x0][0x3c8], PT ;  /* 0x0000f20013007a0c */ /* 0x000fe20003f86270 */
[----:B------:R1:W-:Y:S01]  /*10b30*/  @!P3 ST.E.64 [R6.64], R92 ;  /* 0x0000005c0600b985 */ /* 0x0003e2000c101b06 */
[----:B------:R-:W-:Y:S02]  /*10b40*/  @!P2 LEA.HI.X R5, R23, R3, R24, 0x2, P1 ;  /* 0x000000031705a211 */ /* 0x000fe400008f1418 */
[----:B------:R-:W-:Y:S02]  /*10b50*/  ISETP.GE.AND P3, PT, R14, c[0x0][0x3c8], PT ;  /* 0x0000f2000e007a0c */ /* 0x000fe40003f66270 */
[----:B------:R-:W-:Y:S01]  /*10b60*/  @!P5 LEA R8, P1, R21, R2, 0x2 ;  /* 0x000000021508d211 */ /* 0x000fe200078210ff */
[----:B------:R2:W-:Y:S01]  /*10b70*/  @!P2 ST.E.64 [R4.64], R88 ;  /* 0x000000580400a985 */ /* 0x0005e2000c101b06 */
[----:B------:R-:W-:-:S02]  /*10b80*/  ISETP.GE.AND P2, PT, R12, c[0x0][0x3c8], PT ;  /* 0x0000f2000c007a0c */ /* 0x000fc40003f46270 */
[----:B------:R-:W-:-:S05]  /*10b90*/  @!P5 LEA.HI.X R9, R21, R3, R22, 0x2, P1 ;  /* 0x000000031509d211 */ /* 0x000fca00008f1416 */
[----:B------:R3:W-:Y:S01]  /*10ba0*/  @!P5 ST.E.64 [R8.64], R84 ;  /* 0x000000540800d985 */ /* 0x0007e2000c101b06 */
[----:B-1----:R-:W-:-:S04]  /*10bb0*/  @!P4 LEA R6, P1, R19, R2, 0x2 ;  /* 0x000000021306c211 */ /* 0x002fc800078210ff */
[----:B------:R-:W-:Y:S02]  /*10bc0*/  @!P4 LEA.HI.X R7, R19, R3, R20, 0x2, P1 ;  /* 0x000000031307c211 */ /* 0x000fe400008f1414 */
[----:B--2---:R-:W-:-:S03]  /*10bd0*/  @!P3 LEA R4, P1, R14, R2, 0x2 ;  /* 0x000000020e04b211 */ /* 0x004fc600078210ff */
[----:B------:R3:W-:Y:S01]  /*10be0*/  @!P4 ST.E.64 [R6.64], R80 ;  /* 0x000000500600c985 */ /* 0x0007e2000c101b06 */
[----:B------:R-:W-:Y:S02]  /*10bf0*/  @!P3 LEA.HI.X R5, R14, R3, R15, 0x2, P1 ;  /* 0x000000030e05b211 */ /* 0x000fe400008f140f */
[----:B------:R-:W-:-:S03]  /*10c00*/  @!P2 LEA R2, P1, R12, R2, 0x2 ;  /* 0x000000020c02a211 */ /* 0x000fc600078210ff */
[----:B------:R3:W-:Y:S01]  /*10c10*/  @!P3 ST.E.64 [R4.64], R76 ;  /* 0x0000004c0400b985 */ /* 0x0007e2000c101b06 */
[----:B------:R-:W-:-:S05]  /*10c20*/  @!P2 LEA.HI.X R3, R12, R3, R13, 0x2, P1 ;  /* 0x000000030c03a211 */ /* 0x000fca00008f140d */
[----:B------:R3:W-:Y:S04]  /*10c30*/  @!P2 ST.E.64 [R2.64], R72 ;  /* 0x000000480200a985 */ /* 0x0007e8000c101b06 */
.L_x_109:
[----:B------:R-:W-:Y:S05]  /*10c40*/  BSYNC B0 ;  /* 0x0000000000007941 */ /* 0x000fea0003800000 */
.L_x_108:
[----:B---3--:R3:W4:Y:S04]  /*10c50*/  SHFL.IDX PT, R3, R10, 0x1, 0x1c1f ;  /* 0x003c1f000a037f89 */ /* 0x00872800000e0000 */
[----:B-1----:R3:W1:Y:S01]  /*10c60*/  SHFL.IDX PT, R2, R11, 0x1, 0x1c1f ;  /* 0x003c1f000b027f89 */ /* 0x00266200000e0000 */
[----:B------:R-:W-:Y:S05]  /*10c70*/  @P0 BRA `(.L_x_110) ;  /* 0x000006d000000947 */ /* 0x000fea0003800000 */
[----:B-----5:R-:W-:Y:S02]  /*10c80*/  ISETP.GE.AND P1, PT, R45, c[0x0][0x3c8], PT ;  /* 0x0000f2002d007a0c */ /* 0x020fe40003f26270 */
[----:B------:R-:W-:Y:S02]  /*10c90*/  ISETP.GE.AND P2, PT, R43, c[0x0][0x3c8], PT ;  /* 0x0000f2002b007a0c */ /* 0x000fe40003f46270 */
[----:B------:R-:W-:Y:S02]  /*10ca0*/  ISETP.GE.AND P3, PT, R41, c[0x0][0x3c8], PT ;  /* 0x0000f20029007a0c */ /* 0x000fe40003f66270 */
[----:B------:R-:W-:-:S07]  /*10cb0*/  ISETP.GE.AND P0, PT, R39, c[0x0][0x3c8], PT ;  /* 0x0000f20027007a0c */ /* 0x000fce0003f06270 */
[----:B-12-4-:R-:W-:Y:S02]  /*10cc0*/  @!P1 IMAD.WIDE R6, R45, 0x4, R2 ;  /* 0x000000042d069825 */ /* 0x016fe400078e0202 */
[----:B------:R-:W-:-:S03]  /*10cd0*/  @!P2 LEA R4, P5, R43, R2, 0x2 ;  /* 0x000000022b04a211 */ /* 0x000fc600078a10ff */
[----:B------:R1:W-:Y:S01]  /*10ce0*/  @!P1 ST.E.64 [R6.64], R134 ;  /* 0x0000008606009985 */ /* 0x0003e2000c101b06 */
[----:B------:R-:W-:Y:S02]  /*10cf0*/  ISETP.GE.AND P1, PT, R37, c[0x0][0x3c8], PT ;  /* 0x0000f20025007a0c */ /* 0x000fe40003f26270 */
[----:B------:R-:W-:-:S05]  /*10d00*/  @!P2 LEA.HI.X R5, R43, R3, R44, 0x2, P5 ;  /* 0x000000032b05a211 */ /* 0x000fca00028f142c */
[----:B------:R2:W-:Y:S01]  /*10d10*/  @!P2 ST.E.64 [R4.64], R130 ;  /* 0x000000820400a985 */ /* 0x0005e2000c101b06 */
[----:B------:R-:W-:Y:S02]  /*10d20*/  ISETP.GE.AND P2, PT, R35, c[0x0][0x3c8], PT ;  /* 0x0000f20023007a0c */ /* 0x000fe40003f46270 */
[----:B-1----:R-:W-:-:S04]  /*10d30*/  @!P3 LEA R6, P4, R41, R2, 0x2 ;  /* 0x000000022906b211 */ /* 0x002fc800078810ff */
[-C--:B------:R-:W-:Y:S02]  /*10d40*/  @!P3 LEA.HI.X R7, R41, R3.reuse, R42, 0x2, P4 ;  /* 0x000000032907b211 */ /* 0x080fe400020f142a */
[----:B------:R-:W-:Y:S02]  /*10d50*/  ISETP.GE.AND P4, PT, R33, c[0x0][0x3c8], PT ;  /* 0x0000f20021007a0c */ /* 0x000fe40003f86270 */
[-C--:B--2---:R-:W-:Y:S01]  /*10d60*/  @!P0 LEA R4, P5, R39, R2.reuse, 0x2 ;  /* 0x0000000227048211 */ /* 0x084fe200078a10ff */
[----:B------:R1:W-:Y:S01]  /*10d70*/  @!P3 ST.E.64 [R6.64], R126 ;  /* 0x0000007e0600b985 */ /* 0x0003e2000c101b06 */
[----:B------:R-:W-:Y:S02]  /*10d80*/  @!P1 LEA R8, P3, R37, R2, 0x2 ;  /* 0x0000000225089211 */ /* 0x000fe400078610ff */
[-C--:B------:R-:W-:Y:S02]  /*10d90*/  @!P0 LEA.HI.X R5, R39, R3.reuse, R40, 0x2, P5 ;  /* 0x0000000327058211 */ /* 0x080fe400028f1428 */
[----:B------:R-:W-:-:S02]  /*10da0*/  @!P1 LEA.HI.X R9, R37, R3, R38, 0x2, P3 ;  /* 0x0000000325099211 */ /* 0x000fc400018f1426 */
[----:B------:R-:W-:Y:S01]  /*10db0*/  ISETP.GE.AND P3, PT, R31, c[0x0][0x3c8], PT ;  /* 0x0000f2001f007a0c */ /* 0x000fe20003f66270 */
[----:B------:R2:W-:Y:S04]  /*10dc0*/  @!P0 ST.E.64 [R4.64], R122 ;  /* 0x0000007a04008985 */ /* 0x0005e8000c101b06 */
[----:B------:R4:W-:Y:S01]  /*10dd0*/  @!P1 ST.E.64 [R8.64], R118 ;  /* 0x0000007608009985 */ /* 0x0009e2000c101b06 */
[----:B------:R-:W-:Y:S02]  /*10de0*/  ISETP.GE.AND P1, PT, R29, c[0x0][0x3c8], PT ;  /* 0x0000f2001d007a0c */ /* 0x000fe40003f26270 */
[----:B-1----:R-:W-:-:S04]  /*10df0*/  @!P2 LEA R6, P0, R35, R2, 0x2 ;  /* 0x000000022306a211 */ /* 0x002fc800078010ff */
[-C--:B------:R-:W-:Y:S02]  /*10e00*/  @!P2 LEA.HI.X R7, R35, R3.reuse, R36, 0x2, P0 ;  /* 0x000000032307a211 */ /* 0x080fe400000f1424 */
[----:B------:R-:W-:Y:S02]  /*10e10*/  ISETP.GE.AND P0, PT, R27, c[0x0][0x3c8], PT ;  /* 0x0000f2001b007a0c */ /* 0x000fe40003f06270 */
[CC--:B--2---:R-:W-:Y:S01]  /*10e20*/  @!P4 LEA R4, P5, R33.reuse, R2.reuse, 0x2 ;  /* 0x000000022104c211 */ /* 0x0c4fe200078a10ff */
[----:B------:R1:W-:Y:S03]  /*10e30*/  @!P2 ST.E.64 [R6.64], R114 ;  /* 0x000000720600a985 */ /* 0x0003e6000c101b06 */
[----:B------:R-:W-:Y:S02]  /*10e40*/  @!P4 LEA.HI.X R5, R33, R3, R34, 0x2, P5 ;  /* 0x000000032105c211 */ /* 0x000fe400028f1422 */
[----:B----4-:R-:W-:-:S03]  /*10e50*/  @!P3 LEA R8, P2, R31, R2, 0x2 ;  /* 0x000000021f08b211 */ /* 0x010fc600078410ff */
[----:B------:R2:W-:Y:S01]  /*10e60*/  @!P4 ST.E.64 [R4.64], R110 ;  /* 0x0000006e0400c985 */ /* 0x0005e2000c101b06 */
[----:B------:R-:W-:Y:S02]  /*10e70*/  ISETP.GE.AND P4, PT, R25, c[0x0][0x3c8], PT ;  /* 0x0000f20019007a0c */ /* 0x000fe40003f86270 */
[----:B------:R-:W-:-:S05]  /*10e80*/  @!P3 LEA.HI.X R9, R31, R3, R32, 0x2, P2 ;  /* 0x000000031f09b211 */ /* 0x000fca00010f1420 */
[----:B------:R-:W-:Y:S01]  /*10e90*/  @!P3 ST.E.64 [R8.64], R106 ;  /* 0x0000006a0800b985 */ /* 0x000fe2000c101b06 */
[----:B------:R-:W-:Y:S02]  /*10ea0*/  ISETP.GE.AND P3, PT, R23, c[0x0][0x3c8], PT ;  /* 0x0000f20017007a0c */ /* 0x000fe40003f66270 */
[----:B-1----:R-:W-:-:S04]  /*10eb0*/  @!P0 LEA R6, P2, R27, R2, 0x2 ;  /* 0x000000021b068211 */ /* 0x002fc800078410ff */
[----:B------:R-:W-:Y:S02]  /*10ec0*/  @!P0 LEA.HI.X R7, R27, R3, R28, 0x2, P2 ;  /* 0x000000031b078211 */ /* 0x000fe400010f141c */
[----:B------:R-:W-:Y:S02]  /*10ed0*/  ISETP.GE.AND P2, PT, R21, c[0x0][0x3c8], PT ;  /* 0x0000f20015007a0c */ /* 0x000fe40003f46270 */
[----:B--2---:R-:W-:-:S04]  /*10ee0*/  @!P1 LEA R4, P5, R29, R2, 0x2 ;  /* 0x000000021d049211 */ /* 0x004fc800078a10ff */
[----:B------:R-:W-:-:S05]  /*10ef0*/  @!P1 LEA.HI.X R5, R29, R3, R30, 0x2, P5 ;  /* 0x000000031d059211 */ /* 0x000fca00028f141e */
[----:B------:R1:W-:Y:S01]  /*10f00*/  @!P1 ST.E.64 [R4.64], R102 ;  /* 0x0000006604009985 */ /* 0x0003e2000c101b06 */
[----:B------:R-:W-:-:S03]  /*10f10*/  ISETP.GE.AND P1, PT, R19, c[0x0][0x3c8], PT ;  /* 0x0000f20013007a0c */ /* 0x000fc60003f26270 */
[----:B------:R2:W-:Y:S01]  /*10f20*/  @!P0 ST.E.64 [R6.64], R98 ;  /* 0x0000006206008985 */ /* 0x0005e2000c101b06 */
[----:B------:R-:W-:Y:S02]  /*10f30*/  ISETP.GE.AND P0, PT, R14, c[0x0][0x3c8], PT ;  /* 0x0000f2000e007a0c */ /* 0x000fe40003f06270 */
[----:B-1----:R-:W-:-:S04]  /*10f40*/  @!P4 LEA R4, P5, R25, R2, 0x2 ;  /* 0x000000021904c211 */ /* 0x002fc800078a10ff */
[----:B------:R-:W-:Y:S02]  /*10f50*/  @!P4 LEA.HI.X R5, R25, R3, R26, 0x2, P5 ;  /* 0x000000031905c211 */ /* 0x000fe400028f141a */
[----:B---3--:R-:W-:-:S03]  /*10f60*/  @!P3 LEA R10, P5, R23, R2, 0x2 ;  /* 0x00000002170ab211 */ /* 0x008fc600078a10ff */
[----:B------:R1:W-:Y:S01]  /*10f70*/  @!P4 ST.E.64 [R4.64], R94 ;  /* 0x0000005e0400c985 */ /* 0x0003e2000c101b06 */
[-C--:B------:R-:W-:Y:S02]  /*10f80*/  @!P2 LEA R8, P4, R21, R2.reuse, 0x2 ;  /* 0x000000021508a211 */ /* 0x080fe400078810ff */
[-C--:B------:R-:W-:Y:S02]  /*10f90*/  @!P3 LEA.HI.X R11, R23, R3.reuse, R24, 0x2, P5 ;  /* 0x00000003170bb211 */ /* 0x080fe400028f1418 */
[----:B--2---:R-:W-:Y:S02]  /*10fa0*/  @!P1 LEA R6, P5, R19, R2, 0x2 ;  /* 0x0000000213069211 */ /* 0x004fe400078a10ff */
[-C--:B------:R-:W-:Y:S01]  /*10fb0*/  @!P2 LEA.HI.X R9, R21, R3.reuse, R22, 0x2, P4 ;  /* 0x000000031509a211 */ /* 0x080fe200020f1416 */
[----:B------:R2:W-:Y:S01]  /*10fc0*/  @!P3 ST.E.64 [R10.64], R90 ;  /* 0x0000005a0a00b985 */ /* 0x0005e2000c101b06 */
[----:B------:R-:W-:-:S03]  /*10fd0*/  @!P1 LEA.HI.X R7, R19, R3, R20, 0x2, P5 ;  /* 0x0000000313079211 */ /* 0x000fc600028f1414 */
[----:B------:R2:W-:Y:S04]  /*10fe0*/  @!P2 ST.E.64 [R8.64], R86 ;  /* 0x000000560800a985 */ /* 0x0005e8000c101b06 */
[----:B------:R2:W-:Y:S01]  /*10ff0*/  @!P1 ST.E.64 [R6.64], R82 ;  /* 0x0000005206009985 */ /* 0x0005e2000c101b06 */
[----:B-1----:R-:W-:-:S04]  /*11000*/  @!P0 LEA R4, P4, R14, R2, 0x2 ;  /* 0x000000020e048211 */ /* 0x002fc800078810ff */
[----:B------:R-:W-:-:S05]  /*11010*/  @!P0 LEA.HI.X R5, R14, R3, R15, 0x2, P4 ;  /* 0x000000030e058211 */ /* 0x000fca00020f140f */
[----:B------:R2:W-:Y:S01]  /*11020*/  @!P0 ST.E.64 [R4.64], R78 ;  /* 0x0000004e04008985 */ /* 0x0005e2000c101b06 */
[----:B------:R-:W-:-:S13]  /*11030*/  ISETP.GE.AND P0, PT, R12, c[0x0][0x3c8], PT ;  /* 0x0000f2000c007a0c */ /* 0x000fda0003f06270 */
[----:B------:R-:W-:Y:S05]  /*11040*/  @P0 BRA `(.L_x_110) ;  /* 0x0000030000000947 */ /* 0x000fea0003800000 */
[----:B------:R-:W-:-:S04]  /*11050*/  LEA R2, P0, R12, R2, 0x2 ;  /* 0x000000020c027211 */ /* 0x000fc800078010ff */
[----:B------:R-:W-:-:S05]  /*11060*/  LEA.HI.X R3, R12, R3, R13, 0x2, P0 ;  /* 0x000000030c037211 */ /* 0x000fca00000f140d */
[----:B------:R1:W-:Y:S01]  /*11070*/  ST.E.64 [R2.64], R74 ;  /* 0x0000004a02007985 */ /* 0x0003e2000c101b06 */
[----:B------:R-:W-:Y:S05]  /*11080*/  BRA `(.L_x_110) ;  /* 0x000002c000007947 */ /* 0x000fea0003800000 */
.L_x_106:
[----:B------:R-:W2:Y:S02]  /*11090*/  S2R R4, SR_TID.X ;  /* 0x0000000000047919 */ /* 0x000ea40000002100 */
[----:B--2---:R-:W-:-:S13]  /*110a0*/  ISETP.GT.AND P0, PT, R4, 0x7f, PT ;  /* 0x0000007f0400780c */ /* 0x004fda0003f04270 */
[----:B------:R-:W-:Y:S05]  /*110b0*/  @P0 BRA `(.L_x_110) ;  /* 0x0000029000000947 */ /* 0x000fea0003800000 */
[----:B------:R-:W2:Y:S01]  /*110c0*/  LDL.LU R3, [R1+0x4c] ;  /* 0x00004c0001037983 */ /* 0x000ea20000300800 */
[----:B------:R-:W-:-:S05]  /*110d0*/  MOV R2, c[0x0][0x4e8] ;  /* 0x00013a0000027a02 */ /* 0x000fca0000000f00 */
[----:B------:R-:W-:Y:S01]  /*110e0*/  IMAD R0, R2, c[0x0][0x388], RZ ;  /* 0x0000e20002007a24 */ /* 0x000fe200078e02ff */
[----:B--2---:R-:W-:-:S04]  /*110f0*/  IADD3 R6, R3, R4, RZ ;  /* 0x0000000403067210 */ /* 0x004fc80007ffe0ff */
[----:B------:R-:W-:-:S13]  /*11100*/  ISETP.GE.AND P0, PT, R6, R0, PT ;  /* 0x000000000600720c */ /* 0x000fda0003f06270 */
[----:B------:R-:W-:Y:S05]  /*11110*/  @P0 BRA `(.L_x_110) ;  /* 0x0000023000000947 */ /* 0x000fea0003800000 */
[----:B------:R-:W2:Y:S04]  /*11120*/  LDL.LU R3, [R1+0x44] ;  /* 0x0000440001037983 */ /* 0x000ea80000300800 */
[----:B------:R-:W3:Y:S04]  /*11130*/  LDL.LU R9, [R1+0x40] ;  /* 0x0000400001097983 */ /* 0x000ee80000300800 */
[----:B------:R-:W4:Y:S01]  /*11140*/  LDL.LU R8, [R1+0x48] ;  /* 0x0000480001087983 */ /* 0x000f220000300800 */
[----:B------:R-:W-:-:S13]  /*11150*/  ISETP.NE.AND P0, PT, R2, 0x1, PT ;  /* 0x000000010200780c */ /* 0x000fda0003f05270 */
[----:B------:R-:W-:Y:S01]  /*11160*/  @P0 IMAD.HI.U32 R7, R6, c[0x0][0x4ec], RZ ;  /* 0x00013b0006070a27 */ /* 0x000fe200078e00ff */
[----:B--2---:R-:W-:Y:S02]  /*11170*/  SHF.R.S32.HI R0, RZ, 0x1f, R3 ;  /* 0x0000001fff007819 */ /* 0x004fe40000011403 */
[----:B---3--:R-:W-:-:S03]  /*11180*/  SHF.R.S32.HI R5, RZ, 0x1f, R9 ;  /* 0x0000001fff057819 */ /* 0x008fc60000011409 */
[----:B------:R-:W-:-:S04]  /*11190*/  IMAD R0, R0, c[0x0][0x4d0], RZ ;  /* 0x0001340000007a24 */ /* 0x000fc800078e02ff */
[C---:B------:R-:W-:Y:S01]  /*111a0*/  IMAD R4, R3.reuse, c[0x0][0x4d4], R0 ;  /* 0x0001350003047a24 */ /* 0x040fe200078e0200 */
[----:B------:R-:W-:Y:S01]  /*111b0*/  MOV R0, R6 ;  /* 0x0000000600007202 */ /* 0x000fe20000000f00 */
[----:B------:R-:W-:Y:S01]  /*111c0*/  IMAD.WIDE.U32 R2, R3, c[0x0][0x4d0], RZ ;  /* 0x0001340003027a25 */ /* 0x000fe200078e00ff */
[----:B------:R-:W-:-:S03]  /*111d0*/  @P0 SHF.R.U32.HI R0, RZ, c[0x0][0x4f0], R7 ;  /* 0x00013c00ff000a19 */ /* 0x000fc60000011607 */
[----:B------:R-:W-:Y:S01]  /*111e0*/  IMAD R5, R5, c[0x0][0x4d8], RZ ;  /* 0x0001360005057a24 */ /* 0x000fe200078e02ff */
[----:B------:R-:W-:Y:S02]  /*111f0*/  IADD3 R3, R3, R4, RZ ;  /* 0x0000000403037210 */ /* 0x000fe40007ffe0ff */
[----:B----4-:R-:W-:Y:S01]  /*11200*/  SHF.R.S32.HI R4, RZ, 0x1f, R8 ;  /* 0x0000001fff047819 */ /* 0x010fe20000011408 */
[C---:B------:R-:W-:Y:S01]  /*11210*/  IMAD R7, R9.reuse, c[0x0][0x4dc], R5 ;  /* 0x0001370009077a24 */ /* 0x040fe200078e0205 */
[----:B------:R-:W-:Y:S01]  /*11220*/  IADD3 R5, -R0, RZ, RZ ;  /* 0x000000ff00057210 */ /* 0x000fe20007ffe1ff */
[----:B------:R-:W-:-:S05]  /*11230*/  IMAD.WIDE.U32 R2, R9, c[0x0][0x4d8], R2 ;  /* 0x0001360009027a25 */ /* 0x000fca00078e0002 */
[----:B------:R-:W-:Y:S01]  /*11240*/  IADD3 R3, R3, R7, RZ ;  /* 0x0000000703037210 */ /* 0x000fe20007ffe0ff */
[----:B------:R-:W-:Y:S02]  /*11250*/  IMAD R7, R4, c[0x0][0x4e0], RZ ;  /* 0x0001380004077a24 */ /* 0x000fe400078e02ff */
[----:B------:R-:W-:Y:S02]  /*11260*/  IMAD R4, R5, c[0x0][0x4e8], R6 ;  /* 0x00013a0005047a24 */ /* 0x000fe400078e0206 */
[----:B------:R-:W-:-:S03]  /*11270*/  IMAD.WIDE.U32 R2, R8, c[0x0][0x4e0], R2 ;  /* 0x0001380008027a25 */ /* 0x000fc600078e0002 */
[----:B------:R-:W-:Y:S01]  /*11280*/  SHF.R.S32.HI R5, RZ, 0x1f, R4 ;  /* 0x0000001fff057819 */ /* 0x000fe20000011404 */
[----:B------:R-:W-:Y:S01]  /*11290*/  IMAD R6, R8, c[0x0][0x4e4], R7 ;  /* 0x0001390008067a24 */ /* 0x000fe200078e0207 */
[----:B------:R-:W-:Y:S02]  /*112a0*/  SHF.R.S32.HI R7, RZ, 0x1f, R0 ;  /* 0x0000001fff077819 */ /* 0x000fe40000011400 */
[----:B------:R-:W-:Y:S01]  /*112b0*/  IADD3 R2, P0, R0, R2, RZ ;  /* 0x0000000200027210 */ /* 0x000fe20007f1e0ff */
[----:B------:R-:W-:-:S03]  /*112c0*/  IMAD R0, R5, c[0x0][0x4c8], RZ ;  /* 0x0001320005007a24 */ /* 0x000fc600078e02ff */
[----:B------:R-:W-:Y:S01]  /*112d0*/  IADD3.X R3, R7, R3, R6, P0, !PT ;  /* 0x0000000307037210 */ /* 0x000fe200007fe406 */
[----:B------:R-:W-:-:S04]  /*112e0*/  IMAD R0, R4, c[0x0][0x4cc], R0 ;  /* 0x0001330004007a24 */ /* 0x000fc800078e0200 */
[----:B------:R-:W-:-:S05]  /*112f0*/  IMAD.WIDE.U32 R2, R4, c[0x0][0x4c8], R2 ;  /* 0x0001320004027a25 */ /* 0x000fca00078e0002 */
[----:B------:R-:W-:Y:S02]  /*11300*/  IADD3 R0, R3, R0, RZ ;  /* 0x0000000003007210 */ /* 0x000fe40007ffe0ff */
[----:B------:R-:W-:-:S04]  /*11310*/  LEA R4, P0, R2, c[0x0][0x4a8], 0x2 ;  /* 0x00012a0002047a11 */ /* 0x000fc800078010ff */
[----:B------:R-:W-:Y:S02]  /*11320*/  LEA.HI.X R5, R2, c[0x0][0x4ac], R0, 0x2, P0 ;  /* 0x00012b0002057a11 */ /* 0x000fe400000f1400 */
[----:B------:R-:W-:-:S05]  /*11330*/  MOV R0, 0xff800000 ;  /* 0xff80000000007802 */ /* 0x000fca0000000f00 */
[----:B------:R2:W-:Y:S02]  /*11340*/  STG.E [R4.64], R0 ;  /* 0x0000000004007986 */ /* 0x0005e4000c101906 */
.L_x_110:
[----:B------:R-:W-:Y:S05]  /*11350*/  BSYNC B1 ;  /* 0x0000000000017941 */ /* 0x000fea0003800000 */
.L_x_105:
[----:B--2---:R-:W2:Y:S02]  /*11360*/  LDL R0, [R1+0xd0] ;  /* 0x0000d00001007983 */ /* 0x004ea40000100800 */
[----:B--2---:R-:W-:-:S13]  /*11370*/  ISETP.NE.AND P0, PT, R0, RZ, PT ;  /* 0x000000ff0000720c */ /* 0x004fda0003f05270 */
[----:B------:R-:W-:Y:S01]  /*11380*/  @P0 WARPSYNC 0xffffffff ;  /* 0xffffffff00000948 */ /* 0x000fe20003800000 */
[----:B------:R-:W-:Y:S06]  /*11390*/  @P0 BAR.SYNC.DEFER_BLOCKING 0x5, 0x100 ;  /* 0x0144000000000b1d */ /* 0x000fec0000010000 */
[----:B------:R-:W2:Y:S04]  /*113a0*/  @P0 LDS R0, [0x10100] ;  /* 0x01010000ff000984 */ /* 0x000ea80000000800 */
[----:B--2---:R2:W-:Y:S04]  /*113b0*/  @P0 STL [R1+0x50], R0 ;  /* 0x0000500001000387 */ /* 0x0045e80000100800 */
[----:B------:R-:W-:Y:S06]  /*113c0*/  @P0 BAR.ARV 0x4, 0x100 ;  /* 0x0104000000000b1d */ /* 0x000fec0000002000 */
[----:B------:R-:W-:Y:S05]  /*113d0*/  @P0 BRA `(.L_x_111) ;  /* 0x0000007000000947 */ /* 0x000fea0003800000 */
[----:B------:R-:W-:Y:S05]  /*113e0*/  BRA.DIV ~URZ, `(.L_x_112) ;  /* 0x00002d727f007947 */ /* 0x000fea000b800000 */
[----:B--2---:R2:W3:Y:S02]  /*113f0*/  SHFL.IDX PT, R0, R18, RZ, 0x1f ;  /* 0x00001fff12007589 */ /* 0x0044e400000e0000 */
.L_x_131:
[----:B------:R-:W-:Y:S01]  /*11400*/  WARPSYNC 0xffffffff ;  /* 0xffffffff00007948 */ /* 0x000fe20003800000 */
[----:B------:R-:W-:Y:S06]  /*11410*/  BAR.SYNC.DEFER_BLOCKING 0x4, 0x100 ;  /* 0x0104000000007b1d */ /* 0x000fec0000010000 */
[----:B---3--:R3:W-:Y:S04]  /*11420*/  STL [R1+0x50], R0 ;  /* 0x0000500001007387 */ /* 0x0087e80000100800 */
[----:B------:R3:W-:Y:S04]  /*11430*/  @!P6 STS [0x10100], R18 ;  /* 0x01010012ff00e388 */ /* 0x0007e80000000800 */
[----:B------:R-:W-:Y:S06]  /*11440*/  BAR.ARV 0x5, 0x100 ;  /* 0x0144000000007b1d */ /* 0x000fec0000002000 */
.L_x_111:
[----:B--23--:R-:W2:Y:S02]  /*11450*/  LDL R0, [R1+0x50] ;  /* 0x0000500001007983 */ /* 0x00cea40000100800 */
[----:B--2---:R-:W-:-:S13]  /*11460*/  ISETP.GE.AND P0, PT, R0, c[0x0][0x538], PT ;  /* 0x00014e0000007a0c */ /* 0x004fda0003f06270 */
[----:B-1--45:R-:W-:Y:S01]  /*11470*/  @P0 CALL.REL.NOINC `(.L_x_113) ;  /* 0x0000001000000944 */ /* 0x032fe20003c00000 */
[----:B------:R-:W-:Y:S05]  /*11480*/  BRA `(.L_x_114) ;  /* 0xfffef59000007947 */ /* 0x000fea000383ffff */
.L_x_113:
[----:B------:R-:W-:Y:S05]  /*11490*/  EXIT ;  /* 0x000000000000794d */ /* 0x000fea0003800000 */
.L_x_77:
[----:B------:R-:W-:Y:S01]  /*114a0*/  IMAD.MOV.U32 R36, RZ, RZ, R0 ;  /* 0x000000ffff247224 */ /* 0x000fe200078e0000 */
[----:B------:R-:W-:Y:S01]  /*114b0*/  MOV R52, RZ ;  /* 0x000000ff00347202 */ /* 0x000fe20000000f00 */
[----:B------:R-:W-:Y:S01]  /*114c0*/  IMAD.MOV.U32 R3, RZ, RZ, 0x181f ;  /* 0x0000181fff037424 */ /* 0x000fe200078e00ff */
[----:B------:R-:W-:Y:S02]  /*114d0*/  MOV R2, 0x114f0 ;  /* 0x000114f000027802 */ /* 0x000fe40000000f00 */
[----:B------:R-:W-:Y:S05]  /*114e0*/  CALL.REL.NOINC `($__internal_1_$__cuda_sm70_shflsync_idx_p) ;  /* 0x00002d4000007944 */ /* 0x000fea0003c00000 */
[----:B------:R-:W-:Y:S01]  /*114f0*/  MOV R5, R52 ;  /* 0x0000003400057202 */ /* 0x000fe20000000f00 */
[----:B------:R-:W-:Y:S05]  /*11500*/  BRA `(.L_x_115) ;  /* 0xffff268000007947 */ /* 0x000fea000383ffff */
.L_x_78:
[----:B------:R-:W-:Y:S01]  /*11510*/  IMAD.MOV.U32 R36, RZ, RZ, R4 ;  /* 0x000000ffff247224 */ /* 0x000fe200078e0004 */
[----:B------:R-:W-:Y:S01]  /*11520*/  MOV R52, RZ ;  /* 0x000000ff00347202 */ /* 0x000fe20000000f00 */
[----:B------:R-:W-:Y:S01]  /*11530*/  IMAD.MOV.U32 R3, RZ, RZ, 0x181f ;  /* 0x0000181fff037424 */ /* 0x000fe200078e00ff */
[----:B------:R-:W-:Y:S02]  /*11540*/  MOV R2, 0x11560 ;  /* 0x0001156000027802 */ /* 0x000fe40000000f00 */
[----:B-12---:R-:W-:Y:S05]  /*11550*/  CALL.REL.NOINC `($__internal_1_$__cuda_sm70_shflsync_idx_p) ;  /* 0x00002cd000007944 */ /* 0x006fea0003c00000 */
[----:B------:R-:W-:Y:S01]  /*11560*/  ISETP.GE.AND P2, PT, R241, c[0x0][0x1d4], PT ;  /* 0x00007500f1007a0c */ /* 0x000fe20003f46270 */
[----:B------:R-:W-:Y:S01]  /*11570*/  IMAD.MOV.U32 R36, RZ, RZ, R0 ;  /* 0x000000ffff247224 */ /* 0x000fe200078e0000 */
[----:B------:R-:W-:Y:S02]  /*11580*/  IADD3 R2, P0, R52, R158, RZ ;  /* 0x0000009e34027210 */ /* 0x000fe40007f1e0ff */
[----:B------:R-:W-:-:S03]  /*11590*/  SEL R6, RZ, 0x10, P2 ;  /* 0x00000010ff067807 */ /* 0x000fc60001000000 */
[----:B------:R-:W-:Y:S01]  /*115a0*/  IMAD.X R3, R5, 0x1, R68, P0 ;  /* 0x0000000105037824 */ /* 0x000fe200000e0644 */
[----:B------:R-:W-:-:S05]  /*115b0*/  ISETP.GE.AND P0, PT, R242, c[0x0][0x1d4], PT ;  /* 0x00007500f2007a0c */ /* 0x000fca0003f06270 */
[----:B------:R-:W-:Y:S01]  /*115c0*/  @!PT LDS RZ, [RZ] ;  /* 0x00000000fffff984 */ /* 0x000fe20000000800 */
[----:B------:R-:W-:Y:S01]  /*115d0*/  @!PT LDS RZ, [RZ] ;  /* 0x00000000fffff984 */ /* 0x000fe20000000800 */
[----:B------:R-:W-:Y:S01]  /*115e0*/  @!PT LDS RZ, [RZ] ;  /* 0x00000000fffff984 */ /* 0x000fe20000000800 */
[----:B------:R1:W-:Y:S02]  /*115f0*/  LDGSTS.E.BYPASS.LTC128B.128 [R227+0x8100], [R2.64], !P2 ;  /* 0x0810000002e37fae */ /* 0x0003e4000d101d46 */
[----:B-1----:R-:W-:Y:S01]  /*11600*/  IADD3 R2, P5, R52, R159, RZ ;  /* 0x0000009f34027210 */ /* 0x002fe20007fbe0ff */
[----:B------:R-:W-:-:S04]  /*11610*/  IMAD.MOV.U32 R52, RZ, RZ, 0x1 ;  /* 0x00000001ff347424 */ /* 0x000fc800078e00ff */
[----:B------:R-:W-:Y:S01]  /*11620*/  IMAD.X R3, R5, 0x1, R69, P5 ;  /* 0x0000000105037824 */ /* 0x000fe200028e0645 */
[----:B------:R-:W-:-:S04]  /*11630*/  SEL R5, RZ, 0x10, P0 ;  /* 0x00000010ff057807 */ /* 0x000fc80000000000 */
[----:B------:R1:W-:Y:S02]  /*11640*/  LDGSTS.E.BYPASS.LTC128B.128 [R227+0xc100], [R2.64], !P0 ;  /* 0x0c10000002e37fae */ /* 0x0003e4000c101d46 */
[----:B-1----:R-:W-:Y:S01]  /*11650*/  IMAD.MOV.U32 R3, RZ, RZ, 0x181f ;  /* 0x0000181fff037424 */ /* 0x002fe200078e00ff */
[----:B------:R-:W-:Y:S02]  /*11660*/  MOV R2, 0x11680 ;  /* 0x0001168000027802 */ /* 0x000fe40000000f00 */
[----:B------:R-:W-:Y:S05]  /*11670*/  CALL.REL.NOINC `($__internal_1_$__cuda_sm70_shflsync_idx_p) ;  /* 0x00002bb000007944 */ /* 0x000fea0003c00000 */
[----:B------:R-:W-:Y:S01]  /*11680*/  IMAD.MOV.U32 R7, RZ, RZ, R52 ;  /* 0x000000ffff077224 */ /* 0x000fe200078e0034 */
[----:B------:R-:W-:Y:S01]  /*11690*/  MOV R52, 0x1 ;  /* 0x0000000100347802 */ /* 0x000fe20000000f00 */
[----:B------:R-:W-:Y:S01]  /*116a0*/  IMAD.MOV.U32 R36, RZ, RZ, R4 ;  /* 0x000000ffff247224 */ /* 0x000fe200078e0004 */
[----:B------:R-:W-:Y:S02]  /*116b0*/  MOV R3, 0x181f ;  /* 0x0000181f00037802 */ /* 0x000fe40000000f00 */
[----:B------:R-:W-:Y:S02]  /*116c0*/  MOV R2, 0x116e0 ;  /* 0x000116e000027802 */ /* 0x000fe40000000f00 */
[----:B------:R-:W-:Y:S05]  /*116d0*/  CALL.REL.NOINC `($__internal_1_$__cuda_sm70_shflsync_idx_p) ;  /* 0x00002b5000007944 */ /* 0x000fea0003c00000 */
[----:B------:R-:W-:Y:S01]  /*116e0*/  IADD3 R8, -R6, 0x10, RZ ;  /* 0x0000001006087810 */ /* 0x000fe20007ffe1ff */
[----:B------:R-:W-:Y:S01]  /*116f0*/  IMAD.MOV.U32 R36, RZ, RZ, R0 ;  /* 0x000000ffff247224 */ /* 0x000fe200078e0000 */
[----:B------:R-:W-:-:S02]  /*11700*/  IADD3 R2, -R5, 0x10, RZ ;  /* 0x0000001005027810 */ /* 0x000fc40007ffe1ff */
[----:B------:R-:W-:Y:S02]  /*11710*/  LOP3.LUT R8, R8, 0xf, RZ, 0xc0, !PT ;  /* 0x0000000f08087812 */ /* 0x000fe400078ec0ff */
[----:B------:R-:W-:Y:S02]  /*11720*/  ISETP.NE.U32.AND P6, PT, R6, RZ, PT ;  /* 0x000000ff0600720c */ /* 0x000fe40003fc5070 */
[----:B------:R-:W-:Y:S02]  /*11730*/  IADD3 R8, P2, P0, R8, R52, R158 ;  /* 0x0000003408087210 */ /* 0x000fe4000785e09e */
[----:B------:R-:W-:Y:S02]  /*11740*/  ISETP.NE.U32.AND P5, PT, R5, RZ, PT ;  /* 0x000000ff0500720c */ /* 0x000fe40003fa5070 */
[----:B------:R-:W-:Y:S02]  /*11750*/  LOP3.LUT R2, R2, 0xf, RZ, 0xc0, !PT ;  /* 0x0000000f02027812 */ /* 0x000fe400078ec0ff */
[----:B------:R-:W-:-:S02]  /*11760*/  IADD3.X R9, RZ, R7, R68, P2, P0 ;  /* 0x00000007ff097210 */ /* 0x000fc400017e0444 */
[----:B------:R-:W-:Y:S01]  /*11770*/  IADD3 R2, P2, P0, R2, R52, R159 ;  /* 0x0000003402027210 */ /* 0x000fe2000785e09f */
[----:B------:R-:W-:Y:S02]  /*11780*/  IMAD.MOV.U32 R52, RZ, RZ, 0x2 ;  /* 0x00000002ff347424 */ /* 0x000fe400078e00ff */
[----:B------:R-:W-:Y:S01]  /*11790*/  @!PT LDS RZ, [RZ] ;  /* 0x00000000fffff984 */ /* 0x000fe20000000800 */
[----:B------:R-:W-:Y:S01]  /*117a0*/  @!PT LDS RZ, [RZ] ;  /* 0x00000000fffff984 */ /* 0x000fe20000000800 */
[----:B------:R-:W-:Y:S01]  /*117b0*/  @!PT LDS RZ, [RZ] ;  /* 0x00000000fffff984 */ /* 0x000fe20000000800 */
[----:B------:R1:W-:Y:S01]  /*117c0*/  LDGSTS.E.BYPASS.LTC128B.128.ZFILL [R227+0x9100], [R8.64], P6 ;  /* 0x0910000008e37fae */ /* 0x0003e2000b141d46 */
[----:B------:R-:W-:-:S05]  /*117d0*/  IADD3.X R3, RZ, R7, R69, P2, P0 ;  /* 0x00000007ff037210 */ /* 0x000fca00017e0445 */
[----:B------:R2:W-:Y:S02]  /*117e0*/  LDGSTS.E.BYPASS.LTC128B.128.ZFILL [R227+0xd100], [R2.64], P5 ;  /* 0x0d10000002e37fae */ /* 0x0005e4000a941d46 */
[----:B--2---:R-:W-:Y:S01]  /*117f0*/  IMAD.MOV.U32 R3, RZ, RZ, 0x181f ;  /* 0x0000181fff037424 */ /* 0x004fe200078e00ff */
[----:B------:R-:W-:Y:S02]  /*11800*/  MOV R2, 0x11820 ;  /* 0x0001182000027802 */ /* 0x000fe40000000f00 */
[----:B-1----:R-:W-:Y:S05]  /*11810*/  CALL.REL.NOINC `($__internal_1_$__cuda_sm70_shflsync_idx_p) ;  /* 0x00002a1000007944 */ /* 0x002fea0003c00000 */
        /* <DEDUP_REMOVED lines=32> */
[----:B------:R-:W-:Y:S01]  /*11a20*/  MOV R4, R52 ;  /* 0x0000003400047202 */ /* 0x000fe20000000f00 */
[----:B------:R-:W-:Y:S05]  /*11a30*/  BRA `(.L_x_116) ;  /* 0xffff233000007947 */ /* 0x000fea000383ffff */
.L_x_79:
[----:B------:R-:W-:Y:S01]  /*11a40*/  IMAD.MOV.U32 R36, RZ, RZ, R4 ;  /* 0x000000ffff247224 */ /* 0x000fe200078e0004 */
[----:B------:R-:W-:Y:S01]  /*11a50*/  MOV R52, RZ ;  /* 0x000000ff00347202 */ /* 0x000fe20000000f00 */
[----:B------:R-:W-:Y:S01]  /*11a60*/  IMAD.MOV.U32 R3, RZ, RZ, 0x1c1f ;  /* 0x00001c1fff037424 */ /* 0x000fe200078e00ff */
[----:B------:R-:W-:-:S02]  /*11a70*/  MOV R2, 0x11a90 ;  /* 0x00011a9000027802 */ /* 0x000fc40000000f00 */
[----:B------:R-:W-:Y:S05]  /*11a80*/  CALL.REL.NOINC `($__internal_1_$__cuda_sm70_shflsync_idx_p) ;  /* 0x000027a000007944 */ /* 0x000fea0003c00000 */
[----:B------:R-:W-:Y:S05]  /*11a90*/  BRA `(.L_x_117) ;  /* 0xffff24d000007947 */ /* 0x000fea000383ffff */
.L_x_80:
[----:B------:R-:W-:Y:S01]  /*11aa0*/  IMAD.MOV.U32 R36, RZ, RZ, R4 ;  /* 0x000000ffff247224 */ /* 0x000fe200078e0004 */
[----:B------:R-:W-:Y:S01]  /*11ab0*/  MOV R52, 0x1 ;  /* 0x0000000100347802 */ /* 0x000fe20000000f00 */
[----:B------:R-:W-:Y:S01]  /*11ac0*/  IMAD.MOV.U32 R3, RZ, RZ, 0x1c1f ;  /* 0x00001c1fff037424 */ /* 0x000fe200078e00ff */
[----:B------:R-:W-:-:S02]  /*11ad0*/  MOV R2, 0x11af0 ;  /* 0x00011af000027802 */ /* 0x000fc40000000f00 */
[----:B-1----:R-:W-:Y:S05]  /*11ae0*/  CALL.REL.NOINC `($__internal_1_$__cuda_sm70_shflsync_idx_p) ;  /* 0x0000274000007944 */ /* 0x002fea0003c00000 */
[----:B------:R-:W-:Y:S01]  /*11af0*/  IMAD.IADD R5, R5, 0x1, R52 ;  /* 0x0000000105057824 */ /* 0x000fe200078e0234 */
[----:B------:R-:W-:-:S04]  /*11b00*/  FMNMX.FTZ R0, R7, R9, !PT ;  /* 0x0000000907007209 */ /* 0x000fc80007810000 */
[----:B------:R-:W-:Y:S02]  /*11b10*/  IMNMX R6, R6, R5, PT ;  /* 0x0000000506067217 */ /* 0x000fe40003800200 */
[----:B------:R-:W-:Y:S02]  /*11b20*/  FMNMX.FTZ R0, R11, R0, !PT ;  /* 0x000000000b007209 */ /* 0x000fe40007810000 */
[C---:B------:R-:W-:Y:S02]  /*11b30*/  ISETP.GT.AND P5, PT, R6.reuse, RZ, PT ;  /* 0x000000ff0600720c */ /* 0x040fe40003fa4270 */
[C---:B------:R-:W-:Y:S02]  /*11b40*/  ISETP.GT.AND P2, PT, R6.reuse, 0x1, PT ;  /* 0x000000010600780c */ /* 0x040fe40003f44270 */
[----:B------:R-:W-:Y:S02]  /*11b50*/  ISETP.GT.AND P0, PT, R6, 0x8, PT ;  /* 0x000000080600780c */ /* 0x000fe40003f04270 */
[----:B------:R-:W-:-:S02]  /*11b60*/  FSEL R5, R129, -INF , P5 ;  /* 0xff80000081057808 */ /* 0x000fc40002800000 */
[----:B------:R-:W-:Y:S02]  /*11b70*/  FSEL R8, R128, -INF , P2 ;  /* 0xff80000080087808 */ /* 0x000fe40001000000 */
[----:B------:R-:W-:Y:S02]  /*11b80*/  ISETP.GT.AND P2, PT, R6, 0x9, PT ;  /* 0x000000090600780c */ /* 0x000fe40003f44270 */
[----:B------:R-:W-:Y:S02]  /*11b90*/  FSEL R10, R126, -INF , P0 ;  /* 0xff8000007e0a7808 */ /* 0x000fe40000000000 */
[----:B------:R-:W-:Y:S02]  /*11ba0*/  FMNMX.FTZ R2, R5, R8, !PT ;  /* 0x0000000805027209 */ /* 0x000fe40007810000 */
[----:B------:R-:W-:Y:S02]  /*11bb0*/  FMNMX.FTZ R68, R13, R0, !PT ;  /* 0x000000000d447209 */ /* 0x000fe40007810000 */
[----:B------:R-:W-:-:S02]  /*11bc0*/  ISETP.GT.AND P0, PT, R6, 0x10, PT ;  /* 0x000000100600780c */ /* 0x000fc40003f04270 */
[----:B------:R-:W-:Y:S02]  /*11bd0*/  FSEL R15, R127, -INF , P2 ;  /* 0xff8000007f0f7808 */ /* 0x000fe40001000000 */
[----:B------:R-:W-:Y:S02]  /*11be0*/  FMNMX.FTZ R0, R10, R2, !PT ;  /* 0x000000020a007209 */ /* 0x000fe40007810000 */
[----:B------:R-:W-:Y:S02]  /*11bf0*/  FMNMX.FTZ R68, R16, R68, !PT ;  /* 0x0000004410447209 */ /* 0x000fe40007810000 */
[----:B------:R-:W-:Y:S02]  /*11c00*/  ISETP.GT.AND P2, PT, R6, 0x11, PT ;  /* 0x000000110600780c */ /* 0x000fe40003f44270 */
[----:B------:R-:W-:Y:S02]  /*11c10*/  FSEL R14, R94, -INF , P0 ;  /* 0xff8000005e0e7808 */ /* 0x000fe40000000000 */
[----:B------:R-:W-:-:S02]  /*11c20*/  FMNMX.FTZ R0, R15, R0, !PT ;  /* 0x000000000f007209 */ /* 0x000fc40007810000 */
[----:B------:R-:W-:Y:S02]  /*11c30*/  FMNMX.FTZ R68, R17, R68, !PT ;  /* 0x0000004411447209 */ /* 0x000fe40007810000 */
[----:B------:R-:W-:Y:S02]  /*11c40*/  ISETP.GT.AND P0, PT, R6, 0x18, PT ;  /* 0x000000180600780c */ /* 0x000fe40003f04270 */
[----:B------:R-:W-:Y:S02]  /*11c50*/  FSEL R19, R93, -INF , P2 ;  /* 0xff8000005d137808 */ /* 0x000fe40001000000 */
[----:B------:R-:W-:Y:S01]  /*11c60*/  FMNMX.FTZ R12, R14, R0, !PT ;  /* 0x000000000e0c7209 */ /* 0x000fe20007810000 */
[----:B------:R-:W-:Y:S01]  /*11c70*/  IMAD.MOV.U32 R0, RZ, RZ, 0x2 ;  /* 0x00000002ff007424 */ /* 0x000fe200078e00ff */
        /* <DEDUP_REMOVED lines=101> */
[----:B------:R-:W-:Y:S02]  /*122d0*/  FSEL R171, R26, -INF , P2 ;  /* 0xff8000001aab7808 */ /* 0x000fe40001000000 */
[----:B------:R-:W-:Y:S01]  /*122e0*/  FMNMX.FTZ R12, R166, R12, !PT ;  /* 0x0000000ca60c7209 */ /* 0x000fe20007810000 */
[----:B------:R-:W-:Y:S01]  /*122f0*/  IMAD.MOV.U32 R4, RZ, RZ, R68 ;  /* 0x000000ffff047224 */ /* 0x000fe200078e0044 */
[----:B------:R-:W-:-:S02]  /*12300*/  MOV R2, 0x12330 ;  /* 0x0001233000027802 */ /* 0x000fc40000000f00 */
[----:B------:R-:W-:Y:S02]  /*12310*/  FMNMX.FTZ R12, R171, R12, !PT ;  /* 0x0000000cab0c7209 */ /* 0x000fe40007810000 */
[----:B------:R-:W-:Y:S05]  /*12320*/  CALL.REL.NOINC `($__internal_0_$__cuda_sm70_shflsync_bfly_p) ;  /* 0x00001ea000007944 */ /* 0x000fea0003c00000 */
[----:B------:R-:W-:Y:S01]  /*12330*/  FMNMX.FTZ R68, R68, R0, !PT ;  /* 0x0000000044447209 */ /* 0x000fe20007810000 */
[----:B------:R-:W-:Y:S01]  /*12340*/  IMAD.MOV.U32 R0, RZ, RZ, 0x1 ;  /* 0x00000001ff007424 */ /* 0x000fe200078e00ff */
[----:B------:R-:W-:-:S03]  /*12350*/  MOV R2, 0x12380 ;  /* 0x0001238000027802 */ /* 0x000fc60000000f00 */
[----:B------:R-:W-:Y:S02]  /*12360*/  IMAD.MOV.U32 R4, RZ, RZ, R68 ;  /* 0x000000ffff047224 */ /* 0x000fe400078e0044 */
[----:B------:R-:W-:Y:S05]  /*12370*/  CALL.REL.NOINC `($__internal_0_$__cuda_sm70_shflsync_bfly_p) ;  /* 0x00001e5000007944 */ /* 0x000fea0003c00000 */
[----:B------:R-:W-:Y:S01]  /*12380*/  FMNMX.FTZ R68, R68, R0, !PT ;  /* 0x0000000044447209 */ /* 0x000fe20007810000 */
[----:B------:R-:W-:Y:S01]  /*12390*/  IMAD.MOV.U32 R4, RZ, RZ, R12 ;  /* 0x000000ffff047224 */ /* 0x000fe200078e000c */
[----:B------:R-:W-:Y:S01]  /*123a0*/  MOV R2, 0x123d0 ;  /* 0x000123d000027802 */ /* 0x000fe20000000f00 */
[----:B------:R-:W-:Y:S02]  /*123b0*/  IMAD.MOV.U32 R0, RZ, RZ, 0x2 ;  /* 0x00000002ff007424 */ /* 0x000fe400078e00ff */
[----:B------:R-:W-:Y:S05]  /*123c0*/  CALL.REL.NOINC `($__internal_0_$__cuda_sm70_shflsync_bfly_p) ;  /* 0x00001e0000007944 */ /* 0x000fea0003c00000 */
[----:B------:R-:W-:Y:S01]  /*123d0*/  FMNMX.FTZ R12, R12, R0, !PT ;  /* 0x000000000c0c7209 */ /* 0x000fe20007810000 */
[----:B------:R-:W-:Y:S01]  /*123e0*/  IMAD.MOV.U32 R0, RZ, RZ, 0x1 ;  /* 0x00000001ff007424 */ /* 0x000fe200078e00ff */
[----:B------:R-:W-:-:S03]  /*123f0*/  MOV R2, 0x12420 ;  /* 0x0001242000027802 */ /* 0x000fc60000000f00 */
[----:B------:R-:W-:Y:S02]  /*12400*/  IMAD.MOV.U32 R4, RZ, RZ, R12 ;  /* 0x000000ffff047224 */ /* 0x000fe400078e000c */
[----:B------:R-:W-:Y:S05]  /*12410*/  CALL.REL.NOINC `($__internal_0_$__cuda_sm70_shflsync_bfly_p) ;  /* 0x00001db000007944 */ /* 0x000fea0003c00000 */
[----:B------:R-:W-:Y:S01]  /*12420*/  MOV R3, R0 ;  /* 0x0000000000037202 */ /* 0x000fe20000000f00 */
[----:B------:R-:W-:Y:S05]  /*12430*/  BRA `(.L_x_118) ;  /* 0xffff27e000007947 */ /* 0x000fea000383ffff */
.L_x_84:
[----:B------:R-:W-:Y:S01]  /*12440*/  MOV R52, RZ ;  /* 0x000000ff00347202 */ /* 0x000fe20000000f00 */
[----:B------:R-:W-:Y:S01]  /*12450*/  IMAD.MOV.U32 R36, RZ, RZ, R0 ;  /* 0x000000ffff247224 */ /* 0x000fe200078e0000 */
[----:B------:R-:W-:Y:S01]  /*12460*/  MOV R2, 0x12490 ;  /* 0x0001249000027802 */ /* 0x000fe20000000f00 */
[----:B------:R-:W-:Y:S02]  /*12470*/  IMAD.MOV.U32 R3, RZ, RZ, 0x181f ;  /* 0x0000181fff037424 */ /* 0x000fe400078e00ff */
[----:B------:R-:W-:Y:S05]  /*12480*/  CALL.REL.NOINC `($__internal_1_$__cuda_sm70_shflsync_idx_p) ;  /* 0x00001da000007944 */ /* 0x000fea0003c00000 */
[----:B------:R-:W-:Y:S01]  /*12490*/  MOV R7, R52 ;  /* 0x0000003400077202 */ /* 0x000fe20000000f00 */
[----:B------:R-:W-:-:S05]  /*124a0*/  BRA `(.L_x_119) ;  /* 0xffff467000007947 */ /* 0x000fca000383ffff */
.L_x_85:
[----:B------:R-:W-:Y:S01]  /*124b0*/  MOV R52, RZ ;  /* 0x000000ff00347202 */ /* 0x000fe20000000f00 */
[----:B------:R-:W-:Y:S01]  /*124c0*/  IMAD.MOV.U32 R36, RZ, RZ, R4 ;  /* 0x000000ffff247224 */ /* 0x000fe200078e0004 */
[----:B------:R-:W-:Y:S01]  /*124d0*/  MOV R2, 0x12500 ;  /* 0x0001250000027802 */ /* 0x000fe20000000f00 */
[----:B------:R-:W-:Y:S02]  /*124e0*/  IMAD.MOV.U32 R3, RZ, RZ, 0x181f ;  /* 0x0000181fff037424 */ /* 0x000fe400078e00ff */
[----:B-12---:R-:W-:Y:S05]  /*124f0*/  CALL.REL.NOINC `($__internal_1_$__cuda_sm70_shflsync_idx_p) ;  /* 0x00001d3000007944 */ /* 0x006fea0003c00000 */
[----:B------:R-:W-:Y:S01]  /*12500*/  ISETP.GE.AND P5, PT, R241, c[0x0][0x1d4], PT ;  /* 0x00007500f1007a0c */ /* 0x000fe20003fa6270 */
[----:B------:R-:W-:Y:S01]  /*12510*/  IMAD.MOV.U32 R36, RZ, RZ, R0 ;  /* 0x000000ffff247224 */ /* 0x000fe200078e0000 */
[----:B------:R-:W-:Y:S02]  /*12520*/  IADD3 R12, P2, R52, R20, RZ ;  /* 0x00000014340c7210 */ /* 0x000fe40007f5e0ff */
[----:B------:R-:W-:Y:S03]  /*12530*/  ISETP.GE.AND P0, PT, R242, c[0x0][0x1d4], PT ;  /* 0x00007500f2007a0c */ /* 0x000fe60003f06270 */
[C---:B------:R-:W-:Y:S01]  /*12540*/  IMAD.X R13, R7.reuse, 0x1, R5, P2 ;  /* 0x00000001070d7824 */ /* 0x040fe200010e0605 */
[----:B------:R-:W-:Y:S01]  /*12550*/  IADD3 R2, P2, R52, R21, RZ ;  /* 0x0000001534027210 */ /* 0x000fe20007f5e0ff */
[----:B------:R-:W-:Y:S04]  /*12560*/  IMAD.MOV.U32 R52, RZ, RZ, 0x1 ;  /* 0x00000001ff347424 */ /* 0x000fe800078e00ff */
[----:B------:R-:W-:Y:S01]  /*12570*/  @!PT LDS RZ, [RZ] ;  /* 0x00000000fffff984 */ /* 0x000fe20000000800 */
[----:B------:R-:W-:Y:S01]  /*12580*/  @!PT LDS RZ, [RZ] ;  /* 0x00000000fffff984 */ /* 0x000fe20000000800 */
[----:B------:R-:W-:Y:S01]  /*12590*/  @!PT LDS RZ, [RZ] ;  /* 0x00000000fffff984 */ /* 0x000fe20000000800 */
[----:B------:R1:W-:Y:S01]  /*125a0*/  LDGSTS.E.BYPASS.LTC128B.128 [R227+0x100], [R12.64], !P5 ;  /* 0x001000000ce37fae */ /* 0x0003e2000e901d46 */
[----:B------:R-:W-:Y:S01]  /*125b0*/  IMAD.X R3, R7, 0x1, R6, P2 ;  /* 0x0000000107037824 */ /* 0x000fe200010e0606 */
[----:B------:R-:W-:Y:S04]  /*125c0*/  SEL R7, RZ, 0x10, P5 ;  /* 0x00000010ff077807 */ /* 0x000fe80002800000 */
[----:B------:R2:W-:Y:S01]  /*125d0*/  LDGSTS.E.BYPASS.LTC128B.128 [R227+0x4100], [R2.64], !P0 ;  /* 0x0410000002e37fae */ /* 0x0005e2000c101d46 */
[----:B-1----:R-:W-:Y:S02]  /*125e0*/  SEL R12, RZ, 0x10, P0 ;  /* 0x00000010ff0c7807 */ /* 0x002fe40000000000 */
[----:B--2---:R-:W-:Y:S01]  /*125f0*/  MOV R2, 0x12620 ;  /* 0x0001262000027802 */ /* 0x004fe20000000f00 */
[----:B------:R-:W-:Y:S02]  /*12600*/  IMAD.MOV.U32 R3, RZ, RZ, 0x181f ;  /* 0x0000181fff037424 */ /* 0x000fe400078e00ff */
[----:B------:R-:W-:Y:S05]  /*12610*/  CALL.REL.NOINC `($__internal_1_$__cuda_sm70_shflsync_idx_p) ;  /* 0x00001c1000007944 */ /* 0x000fea0003c00000 */
[----:B------:R-:W-:Y:S01]  /*12620*/  MOV R3, 0x181f ;  /* 0x0000181f00037802 */ /* 0x000fe20000000f00 */
[----:B------:R-:W-:Y:S01]  /*12630*/  IMAD.MOV.U32 R13, RZ, RZ, R52 ;  /* 0x000000ffff0d7224 */ /* 0x000fe200078e0034 */
[----:B------:R-:W-:Y:S01]  /*12640*/  MOV R52, 0x1 ;  /* 0x0000000100347802 */ /* 0x000fe20000000f00 */
[----:B------:R-:W-:Y:S01]  /*12650*/  IMAD.MOV.U32 R36, RZ, RZ, R4 ;  /* 0x000000ffff247224 */ /* 0x000fe200078e0004 */
[----:B------:R-:W-:Y:S02]  /*12660*/  MOV R2, 0x12680 ;  /* 0x0001268000027802 */ /* 0x000fe40000000f00 */
[----:B------:R-:W-:Y:S05]  /*12670*/  CALL.REL.NOINC `($__internal_1_$__cuda_sm70_shflsync_idx_p) ;  /* 0x00001bb000007944 */ /* 0x000fea0003c00000 */
[C---:B------:R-:W-:Y:S01]  /*12680*/  IADD3 R2, -R7.reuse, 0x10, RZ ;  /* 0x0000001007027810 */ /* 0x040fe20007ffe1ff */
[----:B------:R-:W-:Y:S01]  /*12690*/  IMAD.MOV.U32 R36, RZ, RZ, R0 ;  /* 0x000000ffff247224 */ /* 0x000fe200078e0000 */
[----:B------:R-:W-:Y:S02]  /*126a0*/  ISETP.NE.U32.AND P5, PT, R7, RZ, PT ;  /* 0x000000ff0700720c */ /* 0x000fe40003fa5070 */
[----:B------:R-:W-:Y:S04]  /*126b0*/  LOP3.LUT R2, R2, 0xf, RZ, 0xc0, !PT ;  /* 0x0000000f02027812 */ /* 0x000fe800078ec0ff */
[-C--:B------:R-:W-:Y:S04]  /*126c0*/  IADD3 R2, P2, P0, R2, R52.reuse, R20 ;  /* 0x0000003402027210 */ /* 0x080fe8000785e014 */
[-C--:B------:R-:W-:Y:S05]  /*126d0*/  IADD3.X R3, RZ, R13.reuse, R5, P2, P0 ;  /* 0x0000000dff037210 */ /* 0x080fea00017e0405 */
[----:B------:R-:W-:Y:S01]  /*126e0*/  @!PT LDS RZ, [RZ] ;  /* 0x00000000fffff984 */ /* 0x000fe20000000800 */
[----:B------:R-:W-:Y:S01]  /*126f0*/  @!PT LDS RZ, [RZ] ;  /* 0x00000000fffff984 */ /* 0x000fe20000000800 */
[----:B------:R-:W-:Y:S01]  /*12700*/  @!PT LDS RZ, [RZ] ;  /* 0x00000000fffff984 */ /* 0x000fe20000000800 */
[----:B------:R1:W-:Y:S01]  /*12710*/  LDGSTS.E.BYPASS.LTC128B.128.ZFILL [R227+0x1100], [R2.64], P5 ;  /* 0x0110000002e37fae */ /* 0x0003e2000a941d46 */
[C---:B------:R-:W-:Y:S02]  /*12720*/  ISETP.NE.U32.AND P5, PT, R12.reuse, RZ, PT ;  /* 0x000000ff0c00720c */ /* 0x040fe40003fa5070 */
[----:B-1----:R-:W-:Y:S04]  /*12730*/  IADD3 R2, -R12, 0x10, RZ ;  /* 0x000000100c027810 */ /* 0x002fe80007ffe1ff */
[----:B------:R-:W-:Y:S04]  /*12740*/  LOP3.LUT R2, R2, 0xf, RZ, 0xc0, !PT ;  /* 0x0000000f02027812 */ /* 0x000fe800078ec0ff */
[----:B------:R-:W-:Y:S01]  /*12750*/  IADD3 R2, P2, P0, R2, R52, R21 ;  /* 0x0000003402027210 */ /* 0x000fe2000785e015 */
[----:B------:R-:W-:Y:S03]  /*12760*/  IMAD.MOV.U32 R52, RZ, RZ, 0x2 ;  /* 0x00000002ff347424 */ /* 0x000fe600078e00ff */
[----:B------:R-:W-:Y:S05]  /*12770*/  IADD3.X R3, RZ, R13, R6, P2, P0 ;  /* 0x0000000dff037210 */ /* 0x000fea00017e0406 */
[----:B------:R1:W-:Y:S02]  /*12780*/  LDGSTS.E.BYPASS.LTC128B.128.ZFILL [R227+0x5100], [R2.64], P5 ;  /* 0x0510000002e37fae */ /* 0x0003e4000a941d46 */
[----:B-1----:R-:W-:Y:S01]  /*12790*/  MOV R2, 0x127c0 ;  /* 0x000127c000027802 */ /* 0x002fe20000000f00 */
[----:B------:R-:W-:Y:S03]  /*127a0*/  IMAD.MOV.U32 R3, RZ, RZ, 0x181f ;  /* 0x0000181fff037424 */ /* 0x000fe600078e00ff */
        /* <DEDUP_REMOVED lines=33> */
[----:B------:R-:W-:Y:S01]  /*129c0*/  MOV R4, R52 ;  /* 0x0000003400047202 */ /* 0x000fe20000000f00 */
[----:B------:R-:W-:-:S05]  /*129d0*/  BRA `(.L_x_120) ;  /* 0xffff433000007947 */ /* 0x000fca000383ffff */
.L_x_88:
[----:B------:R-:W-:Y:S01]  /*129e0*/  MOV R52, RZ ;  /* 0x000000ff00347202 */ /* 0x000fe20000000f00 */
[----:B------:R-:W-:Y:S01]  /*129f0*/  IMAD.MOV.U32 R36, RZ, RZ, R0 ;  /* 0x000000ffff247224 */ /* 0x000fe200078e0000 */
[----:B------:R-:W-:Y:S01]  /*12a00*/  MOV R2, 0x12a30 ;  /* 0x00012a3000027802 */ /* 0x000fe20000000f00 */
[----:B------:R-:W-:Y:S02]  /*12a10*/  IMAD.MOV.U32 R3, RZ, RZ, 0x181f ;  /* 0x0000181fff037424 */ /* 0x000fe400078e00ff */
[----:B------:R-:W-:Y:S05]  /*12a20*/  CALL.REL.NOINC `($__internal_1_$__cuda_sm70_shflsync_idx_p) ;  /* 0x0000180000007944 */ /* 0x000fea0003c00000 */
[----:B------:R-:W-:Y:S01]  /*12a30*/  MOV R7, R52 ;  /* 0x0000003400077202 */ /* 0x000fe20000000f00 */
[----:B------:R-:W-:-:S05]  /*12a40*/  BRA `(.L_x_121) ;  /* 0xffff5a4000007947 */ /* 0x000fca000383ffff */
.L_x_89:
        /* <DEDUP_REMOVED lines=83> */
.L_x_90:
[----:B--2---:R-:W-:Y:S01]  /*12f80*/  MOV R52, RZ ;  /* 0x000000ff00347202 */ /* 0x004fe20000000f00 */
[----:B------:R-:W-:Y:S01]  /*12f90*/  IMAD.MOV.U32 R36, RZ, RZ, R4 ;  /* 0x000000ffff247224 */ /* 0x000fe200078e0004 */
[----:B------:R-:W-:Y:S01]  /*12fa0*/  MOV R2, 0x12fd0 ;  /* 0x00012fd000027802 */ /* 0x000fe20000000f00 */
[----:B------:R-:W-:Y:S02]  /*12fb0*/  IMAD.MOV.U32 R3, RZ, RZ, 0x1c1f ;  /* 0x00001c1fff037424 */ /* 0x000fe400078e00ff */
[----:B------:R-:W-:Y:S05]  /*12fc0*/  CALL.REL.NOINC `($__internal_1_$__cuda_sm70_shflsync_idx_p) ;  /* 0x0000126000007944 */ /* 0x000fea0003c00000 */
[----:B------:R-:W-:Y:S01]  /*12fd0*/  MOV R0, R52 ;  /* 0x0000003400007202 */ /* 0x000fe20000000f00 */
[----:B------:R-:W-:-:S05]  /*12fe0*/  BRA `(.L_x_123) ;  /* 0xffff587000007947 */ /* 0x000fca000383ffff */
.L_x_91:
[----:B------:R-:W-:Y:S01]  /*12ff0*/  MOV R52, 0x1 ;  /* 0x0000000100347802 */ /* 0x000fe20000000f00 */
[----:B------:R-:W-:Y:S01]  /*13000*/  IMAD.MOV.U32 R36, RZ, RZ, R4 ;  /* 0x000000ffff247224 */ /* 0x000fe200078e0004 */
[----:B------:R-:W-:Y:S01]  /*13010*/  MOV R2, 0x13040 ;  /* 0x0001304000027802 */ /* 0x000fe20000000f00 */
[----:B------:R-:W-:Y:S02]  /*13020*/  IMAD.MOV.U32 R3, RZ, RZ, 0x1c1f ;  /* 0x00001c1fff037424 */ /* 0x000fe400078e00ff */
[----:B-1----:R-:W-:Y:S05]  /*13030*/  CALL.REL.NOINC `($__internal_1_$__cuda_sm70_shflsync_idx_p) ;  /* 0x000011f000007944 */ /* 0x002fea0003c00000 */
[----:B------:R-:W-:Y:S05]  /*13040*/  IMAD.IADD R0, R5, 0x1, R52 ;  /* 0x0000000105007824 */ /* 0x000fea00078e0234 */
        /* <DEDUP_REMOVED lines=115> */
[----:B------:R-:W-:Y:S02]  /*13780*/  FSEL R10, R154, -INF , P6 ;  /* 0xff8000009a0a7808 */ /* 0x000fe40003000000 */
[----:B------:R-:W-:Y:S02]  /*13790*/  FMNMX.FTZ R144, R36, R2, !PT ;  /* 0x0000000224907209 */ /* 0x000fe40007810000 */
[----:B------:R-:W-:Y:S01]  /*137a0*/  FMNMX.FTZ R4, R14, R0, !PT ;  /* 0x000000000e047209 */ /* 0x000fe20007810000 */
[----:B------:R-:W-:Y:S01]  /*137b0*/  IMAD.MOV.U32 R0, RZ, RZ, 0x2 ;  /* 0x00000002ff007424 */ /* 0x000fe200078e00ff */
[----:B------:R-:W-:Y:S02]  /*137c0*/  FSEL R9, R153, -INF , P5 ;  /* 0xff80000099097808 */ /* 0x000fe40002800000 */
[----:B------:R-:W-:Y:S02]  /*137d0*/  FMNMX.FTZ R144, R10, R144, !PT ;  /* 0x000000900a907209 */ /* 0x000fe40007810000 */
[----:B------:R-:W-:Y:S02]  /*137e0*/  FMNMX.FTZ R4, R13, R4, !PT ;  /* 0x000000040d047209 */ /* 0x000fe40007810000 */
[----:B------:R-:W-:Y:S02]  /*137f0*/  FSEL R8, R150, -INF , P2 ;  /* 0xff80000096087808 */ /* 0x000fe40001000000 */
[----:B------:R-:W-:Y:S02]  /*13800*/  FMNMX.FTZ R144, R9, R144, !PT ;  /* 0x0000009009907209 */ /* 0x000fe40007810000 */
[----:B------:R-:W-:Y:S02]  /*13810*/  FMNMX.FTZ R4, R12, R4, !PT ;  /* 0x000000040c047209 */ /* 0x000fe40007810000 */
[----:B------:R-:W-:Y:S02]  /*13820*/  FSEL R7, R149, -INF , P0 ;  /* 0xff80000095077808 */ /* 0x000fe40000000000 */
[----:B------:R-:W-:Y:S02]  /*13830*/  FMNMX.FTZ R144, R8, R144, !PT ;  /* 0x0000009008907209 */ /* 0x000fe40007810000 */
[----:B------:R-:W-:Y:S02]  /*13840*/  FMNMX.FTZ R4, R11, R4, !PT ;  /* 0x000000040b047209 */ /* 0x000fe40007810000 */
[----:B------:R-:W-:Y:S02]  /*13850*/  FMNMX.FTZ R144, R7, R144, !PT ;  /* 0x0000009007907209 */ /* 0x000fe40007810000 */
[----:B------:R-:W-:Y:S02]  /*13860*/  MOV R2, 0x13880 ;  /* 0x0001388000027802 */ /* 0x000fe40000000f00 */
[----:B------:R-:W-:Y:S05]  /*13870*/  CALL.REL.NOINC `($__internal_0_$__cuda_sm70_shflsync_bfly_p) ;  /* 0x0000095000007944 */ /* 0x000fea0003c00000 */
[----:B------:R-:W-:Y:S01]  /*13880*/  FMNMX.FTZ R4, R4, R0, !PT ;  /* 0x0000000004047209 */ /* 0x000fe20007810000 */
[----:B------:R-:W-:Y:S01]  /*13890*/  IMAD.MOV.U32 R0, RZ, RZ, 0x1 ;  /* 0x00000001ff007424 */ /* 0x000fe200078e00ff */
[----:B------:R-:W-:Y:S02]  /*138a0*/  MOV R2, 0x138c0 ;  /* 0x000138c000027802 */ /* 0x000fe40000000f00 */
        /* <DEDUP_REMOVED lines=8> */
[----:B------:R-:W-:Y:S02]  /*13930*/  MOV R2, 0x13950 ;  /* 0x0001395000027802 */ /* 0x000fe40000000f00 */
[----:B------:R-:W-:Y:S05]  /*13940*/  CALL.REL.NOINC `($__internal_0_$__cuda_sm70_shflsync_bfly_p) ;  /* 0x0000088000007944 */ /* 0x000fea0003c00000 */
[----:B------:R-:W-:-:S05]  /*13950*/  BRA `(.L_x_124) ;  /* 0xffff5bb000007947 */ /* 0x000fca000383ffff */
.L_x_94:
[----:B-1--4-:R-:W-:Y:S01]  /*13960*/  MOV R3, 0x181f ;  /* 0x0000181f00037802 */ /* 0x012fe20000000f00 */
[----:B------:R-:W-:Y:S01]  /*13970*/  IMAD.MOV.U32 R52, RZ, RZ, RZ ;  /* 0x000000ffff347224 */ /* 0x000fe200078e00ff */
[----:B------:R-:W-:Y:S02]  /*13980*/  MOV R2, 0x139a0 ;  /* 0x000139a000027802 */ /* 0x000fe40000000f00 */
[----:B------:R-:W-:Y:S05]  /*13990*/  CALL.REL.NOINC `($__internal_1_$__cuda_sm70_shflsync_idx_p) ;  /* 0x0000089000007944 */ /* 0x000fea0003c00000 */
[----:B------:R-:W-:Y:S01]  /*139a0*/  MOV R28, R52 ;  /* 0x00000034001c7202 */ /* 0x000fe20000000f00 */
[----:B------:R-:W-:-:S05]  /*139b0*/  BRA `(.L_x_125) ;  /* 0xffff7e8000007947 */ /* 0x000fca000383ffff */
.L_x_97:
[----:B------:R-:W-:Y:S01]  /*139c0*/  MOV R52, RZ ;  /* 0x000000ff00347202 */ /* 0x000fe20000000f00 */
[----:B------:R-:W-:Y:S01]  /*139d0*/  IMAD.MOV.U32 R36, RZ, RZ, R0 ;  /* 0x000000ffff247224 */ /* 0x000fe200078e0000 */
[----:B------:R-:W-:Y:S01]  /*139e0*/  MOV R2, 0x13a10 ;  /* 0x00013a1000027802 */ /* 0x000fe20000000f00 */
[----:B------:R-:W-:Y:S02]  /*139f0*/  IMAD.MOV.U32 R3, RZ, RZ, 0x181f ;  /* 0x0000181fff037424 */ /* 0x000fe400078e00ff */
[----:B-1----:R-:W-:Y:S05]  /*13a00*/  CALL.REL.NOINC `($__internal_1_$__cuda_sm70_shflsync_idx_p) ;  /* 0x0000082000007944 */ /* 0x002fea0003c00000 */
[----:B------:R-:W-:Y:S01]  /*13a10*/  MOV R7, R52 ;  /* 0x0000003400077202 */ /* 0x000fe20000000f00 */
[----:B------:R-:W-:-:S05]  /*13a20*/  BRA `(.L_x_126) ;  /* 0xffff971000007947 */ /* 0x000fca000383ffff */
.L_x_98:
[----:B------:R-:W-:Y:S01]  /*13a30*/  MOV R52, RZ ;  /* 0x000000ff00347202 */ /* 0x000fe20000000f00 */
[----:B------:R-:W-:Y:S01]  /*13a40*/  IMAD.MOV.U32 R36, RZ, RZ, R4 ;  /* 0x000000ffff247224 */ /* 0x000fe200078e0004 */
[----:B------:R-:W-:Y:S01]  /*13a50*/  MOV R2, 0x13a80 ;  /* 0x00013a8000027802 */ /* 0x000fe20000000f00 */
[----:B------:R-:W-:Y:S02]  /*13a60*/  IMAD.MOV.U32 R3, RZ, RZ, 0x181f ;  /* 0x0000181fff037424 */ /* 0x000fe400078e00ff */
[----:B-123--:R-:W-:Y:S05]  /*13a70*/  CALL.REL.NOINC `($__internal_1_$__cuda_sm70_shflsync_idx_p) ;  /* 0x000007b000007944 */ /* 0x00efea0003c00000 */
[C---:B------:R-:W-:Y:S01]  /*13a80*/  IADD3 R8, -R68.reuse, 0x10, RZ ;  /* 0x0000001044087810 */ /* 0x040fe20007ffe1ff */
[----:B------:R-:W-:Y:S01]  /*13a90*/  IMAD.MOV.U32 R36, RZ, RZ, R0 ;  /* 0x000000ffff247224 */ /* 0x000fe200078e0000 */
[----:B------:R-:W-:Y:S02]  /*13aa0*/  ISETP.NE.U32.AND P2, PT, R68, RZ, PT ;  /* 0x000000ff4400720c */ /* 0x000fe40003f45070 */
[----:B------:R-:W-:Y:S04]  /*13ab0*/  LOP3.LUT R8, R8, 0xf, RZ, 0xc0, !PT ;  /* 0x0000000f08087812 */ /* 0x000fe800078ec0ff */
[----:B------:R-:W-:Y:S04]  /*13ac0*/  IADD3 R8, P5, P4, R8, R52, R41 ;  /* 0x0000003408087210 */ /* 0x000fe80007cbe029 */
[----:B------:R-:W-:Y:S02]  /*13ad0*/  IADD3.X R9, RZ, R7, R5, P5, P4 ;  /* 0x00000007ff097210 */ /* 0x000fe40002fe8405 */
[----:B------:R-:W-:Y:S01]  /*13ae0*/  IADD3 R2, P4, R52, R42, RZ ;  /* 0x0000002a34027210 */ /* 0x000fe20007f9e0ff */
[----:B------:R-:W-:Y:S02]  /*13af0*/  IMAD.MOV.U32 R52, RZ, RZ, 0x1 ;  /* 0x00000001ff347424 */ /* 0x000fe400078e00ff */
[----:B------:R-:W-:Y:S01]  /*13b00*/  @!PT LDS RZ, [RZ] ;  /* 0x00000000fffff984 */ /* 0x000fe20000000800 */
[----:B------:R-:W-:Y:S01]  /*13b10*/  @!PT LDS RZ, [RZ] ;  /* 0x00000000fffff984 */ /* 0x000fe20000000800 */
[----:B------:R-:W-:Y:S01]  /*13b20*/  @!PT LDS RZ, [RZ] ;  /* 0x00000000fffff984 */ /* 0x000fe20000000800 */
[----:B------:R1:W-:Y:S02]  /*13b30*/  LDGSTS.E.BYPASS.LTC128B.128.ZFILL [R227+0x8100], [R8.64], P2 ;  /* 0x0810000008e37fae */ /* 0x0003e40009141d46 */
[----:B------:R-:W-:Y:S05]  /*13b40*/  IMAD.X R3, R7, 0x1, R6, P4 ;  /* 0x0000000107037824 */ /* 0x000fea00020e0606 */
[----:B------:R2:W-:Y:S02]  /*13b50*/  LDGSTS.E.BYPASS.LTC128B.128 [R227+0xc100], [R2.64], !P0 ;  /* 0x0c10000002e37fae */ /* 0x0005e4000c101d46 */
[----:B--2---:R-:W-:Y:S01]  /*13b60*/  MOV R2, 0x13b90 ;  /* 0x00013b9000027802 */ /* 0x004fe20000000f00 */
[----:B------:R-:W-:Y:S02]  /*13b70*/  IMAD.MOV.U32 R3, RZ, RZ, 0x181f ;  /* 0x0000181fff037424 */ /* 0x000fe400078e00ff */
[----:B-1----:R-:W-:Y:S05]  /*13b80*/  CALL.REL.NOINC `($__internal_1_$__cuda_sm70_shflsync_idx_p) ;  /* 0x000006a000007944 */ /* 0x002fea0003c00000 */
        /* <DEDUP_REMOVED lines=54> */
.L_x_99:
[----:B------:R-:W-:Y:S02]  /*13ef0*/  MOV R0, 0x2 ;  /* 0x0000000200007802 */ /* 0x000fe40000000f00 */
        /* <DEDUP_REMOVED lines=16> */
.L_x_101:
[----:B------:R-:W-:Y:S01]  /*14000*/  IMAD.MOV.U32 R4, RZ, RZ, R246 ;  /* 0x000000ffff047224 */ /* 0x000fe200078e00f6 */
[----:B------:R-:W-:-:S02]  /*14010*/  MOV R0, 0x2 ;  /* 0x0000000200007802 */ /* 0x000fc40000000f00 */
[----:B------:R-:W-:Y:S02]  /*14020*/  MOV R2, 0x14040 ;  /* 0x0001404000027802 */ /* 0x000fe40000000f00 */
[----:B------:R-:W-:Y:S05]  /*14030*/  CALL.REL.NOINC `($__internal_0_$__cuda_sm70_shflsync_bfly_p) ;  /* 0x0000019000007944 */ /* 0x000fea0003c00000 */
[----:B------:R-:W-:Y:S01]  /*14040*/  MOV R5, R0 ;  /* 0x0000000000057202 */ /* 0x000fe20000000f00 */
[----:B------:R-:W-:Y:S05]  /*14050*/  BRA `(.L_x_129) ;  /* 0xffffb82000007947 */ /* 0x000fea000383ffff */
.L_x_102:
[----:B------:R-:W-:Y:S01]  /*14060*/  IMAD.MOV.U32 R4, RZ, RZ, R5 ;  /* 0x000000ffff047224 */ /* 0x000fe200078e0005 */
[----:B------:R-:W-:Y:S02]  /*14070*/  MOV R0, 0x1 ;  /* 0x0000000100007802 */ /* 0x000fe40000000f00 */
[----:B------:R-:W-:Y:S02]  /*14080*/  MOV R2, 0x140a0 ;  /* 0x000140a000027802 */ /* 0x000fe40000000f00 */
[----:B-1----:R-:W-:Y:S05]  /*14090*/  CALL.REL.NOINC `($__internal_0_$__cuda_sm70_shflsync_bfly_p) ;  /* 0x0000013000007944 */ /* 0x002fea0003c00000 */
[----:B------:R1:W5:Y:S01]  /*140a0*/  LDL R4, [R1] ;  /* 0x0000000001047983 */ /* 0x0003620000100800 */
[----:B------:R-:W-:Y:S01]  /*140b0*/  FADD.FTZ R5, R5, R0 ;  /* 0x0000000005057221 */ /* 0x000fe20000010000 */
[----:B------:R-:W-:Y:S02]  /*140c0*/  MOV R0, 0x2 ;  /* 0x0000000200007802 */ /* 0x000fe40000000f00 */
[----:B------:R-:W-:Y:S02]  /*140d0*/  MOV R2, 0x140f0 ;  /* 0x000140f000027802 */ /* 0x000fe40000000f00 */
[----:B-1---5:R-:W-:Y:S05]  /*140e0*/  CALL.REL.NOINC `($__internal_0_$__cuda_sm70_shflsync_bfly_p) ;  /* 0x000000e000007944 */ /* 0x022fea0003c00000 */
[----:B------:R-:W2:Y:S02]  /*140f0*/  LDL.LU R2, [R1] ;  /* 0x0000000001027983 */ /* 0x000ea40000300800 */
[----:B--2---:R-:W-:Y:S01]  /*14100*/  FADD.FTZ R4, R2, R0 ;  /* 0x0000000002047221 */ /* 0x004fe20000010000 */
[----:B------:R-:W-:-:S02]  /*14110*/  MOV R0, 0x1 ;  /* 0x0000000100007802 */ /* 0x000fc40000000f00 */
[----:B------:R-:W-:Y:S02]  /*14120*/  MOV R2, 0x14140 ;  /* 0x0001414000027802 */ /* 0x000fe40000000f00 */
[----:B------:R-:W-:Y:S05]  /*14130*/  CALL.REL.NOINC `($__internal_0_$__cuda_sm70_shflsync_bfly_p) ;  /* 0x0000009000007944 */ /* 0x000fea0003c00000 */
[----:B------:R-:W-:Y:S01]  /*14140*/  MOV R3, R0 ;  /* 0x0000000000037202 */ /* 0x000fe20000000f00 */
[----:B------:R-:W-:Y:S05]  /*14150*/  BRA `(.L_x_130) ;  /* 0xffffb7a000007947 */ /* 0x000fea000383ffff */
.L_x_112:
[----:B-----5:R-:W-:Y:S01]  /*14160*/  IMAD.MOV.U32 R36, RZ, RZ, R18 ;  /* 0x000000ffff247224 */ /* 0x020fe200078e0012 */
[----:B------:R-:W-:Y:S01]  /*14170*/  MOV R52, RZ ;  /* 0x000000ff00347202 */ /* 0x000fe20000000f00 */
[----:B-1--4-:R-:W-:Y:S01]  /*14180*/  IMAD.MOV.U32 R3, RZ, RZ, 0x1f ;  /* 0x0000001fff037424 */ /* 0x012fe200078e00ff */
[----:B------:R-:W-:Y:S02]  /*14190*/  MOV R2, 0x141b0 ;  /* 0x000141b000027802 */ /* 0x000fe40000000f00 */
[----:B--23--:R-:W-:Y:S05]  /*141a0*/  CALL.REL.NOINC `($__internal_1_$__cuda_sm70_shflsync_idx_p) ;  /* 0x0000008000007944 */ /* 0x00cfea0003c00000 */
[----:B------:R-:W-:Y:S01]  /*141b0*/  MOV R0, R52 ;  /* 0x0000003400007202 */ /* 0x000fe20000000f00 */
[----:B------:R-:W-:Y:S05]  /*141c0*/  BRA `(.L_x_131) ;  /* 0xffffd23000007947 */ /* 0x000fea000383ffff */
        .weak           $__internal_0_$__cuda_sm70_shflsync_bfly_p
        .type           $__internal_0_$__cuda_sm70_shflsync_bfly_p,@function
        .size           $__internal_0_$__cuda_sm70_shflsync_bfly_p,($__internal_1_$__cuda_sm70_shflsync_idx_p - $__internal_0_$__cuda_sm70_shflsync_bfly_p)
$__internal_0_$__cuda_sm70_shflsync_bfly_p:
[----:B------:R-:W-:Y:S02]  /*141d0*/  MOV R234, 0xffffffff ;  /* 0xffffffff00ea7802 */ /* 0x000fe40000000f00 */
[----:B------:R-:W-:Y:S02]  /*141e0*/  MOV R3, 0x1f ;  /* 0x0000001f00037802 */ /* 0x000fe40000000f00 */
[----:B------:R-:W-:Y:S04]  /*141f0*/  WARPSYNC R234 ;  /* 0x000000ea00007348 */ /* 0x000fe80003800000 */
[----:B------:R1:W2:Y:S02]  /*14200*/  SHFL.BFLY PT, R0, R4, R0, R3 ;  /* 0x0c00000004007389 */ /* 0x0002a400000e0003 */
[----:B-1----:R-:W-:-:S04]  /*14210*/  MOV R3, 0x0 ;  /* 0x0000000000037802 */ /* 0x002fc80000000f00 */
[----:B--2---:R-:W-:Y:S05]  /*14220*/  RET.REL.NODEC R2 `(_ZN7cutlass13device_kernelIN5flash19enable_sm80_to_sm89INS1_16FlashAttnFwdSm80INS1_25CollectiveMainloopFwdSm80ILi8ELi1ELb1EN4cute5tupleIJNS5_1CILi128EEES8_S8_EEELi128ENS_10bfloat16_tEfNS_4arch4Sm80ELb1ELb0ELb1ELb0ELb1ELb0ELb1ELb1EEENS1_21CollectiveEpilogueFwdIS9_NS6_IJNS7_ILi1EEESF_SF_EEESA_SC_Li256ELb0ELb1ELb1ELb0EEENS1_30DynamicPersistentTileSchedulerILi256ELi256ELb1ELb1ELb0EEEEEEEEEvNT_6ParamsE) ;  /* 0xfffebdd002007950 */ /* 0x004fea0003c3ffff */
        .weak           $__internal_1_$__cuda_sm70_shflsync_idx_p
        .type           $__internal_1_$__cuda_sm70_shflsync_idx_p,@function
        .size           $__internal_1_$__cuda_sm70_shflsync_idx_p,(.L_x_3570 - $__internal_1_$__cuda_sm70_shflsync_idx_p)
$__internal_1_$__cuda_sm70_shflsync_idx_p:
[----:B------:R-:W-:-:S04]  /*14230*/  MOV R62, 0xffffffff ;  /* 0xffffffff003e7802 */ /* 0x000fc80000000f00 */
[----:B------:R-:W-:Y:S04]  /*14240*/  WARPSYNC R62 ;  /* 0x0000003e00007348 */ /* 0x000fe80003800000 */
[----:B------:R1:W2:Y:S02]  /*14250*/  SHFL.IDX PT, R52, R36, R52, R3 ;  /* 0x0000003424347389 */ /* 0x0002a400000e0003 */
[----:B-1----:R-:W-:-:S04]  /*14260*/  MOV R3, 0x0 ;  /* 0x0000000000037802 */ /* 0x002fc80000000f00 */
[----:B--2---:R-:W-:Y:S05]  /*14270*/  RET.REL.NODEC R2 `(_ZN7cutlass13device_kernelIN5flash19enable_sm80_to_sm89INS1_16FlashAttnFwdSm80INS1_25CollectiveMainloopFwdSm80ILi8ELi1ELb1EN4cute5tupleIJNS5_1CILi128EEES8_S8_EEELi128ENS_10bfloat16_tEfNS_4arch4Sm80ELb1ELb0ELb1ELb0ELb1ELb0ELb1ELb1EEENS1_21CollectiveEpilogueFwdIS9_NS6_IJNS7_ILi1EEESF_SF_EEESA_SC_Li256ELb0ELb1ELb1ELb0EEENS1_30DynamicPersistentTileSchedulerILi256ELi256ELb1ELb1ELb0EEEEEEEEEvNT_6ParamsE) ;  /* 0xfffebd8002007950 */ /* 0x004fea0003c3ffff */
.L_x_132:
        /* <DEDUP_REMOVED lines=16> */
.L_x_3570:


//--------------------- .text._ZN7cutlass13device_kernelIN5flash19enable_sm80_to_sm89INS1_16FlashAttnFwdSm80INS1_25CollectiveMainloopFwdSm80ILi4ELi1ELb0EN4cute5tupleIJNS5_1CILi128EEENS7_ILi64EEES8_EEELi128ENS_10bfloat16_tEfNS_4arch4Sm80ELb0ELb0ELb1ELb0ELb1ELb0ELb1ELb1EEENS1_21CollectiveEpilogueFwdINS6_IJS8_S8_S9_EEENS6_IJNS7_ILi1EEESH_SH_EEESB_SD_Li128ELb0ELb1ELb1ELb0EEENS1_19SingleTileSchedulerILb0ELb1ELb1ELi128EEEEEEEEEvNT_6ParamsE --------------------------
	.section	.text._ZN7cutlass13device_kernelIN5flash19enable_sm80_to_sm89INS1_16FlashAttnFwdSm80INS1_25CollectiveMainloopFwdSm80ILi4ELi1ELb0EN4cute5tupleIJNS5_1CILi128EEENS7_ILi64EEES8_EEELi128ENS_10bfloat16_tEfNS_4arch4Sm80ELb0ELb0ELb1ELb0ELb1ELb0ELb1ELb1EEENS1_21CollectiveEpilogueFwdINS6_IJS8_S8_S9_EEENS6_IJNS7_ILi1EEESH_SH_EEESB_SD_Li128ELb0ELb1ELb1ELb0EEENS1_19SingleTileSchedulerILb0ELb1ELb1ELi128EEEEEEEEEvNT_6ParamsE,"ax",@progbits
	.sectioninfo	@"SHI_REGISTERS=255"
	.align	128
.text._ZN7cutlass13device_kernelIN5flash19enable_sm80_to_sm89INS1_16FlashAttnFwdSm80INS1_25CollectiveMainloopFwdSm80ILi4ELi1ELb0EN4cute5tupleIJNS5_1CILi128EEENS7_ILi64EEES8_EEELi128ENS_10bfloat16_tEfNS_4arch4Sm80ELb0ELb0ELb1ELb0ELb1ELb0ELb1ELb1EEENS1_21CollectiveEpilogueFwdINS6_IJS8_S8_S9_EEENS6_IJNS7_ILi1EEESH_SH_EEESB_SD_Li128ELb0ELb1ELb1ELb0EEENS1_19SingleTileSchedulerILb0ELb1ELb1ELi128EEEEEEEEEvNT_6ParamsE:
        .type           _ZN7cutlass13device_kernelIN5flash19enable_sm80_to_sm89INS1_16FlashAttnFwdSm80INS1_25CollectiveMainloopFwdSm80ILi4ELi1ELb0EN4cute5tupleIJNS5_1CILi128EEENS7_ILi64EEES8_EEELi128ENS_10bfloat16_tEfNS_4arch4Sm80ELb0ELb0ELb1ELb0ELb1ELb0ELb1ELb1EEENS1_21CollectiveEpilogueFwdINS6_IJS8_S8_S9_EEENS6_IJNS7_ILi1EEESH_SH_EEESB_SD_Li128ELb0ELb1ELb1ELb0EEENS1_19SingleTileSchedulerILb0ELb1ELb1ELi128EEEEEEEEEvNT_6ParamsE,@function
        .size           _ZN7cutlass13device_kernelIN5flash19enable_sm80_to_sm89INS1_16FlashAttnFwdSm80INS1_25CollectiveMainloopFwdSm80ILi4ELi1ELb0EN4cute5tupleIJNS5_1CILi128EEENS7_ILi64EEES8_EEELi128ENS_10bfloat16_tEfNS_4arch4Sm80ELb0ELb0ELb1ELb0ELb1ELb0ELb1ELb1EEENS1_21CollectiveEpilogueFwdINS6_IJS8_S8_S9_EEENS6_IJNS7_ILi1EEESH_SH_EEESB_SD_Li128ELb0ELb1ELb1ELb0EEENS1_19SingleTileSchedulerILb0ELb1ELb1ELi128EEEEEEEEEvNT_6ParamsE,(.L_x_3573 - _ZN7cutlass13device_kernelIN5flash19enable_sm80_to_sm89INS1_16FlashAttnFwdSm80INS1_25CollectiveMainloopFwdSm80ILi4ELi1ELb0EN4cute5tupleIJNS5_1CILi128EEENS7_ILi64EEES8_EEELi128ENS_10bfloat16_tEfNS_4arch4Sm80ELb0ELb0ELb1ELb0ELb1ELb0ELb1ELb1EEENS1_21CollectiveEpilogueFwdINS6_IJS8_S8_S9_EEENS6_IJNS7_ILi1EEESH_SH_EEESB_SD_Li128ELb0ELb1ELb1ELb0EEENS1_19SingleTileSchedulerILb0ELb1ELb1ELi128EEEEEEEEEvNT_6ParamsE)
        .other          _ZN7cutlass13device_kernelIN5flash19enable_sm80_to_sm89INS1_16FlashAttnFwdSm80INS1_25CollectiveMainloopFwdSm80ILi4ELi1ELb0EN4cute5tupleIJNS5_1CILi128EEENS7_ILi64EEES8_EEELi128ENS_10bfloat16_tEfNS_4arch4Sm80ELb0ELb0ELb1ELb0ELb1ELb0ELb1ELb1EEENS1_21CollectiveEpilogueFwdINS6_IJS8_S8_S9_EEENS6_IJNS7_ILi1EEESH_SH_EEESB_SD_Li128ELb0ELb1ELb1ELb0EEENS1_19SingleTileSchedulerILb0ELb1ELb1ELi128EEEEEEEEEvNT_6ParamsE,@"STO_CUDA_ENTRY STV_DEFAULT"
_ZN7cutlass13device_kernelIN5flash19enable_sm80_to_sm89INS1_16FlashAttnFwdSm80INS1_25CollectiveMainloopFwdSm80ILi4ELi1ELb0EN4cute5tupleIJNS5_1CILi128EEENS7_ILi64EEES8_EEELi128ENS_10bfloat16_tEfNS_4arch4Sm80ELb0ELb0ELb1ELb0ELb1ELb0ELb1ELb1EEENS1_21CollectiveEpilogueFwdINS6_IJS8_S8_S9_EEENS6_IJNS7_ILi1EEESH_SH_EEESB_SD_Li128ELb0ELb1ELb1ELb0EEENS1_19SingleTileSchedulerILb0ELb1ELb1ELi128EEEEEEEEEvNT_6ParamsE:
        /* <DEDUP_REMOVED lines=18> */
.L_x_133:
[----:B------:R-:W-:Y:S02]  /*0120*/  ULDC.64 UR4, c[0x0][0x550] ;  /* 0x0001540000047ab9 */ /* 0x000fe40000000a00 */
[----:B------:R-:W-:Y:S02]  /*0130*/  UISETP.NE.AND UP0, UPT, UR4, 0x1, UPT ;  /* 0x000000010400788c */ /* 0x000fe4000bf05270 */
[----:B------:R-:W-:-:S02]  /*0140*/  UIMAD.WIDE.U32 UR8, UR6, UR5, URZ ;  /* 0x00000005060872a5 */ /* 0x000fc4000f8e003f */
[----:B------:R-:W-:Y:S02]  /*0150*/  ULDC UR4, c[0x0][0x558] ;  /* 0x0001560000047ab9 */ /* 0x000fe40000000800 */
[----:B------:R-:W-:-:S05]  /*0160*/  UMOV UR10, UR6 ;  /* 0x00000006000a7c82 */ /* 0x000fca0008000000 */
[----:B------:R-:W-:-:S03]  /*0170*/  @UP0 USHF.R.U32.HI UR10, URZ, UR4, UR9 ;  /* 0x000000043f0a0299 */ /* 0x000fc60008011609 */
.L_x_134:
        /* <DEDUP_REMOVED lines=28> */
[----:B------:R-:W-:Y:S05]  /*0340*/  @!P0 BRA `(.L_x_135) ;  /* 0x0000023000008947 */ /* 0x000fea0003800000 */
[----:B------:R-:W-:Y:S02]  /*0350*/  USHF.R.U32.HI UR4, URZ, 0x10, UR7 ;  /* 0x000000103f047899 */ /* 0x000fe40008011607 */
[----:B------:R-:W-:Y:S02]  /*0360*/  ULDC UR5, c[0x0][0x338] ;  /* 0x0000ce0000057ab9 */ /* 0x000fe40000000800 */
[----:B------:R-:W-:Y:S02]  /*0370*/  UISETP.NE.AND UP0, UPT, UR4, URZ, UPT ;  /* 0x0000003f0400728c */ /* 0x000fe4000bf05270 */
[----:B------:R-:W-:Y:S02]  /*0380*/  UMOV UR18, URZ ;  /* 0x0000003f00127c82 */ /* 0x000fe40008000000 */
[----:B------:R-:W-:-:S04]  /*0390*/  USEL UR5, UR4, UR5, UP0 ;  /* 0x0000000504057287 */ /* 0x000fc80008000000 */
[----:B------:R-:W-:Y:S02]  /*03a0*/  UIADD3 UR17, UR6, -0x1, UR5 ;  /* 0xffffffff06117890 */ /* 0x000fe4000fffe005 */
[----:B------:R-:W-:-:S05]  /*03b0*/  IMAD.U32 R3, RZ, RZ, UR5 ;  /* 0x00000005ff037e24 */ /* 0x000fca000f8e00ff */
[----:B------:R-:W-:-:S04]  /*03c0*/  IABS R0, R3 ;  /* 0x0000000300007213 */ /* 0x000fc80000000000 */
[----:B------:R-:W3:Y:S02]  /*03d0*/  R2UR UR16, R0 ;  /* 0x00000000001073c2 */ /* 0x000ee400000e0000 */
[----:B---3--:R-:W3:Y:S08]  /*03e0*/  I2F.RP R0, UR16 ;  /* 0x0000001000007d06 */ /* 0x008ef00008209400 */
[----:B---3--:R-:W3:Y:S02]  /*03f0*/  MUFU.RCP R0, R0 ;  /* 0x0000000000007308 */ /* 0x008ee40000001000 */
[----:B---3--:R-:W-:-:S06]  /*0400*/  IADD3 R0, R0, 0xffffffe, RZ ;  /* 0x0ffffffe00007810 */ /* 0x008fcc0007ffe0ff */
[----:B------:R-:W3:Y:S02]  /*0410*/  F2I.FTZ.U32.TRUNC.NTZ R0, R0 ;  /* 0x0000000000007305 */ /* 0x000ee4000021f000 */
[----:B---3--:R3:W4:Y:S02]  /*0420*/  R2UR UR19, R0 ;  /* 0x00000000001373c2 */ /* 0x00872400000e0000 */
[----:B---3--:R-:W-:Y:S01]  /*0430*/  IMAD.U32 R0, RZ, RZ, UR17 ;  /* 0x00000011ff007e24 */ /* 0x008fe2000f8e00ff */
[----:B----4-:R-:W-:Y:S02]  /*0440*/  UIADD3 UR4, URZ, -UR19, URZ ;  /* 0x800000133f047290 */ /* 0x010fe4000fffe03f */
[----:B------:R-:W-:Y:S02]  /*0450*/  ULOP3.LUT UR17, UR17, UR5, URZ, 0x3c, !UPT ;  /* 0x0000000511117292 */ /* 0x000fe4000f8e3c3f */
[----:B-1----:R-:W-:Y:S01]  /*0460*/  IABS R2, R0 ;  /* 0x0000000000027213 */ /* 0x002fe20000000000 */
[----:B------:R-:W-:Y:S01]  /*0470*/  UIMAD UR4, UR4, UR16, URZ ;  /* 0x00000010040472a4 */ /* 0x000fe2000f8e023f */
[----:B------:R-:W-:-:S02]  /*0480*/  IABS R0, R3 ;  /* 0x0000000300007213 */ /* 0x000fc40000000000 */
[----:B------:R-:W1:Y:S01]  /*0490*/  R2UR UR15, R2 ;  /* 0x00000000020f73c2 */ /* 0x000e6200000e0000 */
[----:B------:R-:W-:Y:S02]  /*04a0*/  UIMAD.WIDE.U32 UR18, UR19, UR4, UR18 ;  /* 0x00000004131272a5 */ /* 0x000fe4000f8e0012 */
[----:B------:R-:W-:-:S05]  /*04b0*/  IMAD.MOV R0, RZ, RZ, -R0 ;  /* 0x000000ffff007224 */ /* 0x000fca00078e0a00 */
[----:B------:R-:W3:Y:S01]  /*04c0*/  R2UR UR14, R0 ;  /* 0x00000000000e73c2 */ /* 0x000ee200000e0000 */
[----:B-1----:R-:W-:-:S04]  /*04d0*/  UIMAD.WIDE.U32 UR18, UR19, UR15, URZ ;  /* 0x0000000f131272a5 */ /* 0x002fc8000f8e003f */
[----:B---3--:R-:W-:-:S04]  /*04e0*/  UIMAD UR14, UR19, UR14, UR15 ;  /* 0x0000000e130e72a4 */ /* 0x008fc8000f8e020f */
        /* <DEDUP_REMOVED lines=9> */
.L_x_135:
[----:B------:R-:W-:Y:S01]  /*0580*/  ULOP3.LUT UR7, UR7, 0xffff, URZ, 0xc0, !UPT ;  /* 0x0000ffff07077892 */ /* 0x000fe2000f8ec03f */
[----:B------:R-:W-:Y:S01]  /*0590*/  PLOP3.LUT P4, PT, PT, PT, PT, 0x80, 0x0 ;  /* 0x000000000000781c */ /* 0x000fe20003f8f070 */
[----:B------:R-:W-:Y:S01]  /*05a0*/  CS2R R20, SRZ ;  /* 0x0000000000147805 */ /* 0x000fe2000001ff00 */
[----:B------:R-:W-:Y:S01]  /*05b0*/  CS2R R18, SRZ ;  /* 0x0000000000127805 */ /* 0x000fe2000001ff00 */
[----:B------:R-:W-:Y:S01]  /*05c0*/  UIMAD UR7, UR7, UR19, URZ ;  /* 0x00000013070772a4 */ /* 0x000fe2000f8e023f */
[----:B------:R-:W-:Y:S01]  /*05d0*/  CS2R R126, SRZ ;  /* 0x00000000007e7805 */ /* 0x000fe2000001ff00 */
        /* <DEDUP_REMOVED lines=76> */
[----:B-1----:R-:W-:Y:S02]  /*0aa0*/  IMAD.U32 R2, RZ, RZ, UR4 ;  /* 0x00000004ff027e24 */ /* 0x002fe4000f8e00ff */
[----:B------:R-:W-:Y:S01]  /*0ab0*/  IMAD.U32 R3, RZ, RZ, UR5 ;  /* 0x00000005ff037e24 */ /* 0x000fe2000f8e00ff */
[----:B------:R-:W1:Y:S01]  /*0ac0*/  S2R R12, SR_CTAID.X ;  /* 0x00000000000c7919 */ /* 0x000e620000002500 */
[----:B------:R-:W-:Y:S01]  /*0ad0*/  SHF.R.S32.HI R23, RZ, 0x1f, R208 ;  /* 0x0000001fff177819 */ /* 0x000fe200000114d0 */
[----:B------:R-:W-:Y:S02]  /*0ae0*/  USHF.R.S32.HI UR14, URZ, 0x1f, UR10 ;  /* 0x0000001f3f0e7899 */ /* 0x000fe4000801140a */
[----:B------:R3:W4:Y:S01]  /*0af0*/  @P0 LDG.E R7, [R2.64] ;  /* 0x0000000c02070981 */ /* 0x000722000c1e1900 */
[----:B------:R-:W-:Y:S01]  /*0b00*/  ULDC.64 UR4, c[0x0][0x1b8] ;  /* 0x00006e0000047ab9 */ /* 0x000fe20000000a00 */
[----:B------:R-:W-:Y:S01]  /*0b10*/  LEA.HI R13, R23, R208, RZ, 0x4 ;  /* 0x000000d0170d7211 */ /* 0x000fe200078f20ff */
[----:B------:R-:W-:Y:S01]  /*0b20*/  UIMAD UR14, UR14, UR4, URZ ;  /* 0x000000040e0e72a4 */ /* 0x000fe2000f8e023f */
[----:B------:R-:W-:Y:S01]  /*0b30*/  BSSY B0, `(.L_x_137) ;  /* 0x0000051000007945 */ /* 0x000fe20003800000 */
[----:B------:R-:W-:-:S02]  /*0b40*/  UIMAD.WIDE.U32 UR16, UR10, UR4, URZ ;  /* 0x000000040a1072a5 */ /* 0x000fc4000f8e003f */
[----:B------:R-:W-:Y:S02]  /*0b50*/  UIMAD UR14, UR10, UR5, UR14 ;  /* 0x000000050a0e72a4 */ /* 0x000fe4000f8e020e */
[----:B------:R-:W-:Y:S02]  /*0b60*/  USHF.R.S32.HI UR15, URZ, 0x1f, UR11 ;  /* 0x0000001f3f0f7899 */ /* 0x000fe4000801140b */
[----:B------:R-:W-:Y:S02]  /*0b70*/  ULDC.64 UR4, c[0x0][0x1c0] ;  /* 0x0000700000047ab9 */ /* 0x000fe40000000a00 */
[----:B------:R-:W-:Y:S02]  /*0b80*/  UIADD3 UR17, UR17, UR14, URZ ;  /* 0x0000000e11117290 */ /* 0x000fe4000fffe03f */
[----:B------:R-:W-:Y:S02]  /*0b90*/  UIMAD UR15, UR15, UR4, URZ ;  /* 0x000000040f0f72a4 */ /* 0x000fe4000f8e023f */
[----:B------:R-:W-:-:S02]  /*0ba0*/  UIMAD.WIDE.U32 UR16, UR11, UR4, UR16 ;  /* 0x000000040b1072a5 */ /* 0x000fc4000f8e0010 */
[----:B------:R-:W-:Y:S02]  /*0bb0*/  UIMAD UR5, UR11, UR5, UR15 ;  /* 0x000000050b0572a4 */ /* 0x000fe4000f8e020f */
[----:B------:R-:W-:Y:S02]  /*0bc0*/  ULDC UR4, c[0x0][0x2c4] ;  /* 0x0000b10000047ab9 */ /* 0x000fe40000000800 */
[----:B------:R-:W-:Y:S01]  /*0bd0*/  UIADD3 UR5, UR17, UR5, URZ ;  /* 0x0000000511057290 */ /* 0x000fe2000fffe03f */
[----:B---3--:R-:W-:Y:S01]  /*0be0*/  LEA.HI R2, R23, R208, RZ, 0x3 ;  /* 0x000000d017027211 */ /* 0x008fe200078f18ff */
[----:B------:R-:W-:Y:S01]  /*0bf0*/  IMAD.MOV.U32 R3, RZ, RZ, c[0x0][0x2c4] ;  /* 0x0000b100ff037624 */ /* 0x000fe200078e00ff */
[----:B------:R-:W-:Y:S02]  /*0c00*/  ULDC UR14, c[0x0][0x168] ;  /* 0x00005a00000e7ab9 */ /* 0x000fe40000000800 */
[----:B------:R-:W-:Y:S01]  /*0c10*/  LOP3.LUT R0, R2, 0xfffffff8, RZ, 0xc0, !PT ;  /* 0xfffffff802007812 */ /* 0x000fe200078ec0ff */
[----:B------:R-:W-:Y:S01]  /*0c20*/  UIMAD UR14, UR4, UR14, URZ ;  /* 0x0000000e040e72a4 */ /* 0x000fe2000f8e023f */
[----:B------:R-:W-:Y:S01]  /*0c30*/  ISETP.NE.AND P1, PT, R3, 0x1, PT ;  /* 0x000000010300780c */ /* 0x000fe20003f25270 */
[----:B------:R-:W-:Y:S01]  /*0c40*/  IMAD.U32 R3, RZ, RZ, UR17 ;  /* 0x00000011ff037e24 */ /* 0x000fe2000f8e00ff */
[----:B------:R-:W-:Y:S01]  /*0c50*/  SHF.R.S32.HI R17, RZ, 0x3, R2 ;  /* 0x00000003ff117819 */ /* 0x000fe20000011402 */
[----:B------:R-:W-:-:S02]  /*0c60*/  IMAD.IADD R34, R208, 0x1, -R0 ;  /* 0x00000001d0227824 */ /* 0x000fc400078e0a00 */
[----:B------:R-:W-:Y:S02]  /*0c70*/  IMAD.U32 R2, RZ, RZ, UR16 ;  /* 0x00000010ff027e24 */ /* 0x000fe4000f8e00ff */
[----:B------:R-:W-:Y:S02]  /*0c80*/  IMAD R158, R34, 0x10, R17 ;  /* 0x00000010229e7824 */ /* 0x000fe400078e0211 */
[----:B------:R-:W-:Y:S02]  /*0c90*/  IMAD.U32 R3, RZ, RZ, UR5 ;  /* 0x00000005ff037e24 */ /* 0x000fe4000f8e00ff */
[----:B-1----:R-:W-:Y:S01]  /*0ca0*/  IMAD R5, R12, 0x80, R158 ;  /* 0x000000800c057824 */ /* 0x002fe200078e029e */
[----:B------:R1:W-:Y:S01]  /*0cb0*/  STL [R1+0x48], R158 ;  /* 0x0000489e01007387 */ /* 0x0003e20000100800 */
[----:B------:R-:W-:Y:S02]  /*0cc0*/  IMAD.SHL.U32 R132, R34, 0x8, RZ ;  /* 0x0000000822847824 */ /* 0x000fe400078e00ff */
[----:B------:R-:W-:-:S03]  /*0cd0*/  @P1 IMAD.HI.U32 R0, R5, c[0x0][0x2c8], RZ ;  /* 0x0000b20005001a27 */ /* 0x000fc600078e00ff */
[----:B------:R-:W-:Y:S01]  /*0ce0*/  IADD3 R22, R132, 0x40, RZ ;  /* 0x0000004084167810 */ /* 0x000fe20007ffe0ff */
[----:B------:R-:W-:Y:S01]  /*0cf0*/  IMAD.MOV.U32 R4, RZ, RZ, R5 ;  /* 0x000000ffff047224 */ /* 0x000fe200078e0005 */
[----:B------:R-:W-:Y:S01]  /*0d00*/  @P1 SHF.R.U32.HI R4, RZ, c[0x0][0x2cc], R0 ;  /* 0x0000b300ff041a19 */ /* 0x000fe20000011600 */
[----:B------:R-:W-:Y:S01]  /*0d10*/  IMAD R12, R12, 0x80, R17 ;  /* 0x000000800c0c7824 */ /* 0x000fe200078e0211 */
[----:B------:R-:W-:Y:S02]  /*0d20*/  ISETP.GE.AND P3, PT, R132, c[0x0][0x198], PT ;  /* 0x0000660084007a0c */ /* 0x000fe40003f66270 */
[--C-:B------:R-:W-:Y:S01]  /*0d30*/  SHF.R.S32.HI R6, RZ, 0x1f, R4.reuse ;  /* 0x0000001fff067819 */ /* 0x100fe20000011404 */
[----:B------:R-:W-:Y:S01]  /*0d40*/  IMAD.MOV R0, RZ, RZ, -R4 ;  /* 0x000000ffff007224 */ /* 0x000fe200078e0a04 */
[----:B------:R-:W-:Y:S01]  /*0d50*/  ISETP.GE.AND P4, PT, R12, UR14, PT ;  /* 0x0000000e0c007c0c */ /* 0x000fe2000bf86270 */
[----:B------:R-:W-:-:S04]  /*0d60*/  IMAD.WIDE.U32 R2, R4, c[0x0][0x1b0], R2 ;  /* 0x00006c0004027a25 */ /* 0x000fc800078e0002 */
[----:B------:R-:W-:Y:S02]  /*0d70*/  IMAD R5, R0, c[0x0][0x2c4], R5 ;  /* 0x0000b10000057a24 */ /* 0x000fe400078e0205 */
[----:B------:R-:W-:-:S03]  /*0d80*/  IMAD R6, R6, c[0x0][0x1b0], RZ ;  /* 0x00006c0006067a24 */ /* 0x000fc600078e02ff */
[----:B------:R-:W-:Y:S01]  /*0d90*/  SHF.R.S32.HI R0, RZ, 0x1f, R5 ;  /* 0x0000001fff007819 */ /* 0x000fe20000011405 */
[----:B------:R-:W-:-:S04]  /*0da0*/  IMAD R4, R4, c[0x0][0x1b4], R6 ;  /* 0x00006d0004047a24 */ /* 0x000fc800078e0206 */
[----:B------:R-:W-:Y:S02]  /*0db0*/  IMAD.IADD R3, R3, 0x1, R4 ;  /* 0x0000000103037824 */ /* 0x000fe400078e0204 */
[----:B------:R-:W-:Y:S02]  /*0dc0*/  IMAD R0, R0, c[0x0][0x1a8], RZ ;  /* 0x00006a0000007a24 */ /* 0x000fe400078e02ff */
[----:B------:R-:W-:-:S04]  /*0dd0*/  IMAD.WIDE.U32 R2, R5, c[0x0][0x1a8], R2 ;  /* 0x00006a0005027a25 */ /* 0x000fc800078e0002 */
[----:B------:R-:W-:Y:S01]  /*0de0*/  IMAD R0, R5, c[0x0][0x1ac], R0 ;  /* 0x00006b0005007a24 */ /* 0x000fe200078e0200 */
[----:B------:R-:W-:Y:S01]  /*0df0*/  LEA R11, P1, R2, c[0x0][0x160], 0x1 ;  /* 0x00005800020b7a11 */ /* 0x000fe200078208ff */
[----:B------:R-:W-:Y:S02]  /*0e00*/  IMAD.SHL.U32 R4, R17, 0x40, RZ ;  /* 0x0000004011047824 */ /* 0x000fe400078e00ff */
[----:B------:R-:W-:Y:S01]  /*0e10*/  IMAD.IADD R0, R3, 0x1, R0 ;  /* 0x0000000103007824 */ /* 0x000fe200078e0200 */
[----:B------:R-:W-:-:S04]  /*0e20*/  LOP3.LUT R3, R13, 0xfffffff0, RZ, 0xc0, !PT ;  /* 0xfffffff00d037812 */ /* 0x000fc800078ec0ff */
[----:B------:R-:W-:Y:S01]  /*0e30*/  LEA.HI.X R10, R2, c[0x0][0x164], R0, 0x1, P1 ;  /* 0x00005900020a7a11 */ /* 0x000fe200008f0c00 */
[----:B------:R-:W-:Y:S01]  /*0e40*/  IMAD.IADD R0, R208, 0x1, -R3 ;  /* 0x00000001d0007824 */ /* 0x000fe200078e0a03 */
[----:B------:R-:W-:Y:S02]  /*0e50*/  LOP3.LUT R2, R4, 0x1c0, RZ, 0xc0, !PT ;  /* 0x000001c004027812 */ /* 0x000fe400078ec0ff */
[----:B------:R1:W3:Y:S02]  /*0e60*/  SHFL.IDX PT, R4, R11, RZ, 0x181f ;  /* 0x00181fff0b047589 */ /* 0x0002e400000e0000 */
[----:B------:R-:W-:Y:S02]  /*0e70*/  SHF.R.S32.HI R6, RZ, 0x1f, R0 ;  /* 0x0000001fff067819 */ /* 0x000fe40000011400 */
[----:B------:R-:W-:Y:S01]  /*0e80*/  SHF.R.U32.HI R3, RZ, 0x3, R2 ;  /* 0x00000003ff037819 */ /* 0x000fe20000011602 */
[----:B------:R1:W2:Y:S01]  /*0e90*/  SHFL.IDX PT, R5, R10, RZ, 0x181f ;  /* 0x00181fff0a057589 */ /* 0x0002a200000e0000 */
[----:B------:R-:W-:-:S02]  /*0ea0*/  LOP3.LUT R2, R2, 0x38, R132, 0xf8, !PT ;  /* 0x0000003802027812 */ /* 0x000fc400078ef884 */
[----:B------:R-:W-:Y:S02]  /*0eb0*/  LEA.HI R19, R6, R0, RZ, 0x3 ;  /* 0x0000000006137211 */ /* 0x000fe400078f18ff */
[----:B------:R-:W-:Y:S02]  /*0ec0*/  LOP3.LUT R3, R2, R3, RZ, 0x3c, !PT ;  /* 0x0000000302037212 */ /* 0x000fe400078e3cff */
[----:B------:R-:W-:Y:S02]  /*0ed0*/  LOP3.LUT R2, R19, 0xfffffff8, RZ, 0xc0, !PT ;  /* 0xfffffff813027812 */ /* 0x000fe400078ec0ff */
[----:B------:R-:W-:-:S03]  /*0ee0*/  LEA.HI R6, R23, R208, RZ, 0x6 ;  /* 0x000000d017067211 */ /* 0x000fc600078f30ff */
[----:B------:R-:W-:Y:S02]  /*0ef0*/  IMAD.IADD R18, R0, 0x1, -R2 ;  /* 0x0000000100127824 */ /* 0x000fe400078e0a02 */
[----:B------:R-:W-:Y:S02]  /*0f00*/  IMAD.SHL.U32 R0, R6, 0x8, RZ ;  /* 0x0000000806007824 */ /* 0x000fe400078e00ff */
[----:B------:R-:W-:Y:S02]  /*0f10*/  IMAD.MOV.U32 R2, RZ, RZ, 0x10 ;  /* 0x00000010ff027424 */ /* 0x000fe400078e00ff */
[----:B------:R-:W-:Y:S01]  /*0f20*/  IMAD.MOV.U32 R6, RZ, RZ, 0x20 ;  /* 0x00000020ff067424 */ /* 0x000fe200078e00ff */
[----:B------:R-:W-:Y:S01]  /*0f30*/  LOP3.LUT R9, R3, 0xfffffe00, R0, 0xf8, !PT ;  /* 0xfffffe0003097812 */ /* 0x000fe200078ef800 */
[----:B----4-:R1:W4:Y:S01]  /*0f40*/  @P0 R2UR UR15, R7 ;  /* 0x00000000070f03c2 */ /* 0x01032200000e0000 */
[----:B------:R-:W-:Y:S01]  /*0f50*/  ISETP.GE.AND P0, PT, R22, c[0x0][0x198], PT ;  /* 0x0000660016007a0c */ /* 0x000fe20003f06270 */
[----:B----4-:R-:W-:-:S03]  /*0f60*/  @!UP0 UMOV UR15, UR11 ;  /* 0x0000000b000f8c82 */ /* 0x010fc60008000000 */
[----:B------:R-:W-:-:S05]  /*0f70*/  R2P PR, R18, 0x6 ;  /* 0x0000000612007804 */ /* 0x000fca0000000000 */
[----:B------:R-:W-:Y:S02]  /*0f80*/  SEL R3, R2, 0xfffffff0, !P1 ;  /* 0xfffffff002037807 */ /* 0x000fe40004800000 */
[----:B------:R-:W-:Y:S01]  /*0f90*/  SEL R0, R6, 0xffffffe0, !P2 ;  /* 0xffffffe006007807 */ /* 0x000fe20005000000 */
[----:B------:R-:W-:Y:S05]  /*0fa0*/  @P4 BRA `(.L_x_138) ;  /* 0x0000009000004947 */ /* 0x000fea0003800000 */
[----:B--23--:R-:W-:Y:S01]  /*0fb0*/  SHF.R.S32.HI R2, RZ, 0x1f, R22 ;  /* 0x0000001fff027819 */ /* 0x00cfe20000011416 */
[----:B-1----:R-:W-:-:S03]  /*0fc0*/  IMAD.WIDE R6, R132, 0x2, R4 ;  /* 0x0000000284067825 */ /* 0x002fc600078e0204 */
[----:B------:R-:W-:-:S04]  /*0fd0*/  LEA.HI R2, R2, R22, RZ, 0x3 ;  /* 0x0000001602027211 */ /* 0x000fc800078f18ff */
[----:B------:R-:W-:Y:S02]  /*0fe0*/  LOP3.LUT R8, R2, 0xfffffff8, RZ, 0xc0, !PT ;  /* 0xfffffff802087812 */ /* 0x000fe400078ec0ff */
[----:B------:R-:W-:-:S03]  /*0ff0*/  SHF.L.U32 R2, R9, 0x1, RZ ;  /* 0x0000000109027819 */ /* 0x000fc600000006ff */
[----:B------:R-:W-:Y:S02]  /*1000*/  IMAD.WIDE R4, R8, 0x2, R4 ;  /* 0x0000000208047825 */ /* 0x000fe400078e0204 */
[----:B------:R-:W-:Y:S01]  /*1010*/  @!PT LDS RZ, [RZ] ;  /* 0x00000000fffff984 */ /* 0x000fe20000000800 */
[----:B------:R1:W-:Y:S04]  /*1020*/  LDGSTS.E.BYPASS.LTC128B.128 [R2+0x8100], [R6.64], !P3 ;  /* 0x0810000006027fae */ /* 0x0003e8000d901d4c */
[----:B------:R1:W-:Y:S02]  /*1030*/  LDGSTS.E.BYPASS.LTC128B.128 [R2+0xc100], [R4.64], !P0 ;  /* 0x0c10000004027fae */ /* 0x0003e4000c101d4c */
.L_x_138:
[----:B--23--:R-:W-:Y:S05]  /*1040*/  BSYNC B0 ;  /* 0x0000000000007941 */ /* 0x00cfea0003800000 */
.L_x_137:
[----:B-1----:R-:W-:Y:S01]  /*1050*/  IADD3 R2, R12, 0x10, RZ ;  /* 0x000000100c027810 */ /* 0x002fe20007ffe0ff */
[----:B------:R1:W2:Y:S01]  /*1060*/  SHFL.IDX PT, R5, R10, 0x1, 0x181f ;  /* 0x00381f000a057f89 */ /* 0x0002a200000e0000 */
[----:B------:R-:W-:Y:S02]  /*1070*/  BSSY B0, `(.L_x_139) ;  /* 0x000000d000007945 */ /* 0x000fe40003800000 */
[----:B------:R-:W-:Y:S01]  /*1080*/  ISETP.GE.AND P1, PT, R2, UR14, PT ;  /* 0x0000000e02007c0c */ /* 0x000fe2000bf26270 */
[----:B------:R1:W3:-:S12]  /*1090*/  SHFL.IDX PT, R4, R11, 0x1, 0x181f ;  /* 0x00381f000b047f89 */ /* 0x0002d800000e0000 */
[----:B------:R-:W-:Y:S05]  /*10a0*/  @P1 BRA `(.L_x_140) ;  /* 0x0000009000001947 */ /* 0x000fea0003800000 */
[----:B------:R-:W-:Y:S01]  /*10b0*/  SHF.R.S32.HI R2, RZ, 0x1f, R22 ;  /* 0x0000001fff027819 */ /* 0x000fe20000011416 */
[----:B--23--:R-:W-:-:S03]  /*10c0*/  IMAD.WIDE R6, R132, 0x2, R4 ;  /* 0x0000000284067825 */ /* 0x00cfc600078e0204 */
[----:B------:R-:W-:-:S04]  /*10d0*/  LEA.HI R2, R2, R22, RZ, 0x3 ;  /* 0x0000001602027211 */ /* 0x000fc800078f18ff */
[----:B------:R-:W-:Y:S02]  /*10e0*/  LOP3.LUT R8, R2, 0xfffffff8, RZ, 0xc0, !PT ;  /* 0xfffffff802087812 */ /* 0x000fe400078ec0ff */
[----:B------:R-:W-:-:S03]  /*10f0*/  SHF.L.U32 R2, R9, 0x1, RZ ;  /* 0x0000000109027819 */ /* 0x000fc600000006ff */
[----:B------:R-:W-:Y:S02]  /*1100*/  IMAD.WIDE R4, R8, 0x2, R4 ;  /* 0x0000000208047825 */ /* 0x000fe400078e0204 */
[----:B------:R-:W-:Y:S01]  /*1110*/  @!PT LDS RZ, [RZ] ;  /* 0x00000000fffff984 */ /* 0x000fe20000000800 */
[----:B------:R2:W-:Y:S04]  /*1120*/  LDGSTS.E.BYPASS.LTC128B.128 [R2+0x8900], [R6.64], !P3 ;  /* 0x0890000006027fae */ /* 0x0005e8000d901d4c */
[----:B------:R2:W-:Y:S02]  /*1130*/  LDGSTS.E.BYPASS.LTC128B.128 [R2+0xc900], [R4.64], !P0 ;  /* 0x0c90000004027fae */ /* 0x0005e4000c101d4c */
.L_x_140:
[----:B------:R-:W-:Y:S05]  /*1140*/  BSYNC B0 ;  /* 0x0000000000007941 */ /* 0x000fea0003800000 */
.L_x_139:
[----:B--2---:R-:W-:Y:S01]  /*1150*/  IADD3 R2, R12, 0x20, RZ ;  /* 0x000000200c027810 */ /* 0x004fe20007ffe0ff */
[----:B------:R2:W4:Y:S01]  /*1160*/  SHFL.IDX PT, R5, R10, 0x2, 0x181f ;  /* 0x00581f000a057f89 */ /* 0x00052200000e0000 */
[----:B------:R-:W-:Y:S02]  /*1170*/  BSSY B0, `(.L_x_141) ;  /* 0x000000d000007945 */ /* 0x000fe40003800000 */
[----:B------:R-:W-:Y:S01]  /*1180*/  ISETP.GE.AND P1, PT, R2, UR14, PT ;  /* 0x0000000e02007c0c */ /* 0x000fe2000bf26270 */
[----:B---3--:R2:W3:-:S12]  /*1190*/  SHFL.IDX PT, R4, R11, 0x2, 0x181f ;  /* 0x00581f000b047f89 */ /* 0x0084d800000e0000 */
[----:B------:R-:W-:Y:S05]  /*11a0*/  @P1 BRA `(.L_x_142) ;  /* 0x0000009000001947 */ /* 0x000fea0003800000 */
[----:B------:R-:W-:Y:S01]  /*11b0*/  SHF.R.S32.HI R2, RZ, 0x1f, R22 ;  /* 0x0000001fff027819 */ /* 0x000fe20000011416 */
[----:B---34-:R-:W-:-:S03]  /*11c0*/  IMAD.WIDE R6, R132, 0x2, R4 ;  /* 0x0000000284067825 */ /* 0x018fc600078e0204 */
[----:B------:R-:W-:-:S04]  /*11d0*/  LEA.HI R2, R2, R22, RZ, 0x3 ;  /* 0x0000001602027211 */ /* 0x000fc800078f18ff */
[----:B------:R-:W-:Y:S02]  /*11e0*/  LOP3.LUT R8, R2, 0xfffffff8, RZ, 0xc0, !PT ;  /* 0xfffffff802087812 */ /* 0x000fe400078ec0ff */
[----:B------:R-:W-:-:S03]  /*11f0*/  SHF.L.U32 R2, R9, 0x1, RZ ;  /* 0x0000000109027819 */ /* 0x000fc600000006ff */
[----:B------:R-:W-:Y:S02]  /*1200*/  IMAD.WIDE R4, R8, 0x2, R4 ;  /* 0x0000000208047825 */ /* 0x000fe400078e0204 */
[----:B------:R-:W-:Y:S01]  /*1210*/  @!PT LDS RZ, [RZ] ;  /* 0x00000000fffff984 */ /* 0x000fe20000000800 */
[----:B------:R3:W-:Y:S04]  /*1220*/  LDGSTS.E.BYPASS.LTC128B.128 [R2+0x9100], [R6.64], !P3 ;  /* 0x0910000006027fae */ /* 0x0007e8000d901d4c */
[----:B------:R3:W-:Y:S02]  /*1230*/  LDGSTS.E.BYPASS.LTC128B.128 [R2+0xd100], [R4.64], !P0 ;  /* 0x0d10000004027fae */ /* 0x0007e4000c101d4c */
.L_x_142:
[----:B------:R-:W-:Y:S05]  /*1240*/  BSYNC B0 ;  /* 0x0000000000007941 */ /* 0x000fea0003800000 */
.L_x_141:
[----:B---3--:R-:W-:Y:S01]  /*1250*/  IADD3 R2, R12, 0x30, RZ ;  /* 0x000000300c027810 */ /* 0x008fe20007ffe0ff */
[----:B----4-:R3:W4:Y:S01]  /*1260*/  SHFL.IDX PT, R5, R10, 0x3, 0x181f ;  /* 0x00781f000a057f89 */ /* 0x01072200000e0000 */
[----:B------:R-:W-:Y:S02]  /*1270*/  BSSY B0, `(.L_x_143) ;  /* 0x000000d000007945 */ /* 0x000fe40003800000 */
[----:B------:R-:W-:Y:S01]  /*1280*/  ISETP.GE.AND P1, PT, R2, UR14, PT ;  /* 0x0000000e02007c0c */ /* 0x000fe2000bf26270 */
[----:B------:R3:W1:-:S12]  /*1290*/  SHFL.IDX PT, R4, R11, 0x3, 0x181f ;  /* 0x00781f000b047f89 */ /* 0x00065800000e0000 */
[----:B------:R-:W-:Y:S05]  /*12a0*/  @P1 BRA `(.L_x_144) ;  /* 0x0000009000001947 */ /* 0x000fea0003800000 */
[----:B------:R-:W-:Y:S01]  /*12b0*/  SHF.R.S32.HI R2, RZ, 0x1f, R22 ;  /* 0x0000001fff027819 */ /* 0x000fe20000011416 */
[----:B-1--4-:R-:W-:-:S03]  /*12c0*/  IMAD.WIDE R6, R132, 0x2, R4 ;  /* 0x0000000284067825 */ /* 0x012fc600078e0204 */
[----:B------:R-:W-:-:S04]  /*12d0*/  LEA.HI R2, R2, R22, RZ, 0x3 ;  /* 0x0000001602027211 */ /* 0x000fc800078f18ff */
[----:B------:R-:W-:Y:S02]  /*12e0*/  LOP3.LUT R8, R2, 0xfffffff8, RZ, 0xc0, !PT ;  /* 0xfffffff802087812 */ /* 0x000fe400078ec0ff */
[----:B------:R-:W-:-:S03]  /*12f0*/  SHF.L.U32 R2, R9, 0x1, RZ ;  /* 0x0000000109027819 */ /* 0x000fc600000006ff */
[----:B------:R-:W-:Y:S02]  /*1300*/  IMAD.WIDE R4, R8, 0x2, R4 ;  /* 0x0000000208047825 */ /* 0x000fe400078e0204 */
[----:B------:R-:W-:Y:S01]  /*1310*/  @!PT LDS RZ, [RZ] ;  /* 0x00000000fffff984 */ /* 0x000fe20000000800 */
[----:B------:R1:W-:Y:S04]  /*1320*/  LDGSTS.E.BYPASS.LTC128B.128 [R2+0x9900], [R6.64], !P3 ;  /* 0x0990000006027fae */ /* 0x0003e8000d901d4c */
[----:B------:R1:W-:Y:S02]  /*1330*/  LDGSTS.E.BYPASS.LTC128B.128 [R2+0xd900], [R4.64], !P0 ;  /* 0x0d90000004027fae */ /* 0x0003e4000c101d4c */
.L_x_144:
[----:B------:R-:W-:Y:S05]  /*1340*/  BSYNC B0 ;  /* 0x0000000000007941 */ /* 0x000fea0003800000 */
.L_x_143:
[----:B-1----:R-:W-:Y:S01]  /*1350*/  IADD3 R2, R12, 0x40, RZ ;  /* 0x000000400c027810 */ /* 0x002fe20007ffe0ff */
[----:B----4-:R1:W4:Y:S01]  /*1360*/  SHFL.IDX PT, R5, R10, 0x4, 0x181f ;  /* 0x00981f000a057f89 */ /* 0x01032200000e0000 */
[----:B------:R-:W-:Y:S02]  /*1370*/  BSSY B0, `(.L_x_145) ;  /* 0x000000d000007945 */ /* 0x000fe40003800000 */
[----:B------:R-:W-:Y:S01]  /*1380*/  ISETP.GE.AND P1, PT, R2, UR14, PT ;  /* 0x0000000e02007c0c */ /* 0x000fe2000bf26270 */
[----:B------:R1:W2:-:S12]  /*1390*/  SHFL.IDX PT, R4, R11, 0x4, 0x181f ;  /* 0x00981f000b047f89 */ /* 0x00029800000e0000 */
[----:B------:R-:W-:Y:S05]  /*13a0*/  @P1 BRA `(.L_x_146) ;  /* 0x0000009000001947 */ /* 0x000fea0003800000 */
[----:B------:R-:W-:Y:S01]  /*13b0*/  SHF.R.S32.HI R2, RZ, 0x1f, R22 ;  /* 0x0000001fff027819 */ /* 0x000fe20000011416 */
[----:B--2-4-:R-:W-:-:S03]  /*13c0*/  IMAD.WIDE R6, R132, 0x2, R4 ;  /* 0x0000000284067825 */ /* 0x014fc600078e0204 */
[----:B------:R-:W-:-:S04]  /*13d0*/  LEA.HI R2, R2, R22, RZ, 0x3 ;  /* 0x0000001602027211 */ /* 0x000fc800078f18ff */
[----:B------:R-:W-:Y:S02]  /*13e0*/  LOP3.LUT R8, R2, 0xfffffff8, RZ, 0xc0, !PT ;  /* 0xfffffff802087812 */ /* 0x000fe400078ec0ff */
[----:B------:R-:W-:-:S03]  /*13f0*/  SHF.L.U32 R2, R9, 0x1, RZ ;  /* 0x0000000109027819 */ /* 0x000fc600000006ff */
[----:B------:R-:W-:Y:S02]  /*1400*/  IMAD.WIDE R4, R8, 0x2, R4 ;  /* 0x0000000208047825 */ /* 0x000fe400078e0204 */
[----:B------:R-:W-:Y:S01]  /*1410*/  @!PT LDS RZ, [RZ] ;  /* 0x00000000fffff984 */ /* 0x000fe20000000800 */
[----:B------:R2:W-:Y:S04]  /*1420*/  LDGSTS.E.BYPASS.LTC128B.128 [R2+0xa100], [R6.64], !P3 ;  /* 0x0a10000006027fae */ /* 0x0005e8000d901d4c */
[----:B------:R2:W-:Y:S02]  /*1430*/  LDGSTS.E.BYPASS.LTC128B.128 [R2+0xe100], [R4.64], !P0 ;  /* 0x0e10000004027fae */ /* 0x0005e4000c101d4c */
.L_x_146:
[----:B------:R-:W-:Y:S05]  /*1440*/  BSYNC B0 ;  /* 0x0000000000007941 */ /* 0x000fea0003800000 */
.L_x_145:
[----:B--2---:R-:W-:Y:S01]  /*1450*/  IADD3 R2, R12, 0x50, RZ ;  /* 0x000000500c027810 */ /* 0x004fe20007ffe0ff */
        /* <DEDUP_REMOVED lines=14> */
.L_x_148:
[----:B------:R-:W-:Y:S05]  /*1540*/  BSYNC B0 ;  /* 0x0000000000007941 */ /* 0x000fea0003800000 */
.L_x_147:
        /* <DEDUP_REMOVED lines=15> */
.L_x_150:
[----:B------:R-:W-:Y:S05]  /*1640*/  BSYNC B0 ;  /* 0x0000000000007941 */ /* 0x000fea0003800000 */
.L_x_149:
[----:B------:R-:W-:Y:S01]  /*1650*/  UIADD3 UR11, UR6, -0x1, URZ ;  /* 0xffffffff060b7890 */ /* 0x000fe2000fffe03f */
[----:B--2-4-:R-:W-:Y:S01]  /*1660*/  MOV R5, c[0x0][0x2b8] ;  /* 0x0000ae0000057a02 */ /* 0x014fe20000000f00 */
[----:B------:R-:W-:Y:S01]  /*1670*/  SHFL.IDX PT, R4, R11, 0x7, 0x181f ;  /* 0x00f81f000b047f89 */ /* 0x000fe200000e0000 */
[----:B------:R-:W-:Y:S01]  /*1680*/  IADD3 R6, R12, 0x70, RZ ;  /* 0x000000700c067810 */ /* 0x000fe20007ffe0ff */
[----:B------:R-:W-:Y:S01]  /*1690*/  USHF.R.S32.HI UR18, URZ, 0x1f, UR15 ;  /* 0x0000001f3f127899 */ /* 0x000fe2000801140f */
[----:B------:R-:W-:Y:S01]  /*16a0*/  ISETP.NE.AND P1, PT, R5, 0x1, PT ;  /* 0x000000010500780c */ /* 0x000fe20003f25270 */
[----:B------:R-:W-:Y:S01]  /*16b0*/  IMAD.U32 R2, RZ, RZ, UR11 ;  /* 0x0000000bff027e24 */ /* 0x000fe2000f8e00ff */
[----:B------:R-:W2:Y:S01]  /*16c0*/  SHFL.IDX PT, R5, R10, 0x7, 0x181f ;  /* 0x00f81f000a057f89 */ /* 0x000ea200000e0000 */
[----:B------:R-:W-:Y:S01]  /*16d0*/  ISETP.GE.AND P4, PT, R6, UR14, PT ;  /* 0x0000000e06007c0c */ /* 0x000fe2000bf86270 */
[----:B------:R-:W-:Y:S01]  /*16e0*/  ULDC.64 UR4, c[0x0][0x2b0] ;  /* 0x0000ac0000047ab9 */ /* 0x000fe20000000a00 */
[----:B------:R-:W-:Y:S01]  /*16f0*/  SHF.R.S32.HI R7, RZ, 0x1f, R22 ;  /* 0x0000001fff077819 */ /* 0x000fe20000011416 */
[----:B------:R-:W-:Y:S01]  /*1700*/  UIMAD UR18, UR18, UR4, URZ ;  /* 0x00000004121272a4 */ /* 0x000fe2000f8e023f */
[----:B------:R-:W-:Y:S01]  /*1710*/  LEA R2, R2, R158, 0x6 ;  /* 0x0000009e02027211 */ /* 0x000fe200078e30ff */
[----:B------:R-:W-:Y:S01]  /*1720*/  UIMAD.WIDE.U32 UR16, UR15, UR4, URZ ;  /* 0x000000040f1072a5 */ /* 0x000fe2000f8e003f */
[----:B------:R-:W-:Y:S01]  /*1730*/  SHF.L.U32 R156, R9, 0x1, RZ ;  /* 0x00000001099c7819 */ /* 0x000fe200000006ff */
[----:B------:R-:W-:Y:S01]  /*1740*/  UIMAD UR15, UR15, UR5, UR18 ;  /* 0x000000050f0f72a4 */ /* 0x000fe2000f8e0212 */
[C---:B------:R-:W-:Y:S01]  /*1750*/  IADD3 R8, R2.reuse, UR8, RZ ;  /* 0x0000000802087c10 */ /* 0x040fe2000fffe0ff */
[----:B------:R-:W-:Y:S01]  /*1760*/  IMAD.MOV.U32 R24, RZ, RZ, RZ ;  /* 0x000000ffff187224 */ /* 0x000fe200078e00ff */
[----:B------:R-:W-:Y:S01]  /*1770*/  ISETP.GE.AND P5, PT, R2, UR9, PT ;  /* 0x0000000902007c0c */ /* 0x000fe2000bfa6270 */
[----:B------:R-:W-:Y:S01]  /*1780*/  UIADD3 UR15, UR17, UR15, URZ ;  /* 0x0000000f110f7290 */ /* 0x000fe2000fffe03f */
[----:B------:R-:W-:Y:S01]  /*1790*/  SHF.R.S32.HI R16, RZ, 0x4, R13 ;  /* 0x00000004ff107819 */ /* 0x000fe2000001140d */
[----:B------:R-:W-:Y:S01]  /*17a0*/  @P1 IMAD.HI.U32 R6, R8, c[0x0][0x2bc], RZ ;  /* 0x0000af0008061a27 */ /* 0x000fe200078e00ff */
[----:B------:R-:W-:Y:S01]  /*17b0*/  ISETP.GT.OR P5, PT, R158, 0x3f, P5 ;  /* 0x0000003f9e00780c */ /* 0x000fe20002fa4670 */
[----:B------:R-:W-:Y:S01]  /*17c0*/  USHF.R.S32.HI UR14, URZ, 0x1f, UR10 ;  /* 0x0000001f3f0e7899 */ /* 0x000fe2000801140a */
[----:B------:R-:W-:Y:S01]  /*17d0*/  LEA.HI R155, R23, R208, RZ, 0x5 ;  /* 0x000000d0179b7211 */ /* 0x000fe200078f28ff */
[----:B------:R-:W-:Y:S01]  /*17e0*/  IMAD.MOV.U32 R2, RZ, RZ, R8 ;  /* 0x000000ffff027224 */ /* 0x000fe200078e0008 */
[----:B------:R-:W-:Y:S01]  /*17f0*/  @P1 SHF.R.U32.HI R2, RZ, c[0x0][0x2c0], R6 ;  /* 0x0000b000ff021a19 */ /* 0x000fe20000011606 */
[----:B------:R-:W-:Y:S01]  /*1800*/  ULDC.64 UR4, c[0x0][0x1e8] ;  /* 0x00007a0000047ab9 */ /* 0x000fe20000000a00 */
[----:B------:R-:W-:Y:S01]  /*1810*/  LEA.HI R6, R7, R22, RZ, 0x3 ;  /* 0x0000001607067211 */ /* 0x000fe200078f18ff */
[----:B------:R-:W-:Y:S01]  /*1820*/  STL [R1+0x4], R156 ;  /* 0x0000049c01007387 */ /* 0x000fe20000100800 */
[----:B-123--:R-:W-:-:S02]  /*1830*/  @!P4 IMAD.WIDE R10, R132, 0x2, R4 ;  /* 0x00000002840ac825 */ /* 0x00efc400078e0204 */
[----:B------:R-:W-:-:S03]  /*1840*/  LOP3.LUT R134, R6, 0xfffffff8, RZ, 0xc0, !PT ;  /* 0xfffffff806867812 */ /* 0x000fc600078ec0ff */
[----:B------:R-:W-:Y:S01]  /*1850*/  @!P5 IADD3 R7, P2, R2, UR16, RZ ;  /* 0x000000100207dc10 */ /* 0x000fe2000ff5e0ff */
[----:B------:R-:W-:Y:S01]  /*1860*/  @!PT LDS RZ, [RZ] ;  /* 0x00000000fffff984 */ /* 0x000fe20000000800 */
[----:B------:R1:W-:Y:S01]  /*1870*/  @!P4 LDGSTS.E.BYPASS.LTC128B.128 [R156+0xb900], [R10.64], !P3 ;  /* 0x0b9000000a9ccfae */ /* 0x0003e2000d901d4c */
[----:B------:R-:W-:Y:S02]  /*1880*/  @!P4 IMAD.WIDE R4, R134, 0x2, R4 ;  /* 0x000000028604c825 */ /* 0x000fe400078e0204 */
[C---:B------:R-:W-:Y:S02]  /*1890*/  @!P5 LEA.HI.X.SX32 R9, R2.reuse, UR15, 0x1, P2 ;  /* 0x0000000f0209dc11 */ /* 0x040fe400090f0eff */
[C---:B------:R-:W-:Y:S01]  /*18a0*/  @!P5 LEA R6, P2, R7.reuse, c[0x0][0x2a0], 0x2 ;  /* 0x0000a8000706da11 */ /* 0x040fe200078410ff */
[----:B------:R2:W-:Y:S03]  /*18b0*/  @!P4 LDGSTS.E.BYPASS.LTC128B.128 [R156+0xf900], [R4.64], !P0 ;  /* 0x0f900000049ccfae */ /* 0x0005e6000c101d4c */
[----:B------:R-:W-:Y:S01]  /*18c0*/  @!P5 LEA.HI.X R7, R7, c[0x0][0x2a4], R9, 0x2, P2 ;  /* 0x0000a9000707da11 */ /* 0x000fe200010f1409 */
[----:B------:R-:W0:Y:S04]  /*18d0*/  LDGDEPBAR ;  /* 0x00000000000079af */ /* 0x000e280000000000 */
[----:B------:R-:W-:Y:S06]  /*18e0*/  BAR.SYNC.DEFER_BLOCKING 0x0 ;  /* 0x0000000000007b1d */ /* 0x000fec0000010000 */
[----:B------:R-:W3:Y:S01]  /*18f0*/  @!P5 LDG.E R24, [R6.64] ;  /* 0x0000000c0618d981 */ /* 0x000ee2000c1e1900 */
[----:B------:R-:W-:Y:S01]  /*1900*/  IADD3 R2, -R2, RZ, RZ ;  /* 0x000000ff02027210 */ /* 0x000fe20007ffe1ff */
[----:B------:R-:W-:Y:S01]  /*1910*/  UIMAD UR18, UR14, UR4, URZ ;  /* 0x000000040e1272a4 */ /* 0x000fe2000f8e023f */
[----:B------:R-:W-:Y:S01]  /*1920*/  ISETP.GE.AND P4, PT, R132, c[0x0][0x1d4], PT ;  /* 0x0000750084007a0c */ /* 0x000fe20003f86270 */
[----:B------:R-:W-:Y:S01]  /*1930*/  UIMAD.WIDE.U32 UR20, UR10, UR4, URZ ;  /* 0x000000040a1472a5 */ /* 0x000fe2000f8e003f */
[----:B------:R-:W-:Y:S01]  /*1940*/  ISETP.GE.AND P3, PT, R22, c[0x0][0x1d4], PT ;  /* 0x0000750016007a0c */ /* 0x000fe20003f66270 */
[----:B------:R-:W-:Y:S01]  /*1950*/  IMAD R25, R2, c[0x0][0x2b8], R8 ;  /* 0x0000ae0002197a24 */ /* 0x000fe200078e0208 */
[----:B------:R-:W-:Y:S01]  /*1960*/  UIMAD UR18, UR10, UR5, UR18 ;  /* 0x000000050a1272a4 */ /* 0x000fe2000f8e0212 */
[----:B------:R-:W-:Y:S01]  /*1970*/  SHF.R.S32.HI R157, RZ, 0x1f, R132 ;  /* 0x0000001fff9d7819 */ /* 0x000fe20000011484 */
[----:B------:R-:W-:Y:S01]  /*1980*/  UIMAD UR9, UR11, -0x40, UR9 ;  /* 0xffffffc00b0978a4 */ /* 0x000fe2000f8e0209 */
[----:B--2---:R-:W-:Y:S01]  /*1990*/  IMAD.WIDE.U32 R4, R25, c[0x0][0x1e0], RZ ;  /* 0x0000780019047a25 */ /* 0x004fe200078e00ff */
[----:B------:R-:W-:Y:S01]  /*19a0*/  SHF.R.S32.HI R20, RZ, 0x1f, R25 ;  /* 0x0000001fff147819 */ /* 0x000fe20000011419 */
[----:B------:R-:W-:Y:S01]  /*19b0*/  UIADD3 UR18, UR21, UR18, URZ ;  /* 0x0000001215127290 */ /* 0x000fe2000fffe03f */
[----:B------:R-:W-:Y:S01]  /*19c0*/  STL [R1+0x34], R25 ;  /* 0x0000341901007387 */ /* 0x000fe20000100800 */
[----:B------:R-:W-:Y:S01]  /*19d0*/  ULDC.64 UR4, c[0x0][0x210] ;  /* 0x0000840000047ab9 */ /* 0x000fe20000000a00 */
[----:B------:R-:W-:Y:S01]  /*19e0*/  IADD3 R33, -R17, UR9, RZ ;  /* 0x0000000911217c10 */ /* 0x000fe2000fffe1ff */
[----:B------:R-:W-:Y:S01]  /*19f0*/  IMAD R2, R20, c[0x0][0x1e0], RZ ;  /* 0x0000780014027a24 */ /* 0x000fe200078e02ff */
[----:B------:R-:W-:-:S02]  /*1a00*/  UIMAD UR14, UR14, UR4, URZ ;  /* 0x000000040e0e72a4 */ /* 0x000fc4000f8e023f */
[----:B------:R-:W-:Y:S01]  /*1a10*/  ISETP.GE.AND P6, PT, R33, 0x1, PT ;  /* 0x000000012100780c */ /* 0x000fe20003fc6270 */
[----:B------:R-:W-:Y:S01]  /*1a20*/  IMAD R2, R25, c[0x0][0x1e4], R2 ;  /* 0x0000790019027a24 */ /* 0x000fe200078e0202 */
[C---:B------:R-:W-:Y:S01]  /*1a30*/  ISETP.GE.AND P5, PT, R33.reuse, 0x11, PT ;  /* 0x000000112100780c */ /* 0x040fe20003fa6270 */
[----:B------:R-:W-:Y:S01]  /*1a40*/  UIMAD.WIDE.U32 UR22, UR10, UR4, URZ ;  /* 0x000000040a1672a5 */ /* 0x000fe2000f8e003f */
[----:B------:R-:W-:Y:S01]  /*1a50*/  ISETP.GE.AND P2, PT, R33, 0x21, PT ;  /* 0x000000212100780c */ /* 0x000fe20003f46270 */
[----:B------:R-:W-:Y:S01]  /*1a60*/  IMAD.IADD R5, R5, 0x1, R2 ;  /* 0x0000000105057824 */ /* 0x000fe200078e0202 */
[----:B------:R-:W-:Y:S02]  /*1a70*/  UIMAD UR4, UR10, UR5, UR14 ;  /* 0x000000050a0472a4 */ /* 0x000fe4000f8e020e */
[----:B------:R-:W-:Y:S02]  /*1a80*/  UISETP.GT.AND UP0, UPT, UR11, UR7, UPT ;  /* 0x000000070b00728c */ /* 0x000fe4000bf04270 */
[----:B------:R-:W-:Y:S01]  /*1a90*/  UIADD3 UR4, UR23, UR4, URZ ;  /* 0x0000000417047290 */ /* 0x000fe2000fffe03f */
[----:B---3--:R-:W-:Y:S01]  /*1aa0*/  SHF.R.S32.HI R21, RZ, 0x1f, R24 ;  /* 0x0000001fff157819 */ /* 0x008fe20000011418 */
[----:B------:R-:W-:Y:S01]  /*1ab0*/  IMAD.WIDE.U32 R4, R24, c[0x0][0x1f0], R4 ;  /* 0x00007c0018047a25 */ /* 0x000fe200078e0004 */
[----:B------:R-:W-:Y:S03]  /*1ac0*/  STL [R1+0x2c], R24 ;  /* 0x00002c1801007387 */ /* 0x000fe60000100800 */
[----:B------:R-:W-:Y:S01]  /*1ad0*/  IMAD R6, R21, c[0x0][0x1f0], RZ ;  /* 0x00007c0015067a24 */ /* 0x000fe200078e02ff */
[----:B------:R-:W-:-:S03]  /*1ae0*/  IADD3 R2, P0, R4, UR20, RZ ;  /* 0x0000001404027c10 */ /* 0x000fc6000ff1e0ff */
[----:B------:R-:W-:-:S05]  /*1af0*/  IMAD R6, R24, c[0x0][0x1f4], R6 ;  /* 0x00007d0018067a24 */ /* 0x000fca00078e0206 */
[----:B------:R-:W-:Y:S02]  /*1b00*/  IADD3.X R4, R5, UR18, R6, P0, !PT ;  /* 0x0000001205047c10 */ /* 0x000fe400087fe406 */
[----:B------:R-:W-:-:S04]  /*1b10*/  LEA R6, P0, R2, c[0x0][0x1c8], 0x1 ;  /* 0x0000720002067a11 */ /* 0x000fc800078008ff */
[----:B------:R-:W-:Y:S01]  /*1b20*/  LEA.HI.X R2, R2, c[0x0][0x1cc], R4, 0x1, P0 ;  /* 0x0000730002027a11 */ /* 0x000fe200000f0c04 */
[----:B-1----:R-:W-:Y:S01]  /*1b30*/  SHFL.IDX PT, R10, R6, RZ, 0x181f ;  /* 0x00181fff060a7589 */ /* 0x002fe200000e0000 */
[----:B------:R-:W-:-:S03]  /*1b40*/  ISETP.GT.AND P0, PT, R33, 0x30, PT ;  /* 0x000000302100780c */ /* 0x000fc60003f04270 */
[----:B------:R-:W1:Y:S04]  /*1b50*/  SHFL.IDX PT, R11, R2, RZ, 0x181f ;  /* 0x00181fff020b7589 */ /* 0x000e6800000e0000 */
[----:B------:R-:W-:Y:S04]  /*1b60*/  SHFL.IDX PT, R4, R6, 0x1, 0x181f ;  /* 0x00381f0006047f89 */ /* 0x000fe800000e0000 */
[----:B------:R-:W2:Y:S04]  /*1b70*/  SHFL.IDX PT, R5, R2, 0x1, 0x181f ;  /* 0x00381f0002057f89 */ /* 0x000ea800000e0000 */
[----:B------:R-:W-:Y:S04]  /*1b80*/  SHFL.IDX PT, R8, R6, 0x2, 0x181f ;  /* 0x00581f0006087f89 */ /* 0x000fe800000e0000 */
[----:B------:R-:W3:Y:S04]  /*1b90*/  SHFL.IDX PT, R9, R2, 0x2, 0x181f ;  /* 0x00581f0002097f89 */ /* 0x000ee800000e0000 */
[----:B------:R-:W-:Y:S04]  /*1ba0*/  SHFL.IDX PT, R6, R6, 0x3, 0x181f ;  /* 0x00781f0006067f89 */ /* 0x000fe800000e0000 */
[----:B------:R4:W5:Y:S01]  /*1bb0*/  SHFL.IDX PT, R7, R2, 0x3, 0x181f ;  /* 0x00781f0002077f89 */ /* 0x00096200000e0000 */
[----:B-1----:R-:W-:-:S05]  /*1bc0*/  @P6 IMAD.WIDE R14, R132, 0x2, R10 ;  /* 0x00000002840e6825 */ /* 0x002fca00078e020a */
[----:B------:R1:W-:Y:S01]  /*1bd0*/  @P6 LDGSTS.E.BYPASS.LTC128B.128 [R156+0x4100], [R14.64], !P4 ;  /* 0x041000000e9c6fae */ /* 0x0003e2000e101d4c */
[----:B----4-:R-:W-:Y:S01]  /*1be0*/  LEA.HI R2, R13, R16, RZ, 0x1 ;  /* 0x000000100d027211 */ /* 0x010fe200078f08ff */
[----:B------:R-:W-:-:S03]  /*1bf0*/  @P6 IMAD.WIDE R12, R134, 0x2, R10 ;  /* 0x00000002860c6825 */ /* 0x000fc600078e020a */
[----:B------:R-:W-:Y:S01]  /*1c00*/  LOP3.LUT R2, R2, 0xfffffffe, RZ, 0xc0, !PT ;  /* 0xfffffffe02027812 */ /* 0x000fe200078ec0ff */
[----:B--2---:R-:W-:Y:S01]  /*1c10*/  @P5 IMAD.WIDE R10, R132, 0x2, R4 ;  /* 0x00000002840a5825 */ /* 0x004fe200078e0204 */
[----:B------:R2:W-:Y:S02]  /*1c20*/  @P6 LDGSTS.E.BYPASS.LTC128B.128 [R156+0x6100], [R12.64], !P3 ;  /* 0x061000000c9c6fae */ /* 0x0005e4000d901d4c */
[----:B------:R-:W-:Y:S02]  /*1c30*/  IADD3 R16, R16, -R2, RZ ;  /* 0x8000000210107210 */ /* 0x000fe40007ffe0ff */
[----:B------:R3:W-:Y:S01]  /*1c40*/  @P5 LDGSTS.E.BYPASS.LTC128B.128 [R156+0x4900], [R10.64], !P4 ;  /* 0x049000000a9c5fae */ /* 0x0007e2000e101d4c */
[----:B------:R-:W-:-:S04]  /*1c50*/  SHF.L.U32 R2, R34, 0x6, RZ ;  /* 0x0000000622027819 */ /* 0x000fc800000006ff */
[----:B------:R-:W-:Y:S01]  /*1c60*/  LOP3.LUT R2, R2, 0x1c0, RZ, 0xc0, !PT ;  /* 0x000001c002027812 */ /* 0x000fe200078ec0ff */
[----:B--2---:R-:W-:-:S04]  /*1c70*/  @P5 IMAD.WIDE R12, R134, 0x2, R4 ;  /* 0x00000002860c5825 */ /* 0x004fc800078e0204 */
[--C-:B---3--:R-:W-:Y:S01]  /*1c80*/  @P2 IMAD.WIDE R10, R132, 0x2, R8.reuse ;  /* 0x00000002840a2825 */ /* 0x108fe200078e0208 */
[----:B------:R2:W-:Y:S01]  /*1c90*/  @P5 LDGSTS.E.BYPASS.LTC128B.128 [R156+0x6900], [R12.64], !P3 ;  /* 0x069000000c9c5fae */ /* 0x0005e2000d901d4c */
[----:B------:R-:W-:Y:S02]  /*1ca0*/  ISETP.GE.AND P5, PT, R22, c[0x0][0x1d4], PT ;  /* 0x0000750016007a0c */ /* 0x000fe40003fa6270 */
[----:B------:R-:W-:Y:S01]  /*1cb0*/  @P2 IMAD.WIDE R8, R134, 0x2, R8 ;  /* 0x0000000286082825 */ /* 0x000fe200078e0208 */
[----:B------:R3:W-:Y:S03]  /*1cc0*/  @P2 LDGSTS.E.BYPASS.LTC128B.128 [R156+0x5100], [R10.64], !P4 ;  /* 0x051000000a9c2fae */ /* 0x0007e6000e101d4c */
[--C-:B-----5:R-:W-:Y:S01]  /*1cd0*/  @P0 IMAD.WIDE R4, R132, 0x2, R6.reuse ;  /* 0x0000000284040825 */ /* 0x120fe200078e0206 */
[----:B------:R4:W-:Y:S03]  /*1ce0*/  @P2 LDGSTS.E.BYPASS.LTC128B.128 [R156+0x7100], [R8.64], !P3 ;  /* 0x07100000089c2fae */ /* 0x0009e6000d901d4c */
[----:B------:R-:W-:Y:S01]  /*1cf0*/  @P0 IMAD.WIDE R6, R134, 0x2, R6 ;  /* 0x0000000286060825 */ /* 0x000fe200078e0206 */
[----:B------:R5:W-:Y:S04]  /*1d00*/  @P0 LDGSTS.E.BYPASS.LTC128B.128 [R156+0x5900], [R4.64], !P4 ;  /* 0x05900000049c0fae */ /* 0x000be8000e101d4c */
[----:B------:R1:W-:Y:S04]  /*1d10*/  @P0 LDGSTS.E.BYPASS.LTC128B.128 [R156+0x7900], [R6.64], !P3 ;  /* 0x07900000069c0fae */ /* 0x0003e8000d901d4c */
[----:B------:R-:W0:Y:S01]  /*1d20*/  LDGDEPBAR ;  /* 0x00000000000079af */ /* 0x000e220000000000 */
[----:B--2---:R-:W-:-:S04]  /*1d30*/  IMAD.WIDE.U32 R12, R25, c[0x0][0x208], RZ ;  /* 0x00008200190c7a25 */ /* 0x004fc800078e00ff */
[----:B----4-:R-:W-:Y:S02]  /*1d40*/  IMAD.SHL.U32 R8, R17, 0x8, RZ ;  /* 0x0000000811087824 */ /* 0x010fe400078e00ff */
[----:B-----5:R-:W-:Y:S01]  /*1d50*/  IMAD.SHL.U32 R4, R18, 0x40, RZ ;  /* 0x0000004012047824 */ /* 0x020fe200078e00ff */
[----:B------:R-:W-:Y:S02]  /*1d60*/  SHF.L.U32 R5, R16, 0x3, RZ ;  /* 0x0000000310057819 */ /* 0x000fe400000006ff */
[----:B------:R-:W-:Y:S01]  /*1d70*/  LOP3.LUT R8, R2, 0x8, R8, 0xf8, !PT ;  /* 0x0000000802087812 */ /* 0x000fe200078ef808 */
[----:B------:R-:W-:-:S04]  /*1d80*/  DEPBAR.LE SB0, 0x1 ;  /* 0x000080400000791a */ /* 0x000fc80000000000 */
[----:B------:R-:W-:-:S04]  /*1d90*/  DEPBAR.LE SB0, 0x0 ;  /* 0x000080000000791a */ /* 0x000fc80000000000 */
[----:B------:R-:W-:Y:S02]  /*1da0*/  LOP3.LUT R4, R4, 0x1c0, RZ, 0xc0, !PT ;  /* 0x000001c004047812 */ /* 0x000fe400078ec0ff */
[----:B-1----:R-:W-:Y:S02]  /*1db0*/  SHF.R.U32.HI R6, RZ, 0x3, R2 ;  /* 0x00000003ff067819 */ /* 0x002fe40000011602 */
[----:B------:R-:W-:Y:S01]  /*1dc0*/  LOP3.LUT R7, R4, 0x8, R5, 0xf8, !PT ;  /* 0x0000000804077812 */ /* 0x000fe200078ef805 */
[----:B------:R-:W-:Y:S01]  /*1dd0*/  IMAD.SHL.U32 R5, R19, 0x40, RZ ;  /* 0x0000004013057824 */ /* 0x000fe200078e00ff */
[----:B------:R-:W-:Y:S02]  /*1de0*/  SHF.R.U32.HI R4, RZ, 0x3, R4 ;  /* 0x00000003ff047819 */ /* 0x000fe40000011604 */
[----:B------:R-:W-:Y:S02]  /*1df0*/  SHF.L.U32 R2, R155, 0x5, RZ ;  /* 0x000000059b027819 */ /* 0x000fe400000006ff */
[----:B------:R-:W-:-:S02]  /*1e00*/  LOP3.LUT R6, R8, R6, RZ, 0x3c, !PT ;  /* 0x0000000608067212 */ /* 0x000fc400078e3cff */
[----:B------:R-:W-:Y:S02]  /*1e10*/  LOP3.LUT R154, R7, R4, RZ, 0x3c, !PT ;  /* 0x00000004079a7212 */ /* 0x000fe400078e3cff */
[----:B------:R-:W-:Y:S02]  /*1e20*/  LOP3.LUT R153, R5, 0xfffffe00, RZ, 0xc0, !PT ;  /* 0xfffffe0005997812 */ /* 0x000fe400078ec0ff */
[----:B------:R-:W-:Y:S02]  /*1e30*/  LOP3.LUT R4, R2, 0x7ffffc00, RZ, 0xc0, !PT ;  /* 0x7ffffc0002047812 */ /* 0x000fe400078ec0ff */
[----:B------:R-:W-:Y:S02]  /*1e40*/  LEA R2, R16, R6, 0x9 ;  /* 0x0000000610027211 */ /* 0x000fe400078e48ff */
[----:B------:R-:W-:-:S03]  /*1e50*/  IADD3 R4, R154, R153, R4 ;  /* 0x000000999a047210 */ /* 0x000fc60007ffe004 */
[----:B------:R-:W-:Y:S01]  /*1e60*/  IMAD.SHL.U32 R232, R2, 0x2, RZ ;  /* 0x0000000202e87824 */ /* 0x000fe200078e00ff */
[----:B------:R-:W-:Y:S01]  /*1e70*/  BAR.SYNC.DEFER_BLOCKING 0x0 ;  /* 0x0000000000007b1d */ /* 0x000fe20000010000 */
[----:B------:R-:W-:Y:S01]  /*1e80*/  SHF.L.U32 R239, R4, 0x1, RZ ;  /* 0x0000000104ef7819 */ /* 0x000fe200000006ff */
[----:B------:R-:W-:Y:S02]  /*1e90*/  IMAD R2, R20, c[0x0][0x208], RZ ;  /* 0x0000820014027a24 */ /* 0x000fe400078e02ff */
[----:B------:R-:W-:Y:S02]  /*1ea0*/  IADD3 R243, R232, 0x4120, RZ ;  /* 0x00004120e8f37810 */ /* 0x000fe40007ffe0ff */
[----:B------:R-:W-:Y:S01]  /*1eb0*/  IMAD R2, R25, c[0x0][0x20c], R2 ;  /* 0x0000830019027a24 */ /* 0x000fe200078e0202 */
[----:B------:R-:W-:Y:S01]  /*1ec0*/  LEA R240, R0, R239, 0x1 ;  /* 0x000000ef00f07211 */ /* 0x000fe200078e08ff */
[----:B------:R-:W-:-:S03]  /*1ed0*/  IMAD R241, R3, 0x2, R239 ;  /* 0x0000000203f17824 */ /* 0x000fc600078e02ef */
[----:B------:R-:W-:Y:S01]  /*1ee0*/  IADD3 R13, R13, R2, RZ ;  /* 0x000000020d0d7210 */ /* 0x000fe20007ffe0ff */
[----:B------:R-:W-:Y:S01]  /*1ef0*/  IMAD R2, R21, c[0x0][0x218], RZ ;  /* 0x0000860015027a24 */ /* 0x000fe200078e02ff */
[----:B------:R-:W-:Y:S02]  /*1f00*/  LEA R242, R0, R241, 0x1 ;  /* 0x000000f100f27211 */ /* 0x000fe400078e08ff */
[----:B------:R-:W-:Y:S01]  /*1f10*/  LEA R244, R3, R240, 0x1 ;  /* 0x000000f003f47211 */ /* 0x000fe200078e08ff */
[----:B------:R-:W-:-:S04]  /*1f20*/  IMAD.WIDE.U32 R12, R24, c[0x0][0x218], R12 ;  /* 0x00008600180c7a25 */ /* 0x000fc800078e000c */
[----:B------:R-:W-:Y:S01]  /*1f30*/  IMAD R2, R24, c[0x0][0x21c], R2 ;  /* 0x0000870018027a24 */ /* 0x000fe200078e0202 */
[----:B------:R-:W-:Y:S01]  /*1f40*/  IADD3 R14, P2, R12, UR22, RZ ;  /* 0x000000160c0e7c10 */ /* 0x000fe2000ff5e0ff */
[----:B------:R-:W-:Y:S01]  /*1f50*/  IMAD.WIDE R24, R132, 0x2, RZ ;  /* 0x0000000284187825 */ /* 0x000fe200078e02ff */
[----:B------:R-:W-:Y:S02]  /*1f60*/  LDSM.16.M88.4 R4, [R239+0xa100] ;  /* 0x00a10000ef04783b */ /* 0x000fe40000000200 */
[C---:B------:R-:W-:Y:S02]  /*1f70*/  LEA R12, P0, R14.reuse, c[0x0][0x1f8], 0x1 ;  /* 0x00007e000e0c7a11 */ /* 0x040fe400078008ff */
[----:B------:R-:W-:Y:S01]  /*1f80*/  IADD3.X R2, R13, UR4, R2, P2, !PT ;  /* 0x000000040d027c10 */ /* 0x000fe200097fe402 */
[----:B------:R-:W1:Y:S03]  /*1f90*/  LDSM.16.M88.4 R16, [R232+0x4100] ;  /* 0x00410000e810783b */ /* 0x000e660000000200 */
[----:B------:R-:W-:Y:S01]  /*1fa0*/  LEA.HI.X R2, R14, c[0x0][0x1fc], R2, 0x1, P0 ;  /* 0x00007f000e027a11 */ /* 0x000fe200000f0c02 */
[----:B------:R-:W-:Y:S01]  /*1fb0*/  LDSM.16.M88.4 R36, [R232+0x4900] ;  /* 0x00490000e824783b */ /* 0x000fe20000000200 */
[----:B------:R-:W-:-:S03]  /*1fc0*/  LOP3.LUT P0, RZ, R34, 0x2, RZ, 0xc0, !PT ;  /* 0x0000000222ff7812 */ /* 0x000fc6000780c0ff */
[----:B------:R-:W-:Y:S04]  /*1fd0*/  LDSM.16.M88.4 R40, [R232+0x5100] ;  /* 0x00510000e828783b */ /* 0x000fe80000000200 */
[----:B------:R-:W-:Y:S04]  /*1fe0*/  LDSM.16.M88.4 R48, [R232+0x5900] ;  /* 0x00590000e830783b */ /* 0x000fe80000000200 */
[----:B------:R-:W-:Y:S04]  /*1ff0*/  SHFL.IDX PT, R20, R12, RZ, 0x181f ;  /* 0x00181fff0c147589 */ /* 0x000fe800000e0000 */
[----:B------:R-:W2:Y:S04]  /*2000*/  SHFL.IDX PT, R13, R12, 0x2, 0x181f ;  /* 0x00581f000c0d7f89 */ /* 0x000ea800000e0000 */
[----:B------:R-:W-:Y:S04]  /*2010*/  SHFL.IDX PT, R21, R2, RZ, 0x181f ;  /* 0x00181fff02157589 */ /* 0x000fe800000e0000 */
[----:B------:R-:W-:Y:S04]  /*2020*/  SHFL.IDX PT, R30, R12, 0x3, 0x181f ;  /* 0x00781f000c1e7f89 */ /* 0x000fe800000e0000 */
[----:B------:R-:W4:Y:S04]  /*2030*/  SHFL.IDX PT, R31, R2, 0x2, 0x181f ;  /* 0x00581f00021f7f89 */ /* 0x000f2800000e0000 */
[----:B------:R-:W-:Y:S01]  /*2040*/  SHFL.IDX PT, R32, R2, 0x1, 0x181f ;  /* 0x00381f0002207f89 */ /* 0x000fe200000e0000 */
[----:B-1----:R-:W-:Y:S03]  /*2050*/  HMMA.16816.F32.BF16 R64, R4, R16, RZ ;  /* 0x000000100440723c */ /* 0x002fe600000418ff */
[----:B---3--:R-:W1:Y:S01]  /*2060*/  LDSM.16.M88.4 R8, [R239+0x8100] ;  /* 0x00810000ef08783b */ /* 0x008e620000000200 */
[----:B--2---:R-:W-:-:S04]  /*2070*/  IADD3 R14, P2, R24, R13, RZ ;  /* 0x0000000d180e7210 */ /* 0x004fc80007f5e0ff */
[C---:B------:R-:W-:Y:S08]  /*2080*/  HMMA.16816.F32.BF16 R68, R4.reuse, R36, RZ ;  /* 0x000000240444723c */ /* 0x040ff000000418ff */
[----:B------:R-:W-:Y:S01]  /*2090*/  HMMA.16816.F32.BF16 R72, R4, R40, RZ ;  /* 0x000000280448723c */ /* 0x000fe200000418ff */
[----:B----4-:R-:W-:-:S07]  /*20a0*/  IMAD.X R15, R25, 0x1, R31, P2 ;  /* 0x00000001190f7824 */ /* 0x010fce00010e061f */
[C---:B------:R-:W-:Y:S08]  /*20b0*/  HMMA.16816.F32.BF16 R76, R4.reuse, R48, RZ ;  /* 0x00000030044c723c */ /* 0x040ff000000418ff */
[C---:B------:R-:W-:Y:S08]  /*20c0*/  HMMA.16816.F32.BF16 R84, R4.reuse, R18, RZ ;  /* 0x000000120454723c */ /* 0x040ff000000418ff */
[C---:B------:R-:W-:Y:S08]  /*20d0*/  HMMA.16816.F32.BF16 R92, R4.reuse, R38, RZ ;  /* 0x00000026045c723c */ /* 0x040ff000000418ff */
[C---:B------:R-:W-:Y:S08]  /*20e0*/  HMMA.16816.F32.BF16 R100, R4.reuse, R42, RZ ;  /* 0x0000002a0464723c */ /* 0x040ff000000418ff */
[----:B------:R-:W-:Y:S01]  /*20f0*/  HMMA.16816.F32.BF16 R96, R4, R50, RZ ;  /* 0x000000320460723c */ /* 0x000fe200000418ff */
[----:B------:R-:W2:Y:S04]  /*2100*/  SHFL.IDX PT, R6, R12, 0x1, 0x181f ;  /* 0x00381f000c067f89 */ /* 0x000ea800000e0000 */
[----:B------:R3:W4:Y:S02]  /*2110*/  SHFL.IDX PT, R7, R2, 0x3, 0x181f ;  /* 0x00781f0002077f89 */ /* 0x00072400000e0000 */
[----:B------:R-:W-:Y:S01]  /*2120*/  IMAD.WIDE R4, R134, 0x2, RZ ;  /* 0x0000000286047825 */ /* 0x000fe200078e02ff */
[C---:B-1----:R-:W-:Y:S08]  /*2130*/  HMMA.16816.F32.BF16 R108, R8.reuse, R16, RZ ;  /* 0x00000010086c723c */ /* 0x042ff000000418ff */
[C---:B------:R-:W-:Y:S01]  /*2140*/  HMMA.16816.F32.BF16 R140, R8.reuse, R18, RZ ;  /* 0x00000012088c723c */ /* 0x040fe200000418ff */
[----:B------:R-:W-:Y:S07]  /*2150*/  LDSM.16.M88.4 R16, [R241+0xa100] ;  /* 0x00a10000f110783b */ /* 0x000fee0000000200 */
[----:B------:R-:W-:Y:S01]  /*2160*/  HMMA.16816.F32.BF16 R104, R8, R36, RZ ;  /* 0x000000240868723c */ /* 0x000fe200000418ff */
[----:B--2---:R-:W-:-:S02]  /*2170*/  IADD3 R22, P6, R24, R6, RZ ;  /* 0x0000000618167210 */ /* 0x004fc40007fde0ff */
[----:B---3--:R-:W-:Y:S02]  /*2180*/  IADD3 R2, R232, 0x4100, RZ ;  /* 0x00004100e8027810 */ /* 0x008fe40007ffe0ff */
[----:B------:R-:W-:Y:S02]  /*2190*/  IADD3.X R23, R25, R32, RZ, P6, !PT ;  /* 0x0000002019177210 */ /* 0x000fe400037fe4ff */
[----:B------:R-:W-:Y:S01]  /*21a0*/  @P0 IADD3 R243, R2, -0x20, RZ ;  /* 0xffffffe002f30810 */ /* 0x000fe20007ffe0ff */
[----:B------:R-:W-:Y:S01]  /*21b0*/  HMMA.16816.F32.BF16 R112, R8, R38, RZ ;  /* 0x000000260870723c */ /* 0x000fe200000418ff */
[----:B------:R-:W-:Y:S01]  /*21c0*/  IADD3 R26, P0, R20, R24, RZ ;  /* 0x00000018141a7210 */ /* 0x000fe20007f1e0ff */
[----:B------:R-:W-:Y:S01]  /*21d0*/  IMAD.MOV.U32 R2, RZ, RZ, 0x40 ;  /* 0x00000040ff027424 */ /* 0x000fe200078e00ff */
[----:B------:R-:W-:Y:S01]  /*21e0*/  ISETP.GE.AND P6, PT, R132, c[0x0][0x1d4], PT ;  /* 0x0000750084007a0c */ /* 0x000fe20003fc6270 */
[----:B------:R-:W1:Y:S01]  /*21f0*/  LDSM.16.M88.4 R56, [R243] ;  /* 0x00000000f338783b */ /* 0x000e620000000200 */
[----:B------:R-:W-:-:S02]  /*2200*/  IADD3.X R27, R21, R25, RZ, P0, !PT ;  /* 0x00000019151b7210 */ /* 0x000fc400007fe4ff */
[----:B------:R-:W-:Y:S01]  /*2210*/  IADD3 R28, P0, R24, R30, RZ ;  /* 0x0000001e181c7210 */ /* 0x000fe20007f1e0ff */
[----:B------:R-:W2:Y:S01]  /*2220*/  LDSM.16.M88.4 R52, [R243+0x800] ;  /* 0x00080000f334783b */ /* 0x000ea20000000200 */
[----:B------:R-:W-:Y:S01]  /*2230*/  IADD3 R24, P2, R20, R4, RZ ;  /* 0x0000000414187210 */ /* 0x000fe20007f5e0ff */
[C---:B------:R-:W-:Y:S01]  /*2240*/  HMMA.16816.F32.BF16 R60, R8.reuse, R48, RZ ;  /* 0x00000030083c723c */ /* 0x040fe200000418ff */
[----:B----4-:R-:W-:Y:S01]  /*2250*/  IADD3.X R29, R25, R7, RZ, P0, !PT ;  /* 0x00000007191d7210 */ /* 0x010fe200007fe4ff */
[----:B------:R-:W-:Y:S01]  /*2260*/  LDSM.16.M88.4 R44, [R243+0x1000] ;  /* 0x00100000f32c783b */ /* 0x000fe20000000200 */
[----:B------:R-:W-:Y:S02]  /*2270*/  IADD3.X R25, R21, R5, RZ, P2, !PT ;  /* 0x0000000515197210 */ /* 0x000fe400017fe4ff */
[C---:B------:R-:W-:Y:S01]  /*2280*/  IADD3 R12, P2, R4.reuse, R13, RZ ;  /* 0x0000000d040c7210 */ /* 0x040fe20007f5e0ff */
[----:B------:R-:W3:Y:S01]  /*2290*/  LDSM.16.M88.4 R36, [R243+0x1800] ;  /* 0x00180000f324783b */ /* 0x000ee20000000200 */
[----:B------:R-:W-:Y:S01]  /*22a0*/  IADD3 R20, P0, R4, R6, RZ ;  /* 0x0000000604147210 */ /* 0x000fe20007f1e0ff */
[----:B------:R-:W-:Y:S01]  /*22b0*/  HMMA.16816.F32.BF16 R88, R8, R40, RZ ;  /* 0x000000280858723c */ /* 0x000fe200000418ff */
[----:B------:R-:W-:-:S02]  /*22c0*/  IADD3.X R13, R5, R31, RZ, P2, !PT ;  /* 0x0000001f050d7210 */ /* 0x000fc400017fe4ff */
[----:B------:R-:W-:Y:S01]  /*22d0*/  ISETP.LT.OR P2, PT, R33, 0x1, P6 ;  /* 0x000000012100780c */ /* 0x000fe20003741670 */
[----:B------:R-:W-:Y:S01]  /*22e0*/  IMAD.X R21, R5, 0x1, R32, P0 ;  /* 0x0000000105157824 */ /* 0x000fe200000e0620 */
[----:B------:R-:W-:Y:S02]  /*22f0*/  IADD3 R30, P0, R4, R30, RZ ;  /* 0x0000001e041e7210 */ /* 0x000fe40007f1e0ff */
[----:B------:R-:W-:Y:S01]  /*2300*/  IADD3 R251, R243, 0x800, RZ ;  /* 0x00000800f3fb7810 */ /* 0x000fe20007ffe0ff */
[----:B------:R-:W-:Y:S01]  /*2310*/  HMMA.16816.F32.BF16 R80, R8, R42, RZ ;  /* 0x0000002a0850723c */ /* 0x000fe200000418ff */
[----:B------:R-:W-:Y:S02]  /*2320*/  IADD3.X R31, R5, R7, RZ, P0, !PT ;  /* 0x00000007051f7210 */ /* 0x000fe400007fe4ff */
[----:B------:R-:W-:Y:S01]  /*2330*/  ISETP.LT.OR P0, PT, R33, 0x1, P5 ;  /* 0x000000012100780c */ /* 0x000fe20002f01670 */
[----:B------:R-:W4:Y:S01]  /*2340*/  LDSM.16.M88.4 R4, [R241+0x8100] ;  /* 0x00810000f104783b */ /* 0x000f220000000200 */
[----:B------:R-:W-:-:S02]  /*2350*/  IADD3 R250, R243, 0x1000, RZ ;  /* 0x00001000f3fa7810 */ /* 0x000fc40007ffe0ff */
[----:B------:R-:W-:Y:S01]  /*2360*/  IADD3 R249, R243, 0x1800, RZ ;  /* 0x00001800f3f97810 */ /* 0x000fe20007ffe0ff */
[----:B------:R-:W-:Y:S01]  /*2370*/  @!PT LDS RZ, [RZ] ;  /* 0x00000000fffff984 */ /* 0x000fe20000000800 */
[----:B------:R-:W-:Y:S01]  /*2380*/  @!PT LDS RZ, [RZ] ;  /* 0x00000000fffff984 */ /* 0x000fe20000000800 */
[----:B------:R-:W-:Y:S01]  /*2390*/  @!PT LDS RZ, [RZ] ;  /* 0x00000000fffff984 */ /* 0x000fe20000000800 */
[----:B------:R5:W-:Y:S01]  /*23a0*/  LDGSTS.E.BYPASS.LTC128B.128 [R156+0x100], [R26.64], !P2 ;  /* 0x001000001a9c7fae */ /* 0x000be2000d101d4c */
[----:B------:R-:W-:Y:S01]  /*23b0*/  ISETP.LT.OR P2, PT, R33, 0x11, P6 ;  /* 0x000000112100780c */ /* 0x000fe20003741670 */
[----:B------:R-:W-:Y:S01]  /*23c0*/  HMMA.16816.F32.BF16 R48, R8, R50, RZ ;  /* 0x000000320830723c */ /* 0x000fe200000418ff */
[C---:B------:R-:W-:Y:S02]  /*23d0*/  IADD3 R248, R243.reuse, 0x2000, RZ ;  /* 0x00002000f3f87810 */ /* 0x040fe40007ffe0ff */
[C---:B------:R-:W-:Y:S02]  /*23e0*/  IADD3 R247, R243.reuse, 0x2800, RZ ;  /* 0x00002800f3f77810 */ /* 0x040fe40007ffe0ff */
[----:B------:R-:W-:Y:S01]  /*23f0*/  IADD3 R246, R243, 0x3000, RZ ;  /* 0x00003000f3f67810 */ /* 0x000fe20007ffe0ff */
[----:B------:R5:W-:Y:S01]  /*2400*/  LDGSTS.E.BYPASS.LTC128B.128 [R156+0x2100], [R24.64], !P0 ;  /* 0x02100000189c7fae */ /* 0x000be2000c101d4c */
[----:B------:R-:W-:Y:S01]  /*2410*/  ISETP.LT.OR P0, PT, R33, 0x11, P5 ;  /* 0x000000112100780c */ /* 0x000fe20002f01670 */
[----:B-1----:R-:W-:Y:S01]  /*2420*/  HMMA.16816.F32.BF16 R40, R16, R56, R64 ;  /* 0x000000381028723c */ /* 0x002fe20000041840 */
[----:B------:R-:W-:-:S03]  /*2430*/  IADD3 R245, R243, 0x3800, RZ ;  /* 0x00003800f3f57810 */ /* 0x000fc60007ffe0ff */
[----:B------:R1:W-:Y:S01]  /*2440*/  LDGSTS.E.BYPASS.LTC128B.128 [R156+0x900], [R22.64], !P2 ;  /* 0x00900000169c7fae */ /* 0x0003e2000d101d4c */
[C---:B------:R-:W-:Y:S02]  /*2450*/  ISETP.LT.OR P2, PT, R33.reuse, 0x21, P6 ;  /* 0x000000212100780c */ /* 0x040fe40003741670 */
[C---:B------:R-:W-:Y:S01]  /*2460*/  ISETP.LT.OR P6, PT, R33.reuse, 0x31, P6 ;  /* 0x000000312100780c */ /* 0x040fe200037c1670 */
[C---:B--2---:R-:W-:Y:S04]  /*2470*/  HMMA.16816.F32.BF16 R128, R16.reuse, R52, R68 ;  /* 0x000000341080723c */ /* 0x044fe80000041844 */
[----:B------:R1:W-:Y:S01]  /*2480*/  LDGSTS.E.BYPASS.LTC128B.128 [R156+0x2900], [R20.64], !P0 ;  /* 0x02900000149c7fae */ /* 0x0003e2000c101d4c */
[C---:B------:R-:W-:Y:S02]  /*2490*/  ISETP.LT.OR P0, PT, R33.reuse, 0x21, P5 ;  /* 0x000000212100780c */ /* 0x040fe40002f01670 */
[----:B------:R-:W-:Y:S01]  /*24a0*/  ISETP.LT.OR P5, PT, R33, 0x31, P5 ;  /* 0x000000312100780c */ /* 0x000fe20002fa1670 */
[----:B---3--:R-:W-:Y:S02]  /*24b0*/  HMMA.16816.F32.BF16 R68, R16, R36, R76 ;  /* 0x000000241044723c */ /* 0x008fe4000004184c */
[----:B------:R2:W-:Y:S01]  /*24c0*/  LDGSTS.E.BYPASS.LTC128B.128 [R156+0x1100], [R14.64], !P2 ;  /* 0x011000000e9c7fae */ /* 0x0005e2000d101d4c */
[----:B------:R-:W-:-:S04]  /*24d0*/  LOP3.LUT P2, RZ, R34, 0x4, RZ, 0xc0, !PT ;  /* 0x0000000422ff7812 */ /* 0x000fc8000784c0ff */
[----:B------:R-:W-:Y:S01]  /*24e0*/  SEL R2, R2, 0xffffffc0, !P2 ;  /* 0xffffffc002027807 */ /* 0x000fe20005000000 */
[----:B------:R-:W-:Y:S01]  /*24f0*/  HMMA.16816.F32.BF16 R72, R16, R44, R72 ;  /* 0x0000002c1048723c */ /* 0x000fe20000041848 */
[----:B------:R-:W-:Y:S01]  /*2500*/  PLOP3.LUT P2, PT, PT, PT, UP0, 0x80, 0x0 ;  /* 0x000000000000781c */ /* 0x000fe20003f4f008 */
[----:B------:R2:W-:Y:S01]  /*2510*/  LDGSTS.E.BYPASS.LTC128B.128 [R156+0x3100], [R12.64], !P0 ;  /* 0x031000000c9c7fae */ /* 0x0005e2000c101d4c */
[----:B------:R-:W-:Y:S01]  /*2520*/  IADD3 R238, R232, R2, RZ ;  /* 0x00000002e8ee7210 */ /* 0x000fe20007ffe0ff */
[----:B------:R-:W-:Y:S01]  /*2530*/  IMAD.IADD R237, R2, 0x1, R243 ;  /* 0x0000000102ed7824 */ /* 0x000fe200078e02f3 */
[----:B------:R-:W-:Y:S01]  /*2540*/  ISETP.GT.AND P0, PT, R158, 0x3f, PT ;  /* 0x0000003f9e00780c */ /* 0x000fe20003f04270 */
[----:B------:R3:W-:Y:S02]  /*2550*/  LDGSTS.E.BYPASS.LTC128B.128 [R156+0x1900], [R28.64], !P6 ;  /* 0x019000001c9c7fae */ /* 0x0007e4000f101d4c */
[----:B----4-:R-:W-:Y:S02]  /*2560*/  HMMA.16816.F32.BF16 R32, R4, R56, R108 ;  /* 0x000000380420723c */ /* 0x010fe4000004186c */
[----:B------:R3:W-:Y:S04]  /*2570*/  LDGSTS.E.BYPASS.LTC128B.128 [R156+0x3900], [R30.64], !P5 ;  /* 0x039000001e9c7fae */ /* 0x0007e8000e901d4c */
[----:B------:R-:W-:Y:S02]  /*2580*/  LDSM.16.M88.4 R8, [R240+0xa100] ;  /* 0x00a10000f008783b */ /* 0x000fe40000000200 */
[C---:B------:R-:W-:Y:S02]  /*2590*/  HMMA.16816.F32.BF16 R64, R16.reuse, R58, R84 ;  /* 0x0000003a1040723c */ /* 0x040fe40000041854 */
[----:B-1----:R-:W-:Y:S04]  /*25a0*/  LDSM.16.M88.4 R20, [R238+0x5100] ;  /* 0x00510000ee14783b */ /* 0x002fe80000000200 */
[----:B-----5:R-:W-:Y:S02]  /*25b0*/  LDSM.16.M88.4 R24, [R238+0x4900] ;  /* 0x00490000ee18783b */ /* 0x020fe40000000200 */
[C---:B------:R-:W-:Y:S02]  /*25c0*/  HMMA.16816.F32.BF16 R76, R16.reuse, R54, R92 ;  /* 0x00000036104c723c */ /* 0x040fe4000004185c */
[----:B------:R-:W-:Y:S04]  /*25d0*/  LDSM.16.M88.4 R84, [R237+0x1000] ;  /* 0x00100000ed54783b */ /* 0x000fe80000000200 */
[----:B--2---:R-:W-:Y:S02]  /*25e0*/  LDSM.16.M88.4 R12, [R240+0x8100] ;  /* 0x00810000f00c783b */ /* 0x004fe40000000200 */
[C---:B------:R-:W-:Y:S02]  /*25f0*/  HMMA.16816.F32.BF16 R144, R16.reuse, R46, R100 ;  /* 0x0000002e1090723c */ /* 0x040fe40000041864 */
[----:B------:R-:W-:Y:S04]  /*2600*/  LDSM.16.M88.4 R100, [R237+0x1800] ;  /* 0x00180000ed64783b */ /* 0x000fe80000000200 */
[----:B---3--:R-:W1:Y:S02]  /*2610*/  LDSM.16.M88.4 R28, [R238+0x4100] ;  /* 0x00410000ee1c783b */ /* 0x008e640000000200 */
[----:B------:R-:W-:Y:S02]  /*2620*/  HMMA.16816.F32.BF16 R136, R16, R38, R96 ;  /* 0x000000261088723c */ /* 0x000fe40000041860 */
[----:B------:R-:W2:Y:S04]  /*2630*/  LDSM.16.M88.4 R16, [R238+0x5900] ;  /* 0x00590000ee10783b */ /* 0x000ea80000000200 */
[----:B------:R-:W0:Y:S02]  /*2640*/  LDGDEPBAR ;  /* 0x00000000000079af */ /* 0x000e240000000000 */
[C---:B------:R-:W-:Y:S08]  /*2650*/  HMMA.16816.F32.BF16 R92, R4.reuse, R58, R140 ;  /* 0x0000003a045c723c */ /* 0x040ff0000004188c */
[C---:B------:R-:W-:Y:S01]  /*2660*/  HMMA.16816.F32.BF16 R116, R4.reuse, R36, R60 ;  /* 0x000000240474723c */ /* 0x040fe2000004183c */
[----:B------:R-:W-:Y:S07]  /*2670*/  LDSM.16.M88.4 R60, [R232+0x6100] ;  /* 0x00610000e83c783b */ /* 0x000fee0000000200 */
[C---:B------:R-:W-:Y:S01]  /*2680*/  HMMA.16816.F32.BF16 R48, R4.reuse, R38, R48 ;  /* 0x000000260430723c */ /* 0x040fe20000041830 */
[----:B------:R-:W-:Y:S07]  /*2690*/  LDSM.16.M88.4 R36, [R242+0x8100] ;  /* 0x00810000f224783b */ /* 0x000fee0000000200 */
[----:B------:R-:W-:Y:S08]  /*26a0*/  HMMA.16816.F32.BF16 R120, R4, R52, R104 ;  /* 0x000000340478723c */ /* 0x000ff00000041868 */
[----:B-1----:R-:W-:Y:S01]  /*26b0*/  HMMA.16816.F32.BF16 R56, R8, R28, R40 ;  /* 0x0000001c0838723c */ /* 0x002fe20000041828 */
[----:B------:R-:W1:Y:S07]  /*26c0*/  LDSM.16.M88.4 R40, [R237] ;  /* 0x00000000ed28783b */ /* 0x000e6e0000000200 */
[C---:B------:R-:W-:Y:S08]  /*26d0*/  HMMA.16816.F32.BF16 R124, R4.reuse, R44, R88 ;  /* 0x0000002c047c723c */ /* 0x040ff00000041858 */
[C---:B------:R-:W-:Y:S01]  /*26e0*/  HMMA.16816.F32.BF16 R112, R4.reuse, R54, R112 ;  /* 0x000000360470723c */ /* 0x040fe20000041870 */
[----:B------:R-:W-:Y:S07]  /*26f0*/  LDSM.16.M88.4 R52, [R237+0x800] ;  /* 0x00080000ed34783b */ /* 0x000fee0000000200 */
[----:B------:R-:W-:Y:S01]  /*2700*/  HMMA.16816.F32.BF16 R108, R4, R46, R80 ;  /* 0x0000002e046c723c */ /* 0x000fe20000041850 */
[----:B------:R-:W3:Y:S07]  /*2710*/  LDSM.16.M88.4 R4, [R242+0xa100] ;  /* 0x00a10000f204783b */ /* 0x000eee0000000200 */
[----:B------:R-:W-:Y:S01]  /*2720*/  HMMA.16816.F32.BF16 R44, R12, R28, R32 ;  /* 0x0000001c0c2c723c */ /* 0x000fe20000041820 */
[----:B------:R-:W4:Y:S07]  /*2730*/  LDSM.16.M88.4 R32, [R239+0xc100] ;  /* 0x00c10000ef20783b */ /* 0x000f2e0000000200 */
[C---:B------:R-:W-:Y:S08]  /*2740*/  HMMA.16816.F32.BF16 R96, R8.reuse, R20, R72 ;  /* 0x000000140860723c */ /* 0x040ff00000041848 */
[C---:B--2---:R-:W-:Y:S08]  /*2750*/  HMMA.16816.F32.BF16 R88, R8.reuse, R16, R68 ;  /* 0x000000100858723c */ /* 0x044ff00000041844 */
[C---:B------:R-:W-:Y:S08]  /*2760*/  HMMA.16816.F32.BF16 R104, R8.reuse, R24, R128 ;  /* 0x000000180868723c */ /* 0x040ff00000041880 */
[C---:B------:R-:W-:Y:S08]  /*2770*/  HMMA.16816.F32.BF16 R80, R8.reuse, R30, R64 ;  /* 0x0000001e0850723c */ /* 0x040ff00000041840 */
[C---:B------:R-:W-:Y:S08]  /*2780*/  HMMA.16816.F32.BF16 R76, R8.reuse, R26, R76 ;  /* 0x0000001a084c723c */ /* 0x040ff0000004184c */
[C---:B------:R-:W-:Y:S08]  /*2790*/  HMMA.16816.F32.BF16 R72, R8.reuse, R22, R144 ;  /* 0x000000160848723c */ /* 0x040ff00000041890 */
[----:B------:R-:W-:Y:S08]  /*27a0*/  HMMA.16816.F32.BF16 R68, R8, R18, R136 ;  /* 0x000000120844723c */ /* 0x000ff00000041888 */
[----:B-1----:R-:W-:Y:S08]  /*27b0*/  HMMA.16816.F32.BF16 R8, R36, R40, R44 ;  /* 0x000000282408723c */ /* 0x002ff0000004182c */
[C---:B------:R-:W-:Y:S01]  /*27c0*/  HMMA.16816.F32.BF16 R64, R12.reuse, R30, R92 ;  /* 0x0000001e0c40723c */ /* 0x040fe2000004185c */
[----:B------:R-:W1:Y:S07]  /*27d0*/  LDSM.16.M88.4 R28, [R239+0xe100] ;  /* 0x00e10000ef1c783b */ /* 0x000e6e0000000200 */
[C---:B------:R-:W-:Y:S08]  /*27e0*/  HMMA.16816.F32.BF16 R92, R12.reuse, R24, R120 ;  /* 0x000000180c5c723c */ /* 0x040ff00000041878 */
[C---:B------:R-:W-:Y:S08]  /*27f0*/  HMMA.16816.F32.BF16 R120, R12.reuse, R16, R116 ;  /* 0x000000100c78723c */ /* 0x040ff00000041874 */
[C---:B------:R-:W-:Y:S01]  /*2800*/  HMMA.16816.F32.BF16 R112, R12.reuse, R26, R112 ;  /* 0x0000001a0c70723c */ /* 0x040fe20000041870 */
[----:B------:R-:W-:Y:S07]  /*2810*/  LDSM.16.M88.4 R24, [R241+0xc100] ;  /* 0x00c10000f118783b */ /* 0x000fee0000000200 */
[C---:B------:R-:W-:Y:S08]  /*2820*/  HMMA.16816.F32.BF16 R124, R12.reuse, R20, R124 ;  /* 0x000000140c7c723c */ /* 0x040ff0000004187c */
[C---:B------:R-:W-:Y:S01]  /*2830*/  HMMA.16816.F32.BF16 R108, R12.reuse, R22, R108 ;  /* 0x000000160c6c723c */ /* 0x040fe2000004186c */
[----:B------:R-:W-:Y:S07]  /*2840*/  LDSM.16.M88.4 R20, [R241+0xe100] ;  /* 0x00e10000f114783b */ /* 0x000fee0000000200 */
[----:B------:R-:W-:Y:S01]  /*2850*/  HMMA.16816.F32.BF16 R116, R12, R18, R48 ;  /* 0x000000120c74723c */ /* 0x000fe20000041830 */
[----:B------:R-:W-:Y:S04]  /*2860*/  LDSM.16.M88.4 R48, [R238+0x6100] ;  /* 0x00610000ee30783b */ /* 0x000fe80000000200 */
[----:B------:R-:W-:Y:S03]  /*2870*/  LDSM.16.M88.4 R16, [R240+0xc100] ;  /* 0x00c10000f010783b */ /* 0x000fe60000000200 */
[----:B---3--:R-:W-:Y:S01]  /*2880*/  HMMA.16816.F32.BF16 R12, R4, R40, R56 ;  /* 0x00000028040c723c */ /* 0x008fe20000041838 */
[----:B------:R-:W2:Y:S07]  /*2890*/  LDSM.16.M88.4 R56, [R243+0x2000] ;  /* 0x00200000f338783b */ /* 0x000eae0000000200 */
[----:B----4-:R-:W-:Y:S08]  /*28a0*/  HMMA.16816.F32.BF16 R8, R32, R60, R8 ;  /* 0x0000003c2008723c */ /* 0x010ff00000041808 */
[C---:B------:R-:W-:Y:S08]  /*28b0*/  HMMA.16816.F32.BF16 R80, R4.reuse, R42, R80 ;  /* 0x0000002a0450723c */ /* 0x040ff00000041850 */
[C---:B------:R-:W-:Y:S08]  /*28c0*/  HMMA.16816.F32.BF16 R104, R4.reuse, R52, R104 ;  /* 0x000000340468723c */ /* 0x040ff00000041868 */
[C---:B------:R-:W-:Y:S08]  /*28d0*/  HMMA.16816.F32.BF16 R128, R4.reuse, R54, R76 ;  /* 0x000000360480723c */ /* 0x040ff0000004184c */
[C---:B------:R-:W-:Y:S08]  /*28e0*/  HMMA.16816.F32.BF16 R96, R4.reuse, R84, R96 ;  /* 0x000000540460723c */ /* 0x040ff00000041860 */
[C---:B------:R-:W-:Y:S08]  /*28f0*/  HMMA.16816.F32.BF16 R136, R4.reuse, R86, R72 ;  /* 0x000000560488723c */ /* 0x040ff00000041848 */
[C---:B------:R-:W-:Y:S08]  /*2900*/  HMMA.16816.F32.BF16 R140, R4.reuse, R100, R88 ;  /* 0x00000064048c723c */ /* 0x040ff00000041858 */
[----:B------:R-:W-:Y:S08]  /*2910*/  HMMA.16816.F32.BF16 R144, R4, R102, R68 ;  /* 0x000000660490723c */ /* 0x000ff00000041844 */
[----:B-1----:R-:W-:Y:S01]  /*2920*/  HMMA.16816.F32.BF16 R4, R28, R60, R12 ;  /* 0x0000003c1c04723c */ /* 0x002fe2000004180c */
[----:B------:R-:W1:Y:S07]  /*2930*/  LDSM.16.M88.4 R12, [R240+0xe100] ;  /* 0x00e10000f00c783b */ /* 0x000e6e0000000200 */
[----:B--2---:R-:W-:Y:S01]  /*2940*/  HMMA.16816.F32.BF16 R44, R24, R56, R8 ;  /* 0x00000038182c723c */ /* 0x004fe20000041808 */
[----:B------:R-:W-:Y:S07]  /*2950*/  LDSM.16.M88.4 R8, [R242+0xc100] ;  /* 0x00c10000f208783b */ /* 0x000fee0000000200 */
[C---:B------:R-:W-:Y:S01]  /*2960*/  HMMA.16816.F32.BF16 R64, R36.reuse, R42, R64 ;  /* 0x0000002a2440723c */ /* 0x040fe20000041840 */
[----:B------:R-:W2:Y:S07]  /*2970*/  LDSM.16.M88.4 R40, [R237+0x2000] ;  /* 0x00200000ed28783b */ /* 0x000eae0000000200 */
[C---:B------:R-:W-:Y:S08]  /*2980*/  HMMA.16816.F32.BF16 R92, R36.reuse, R52, R92 ;  /* 0x00000034245c723c */ /* 0x040ff0000004185c */
[----:B------:R-:W-:Y:S08]  /*2990*/  HMMA.16816.F32.BF16 R112, R36, R54, R112 ;  /* 0x000000362470723c */ /* 0x000ff00000041870 */
[----:B------:R-:W-:Y:S01]  /*29a0*/  HMMA.16816.F32.BF16 R52, R20, R56, R4 ;  /* 0x000000381434723c */ /* 0x000fe20000041804 */
[----:B------:R-:W-:Y:S07]  /*29b0*/  LDSM.16.M88.4 R4, [R244+0xe100] ;  /* 0x00e10000f404783b */ /* 0x000fee0000000200 */
[----:B------:R-:W-:Y:S01]  /*29c0*/  HMMA.16816.F32.BF16 R68, R16, R48, R44 ;  /* 0x000000301044723c */ /* 0x000fe2000004182c */
[----:B------:R-:W3:Y:S07]  /*29d0*/  LDSM.16.M88.4 R44, [R232+0x6900] ;  /* 0x00690000e82c783b */ /* 0x000eee0000000200 */
[-C--:B------:R-:W-:Y:S08]  /*29e0*/  HMMA.16816.F32.BF16 R64, R32, R62.reuse, R64 ;  /* 0x0000003e2040723c */ /* 0x080ff00000041840 */
[----:B------:R-:W-:Y:S08]  /*29f0*/  HMMA.16816.F32.BF16 R72, R28, R62, R80 ;  /* 0x0000003e1c48723c */ /* 0x000ff00000041850 */
[----:B-1----:R-:W-:Y:S01]  /*2a00*/  HMMA.16816.F32.BF16 R60, R12, R48, R52 ;  /* 0x000000300c3c723c */ /* 0x002fe20000041834 */
[----:B------:R-:W1:Y:S07]  /*2a10*/  LDSM.16.M88.4 R52, [R243+0x2800] ;  /* 0x00280000f334783b */ /* 0x000e6e0000000200 */
[----:B------:R-:W-:Y:S08]  /*2a20*/  HMMA.16816.F32.BF16 R64, R24, R58, R64 ;  /* 0x0000003a1840723c */ /* 0x000ff00000041840 */
[----:B--2---:R-:W-:Y:S08]  /*2a30*/  HMMA.16816.F32.BF16 R76, R8, R40, R68 ;  /* 0x00000028084c723c */ /* 0x004ff00000041844 */
[----:B------:R-:W-:Y:S08]  /*2a40*/  HMMA.16816.F32.BF16 R72, R20, R58, R72 ;  /* 0x0000003a1448723c */ /* 0x000ff00000041848 */
[----:B---3--:R-:W-:Y:S08]  /*2a50*/  HMMA.16816.F32.BF16 R68, R32, R44, R92 ;  /* 0x0000002c2044723c */ /* 0x008ff0000004185c */
[----:B------:R-:W-:Y:S01]  /*2a60*/  HMMA.16816.F32.BF16 R124, R36, R84, R124 ;  /* 0x00000054247c723c */ /* 0x000fe2000004187c */
[----:B------:R-:W-:-:S04]  /*2a70*/  FMUL.FTZ R2, R76, c[0x0][0x320] ;  /* 0x0000c8004c027a20 */ /* 0x000fc80000410000 */
[----:B------:R2:W3:Y:S03]  /*2a80*/  MUFU.TANH R152, R2 ;  /* 0x0000000200987308 */ /* 0x0004e60000002400 */
[C---:B------:R-:W-:Y:S08]  /*2a90*/  HMMA.16816.F32.BF16 R108, R36.reuse, R86, R108 ;  /* 0x00000056246c723c */ /* 0x040ff0000004186c */
[----:B------:R-:W-:Y:S01]  /*2aa0*/  HMMA.16816.F32.BF16 R120, R36, R100, R120 ;  /* 0x000000642478723c */ /* 0x000fe20000041878 */
[----:B--2---:R-:W-:-:S07]  /*2ab0*/  FMUL.FTZ R2, R77, c[0x0][0x320] ;  /* 0x0000c8004d027a20 */ /* 0x004fce0000410000 */
[----:B------:R-:W-:Y:S01]  /*2ac0*/  HMMA.16816.F32.BF16 R116, R36, R102, R116 ;  /* 0x000000662474723c */ /* 0x000fe20000041874 */
[----:B------:R-:W2:Y:S01]  /*2ad0*/  LDSM.16.M88.4 R36, [R238+0x6900] ;  /* 0x00690000ee24783b */ /* 0x000ea20000000200 */
[----:B------:R4:W1:Y:S06]  /*2ae0*/  MUFU.TANH R151, R2 ;  /* 0x0000000200977308 */ /* 0x00086c0000002400 */
[----:B------:R-:W-:Y:S08]  /*2af0*/  HMMA.16816.F32.BF16 R80, R4, R40, R60 ;  /* 0x000000280450723c */ /* 0x000ff0000004183c */
[----:B------:R-:W-:Y:S01]  /*2b00*/  HMMA.16816.F32.BF16 R60, R16, R50, R64 ;  /* 0x00000032103c723c */ /* 0x000fe20000041840 */
[----:B----4-:R-:W-:-:S04]  /*2b10*/  FMUL.FTZ R2, R78, c[0x0][0x320] ;  /* 0x0000c8004e027a20 */ /* 0x010fc80000410000 */
[----:B------:R4:W1:Y:S03]  /*2b20*/  MUFU.TANH R150, R2 ;  /* 0x0000000200967308 */ /* 0x0008660000002400 */
[----:B------:R-:W-:Y:S08]  /*2b30*/  HMMA.16816.F32.BF16 R56, R28, R44, R104 ;  /* 0x0000002c1c38723c */ /* 0x000ff00000041868 */
[----:B------:R-:W-:Y:S01]  /*2b40*/  HMMA.16816.F32.BF16 R64, R12, R50, R72 ;  /* 0x000000320c40723c */ /* 0x000fe20000041848 */
[----:B------:R-:W5:Y:S01]  /*2b50*/  LDSM.16.M88.4 R48, [R237+0x2800] ;  /* 0x00280000ed30783b */ /* 0x000f620000000200 */
[----:B----4-:R-:W-:-:S06]  /*2b60*/  FMUL.FTZ R2, R79, c[0x0][0x320] ;  /* 0x0000c8004f027a20 */ /* 0x010fcc0000410000 */
[----:B-1----:R-:W-:Y:S01]  /*2b70*/  HMMA.16816.F32.BF16 R68, R24, R52, R68 ;  /* 0x000000341844723c */ /* 0x002fe20000041844 */
[----:B------:R1:W4:Y:S07]  /*2b80*/  MUFU.TANH R149, R2 ;  /* 0x0000000200957308 */ /* 0x00032e0000002400 */
[----:B------:R-:W-:Y:S08]  /*2b90*/  HMMA.16816.F32.BF16 R72, R8, R42, R60 ;  /* 0x0000002a0848723c */ /* 0x000ff0000004183c */
[----:B------:R-:W-:Y:S01]  /*2ba0*/  HMMA.16816.F32.BF16 R60, R20, R52, R56 ;  /* 0x00000034143c723c */ /* 0x000fe20000041838 */
[----:B------:R-:W3:Y:S01]  /*2bb0*/  LDSM.16.M88.4 R56, [R232+0x7100] ;  /* 0x00710000e838783b */ /* 0x000ee20000000200 */
[----:B-1----:R-:W-:-:S04]  /*2bc0*/  FMUL.FTZ R2, R80, c[0x0][0x320] ;  /* 0x0000c80050027a20 */ /* 0x002fc80000410000 */
[----:B------:R1:W1:Y:S02]  /*2bd0*/  MUFU.TANH R148, R2 ;  /* 0x0000000200947308 */ /* 0x0002640000002400 */
[----:B------:R-:W-:Y:S08]  /*2be0*/  HMMA.16816.F32.BF16 R84, R4, R42, R64 ;  /* 0x0000002a0454723c */ /* 0x000ff00000041840 */
[----:B------:R-:W-:Y:S01]  /*2bf0*/  HMMA.16816.F32.BF16 R40, R32, R46, R112 ;  /* 0x0000002e2028723c */ /* 0x000fe20000041870 */
[----:B-1----:R-:W-:-:S07]  /*2c00*/  FMUL.FTZ R2, R81, c[0x0][0x320] ;  /* 0x0000c80051027a20 */ /* 0x002fce0000410000 */
[----:B--2---:R-:W-:Y:S01]  /*2c10*/  HMMA.16816.F32.BF16 R64, R16, R36, R68 ;  /* 0x000000241040723c */ /* 0x004fe20000041844 */
[----:B------:R1:W2:Y:S07]  /*2c20*/  MUFU.TANH R135, R2 ;  /* 0x0000000200877308 */ /* 0x0002ae0000002400 */
[----:B------:R-:W-:Y:S08]  /*2c30*/  HMMA.16816.F32.BF16 R68, R28, R46, R128 ;  /* 0x0000002e1c44723c */ /* 0x000ff00000041880 */
[----:B------:R-:W-:Y:S01]  /*2c40*/  HMMA.16816.F32.BF16 R44, R12, R36, R60 ;  /* 0x000000240c2c723c */ /* 0x000fe2000004183c */
[----:B-1----:R-:W-:-:S04]  /*2c50*/  FMUL.FTZ R2, R82, c[0x0][0x320] ;  /* 0x0000c80052027a20 */ /* 0x002fc80000410000 */
[----:B------:R1:W1:Y:S03]  /*2c60*/  MUFU.TANH R133, R2 ;  /* 0x0000000200857308 */ /* 0x0002660000002400 */
[----:B------:R-:W-:Y:S01]  /*2c70*/  HMMA.16816.F32.BF16 R60, R24, R54, R40 ;  /* 0x00000036183c723c */ /* 0x000fe20000041828 */
[----:B------:R-:W2:Y:S01]  /*2c80*/  LDSM.16.M88.4 R40, [R243+0x3000] ;  /* 0x00300000f328783b */ /* 0x000ea20000000200 */
[----:B-1----:R-:W-:Y:S11]  /*2c90*/  FMUL.FTZ R2, R83, c[0x0][0x320] ;  /* 0x0000c80053027a20 */ /* 0x002ff60000410000 */
[----:B------:R-:W-:Y:S03]  /*2ca0*/  @!UPT UIADD3 URZ, URZ, URZ, URZ ;  /* 0x0000003f3f3ff290 */ /* 0x000fe6000fffe03f */
[----:B-----5:R-:W-:Y:S01]  /*2cb0*/  HMMA.16816.F32.BF16 R76, R4, R48, R44 ;  /* 0x00000030044c723c */ /* 0x020fe2000004182c */
[----:B------:R1:W1:Y:S07]  /*2cc0*/  MUFU.TANH R114, R2 ;  /* 0x0000000200727308 */ /* 0x00026e0000002400 */
[----:B------:R-:W-:Y:S08]  /*2cd0*/  HMMA.16816.F32.BF16 R60, R16, R38, R60 ;  /* 0x00000026103c723c */ /* 0x000ff0000004183c */
[----:B---3--:R-:W-:Y:S01]  /*2ce0*/  HMMA.16816.F32.BF16 R44, R28, R56, R96 ;  /* 0x000000381c2c723c */ /* 0x008fe20000041860 */
[----:B-1----:R-:W-:-:S04]  /*2cf0*/  FMUL.FTZ R2, R72, c[0x0][0x320] ;  /* 0x0000c80048027a20 */ /* 0x002fc80000410000 */
[----:B------:R1:W3:Y:S02]  /*2d00*/  MUFU.TANH R115, R2 ;  /* 0x0000000200737308 */ /* 0x0002e40000002400 */
[----:B-1----:R-:W-:-:S06]  /*2d10*/  FMUL.FTZ R2, R73, c[0x0][0x320] ;  /* 0x0000c80049027a20 */ /* 0x002fcc0000410000 */
[----:B------:R1:W1:Y:S02]  /*2d20*/  MUFU.TANH R113, R2 ;  /* 0x0000000200717308 */ /* 0x0002640000002400 */
[----:B-1----:R-:W-:-:S06]  /*2d30*/  FMUL.FTZ R2, R74, c[0x0][0x320] ;  /* 0x0000c8004a027a20 */ /* 0x002fcc0000410000 */
[----:B------:R1:W1:Y:S02]  /*2d40*/  MUFU.TANH R112, R2 ;  /* 0x0000000200707308 */ /* 0x0002640000002400 */
[----:B-1----:R-:W-:Y:S02]  /*2d50*/  FMUL.FTZ R2, R75, c[0x0][0x320] ;  /* 0x0000c8004b027a20 */ /* 0x002fe40000410000 */
[----:B------:R-:W-:Y:S04]  /*2d60*/  HMMA.16816.F32.BF16 R72, R8, R48, R64 ;  /* 0x000000300848723c */ /* 0x000fe80000041840 */
[----:B------:R1:W1:Y:S04]  /*2d70*/  MUFU.TANH R107, R2 ;  /* 0x00000002006b7308 */ /* 0x0002680000002400 */
[----:B------:R-:W-:Y:S01]  /*2d80*/  HMMA.16816.F32.BF16 R64, R20, R54, R68 ;  /* 0x000000361440723c */ /* 0x000fe20000041844 */
[----:B------:R-:W5:Y:S07]  /*2d90*/  LDSM.16.M88.4 R52, [R238+0x7100] ;  /* 0x00710000ee34783b */ /* 0x000f6e0000000200 */
[----:B------:R-:W-:Y:S01]  /*2da0*/  HMMA.16816.F32.BF16 R68, R32, R56, R124 ;  /* 0x000000382044723c */ /* 0x000fe2000004187c */
[----:B-1----:R-:W-:-:S04]  /*2db0*/  FMUL.FTZ R2, R84, c[0x0][0x320] ;  /* 0x0000c80054027a20 */ /* 0x002fc80000410000 */
[----:B------:R1:W1:Y:S11]  /*2dc0*/  MUFU.TANH R106, R2 ;  /* 0x00000002006a7308 */ /* 0x0002760000002400 */
[----:B------:R-:W-:Y:S01]  /*2dd0*/  HMMA.16816.F32.BF16 R64, R12, R38, R64 ;  /* 0x000000260c40723c */ /* 0x000fe20000041840 */
[----:B------:R-:W3:Y:S01]  /*2de0*/  LDSM.16.M88.4 R36, [R237+0x3000] ;  /* 0x00300000ed24783b */ /* 0x000ee20000000200 */
[----:B-1----:R-:W-:-:S06]  /*2df0*/  FMUL.FTZ R2, R85, c[0x0][0x320] ;  /* 0x0000c80055027a20 */ /* 0x002fcc0000410000 */
[----:B--2---:R-:W-:Y:S01]  /*2e00*/  HMMA.16816.F32.BF16 R68, R24, R40, R68 ;  /* 0x000000281844723c */ /* 0x004fe20000041844 */
[----:B------:R1:W2:Y:S11]  /*2e10*/  MUFU.TANH R105, R2 ;  /* 0x0000000200697308 */ /* 0x0002b60000002400 */
[----:B------:R-:W-:Y:S04]  /*2e20*/  @!UPT UIADD3 URZ, URZ, URZ, URZ ;  /* 0x0000003f3f3ff290 */ /* 0x000fe8000fffe03f */
[----:B------:R-:W-:Y:S01]  /*2e30*/  HMMA.16816.F32.BF16 R80, R4, R50, R64 ;  /* 0x000000320450723c */ /* 0x000fe20000041840 */
[----:B-1----:R-:W-:-:S04]  /*2e40*/  FMUL.FTZ R2, R86, c[0x0][0x320] ;  /* 0x0000c80056027a20 */ /* 0x002fc80000410000 */
[----:B------:R1:W1:Y:S03]  /*2e50*/  MUFU.TANH R104, R2 ;  /* 0x0000000200687308 */ /* 0x0002660000002400 */
[----:B-----5:R-:W-:Y:S08]  /*2e60*/  HMMA.16816.F32.BF16 R64, R16, R52, R68 ;  /* 0x000000341040723c */ /* 0x020ff00000041844 */
[----:B------:R-:W-:Y:S01]  /*2e70*/  HMMA.16816.F32.BF16 R68, R28, R58, R136 ;  /* 0x0000003a1c44723c */ /* 0x000fe20000041888 */
[----:B-1----:R-:W-:-:S04]  /*2e80*/  FMUL.FTZ R2, R87, c[0x0][0x320] ;  /* 0x0000c80057027a20 */ /* 0x002fc80000410000 */
[----:B------:R1:W1:Y:S11]  /*2e90*/  MUFU.TANH R102, R2 ;  /* 0x0000000200667308 */ /* 0x0002760000002400 */
[----:B------:R-:W-:Y:S08]  /*2ea0*/  @!UPT UIADD3 URZ, URZ, URZ, URZ ;  /* 0x0000003f3f3ff290 */ /* 0x000ff0000fffe03f */
[----:B------:R-:W-:Y:S01]  /*2eb0*/  HMMA.16816.F32.BF16 R68, R20, R42, R68 ;  /* 0x0000002a1444723c */ /* 0x000fe20000041844 */
[----:B-1----:R-:W-:-:S04]  /*2ec0*/  FMUL.FTZ R2, R72, c[0x0][0x320] ;  /* 0x0000c80048027a20 */ /* 0x002fc80000410000 */
[----:B------:R1:W1:Y:S02]  /*2ed0*/  MUFU.TANH R103, R2 ;  /* 0x0000000200677308 */ /* 0x0002640000002400 */
[----:B-1----:R-:W-:Y:S11]  /*2ee0*/  FMUL.FTZ R2, R73, c[0x0][0x320] ;  /* 0x0000c80049027a20 */ /* 0x002ff60000410000 */
[----:B------:R-:W-:Y:S06]  /*2ef0*/  @!UPT UIADD3 URZ, URZ, URZ, URZ ;  /* 0x0000003f3f3ff290 */ /* 0x000fec000fffe03f */
[----:B------:R-:W-:Y:S01]  /*2f00*/  HMMA.16816.F32.BF16 R68, R12, R54, R68 ;  /* 0x000000360c44723c */ /* 0x000fe20000041844 */
[----:B------:R1:W1:Y:S02]  /*2f10*/  MUFU.TANH R101, R2 ;  /* 0x0000000200657308 */ /* 0x0002640000002400 */
[----:B-1----:R-:W-:-:S06]  /*2f20*/  FMUL.FTZ R2, R74, c[0x0][0x320] ;  /* 0x0000c8004a027a20 */ /* 0x002fcc0000410000 */
[----:B------:R1:W1:Y:S11]  /*2f30*/  MUFU.TANH R100, R2 ;  /* 0x0000000200647308 */ /* 0x0002760000002400 */
[----:B------:R-:W-:Y:S04]  /*2f40*/  @!UPT UIADD3 URZ, URZ, URZ, URZ ;  /* 0x0000003f3f3ff290 */ /* 0x000fe8000fffe03f */
[----:B---3--:R-:W-:Y:S01]  /*2f50*/  HMMA.16816.F32.BF16 R68, R4, R38, R68 ;  /* 0x000000260444723c */ /* 0x008fe20000041844 */
[----:B-1----:R-:W-:-:S07]  /*2f60*/  FMUL.FTZ R2, R75, c[0x0][0x320] ;  /* 0x0000c8004b027a20 */ /* 0x002fce0000410000 */
[----:B------:R-:W-:Y:S01]  /*2f70*/  HMMA.16816.F32.BF16 R72, R8, R50, R60 ;  /* 0x000000320848723c */ /* 0x000fe2000004183c */
[----:B------:R1:W3:Y:S07]  /*2f80*/  MUFU.TANH R95, R2 ;  /* 0x00000002005f7308 */ /* 0x0002ee0000002400 */
[----:B------:R-:W-:Y:S01]  /*2f90*/  HMMA.16816.F32.BF16 R60, R20, R40, R44 ;  /* 0x00000028143c723c */ /* 0x000fe2000004182c */
[----:B------:R-:W5:Y:S07]  /*2fa0*/  LDSM.16.M88.4 R44, [R232+0x7900] ;  /* 0x00790000e82c783b */ /* 0x000f6e0000000200 */
[----:B------:R-:W-:-:S02]  /*2fb0*/  FMUL.FTZ R68, R68, c[0x0][0x320] ;  /* 0x0000c80044447a20 */ /* 0x000fc40000410000 */
[----:B------:R-:W-:Y:S02]  /*2fc0*/  FMUL.FTZ R69, R69, c[0x0][0x320] ;  /* 0x0000c80045457a20 */ /* 0x000fe40000410000 */
[----:B------:R-:W-:Y:S01]  /*2fd0*/  FMUL.FTZ R70, R70, c[0x0][0x320] ;  /* 0x0000c80046467a20 */ /* 0x000fe20000410000 */
[----:B------:R-:W-:Y:S01]  /*2fe0*/  HMMA.16816.F32.BF16 R48, R32, R58, R108 ;  /* 0x0000003a2030723c */ /* 0x000fe2000004186c */
[----:B------:R-:W2:Y:S01]  /*2ff0*/  MUFU.TANH R68, R68 ;  /* 0x0000004400447308 */ /* 0x000ea20000002400 */
[----:B-1----:R-:W-:-:S07]  /*3000*/  FMUL.FTZ R2, R76, c[0x0][0x320] ;  /* 0x0000c8004c027a20 */ /* 0x002fce0000410000 */
[----:B------:R1:W1:Y:S02]  /*3010*/  MUFU.TANH R94, R2 ;  /* 0x00000002005e7308 */ /* 0x0002640000002400 */
[----:B------:R-:W-:Y:S06]  /*3020*/  HMMA.16816.F32.BF16 R56, R12, R52, R60 ;  /* 0x000000340c38723c */ /* 0x000fec000004183c */
[----:B------:R-:W2:Y:S07]  /*3030*/  MUFU.TANH R69, R69 ;  /* 0x0000004500457308 */ /* 0x000eae0000002400 */
[----:B------:R-:W-:Y:S01]  /*3040*/  HMMA.16816.F32.BF16 R60, R24, R42, R48 ;  /* 0x0000002a183c723c */ /* 0x000fe20000041830 */
[----:B-1----:R-:W-:Y:S01]  /*3050*/  FMUL.FTZ R2, R77, c[0x0][0x320] ;  /* 0x0000c8004d027a20 */ /* 0x002fe20000410000 */
[----:B------:R-:W1:Y:S01]  /*3060*/  LDSM.16.M88.4 R48, [R243+0x3800] ;  /* 0x00380000f330783b */ /* 0x000e620000000200 */
[----:B------:R-:W1:Y:S03]  /*3070*/  MUFU.TANH R70, R70 ;  /* 0x0000004600467308 */ /* 0x000e660000002400 */
[----:B------:R-:W1:Y:S05]  /*3080*/  LDSM.16.M88.4 R40, [R238+0x7900] ;  /* 0x00790000ee28783b */ /* 0x000e6a0000000200 */
[----:B------:R2:W1:Y:S02]  /*3090*/  MUFU.TANH R93, R2 ;  /* 0x00000002005d7308 */ /* 0x0004640000002400 */
[----:B--2---:R-:W-:-:S06]  /*30a0*/  FMUL.FTZ R2, R78, c[0x0][0x320] ;  /* 0x0000c8004e027a20 */ /* 0x004fcc0000410000 */
[----:B------:R2:W1:Y:S02]  /*30b0*/  MUFU.TANH R92, R2 ;  /* 0x00000002005c7308 */ /* 0x0004640000002400 */
[----:B--2---:R-:W-:Y:S02]  /*30c0*/  FMUL.FTZ R2, R79, c[0x0][0x320] ;  /* 0x0000c8004f027a20 */ /* 0x004fe40000410000 */
[----:B------:R-:W-:Y:S04]  /*30d0*/  HMMA.16816.F32.BF16 R76, R4, R36, R56 ;  /* 0x00000024044c723c */ /* 0x000fe80000041838 */
[----:B------:R2:W1:Y:S04]  /*30e0*/  MUFU.TANH R89, R2 ;  /* 0x0000000200597308 */ /* 0x0004680000002400 */
[----:B------:R-:W-:Y:S08]  /*30f0*/  HMMA.16816.F32.BF16 R56, R16, R54, R60 ;  /* 0x000000361038723c */ /* 0x000ff0000004183c */
[----:B-----5:R-:W-:Y:S01]  /*3100*/  HMMA.16816.F32.BF16 R60, R28, R44, R140 ;  /* 0x0000002c1c3c723c */ /* 0x020fe2000004188c */
[----:B--2---:R-:W-:-:S04]  /*3110*/  FMUL.FTZ R2, R72, c[0x0][0x320] ;  /* 0x0000c80048027a20 */ /* 0x004fc80000410000 */
[----:B------:R2:W1:Y:S03]  /*3120*/  MUFU.TANH R91, R2 ;  /* 0x00000002005b7308 */ /* 0x0004660000002400 */
[----:B------:R-:W-:Y:S01]  /*3130*/  HMMA.16816.F32.BF16 R28, R28, R46, R144 ;  /* 0x0000002e1c1c723c */ /* 0x000fe20000041890 */
[----:B--2---:R-:W-:Y:S11]  /*3140*/  FMUL.FTZ R2, R73, c[0x0][0x320] ;  /* 0x0000c80049027a20 */ /* 0x004ff60000410000 */
[----:B------:R-:W-:Y:S04]  /*3150*/  @!UPT UIADD3 URZ, URZ, URZ, URZ ;  /* 0x0000003f3f3ff290 */ /* 0x000fe8000fffe03f */
[----:B-1----:R-:W-:Y:S01]  /*3160*/  HMMA.16816.F32.BF16 R60, R20, R48, R60 ;  /* 0x00000030143c723c */ /* 0x002fe2000004183c */
[----:B------:R1:W2:Y:S02]  /*3170*/  MUFU.TANH R90, R2 ;  /* 0x00000002005a7308 */ /* 0x0002a40000002400 */
[----:B-1----:R-:W-:-:S06]  /*3180*/  FMUL.FTZ R2, R74, c[0x0][0x320] ;  /* 0x0000c8004a027a20 */ /* 0x002fcc0000410000 */
[----:B------:R1:W1:Y:S02]  /*3190*/  MUFU.TANH R88, R2 ;  /* 0x0000000200587308 */ /* 0x0002640000002400 */
[----:B-1----:R-:W-:Y:S02]  /*31a0*/  FMUL.FTZ R2, R75, c[0x0][0x320] ;  /* 0x0000c8004b027a20 */ /* 0x002fe40000410000 */
[----:B------:R-:W-:Y:S04]  /*31b0*/  HMMA.16816.F32.BF16 R72, R8, R36, R64 ;  /* 0x000000240848723c */ /* 0x000fe80000041840 */
[----:B------:R1:W1:Y:S04]  /*31c0*/  MUFU.TANH R87, R2 ;  /* 0x0000000200577308 */ /* 0x0002680000002400 */
[----:B------:R-:W-:Y:S01]  /*31d0*/  HMMA.16816.F32.BF16 R64, R32, R44, R120 ;  /* 0x0000002c2040723c */ /* 0x000fe20000041878 */
[----:B-1----:R-:W-:-:S04]  /*31e0*/  FMUL.FTZ R2, R80, c[0x0][0x320] ;  /* 0x0000c80050027a20 */ /* 0x002fc80000410000 */
[----:B------:R1:W1:Y:S11]  /*31f0*/  MUFU.TANH R86, R2 ;  /* 0x0000000200567308 */ /* 0x0002760000002400 */
[----:B------:R-:W-:Y:S08]  /*3200*/  @!UPT UIADD3 URZ, URZ, URZ, URZ ;  /* 0x0000003f3f3ff290 */ /* 0x000ff0000fffe03f */
[----:B------:R-:W-:Y:S01]  /*3210*/  HMMA.16816.F32.BF16 R52, R24, R48, R64 ;  /* 0x000000301834723c */ /* 0x000fe20000041840 */
[----:B-1----:R-:W-:-:S07]  /*3220*/  FMUL.FTZ R2, R81, c[0x0][0x320] ;  /* 0x0000c80051027a20 */ /* 0x002fce0000410000 */
[----:B------:R-:W-:Y:S01]  /*3230*/  HMMA.16816.F32.BF16 R64, R8, R38, R56 ;  /* 0x000000260840723c */ /* 0x000fe20000041838 */
[----:B------:R1:W1:Y:S07]  /*3240*/  MUFU.TANH R85, R2 ;  /* 0x0000000200557308 */ /* 0x00026e0000002400 */
[----:B------:R-:W-:Y:S01]  /*3250*/  HMMA.16816.F32.BF16 R56, R32, R46, R116 ;  /* 0x0000002e2038723c */ /* 0x000fe20000041874 */
[----:B------:R-:W5:Y:S01]  /*3260*/  LDSM.16.M88.4 R32, [R237+0x3800] ;  /* 0x00380000ed20783b */ /* 0x000f620000000200 */
[----:B------:R-:W-:-:S06]  /*3270*/  DEPBAR.LE SB0, 0x0 ;  /* 0x000080000000791a */ /* 0x000fcc0000000000 */
[----:B------:R-:W-:Y:S01]  /*3280*/  HMMA.16816.F32.BF16 R52, R16, R40, R52 ;  /* 0x000000281034723c */ /* 0x000fe20000041834 */
[----:B-1----:R-:W-:-:S04]  /*3290*/  FMUL.FTZ R2, R82, c[0x0][0x320] ;  /* 0x0000c80052027a20 */ /* 0x002fc80000410000 */
[----:B------:R1:W1:Y:S03]  /*32a0*/  MUFU.TANH R82, R2 ;  /* 0x0000000200527308 */ /* 0x0002660000002400 */
[----:B------:R-:W-:Y:S01]  /*32b0*/  HMMA.16816.F32.BF16 R36, R12, R40, R60 ;  /* 0x000000280c24723c */ /* 0x000fe2000004183c */
[----:B------:R-:W-:Y:S02]  /*32c0*/  FMUL.FTZ R65, R65, c[0x0][0x320] ;  /* 0x0000c80041417a20 */ /* 0x000fe40000410000 */
[----:B------:R-:W-:Y:S02]  /*32d0*/  FMUL.FTZ R66, R66, c[0x0][0x320] ;  /* 0x0000c80042427a20 */ /* 0x000fe40000410000 */
[----:B------:R-:W-:Y:S02]  /*32e0*/  FMUL.FTZ R67, R67, c[0x0][0x320] ;  /* 0x0000c80043437a20 */ /* 0x000fe40000410000 */
[----:B------:R-:W2:Y:S01]  /*32f0*/  MUFU.TANH R65, R65 ;  /* 0x0000004100417308 */ /* 0x000ea20000002400 */
[----:B------:R-:W-:Y:S01]  /*3300*/  HMMA.16816.F32.BF16 R24, R24, R50, R56 ;  /* 0x000000321818723c */ /* 0x000fe20000041838 */
[----:B-1----:R-:W-:-:S06]  /*3310*/  FMUL.FTZ R2, R83, c[0x0][0x320] ;  /* 0x0000c80053027a20 */ /* 0x002fcc0000410000 */
[----:B------:R-:W1:Y:S01]  /*3320*/  MUFU.TANH R66, R66 ;  /* 0x0000004200427308 */ /* 0x000e620000002400 */
[----:B------:R-:W-:Y:S07]  /*3330*/  HMMA.16816.F32.BF16 R48, R20, R50, R28 ;  /* 0x000000321430723c */ /* 0x000fee000004181c */
[----:B------:R1:W1:Y:S01]  /*3340*/  MUFU.TANH R81, R2 ;  /* 0x0000000200517308 */ /* 0x0002620000002400 */
[----:B-----5:R-:W-:Y:S07]  /*3350*/  HMMA.16816.F32.BF16 R52, R8, R32, R52 ;  /* 0x000000200834723c */ /* 0x020fee0000041834 */
[----:B------:R-:W2:Y:S01]  /*3360*/  MUFU.TANH R67, R67 ;  /* 0x0000004300437308 */ /* 0x000ea20000002400 */
[----:B------:R-:W-:Y:S01]  /*3370*/  HMMA.16816.F32.BF16 R16, R16, R42, R24 ;  /* 0x0000002a1010723c */ /* 0x000fe20000041818 */
[----:B-1----:R-:W-:-:S07]  /*3380*/  FMUL.FTZ R2, R72, c[0x0][0x320] ;  /* 0x0000c80048027a20 */ /* 0x002fce0000410000 */
[----:B------:R-:W-:Y:S01]  /*3390*/  HMMA.16816.F32.BF16 R12, R12, R42, R48 ;  /* 0x0000002a0c0c723c */ /* 0x000fe20000041830 */
[----:B------:R1:W1:Y:S07]  /*33a0*/  MUFU.TANH R83, R2 ;  /* 0x0000000200537308 */ /* 0x00026e0000002400 */
[----:B------:R-:W-:Y:S01]  /*33b0*/  HMMA.16816.F32.BF16 R20, R4, R32, R36 ;  /* 0x000000200414723c */ /* 0x000fe20000041824 */
[----:B------:R-:W-:Y:S02]  /*33c0*/  FMUL.FTZ R52, R52, c[0x0][0x320] ;  /* 0x0000c80034347a20 */ /* 0x000fe40000410000 */
[----:B------:R-:W-:-:S02]  /*33d0*/  FMUL.FTZ R53, R53, c[0x0][0x320] ;  /* 0x0000c80035357a20 */ /* 0x000fc40000410000 */
[----:B------:R-:W-:Y:S02]  /*33e0*/  FMUL.FTZ R54, R54, c[0x0][0x320] ;  /* 0x0000c80036367a20 */ /* 0x000fe40000410000 */
[----:B------:R-:W2:Y:S01]  /*33f0*/  MUFU.TANH R52, R52 ;  /* 0x0000003400347308 */ /* 0x000ea20000002400 */
[----:B------:R-:W-:Y:S01]  /*3400*/  HMMA.16816.F32.BF16 R8, R8, R34, R16 ;  /* 0x000000220808723c */ /* 0x000fe20000041810 */
[----:B-1----:R-:W-:-:S06]  /*3410*/  FMUL.FTZ R2, R73, c[0x0][0x320] ;  /* 0x0000c80049027a20 */ /* 0x002fcc0000410000 */
[----:B------:R1:W1:Y:S01]  /*3420*/  MUFU.TANH R84, R2 ;  /* 0x0000000200547308 */ /* 0x0002620000002400 */
[----:B------:R-:W-:Y:S07]  /*3430*/  HMMA.16816.F32.BF16 R4, R4, R34, R12 ;  /* 0x000000220404723c */ /* 0x000fee000004180c */
[----:B------:R-:W2:Y:S01]  /*3440*/  MUFU.TANH R53, R53 ;  /* 0x0000003500357308 */ /* 0x000ea20000002400 */
[----:B------:R-:W-:Y:S01]  /*3450*/  FMUL.FTZ R20, R20, c[0x0][0x320] ;  /* 0x0000c80014147a20 */ /* 0x000fe20000410000 */
[----:B------:R-:W-:Y:S01]  /*3460*/  SHF.R.S32.HI R15, RZ, 0x1f, R134 ;  /* 0x0000001fff0f7819 */ /* 0x000fe20000011486 */
[----:B------:R-:W-:-:S02]  /*3470*/  FMUL.FTZ R21, R21, c[0x0][0x320] ;  /* 0x0000c80015157a20 */ /* 0x000fc40000410000 */
[----:B------:R-:W-:Y:S02]  /*3480*/  FMUL.FTZ R22, R22, c[0x0][0x320] ;  /* 0x0000c80016167a20 */ /* 0x000fe40000410000 */
[----:B------:R-:W-:Y:S01]  /*3490*/  FMUL.FTZ R23, R23, c[0x0][0x320] ;  /* 0x0000c80017177a20 */ /* 0x000fe20000410000 */
[----:B------:R-:W2:Y:S01]  /*34a0*/  MUFU.TANH R54, R54 ;  /* 0x0000003600367308 */ /* 0x000ea20000002400 */
[----:B-1----:R-:W-:Y:S02]  /*34b0*/  FMUL.FTZ R2, R74, c[0x0][0x320] ;  /* 0x0000c8004a027a20 */ /* 0x002fe40000410000 */
[----:B------:R-:W-:Y:S02]  /*34c0*/  FMUL.FTZ R8, R8, c[0x0][0x320] ;  /* 0x0000c80008087a20 */ /* 0x000fe40000410000 */
[----:B------:R-:W-:Y:S02]  /*34d0*/  FMUL.FTZ R9, R9, c[0x0][0x320] ;  /* 0x0000c80009097a20 */ /* 0x000fe40000410000 */
[----:B------:R-:W-:Y:S01]  /*34e0*/  FMUL.FTZ R10, R10, c[0x0][0x320] ;  /* 0x0000c8000a0a7a20 */ /* 0x000fe20000410000 */
[----:B------:R1:W1:Y:S01]  /*34f0*/  MUFU.TANH R80, R2 ;  /* 0x0000000200507308 */ /* 0x0002620000002400 */
[----:B------:R-:W-:-:S02]  /*3500*/  FMUL.FTZ R11, R11, c[0x0][0x320] ;  /* 0x0000c8000b0b7a20 */ /* 0x000fc40000410000 */
[----:B------:R-:W-:Y:S02]  /*3510*/  FMUL.FTZ R5, R5, c[0x0][0x320] ;  /* 0x0000c80005057a20 */ /* 0x000fe40000410000 */
[----:B------:R-:W-:Y:S02]  /*3520*/  FMUL.FTZ R6, R6, c[0x0][0x320] ;  /* 0x0000c80006067a20 */ /* 0x000fe40000410000 */
[----:B------:R-:W-:Y:S01]  /*3530*/  FMUL.FTZ R7, R7, c[0x0][0x320] ;  /* 0x0000c80007077a20 */ /* 0x000fe20000410000 */
[----:B------:R-:W2:Y:S01]  /*3540*/  MUFU.TANH R33, R20 ;  /* 0x0000001400217308 */ /* 0x000ea20000002400 */
[----:B------:R-:W-:Y:S02]  /*3550*/  FMUL.FTZ R4, R4, c[0x0][0x320] ;  /* 0x0000c80004047a20 */ /* 0x000fe40000410000 */
[----:B-1----:R-:W-:-:S05]  /*3560*/  FMUL.FTZ R2, R75, c[0x0][0x320] ;  /* 0x0000c8004b027a20 */ /* 0x002fca0000410000 */
[----:B------:R-:W1:Y:S08]  /*3570*/  MUFU.TANH R32, R21 ;  /* 0x0000001500207308 */ /* 0x000e700000002400 */
[----:B------:R5:W1:Y:S08]  /*3580*/  MUFU.TANH R75, R2 ;  /* 0x00000002004b7308 */ /* 0x000a700000002400 */
[----:B------:R-:W1:Y:S01]  /*3590*/  MUFU.TANH R31, R22 ;  /* 0x00000016001f7308 */ /* 0x000e620000002400 */
[----:B-----5:R-:W-:-:S07]  /*35a0*/  FMUL.FTZ R2, R76, c[0x0][0x320] ;  /* 0x0000c8004c027a20 */ /* 0x020fce0000410000 */
        /* <DEDUP_REMOVED lines=16> */
[----:B------:R5:W1:Y:S08]  /*36b0*/  MUFU.TANH R28, R4 ;  /* 0x00000004001c7308 */ /* 0x000a700000002400 */
[----:B------:R1:W1:Y:S01]  /*36c0*/  MUFU.TANH R44, R2 ;  /* 0x00000002002c7308 */ /* 0x0002620000002400 */
[----:B-----5:R-:W-:Y:S01]  /*36d0*/  LOP3.LUT R4, R154, R153, RZ, 0xfc, !PT ;  /* 0x000000999a047212 */ /* 0x020fe200078efcff */
[----:B-1----:R-:W-:-:S06]  /*36e0*/  FMUL.FTZ R2, R71, c[0x0][0x320] ;  /* 0x0000c80047027a20 */ /* 0x002fcc0000410000 */
[----:B------:R1:W1:Y:S02]  /*36f0*/  MUFU.TANH R40, R2 ;  /* 0x0000000200287308 */ /* 0x0002640000002400 */
[----:B-1----:R-:W-:-:S06]  /*3700*/  FMUL.FTZ R2, R55, c[0x0][0x320] ;  /* 0x0000c80037027a20 */ /* 0x002fcc0000410000 */
[----:B------:R1:W1:Y:S02]  /*3710*/  MUFU.TANH R190, R2 ;  /* 0x0000000200be7308 */ /* 0x0002640000002400 */
[----:B-1----:R-:W-:-:S05]  /*3720*/  IADD3 R2, R156, 0x100, RZ ;  /* 0x000001009c027810 */ /* 0x002fca0007ffe0ff */
[----:B------:R1:W-:Y:S04]  /*3730*/  STL [R1+0x30], R2 ;  /* 0x0000300201007387 */ /* 0x0003e80000100800 */
[----:B------:R-:W-:Y:S06]  /*3740*/  BAR.SYNC.DEFER_BLOCKING 0x0 ;  /* 0x0000000000007b1d */ /* 0x000fec0000010000 */
[----:B------:R-:W-:Y:S05]  /*3750*/  @!P2 BRA `(.L_x_151) ;  /* 0x000004900000a947 */ /* 0x000fea0003800000 */
[----:B--234-:R-:W-:Y:S01]  /*3760*/  ULEA UR11, UR11, UR8, 0x6 ;  /* 0x000000080b0b7291 */ /* 0x01cfe2000f8e303f */
[----:B------:R-:W-:-:S05]  /*3770*/  IMAD.MOV.U32 R9, RZ, RZ, RZ ;  /* 0x000000ffff097224 */ /* 0x000fca00078e00ff */
[----:B------:R-:W-:-:S05]  /*3780*/  IMAD.U32 R5, RZ, RZ, UR11 ;  /* 0x0000000bff057e24 */ /* 0x000fca000f8e00ff */
[----:B------:R-:W-:-:S05]  /*3790*/  IADD3 R5, R5, -0x40, R158 ;  /* 0xffffffc005057810 */ /* 0x000fca0007ffe09e */
[----:B------:R-:W-:-:S04]  /*37a0*/  @P1 IMAD.HI.U32 R6, R5, c[0x0][0x2bc], RZ ;  /* 0x0000af0005061a27 */ /* 0x000fc800078e00ff */
[----:B-1----:R-:W-:Y:S01]  /*37b0*/  IMAD.MOV.U32 R2, RZ, RZ, R5 ;  /* 0x000000ffff027224 */ /* 0x002fe200078e0005 */
[----:B------:R-:W-:-:S04]  /*37c0*/  @P1 SHF.R.U32.HI R2, RZ, c[0x0][0x2c0], R6 ;  /* 0x0000b000ff021a19 */ /* 0x000fc80000011606 */
[----:B------:R-:W-:-:S04]  /*37d0*/  @!P0 IADD3 R7, P2, R2, UR16, RZ ;  /* 0x0000001002078c10 */ /* 0x000fc8000ff5e0ff */
[----:B------:R-:W-:Y:S02]  /*37e0*/  @!P0 LEA.HI.X.SX32 R8, R2, UR15, 0x1, P2 ;  /* 0x0000000f02088c11 */ /* 0x000fe400090f0eff */
[----:B------:R-:W-:-:S04]  /*37f0*/  @!P0 LEA R6, P2, R7, c[0x0][0x2a0], 0x2 ;  /* 0x0000a80007068a11 */ /* 0x000fc800078410ff */
[----:B------:R-:W-:-:S05]  /*3800*/  @!P0 LEA.HI.X R7, R7, c[0x0][0x2a4], R8, 0x2, P2 ;  /* 0x0000a90007078a11 */ /* 0x000fca00010f1408 */
[----:B------:R1:W2:Y:S01]  /*3810*/  @!P0 LDG.E R9, [R6.64] ;  /* 0x0000000c06098981 */ /* 0x0002a2000c1e1900 */
[----:B------:R-:W-:Y:S01]  /*3820*/  IMAD.MOV R2, RZ, RZ, -R2 ;  /* 0x000000ffff027224 */ /* 0x000fe200078e0a02 */
[----:B------:R-:W-:Y:S01]  /*3830*/  SEL R26, RZ, 0x10, P4 ;  /* 0x00000010ff1a7807 */ /* 0x000fe20002000000 */
[----:B------:R-:W-:Y:S01]  /*3840*/  IMAD.SHL.U32 R12, R132, 0x2, RZ ;  /* 0x00000002840c7824 */ /* 0x000fe200078e00ff */
[----:B------:R-:W-:Y:S01]  /*3850*/  SEL R25, RZ, 0x10, P3 ;  /* 0x00000010ff197807 */ /* 0x000fe20001800000 */
[----:B------:R-:W-:Y:S01]  /*3860*/  IMAD R10, R2, c[0x0][0x2b8], R5 ;  /* 0x0000ae00020a7a24 */ /* 0x000fe200078e0205 */
[----:B------:R-:W-:Y:S02]  /*3870*/  IADD3 R22, -R26, 0x10, RZ ;  /* 0x000000101a167810 */ /* 0x000fe40007ffe1ff */
[----:B------:R-:W-:Y:S02]  /*3880*/  IADD3 R11, -R25, 0x10, RZ ;  /* 0x00000010190b7810 */ /* 0x000fe40007ffe1ff */
[----:B------:R-:W-:Y:S01]  /*3890*/  SHF.R.S32.HI R2, RZ, 0x1f, R10 ;  /* 0x0000001fff027819 */ /* 0x000fe2000001140a */
[----:B------:R-:W-:Y:S01]  /*38a0*/  STL [R1+0x34], R10 ;  /* 0x0000340a01007387 */ /* 0x000fe20000100800 */
[----:B------:R-:W-:-:S02]  /*38b0*/  LOP3.LUT R22, R22, 0xf, RZ, 0xc0, !PT ;  /* 0x0000000f16167812 */ /* 0x000fc400078ec0ff */
[----:B------:R-:W-:Y:S01]  /*38c0*/  LOP3.LUT R11, R11, 0xf, RZ, 0xc0, !PT ;  /* 0x0000000f0b0b7812 */ /* 0x000fe200078ec0ff */
[----:B------:R-:W-:-:S04]  /*38d0*/  IMAD R2, R2, c[0x0][0x1e0], RZ ;  /* 0x0000780002027a24 */ /* 0x000fc800078e02ff */
[C---:B------:R-:W-:Y:S02]  /*38e0*/  IMAD R2, R10.reuse, c[0x0][0x1e4], R2 ;  /* 0x000079000a027a24 */ /* 0x040fe400078e0202 */
[----:B-1----:R-:W-:-:S04]  /*38f0*/  IMAD.WIDE.U32 R6, R10, c[0x0][0x1e0], RZ ;  /* 0x000078000a067a25 */ /* 0x002fc800078e00ff */
[----:B------:R-:W-:Y:S01]  /*3900*/  IMAD.IADD R7, R7, 0x1, R2 ;  /* 0x0000000107077824 */ /* 0x000fe200078e0202 */
[----:B--2---:R-:W-:-:S03]  /*3910*/  SHF.R.S32.HI R2, RZ, 0x1f, R9 ;  /* 0x0000001fff027819 */ /* 0x004fc60000011409 */
[----:B------:R-:W-:Y:S01]  /*3920*/  IMAD.WIDE.U32 R6, R9, c[0x0][0x1f0], R6 ;  /* 0x00007c0009067a25 */ /* 0x000fe200078e0006 */
[----:B------:R-:W-:Y:S03]  /*3930*/  STL [R1+0x2c], R9 ;  /* 0x00002c0901007387 */ /* 0x000fe60000100800 */
[----:B------:R-:W-:-:S04]  /*3940*/  IMAD R2, R2, c[0x0][0x1f0], RZ ;  /* 0x00007c0002027a24 */ /* 0x000fc800078e02ff */
[----:B------:R-:W-:Y:S01]  /*3950*/  IMAD R5, R9, c[0x0][0x1f4], R2 ;  /* 0x00007d0009057a24 */ /* 0x000fe200078e0202 */
[----:B------:R-:W-:-:S04]  /*3960*/  IADD3 R2, P2, R6, UR20, RZ ;  /* 0x0000001406027c10 */ /* 0x000fc8000ff5e0ff */
[----:B------:R-:W-:Y:S02]  /*3970*/  IADD3.X R6, R7, UR18, R5, P2, !PT ;  /* 0x0000001207067c10 */ /* 0x000fe400097fe405 */
[----:B------:R-:W-:-:S04]  /*3980*/  LEA R5, P2, R2, c[0x0][0x1c8], 0x1 ;  /* 0x0000720002057a11 */ /* 0x000fc800078408ff */
[----:B------:R-:W-:Y:S01]  /*3990*/  LEA.HI.X R2, R2, c[0x0][0x1cc], R6, 0x1, P2 ;  /* 0x0000730002027a11 */ /* 0x000fe200010f0c06 */
[----:B------:R-:W1:Y:S01]  /*39a0*/  SHFL.IDX PT, R10, R5, 0x3, 0x181f ;  /* 0x00781f00050a7f89 */ /* 0x000e6200000e0000 */
[----:B------:R-:W-:-:S03]  /*39b0*/  SHF.L.U64.HI R6, R132, 0x1, R157 ;  /* 0x0000000184067819 */ /* 0x000fc6000001029d */
[----:B------:R-:W2:Y:S04]  /*39c0*/  SHFL.IDX PT, R7, R2, 0x3, 0x181f ;  /* 0x00781f0002077f89 */ /* 0x000ea800000e0000 */
[----:B------:R-:W3:Y:S04]  /*39d0*/  SHFL.IDX PT, R18, R5, RZ, 0x181f ;  /* 0x00181fff05127589 */ /* 0x000ee800000e0000 */
[----:B------:R-:W-:Y:S04]  /*39e0*/  SHFL.IDX PT, R14, R5, 0x1, 0x181f ;  /* 0x00381f00050e7f89 */ /* 0x000fe800000e0000 */
[----:B------:R-:W4:Y:S04]  /*39f0*/  SHFL.IDX PT, R8, R2, RZ, 0x181f ;  /* 0x00181fff02087589 */ /* 0x000f2800000e0000 */
[----:B------:R5:W5:Y:S04]  /*3a00*/  SHFL.IDX PT, R9, R5, 0x2, 0x181f ;  /* 0x00581f0005097f89 */ /* 0x000b6800000e0000 */
[----:B------:R-:W5:Y:S01]  /*3a10*/  SHFL.IDX PT, R13, R2, 0x1, 0x181f ;  /* 0x00381f00020d7f89 */ /* 0x000f6200000e0000 */
[----:B-1----:R-:W-:-:S03]  /*3a20*/  IADD3 R22, P5, P2, R22, R10, R12 ;  /* 0x0000000a16167210 */ /* 0x002fc60007abe00c */
[----:B------:R1:W1:Y:S01]  /*3a30*/  SHFL.IDX PT, R24, R2, 0x2, 0x181f ;  /* 0x00581f0002187f89 */ /* 0x00026200000e0000 */
[----:B--2---:R-:W-:Y:S02]  /*3a40*/  IADD3.X R23, RZ, R7, R6, P5, P2 ;  /* 0x00000007ff177210 */ /* 0x004fe40002fe4406 */
[----:B---3--:R-:W-:-:S05]  /*3a50*/  IADD3 R20, P6, R18, R12, RZ ;  /* 0x0000000c12147210 */ /* 0x008fca0007fde0ff */
[----:B----4-:R-:W-:Y:S01]  /*3a60*/  IMAD.X R21, R8, 0x1, R6, P6 ;  /* 0x0000000108157824 */ /* 0x010fe200030e0606 */
[----:B-----5:R-:W-:-:S04]  /*3a70*/  SHF.L.U64.HI R5, R134, 0x1, R15 ;  /* 0x0000000186057819 */ /* 0x020fc8000001020f */
[----:B------:R2:W-:Y:S01]  /*3a80*/  LDGSTS.E.BYPASS.LTC128B.128 [R156+0x4100], [R20.64], !P4 ;  /* 0x04100000149c7fae */ /* 0x0005e2000e101d4c */
[----:B-1----:R-:W-:-:S05]  /*3a90*/  IMAD.SHL.U32 R2, R134, 0x2, RZ ;  /* 0x0000000286027824 */ /* 0x002fca00078e00ff */
[----:B------:R-:W-:-:S04]  /*3aa0*/  IADD3 R10, P5, P2, R11, R10, R2 ;  /* 0x0000000a0b0a7210 */ /* 0x000fc80007abe002 */
[--C-:B------:R-:W-:Y:S02]  /*3ab0*/  IADD3.X R11, RZ, R7, R5.reuse, P5, P2 ;  /* 0x00000007ff0b7210 */ /* 0x100fe40002fe4405 */
[----:B------:R-:W-:Y:S02]  /*3ac0*/  IADD3 R18, P5, R18, R2, RZ ;  /* 0x0000000212127210 */ /* 0x000fe40007fbe0ff */
[C---:B------:R-:W-:Y:S02]  /*3ad0*/  IADD3 R16, P2, R14.reuse, R12, RZ ;  /* 0x0000000c0e107210 */ /* 0x040fe40007f5e0ff */
[----:B------:R-:W-:Y:S01]  /*3ae0*/  IADD3 R14, P6, R14, R2, RZ ;  /* 0x000000020e0e7210 */ /* 0x000fe20007fde0ff */
[--C-:B------:R-:W-:Y:S01]  /*3af0*/  IMAD.X R19, R8, 0x1, R5.reuse, P5 ;  /* 0x0000000108137824 */ /* 0x100fe200028e0605 */
[----:B------:R-:W-:Y:S01]  /*3b00*/  IADD3 R12, P5, R9, R12, RZ ;  /* 0x0000000c090c7210 */ /* 0x000fe20007fbe0ff */
[--C-:B------:R-:W-:Y:S01]  /*3b10*/  IMAD.X R17, R13, 0x1, R6.reuse, P2 ;  /* 0x000000010d117824 */ /* 0x100fe200010e0606 */
[----:B------:R-:W-:Y:S01]  /*3b20*/  IADD3 R8, P2, R9, R2, RZ ;  /* 0x0000000209087210 */ /* 0x000fe20007f5e0ff */
[--C-:B------:R-:W-:Y:S01]  /*3b30*/  IMAD.X R15, R13, 0x1, R5.reuse, P6 ;  /* 0x000000010d0f7824 */ /* 0x100fe200030e0605 */
[----:B------:R-:W-:Y:S01]  /*3b40*/  ISETP.NE.U32.AND P6, PT, R26, RZ, PT ;  /* 0x000000ff1a00720c */ /* 0x000fe20003fc5070 */
[C---:B------:R-:W-:Y:S01]  /*3b50*/  IMAD.X R13, R24.reuse, 0x1, R6, P5 ;  /* 0x00000001180d7824 */ /* 0x040fe200028e0606 */
        /* <DEDUP_REMOVED lines=9> */
.L_x_151:
[----:B-1234-:R-:W-:Y:S01]  /*3bf0*/  LOP3.LUT R2, R155, 0xffffffe0, RZ, 0xc0, !PT ;  /* 0xffffffe09b027812 */ /* 0x01efe200078ec0ff */
[----:B------:R-:W-:Y:S01]  /*3c00*/  IMAD.U32 R5, RZ, RZ, UR9 ;  /* 0x00000009ff057e24 */ /* 0x000fe2000f8e00ff */
[----:B------:R-:W-:Y:S01]  /*3c10*/  STL [R1+0x90], R251 ;  /* 0x000090fb01007387 */ /* 0x000fe20000100800 */
[----:B------:R-:W-:-:S02]  /*3c20*/  IMAD.SHL.U32 R233, R4, 0x2, RZ ;  /* 0x0000000204e97824 */ /* 0x000fc400078e00ff */
[----:B------:R-:W-:Y:S01]  /*3c30*/  IMAD.IADD R2, R208, 0x1, -R2 ;  /* 0x00000001d0027824 */ /* 0x000fe200078e0a02 */
[----:B------:R-:W-:Y:S01]  /*3c40*/  STL [R1+0x8c], R250 ;  /* 0x00008cfa01007387 */ /* 0x000fe20000100800 */
[----:B------:R-:W-:Y:S01]  /*3c50*/  IMAD R234, R3, 0x2, R233 ;  /* 0x0000000203ea7824 */ /* 0x000fe200078e02e9 */
[C---:B------:R-:W-:Y:S02]  /*3c60*/  LEA R236, R0.reuse, R233, 0x1 ;  /* 0x000000e900ec7211 */ /* 0x040fe400078e08ff */
[----:B------:R-:W-:Y:S01]  /*3c70*/  SHF.R.S32.HI R8, RZ, 0x1f, R2 ;  /* 0x0000001fff087819 */ /* 0x000fe20000011402 */
[----:B------:R-:W-:Y:S01]  /*3c80*/  STL [R1+0x88], R249 ;  /* 0x000088f901007387 */ /* 0x000fe20000100800 */
[----:B------:R-:W-:Y:S02]  /*3c90*/  IMAD R235, R0, 0x2, R234 ;  /* 0x0000000200eb7824 */ /* 0x000fe400078e02ea */
[----:B------:R-:W-:Y:S01]  /*3ca0*/  LEA.HI R8, R8, R2, RZ, 0x2 ;  /* 0x0000000208087211 */ /* 0x000fe200078f10ff */
[----:B------:R-:W-:Y:S03]  /*3cb0*/  STL [R1+0x84], R248 ;  /* 0x000084f801007387 */ /* 0x000fe60000100800 */
[----:B------:R-:W-:Y:S01]  /*3cc0*/  LOP3.LUT R8, R8, 0x7ffffffc, RZ, 0xc0, !PT ;  /* 0x7ffffffc08087812 */ /* 0x000fe200078ec0ff */
[----:B------:R-:W-:Y:S03]  /*3cd0*/  STL [R1+0x80], R247 ;  /* 0x000080f701007387 */ /* 0x000fe60000100800 */
[----:B------:R-:W-:Y:S01]  /*3ce0*/  IADD3 R8, R2, -R8, RZ ;  /* 0x8000000802087210 */ /* 0x000fe20007ffe0ff */
[----:B------:R-:W-:Y:S04]  /*3cf0*/  STL [R1+0x7c], R246 ;  /* 0x00007cf601007387 */ /* 0x000fe80000100800 */
[----:B------:R-:W-:Y:S01]  /*3d00*/  IMAD R8, R8, -0x2, R5 ;  /* 0xfffffffe08087824 */ /* 0x000fe200078e0205 */
[----:B------:R-:W-:Y:S04]  /*3d10*/  STL [R1+0x78], R245 ;  /* 0x000078f501007387 */ /* 0x000fe80000100800 */
[C---:B------:R-:W-:Y:S01]  /*3d20*/  ISETP.GT.AND P2, PT, R8.reuse, RZ, PT ;  /* 0x000000ff0800720c */ /* 0x040fe20003f44270 */
[----:B------:R-:W-:Y:S01]  /*3d30*/  STL [R1+0x74], R244 ;  /* 0x000074f401007387 */ /* 0x000fe20000100800 */
[----:B------:R-:W-:-:S02]  /*3d40*/  ISETP.GT.AND P6, PT, R8, 0x1, PT ;  /* 0x000000010800780c */ /* 0x000fc40003fc4270 */
[----:B------:R-:W-:Y:S01]  /*3d50*/  ISETP.GT.AND P5, PT, R8, 0x8, PT ;  /* 0x000000080800780c */ /* 0x000fe20003fa4270 */
[----:B------:R-:W-:Y:S01]  /*3d60*/  STL [R1+0x70], R243 ;  /* 0x000070f301007387 */ /* 0x000fe20000100800 */
[----:B------:R-:W-:Y:S02]  /*3d70*/  FSEL R6, R148, -INF , P2 ;  /* 0xff80000094067808 */ /* 0x000fe40001000000 */
[----:B------:R-:W-:Y:S01]  /*3d80*/  FSEL R7, R135, -INF , P6 ;  /* 0xff80000087077808 */ /* 0x000fe20003000000 */
[----:B------:R-:W-:Y:S01]  /*3d90*/  STL [R1+0x6c], R242 ;  /* 0x00006cf201007387 */ /* 0x000fe20000100800 */
[----:B------:R-:W-:Y:S02]  /*3da0*/  FSEL R11, R133, -INF , P2 ;  /* 0xff800000850b7808 */ /* 0x000fe40001000000 */
[----:B------:R-:W-:Y:S01]  /*3db0*/  FSEL R120, R150, -INF , P2 ;  /* 0xff80000096787808 */ /* 0x000fe20001000000 */
[----:B------:R-:W-:Y:S01]  /*3dc0*/  STL [R1+0x68], R241 ;  /* 0x000068f101007387 */ /* 0x000fe20000100800 */
[----:B------:R-:W-:-:S02]  /*3dd0*/  FSEL R96, R152, -INF , P2 ;  /* 0xff80000098607808 */ /* 0x000fc40001000000 */
[----:B------:R-:W-:Y:S01]  /*3de0*/  ISETP.GT.AND P2, PT, R8, 0x9, PT ;  /* 0x000000090800780c */ /* 0x000fe20003f44270 */
[----:B------:R-:W-:Y:S01]  /*3df0*/  STL [R1+0x64], R240 ;  /* 0x000064f001007387 */ /* 0x000fe20000100800 */
[----:B------:R-:W-:Y:S02]  /*3e00*/  FSEL R9, R106, -INF , P5 ;  /* 0xff8000006a097808 */ /* 0x000fe40002800000 */
[----:B------:R-:W-:Y:S01]  /*3e10*/  FMNMX.FTZ R2, R6, R7, !PT ;  /* 0x0000000706027209 */ /* 0x000fe20007810000 */
        /* <DEDUP_REMOVED lines=15> */
[----:B------:R1:W-:Y:S01]  /*3f10*/  STL [R1+0x4c], R132 ;  /* 0x00004c8401007387 */ /* 0x0003e20000100800 */
[----:B------:R-:W-:Y:S02]  /*3f20*/  FSEL R17, R94, -INF , P6 ;  /* 0xff8000005e117808 */ /* 0x000fe40003000000 */
[----:B------:R-:W-:Y:S01]  /*3f30*/  FMNMX.FTZ R2, R10, R2, !PT ;  /* 0x000000020a027209 */ /* 0x000fe20007810000 */
[----:B------:R-:W-:Y:S01]  /*3f40*/  LDSM.16.MT88.4 R60, [R235+0x900] ;  /* 0x00090000eb3c783b */ /* 0x000fe20000004200 */
[----:B------:R-:W-:Y:S02]  /*3f50*/  FSEL R16, R102, -INF , P2 ;  /* 0xff80000066107808 */ /* 0x000fe40001000000 */
[----:B------:R-:W-:Y:S01]  /*3f60*/  FSEL R123, R107, -INF , P2 ;  /* 0xff8000006b7b7808 */ /* 0x000fe20001000000 */
[----:B------:R-:W-:Y:S01]  /*3f70*/  LDSM.16.MT88.4 R56, [R233+0x900] ;  /* 0x00090000e938783b */ /* 0x000fe20000004200 */
[----:B------:R-:W-:-:S02]  /*3f80*/  FSEL R99, R113, -INF , P2 ;  /* 0xff80000071637808 */ /* 0x000fc40001000000 */
[----:B------:R-:W-:Y:S01]  /*3f90*/  ISETP.GT.AND P2, PT, R8, 0x18, PT ;  /* 0x000000180800780c */ /* 0x000fe20003f44270 */
[----:B------:R-:W-:Y:S01]  /*3fa0*/  LDSM.16.MT88.4 R104, [R236+0x2100] ;  /* 0x00210000ec68783b */ /* 0x000fe20000004200 */
        /* <DEDUP_REMOVED lines=11> */
[----:B------:R-:W0:Y:S01]  /*4060*/  LDGDEPBAR ;  /* 0x00000000000079af */ /* 0x000e220000000000 */
[----:B------:R-:W-:Y:S02]  /*4070*/  FSEL R22, R89, -INF , P5 ;  /* 0xff80000059167808 */ /* 0x000fe40002800000 */
[----:B------:R-:W-:Y:S02]  /*4080*/  FSEL R125, R95, -INF , P5 ;  /* 0xff8000005f7d7808 */ /* 0x000fe40002800000 */
[----:B------:R-:W-:Y:S01]  /*4090*/  FSEL R113, R101, -INF , P5 ;  /* 0xff80000065717808 */ /* 0x000fe20002800000 */
[----:B------:R-:W-:Y:S01]  /*40a0*/  LDSM.16.MT88.4 R92, [R233+0x2100] ;  /* 0x00210000e95c783b */ /* 0x000fe20000004200 */
[----:B------:R-:W-:-:S02]  /*40b0*/  ISETP.GT.AND P5, PT, R8, 0x20, PT ;  /* 0x000000200800780c */ /* 0x000fc40003fa4270 */
[----:B------:R-:W-:Y:S01]  /*40c0*/  FSEL R20, R85, -INF , P6 ;  /* 0xff80000055147808 */ /* 0x000fe20003000000 */
[----:B------:R-:W-:Y:S01]  /*40d0*/  LDSM.16.MT88.4 R100, [R234+0x2100] ;  /* 0x00210000ea64783b */ /* 0x000fe20000004200 */
[----:B------:R-:W-:Y:S02]  /*40e0*/  FMNMX.FTZ R2, R19, R2, !PT ;  /* 0x0000000213027209 */ /* 0x000fe40007810000 */
[----:B------:R-:W-:Y:S02]  /*40f0*/  FSEL R23, R82, -INF , P2 ;  /* 0xff80000052177808 */ /* 0x000fe40001000000 */
[----:B------:R-:W-:Y:S02]  /*4100*/  FSEL R126, R88, -INF , P2 ;  /* 0xff800000587e7808 */ /* 0x000fe40001000000 */
[----:B------:R-:W-:Y:S02]  /*4110*/  FSEL R115, R91, -INF , P2 ;  /* 0xff8000005b737808 */ /* 0x000fe40001000000 */
[----:B------:R-:W-:-:S02]  /*4120*/  ISETP.GT.AND P2, PT, R8, 0x21, PT ;  /* 0x000000210800780c */ /* 0x000fc40003f44270 */
[----:B------:R-:W-:Y:S02]  /*4130*/  FSEL R180, R74, -INF , P5 ;  /* 0xff8000004ab47808 */ /* 0x000fe40002800000 */
[----:B------:R-:W-:Y:S02]  /*4140*/  FMNMX.FTZ R2, R20, R2, !PT ;  /* 0x0000000214027209 */ /* 0x000fe40007810000 */
[----:B------:R-:W-:Y:S02]  /*4150*/  FSEL R24, R81, -INF , P6 ;  /* 0xff80000051187808 */ /* 0x000fe40003000000 */
[----:B------:R-:W-:Y:S02]  /*4160*/  FSEL R127, R87, -INF , P6 ;  /* 0xff800000577f7808 */ /* 0x000fe40003000000 */
[----:B------:R-:W-:Y:S02]  /*4170*/  FSEL R114, R90, -INF , P6 ;  /* 0xff8000005a727808 */ /* 0x000fe40003000000 */
[----:B------:R-:W-:Y:S01]  /*4180*/  ISETP.GT.AND P6, PT, R8, 0x28, PT ;  /* 0x000000280800780c */ /* 0x000fe20003fc4270 */
[----:B------:R-:W-:Y:S01]  /*4190*/  LDSM.16.MT88.4 R88, [R235+0x100] ;  /* 0x00010000eb58783b */ /* 0x000fe20000004200 */
[----:B------:R-:W-:-:S02]  /*41a0*/  FSEL R175, R73, -INF , P2 ;  /* 0xff80000049af7808 */ /* 0x000fc40001000000 */
[----:B------:R-:W-:Y:S02]  /*41b0*/  FMNMX.FTZ R2, R180, R2, !PT ;  /* 0x00000002b4027209 */ /* 0x000fe40007810000 */
[----:B------:R-:W-:Y:S02]  /*41c0*/  FSEL R184, R72, -INF , P5 ;  /* 0xff80000048b87808 */ /* 0x000fe40002800000 */
[----:B------:R-:W-:Y:S02]  /*41d0*/  FSEL R172, R80, -INF , P5 ;  /* 0xff80000050ac7808 */ /* 0x000fe40002800000 */
[----:B------:R-:W-:Y:S02]  /*41e0*/  FSEL R169, R83, -INF , P5 ;  /* 0xff80000053a97808 */ /* 0x000fe40002800000 */
[----:B------:R-:W-:Y:S02]  /*41f0*/  ISETP.GT.AND P5, PT, R8, 0x29, PT ;  /* 0x000000290800780c */ /* 0x000fe40003fa4270 */
[----:B------:R-:W-:-:S02]  /*4200*/  FSEL R174, R68, -INF , P6 ;  /* 0xff80000044ae7808 */ /* 0x000fc40003000000 */
[----:B------:R-:W-:Y:S02]  /*4210*/  FMNMX.FTZ R2, R175, R2, !PT ;  /* 0x00000002af027209 */ /* 0x000fe40007810000 */
[----:B------:R-:W-:Y:S02]  /*4220*/  FSEL R183, R45, -INF , P2 ;  /* 0xff8000002db77808 */ /* 0x000fe40001000000 */
[----:B------:R-:W-:Y:S02]  /*4230*/  FSEL R171, R75, -INF , P2 ;  /* 0xff8000004bab7808 */ /* 0x000fe40001000000 */
[----:B------:R-:W-:Y:S01]  /*4240*/  FSEL R168, R84, -INF , P2 ;  /* 0xff80000054a87808 */ /* 0x000fe20001000000 */
[----:B------:R-:W-:Y:S01]  /*4250*/  LDSM.16.MT88.4 R72, [R236+0x900] ;  /* 0x00090000ec48783b */ /* 0x000fe20000004200 */
[----:B------:R-:W-:Y:S02]  /*4260*/  ISETP.GT.AND P2, PT, R8, 0x30, PT ;  /* 0x000000300800780c */ /* 0x000fe40003f44270 */
[----:B------:R-:W-:Y:S01]  /*4270*/  FSEL R173, R69, -INF , P5 ;  /* 0xff80000045ad7808 */ /* 0x000fe20002800000 */
[----:B------:R-:W-:Y:S01]  /*4280*/  LDSM.16.MT88.4 R84, [R236+0x100] ;  /* 0x00010000ec54783b */ /* 0x000fe20000004200 */
[----:B------:R-:W-:-:S02]  /*4290*/  FMNMX.FTZ R2, R174, R2, !PT ;  /* 0x00000002ae027209 */ /* 0x000fc40007810000 */
[----:B------:R-:W-:Y:S02]  /*42a0*/  FSEL R181, R40, -INF , P5 ;  /* 0xff80000028b57808 */ /* 0x000fe40002800000 */
[----:B------:R-:W-:Y:S01]  /*42b0*/  FSEL R136, R67, -INF , P5 ;  /* 0xff80000043887808 */ /* 0x000fe20002800000 */
[----:B------:R-:W-:Y:S01]  /*42c0*/  LDSM.16.MT88.4 R40, [R233+0x100] ;  /* 0x00010000e928783b */ /* 0x000fe20000004200 */
[----:B------:R-:W-:Y:S02]  /*42d0*/  FSEL R133, R65, -INF , P5 ;  /* 0xff80000041857808 */ /* 0x000fe40002800000 */
[----:B------:R-:W-:Y:S02]  /*42e0*/  FSEL R205, R33, -INF , P2 ;  /* 0xff80000021cd7808 */ /* 0x000fe40001000000 */
[----:B------:R-:W-:Y:S02]  /*42f0*/  ISETP.GT.AND P5, PT, R8, 0x31, PT ;  /* 0x000000310800780c */ /* 0x000fe40003fa4270 */
[----:B------:R-:W-:-:S02]  /*4300*/  FMNMX.FTZ R2, R173, R2, !PT ;  /* 0x00000002ad027209 */ /* 0x000fc40007810000 */
[----:B------:R-:W-:Y:S02]  /*4310*/  FSEL R182, R70, -INF , P6 ;  /* 0xff80000046b67808 */ /* 0x000fe40003000000 */
[----:B------:R-:W-:Y:S01]  /*4320*/  FSEL R170, R66, -INF , P6 ;  /* 0xff80000042aa7808 */ /* 0x000fe20003000000 */
[----:B------:R-:W-:Y:S01]  /*4330*/  LDSM.16.MT88.4 R68, [R233+0x2900] ;  /* 0x00290000e944783b */ /* 0x000fe20000004200 */
[----:B------:R-:W-:Y:S02]  /*4340*/  FSEL R135, R44, -INF , P6 ;  /* 0xff8000002c877808 */ /* 0x000fe40003000000 */
[----:B------:R-:W-:Y:S01]  /*4350*/  ISETP.GT.AND P6, PT, R8, 0x38, PT ;  /* 0x000000380800780c */ /* 0x000fe20003fc4270 */
[----:B------:R-:W-:Y:S01]  /*4360*/  LDSM.16.MT88.4 R64, [R234+0x2900] ;  /* 0x00290000ea40783b */ /* 0x000fe20000004200 */
[----:B-1----:R-:W-:Y:S02]  /*4370*/  FSEL R132, R32, -INF , P5 ;  /* 0xff80000020847808 */ /* 0x002fe40002800000 */
[----:B------:R-:W-:-:S02]  /*4380*/  FMNMX.FTZ R2, R205, R2, !PT ;  /* 0x00000002cd027209 */ /* 0x000fc40007810000 */
[----:B------:R-:W-:Y:S02]  /*4390*/  ISETP.GT.AND P5, PT, R8, 0x39, PT ;  /* 0x000000390800780c */ /* 0x000fe40003fa4270 */
[----:B------:R-:W-:Y:S02]  /*43a0*/  FSEL R241, R28, -INF , P6 ;  /* 0xff8000001cf17808 */ /* 0x000fe40003000000 */
[----:B------:R-:W-:Y:S02]  /*43b0*/  FMNMX.FTZ R2, R132, R2, !PT ;  /* 0x0000000284027209 */ /* 0x000fe40007810000 */
[----:B------:R-:W-:Y:S02]  /*43c0*/  FSEL R237, R27, -INF , P5 ;  /* 0xff8000001bed7808 */ /* 0x000fe40002800000 */
[----:B------:R-:W-:Y:S02]  /*43d0*/  FMNMX.FTZ R2, R241, R2, !PT ;  /* 0x00000002f1027209 */ /* 0x000fe40007810000 */
[----:B------:R-:W-:-:S02]  /*43e0*/  FSEL R240, R31, -INF , P2 ;  /* 0xff8000001ff07808 */ /* 0x000fc40001000000 */
[----:B------:R-:W-:Y:S02]  /*43f0*/  FMNMX.FTZ R2, R237, R2, !PT ;  /* 0x00000002ed027209 */ /* 0x000fe40007810000 */
[----:B------:R-:W-:Y:S02]  /*4400*/  FSEL R229, R54, -INF , P2 ;  /* 0xff80000036e57808 */ /* 0x000fe40001000000 */
[----:B------:R-:W-:Y:S01]  /*4410*/  FSEL R228, R52, -INF , P2 ;  /* 0xff80000034e47808 */ /* 0x000fe20001000000 */
[----:B------:R-:W1:Y:S01]  /*4420*/  SHFL.BFLY PT, R5, R2, 0x2, 0x1f ;  /* 0x0c401f0002057f89 */ /* 0x000e6200000e0000 */
[----:B------:R-:W-:Y:S02]  /*4430*/  FSEL R232, R30, -INF , P6 ;  /* 0xff8000001ee87808 */ /* 0x000fe40003000000 */
[----:B------:R-:W-:Y:S02]  /*4440*/  FSEL R212, R29, -INF , P5 ;  /* 0xff8000001dd47808 */ /* 0x000fe40002800000 */
[----:B------:R-:W-:-:S02]  /*4450*/  FMNMX.FTZ R0, R96, R97, !PT ;  /* 0x0000006160007209 */ /* 0x000fc40007810000 */
[----:B------:R-:W-:Y:S02]  /*4460*/  FSEL R191, R35, -INF , P6 ;  /* 0xff80000023bf7808 */ /* 0x000fe40003000000 */
[----:B------:R-:W-:Y:S02]  /*4470*/  FMNMX.FTZ R0, R98, R0, !PT ;  /* 0x0000000062007209 */ /* 0x000fe40007810000 */
[----:B------:R-:W-:Y:S02]  /*4480*/  FSEL R195, R34, -INF , P5 ;  /* 0xff80000022c37808 */ /* 0x000fe40002800000 */
[----:B------:R-:W-:Y:S02]  /*4490*/  FMNMX.FTZ R0, R99, R0, !PT ;  /* 0x0000000063007209 */ /* 0x000fe40007810000 */
[----:B------:R-:W-:Y:S02]  /*44a0*/  FSEL R189, R189, -INF , P6 ;  /* 0xff800000bdbd7808 */ /* 0x000fe40003000000 */
[----:B------:R-:W-:-:S02]  /*44b0*/  FMNMX.FTZ R0, R112, R0, !PT ;  /* 0x0000000070007209 */ /* 0x000fc40007810000 */
[----:B------:R-:W-:Y:S02]  /*44c0*/  FSEL R188, R188, -INF , P5 ;  /* 0xff800000bcbc7808 */ /* 0x000fe40002800000 */
[----:B------:R-:W-:Y:S02]  /*44d0*/  FMNMX.FTZ R0, R113, R0, !PT ;  /* 0x0000000071007209 */ /* 0x000fe40007810000 */
[----:B-1----:R-:W-:Y:S02]  /*44e0*/  FMNMX.FTZ R2, R2, R5, !PT ;  /* 0x0000000502027209 */ /* 0x002fe40007810000 */
[----:B------:R-:W-:-:S03]  /*44f0*/  FMNMX.FTZ R0, R115, R0, !PT ;  /* 0x0000000073007209 */ /* 0x000fc60007810000 */
[----:B------:R-:W1:Y:S01]  /*4500*/  SHFL.BFLY PT, R137, R2, 0x1, 0x1f ;  /* 0x0c201f0002897f89 */ /* 0x000e6200000e0000 */
[----:B------:R-:W-:-:S04]  /*4510*/  FMNMX.FTZ R0, R114, R0, !PT ;  /* 0x0000000072007209 */ /* 0x000fc80007810000 */
[----:B------:R-:W-:-:S04]  /*4520*/  FMNMX.FTZ R0, R169, R0, !PT ;  /* 0x00000000a9007209 */ /* 0x000fc80007810000 */
[----:B------:R-:W-:-:S04]  /*4530*/  FMNMX.FTZ R0, R168, R0, !PT ;  /* 0x00000000a8007209 */ /* 0x000fc80007810000 */
[----:B------:R-:W-:-:S04]  /*4540*/  FMNMX.FTZ R0, R135, R0, !PT ;  /* 0x0000000087007209 */ /* 0x000fc80007810000 */
[----:B------:R-:W-:-:S04]  /*4550*/  FMNMX.FTZ R0, R133, R0, !PT ;  /* 0x0000000085007209 */ /* 0x000fc80007810000 */
[----:B------:R-:W-:Y:S02]  /*4560*/  FMNMX.FTZ R0, R228, R0, !PT ;  /* 0x00000000e4007209 */ /* 0x000fe40007810000 */
[----:B-1----:R-:W-:Y:S02]  /*4570*/  FMNMX.FTZ R137, R2, R137, !PT ;  /* 0x0000008902897209 */ /* 0x002fe40007810000 */
[----:B------:R-:W-:Y:S02]  /*4580*/  FMNMX.FTZ R2, R11, R14, !PT ;  /* 0x0000000e0b027209 */ /* 0x000fe40007810000 */
[C---:B------:R-:W-:Y:S01]  /*4590*/  FSETP.NEU.FTZ.AND P2, PT, R137.reuse, -INF , PT ;  /* 0xff8000008900780b */ /* 0x040fe20003f5d000 */
[----:B------:R-:W-:Y:S01]  /*45a0*/  FMUL.FTZ R13, R137, c[0x0][0x2d0] ;  /* 0x0000b400890d7a20 */ /* 0x000fe20000410000 */
[----:B------:R-:W-:-:S04]  /*45b0*/  FMNMX.FTZ R2, R15, R2, !PT ;  /* 0x000000020f027209 */ /* 0x000fc80007810000 */
[----:B------:R-:W-:Y:S02]  /*45c0*/  FMNMX.FTZ R2, R16, R2, !PT ;  /* 0x0000000210027209 */ /* 0x000fe40007810000 */
[----:B------:R-:W-:Y:S02]  /*45d0*/  FSEL R13, R13, RZ, P2 ;  /* 0x000000ff0d0d7208 */ /* 0x000fe40001000000 */
[----:B------:R-:W-:Y:S02]  /*45e0*/  FMNMX.FTZ R2, R21, R2, !PT ;  /* 0x0000000215027209 */ /* 0x000fe40007810000 */
[----:B------:R-:W-:Y:S02]  /*45f0*/  ISETP.GT.AND P2, PT, R8, 0x31, PT ;  /* 0x000000310800780c */ /* 0x000fe40003f44270 */
[----:B------:R-:W-:Y:S02]  /*4600*/  FMNMX.FTZ R2, R22, R2, !PT ;  /* 0x0000000216027209 */ /* 0x000fe40007810000 */
[----:B------:R-:W-:-:S02]  /*4610*/  FSEL R239, R36, -INF , P2 ;  /* 0xff80000024ef7808 */ /* 0x000fc40001000000 */
[----:B------:R-:W-:-:S04]  /*4620*/  FMNMX.FTZ R2, R23, R2, !PT ;  /* 0x0000000217027209 */ /* 0x000fc80007810000 */
        /* <DEDUP_REMOVED lines=8> */
[----:B------:R-:W-:-:S05]  /*46b0*/  FMNMX.FTZ R2, R212, R2, !PT ;  /* 0x00000002d4027209 */ /* 0x000fca0007810000 */
[----:B------:R-:W1:Y:S02]  /*46c0*/  SHFL.BFLY PT, R5, R2, 0x2, 0x1f ;  /* 0x0c401f0002057f89 */ /* 0x000e6400000e0000 */
[----:B-1----:R-:W-:-:S05]  /*46d0*/  FMNMX.FTZ R2, R2, R5, !PT ;  /* 0x0000000502027209 */ /* 0x002fca0007810000 */
[----:B------:R-:W1:Y:S02]  /*46e0*/  SHFL.BFLY PT, R5, R2, 0x1, 0x1f ;  /* 0x0c201f0002057f89 */ /* 0x000e6400000e0000 */
[----:B-1----:R-:W-:Y:S01]  /*46f0*/  FMNMX.FTZ R2, R5, R2, !PT ;  /* 0x0000000205027209 */ /* 0x002fe20007810000 */
[----:B------:R-:W-:-:S03]  /*4700*/  FFMA.FTZ R5, R6, c[0x0][0x2d0], -R13 ;  /* 0x0000b40006057a23 */ /* 0x000fc6000001080d */
[C---:B------:R-:W-:Y:S01]  /*4710*/  FSETP.NEU.FTZ.AND P2, PT, R2.reuse, -INF , PT ;  /* 0xff8000000200780b */ /* 0x040fe20003f5d000 */
[----:B------:R-:W-:Y:S01]  /*4720*/  FMUL.FTZ R12, R2, c[0x0][0x2d0] ;  /* 0x0000b400020c7a20 */ /* 0x000fe20000410000 */
[----:B------:R1:W-:Y:S04]  /*4730*/  MUFU.EX2 R134, R5 ;  /* 0x0000000500867308 */ /* 0x0003e80000000800 */
[----:B------:R-:W-:Y:S02]  /*4740*/  FSEL R12, R12, RZ, P2 ;  /* 0x000000ff0c0c7208 */ /* 0x000fe40001000000 */
[----:B------:R-:W-:Y:S02]  /*4750*/  ISETP.GT.AND P2, PT, R8, 0x31, PT ;  /* 0x000000310800780c */ /* 0x000fe40003f44270 */
[----:B------:R-:W-:Y:S01]  /*4760*/  FMNMX.FTZ R8, R120, R121, !PT ;  /* 0x0000007978087209 */ /* 0x000fe20007810000 */
[--C-:B------:R-:W-:Y:S01]  /*4770*/  FFMA.FTZ R3, R15, c[0x0][0x2d0], -R12.reuse ;  /* 0x0000b4000f037a23 */ /* 0x100fe2000001080c */
[----:B------:R-:W-:Y:S01]  /*4780*/  FSEL R194, R53, -INF , P2 ;  /* 0xff80000035c27808 */ /* 0x000fe20001000000 */
[----:B------:R-:W-:Y:S01]  /*4790*/  FFMA.FTZ R4, R14, c[0x0][0x2d0], -R12 ;  /* 0x0000b4000e047a23 */ /* 0x000fe2000001080c */
[----:B------:R-:W-:Y:S01]  /*47a0*/  FMNMX.FTZ R8, R122, R8, !PT ;  /* 0x000000087a087209 */ /* 0x000fe20007810000 */
[----:B------:R2:W-:Y:S01]  /*47b0*/  MUFU.EX2 R246, R3 ;  /* 0x0000000300f67308 */ /* 0x0005e20000000800 */
[----:B------:R-:W-:Y:S01]  /*47c0*/  FMNMX.FTZ R0, R194, R0, !PT ;  /* 0x00000000c2007209 */ /* 0x000fe20007810000 */
[----:B------:R-:W-:Y:S01]  /*47d0*/  LDSM.16.MT88.4 R52, [R234+0x900] ;  /* 0x00090000ea34783b */ /* 0x000fe20000004200 */
[----:B-1----:R-:W-:Y:S01]  /*47e0*/  FFMA.FTZ R5, R7, c[0x0][0x2d0], -R13 ;  /* 0x0000b40007057a23 */ /* 0x002fe2000001080d */
[----:B------:R-:W-:-:S02]  /*47f0*/  FSEL R190, R190, -INF , P2 ;  /* 0xff800000bebe7808 */ /* 0x000fc40001000000 */
[----:B------:R-:W-:Y:S02]  /*4800*/  FMNMX.FTZ R0, R191, R0, !PT ;  /* 0x00000000bf007209 */ /* 0x000fe40007810000 */
[----:B------:R1:W3:Y:S02]  /*4810*/  MUFU.EX2 R214, R5 ;  /* 0x0000000500d67308 */ /* 0x0002e40000000800 */
[----:B------:R-:W-:Y:S01]  /*4820*/  FMNMX.FTZ R0, R195, R0, !PT ;  /* 0x00000000c3007209 */ /* 0x000fe20007810000 */
[----:B--2---:R-:W-:-:S05]  /*4830*/  FFMA.FTZ R3, R16, c[0x0][0x2d0], -R12 ;  /* 0x0000b40010037a23 */ /* 0x004fca000001080c */
[----:B------:R3:W-:Y:S01]  /*4840*/  MUFU.EX2 R230, R4 ;  /* 0x0000000400e67308 */ /* 0x0007e20000000800 */
[----:B-1----:R-:W-:-:S07]  /*4850*/  FFMA.FTZ R5, R9, c[0x0][0x2d0], -R13 ;  /* 0x0000b40009057a23 */ /* 0x002fce000001080d */
[----:B------:R1:W2:Y:S01]  /*4860*/  MUFU.EX2 R213, R3 ;  /* 0x0000000300d57308 */ /* 0x0002a20000000800 */
[----:B------:R-:W4:Y:S07]  /*4870*/  SHFL.BFLY PT, R9, R0, 0x2, 0x1f ;  /* 0x0c401f0000097f89 */ /* 0x000f2e00000e0000 */
[----:B------:R4:W-:Y:S01]  /*4880*/  MUFU.EX2 R206, R5 ;  /* 0x0000000500ce7308 */ /* 0x0009e20000000800 */
[----:B---3--:R-:W-:Y:S01]  /*4890*/  F2FP.BF16.PACK_AB R4, R214, R134 ;  /* 0x00000086d604723e */ /* 0x008fe200000010ff */
[----:B-1----:R-:W-:Y:S01]  /*48a0*/  FFMA.FTZ R3, R17, c[0x0][0x2d0], -R13 ;  /* 0x0000b40011037a23 */ /* 0x002fe2000001080d */
[----:B--2---:R-:W-:-:S05]  /*48b0*/  F2FP.BF16.PACK_AB R7, R213, R246 ;  /* 0x000000f6d507723e */ /* 0x004fca00000010ff */
[----:B------:R1:W-:Y:S01]  /*48c0*/  MUFU.EX2 R238, R3 ;  /* 0x0000000300ee7308 */ /* 0x0003e20000000800 */
[----:B----4-:R-:W-:Y:S01]  /*48d0*/  FFMA.FTZ R5, R10, c[0x0][0x2d0], -R13 ;  /* 0x0000b4000a057a23 */ /* 0x010fe2000001080d */
[----:B------:R-:W-:-:S06]  /*48e0*/  FMNMX.FTZ R0, R0, R9, !PT ;  /* 0x0000000900007209 */ /* 0x000fcc0007810000 */
[----:B------:R2:W3:Y:S01]  /*48f0*/  MUFU.EX2 R243, R5 ;  /* 0x0000000500f37308 */ /* 0x0004e20000000800 */
[----:B------:R-:W4:Y:S01]  /*4900*/  SHFL.BFLY PT, R16, R0, 0x1, 0x1f ;  /* 0x0c201f0000107f89 */ /* 0x000f2200000e0000 */
[----:B-1----:R-:W-:-:S06]  /*4910*/  FFMA.FTZ R3, R18, c[0x0][0x2d0], -R13 ;  /* 0x0000b40012037a23 */ /* 0x002fcc000001080d */
[----:B------:R1:W-:Y:S01]  /*4920*/  MUFU.EX2 R250, R3 ;  /* 0x0000000300fa7308 */ /* 0x0003e20000000800 */
[----:B--2---:R-:W-:Y:S01]  /*4930*/  FFMA.FTZ R5, R11, c[0x0][0x2d0], -R12 ;  /* 0x0000b4000b057a23 */ /* 0x004fe2000001080c */
[----:B---3--:R-:W-:-:S06]  /*4940*/  F2FP.BF16.PACK_AB R6, R243, R206 ;  /* 0x000000cef306723e */ /* 0x008fcc00000010ff */
[----:B------:R-:W2:Y:S01]  /*4950*/  MUFU.EX2 R242, R5 ;  /* 0x0000000500f27308 */ /* 0x000ea20000000800 */
[----:B----4-:R-:W-:Y:S02]  /*4960*/  FMNMX.FTZ R139, R0, R16, !PT ;  /* 0x00000010008b7209 */ /* 0x010fe40007810000 */
[----:B-1----:R-:W-:Y:S01]  /*4970*/  FMNMX.FTZ R3, R123, R8, !PT ;  /* 0x000000087b037209 */ /* 0x002fe20007810000 */
[----:B------:R-:W-:Y:S01]  /*4980*/  FFMA.FTZ R8, R19, c[0x0][0x2d0], -R13 ;  /* 0x0000b40013087a23 */ /* 0x000fe2000001080d */
[----:B------:R-:W-:Y:S02]  /*4990*/  FSETP.NEU.FTZ.AND P2, PT, R139, -INF , PT ;  /* 0xff8000008b00780b */ /* 0x000fe40003f5d000 */
[----:B------:R-:W-:Y:S01]  /*49a0*/  FMNMX.FTZ R3, R124, R3, !PT ;  /* 0x000000037c037209 */ /* 0x000fe20007810000 */
[----:B------:R1:W-:Y:S03]  /*49b0*/  MUFU.EX2 R207, R8 ;  /* 0x0000000800cf7308 */ /* 0x0003e60000000800 */
[----:B------:R-:W-:-:S02]  /*49c0*/  FMNMX.FTZ R3, R125, R3, !PT ;  /* 0x000000037d037209 */ /* 0x000fc40007810000 */
[----:B--2---:R-:W-:Y:S02]  /*49d0*/  F2FP.BF16.PACK_AB R5, R230, R242 ;  /* 0x000000f2e605723e */ /* 0x004fe400000010ff */
[----:B------:R-:W-:-:S04]  /*49e0*/  FMNMX.FTZ R3, R126, R3, !PT ;  /* 0x000000037e037209 */ /* 0x000fc80007810000 */
[----:B------:R-:W-:Y:S01]  /*49f0*/  FMNMX.FTZ R3, R127, R3, !PT ;  /* 0x000000037f037209 */ /* 0x000fe20007810000 */
[----:B------:R-:W-:Y:S03]  /*4a00*/  HMMA.16816.F32.BF16 R152, R4, R92, RZ ;  /* 0x0000005c0498723c */ /* 0x000fe600000418ff */
[----:B------:R-:W-:Y:S01]  /*4a10*/  FMNMX.FTZ R3, R172, R3, !PT ;  /* 0x00000003ac037209 */ /* 0x000fe20007810000 */
[----:B-1----:R-:W-:-:S04]  /*4a20*/  FFMA.FTZ R8, R20, c[0x0][0x2d0], -R13 ;  /* 0x0000b40014087a23 */ /* 0x002fc8000001080d */
[----:B------:R1:W2:Y:S01]  /*4a30*/  MUFU.EX2 R185, R8 ;  /* 0x0000000800b97308 */ /* 0x0002a20000000800 */
[C---:B------:R-:W-:Y:S08]  /*4a40*/  HMMA.16816.F32.BF16 R160, R4.reuse, R88, RZ ;  /* 0x0000005804a0723c */ /* 0x040ff000000418ff */
[----:B------:R-:W-:Y:S01]  /*4a50*/  HMMA.16816.F32.BF16 R148, R4, R100, RZ ;  /* 0x000000640494723c */ /* 0x000fe200000418ff */
[----:B-1----:R-:W-:Y:S01]  /*4a60*/  FFMA.FTZ R8, R21, c[0x0][0x2d0], -R12 ;  /* 0x0000b40015087a23 */ /* 0x002fe2000001080c */
[----:B--2---:R-:W-:-:S06]  /*4a70*/  F2FP.BF16.PACK_AB R10, R185, R207 ;  /* 0x000000cfb90a723e */ /* 0x004fcc00000010ff */
[C---:B------:R-:W-:Y:S01]  /*4a80*/  HMMA.16816.F32.BF16 R44, R4.reuse, R40, RZ ;  /* 0x00000028042c723c */ /* 0x040fe200000418ff */
[----:B------:R1:W-:Y:S07]  /*4a90*/  MUFU.EX2 R251, R8 ;  /* 0x0000000800fb7308 */ /* 0x0003ee0000000800 */
[C---:B------:R-:W-:Y:S08]  /*4aa0*/  HMMA.16816.F32.BF16 R164, R4.reuse, R84, RZ ;  /* 0x0000005404a4723c */ /* 0x040ff000000418ff */
[----:B------:R-:W-:Y:S01]  /*4ab0*/  HMMA.16816.F32.BF16 R144, R4, R104, RZ ;  /* 0x000000680490723c */ /* 0x000fe200000418ff */
[----:B-1----:R-:W-:Y:S01]  /*4ac0*/  FMNMX.FTZ R8, R171, R3, !PT ;  /* 0x00000003ab087209 */ /* 0x002fe20007810000 */
[----:B------:R-:W-:-:S03]  /*4ad0*/  FFMA.FTZ R3, R22, c[0x0][0x2d0], -R12 ;  /* 0x0000b40016037a23 */ /* 0x000fc6000001080c */
[----:B------:R-:W-:Y:S01]  /*4ae0*/  FMNMX.FTZ R8, R170, R8, !PT ;  /* 0x00000008aa087209 */ /* 0x000fe20007810000 */
[----:B------:R1:W2:Y:S02]  /*4af0*/  MUFU.EX2 R249, R3 ;  /* 0x0000000300f97308 */ /* 0x0002a40000000800 */
[C---:B------:R-:W-:Y:S08]  /*4b00*/  HMMA.16816.F32.BF16 R156, R4.reuse, R76, RZ ;  /* 0x0000004c049c723c */ /* 0x040ff000000418ff */
[----:B------:R-:W-:Y:S01]  /*4b10*/  HMMA.16816.F32.BF16 R140, R4, R108, RZ ;  /* 0x0000006c048c723c */ /* 0x000fe200000418ff */
[----:B-1----:R-:W-:Y:S01]  /*4b20*/  FMNMX.FTZ R3, R136, R8, !PT ;  /* 0x0000000888037209 */ /* 0x002fe20007810000 */
[----:B------:R-:W-:Y:S01]  /*4b30*/  FFMA.FTZ R8, R23, c[0x0][0x2d0], -R12 ;  /* 0x0000b40017087a23 */ /* 0x000fe2000001080c */
[----:B--2---:R-:W-:-:S05]  /*4b40*/  F2FP.BF16.PACK_AB R9, R249, R251 ;  /* 0x000000fbf909723e */ /* 0x004fca00000010ff */
[----:B------:R-:W-:Y:S01]  /*4b50*/  HMMA.16816.F32.BF16 R128, R4, R42, RZ ;  /* 0x0000002a0480723c */ /* 0x000fe200000418ff */
[----:B------:R-:W-:Y:S01]  /*4b60*/  FMNMX.FTZ R3, R229, R3, !PT ;  /* 0x00000003e5037209 */ /* 0x000fe20007810000 */
[----:B------:R1:W-:Y:S03]  /*4b70*/  MUFU.EX2 R187, R8 ;  /* 0x0000000800bb7308 */ /* 0x0003e60000000800 */
[----:B------:R-:W-:-:S03]  /*4b80*/  FMNMX.FTZ R3, R190, R3, !PT ;  /* 0x00000003be037209 */ /* 0x000fc60007810000 */
[----:B------:R-:W-:Y:S01]  /*4b90*/  HMMA.16816.F32.BF16 R116, R4, R78, RZ ;  /* 0x0000004e0474723c */ /* 0x000fe200000418ff */
[----:B------:R-:W-:-:S04]  /*4ba0*/  FMNMX.FTZ R3, R189, R3, !PT ;  /* 0x00000003bd037209 */ /* 0x000fc80007810000 */
[----:B------:R-:W-:Y:S01]  /*4bb0*/  FMNMX.FTZ R14, R188, R3, !PT ;  /* 0x00000003bc0e7209 */ /* 0x000fe20007810000 */
[----:B------:R-:W-:Y:S02]  /*4bc0*/  FMUL.FTZ R3, R139, c[0x0][0x2d0] ;  /* 0x0000b4008b037a20 */ /* 0x000fe40000410000 */
[C---:B------:R-:W-:Y:S01]  /*4bd0*/  HMMA.16816.F32.BF16 R80, R4.reuse, R86, RZ ;  /* 0x000000560450723c */ /* 0x040fe200000418ff */
[----:B-1----:R-:W-:Y:S01]  /*4be0*/  FFMA.FTZ R8, R24, c[0x0][0x2d0], -R12 ;  /* 0x0000b40018087a23 */ /* 0x002fe2000001080c */
[----:B------:R-:W1:Y:S01]  /*4bf0*/  SHFL.BFLY PT, R15, R14, 0x2, 0x1f ;  /* 0x0c401f000e0f7f89 */ /* 0x000e6200000e0000 */
[----:B------:R-:W-:Y:S02]  /*4c00*/  FSEL R3, R3, RZ, P2 ;  /* 0x000000ff03037208 */ /* 0x000fe40001000000 */
[----:B------:R2:W3:Y:S03]  /*4c10*/  MUFU.EX2 R247, R8 ;  /* 0x0000000800f77308 */ /* 0x0004e60000000800 */
[C---:B------:R-:W-:Y:S08]  /*4c20*/  HMMA.16816.F32.BF16 R36, R4.reuse, R90, RZ ;  /* 0x0000005a0424723c */ /* 0x040ff000000418ff */
[----:B------:R-:W-:Y:S01]  /*4c30*/  HMMA.16816.F32.BF16 R32, R4, R94, RZ ;  /* 0x0000005e0420723c */ /* 0x000fe200000418ff */
[----:B--2---:R-:W-:-:S02]  /*4c40*/  F2FP.BF16.PACK_AB R8, R250, R238 ;  /* 0x000000eefa08723e */ /* 0x004fc400000010ff */
[----:B---3--:R-:W-:-:S05]  /*4c50*/  F2FP.BF16.PACK_AB R11, R247, R187 ;  /* 0x000000bbf70b723e */ /* 0x008fca00000010ff */
[----:B------:R-:W-:Y:S01]  /*4c60*/  HMMA.16816.F32.BF16 R28, R4, R102, RZ ;  /* 0x00000066041c723c */ /* 0x000fe200000418ff */
[----:B-1----:R-:W-:-:S07]  /*4c70*/  FMNMX.FTZ R0, R14, R15, !PT ;  /* 0x0000000f0e007209 */ /* 0x002fce0007810000 */
[C---:B------:R-:W-:Y:S07]  /*4c80*/  HMMA.16816.F32.BF16 R16, R8.reuse, R68, R152 ;  /* 0x000000440810723c */ /* 0x040fee0000041898 */
[----:B------:R-:W-:Y:S01]  /*4c90*/  IMAD.MOV.U32 R155, RZ, RZ, R214 ;  /* 0x000000ffff9b7224 */ /* 0x000fe200078e00d6 */
[C---:B------:R-:W-:Y:S08]  /*4ca0*/  HMMA.16816.F32.BF16 R176, R8.reuse, R60, R160 ;  /* 0x0000003c08b0723c */ /* 0x040ff000000418a0 */
[----:B------:R-:W-:Y:S01]  /*4cb0*/  HMMA.16816.F32.BF16 R208, R8, R56, R44 ;  /* 0x0000003808d0723c */ /* 0x000fe2000004182c */
[----:B------:R-:W-:Y:S07]  /*4cc0*/  LDSM.16.MT88.4 R44, [R235+0x2900] ;  /* 0x00290000eb2c783b */ /* 0x000fee0000004200 */
[----:B------:R-:W-:Y:S01]  /*4cd0*/  MOV R204, R17 ;  /* 0x0000001100cc7202 */ /* 0x000fe20000000f00 */
[----:B------:R-:W-:Y:S01]  /*4ce0*/  IMAD.MOV.U32 R154, RZ, RZ, R19 ;  /* 0x000000ffff9a7224 */ /* 0x000fe200078e0013 */
[----:B------:R-:W-:Y:S01]  /*4cf0*/  MOV R152, R16 ;  /* 0x0000001000987202 */ /* 0x000fe20000000f00 */
[----:B------:R-:W-:Y:S01]  /*4d00*/  IMAD.MOV.U32 R153, RZ, RZ, R18 ;  /* 0x000000ffff997224 */ /* 0x000fe200078e0012 */
[----:B------:R-:W-:Y:S08]  /*4d10*/  HMMA.16816.F32.BF16 R24, R4, R106, RZ ;  /* 0x0000006a0418723c */ /* 0x000ff000000418ff */
[----:B------:R-:W-:Y:S08]  /*4d20*/  HMMA.16816.F32.BF16 R16, R8, R64, R148 ;  /* 0x000000400810723c */ /* 0x000ff00000041894 */
[----:B------:R-:W-:Y:S01]  /*4d30*/  HMMA.16816.F32.BF16 R20, R4, R110, RZ ;  /* 0x0000006e0414723c */ /* 0x000fe200000418ff */
[----:B------:R-:W1:Y:S06]  /*4d40*/  SHFL.BFLY PT, R5, R0, 0x1, 0x1f ;  /* 0x0c201f0000057f89 */ /* 0x000e6c00000e0000 */
[----:B------:R-:W-:Y:S01]  /*4d50*/  FFMA.FTZ R4, R96, c[0x0][0x2d0], -R3 ;  /* 0x0000b40060047a23 */ /* 0x000fe20000010803 */
[C---:B------:R-:W-:Y:S03]  /*4d60*/  HMMA.16816.F32.BF16 R224, R8.reuse, R72, R164 ;  /* 0x0000004808e0723c */ /* 0x040fe600000418a4 */
[----:B------:R2:W-:Y:S04]  /*4d70*/  MUFU.EX2 R193, R4 ;  /* 0x0000000400c17308 */ /* 0x0005e80000000800 */
[----:B------:R-:W-:Y:S01]  /*4d80*/  IMAD.MOV.U32 R167, RZ, RZ, R176 ;  /* 0x000000ffffa77224 */ /* 0x000fe200078e00b0 */
[----:B------:R-:W-:Y:S01]  /*4d90*/  MOV R166, R177 ;  /* 0x000000b100a67202 */ /* 0x000fe20000000f00 */
[----:B------:R-:W-:Y:S01]  /*4da0*/  IMAD.MOV.U32 R165, RZ, RZ, R178 ;  /* 0x000000ffffa57224 */ /* 0x000fe200078e00b2 */
[----:B------:R-:W-:Y:S01]  /*4db0*/  MOV R177, R19 ;  /* 0x0000001300b17202 */ /* 0x000fe20000000f00 */
[----:B------:R-:W-:Y:S01]  /*4dc0*/  IMAD.MOV.U32 R164, RZ, RZ, R179 ;  /* 0x000000ffffa47224 */ /* 0x000fe200078e00b3 */
[----:B------:R-:W-:Y:S01]  /*4dd0*/  HMMA.16816.F32.BF16 R220, R8, R52, R156 ;  /* 0x0000003408dc723c */ /* 0x000fe2000004189c */
[----:B------:R-:W-:-:S02]  /*4de0*/  IMAD.MOV.U32 R179, RZ, RZ, R17 ;  /* 0x000000ffffb37224 */ /* 0x000fc400078e0011 */
[----:B------:R-:W-:Y:S02]  /*4df0*/  IMAD.MOV.U32 R178, RZ, RZ, R18 ;  /* 0x000000ffffb27224 */ /* 0x000fe400078e0012 */
[----:B------:R-:W-:Y:S01]  /*4e00*/  IMAD.MOV.U32 R176, RZ, RZ, R16 ;  /* 0x000000ffffb07224 */ /* 0x000fe200078e0010 */
[----:B-1----:R-:W-:Y:S01]  /*4e10*/  FMNMX.FTZ R138, R0, R5, !PT ;  /* 0x00000005008a7209 */ /* 0x002fe20007810000 */
[--C-:B--2---:R-:W-:Y:S01]  /*4e20*/  FFMA.FTZ R4, R97, c[0x0][0x2d0], -R3.reuse ;  /* 0x0000b40061047a23 */ /* 0x104fe20000010803 */
[C---:B------:R-:W-:Y:S01]  /*4e30*/  HMMA.16816.F32.BF16 R16, R8.reuse, R48, R144 ;  /* 0x000000300810723c */ /* 0x040fe20000041890 */
[--C-:B------:R-:W-:Y:S01]  /*4e40*/  FFMA.FTZ R0, R113, c[0x0][0x2d0], -R3.reuse ;  /* 0x0000b40071007a23 */ /* 0x100fe20000010803 */
[----:B------:R-:W-:Y:S01]  /*4e50*/  FSETP.NEU.FTZ.AND P2, PT, R138, -INF , PT ;  /* 0xff8000008a00780b */ /* 0x000fe20003f5d000 */
[----:B------:R1:W-:Y:S05]  /*4e60*/  MUFU.EX2 R192, R4 ;  /* 0x0000000400c07308 */ /* 0x0003ea0000000800 */
[C---:B------:R-:W-:Y:S03]  /*4e70*/  HMMA.16816.F32.BF16 R128, R8.reuse, R58, R128 ;  /* 0x0000003a0880723c */ /* 0x040fe60000041880 */
[----:B------:R2:W-:Y:S05]  /*4e80*/  MUFU.EX2 R147, R0 ;  /* 0x0000000000937308 */ /* 0x0005ea0000000800 */
[----:B------:R-:W-:Y:S01]  /*4e90*/  HMMA.16816.F32.BF16 R156, R8, R54, R116 ;  /* 0x00000036089c723c */ /* 0x000fe20000041874 */
[----:B-1----:R-:W-:-:S04]  /*4ea0*/  FFMA.FTZ R4, R98, c[0x0][0x2d0], -R3 ;  /* 0x0000b40062047a23 */ /* 0x002fc80000010803 */
[----:B------:R1:W-:Y:S03]  /*4eb0*/  MUFU.EX2 R245, R4 ;  /* 0x0000000400f57308 */ /* 0x0003e60000000800 */
[----:B------:R-:W-:Y:S01]  /*4ec0*/  IMAD.MOV.U32 R146, RZ, RZ, R17 ;  /* 0x000000ffff927224 */ /* 0x000fe200078e0011 */
[----:B------:R-:W-:Y:S01]  /*4ed0*/  MOV R145, R19 ;  /* 0x0000001300917202 */ /* 0x000fe20000000f00 */
[----:B------:R-:W-:Y:S01]  /*4ee0*/  IMAD.MOV.U32 R144, RZ, RZ, R18 ;  /* 0x000000ffff907224 */ /* 0x000fe200078e0012 */
[----:B------:R-:W-:Y:S01]  /*4ef0*/  HMMA.16816.F32.BF16 R196, R8, R74, R80 ;  /* 0x0000004a08c4723c */ /* 0x000fe20000041850 */
[----:B--2---:R-:W-:-:S05]  /*4f00*/  FMUL.FTZ R0, R138, c[0x0][0x2d0] ;  /* 0x0000b4008a007a20 */ /* 0x004fca0000410000 */
[----:B------:R-:W-:Y:S02]  /*4f10*/  FSEL R0, R0, RZ, P2 ;  /* 0x000000ff00007208 */ /* 0x000fe40001000000 */
[----:B------:R-:W-:Y:S01]  /*4f20*/  HMMA.16816.F32.BF16 R200, R8, R62, R36 ;  /* 0x0000003e08c8723c */ /* 0x000fe20000041824 */
[----:B-1----:R-:W-:-:S04]  /*4f30*/  FFMA.FTZ R4, R99, c[0x0][0x2d0], -R3 ;  /* 0x0000b40063047a23 */ /* 0x002fc80000010803 */
[----:B------:R1:W-:Y:S03]  /*4f40*/  MUFU.EX2 R244, R4 ;  /* 0x0000000400f47308 */ /* 0x0003e60000000800 */
[C---:B------:R-:W-:Y:S01]  /*4f50*/  HMMA.16816.F32.BF16 R216, R8.reuse, R66, R28 ;  /* 0x0000004208d8723c */ /* 0x040fe2000004181c */
[--C-:B-1----:R-:W-:Y:S02]  /*4f60*/  FFMA.FTZ R4, R112, c[0x0][0x2d0], -R3.reuse ;  /* 0x0000b40070047a23 */ /* 0x102fe40000010803 */
[----:B------:R-:W-:Y:S02]  /*4f70*/  IMAD.MOV.U32 R112, RZ, RZ, R16 ;  /* 0x000000ffff707224 */ /* 0x000fe400078e0010 */
[----:B------:R1:W-:Y:S03]  /*4f80*/  MUFU.EX2 R15, R4 ;  /* 0x00000004000f7308 */ /* 0x0003e60000000800 */
[----:B------:R-:W-:Y:S01]  /*4f90*/  HMMA.16816.F32.BF16 R16, R8, R44, R140 ;  /* 0x0000002c0810723c */ /* 0x000fe2000004188c */
[----:B-1----:R-:W-:Y:S01]  /*4fa0*/  FFMA.FTZ R4, R115, c[0x0][0x2d0], -R3 ;  /* 0x0000b40073047a23 */ /* 0x002fe20000010803 */
[----:B------:R-:W-:-:S03]  /*4fb0*/  MOV R115, R213 ;  /* 0x000000d500737202 */ /* 0x000fc60000000f00 */
[----:B------:R1:W-:Y:S11]  /*4fc0*/  MUFU.EX2 R248, R4 ;  /* 0x0000000400f87308 */ /* 0x0003f60000000800 */
[----:B------:R-:W-:Y:S08]  /*4fd0*/  @!UPT UIADD3 URZ, URZ, URZ, URZ ;  /* 0x0000003f3f3ff290 */ /* 0x000ff0000fffe03f */
[----:B------:R-:W-:Y:S01]  /*4fe0*/  MOV R141, R18 ;  /* 0x00000012008d7202 */ /* 0x000fe20000000f00 */
[----:B------:R-:W-:Y:S01]  /*4ff0*/  IMAD.MOV.U32 R140, RZ, RZ, R19 ;  /* 0x000000ffff8c7224 */ /* 0x000fe200078e0013 */
[----:B------:R-:W-:Y:S01]  /*5000*/  MOV R98, R16 ;  /* 0x0000001000627202 */ /* 0x000fe20000000f00 */
[----:B------:R-:W-:Y:S02]  /*5010*/  IMAD.MOV.U32 R113, RZ, RZ, R17 ;  /* 0x000000ffff717224 */ /* 0x000fe400078e0011 */
[C---:B------:R-:W-:Y:S01]  /*5020*/  HMMA.16816.F32.BF16 R16, R8.reuse, R70, R32 ;  /* 0x000000460810723c */ /* 0x040fe20000041820 */
[----:B-1----:R-:W-:Y:S02]  /*5030*/  FFMA.FTZ R4, R114, c[0x0][0x2d0], -R3 ;  /* 0x0000b40072047a23 */ /* 0x002fe40000010803 */
[----:B------:R-:W-:Y:S02]  /*5040*/  IMAD.MOV.U32 R114, RZ, RZ, R212 ;  /* 0x000000ffff727224 */ /* 0x000fe400078e00d4 */
[----:B------:R1:W2:Y:S03]  /*5050*/  MUFU.EX2 R186, R4 ;  /* 0x0000000400ba7308 */ /* 0x0002a60000000800 */
[----:B------:R-:W-:Y:S11]  /*5060*/  HMMA.16816.F32.BF16 R212, R8, R46, R20 ;  /* 0x0000002e08d4723c */ /* 0x000ff60000041814 */
[----:B------:R-:W-:Y:S05]  /*5070*/  @!UPT UIADD3 URZ, URZ, URZ, URZ ;  /* 0x0000003f3f3ff290 */ /* 0x000fea000fffe03f */
[----:B------:R-:W-:Y:S01]  /*5080*/  IMAD.MOV.U32 R83, RZ, RZ, R17 ;  /* 0x000000ffff537224 */ /* 0x000fe200078e0011 */
[----:B------:R-:W-:Y:S01]  /*5090*/  MOV R81, R19 ;  /* 0x0000001300517202 */ /* 0x000fe20000000f00 */
[----:B-1----:R-:W-:Y:S01]  /*50a0*/  FFMA.FTZ R4, R120, c[0x0][0x2d0], -R0 ;  /* 0x0000b40078047a23 */ /* 0x002fe20000010800 */
[----:B--2---:R-:W-:Y:S01]  /*50b0*/  F2FP.BF16.PACK_AB R6, R186, R248 ;  /* 0x000000f8ba06723e */ /* 0x004fe200000010ff */
[----:B------:R-:W-:Y:S02]  /*50c0*/  IMAD.MOV.U32 R82, RZ, RZ, R18 ;  /* 0x000000ffff527224 */ /* 0x000fe400078e0012 */
[----:B------:R1:W-:Y:S01]  /*50d0*/  MUFU.EX2 R97, R4 ;  /* 0x0000000400617308 */ /* 0x0003e20000000800 */
[----:B------:R-:W-:Y:S02]  /*50e0*/  IMAD.MOV.U32 R80, RZ, RZ, R16 ;  /* 0x000000ffff507224 */ /* 0x000fe400078e0010 */
[----:B-1----:R-:W-:-:S05]  /*50f0*/  FFMA.FTZ R4, R121, c[0x0][0x2d0], -R0 ;  /* 0x0000b40079047a23 */ /* 0x002fca0000010800 */
[----:B------:R1:W2:Y:S02]  /*5100*/  MUFU.EX2 R96, R4 ;  /* 0x0000000400607308 */ /* 0x0002a40000000800 */
[----:B-1----:R-:W-:-:S06]  /*5110*/  FFMA.FTZ R4, R122, c[0x0][0x2d0], -R0 ;  /* 0x0000b4007a047a23 */ /* 0x002fcc0000010800 */
[----:B------:R1:W-:Y:S02]  /*5120*/  MUFU.EX2 R99, R4 ;  /* 0x0000000400637308 */ /* 0x0003e40000000800 */
[----:B-1----:R-:W-:Y:S02]  /*5130*/  FFMA.FTZ R4, R123, c[0x0][0x2d0], -R0 ;  /* 0x0000b4007b047a23 */ /* 0x002fe40000010800 */
[----:B------:R-:W-:Y:S04]  /*5140*/  HMMA.16816.F32.BF16 R120, R8, R50, R24 ;  /* 0x000000320878723c */ /* 0x000fe80000041818 */
[----:B------:R1:W3:Y:S03]  /*5150*/  MUFU.EX2 R14, R4 ;  /* 0x00000004000e7308 */ /* 0x0002e60000000800 */
[----:B------:R-:W-:-:S02]  /*5160*/  F2FP.BF16.PACK_AB R8, R192, R193 ;  /* 0x000000c1c008723e */ /* 0x000fc400000010ff */
[----:B------:R-:W-:Y:S02]  /*5170*/  F2FP.BF16.PACK_AB R10, R244, R245 ;  /* 0x000000f5f40a723e */ /* 0x000fe400000010ff */
[----:B--2---:R-:W-:Y:S01]  /*5180*/  F2FP.BF16.PACK_AB R9, R96, R97 ;  /* 0x000000616009723e */ /* 0x004fe200000010ff */
[----:B-1----:R-:W-:Y:S01]  /*5190*/  FFMA.FTZ R4, R124, c[0x0][0x2d0], -R0 ;  /* 0x0000b4007c047a23 */ /* 0x002fe20000010800 */
[----:B---3--:R-:W-:-:S03]  /*51a0*/  F2FP.BF16.PACK_AB R11, R14, R99 ;  /* 0x000000630e0b723e */ /* 0x008fc600000010ff */
[----:B------:R1:W-:Y:S04]  /*51b0*/  MUFU.EX2 R252, R4 ;  /* 0x0000000400fc7308 */ /* 0x0003e80000000800 */
[C---:B------:R-:W-:Y:S08]  /*51c0*/  HMMA.16816.F32.BF16 R20, R8.reuse, R40, RZ ;  /* 0x000000280814723c */ /* 0x040ff000000418ff */
[----:B------:R-:W-:Y:S01]  /*51d0*/  HMMA.16816.F32.BF16 R16, R8, R76, RZ ;  /* 0x0000004c0810723c */ /* 0x000fe200000418ff */
[----:B-1----:R-:W-:-:S06]  /*51e0*/  FFMA.FTZ R4, R125, c[0x0][0x2d0], -R0 ;  /* 0x0000b4007d047a23 */ /* 0x002fcc0000010800 */
[----:B------:R-:W-:Y:S01]  /*51f0*/  IMAD.MOV.U32 R77, RZ, RZ, R83 ;  /* 0x000000ffff4d7224 */ /* 0x000fe200078e0053 */
[----:B------:R1:W2:Y:S01]  /*5200*/  MUFU.EX2 R142, R4 ;  /* 0x00000004008e7308 */ /* 0x0002a20000000800 */
[----:B------:R-:W-:Y:S01]  /*5210*/  HMMA.16816.F32.BF16 R36, R8, R84, RZ ;  /* 0x000000540824723c */ /* 0x000fe200000418ff */
[----:B------:R-:W-:-:S06]  /*5220*/  IMAD.MOV.U32 R76, RZ, RZ, R80 ;  /* 0x000000ffff4c7224 */ /* 0x000fcc00078e0050 */
[----:B------:R-:W-:Y:S01]  /*5230*/  MOV R85, R147 ;  /* 0x0000009300557202 */ /* 0x000fe20000000f00 */
[----:B------:R-:W-:Y:S01]  /*5240*/  HMMA.16816.F32.BF16 R32, R8, R88, RZ ;  /* 0x000000580820723c */ /* 0x000fe200000418ff */
[----:B------:R-:W-:Y:S02]  /*5250*/  IMAD.MOV.U32 R84, RZ, RZ, R82 ;  /* 0x000000ffff547224 */ /* 0x000fe400078e0052 */
[----:B-1----:R-:W-:Y:S01]  /*5260*/  FFMA.FTZ R4, R126, c[0x0][0x2d0], -R0 ;  /* 0x0000b4007e047a23 */ /* 0x002fe20000010800 */
[----:B--2---:R-:W-:-:S04]  /*5270*/  F2FP.BF16.PACK_AB R5, R142, R252 ;  /* 0x000000fc8e05723e */ /* 0x004fc800000010ff */
[C---:B------:R-:W-:Y:S01]  /*5280*/  HMMA.16816.F32.BF16 R28, R8.reuse, R92, RZ ;  /* 0x0000005c081c723c */ /* 0x040fe200000418ff */
[----:B------:R-:W-:Y:S01]  /*5290*/  MOV R88, R98 ;  /* 0x0000006200587202 */ /* 0x000fe20000000f00 */
[----:B------:R1:W-:Y:S01]  /*52a0*/  MUFU.EX2 R231, R4 ;  /* 0x0000000400e77308 */ /* 0x0003e20000000800 */
[----:B------:R-:W-:Y:S02]  /*52b0*/  IMAD.MOV.U32 R98, RZ, RZ, R206 ;  /* 0x000000ffff627224 */ /* 0x000fe400078e00ce */
[----:B------:R-:W-:Y:S02]  /*52c0*/  IMAD.MOV.U32 R89, RZ, RZ, R205 ;  /* 0x000000ffff597224 */ /* 0x000fe400078e00cd */
[----:B------:R-:W-:Y:S01]  /*52d0*/  IMAD.MOV.U32 R92, RZ, RZ, R140 ;  /* 0x000000ffff5c7224 */ /* 0x000fe200078e008c */
[----:B------:R-:W-:Y:S01]  /*52e0*/  HMMA.16816.F32.BF16 R24, R8, R100, RZ ;  /* 0x000000640818723c */ /* 0x000fe200000418ff */
[----:B------:R-:W-:Y:S01]  /*52f0*/  IMAD.MOV.U32 R93, RZ, RZ, R113 ;  /* 0x000000ffff5d7224 */ /* 0x000fe200078e0071 */
[----:B------:R-:W-:-:S05]  /*5300*/  MOV R140, R112 ;  /* 0x00000070008c7202 */ /* 0x000fca0000000f00 */
[----:B------:R-:W-:Y:S01]  /*5310*/  IMAD.MOV.U32 R100, RZ, RZ, R141 ;  /* 0x000000ffff647224 */ /* 0x000fe200078e008d */
[----:B------:R-:W-:Y:S01]  /*5320*/  MOV R101, R155 ;  /* 0x0000009b00657202 */ /* 0x000fe20000000f00 */
[----:B------:R-:W-:Y:S01]  /*5330*/  IMAD.MOV.U32 R155, RZ, RZ, R207 ;  /* 0x000000ffff9b7224 */ /* 0x000fe200078e00cf */
[----:B------:R-:W-:Y:S01]  /*5340*/  HMMA.16816.F32.BF16 R40, R8, R42, RZ ;  /* 0x0000002a0828723c */ /* 0x000fe200000418ff */
[----:B-1----:R-:W-:Y:S02]  /*5350*/  FFMA.FTZ R4, R127, c[0x0][0x2d0], -R0 ;  /* 0x0000b4007f047a23 */ /* 0x002fe40000010800 */
[----:B------:R-:W-:Y:S02]  /*5360*/  IMAD.MOV.U32 R141, RZ, RZ, R179 ;  /* 0x000000ffff8d7224 */ /* 0x000fe400078e00b3 */
[----:B------:R1:W2:Y:S02]  /*5370*/  MUFU.EX2 R143, R4 ;  /* 0x00000004008f7308 */ /* 0x0002a40000000800 */
[----:B-1----:R-:W-:Y:S01]  /*5380*/  F2FP.BF16.PACK_AB R4, R147, R15 ;  /* 0x0000000f9304723e */ /* 0x002fe200000010ff */
[----:B------:R-:W-:Y:S01]  /*5390*/  IMAD.MOV.U32 R147, RZ, RZ, R204 ;  /* 0x000000ffff937224 */ /* 0x000fe200078e00cc */
[----:B--2---:R-:W-:-:S07]  /*53a0*/  F2FP.BF16.PACK_AB R7, R143, R231 ;  /* 0x000000e78f07723e */ /* 0x004fce00000010ff */
[C---:B------:R-:W-:Y:S07]  /*53b0*/  HMMA.16816.F32.BF16 R148, R4.reuse, R56, R20 ;  /* 0x000000380494723c */ /* 0x040fee0000041814 */
[----:B------:R-:W-:Y:S01]  /*53c0*/  MOV R56, R145 ;  /* 0x0000009100387202 */ /* 0x000fe20000000f00 */
[----:B------:R-:W-:Y:S01]  /*53d0*/  HMMA.16816.F32.BF16 R160, R4, R52, R16 ;  /* 0x0000003404a0723c */ /* 0x000fe20000041810 */
[----:B------:R-:W-:Y:S01]  /*53e0*/  IMAD.MOV.U32 R57, RZ, RZ, R144 ;  /* 0x000000ffff397224 */ /* 0x000fe200078e0090 */
[----:B------:R-:W-:Y:S01]  /*53f0*/  MOV R145, R177 ;  /* 0x000000b100917202 */ /* 0x000fe20000000f00 */
[----:B------:R-:W-:-:S04]  /*5400*/  IMAD.MOV.U32 R144, RZ, RZ, R178 ;  /* 0x000000ffff907224 */ /* 0x000fc800078e00b2 */
[----:B------:R-:W-:Y:S01]  /*5410*/  IMAD.MOV.U32 R53, RZ, RZ, R146 ;  /* 0x000000ffff357224 */ /* 0x000fe200078e0092 */
[----:B------:R-:W-:Y:S01]  /*5420*/  HMMA.16816.F32.BF16 R20, R8, R104, RZ ;  /* 0x000000680814723c */ /* 0x000fe200000418ff */
[----:B------:R-:W-:Y:S01]  /*5430*/  MOV R52, R81 ;  /* 0x0000005100347202 */ /* 0x000fe20000000f00 */
[----:B------:R-:W-:-:S05]  /*5440*/  IMAD.MOV.U32 R146, RZ, RZ, R176 ;  /* 0x000000ffff927224 */ /* 0x000fca00078e00b0 */
[----:B------:R-:W-:Y:S01]  /*5450*/  MOV R104, R140 ;  /* 0x0000008c00687202 */ /* 0x000fe20000000f00 */
[----:B------:R-:W-:Y:S01]  /*5460*/  HMMA.16816.F32.BF16 R16, R8, R108, RZ ;  /* 0x0000006c0810723c */ /* 0x000fe200000418ff */
[----:B------:R-:W-:-:S06]  /*5470*/  MOV R105, R53 ;  /* 0x0000003500697202 */ /* 0x000fcc0000000f00 */
[----:B------:R-:W-:Y:S01]  /*5480*/  IMAD.MOV.U32 R109, RZ, RZ, R114 ;  /* 0x000000ffff6d7224 */ /* 0x000fe200078e0072 */
[----:B------:R-:W-:Y:S01]  /*5490*/  MOV R108, R115 ;  /* 0x00000073006c7202 */ /* 0x000fe20000000f00 */
[C---:B------:R-:W-:Y:S07]  /*54a0*/  HMMA.16816.F32.BF16 R176, R4.reuse, R72, R36 ;  /* 0x0000004804b0723c */ /* 0x040fee0000041824 */
[----:B------:R-:W-:Y:S01]  /*54b0*/  IMAD.MOV.U32 R73, RZ, RZ, R147 ;  /* 0x000000ffff497224 */ /* 0x000fe200078e0093 */
[----:B------:R-:W-:Y:S01]  /*54c0*/  HMMA.16816.F32.BF16 R80, R4, R60, R32 ;  /* 0x0000003c0450723c */ /* 0x000fe20000041820 */
[----:B------:R-:W-:-:S07]  /*54d0*/  IMAD.MOV.U32 R72, RZ, RZ, R152 ;  /* 0x000000ffff487224 */ /* 0x000fce00078e0098 */
[C---:B------:R-:W-:Y:S08]  /*54e0*/  HMMA.16816.F32.BF16 R124, R4.reuse, R68, R28 ;  /* 0x00000044047c723c */ /* 0x040ff0000004181c */
[C---:B------:R-:W-:Y:S08]  /*54f0*/  HMMA.16816.F32.BF16 R116, R4.reuse, R64, R24 ;  /* 0x000000400474723c */ /* 0x040ff00000041818 */
[C---:B------:R-:W-:Y:S08]  /*5500*/  HMMA.16816.F32.BF16 R112, R4.reuse, R48, R20 ;  /* 0x000000300470723c */ /* 0x040ff00000041814 */
[----:B------:R-:W-:Y:S08]  /*5510*/  HMMA.16816.F32.BF16 R204, R4, R44, R16 ;  /* 0x0000002c04cc723c */ /* 0x000ff00000041810 */
[C---:B------:R-:W-:Y:S07]  /*5520*/  HMMA.16816.F32.BF16 R36, R8.reuse, R78, RZ ;  /* 0x0000004e0824723c */ /* 0x040fee00000418ff */
[----:B------:R-:W-:Y:S01]  /*5530*/  IMAD.MOV.U32 R79, RZ, RZ, R52 ;  /* 0x000000ffff4f7224 */ /* 0x000fe200078e0034 */
[----:B------:R-:W-:Y:S01]  /*5540*/  HMMA.16816.F32.BF16 R32, R8, R86, RZ ;  /* 0x000000560820723c */ /* 0x000fe200000418ff */
[----:B------:R-:W-:Y:S01]  /*5550*/  IMAD.MOV.U32 R78, RZ, RZ, R84 ;  /* 0x000000ffff4e7224 */ /* 0x000fe200078e0054 */
[----:B------:R-:W-:-:S05]  /*5560*/  MOV R84, R185 ;  /* 0x000000b900547202 */ /* 0x000fca0000000f00 */
[----:B------:R-:W-:Y:S01]  /*5570*/  IMAD.MOV.U32 R86, RZ, RZ, R100 ;  /* 0x000000ffff567224 */ /* 0x000fe200078e0064 */
[----:B------:R-:W-:Y:S01]  /*5580*/  HMMA.16816.F32.BF16 R28, R8, R90, RZ ;  /* 0x0000005a081c723c */ /* 0x000fe200000418ff */
[----:B------:R-:W-:Y:S02]  /*5590*/  MOV R100, R155 ;  /* 0x0000009b00647202 */ /* 0x000fe40000000f00 */
[----:B------:R-:W-:Y:S01]  /*55a0*/  MOV R87, R92 ;  /* 0x0000005c00577202 */ /* 0x000fe20000000f00 */
[----:B------:R-:W-:-:S03]  /*55b0*/  IMAD.MOV.U32 R92, RZ, RZ, R187 ;  /* 0x000000ffff5c7224 */ /* 0x000fc600078e00bb */
[----:B------:R-:W-:Y:S01]  /*55c0*/  IMAD.MOV.U32 R90, RZ, RZ, R144 ;  /* 0x000000ffff5a7224 */ /* 0x000fe200078e0090 */
[----:B------:R-:W-:Y:S01]  /*55d0*/  HMMA.16816.F32.BF16 R24, R8, R94, RZ ;  /* 0x0000005e0818723c */ /* 0x000fe200000418ff */
[----:B------:R-:W-:-:S06]  /*55e0*/  MOV R91, R145 ;  /* 0x00000091005b7202 */ /* 0x000fcc0000000f00 */
[----:B------:R-:W-:Y:S01]  /*55f0*/  IMAD.MOV.U32 R94, RZ, RZ, R88 ;  /* 0x000000ffff5e7224 */ /* 0x000fe200078e0058 */
[C---:B------:R-:W-:Y:S01]  /*5600*/  HMMA.16816.F32.BF16 R20, R8.reuse, R102, RZ ;  /* 0x000000660814723c */ /* 0x040fe200000418ff */
[----:B------:R-:W-:Y:S02]  /*5610*/  IMAD.MOV.U32 R88, RZ, RZ, R146 ;  /* 0x000000ffff587224 */ /* 0x000fe400078e0092 */
[----:B------:R-:W-:Y:S02]  /*5620*/  IMAD.MOV.U32 R95, RZ, RZ, R93 ;  /* 0x000000ffff5f7224 */ /* 0x000fe400078e005d */
[----:B------:R-:W-:Y:S02]  /*5630*/  IMAD.MOV.U32 R93, RZ, RZ, R186 ;  /* 0x000000ffff5d7224 */ /* 0x000fe400078e00ba */
[----:B------:R-:W-:Y:S01]  /*5640*/  MOV R103, R89 ;  /* 0x0000005900677202 */ /* 0x000fe20000000f00 */
[----:B------:R-:W-:Y:S01]  /*5650*/  HMMA.16816.F32.BF16 R16, R8, R106, RZ ;  /* 0x0000006a0810723c */ /* 0x000fe200000418ff */
[----:B------:R-:W-:-:S02]  /*5660*/  IMAD.MOV.U32 R89, RZ, RZ, R141 ;  /* 0x000000ffff597224 */ /* 0x000fc400078e008d */
[----:B------:R-:W-:-:S04]  /*5670*/  IMAD.MOV.U32 R102, RZ, RZ, R56 ;  /* 0x000000ffff667224 */ /* 0x000fc800078e0038 */
[----:B------:R-:W-:Y:S01]  /*5680*/  IMAD.MOV.U32 R107, RZ, RZ, R57 ;  /* 0x000000ffff6b7224 */ /* 0x000fe200078e0039 */
[----:B------:R-:W-:Y:S01]  /*5690*/  HMMA.16816.F32.BF16 R8, R8, R110, RZ ;  /* 0x0000006e0808723c */ /* 0x000fe200000418ff */
[----:B------:R-:W-:-:S06]  /*56a0*/  MOV R106, R154 ;  /* 0x0000009a006a7202 */ /* 0x000fcc0000000f00 */
[----:B------:R-:W-:Y:S01]  /*56b0*/  IMAD.MOV.U32 R111, RZ, RZ, R153 ;  /* 0x000000ffff6f7224 */ /* 0x000fe200078e0099 */
[----:B------:R-:W-:Y:S01]  /*56c0*/  HMMA.16816.F32.BF16 R40, R4, R58, R40 ;  /* 0x0000003a0428723c */ /* 0x000fe20000041828 */
[----:B------:R-:W-:Y:S02]  /*56d0*/  IMAD.MOV.U32 R110, RZ, RZ, R94 ;  /* 0x000000ffff6e7224 */ /* 0x000fe400078e005e */
[----:B------:R-:W-:-:S05]  /*56e0*/  IMAD.MOV.U32 R94, RZ, RZ, R108 ;  /* 0x000000ffff5e7224 */ /* 0x000fca00078e006c */
[C---:B------:R-:W-:Y:S08]  /*56f0*/  HMMA.16816.F32.BF16 R36, R4.reuse, R54, R36 ;  /* 0x000000360424723c */ /* 0x040ff00000041824 */
[C---:B------:R-:W-:Y:S08]  /*5700*/  HMMA.16816.F32.BF16 R32, R4.reuse, R74, R32 ;  /* 0x0000004a0420723c */ /* 0x040ff00000041820 */
[----:B------:R-:W-:Y:S01]  /*5710*/  HMMA.16816.F32.BF16 R28, R4, R62, R28 ;  /* 0x0000003e041c723c */ /* 0x000fe2000004181c */
[----:B------:R-:W-:Y:S01]  /*5720*/  MOV R75, R106 ;  /* 0x0000006a004b7202 */ /* 0x000fe20000000f00 */
[----:B------:R-:W-:-:S02]  /*5730*/  IMAD.MOV.U32 R106, RZ, RZ, R107 ;  /* 0x000000ffff6a7224 */ /* 0x000fc400078e006b */
[----:B------:R-:W-:Y:S02]  /*5740*/  IMAD.MOV.U32 R74, RZ, RZ, R111 ;  /* 0x000000ffff4a7224 */ /* 0x000fe400078e006f */
[----:B------:R-:W-:Y:S01]  /*5750*/  IMAD.MOV.U32 R107, RZ, RZ, R102 ;  /* 0x000000ffff6b7224 */ /* 0x000fe200078e0066 */
[----:B------:R-:W-:Y:S01]  /*5760*/  MOV R102, R86 ;  /* 0x0000005600667202 */ /* 0x000fe20000000f00 */
[----:B------:R-:W-:Y:S01]  /*5770*/  HMMA.16816.F32.BF16 R68, R4, R70, R24 ;  /* 0x000000460444723c */ /* 0x000fe20000041818 */
[----:B------:R-:W-:Y:S01]  /*5780*/  LDSM.16.MT88.4 R24, [R234+0x1100] ;  /* 0x00110000ea18783b */ /* 0x000fe20000004200 */
[----:B------:R-:W-:Y:S01]  /*5790*/  IMAD.MOV.U32 R111, RZ, RZ, R95 ;  /* 0x000000ffff6f7224 */ /* 0x000fe200078e005f */
[----:B------:R-:W-:Y:S01]  /*57a0*/  MOV R95, R109 ;  /* 0x0000006d005f7202 */ /* 0x000fe20000000f00 */
[----:B------:R-:W-:-:S04]  /*57b0*/  IMAD.MOV.U32 R86, RZ, RZ, R251 ;  /* 0x000000ffff567224 */ /* 0x000fc800078e00fb */
[C---:B------:R-:W-:Y:S01]  /*57c0*/  HMMA.16816.F32.BF16 R64, R4.reuse, R66, R20 ;  /* 0x000000420440723c */ /* 0x040fe20000041814 */
[----:B------:R-:W-:Y:S07]  /*57d0*/  LDSM.16.MT88.4 R20, [R236+0x1100] ;  /* 0x00110000ec14783b */ /* 0x000fee0000004200 */
[C---:B------:R-:W-:Y:S01]  /*57e0*/  HMMA.16816.F32.BF16 R48, R4.reuse, R50, R16 ;  /* 0x000000320430723c */ /* 0x040fe20000041810 */
[----:B------:R-:W1:Y:S07]  /*57f0*/  LDSM.16.MT88.4 R16, [R233+0x1100] ;  /* 0x00110000e910783b */ /* 0x000e6e0000004200 */
[----:B------:R-:W-:Y:S01]  /*5800*/  HMMA.16816.F32.BF16 R44, R4, R46, R8 ;  /* 0x0000002e042c723c */ /* 0x000fe20000041808 */
[----:B------:R-:W-:Y:S01]  /*5810*/  MOV R108, R249 ;  /* 0x000000f9006c7202 */ /* 0x000fe20000000f00 */
[----:B------:R-:W-:Y:S01]  /*5820*/  IMAD.MOV.U32 R109, RZ, RZ, R248 ;  /* 0x000000ffff6d7224 */ /* 0x000fe200078e00f8 */
[----:B------:R2:W5:Y:S04]  /*5830*/  LDL.LU R251, [R1+0x90] ;  /* 0x0000900001fb7983 */ /* 0x0005680000300800 */
[----:B------:R-:W-:-:S02]  /*5840*/  FFMA.FTZ R4, R169, c[0x0][0x2d0], -R3 ;  /* 0x0000b400a9047a23 */ /* 0x000fc40000010803 */
[----:B------:R-:W-:Y:S01]  /*5850*/  FFMA.FTZ R5, R174, c[0x0][0x2d0], -R13 ;  /* 0x0000b400ae057a23 */ /* 0x000fe2000001080d */
[----:B------:R-:W-:Y:S01]  /*5860*/  MOV R174, R165 ;  /* 0x000000a500ae7202 */ /* 0x000fe20000000f00 */
[----:B------:R3:W-:Y:S08]  /*5870*/  MUFU.EX2 R61, R4 ;  /* 0x00000004003d7308 */ /* 0x0007f00000000800 */
[----:B------:R-:W-:Y:S01]  /*5880*/  MUFU.EX2 R59, R5 ;  /* 0x00000005003b7308 */ /* 0x000fe20000000800 */
[----:B---3--:R-:W-:-:S07]  /*5890*/  FFMA.FTZ R4, R168, c[0x0][0x2d0], -R3 ;  /* 0x0000b400a8047a23 */ /* 0x008fce0000010803 */
[----:B------:R3:W4:Y:S02]  /*58a0*/  MUFU.EX2 R140, R4 ;  /* 0x00000004008c7308 */ /* 0x0007240000000800 */
[----:B---3--:R-:W-:Y:S01]  /*58b0*/  FFMA.FTZ R4, R135, c[0x0][0x2d0], -R3 ;  /* 0x0000b40087047a23 */ /* 0x008fe20000010803 */
[----:B----4-:R-:W-:-:S05]  /*58c0*/  F2FP.BF16.PACK_AB R8, R140, R61 ;  /* 0x0000003d8c08723e */ /* 0x010fca00000010ff */
[----:B------:R3:W-:Y:S02]  /*58d0*/  MUFU.EX2 R135, R4 ;  /* 0x0000000400877308 */ /* 0x0007e40000000800 */
[----:B---3--:R-:W-:-:S06]  /*58e0*/  FFMA.FTZ R4, R133, c[0x0][0x2d0], -R3 ;  /* 0x0000b40085047a23 */ /* 0x008fcc0000010803 */
[----:B------:R3:W4:Y:S02]  /*58f0*/  MUFU.EX2 R141, R4 ;  /* 0x00000004008d7308 */ /* 0x0007240000000800 */
[----:B---3--:R-:W-:Y:S01]  /*5900*/  FFMA.FTZ R4, R172, c[0x0][0x2d0], -R0 ;  /* 0x0000b400ac047a23 */ /* 0x008fe20000010800 */
[----:B----4-:R-:W-:Y:S01]  /*5910*/  F2FP.BF16.PACK_AB R10, R141, R135 ;  /* 0x000000878d0a723e */ /* 0x010fe200000010ff */
[----:B------:R-:W-:-:S04]  /*5920*/  IMAD.MOV.U32 R172, RZ, RZ, R167 ;  /* 0x000000ffffac7224 */ /* 0x000fc800078e00a7 */
[----:B------:R3:W-:Y:S02]  /*5930*/  MUFU.EX2 R57, R4 ;  /* 0x0000000400397308 */ /* 0x0007e40000000800 */
[----:B---3--:R-:W-:-:S06]  /*5940*/  FFMA.FTZ R4, R171, c[0x0][0x2d0], -R0 ;  /* 0x0000b400ab047a23 */ /* 0x008fcc0000010800 */
[----:B------:R3:W4:Y:S02]  /*5950*/  MUFU.EX2 R60, R4 ;  /* 0x00000004003c7308 */ /* 0x0007240000000800 */
[----:B---3--:R-:W-:Y:S01]  /*5960*/  FFMA.FTZ R4, R170, c[0x0][0x2d0], -R0 ;  /* 0x0000b400aa047a23 */ /* 0x008fe20000010800 */
[----:B----4-:R-:W-:-:S05]  /*5970*/  F2FP.BF16.PACK_AB R9, R60, R57 ;  /* 0x000000393c09723e */ /* 0x010fca00000010ff */
[----:B------:R3:W-:Y:S02]  /*5980*/  MUFU.EX2 R63, R4 ;  /* 0x00000004003f7308 */ /* 0x0007e40000000800 */
[----:B---3--:R-:W-:-:S06]  /*5990*/  FFMA.FTZ R4, R136, c[0x0][0x2d0], -R0 ;  /* 0x0000b40088047a23 */ /* 0x008fcc0000010800 */
[----:B------:R3:W4:Y:S02]  /*59a0*/  MUFU.EX2 R133, R4 ;  /* 0x0000000400857308 */ /* 0x0007240000000800 */
[----:B---3--:R-:W-:Y:S01]  /*59b0*/  FFMA.FTZ R4, R180, c[0x0][0x2d0], -R13 ;  /* 0x0000b400b4047a23 */ /* 0x008fe2000001080d */
[----:B----4-:R-:W-:-:S05]  /*59c0*/  F2FP.BF16.PACK_AB R11, R133, R63 ;  /* 0x0000003f850b723e */ /* 0x010fca00000010ff */
[----:B------:R3:W-:Y:S02]  /*59d0*/  MUFU.EX2 R54, R4 ;  /* 0x0000000400367308 */ /* 0x0007e40000000800 */
[C---:B-1----:R-:W-:Y:S08]  /*59e0*/  HMMA.16816.F32.BF16 R148, R8.reuse, R16, R148 ;  /* 0x000000100894723c */ /* 0x042ff00000041894 */
[----:B------:R-:W-:Y:S01]  /*59f0*/  HMMA.16816.F32.BF16 R40, R8, R18, R40 ;  /* 0x000000120828723c */ /* 0x000fe20000041828 */
[----:B---3--:R-:W-:-:S02]  /*5a00*/  FFMA.FTZ R4, R175, c[0x0][0x2d0], -R13 ;  /* 0x0000b400af047a23 */ /* 0x008fc4000001080d */
[----:B------:R-:W-:Y:S02]  /*5a10*/  IMAD.MOV.U32 R175, RZ, RZ, R164 ;  /* 0x000000ffffaf7224 */ /* 0x000fe400078e00a4 */
[----:B------:R1:W-:Y:S03]  /*5a20*/  MUFU.EX2 R56, R4 ;  /* 0x0000000400387308 */ /* 0x0003e60000000800 */
[C---:B------:R-:W-:Y:S08]  /*5a30*/  HMMA.16816.F32.BF16 R176, R8.reuse, R20, R176 ;  /* 0x0000001408b0723c */ /* 0x040ff000000418b0 */
[----:B------:R-:W-:Y:S01]  /*5a40*/  HMMA.16816.F32.BF16 R32, R8, R22, R32 ;  /* 0x000000160820723c */ /* 0x000fe20000041820 */
[----:B-1----:R-:W-:-:S07]  /*5a50*/  FFMA.FTZ R4, R173, c[0x0][0x2d0], -R13 ;  /* 0x0000b400ad047a23 */ /* 0x002fce000001080d */
[C---:B------:R-:W-:Y:S01]  /*5a60*/  HMMA.16816.F32.BF16 R160, R8.reuse, R24, R160 ;  /* 0x0000001808a0723c */ /* 0x040fe200000418a0 */
[----:B------:R-:W-:Y:S01]  /*5a70*/  IMAD.MOV.U32 R173, RZ, RZ, R166 ;  /* 0x000000ffffad7224 */ /* 0x000fe200078e00a6 */
[----:B------:R1:W3:Y:S06]  /*5a80*/  MUFU.EX2 R62, R4 ;  /* 0x00000004003e7308 */ /* 0x0002ec0000000800 */
[----:B------:R-:W-:Y:S01]  /*5a90*/  HMMA.16816.F32.BF16 R36, R8, R26, R36 ;  /* 0x0000001a0824723c */ /* 0x000fe20000041824 */
[----:B-1----:R-:W-:Y:S01]  /*5aa0*/  FFMA.FTZ R4, R184, c[0x0][0x2d0], -R12 ;  /* 0x0000b400b8047a23 */ /* 0x002fe2000001080c */
[----:B---3--:R-:W-:-:S03]  /*5ab0*/  F2FP.BF16.PACK_AB R6, R62, R59 ;  /* 0x0000003b3e06723e */ /* 0x008fc600000010ff */
[----:B------:R1:W-:Y:S02]  /*5ac0*/  MUFU.EX2 R52, R4 ;  /* 0x0000000400347308 */ /* 0x0003e40000000800 */
[----:B-1----:R-:W-:-:S06]  /*5ad0*/  FFMA.FTZ R4, R183, c[0x0][0x2d0], -R12 ;  /* 0x0000b400b7047a23 */ /* 0x002fcc000001080c */
[----:B------:R1:W3:Y:S02]  /*5ae0*/  MUFU.EX2 R53, R4 ;  /* 0x0000000400357308 */ /* 0x0002e40000000800 */
[----:B-1----:R-:W-:Y:S01]  /*5af0*/  FFMA.FTZ R4, R182, c[0x0][0x2d0], -R12 ;  /* 0x0000b400b6047a23 */ /* 0x002fe2000001080c */
[----:B---3--:R-:W-:-:S05]  /*5b00*/  F2FP.BF16.PACK_AB R5, R53, R52 ;  /* 0x000000343505723e */ /* 0x008fca00000010ff */
[----:B------:R1:W-:Y:S02]  /*5b10*/  MUFU.EX2 R55, R4 ;  /* 0x0000000400377308 */ /* 0x0003e40000000800 */
[----:B-1----:R-:W-:-:S06]  /*5b20*/  FFMA.FTZ R4, R181, c[0x0][0x2d0], -R12 ;  /* 0x0000b400b5047a23 */ /* 0x002fcc000001080c */
[----:B------:R1:W3:Y:S02]  /*5b30*/  MUFU.EX2 R58, R4 ;  /* 0x00000004003a7308 */ /* 0x0002e40000000800 */
[----:B-1----:R-:W-:Y:S02]  /*5b40*/  F2FP.BF16.PACK_AB R4, R56, R54 ;  /* 0x000000363804723e */ /* 0x002fe400000010ff */
[----:B---3--:R-:W-:-:S07]  /*5b50*/  F2FP.BF16.PACK_AB R7, R58, R55 ;  /* 0x000000373a07723e */ /* 0x008fce00000010ff */
[C---:B------:R-:W-:Y:S08]  /*5b60*/  HMMA.16816.F32.BF16 R144, R4.reuse, R16, R208 ;  /* 0x000000100490723c */ /* 0x040ff000000418d0 */
[C---:B------:R-:W-:Y:S01]  /*5b70*/  HMMA.16816.F32.BF16 R152, R4.reuse, R18, R128 ;  /* 0x000000120498723c */ /* 0x040fe20000041880 */
[----:B------:R-:W1:Y:S07]  /*5b80*/  LDSM.16.MT88.4 R16, [R235+0x1100] ;  /* 0x00110000eb10783b */ /* 0x000e6e0000004200 */
[C---:B------:R-:W-:Y:S08]  /*5b90*/  HMMA.16816.F32.BF16 R180, R4.reuse, R20, R224 ;  /* 0x0000001404b4723c */ /* 0x040ff000000418e0 */
[C---:B------:R-:W-:Y:S01]  /*5ba0*/  HMMA.16816.F32.BF16 R184, R4.reuse, R22, R196 ;  /* 0x0000001604b8723c */ /* 0x040fe200000418c4 */
[----:B------:R-:W-:Y:S07]  /*5bb0*/  LDSM.16.MT88.4 R20, [R234+0x3100] ;  /* 0x00310000ea14783b */ /* 0x000fee0000004200 */
[----:B------:R-:W-:Y:S01]  /*5bc0*/  HMMA.16816.F32.BF16 R164, R4, R24, R220 ;  /* 0x0000001804a4723c */ /* 0x000fe200000418dc */
[----:B------:R-:W-:-:S07]  /*5bd0*/  IMAD.MOV.U32 R136, RZ, RZ, R102 ;  /* 0x000000ffff887224 */ /* 0x000fce00078e0066 */
[----:B------:R-:W-:Y:S01]  /*5be0*/  HMMA.16816.F32.BF16 R168, R4, R26, R156 ;  /* 0x0000001a04a8723c */ /* 0x000fe2000004189c */
[----:B------:R-:W3:Y:S07]  /*5bf0*/  LDSM.16.MT88.4 R24, [R233+0x3100] ;  /* 0x00310000e918783b */ /* 0x000eee0000004200 */
[-C--:B-1----:R-:W-:Y:S08]  /*5c00*/  HMMA.16816.F32.BF16 R224, R8, R16.reuse, R80 ;  /* 0x0000001008e0723c */ /* 0x082ff00000041850 */
[C---:B------:R-:W-:Y:S07]  /*5c10*/  HMMA.16816.F32.BF16 R196, R4.reuse, R16, R172 ;  /* 0x0000001004c4723c */ /* 0x040fee00000418ac */
[----:B------:R-:W-:Y:S01]  /*5c20*/  MOV R172, R103 ;  /* 0x0000006700ac7202 */ /* 0x000fe20000000f00 */
[----:B------:R-:W-:Y:S01]  /*5c30*/  HMMA.16816.F32.BF16 R200, R4, R18, R200 ;  /* 0x0000001204c8723c */ /* 0x000fe200000418c8 */
[----:B------:R-:W-:-:S07]  /*5c40*/  IMAD.MOV.U32 R103, RZ, RZ, R87 ;  /* 0x000000ffff677224 */ /* 0x000fce00078e0057 */
[----:B------:R-:W-:Y:S01]  /*5c50*/  HMMA.16816.F32.BF16 R220, R8, R18, R28 ;  /* 0x0000001208dc723c */ /* 0x000fe2000004181c */
[----:B------:R-:W1:Y:S04]  /*5c60*/  LDSM.16.MT88.4 R16, [R236+0x3100] ;  /* 0x00310000ec10783b */ /* 0x000e680000004200 */
[----:B------:R-:W4:Y:S01]  /*5c70*/  LDSM.16.MT88.4 R28, [R235+0x3100] ;  /* 0x00310000eb1c783b */ /* 0x000f220000004200 */
[----:B------:R-:W-:Y:S01]  /*5c80*/  IMAD.MOV.U32 R87, RZ, RZ, R250 ;  /* 0x000000ffff577224 */ /* 0x000fe200078e00fa */
[----:B------:R-:W-:Y:S01]  /*5c90*/  MOV R174, R110 ;  /* 0x0000006e00ae7202 */ /* 0x000fe20000000f00 */
[----:B------:R-:W-:Y:S01]  /*5ca0*/  IMAD.MOV.U32 R173, RZ, RZ, R172 ;  /* 0x000000ffffad7224 */ /* 0x000fe200078e00ac */
[----:B------:R-:W-:Y:S01]  /*5cb0*/  MOV R172, R103 ;  /* 0x0000006700ac7202 */ /* 0x000fe20000000f00 */
[----:B------:R-:W-:Y:S01]  /*5cc0*/  IMAD.MOV.U32 R175, RZ, RZ, R111 ;  /* 0x000000ffffaf7224 */ /* 0x000fe200078e006f */
[----:B------:R-:W-:Y:S01]  /*5cd0*/  MOV R102, R86 ;  /* 0x0000005600667202 */ /* 0x000fe20000000f00 */
[----:B------:R-:W-:Y:S01]  /*5ce0*/  IMAD.MOV.U32 R110, RZ, RZ, R94 ;  /* 0x000000ffff6e7224 */ /* 0x000fe200078e005e */
[----:B---3--:R-:W-:Y:S01]  /*5cf0*/  HMMA.16816.F32.BF16 R72, R4, R24, R72 ;  /* 0x000000180448723c */ /* 0x008fe20000041848 */
[----:B------:R-:W-:Y:S01]  /*5d00*/  IMAD.MOV.U32 R111, RZ, RZ, R95 ;  /* 0x000000ffff6f7224 */ /* 0x000fe200078e005f */
[----:B------:R-:W-:Y:S01]  /*5d10*/  MOV R95, R109 ;  /* 0x0000006d005f7202 */ /* 0x000fe20000000f00 */
[----:B------:R-:W-:Y:S01]  /*5d20*/  IMAD.MOV.U32 R103, RZ, RZ, R87 ;  /* 0x000000ffff677224 */ /* 0x000fe200078e0057 */
[----:B------:R2:W5:Y:S01]  /*5d30*/  LDL.LU R250, [R1+0x8c] ;  /* 0x00008c0001fa7983 */ /* 0x0005620000300800 */
[----:B------:R-:W-:Y:S01]  /*5d40*/  IMAD.MOV.U32 R94, RZ, RZ, R108 ;  /* 0x000000ffff5e7224 */ /* 0x000fe200078e006c */
[----:B------:R-:W-:Y:S01]  /*5d50*/  MOV R108, R93 ;  /* 0x0000005d006c7202 */ /* 0x000fe20000000f00 */
        /* <DEDUP_REMOVED lines=8> */
[----:B------:R-:W-:-:S02]  /*5de0*/  IMAD.MOV.U32 R84, RZ, RZ, R244 ;  /* 0x000000ffff547224 */ /* 0x000fc400078e00f4 */
[----:B------:R-:W-:Y:S01]  /*5df0*/  IMAD.MOV.U32 R210, RZ, RZ, R174 ;  /* 0x000000ffffd27224 */ /* 0x000fe200078e00ae */
[----:B------:R-:W-:Y:S01]  /*5e00*/  MOV R111, R94 ;  /* 0x0000005e006f7202 */ /* 0x000fe20000000f00 */
[----:B------:R-:W-:Y:S01]  /*5e10*/  IMAD.MOV.U32 R211, RZ, RZ, R175 ;  /* 0x000000ffffd37224 */ /* 0x000fe200078e00af */
[C---:B------:R-:W-:Y:S01]  /*5e20*/  HMMA.16816.F32.BF16 R88, R4.reuse, R20, R88 ;  /* 0x000000140458723c */ /* 0x040fe20000041858 */
[----:B------:R-:W-:Y:S01]  /*5e30*/  IMAD.MOV.U32 R174, RZ, RZ, R172 ;  /* 0x000000ffffae7224 */ /* 0x000fe200078e00ac */
[----:B------:R-:W-:Y:S01]  /*5e40*/  MOV R94, R87 ;  /* 0x00000057005e7202 */ /* 0x000fe20000000f00 */
[----:B------:R-:W-:Y:S01]  /*5e50*/  IMAD.MOV.U32 R93, RZ, RZ, R245 ;  /* 0x000000ffff5d7224 */ /* 0x000fe200078e00f5 */
[----:B------:R2:W5:Y:S01]  /*5e60*/  LDL.LU R249, [R1+0x88] ;  /* 0x0000880001f97983 */ /* 0x0005620000300800 */
[----:B------:R-:W-:Y:S02]  /*5e70*/  IMAD.MOV.U32 R175, RZ, RZ, R110 ;  /* 0x000000ffffaf7224 */ /* 0x000fe400078e006e */
[----:B------:R-:W-:Y:S01]  /*5e80*/  IMAD.MOV.U32 R172, RZ, RZ, R102 ;  /* 0x000000ffffac7224 */ /* 0x000fe200078e0066 */
[----:B------:R-:W-:Y:S01]  /*5e90*/  MOV R87, R100 ;  /* 0x0000006400577202 */ /* 0x000fe20000000f00 */
[----:B------:R-:W-:Y:S01]  /*5ea0*/  IMAD.MOV.U32 R110, RZ, RZ, R103 ;  /* 0x000000ffff6e7224 */ /* 0x000fe200078e0067 */
[----:B------:R-:W-:Y:S01]  /*5eb0*/  MOV R130, R210 ;  /* 0x000000d200827202 */ /* 0x000fe20000000f00 */
[----:B------:R-:W-:Y:S01]  /*5ec0*/  IMAD.MOV.U32 R102, RZ, RZ, R95 ;  /* 0x000000ffff667224 */ /* 0x000fe200078e005f */
[----:B------:R-:W-:Y:S01]  /*5ed0*/  MOV R100, R84 ;  /* 0x0000005400647202 */ /* 0x000fe20000000f00 */
[----:B------:R-:W-:Y:S01]  /*5ee0*/  IMAD.MOV.U32 R103, RZ, RZ, R86 ;  /* 0x000000ffff677224 */ /* 0x000fe200078e0056 */
[----:B-1----:R-:W-:Y:S01]  /*5ef0*/  HMMA.16816.F32.BF16 R104, R4, R16, R104 ;  /* 0x000000100468723c */ /* 0x002fe20000041868 */
[----:B------:R-:W-:Y:S01]  /*5f00*/  IMAD.MOV.U32 R95, RZ, RZ, R108 ;  /* 0x000000ffff5f7224 */ /* 0x000fe200078e006c */
[----:B------:R-:W-:Y:S01]  /*5f10*/  MOV R84, R242 ;  /* 0x000000f200547202 */ /* 0x000fe20000000f00 */
[----:B------:R-:W-:Y:S01]  /*5f20*/  IMAD.MOV.U32 R86, RZ, RZ, R109 ;  /* 0x000000ffff567224 */ /* 0x000fe200078e006d */
[----:B------:R2:W5:Y:S01]  /*5f30*/  LDL.LU R248, [R1+0x84] ;  /* 0x0000840001f87983 */ /* 0x0005620000300800 */
[----:B------:R-:W-:-:S02]  /*5f40*/  IMAD.MOV.U32 R108, RZ, RZ, R92 ;  /* 0x000000ffff6c7224 */ /* 0x000fc400078e005c */
[----:B------:R-:W-:Y:S02]  /*5f50*/  IMAD.MOV.U32 R109, RZ, RZ, R93 ;  /* 0x000000ffff6d7224 */ /* 0x000fe400078e005d */
[----:B------:R-:W-:Y:S02]  /*5f60*/  IMAD.MOV.U32 R129, RZ, RZ, R209 ;  /* 0x000000ffff817224 */ /* 0x000fe400078e00d1 */
[----:B------:R-:W-:Y:S02]  /*5f70*/  IMAD.MOV.U32 R131, RZ, RZ, R211 ;  /* 0x000000ffff837224 */ /* 0x000fe400078e00d3 */
        /* <DEDUP_REMOVED lines=12> */
[----:B------:R-:W-:Y:S01]  /*6040*/  HMMA.16816.F32.BF16 R76, R4, R26, R76 ;  /* 0x0000001a044c723c */ /* 0x000fe2000004184c */
[----:B------:R-:W-:Y:S01]  /*6050*/  IMAD.MOV.U32 R136, RZ, RZ, R103 ;  /* 0x000000ffff887224 */ /* 0x000fe200078e0067 */
[----:B------:R2:W5:Y:S01]  /*6060*/  LDL.LU R247, [R1+0x80] ;  /* 0x0000800001f77983 */ /* 0x0005620000300800 */
[----:B------:R-:W-:-:S02]  /*6070*/  IMAD.MOV.U32 R172, RZ, RZ, R110 ;  /* 0x000000ffffac7224 */ /* 0x000fc400078e006e */
[----:B------:R-:W-:Y:S01]  /*6080*/  IMAD.MOV.U32 R102, RZ, RZ, R86 ;  /* 0x000000ffff667224 */ /* 0x000fe200078e0056 */
[----:B------:R-:W-:Y:S01]  /*6090*/  MOV R128, R209 ;  /* 0x000000d100807202 */ /* 0x000fe20000000f00 */
[----:B------:R-:W-:Y:S01]  /*60a0*/  IMAD.MOV.U32 R103, RZ, RZ, R87 ;  /* 0x000000ffff677224 */ /* 0x000fe200078e0057 */
[----:B------:R-:W-:Y:S01]  /*60b0*/  MOV R87, R92 ;  /* 0x0000005c00577202 */ /* 0x000fe20000000f00 */
[----:B------:R-:W-:Y:S01]  /*60c0*/  IMAD.MOV.U32 R95, RZ, RZ, R109 ;  /* 0x000000ffff5f7224 */ /* 0x000fe200078e006d */
[----:B------:R-:W-:Y:S01]  /*60d0*/  HMMA.16816.F32.BF16 R64, R8, R22, R64 ;  /* 0x000000160840723c */ /* 0x000fe20000041840 */
[----:B------:R-:W-:Y:S01]  /*60e0*/  IMAD.MOV.U32 R110, RZ, RZ, R94 ;  /* 0x000000ffff6e7224 */ /* 0x000fe200078e005e */
[----:B------:R-:W-:Y:S01]  /*60f0*/  MOV R94, R108 ;  /* 0x0000006c005e7202 */ /* 0x000fe20000000f00 */
[----:B------:R-:W-:Y:S01]  /*6100*/  IMAD.MOV.U32 R86, RZ, RZ, R100 ;  /* 0x000000ffff567224 */ /* 0x000fe200078e0064 */
[----:B------:R-:W-:Y:S01]  /*6110*/  MOV R100, R14 ;  /* 0x0000000e00647202 */ /* 0x000fe20000000f00 */
[----:B------:R-:W-:Y:S01]  /*6120*/  IMAD.MOV.U32 R109, RZ, RZ, R84 ;  /* 0x000000ffff6d7224 */ /* 0x000fe200078e0054 */
[----:B------:R2:W5:Y:S01]  /*6130*/  LDL.LU R246, [R1+0x7c] ;  /* 0x00007c0001f67983 */ /* 0x0005620000300800 */
[----:B------:R-:W-:-:S02]  /*6140*/  IMAD.MOV.U32 R84, RZ, RZ, R237 ;  /* 0x000000ffff547224 */ /* 0x000fc400078e00ed */
[----:B------:R-:W-:Y:S02]  /*6150*/  IMAD.MOV.U32 R108, RZ, RZ, R93 ;  /* 0x000000ffff6c7224 */ /* 0x000fe400078e005d */
[----:B------:R-:W-:Y:S01]  /*6160*/  IMAD.MOV.U32 R158, RZ, RZ, R131 ;  /* 0x000000ffff9e7224 */ /* 0x000fe200078e0083 */
[----:B------:R-:W-:Y:S01]  /*6170*/  MOV R131, R173 ;  /* 0x000000ad00837202 */ /* 0x000fe20000000f00 */
[----:B------:R-:W-:Y:S01]  /*6180*/  IMAD.MOV.U32 R130, RZ, RZ, R210 ;  /* 0x000000ffff827224 */ /* 0x000fe200078e00d2 */
[----:B------:R-:W-:Y:S01]  /*6190*/  MOV R209, R111 ;  /* 0x0000006f00d17202 */ /* 0x000fe20000000f00 */
[----:B------:R-:W-:Y:S02]  /*61a0*/  IMAD.MOV.U32 R93, RZ, RZ, R239 ;  /* 0x000000ffff5d7224 */ /* 0x000fe400078e00ef */
[----:B------:R-:W-:Y:S02]  /*61b0*/  IMAD.MOV.U32 R159, RZ, RZ, R208 ;  /* 0x000000ffff9f7224 */ /* 0x000fe400078e00d0 */
[----:B------:R-:W-:-:S02]  /*61c0*/  IMAD.MOV.U32 R92, RZ, RZ, R240 ;  /* 0x000000ffff5c7224 */ /* 0x000fc400078e00f0 */
        /* <DEDUP_REMOVED lines=14> */
[C---:B------:R-:W-:Y:S01]  /*62b0*/  HMMA.16816.F32.BF16 R48, R8.reuse, R18, R48 ;  /* 0x000000120830723c */ /* 0x040fe20000041830 */
[----:B------:R-:W-:Y:S01]  /*62c0*/  IMAD.MOV.U32 R103, RZ, RZ, R108 ;  /* 0x000000ffff677224 */ /* 0x000fe200078e006c */
[----:B------:R-:W-:Y:S01]  /*62d0*/  MOV R14, R238 ;  /* 0x000000ee000e7202 */ /* 0x000fe20000000f00 */
[----:B------:R-:W-:Y:S01]  /*62e0*/  IMAD.MOV.U32 R86, RZ, RZ, R109 ;  /* 0x000000ffff567224 */ /* 0x000fe200078e006d */
[----:B------:R2:W5:Y:S01]  /*62f0*/  LDL.LU R245, [R1+0x78] ;  /* 0x0000780001f57983 */ /* 0x0005620000300800 */
[----:B------:R-:W-:Y:S02]  /*6300*/  IMAD.MOV.U32 R109, RZ, RZ, R93 ;  /* 0x000000ffff6d7224 */ /* 0x000fe400078e005d */
[----:B------:R-:W-:Y:S02]  /*6310*/  IMAD.MOV.U32 R84, RZ, RZ, R232 ;  /* 0x000000ffff547224 */ /* 0x000fe400078e00e8 */
[----:B------:R-:W-:Y:S01]  /*6320*/  IMAD.MOV.U32 R82, RZ, RZ, R159 ;  /* 0x000000ffff527224 */ /* 0x000fe200078e009f */
[----:B------:R-:W-:Y:S01]  /*6330*/  MOV R159, R209 ;  /* 0x000000d1009f7202 */ /* 0x000fe20000000f00 */
[----:B------:R-:W-:Y:S01]  /*6340*/  IMAD.MOV.U32 R110, RZ, RZ, R95 ;  /* 0x000000ffff6e7224 */ /* 0x000fe200078e005f */
[----:B------:R-:W-:Y:S01]  /*6350*/  MOV R157, R211 ;  /* 0x000000d3009d7202 */ /* 0x000fe20000000f00 */
[----:B------:R-:W-:Y:S01]  /*6360*/  IMAD.MOV.U32 R108, RZ, RZ, R92 ;  /* 0x000000ffff6c7224 */ /* 0x000fe200078e005c */
[----:B----4-:R-:W-:Y:S01]  /*6370*/  HMMA.16816.F32.BF16 R44, R8, R30, R44 ;  /* 0x0000001e082c723c */ /* 0x010fe2000004182c */
[----:B------:R-:W-:Y:S01]  /*6380*/  IMAD.MOV.U32 R209, RZ, RZ, R102 ;  /* 0x000000ffffd17224 */ /* 0x000fe200078e0066 */
[----:B------:R-:W-:Y:S01]  /*6390*/  MOV R102, R87 ;  /* 0x0000005700667202 */ /* 0x000fe20000000f00 */
[----:B------:R-:W-:Y:S01]  /*63a0*/  IMAD.MOV.U32 R128, RZ, RZ, R208 ;  /* 0x000000ffff807224 */ /* 0x000fe200078e00d0 */
[----:B------:R-:W-:Y:S01]  /*63b0*/  MOV R208, R111 ;  /* 0x0000006f00d07202 */ /* 0x000fe20000000f00 */
[----:B------:R-:W-:Y:S01]  /*63c0*/  IMAD.MOV.U32 R158, RZ, RZ, R210 ;  /* 0x000000ffff9e7224 */ /* 0x000fe200078e00d2 */
[----:B------:R-:W-:Y:S01]  /*63d0*/  MOV R210, R103 ;  /* 0x0000006700d27202 */ /* 0x000fe20000000f00 */
[----:B------:R-:W-:Y:S01]  /*63e0*/  IMAD.MOV.U32 R211, RZ, RZ, R86 ;  /* 0x000000ffffd37224 */ /* 0x000fe200078e0056 */
[C---:B------:R-:W-:Y:S01]  /*63f0*/  HMMA.16816.F32.BF16 R92, R4.reuse, R22, R216 ;  /* 0x00000016045c723c */ /* 0x040fe200000418d8 */
[----:B------:R-:W-:Y:S01]  /*6400*/  IMAD.MOV.U32 R87, RZ, RZ, R100 ;  /* 0x000000ffff577224 */ /* 0x000fe200078e0064 */
[----:B------:R-:W-:Y:S01]  /*6410*/  MOV R86, R109 ;  /* 0x0000006d00567202 */ /* 0x000fe20000000f00 */
[----:B------:R-:W-:Y:S01]  /*6420*/  IMAD.MOV.U32 R103, RZ, RZ, R108 ;  /* 0x000000ffff677224 */ /* 0x000fe200078e006c */
[----:B------:R-:W-:Y:S01]  /*6430*/  MOV R100, R84 ;  /* 0x0000005400647202 */ /* 0x000fe20000000f00 */
[----:B------:R-:W-:Y:S01]  /*6440*/  IMAD.MOV.U32 R84, RZ, RZ, R85 ;  /* 0x000000ffff547224 */ /* 0x000fe200078e0055 */
[----:B------:R2:W5:Y:S01]  /*6450*/  LDL.LU R244, [R1+0x74] ;  /* 0x0000740001f47983 */ /* 0x0005620000300800 */
[----:B------:R-:W-:Y:S01]  /*6460*/  MOV R219, R156 ;  /* 0x0000009c00db7202 */ /* 0x000fe20000000f00 */
[----:B------:R-:W-:Y:S01]  /*6470*/  IMAD.MOV.U32 R156, RZ, RZ, R110 ;  /* 0x000000ffff9c7224 */ /* 0x000fe200078e006e */
[----:B------:R-:W-:Y:S01]  /*6480*/  MOV R85, R134 ;  /* 0x0000008600557202 */ /* 0x000fe20000000f00 */
[C---:B------:R-:W-:Y:S01]  /*6490*/  HMMA.16816.F32.BF16 R108, R4.reuse, R18, R120 ;  /* 0x00000012046c723c */ /* 0x040fe20000041878 */
[----:B------:R-:W-:Y:S01]  /*64a0*/  IMAD.MOV.U32 R218, RZ, RZ, R132 ;  /* 0x000000ffffda7224 */ /* 0x000fe200078e0084 */
[----:B------:R2:W5:Y:S04]  /*64b0*/  LDL.LU R243, [R1+0x70] ;  /* 0x0000700001f37983 */ /* 0x0005680000300800 */
[----:B------:R2:W5:Y:S02]  /*64c0*/  LDL.LU R242, [R1+0x6c] ;  /* 0x00006c0001f27983 */ /* 0x0005640000300800 */
[C---:B------:R-:W-:Y:S02]  /*64d0*/  HMMA.16816.F32.BF16 R120, R4.reuse, R28, R80 ;  /* 0x0000001c0478723c */ /* 0x040fe40000041850 */
[----:B------:R2:W5:Y:S04]  /*64e0*/  LDL.LU R241, [R1+0x68] ;  /* 0x0000680001f17983 */ /* 0x0005680000300800 */
[----:B------:R2:W5:Y:S01]  /*64f0*/  LDL.LU R240, [R1+0x64] ;  /* 0x0000640001f07983 */ /* 0x0005620000300800 */
        /* <DEDUP_REMOVED lines=11> */
[----:B------:R2:W5:Y:S01]  /*65b0*/  LDL.LU R239, [R1+0x60] ;  /* 0x0000600001ef7983 */ /* 0x0005620000300800 */
[----:B------:R-:W-:Y:S03]  /*65c0*/  HMMA.16816.F32.BF16 R84, R4, R30, R212 ;  /* 0x0000001e0454723c */ /* 0x000fe600000418d4 */
[----:B------:R2:W5:Y:S04]  /*65d0*/  LDL.LU R238, [R1+0x5c] ;  /* 0x00005c0001ee7983 */ /* 0x0005680000300800 */
[--C-:B------:R-:W-:Y:S01]  /*65e0*/  FFMA.FTZ R4, R228, c[0x0][0x2d0], -R3.reuse ;  /* 0x0000b400e4047a23 */ /* 0x100fe20000010803 */
[----:B------:R-:W-:Y:S01]  /*65f0*/  MOV R7, R219 ;  /* 0x000000db00077202 */ /* 0x000fe20000000f00 */
[----:B------:R-:W-:Y:S01]  /*6600*/  IMAD.MOV.U32 R6, RZ, RZ, R218 ;  /* 0x000000ffff067224 */ /* 0x000fe200078e00da */
[C---:B------:R-:W-:Y:S01]  /*6610*/  HMMA.16816.F32.BF16 R212, R8.reuse, R26, R68 ;  /* 0x0000001a08d4723c */ /* 0x040fe20000041844 */
[----:B------:R1:W-:Y:S01]  /*6620*/  MUFU.EX2 R22, R4 ;  /* 0x0000000400167308 */ /* 0x0003e20000000800 */
[----:B------:R-:W-:Y:S01]  /*6630*/  MOV R5, R103 ;  /* 0x0000006700057202 */ /* 0x000fe20000000f00 */
[----:B------:R2:W5:Y:S05]  /*6640*/  LDL.LU R237, [R1+0x58] ;  /* 0x0000580001ed7983 */ /* 0x00056a0000300800 */
[----:B------:R-:W-:Y:S01]  /*6650*/  HMMA.16816.F32.BF16 R216, R8, R24, R124 ;  /* 0x0000001808d8723c */ /* 0x000fe2000004187c */
[----:B------:R-:W-:Y:S01]  /*6660*/  MOV R70, R7 ;  /* 0x0000000700467202 */ /* 0x000fe20000000f00 */
[----:B------:R-:W-:Y:S01]  /*6670*/  IMAD.MOV.U32 R71, RZ, RZ, R208 ;  /* 0x000000ffff477224 */ /* 0x000fe200078e00d0 */
[----:B------:R2:W5:Y:S01]  /*6680*/  LDL.LU R232, [R1+0x54] ;  /* 0x0000540001e87983 */ /* 0x0005620000300800 */
[----:B-1----:R-:W-:-:S03]  /*6690*/  FFMA.FTZ R4, R194, c[0x0][0x2d0], -R3 ;  /* 0x0000b400c2047a23 */ /* 0x002fc60000010803 */
[----:B------:R-:W-:Y:S01]  /*66a0*/  MOV R124, R209 ;  /* 0x000000d1007c7202 */ /* 0x000fe20000000f00 */
[----:B------:R-:W-:Y:S01]  /*66b0*/  IMAD.MOV.U32 R125, RZ, RZ, R210 ;  /* 0x000000ffff7d7224 */ /* 0x000fe200078e00d2 */
[----:B------:R-:W-:Y:S01]  /*66c0*/  MOV R126, R211 ;  /* 0x000000d3007e7202 */ /* 0x000fe20000000f00 */
[----:B------:R1:W3:Y:S01]  /*66d0*/  MUFU.EX2 R24, R4 ;  /* 0x0000000400187308 */ /* 0x0002e20000000800 */
[----:B------:R-:W-:Y:S02]  /*66e0*/  IMAD.MOV.U32 R127, RZ, RZ, R102 ;  /* 0x000000ffff7f7224 */ /* 0x000fe400078e0066 */
[----:B------:R-:W-:Y:S01]  /*66f0*/  IMAD.MOV.U32 R69, RZ, RZ, R6 ;  /* 0x000000ffff457224 */ /* 0x000fe200078e0006 */
[----:B------:R-:W-:Y:S01]  /*6700*/  MOV R7, R101 ;  /* 0x0000006500077202 */ /* 0x000fe20000000f00 */
[----:B------:R2:W5:Y:S01]  /*6710*/  LDL.LU R134, [R1+0x50] ;  /* 0x0000500001867983 */ /* 0x0005620000300800 */
[--C-:B-1----:R-:W-:Y:S01]  /*6720*/  FFMA.FTZ R4, R191, c[0x0][0x2d0], -R3.reuse ;  /* 0x0000b400bf047a23 */ /* 0x102fe20000010803 */
[----:B------:R-:W-:Y:S01]  /*6730*/  HMMA.16816.F32.BF16 R208, R8, R20, R116 ;  /* 0x0000001408d0723c */ /* 0x000fe20000041874 */
[----:B------:R-:W-:Y:S01]  /*6740*/  FFMA.FTZ R3, R195, c[0x0][0x2d0], -R3 ;  /* 0x0000b400c3037a23 */ /* 0x000fe20000010803 */
[----:B------:R2:W5:Y:S03]  /*6750*/  LDL.LU R132, [R1+0x4c] ;  /* 0x00004c0001847983 */ /* 0x0005660000300800 */
[----:B------:R1:W-:Y:S02]  /*6760*/  MUFU.EX2 R23, R3 ;  /* 0x0000000300177308 */ /* 0x0003e40000000800 */
[----:B-1----:R-:W-:-:S06]  /*6770*/  FFMA.FTZ R3, R229, c[0x0][0x2d0], -R0 ;  /* 0x0000b400e5037a23 */ /* 0x002fcc0000010800 */
[----:B------:R1:W-:Y:S01]  /*6780*/  MUFU.EX2 R18, R3 ;  /* 0x0000000300127308 */ /* 0x0003e20000000800 */
[----:B------:R-:W-:Y:S02]  /*6790*/  IMAD.MOV.U32 R6, RZ, RZ, R100 ;  /* 0x000000ffff067224 */ /* 0x000fe400078e0064 */
[----:B-1----:R-:W-:-:S05]  /*67a0*/  FFMA.FTZ R3, R190, c[0x0][0x2d0], -R0 ;  /* 0x0000b400be037a23 */ /* 0x002fca0000010800 */
[----:B------:R1:W4:Y:S02]  /*67b0*/  MUFU.EX2 R19, R3 ;  /* 0x0000000300137308 */ /* 0x0003240000000800 */
[--C-:B-1----:R-:W-:Y:S02]  /*67c0*/  FFMA.FTZ R3, R189, c[0x0][0x2d0], -R0.reuse ;  /* 0x0000b400bd037a23 */ /* 0x102fe40000010800 */
[----:B------:R-:W-:Y:S01]  /*67d0*/  FFMA.FTZ R0, R188, c[0x0][0x2d0], -R0 ;  /* 0x0000b400bc007a23 */ /* 0x000fe20000010800 */
[----:B------:R-:W-:Y:S03]  /*67e0*/  HMMA.16816.F32.BF16 R100, R8, R16, R112 ;  /* 0x000000100864723c */ /* 0x000fe60000041870 */
[----:B------:R-:W-:Y:S01]  /*67f0*/  MUFU.EX2 R21, R3 ;  /* 0x0000000300157308 */ /* 0x000fe20000000800 */
[----:B------:R-:W-:Y:S07]  /*6800*/  LDSM.16.MT88.4 R188, [R236+0x1900] ;  /* 0x00190000ecbc783b */ /* 0x000fee0000004200 */
[----:B------:R1:W-:Y:S02]  /*6810*/  MUFU.EX2 R20, R0 ;  /* 0x0000000000147308 */ /* 0x0003e40000000800 */
[----:B-1----:R-:W-:-:S02]  /*6820*/  FFMA.FTZ R0, R70, c[0x0][0x2d0], -R13 ;  /* 0x0000b40046007a23 */ /* 0x002fc4000001080d */
        /* <DEDUP_REMOVED lines=19> */
[----:B------:R-:W-:-:S02]  /*6960*/  MOV R130, R15 ;  /* 0x0000000f00827202 */ /* 0x000fc40000000f00 */
[----:B------:R1:W-:Y:S01]  /*6970*/  MUFU.EX2 R15, R0 ;  /* 0x00000000000f7308 */ /* 0x0003e20000000800 */
[----:B------:R-:W-:Y:S01]  /*6980*/  IMAD.MOV.U32 R27, RZ, RZ, R71 ;  /* 0x000000ffff1b7224 */ /* 0x000fe200078e0047 */
[----:B------:R-:W-:Y:S01]  /*6990*/  MOV R68, R124 ;  /* 0x0000007c00447202 */ /* 0x000fe20000000f00 */
[----:B------:R-:W-:Y:S01]  /*69a0*/  IMAD.MOV.U32 R71, RZ, RZ, R6 ;  /* 0x000000ffff477224 */ /* 0x000fe200078e0006 */
[----:B------:R-:W-:Y:S01]  /*69b0*/  MOV R124, R7 ;  /* 0x00000007007c7202 */ /* 0x000fe20000000f00 */
[----:B------:R-:W-:Y:S02]  /*69c0*/  IMAD.MOV.U32 R6, RZ, RZ, R128 ;  /* 0x000000ffff067224 */ /* 0x000fe400078e0080 */
[----:B-1----:R-:W-:-:S04]  /*69d0*/  FFMA.FTZ R0, R69, c[0x0][0x2d0], -R13 ;  /* 0x0000b40045007a23 */ /* 0x002fc8000001080d */
[----:B------:R1:W-:Y:S01]  /*69e0*/  MUFU.EX2 R16, R0 ;  /* 0x0000000000107308 */ /* 0x0003e20000000800 */
[----:B------:R-:W-:Y:S01]  /*69f0*/  IMAD.MOV.U32 R69, RZ, RZ, R126 ;  /* 0x000000ffff457224 */ /* 0x000fe200078e007e */
[----:B------:R-:W-:Y:S01]  /*6a00*/  MOV R128, R129 ;  /* 0x0000008100807202 */ /* 0x000fe20000000f00 */
[----:B------:R-:W-:Y:S02]  /*6a10*/  IMAD.MOV.U32 R126, RZ, RZ, R158 ;  /* 0x000000ffff7e7224 */ /* 0x000fe400078e009e */
[----:B------:R-:W-:Y:S01]  /*6a20*/  IMAD.MOV.U32 R129, RZ, RZ, R130 ;  /* 0x000000ffff817224 */ /* 0x000fe200078e0082 */
[----:B------:R-:W-:Y:S01]  /*6a30*/  MOV R130, R14 ;  /* 0x0000000e00827202 */ /* 0x000fe20000000f00 */
[----:B------:R-:W-:Y:S02]  /*6a40*/  IMAD.MOV.U32 R7, RZ, RZ, R80 ;  /* 0x000000ffff077224 */ /* 0x000fe400078e0050 */
[----:B-1----:R-:W-:-:S04]  /*6a50*/  FFMA.FTZ R0, R70, c[0x0][0x2d0], -R13 ;  /* 0x0000b40046007a23 */ /* 0x002fc8000001080d */
[----:B------:R1:W-:Y:S01]  /*6a60*/  MUFU.EX2 R17, R0 ;  /* 0x0000000000117308 */ /* 0x0003e20000000800 */
[----:B------:R-:W-:Y:S01]  /*6a70*/  MOV R80, R81 ;  /* 0x0000005100507202 */ /* 0x000fe20000000f00 */
[----:B------:R-:W-:Y:S01]  /*6a80*/  IMAD.MOV.U32 R81, RZ, RZ, R82 ;  /* 0x000000ffff517224 */ /* 0x000fe200078e0052 */
[----:B------:R-:W-:Y:S01]  /*6a90*/  MOV R70, R5 ;  /* 0x0000000500467202 */ /* 0x000fe20000000f00 */
[----:B------:R-:W-:Y:S01]  /*6aa0*/  FFMA.FTZ R3, R69, c[0x0][0x2d0], -R12 ;  /* 0x0000b40045037a23 */ /* 0x000fe2000001080c */
[----:B------:R-:W-:Y:S01]  /*6ab0*/  MOV R82, R83 ;  /* 0x0000005300527202 */ /* 0x000fe20000000f00 */
[----:B------:R-:W-:Y:S01]  /*6ac0*/  IMAD.MOV.U32 R114, RZ, RZ, R124 ;  /* 0x000000ffff727224 */ /* 0x000fe200078e007c */
[----:B------:R-:W-:Y:S01]  /*6ad0*/  MOV R5, R159 ;  /* 0x0000009f00057202 */ /* 0x000fe20000000f00 */
[----:B------:R-:W-:Y:S01]  /*6ae0*/  IMAD.MOV.U32 R115, RZ, RZ, R126 ;  /* 0x000000ffff737224 */ /* 0x000fe200078e007e */
[----:B------:R-:W-:Y:S01]  /*6af0*/  MOV R124, R174 ;  /* 0x000000ae007c7202 */ /* 0x000fe20000000f00 */
[----:B-1----:R-:W-:Y:S01]  /*6b00*/  FFMA.FTZ R0, R125, c[0x0][0x2d0], -R13 ;  /* 0x0000b4007d007a23 */ /* 0x002fe2000001080d */
[----:B------:R-:W-:-:S03]  /*6b10*/  MOV R125, R157 ;  /* 0x0000009d007d7202 */ /* 0x000fc60000000f00 */
[----:B------:R1:W-:Y:S01]  /*6b20*/  MUFU.EX2 R14, R0 ;  /* 0x00000000000e7308 */ /* 0x0003e20000000800 */
[----:B------:R-:W-:Y:S01]  /*6b30*/  IMAD.MOV.U32 R83, RZ, RZ, R156 ;  /* 0x000000ffff537224 */ /* 0x000fe200078e009c */
[----:B------:R-:W-:Y:S01]  /*6b40*/  MOV R126, R172 ;  /* 0x000000ac007e7202 */ /* 0x000fe20000000f00 */
[----:B------:R-:W-:Y:S01]  /*6b50*/  IMAD.MOV.U32 R69, RZ, RZ, R173 ;  /* 0x000000ffff457224 */ /* 0x000fe200078e00ad */
[----:B------:R-:W2:Y:S01]  /*6b60*/  LDSM.16.MT88.4 R156, [R233+0x1900] ;  /* 0x00190000e99c783b */ /* 0x000ea20000004200 */
[----:B------:R-:W-:Y:S01]  /*6b70*/  HMMA.16816.F32.BF16 R116, R8, R28, R204 ;  /* 0x0000001c0874723c */ /* 0x000fe200000418cc */
[----:B-1----:R-:W-:Y:S01]  /*6b80*/  FFMA.FTZ R0, R27, c[0x0][0x2d0], -R12 ;  /* 0x0000b4001b007a23 */ /* 0x002fe2000001080c */
[----:B------:R-:W-:Y:S01]  /*6b90*/  MOV R27, R125 ;  /* 0x0000007d001b7202 */ /* 0x000fe20000000f00 */
[----:B------:R-:W-:Y:S01]  /*6ba0*/  IMAD.MOV.U32 R125, RZ, RZ, R175 ;  /* 0x000000ffff7d7224 */ /* 0x000fe200078e00af */
[----:B------:R-:W1:Y:S01]  /*6bb0*/  MUFU.EX2 R25, R4 ;  /* 0x0000000400197308 */ /* 0x000e620000000800 */
[----:B------:R-:W1:Y:S01]  /*6bc0*/  LDSM.16.MT88.4 R172, [R234+0x1900] ;  /* 0x00190000eaac783b */ /* 0x000e620000004200 */
[----:B------:R-:W-:Y:S01]  /*6bd0*/  IMAD.MOV.U32 R113, RZ, RZ, R70 ;  /* 0x000000ffff717224 */ /* 0x000fe200078e0046 */
[----:B------:R-:W-:Y:S01]  /*6be0*/  MOV R112, R71 ;  /* 0x0000004700707202 */ /* 0x000fe20000000f00 */
[----:B------:R-:W-:Y:S01]  /*6bf0*/  FADD.FTZ R10, R114, R230 ;  /* 0x000000e6720a7221 */ /* 0x000fe20000010000 */
[----:B------:R-:W-:-:S02]  /*6c00*/  MOV R28, R124 ;  /* 0x0000007c001c7202 */ /* 0x000fc40000000f00 */
[----:B------:R-:W-:Y:S01]  /*6c10*/  MOV R30, R126 ;  /* 0x0000007e001e7202 */ /* 0x000fe20000000f00 */
[----:B------:R3:W-:Y:S01]  /*6c20*/  MUFU.EX2 R11, R0 ;  /* 0x00000000000b7308 */ /* 0x0007e20000000800 */
[----:B------:R-:W-:Y:S01]  /*6c30*/  FADD.FTZ R9, R97, R96 ;  /* 0x0000006061097221 */ /* 0x000fe20000010000 */
[----:B------:R-:W-:Y:S01]  /*6c40*/  LDSM.16.MT88.4 R204, [R235+0x1900] ;  /* 0x00190000ebcc783b */ /* 0x000fe20000004200 */
[----:B---3--:R-:W-:-:S05]  /*6c50*/  FFMA.FTZ R0, R68, c[0x0][0x2d0], -R12 ;  /* 0x0000b40044007a23 */ /* 0x008fca000001080c */
[----:B------:R3:W1:Y:S02]  /*6c60*/  MUFU.EX2 R26, R0 ;  /* 0x00000000001a7308 */ /* 0x0006640000000800 */
[----:B---3--:R-:W-:-:S06]  /*6c70*/  FFMA.FTZ R0, R6, c[0x0][0x2d0], -R12 ;  /* 0x0000b40006007a23 */ /* 0x008fcc000001080c */
[----:B------:R-:W-:Y:S08]  /*6c80*/  MUFU.EX2 R12, R3 ;  /* 0x00000003000c7308 */ /* 0x000ff00000000800 */
[----:B------:R-:W3:Y:S01]  /*6c90*/  MUFU.EX2 R13, R0 ;  /* 0x00000000000d7308 */ /* 0x000ee20000000800 */
[----:B------:R-:W-:Y:S01]  /*6ca0*/  MOV R68, R5 ;  /* 0x0000000500447202 */ /* 0x000fe20000000f00 */
[----:B------:R-:W-:Y:S01]  /*6cb0*/  IMAD.MOV.U32 R6, RZ, RZ, R128 ;  /* 0x000000ffff067224 */ /* 0x000fe200078e0080 */
[----:B------:R-:W-:Y:S01]  /*6cc0*/  MOV R5, R129 ;  /* 0x0000008100057202 */ /* 0x000fe20000000f00 */
[----:B------:R-:W-:Y:S01]  /*6cd0*/  IMAD.MOV.U32 R71, RZ, RZ, R130 ;  /* 0x000000ffff477224 */ /* 0x000fe200078e0082 */
[----:B------:R-:W-:Y:S01]  /*6ce0*/  MOV R70, R131 ;  /* 0x0000008300467202 */ /* 0x000fe20000000f00 */
[----:B------:R-:W-:Y:S01]  /*6cf0*/  IMAD.MOV.U32 R31, RZ, RZ, R125 ;  /* 0x000000ffff1f7224 */ /* 0x000fe200078e007d */
[----:B------:R-:W-:Y:S01]  /*6d00*/  F2FP.BF16.PACK_AB R128, R24, R22 ;  /* 0x000000161880723e */ /* 0x000fe200000010ff */
[----:B------:R-:W-:Y:S01]  /*6d10*/  IMAD.MOV.U32 R230, RZ, RZ, R127 ;  /* 0x000000ffffe67224 */ /* 0x000fe200078e007f */
[----:B----4-:R-:W-:-:S02]  /*6d20*/  F2FP.BF16.PACK_AB R129, R19, R18 ;  /* 0x000000121381723e */ /* 0x010fc400000010ff */
[----:B-1----:R-:W-:Y:S02]  /*6d30*/  F2FP.BF16.PACK_AB R130, R23, R25 ;  /* 0x000000191782723e */ /* 0x002fe400000010ff */
[----:B------:R-:W-:Y:S02]  /*6d40*/  F2FP.BF16.PACK_AB R131, R20, R21 ;  /* 0x000000151483723e */ /* 0x000fe400000010ff */
[----:B------:R-:W-:Y:S02]  /*6d50*/  F2FP.BF16.PACK_AB R124, R16, R15 ;  /* 0x0000000f107c723e */ /* 0x000fe400000010ff */
[----:B------:R-:W-:Y:S02]  /*6d60*/  F2FP.BF16.PACK_AB R125, R26, R11 ;  /* 0x0000000b1a7d723e */ /* 0x000fe400000010ff */
[----:B------:R-:W-:Y:S02]  /*6d70*/  F2FP.BF16.PACK_AB R126, R14, R17 ;  /* 0x000000110e7e723e */ /* 0x000fe400000010ff */
[----:B---3--:R-:W-:Y:S01]  /*6d80*/  F2FP.BF16.PACK_AB R127, R13, R12 ;  /* 0x0000000c0d7f723e */ /* 0x008fe200000010ff */
[-C--:B--2---:R-:W-:Y:S08]  /*6d90*/  HMMA.16816.F32.BF16 R148, R128, R156.reuse, R148 ;  /* 0x0000009c8094723c */ /* 0x084ff00000041894 */
[C---:B------:R-:W-:Y:S08]  /*6da0*/  HMMA.16816.F32.BF16 R144, R124.reuse, R156, R144 ;  /* 0x0000009c7c90723c */ /* 0x040ff00000041890 */
[----:B------:R-:W-:Y:S08]  /*6db0*/  HMMA.16816.F32.BF16 R152, R124, R158, R152 ;  /* 0x0000009e7c98723c */ /* 0x000ff00000041898 */
[-C--:B------:R-:W-:Y:S08]  /*6dc0*/  HMMA.16816.F32.BF16 R160, R128, R172.reuse, R160 ;  /* 0x000000ac80a0723c */ /* 0x080ff000000418a0 */
[C---:B------:R-:W-:Y:S08]  /*6dd0*/  HMMA.16816.F32.BF16 R164, R124.reuse, R172, R164 ;  /* 0x000000ac7ca4723c */ /* 0x040ff000000418a4 */
[----:B------:R-:W-:Y:S08]  /*6de0*/  HMMA.16816.F32.BF16 R168, R124, R174, R168 ;  /* 0x000000ae7ca8723c */ /* 0x000ff000000418a8 */
[C---:B------:R-:W-:Y:S07]  /*6df0*/  HMMA.16816.F32.BF16 R156, R128.reuse, R158, R40 ;  /* 0x0000009e809c723c */ /* 0x040fee0000041828 */
[----:B------:R-:W-:Y:S01]  /*6e00*/  MOV R41, R5 ;  /* 0x0000000500297202 */ /* 0x000fe20000000f00 */
[----:B------:R-:W-:Y:S01]  /*6e10*/  HMMA.16816.F32.BF16 R172, R128, R174, R36 ;  /* 0x000000ae80ac723c */ /* 0x000fe20000041824 */
[----:B------:R-:W-:-:S06]  /*6e20*/  IMAD.MOV.U32 R40, RZ, RZ, R6 ;  /* 0x000000ffff287224 */ /* 0x000fcc00078e0006 */
[----:B------:R-:W-:Y:S02]  /*6e30*/  MOV R39, R7 ;  /* 0x0000000700277202 */ /* 0x000fe40000000f00 */
[----:B------:R-:W1:Y:S01]  /*6e40*/  LDSM.16.MT88.4 R4, [R235+0x3900] ;  /* 0x00390000eb04783b */ /* 0x000e620000004200 */
[----:B------:R-:W-:Y:S01]  /*6e50*/  FADD.FTZ R3, R193, R192 ;  /* 0x000000c0c1037221 */ /* 0x000fe20000010000 */
[----:B------:R-:W-:Y:S01]  /*6e60*/  HMMA.16816.F32.BF16 R176, R128, R188, R176 ;  /* 0x000000bc80b0723c */ /* 0x000fe200000418b0 */
[----:B------:R-:W-:Y:S01]  /*6e70*/  IMAD.MOV.U32 R0, RZ, RZ, R82 ;  /* 0x000000ffff007224 */ /* 0x000fe200078e0052 */
[----:B------:R-:W-:Y:S02]  /*6e80*/  MOV R36, R83 ;  /* 0x0000005300247202 */ /* 0x000fe40000000f00 */
[----:B------:R-:W-:Y:S01]  /*6e90*/  MOV R37, R81 ;  /* 0x0000005100257202 */ /* 0x000fe20000000f00 */
[----:B------:R-:W-:-:S03]  /*6ea0*/  FADD.FTZ R0, R0, R3 ;  /* 0x0000000300007221 */ /* 0x000fc60000010000 */
[----:B------:R-:W-:Y:S01]  /*6eb0*/  HMMA.16816.F32.BF16 R180, R124, R188, R180 ;  /* 0x000000bc7cb4723c */ /* 0x000fe200000418b4 */
[----:B------:R-:W-:-:S07]  /*6ec0*/  FADD.FTZ R8, R113, R112 ;  /* 0x0000007071087221 */ /* 0x000fce0000010000 */
[----:B------:R-:W-:Y:S01]  /*6ed0*/  HMMA.16816.F32.BF16 R184, R124, R190, R184 ;  /* 0x000000be7cb8723c */ /* 0x000fe200000418b8 */
[----:B------:R-:W-:-:S07]  /*6ee0*/  FADD.FTZ R10, R36, R10 ;  /* 0x0000000a240a7221 */ /* 0x000fce0000010000 */
[----:B------:R-:W-:Y:S01]  /*6ef0*/  HMMA.16816.F32.BF16 R188, R128, R190, R32 ;  /* 0x000000be80bc723c */ /* 0x000fe20000041820 */
[----:B------:R-:W-:Y:S01]  /*6f00*/  IMAD.MOV.U32 R38, RZ, RZ, R80 ;  /* 0x000000ffff267224 */ /* 0x000fe200078e0050 */
[----:B------:R-:W-:Y:S01]  /*6f10*/  MOV R43, R70 ;  /* 0x00000046002b7202 */ /* 0x000fe20000000f00 */
[----:B------:R-:W-:Y:S01]  /*6f20*/  IMAD.MOV.U32 R228, RZ, RZ, R115 ;  /* 0x000000ffffe47224 */ /* 0x000fe200078e0073 */
[----:B------:R-:W2:Y:S03]  /*6f30*/  LDSM.16.MT88.4 R80, [R233+0x3900] ;  /* 0x00390000e950783b */ /* 0x000ea60000004200 */
[----:B------:R-:W-:Y:S01]  /*6f40*/  IMAD.MOV.U32 R34, RZ, RZ, R99 ;  /* 0x000000ffff227224 */ /* 0x000fe200078e0063 */
[----:B------:R-:W-:Y:S01]  /*6f50*/  MOV R35, R98 ;  /* 0x0000006200237202 */ /* 0x000fe20000000f00 */
[----:B------:R-:W-:Y:S01]  /*6f60*/  IMAD.MOV.U32 R42, RZ, RZ, R71 ;  /* 0x000000ffff2a7224 */ /* 0x000fe200078e0047 */
[----:B------:R-:W3:Y:S01]  /*6f70*/  LDSM.16.MT88.4 R96, [R234+0x3900] ;  /* 0x00390000ea60783b */ /* 0x000ee20000004200 */
[----:B------:R-:W-:-:S02]  /*6f80*/  FADD.FTZ R3, R34, R9 ;  /* 0x0000000922037221 */ /* 0x000fc40000010000 */
[----:B------:R-:W-:Y:S01]  /*6f90*/  FADD.FTZ R9, R37, R0 ;  /* 0x0000000025097221 */ /* 0x000fe20000010000 */
[----:B-1----:R-:W-:Y:S01]  /*6fa0*/  HMMA.16816.F32.BF16 R120, R124, R4, R120 ;  /* 0x000000047c78723c */ /* 0x002fe20000041878 */
[----:B------:R-:W-:Y:S01]  /*6fb0*/  FADD.FTZ R8, R35, R8 ;  /* 0x0000000823087221 */ /* 0x000fe20000010000 */
[----:B------:R-:W1:Y:S01]  /*6fc0*/  LDSM.16.MT88.4 R112, [R236+0x3900] ;  /* 0x00390000ec70783b */ /* 0x000e620000004200 */
[----:B------:R-:W-:Y:S02]  /*6fd0*/  FADD.FTZ R0, R40, R10 ;  /* 0x0000000a28007221 */ /* 0x000fe40000010000 */
[----:B------:R-:W-:-:S03]  /*6fe0*/  FADD.FTZ R9, R41, R9 ;  /* 0x0000000929097221 */ /* 0x000fc60000010000 */
[----:B------:R-:W-:Y:S07]  /*6ff0*/  HMMA.16816.F32.BF16 R116, R128, R4, R116 ;  /* 0x000000048074723c */ /* 0x000fee0000041874 */
[----:B------:R-:W-:Y:S02]  /*7000*/  FADD.FTZ R4, R38, R3 ;  /* 0x0000000326047221 */ /* 0x000fe40000010000 */
[----:B------:R-:W-:Y:S02]  /*7010*/  FADD.FTZ R3, R39, R8 ;  /* 0x0000000827037221 */ /* 0x000fe40000010000 */
[----:B------:R-:W-:-:S02]  /*7020*/  FADD.FTZ R5, R43, R0 ;  /* 0x000000002b057221 */ /* 0x000fc40000010000 */
[----:B------:R-:W-:Y:S02]  /*7030*/  FADD.FTZ R0, R230, R9 ;  /* 0x00000009e6007221 */ /* 0x000fe40000010000 */
[----:B------:R-:W-:Y:S02]  /*7040*/  FADD.FTZ R8, R252, R4 ;  /* 0x00000004fc087221 */ /* 0x000fe40000010000 */
[----:B------:R-:W-:Y:S01]  /*7050*/  FADD.FTZ R4, R42, R3 ;  /* 0x000000032a047221 */ /* 0x000fe20000010000 */
[----:B------:R-:W-:Y:S01]  /*7060*/  MOV R229, R68 ;  /* 0x0000004400e57202 */ /* 0x000fe20000000f00 */
[----:B------:R-:W-:Y:S02]  /*7070*/  FADD.FTZ R0, R28, R0 ;  /* 0x000000001c007221 */ /* 0x000fe40000010000 */
[----:B------:R-:W-:Y:S02]  /*7080*/  FADD.FTZ R3, R142, R8 ;  /* 0x000000088e037221 */ /* 0x000fe40000010000 */
[----:B------:R-:W-:-:S02]  /*7090*/  FADD.FTZ R5, R31, R5 ;  /* 0x000000051f057221 */ /* 0x000fc40000010000 */
[----:B------:R-:W-:Y:S02]  /*70a0*/  IMAD.MOV.U32 R29, RZ, RZ, R69 ;  /* 0x000000ffff1d7224 */ /* 0x000fe400078e0045 */
[----:B------:R-:W-:Y:S02]  /*70b0*/  FADD.FTZ R4, R30, R4 ;  /* 0x000000041e047221 */ /* 0x000fe40000010000 */
[----:B------:R-:W-:Y:S02]  /*70c0*/  FADD.FTZ R0, R228, R0 ;  /* 0x00000000e4007221 */ /* 0x000fe40000010000 */
[----:B------:R-:W-:Y:S02]  /*70d0*/  FADD.FTZ R3, R231, R3 ;  /* 0x00000003e7037221 */ /* 0x000fe40000010000 */
[----:B------:R-:W-:Y:S02]  /*70e0*/  FADD.FTZ R5, R229, R5 ;  /* 0x00000005e5057221 */ /* 0x000fe40000010000 */
[----:B------:R-:W-:-:S02]  /*70f0*/  FADD.FTZ R4, R29, R4 ;  /* 0x000000041d047221 */ /* 0x000fc40000010000 */
[----:B------:R-:W-:Y:S02]  /*7100*/  FADD.FTZ R0, R61, R0 ;  /* 0x000000003d007221 */ /* 0x000fe40000010000 */
        /* <DEDUP_REMOVED lines=25> */
[----:B------:R-:W-:Y:S01]  /*72a0*/  FADD.FTZ R5, R26, R5 ;  /* 0x000000051a057221 */ /* 0x000fe20000010000 */
[----:B------:R-:W-:Y:S01]  /*72b0*/  HMMA.16816.F32.BF16 R196, R124, R204, R196 ;  /* 0x000000cc7cc4723c */ /* 0x000fe200000418c4 */
[----:B------:R-:W-:Y:S02]  /*72c0*/  FADD.FTZ R4, R16, R4 ;  /* 0x0000000410047221 */ /* 0x000fe40000010000 */
[----:B------:R-:W-:Y:S02]  /*72d0*/  FADD.FTZ R0, R23, R0 ;  /* 0x0000000017007221 */ /* 0x000fe40000010000 */
[----:B------:R-:W-:-:S03]  /*72e0*/  FADD.FTZ R3, R21, R3 ;  /* 0x0000000315037221 */ /* 0x000fc60000010000 */
[----:B------:R-:W-:Y:S01]  /*72f0*/  HMMA.16816.F32.BF16 R200, R124, R206, R200 ;  /* 0x000000ce7cc8723c */ /* 0x000fe200000418c8 */
[----:B------:R-:W-:Y:S02]  /*7300*/  FADD.FTZ R5, R12, R5 ;  /* 0x000000050c057221 */ /* 0x000fe40000010000 */
[----:B------:R-:W-:-:S05]  /*7310*/  FADD.FTZ R4, R17, R4 ;  /* 0x0000000411047221 */ /* 0x000fca0000010000 */
[C---:B--2---:R-:W-:Y:S01]  /*7320*/  HMMA.16816.F32.BF16 R72, R124.reuse, R80, R72 ;  /* 0x000000507c48723c */ /* 0x044fe20000041848 */
[----:B------:R2:W-:Y:S07]  /*7330*/  STL [R1+0x3c], R0 ;  /* 0x00003c0001007387 */ /* 0x0005ee0000100800 */
[----:B------:R-:W-:Y:S01]  /*7340*/  HMMA.16816.F32.BF16 R76, R124, R82, R76 ;  /* 0x000000527c4c723c */ /* 0x000fe2000004184c */
[----:B------:R-:W-:-:S07]  /*7350*/  UIADD3 UR6, UR6, -0x2, URZ ;  /* 0xfffffffe06067890 */ /* 0x000fce000fffe03f */
[C---:B---3--:R-:W-:Y:S08]  /*7360*/  HMMA.16816.F32.BF16 R88, R124.reuse, R96, R88 ;  /* 0x000000607c58723c */ /* 0x048ff00000041858 */
[----:B------:R-:W-:Y:S01]  /*7370*/  HMMA.16816.F32.BF16 R92, R124, R98, R92 ;  /* 0x000000627c5c723c */ /* 0x000fe2000004185c */
[----:B--2---:R-:W-:-:S07]  /*7380*/  FADD.FTZ R0, R13, R5 ;  /* 0x000000050d007221 */ /* 0x004fce0000010000 */
[C---:B-1----:R-:W-:Y:S08]  /*7390*/  HMMA.16816.F32.BF16 R104, R124.reuse, R112, R104 ;  /* 0x000000707c68723c */ /* 0x042ff00000041868 */
[C---:B------:R-:W-:Y:S08]  /*73a0*/  HMMA.16816.F32.BF16 R108, R124.reuse, R114, R108 ;  /* 0x000000727c6c723c */ /* 0x040ff0000004186c */
[----:B------:R-:W-:Y:S08]  /*73b0*/  HMMA.16816.F32.BF16 R124, R124, R6, R84 ;  /* 0x000000067c7c723c */ /* 0x000ff00000041854 */
        /* <DEDUP_REMOVED lines=8> */
[----:B------:R-:W-:-:S07]  /*7440*/  UISETP.GE.AND UP0, UPT, UR6, UR7, UPT ;  /* 0x000000070600728c */ /* 0x000fce000bf06270 */
[----:B------:R-:W-:Y:S07]  /*7450*/  HMMA.16816.F32.BF16 R128, R128, R6, R44 ;  /* 0x000000068080723c */ /* 0x000fee000004182c */
[----:B------:R-:W-:Y:S02]  /*7460*/  FADD.FTZ R6, R20, R3 ;  /* 0x0000000314067221 */ /* 0x000fe40000010000 */
[----:B------:R-:W-:-:S03]  /*7470*/  FADD.FTZ R3, R14, R4 ;  /* 0x000000040e037221 */ /* 0x000fc60000010000 */
[----:B------:R1:W-:Y:S04]  /*7480*/  STL [R1+0x38], R6 ;  /* 0x0000380601007387 */ /* 0x0003e80000100800 */
[----:B------:R1:W-:Y:S04]  /*7490*/  STL [R1+0x40], R0 ;  /* 0x0000400001007387 */ /* 0x0003e80000100800 */
[----:B------:R1:W-:Y:S01]  /*74a0*/  STL [R1+0x44], R3 ;  /* 0x0000440301007387 */ /* 0x0003e20000100800 */
[----:B------:R-:W-:Y:S11]  /*74b0*/  PLOP3.LUT P2, PT, PT, PT, UP0, 0x80, 0x0 ;  /* 0x000000000000781c */ /* 0x000ff60003f4f008 */
[----:B------:R-:W-:Y:S02]  /*74c0*/  @!UPT UIADD3 URZ, URZ, URZ, URZ ;  /* 0x0000003f3f3ff290 */ /* 0x000fe4000fffe03f */
[----:B------:R-:W-:Y:S05]  /*74d0*/  @!P2 BRA `(.L_x_152) ;  /* 0x000051f00000a947 */ /* 0x000fea0003800000 */
[----:B-----5:R-:W-:Y:S01]  /*74e0*/  SHF.R.S32.HI R27, RZ, 0x1f, R132 ;  /* 0x0000001fff1b7819 */ /* 0x020fe20000011484 */
[C---:B------:R-:W-:Y:S01]  /*74f0*/  IMAD.SHL.U32 R4, R132.reuse, 0x2, RZ ;  /* 0x0000000284047824 */ /* 0x040fe200078e00ff */
[----:B------:R-:W-:Y:S01]  /*7500*/  SHF.R.S32.HI R136, RZ, 0x1f, R134 ;  /* 0x0000001fff887819 */ /* 0x000fe20000011486 */
[----:B------:R-:W-:Y:S01]  /*7510*/  IMAD.MOV.U32 R141, RZ, RZ, R2 ;  /* 0x000000ffff8d7224 */ /* 0x000fe200078e0002 */
[----:B-1----:R-:W-:Y:S01]  /*7520*/  SHF.L.U64.HI R0, R132, 0x1, R27 ;  /* 0x0000000184007819 */ /* 0x002fe2000001021b */
[----:B------:R-:W-:Y:S01]  /*7530*/  IMAD.MOV.U32 R132, RZ, RZ, R138 ;  /* 0x000000ffff847224 */ /* 0x000fe200078e008a */
[C---:B------:R-:W-:Y:S02]  /*7540*/  SHF.L.U64.HI R3, R134.reuse, 0x1, R136 ;  /* 0x0000000186037819 */ /* 0x040fe40000010288 */
[----:B------:R-:W-:Y:S01]  /*7550*/  MOV R140, R137 ;  /* 0x00000089008c7202 */ /* 0x000fe20000000f00 */
[----:B------:R1:W-:Y:S04]  /*7560*/  STL [R1+0x18], R0 ;  /* 0x0000180001007387 */ /* 0x0003e80000100800 */
[----:B------:R-:W-:Y:S04]  /*7570*/  STL [R1+0x14], R4 ;  /* 0x0000140401007387 */ /* 0x000fe80000100800 */
[----:B------:R2:W-:Y:S01]  /*7580*/  STL [R1+0x10], R3 ;  /* 0x0000100301007387 */ /* 0x0005e20000100800 */
[----:B-1----:R-:W-:-:S05]  /*7590*/  IMAD.SHL.U32 R0, R134, 0x2, RZ ;  /* 0x0000000286007824 */ /* 0x002fca00078e00ff */
[----:B------:R1:W-:Y:S01]  /*75a0*/  STL [R1+0xc], R0 ;  /* 0x00000c0001007387 */ /* 0x0003e20000100800 */
[----:B--2---:R-:W-:Y:S01]  /*75b0*/  MOV R3, R139 ;  /* 0x0000008b00037202 */ /* 0x004fe20000000f00 */
[----:B------:R-:W-:Y:S05]  /*75c0*/  BRA `(.L_x_153) ;  /* 0x0000044000007947 */ /* 0x000fea0003800000 */
.L_x_155:
[----:B------:R-:W2:Y:S01]  /*75d0*/  LDL R12, [R1+0x48] ;  /* 0x00004800010c7983 */ /* 0x000ea20000100800 */
[----:B------:R-:W-:Y:S01]  /*75e0*/  ULEA UR5, UR6, UR8, 0x6 ;  /* 0x0000000806057291 */ /* 0x000fe2000f8e303f */
[----:B------:R-:W-:Y:S02]  /*75f0*/  IMAD.MOV.U32 R7, RZ, RZ, RZ ;  /* 0x000000ffff077224 */ /* 0x000fe400078e00ff */
[----:B------:R-:W3:Y:S03]  /*7600*/  LDL R39, [R1+0x14] ;  /* 0x0000140001277983 */ /* 0x000ee60000100800 */
[----:B------:R-:W-:Y:S01]  /*7610*/  IMAD.U32 R2, RZ, RZ, UR5 ;  /* 0x00000005ff027e24 */ /* 0x000fe2000f8e00ff */
[----:B------:R-:W4:Y:S04]  /*7620*/  LDL R38, [R1+0xc] ;  /* 0x00000c0001267983 */ /* 0x000f280000100800 */
[----:B------:R-:W5:Y:S04]  /*7630*/  LDL R37, [R1+0x18] ;  /* 0x0000180001257983 */ /* 0x000f680000100800 */
[----:B------:R-:W3:Y:S04]  /*7640*/  LDL R36, [R1+0x10] ;  /* 0x0000100001247983 */ /* 0x000ee80000100800 */
[----:B------:R-:W3:Y:S01]  /*7650*/  LDL R35, [R1+0x4] ;  /* 0x0000040001237983 */ /* 0x000ee20000100800 */
[----:B--2---:R-:W-:Y:S05]  /*7660*/  IADD3 R2, R2, -0x40, R12 ;  /* 0xffffffc002027810 */ /* 0x004fea0007ffe00c */
        /* <DEDUP_REMOVED lines=8> */
[----:B------:R-:W-:Y:S04]  /*76f0*/  @!P0 LEA.HI.X R5, R5, c[0x0][0x2a4], R6, 0x2, P2 ;  /* 0x0000a90005058a11 */ /* 0x000fe800010f1406 */
[----:B------:R-:W-:Y:S01]  /*7700*/  STL [R1+0x34], R8 ;  /* 0x0000340801007387 */ /* 0x000fe20000100800 */
[----:B------:R-:W-:Y:S03]  /*7710*/  SHF.R.S32.HI R0, RZ, 0x1f, R8 ;  /* 0x0000001fff007819 */ /* 0x000fe60000011408 */
[----:B------:R1:W2:Y:S02]  /*7720*/  @!P0 LDG.E R7, [R4.64] ;  /* 0x0000000c04078981 */ /* 0x0002a4000c1e1900 */
[----:B------:R-:W-:Y:S04]  /*7730*/  IMAD R0, R0, c[0x0][0x1e0], RZ ;  /* 0x0000780000007a24 */ /* 0x000fe800078e02ff */
[C---:B------:R-:W-:Y:S02]  /*7740*/  IMAD R0, R8.reuse, c[0x0][0x1e4], R0 ;  /* 0x0000790008007a24 */ /* 0x040fe400078e0200 */
[----:B-1----:R-:W-:Y:S04]  /*7750*/  IMAD.WIDE.U32 R4, R8, c[0x0][0x1e0], RZ ;  /* 0x0000780008047a25 */ /* 0x002fe800078e00ff */
[----:B------:R-:W-:Y:S01]  /*7760*/  IMAD.IADD R5, R5, 0x1, R0 ;  /* 0x0000000105057824 */ /* 0x000fe200078e0200 */
[----:B--2---:R-:W-:Y:S01]  /*7770*/  STL [R1+0x2c], R7 ;  /* 0x00002c0701007387 */ /* 0x004fe20000100800 */
[----:B------:R-:W-:Y:S02]  /*7780*/  SHF.R.S32.HI R2, RZ, 0x1f, R7 ;  /* 0x0000001fff027819 */ /* 0x000fe40000011407 */
[C---:B------:R-:W-:Y:S04]  /*7790*/  IMAD.WIDE.U32 R4, R7.reuse, c[0x0][0x1f0], R4 ;  /* 0x00007c0007047a25 */ /* 0x040fe800078e0004 */
[----:B------:R-:W-:Y:S01]  /*77a0*/  IMAD R2, R2, c[0x0][0x1f0], RZ ;  /* 0x00007c0002027a24 */ /* 0x000fe200078e02ff */
[----:B------:R-:W-:Y:S03]  /*77b0*/  IADD3 R0, P2, R4, UR20, RZ ;  /* 0x0000001404007c10 */ /* 0x000fe6000ff5e0ff */
[----:B------:R-:W-:Y:S05]  /*77c0*/  IMAD R2, R7, c[0x0][0x1f4], R2 ;  /* 0x00007d0007027a24 */ /* 0x000fea00078e0202 */
[----:B------:R-:W-:Y:S02]  /*77d0*/  IADD3.X R4, R5, UR18, R2, P2, !PT ;  /* 0x0000001205047c10 */ /* 0x000fe400097fe402 */
[C---:B------:R-:W-:Y:S04]  /*77e0*/  LEA R2, P2, R0.reuse, c[0x0][0x1c8], 0x1 ;  /* 0x0000720000027a11 */ /* 0x040fe800078408ff */
[----:B------:R-:W-:Y:S01]  /*77f0*/  LEA.HI.X R0, R0, c[0x0][0x1cc], R4, 0x1, P2 ;  /* 0x0000730000007a11 */ /* 0x000fe200010f0c04 */
[----:B------:R-:W3:Y:S04]  /*7800*/  SHFL.IDX PT, R6, R2, RZ, 0x181f ;  /* 0x00181fff02067589 */ /* 0x000ee800000e0000 */
[----:B------:R-:W5:Y:S04]  /*7810*/  SHFL.IDX PT, R5, R0, RZ, 0x181f ;  /* 0x00181fff00057589 */ /* 0x000f6800000e0000 */
[----:B------:R-:W1:Y:S04]  /*7820*/  SHFL.IDX PT, R12, R2, 0x1, 0x181f ;  /* 0x00381f00020c7f89 */ /* 0x000e6800000e0000 */
[----:B------:R-:W2:Y:S04]  /*7830*/  SHFL.IDX PT, R13, R0, 0x1, 0x181f ;  /* 0x00381f00000d7f89 */ /* 0x000ea800000e0000 */
[----:B------:R-:W2:Y:S04]  /*7840*/  SHFL.IDX PT, R11, R2, 0x2, 0x181f ;  /* 0x00581f00020b7f89 */ /* 0x000ea800000e0000 */
[----:B------:R-:W2:Y:S04]  /*7850*/  SHFL.IDX PT, R14, R0, 0x2, 0x181f ;  /* 0x00581f00000e7f89 */ /* 0x000ea800000e0000 */
[----:B------:R-:W2:Y:S01]  /*7860*/  SHFL.IDX PT, R2, R2, 0x3, 0x181f ;  /* 0x00781f0002027f89 */ /* 0x000ea200000e0000 */
[CC--:B---3--:R-:W-:Y:S02]  /*7870*/  IADD3 R8, P6, R6.reuse, R39.reuse, RZ ;  /* 0x0000002706087210 */ /* 0x0c8fe40007fde0ff */
[----:B----4-:R-:W-:Y:S01]  /*7880*/  IADD3 R6, P5, R6, R38, RZ ;  /* 0x0000002606067210 */ /* 0x010fe20007fbe0ff */
[----:B------:R-:W3:Y:S02]  /*7890*/  SHFL.IDX PT, R0, R0, 0x3, 0x181f ;  /* 0x00781f0000007f89 */ /* 0x000ee400000e0000 */
[C-C-:B-----5:R-:W-:Y:S01]  /*78a0*/  IMAD.X R9, R5.reuse, 0x1, R37.reuse, P6 ;  /* 0x0000000105097824 */ /* 0x160fe200030e0625 */
[----:B------:R-:W-:Y:S02]  /*78b0*/  IADD3.X R7, R5, R36, RZ, P5, !PT ;  /* 0x0000002405077210 */ /* 0x000fe40002ffe4ff */
[CC--:B-1----:R-:W-:Y:S02]  /*78c0*/  IADD3 R4, P2, R12.reuse, R39.reuse, RZ ;  /* 0x000000270c047210 */ /* 0x0c2fe40007f5e0ff */
[----:B------:R1:W-:Y:S01]  /*78d0*/  LDGSTS.E.BYPASS.LTC128B.128 [R35+0x4100], [R8.64], !P4 ;  /* 0x0410000008237fae */ /* 0x0003e2000e101d4c */
[-C--:B------:R-:W-:Y:S02]  /*78e0*/  IADD3 R12, P5, R12, R38.reuse, RZ ;  /* 0x000000260c0c7210 */ /* 0x080fe40007fbe0ff */
[--C-:B--2---:R-:W-:Y:S01]  /*78f0*/  IMAD.X R5, R13, 0x1, R37.reuse, P2 ;  /* 0x000000010d057824 */ /* 0x104fe200010e0625 */
[----:B------:R2:W-:Y:S01]  /*7900*/  LDGSTS.E.BYPASS.LTC128B.128 [R35+0x6100], [R6.64], !P3 ;  /* 0x0610000006237fae */ /* 0x0005e2000d901d4c */
[-C--:B------:R-:W-:Y:S01]  /*7910*/  IADD3 R10, P2, R11, R39.reuse, RZ ;  /* 0x000000270b0a7210 */ /* 0x080fe20007f5e0ff */
[--C-:B------:R-:W-:Y:S02]  /*7920*/  IMAD.X R13, R13, 0x1, R36.reuse, P5 ;  /* 0x000000010d0d7824 */ /* 0x100fe400028e0624 */
[----:B------:R4:W-:Y:S04]  /*7930*/  LDGSTS.E.BYPASS.LTC128B.128 [R35+0x4900], [R4.64], !P4 ;  /* 0x0490000004237fae */ /* 0x0009e8000e101d4c */
[----:B------:R3:W-:Y:S01]  /*7940*/  LDGSTS.E.BYPASS.LTC128B.128 [R35+0x6900], [R12.64], !P3 ;  /* 0x069000000c237fae */ /* 0x0007e2000d901d4c */
[----:B-1----:R-:W-:Y:S01]  /*7950*/  IADD3 R8, P6, R11, R38, RZ ;  /* 0x000000260b087210 */ /* 0x002fe20007fde0ff */
[--C-:B------:R-:W-:Y:S01]  /*7960*/  IMAD.X R11, R14, 0x1, R37.reuse, P2 ;  /* 0x000000010e0b7824 */ /* 0x100fe200010e0625 */
[----:B--2---:R-:W-:Y:S04]  /*7970*/  IADD3 R6, P5, R2, R39, RZ ;  /* 0x0000002702067210 */ /* 0x004fe80007fbe0ff */
[----:B------:R1:W-:Y:S01]  /*7980*/  LDGSTS.E.BYPASS.LTC128B.128 [R35+0x5100], [R10.64], !P4 ;  /* 0x051000000a237fae */ /* 0x0003e2000e101d4c */
[----:B------:R-:W-:Y:S02]  /*7990*/  IADD3.X R9, R14, R36, RZ, P6, !PT ;  /* 0x000000240e097210 */ /* 0x000fe400037fe4ff */
[----:B----4-:R-:W-:Y:S01]  /*79a0*/  IADD3 R4, P2, R2, R38, RZ ;  /* 0x0000002602047210 */ /* 0x010fe20007f5e0ff */
[C---:B---3--:R-:W-:Y:S02]  /*79b0*/  IMAD.X R7, R0.reuse, 0x1, R37, P5 ;  /* 0x0000000100077824 */ /* 0x048fe400028e0625 */
[----:B------:R1:W-:Y:S02]  /*79c0*/  LDGSTS.E.BYPASS.LTC128B.128 [R35+0x7100], [R8.64], !P3 ;  /* 0x0710000008237fae */ /* 0x0003e4000d901d4c */
[----:B------:R-:W-:Y:S02]  /*79d0*/  IMAD.X R5, R0, 0x1, R36, P2 ;  /* 0x0000000100057824 */ /* 0x000fe400010e0624 */
[----:B------:R1:W-:Y:S04]  /*79e0*/  LDGSTS.E.BYPASS.LTC128B.128 [R35+0x5900], [R6.64], !P4 ;  /* 0x0590000006237fae */ /* 0x0003e8000e101d4c */
[----:B------:R1:W-:Y:S01]  /*79f0*/  LDGSTS.E.BYPASS.LTC128B.128 [R35+0x7900], [R4.64], !P3 ;  /* 0x0790000004237fae */ /* 0x0003e2000d901d4c */
[----:B------:R-:W-:-:S05]  /*7a00*/  BRA `(.L_x_154) ;  /* 0x0000172000007947 */ /* 0x000fca0003800000 */
.L_x_153:
[----:B------:R-:W2:Y:S01]  /*7a10*/  LDL R4, [R1+0x34] ;  /* 0x0000340001047983 */ /* 0x000ea20000100800 */
[----:B------:R-:W-:Y:S04]  /*7a20*/  DEPBAR.LE SB0, 0x0 ;  /* 0x000080000000791a */ /* 0x000fe80000000000 */
[----:B------:R-:W3:Y:S01]  /*7a30*/  LDL R2, [R1+0x2c] ;  /* 0x00002c0001027983 */ /* 0x000ee20000100800 */
[----:B------:R-:W-:Y:S03]  /*7a40*/  UISETP.GT.AND UP0, UPT, UR6, UR7, UPT ;  /* 0x000000070600728c */ /* 0x000fe6000bf04270 */
[----:B------:R-:W4:Y:S04]  /*7a50*/  LDL R58, [R1+0x14] ;  /* 0x00001400013a7983 */ /* 0x000f280000100800 */
[----:B------:R-:W5:Y:S04]  /*7a60*/  LDL R57, [R1+0x18] ;  /* 0x0000180001397983 */ /* 0x000f680000100800 */
[----:B------:R-:W4:Y:S04]  /*7a70*/  LDL R56, [R1+0xc] ;  /* 0x00000c0001387983 */ /* 0x000f280000100800 */
[----:B------:R-:W4:Y:S04]  /*7a80*/  LDL R54, [R1+0x30] ;  /* 0x0000300001367983 */ /* 0x000f280000100800 */
[----:B------:R-:W4:Y:S04]  /*7a90*/  LDL R55, [R1+0x10] ;  /* 0x0000100001377983 */ /* 0x000f280000100800 */
[----:B------:R-:W-:Y:S08]  /*7aa0*/  BAR.SYNC.DEFER_BLOCKING 0x0 ;  /* 0x0000000000007b1d */ /* 0x000ff00000010000 */
[----:B------:R-:W-:Y:S08]  /*7ab0*/  LDSM.16.M88.4 R64, [R239+0x8100] ;  /* 0x00810000ef40783b */ /* 0x000ff00000000200 */
[----:B------:R-:W1:Y:S08]  /*7ac0*/  LDSM.16.M88.4 R16, [R232+0x4100] ;  /* 0x00410000e810783b */ /* 0x000e700000000200 */
[----:B------:R-:W1:Y:S08]  /*7ad0*/  LDSM.16.M88.4 R60, [R239+0xa100] ;  /* 0x00a10000ef3c783b */ /* 0x000e700000000200 */
[----:B------:R-:W1:Y:S08]  /*7ae0*/  LDSM.16.M88.4 R32, [R232+0x4900] ;  /* 0x00490000e820783b */ /* 0x000e700000000200 */
[----:B------:R-:W-:Y:S08]  /*7af0*/  LDSM.16.M88.4 R48, [R232+0x5100] ;  /* 0x00510000e830783b */ /* 0x000ff00000000200 */
[----:B------:R-:W-:Y:S08]  /*7b00*/  LDSM.16.M88.4 R136, [R232+0x5900] ;  /* 0x00590000e888783b */ /* 0x000ff00000000200 */
[----:B------:R-:W-:Y:S08]  /*7b10*/  LDSM.16.M88.4 R208, [R241+0x8100] ;  /* 0x00810000f1d0783b */ /* 0x000ff00000000200 */
[----:B------:R-:W-:Y:S08]  /*7b20*/  LDSM.16.M88.4 R212, [R243] ;  /* 0x00000000f3d4783b */ /* 0x000ff00000000200 */
[----:B------:R-:W-:Y:S08]  /*7b30*/  LDSM.16.M88.4 R216, [R241+0xa100] ;  /* 0x00a10000f1d8783b */ /* 0x000ff00000000200 */
[----:B------:R-:W-:Y:S08]  /*7b40*/  LDSM.16.M88.4 R220, [R251] ;  /* 0x00000000fbdc783b */ /* 0x000ff00000000200 */
[----:B------:R-:W-:Y:S08]  /*7b50*/  LDSM.16.M88.4 R224, [R250] ;  /* 0x00000000fae0783b */ /* 0x000ff00000000200 */
[----:B------:R-:W-:Y:S01]  /*7b60*/  LDSM.16.M88.4 R228, [R249] ;  /* 0x00000000f9e4783b */ /* 0x000fe20000000200 */
[----:B-12---:R-:W-:Y:S01]  /*7b70*/  SHF.R.S32.HI R0, RZ, 0x1f, R4 ;  /* 0x0000001fff007819 */ /* 0x006fe20000011404 */
[----:B------:R-:W-:Y:S04]  /*7b80*/  IMAD.WIDE.U32 R8, R4, c[0x0][0x208], RZ ;  /* 0x0000820004087a25 */ /* 0x000fe800078e00ff */
[----:B------:R-:W-:Y:S04]  /*7b90*/  IMAD R0, R0, c[0x0][0x208], RZ ;  /* 0x0000820000007a24 */ /* 0x000fe800078e02ff */
[----:B------:R-:W-:Y:S02]  /*7ba0*/  IMAD R0, R4, c[0x0][0x20c], R0 ;  /* 0x0000830004007a24 */ /* 0x000fe400078e0200 */
[-C--:B------:R-:W-:Y:S03]  /*7bb0*/  HMMA.16816.F32.BF16 R4, R64, R16.reuse, RZ ;  /* 0x000000104004723c */ /* 0x080fe600000418ff */
[----:B------:R-:W-:Y:S02]  /*7bc0*/  IADD3 R9, R9, R0, RZ ;  /* 0x0000000009097210 */ /* 0x000fe40007ffe0ff */
[----:B---3--:R-:W-:Y:S03]  /*7bd0*/  SHF.R.S32.HI R0, RZ, 0x1f, R2 ;  /* 0x0000001fff007819 */ /* 0x008fe60000011402 */
[----:B------:R-:W-:Y:S02]  /*7be0*/  IMAD.WIDE.U32 R12, R2, c[0x0][0x218], R8 ;  /* 0x00008600020c7a25 */ /* 0x000fe400078e0008 */
[C---:B------:R-:W-:Y:S02]  /*7bf0*/  HMMA.16816.F32.BF16 R8, R60.reuse, R16, RZ ;  /* 0x000000103c08723c */ /* 0x040fe400000418ff */
[----:B------:R-:W-:Y:S04]  /*7c00*/  IMAD R0, R0, c[0x0][0x218], RZ ;  /* 0x0000860000007a24 */ /* 0x000fe800078e02ff */
[----:B------:R-:W-:Y:S01]  /*7c10*/  IMAD R2, R2, c[0x0][0x21c], R0 ;  /* 0x0000870002027a24 */ /* 0x000fe200078e0200 */
[----:B------:R-:W-:Y:S05]  /*7c20*/  IADD3 R0, P2, R12, UR22, RZ ;  /* 0x000000160c007c10 */ /* 0x000fea000ff5e0ff */
[----:B------:R-:W-:Y:S02]  /*7c30*/  IADD3.X R16, R13, UR4, R2, P2, !PT ;  /* 0x000000040d107c10 */ /* 0x000fe400097fe402 */
[-C--:B------:R-:W-:Y:S01]  /*7c40*/  HMMA.16816.F32.BF16 R12, R60, R18.reuse, RZ ;  /* 0x000000123c0c723c */ /* 0x080fe200000418ff */
[C---:B------:R-:W-:Y:S04]  /*7c50*/  LEA R2, P2, R0.reuse, c[0x0][0x1f8], 0x1 ;  /* 0x00007e0000027a11 */ /* 0x040fe800078408ff */
[----:B------:R-:W-:Y:S01]  /*7c60*/  LEA.HI.X R0, R0, c[0x0][0x1fc], R16, 0x1, P2 ;  /* 0x00007f0000007a11 */ /* 0x000fe200010f0c10 */
[----:B------:R-:W4:Y:S02]  /*7c70*/  SHFL.IDX PT, R38, R2, RZ, 0x181f ;  /* 0x00181fff02267589 */ /* 0x000f2400000e0000 */
[C---:B------:R-:W-:Y:S06]  /*7c80*/  HMMA.16816.F32.BF16 R16, R64.reuse, R18, RZ ;  /* 0x000000124010723c */ /* 0x040fec00000418ff */
[----:B------:R-:W5:Y:S02]  /*7c90*/  SHFL.IDX PT, R39, R0, RZ, 0x181f ;  /* 0x00181fff00277589 */ /* 0x000f6400000e0000 */
[-C--:B------:R-:W-:Y:S06]  /*7ca0*/  HMMA.16816.F32.BF16 R20, R64, R32.reuse, RZ ;  /* 0x000000204014723c */ /* 0x080fec00000418ff */
[----:B------:R-:W1:Y:S02]  /*7cb0*/  SHFL.IDX PT, R46, R2, 0x1, 0x181f ;  /* 0x00381f00022e7f89 */ /* 0x000e6400000e0000 */
[C---:B------:R-:W-:Y:S06]  /*7cc0*/  HMMA.16816.F32.BF16 R24, R60.reuse, R32, RZ ;  /* 0x000000203c18723c */ /* 0x040fec00000418ff */
[----:B------:R-:W2:Y:S01]  /*7cd0*/  SHFL.IDX PT, R43, R0, 0x1, 0x181f ;  /* 0x00381f00002b7f89 */ /* 0x000ea200000e0000 */
[C---:B----4-:R-:W-:Y:S01]  /*7ce0*/  IADD3 R36, P5, R38.reuse, R58, RZ ;  /* 0x0000003a26247210 */ /* 0x050fe20007fbe0ff */
[-C--:B------:R-:W-:Y:S01]  /*7cf0*/  HMMA.16816.F32.BF16 R28, R60, R34.reuse, RZ ;  /* 0x000000223c1c723c */ /* 0x080fe200000418ff */
[----:B------:R-:W-:Y:S03]  /*7d00*/  IADD3 R38, P2, R38, R56, RZ ;  /* 0x0000003826267210 */ /* 0x000fe60007f5e0ff */
[C---:B-----5:R-:W-:Y:S02]  /*7d10*/  IADD3.X R37, R39.reuse, R57, RZ, P5, !PT ;  /* 0x0000003927257210 */ /* 0x060fe40002ffe4ff */
[----:B------:R-:W3:Y:S02]  /*7d20*/  SHFL.IDX PT, R52, R2, 0x2, 0x181f ;  /* 0x00581f0002347f89 */ /* 0x000ee400000e0000 */
[C---:B------:R-:W-:Y:S04]  /*7d30*/  HMMA.16816.F32.BF16 R32, R64.reuse, R34, RZ ;  /* 0x000000224020723c */ /* 0x040fe800000418ff */
[----:B------:R-:W-:Y:S02]  /*7d40*/  IADD3.X R39, R39, R55, RZ, P2, !PT ;  /* 0x0000003727277210 */ /* 0x000fe400017fe4ff */
[C---:B-1----:R-:W-:Y:S01]  /*7d50*/  IADD3 R40, P2, R46.reuse, R58, RZ ;  /* 0x0000003a2e287210 */ /* 0x042fe20007f5e0ff */
[----:B------:R1:W-:Y:S01]  /*7d60*/  LDGSTS.E.BYPASS.LTC128B.128 [R54], [R36.64], !P4 ;  /* 0x0000000024367fae */ /* 0x0003e2000e101d4c */
[----:B------:R-:W-:Y:S04]  /*7d70*/  IADD3 R46, P6, R46, R56, RZ ;  /* 0x000000382e2e7210 */ /* 0x000fe80007fde0ff */
[C---:B--2---:R-:W-:Y:S03]  /*7d80*/  IADD3.X R41, R43.reuse, R57, RZ, P2, !PT ;  /* 0x000000392b297210 */ /* 0x044fe600017fe4ff */
[----:B------:R-:W2:Y:S01]  /*7d90*/  SHFL.IDX PT, R42, R0, 0x2, 0x181f ;  /* 0x00581f00002a7f89 */ /* 0x000ea200000e0000 */
[----:B------:R-:W-:Y:S07]  /*7da0*/  IADD3.X R47, R43, R55, RZ, P6, !PT ;  /* 0x000000372b2f7210 */ /* 0x000fee00037fe4ff */
[----:B------:R1:W-:Y:S01]  /*7db0*/  LDGSTS.E.BYPASS.LTC128B.128 [R54+0x2000], [R38.64], !P3 ;  /* 0x0200000026367fae */ /* 0x0003e2000d901d4c */
[C---:B---3--:R-:W-:Y:S02]  /*7dc0*/  IADD3 R44, P5, R52.reuse, R58, RZ ;  /* 0x0000003a342c7210 */ /* 0x048fe40007fbe0ff */
[----:B------:R-:W-:Y:S05]  /*7dd0*/  IADD3 R52, P2, R52, R56, RZ ;  /* 0x0000003834347210 */ /* 0x000fea0007f5e0ff */
[----:B------:R3:W-:Y:S08]  /*7de0*/  LDGSTS.E.BYPASS.LTC128B.128 [R54+0x800], [R40.64], !P4 ;  /* 0x0080000028367fae */ /* 0x0007f0000e101d4c */
[----:B------:R4:W-:Y:S01]  /*7df0*/  LDGSTS.E.BYPASS.LTC128B.128 [R54+0x2800], [R46.64], !P3 ;  /* 0x028000002e367fae */ /* 0x0009e2000d901d4c */
[C---:B--2---:R-:W-:Y:S02]  /*7e00*/  IADD3.X R45, R42.reuse, R57, RZ, P5, !PT ;  /* 0x000000392a2d7210 */ /* 0x044fe40002ffe4ff */
[----:B------:R-:W-:Y:S05]  /*7e10*/  IADD3.X R53, R42, R55, RZ, P2, !PT ;  /* 0x000000372a357210 */ /* 0x000fea00017fe4ff */
[----:B------:R4:W-:Y:S01]  /*7e20*/  LDGSTS.E.BYPASS.LTC128B.128 [R54+0x1000], [R44.64], !P4 ;  /* 0x010000002c367fae */ /* 0x0009e2000e101d4c */
[-C--:B-1----:R-:W-:Y:S07]  /*7e30*/  HMMA.16816.F32.BF16 R36, R64, R48.reuse, RZ ;  /* 0x000000304024723c */ /* 0x082fee00000418ff */
[----:B------:R-:W1:Y:S01]  /*7e40*/  SHFL.IDX PT, R2, R2, 0x3, 0x181f ;  /* 0x00781f0002027f89 */ /* 0x000e6200000e0000 */
[C---:B---3--:R-:W-:Y:S07]  /*7e50*/  HMMA.16816.F32.BF16 R40, R60.reuse, R48, RZ ;  /* 0x000000303c28723c */ /* 0x048fee00000418ff */
[----:B------:R-:W2:Y:S08]  /*7e60*/  SHFL.IDX PT, R0, R0, 0x3, 0x181f ;  /* 0x00781f0000007f89 */ /* 0x000eb000000e0000 */
[----:B------:R3:W-:Y:S01]  /*7e70*/  LDGSTS.E.BYPASS.LTC128B.128 [R54+0x3000], [R52.64], !P3 ;  /* 0x0300000034367fae */ /* 0x0007e2000d901d4c */
[-C--:B----4-:R-:W-:Y:S01]  /*7e80*/  HMMA.16816.F32.BF16 R44, R60, R50.reuse, RZ ;  /* 0x000000323c2c723c */ /* 0x090fe200000418ff */
[----:B-1----:R-:W-:Y:S04]  /*7e90*/  IADD3 R48, P2, R2, R58, RZ ;  /* 0x0000003a02307210 */ /* 0x002fe80007f5e0ff */
[----:B--2---:R-:W-:Y:S05]  /*7ea0*/  IADD3.X R49, R0, R57, RZ, P2, !PT ;  /* 0x0000003900317210 */ /* 0x004fea00017fe4ff */
[----:B------:R1:W-:Y:S02]  /*7eb0*/  LDGSTS.E.BYPASS.LTC128B.128 [R54+0x1800], [R48.64], !P4 ;  /* 0x0180000030367fae */ /* 0x0003e4000e101d4c */
[----:B---3--:R-:W-:Y:S04]  /*7ec0*/  IADD3 R52, P2, R2, R56, RZ ;  /* 0x0000003802347210 */ /* 0x008fe80007f5e0ff */
[----:B------:R-:W-:Y:S02]  /*7ed0*/  IADD3.X R53, R0, R55, RZ, P2, !PT ;  /* 0x0000003700357210 */ /* 0x000fe400017fe4ff */
[----:B------:R-:W-:Y:S03]  /*7ee0*/  PLOP3.LUT P2, PT, PT, PT, UP0, 0x80, 0x0 ;  /* 0x000000000000781c */ /* 0x000fe60003f4f008 */
[----:B------:R2:W-:Y:S08]  /*7ef0*/  LDGSTS.E.BYPASS.LTC128B.128 [R54+0x3800], [R52.64], !P3 ;  /* 0x0380000034367fae */ /* 0x0005f0000d901d4c */
[----:B------:R-:W0:Y:S01]  /*7f00*/  LDGDEPBAR ;  /* 0x00000000000079af */ /* 0x000e220000000000 */
[C---:B-1----:R-:W-:Y:S08]  /*7f10*/  HMMA.16816.F32.BF16 R48, R64.reuse, R50, RZ ;  /* 0x000000324030723c */ /* 0x042ff000000418ff */
[-C--:B--2---:R-:W-:Y:S08]  /*7f20*/  HMMA.16816.F32.BF16 R52, R64, R136.reuse, RZ ;  /* 0x000000884034723c */ /* 0x084ff000000418ff */
[C---:B------:R-:W-:Y:S08]  /*7f30*/  HMMA.16816.F32.BF16 R56, R60.reuse, R136, RZ ;  /* 0x000000883c38723c */ /* 0x040ff000000418ff */
[-C--:B------:R-:W-:Y:S08]  /*7f40*/  HMMA.16816.F32.BF16 R60, R60, R138.reuse, RZ ;  /* 0x0000008a3c3c723c */ /* 0x080ff000000418ff */
[----:B------:R-:W-:Y:S01]  /*7f50*/  HMMA.16816.F32.BF16 R64, R64, R138, RZ ;  /* 0x0000008a4040723c */ /* 0x000fe200000418ff */
[----:B------:R-:W-:Y:S07]  /*7f60*/  LDSM.16.M88.4 R136, [R240+0x8100] ;  /* 0x00810000f088783b */ /* 0x000fee0000000200 */
[-C--:B------:R-:W-:Y:S08]  /*7f70*/  HMMA.16816.F32.BF16 R4, R208, R212.reuse, R4 ;  /* 0x000000d4d004723c */ /* 0x080ff00000041804 */
[C---:B------:R-:W-:Y:S08]  /*7f80*/  HMMA.16816.F32.BF16 R8, R216.reuse, R212, R8 ;  /* 0x000000d4d808723c */ /* 0x040ff00000041808 */
[-C--:B------:R-:W-:Y:S08]  /*7f90*/  HMMA.16816.F32.BF16 R12, R216, R214.reuse, R12 ;  /* 0x000000d6d80c723c */ /* 0x080ff0000004180c */
[C---:B------:R-:W-:Y:S01]  /*7fa0*/  HMMA.16816.F32.BF16 R16, R208.reuse, R214, R16 ;  /* 0x000000d6d010723c */ /* 0x040fe20000041810 */
[----:B------:R-:W1:Y:S07]  /*7fb0*/  LDSM.16.M88.4 R212, [R238+0x4100] ;  /* 0x00410000eed4783b */ /* 0x000e6e0000000200 */
[-C--:B------:R-:W-:Y:S08]  /*7fc0*/  HMMA.16816.F32.BF16 R20, R208, R220.reuse, R20 ;  /* 0x000000dcd014723c */ /* 0x080ff00000041814 */
[C---:B------:R-:W-:Y:S08]  /*7fd0*/  HMMA.16816.F32.BF16 R24, R216.reuse, R220, R24 ;  /* 0x000000dcd818723c */ /* 0x040ff00000041818 */
[-C--:B------:R-:W-:Y:S08]  /*7fe0*/  HMMA.16816.F32.BF16 R28, R216, R222.reuse, R28 ;  /* 0x000000ded81c723c */ /* 0x080ff0000004181c */
[C---:B------:R-:W-:Y:S01]  /*7ff0*/  HMMA.16816.F32.BF16 R32, R208.reuse, R222, R32 ;  /* 0x000000ded020723c */ /* 0x040fe20000041820 */
[----:B------:R-:W2:Y:S07]  /*8000*/  LDSM.16.M88.4 R220, [R240+0xa100] ;  /* 0x00a10000f0dc783b */ /* 0x000eae0000000200 */
[-C--:B------:R-:W-:Y:S08]  /*8010*/  HMMA.16816.F32.BF16 R36, R208, R224.reuse, R36 ;  /* 0x000000e0d024723c */ /* 0x080ff00000041824 */
[C---:B------:R-:W-:Y:S08]  /*8020*/  HMMA.16816.F32.BF16 R40, R216.reuse, R224, R40 ;  /* 0x000000e0d828723c */ /* 0x040ff00000041828 */
[-C--:B------:R-:W-:Y:S08]  /*8030*/  HMMA.16816.F32.BF16 R44, R216, R226.reuse, R44 ;  /* 0x000000e2d82c723c */ /* 0x080ff0000004182c */
[C---:B------:R-:W-:Y:S01]  /*8040*/  HMMA.16816.F32.BF16 R48, R208.reuse, R226, R48 ;  /* 0x000000e2d030723c */ /* 0x040fe20000041830 */
[----:B------:R-:W-:Y:S07]  /*8050*/  LDSM.16.M88.4 R224, [R238+0x5900] ;  /* 0x00590000eee0783b */ /* 0x000fee0000000200 */
[-C--:B------:R-:W-:Y:S08]  /*8060*/  HMMA.16816.F32.BF16 R52, R208, R228.reuse, R52 ;  /* 0x000000e4d034723c */ /* 0x080ff00000041834 */
[C---:B------:R-:W-:Y:S08]  /*8070*/  HMMA.16816.F32.BF16 R56, R216.reuse, R228, R56 ;  /* 0x000000e4d838723c */ /* 0x040ff00000041838 */
[-C--:B------:R-:W-:Y:S01]  /*8080*/  HMMA.16816.F32.BF16 R60, R216, R230.reuse, R60 ;  /* 0x000000e6d83c723c */ /* 0x080fe2000004183c */
[----:B------:R-:W-:Y:S07]  /*8090*/  LDSM.16.M88.4 R216, [R238+0x5100] ;  /* 0x00510000eed8783b */ /* 0x000fee0000000200 */
[----:B------:R-:W-:Y:S01]  /*80a0*/  HMMA.16816.F32.BF16 R64, R208, R230, R64 ;  /* 0x000000e6d040723c */ /* 0x000fe20000041840 */
[----:B------:R-:W3:Y:S07]  /*80b0*/  LDSM.16.M88.4 R208, [R238+0x4900] ;  /* 0x00490000eed0783b */ /* 0x000eee0000000200 */
[-C--:B-1----:R-:W-:Y:S08]  /*80c0*/  HMMA.16816.F32.BF16 R4, R136, R212.reuse, R4 ;  /* 0x000000d48804723c */ /* 0x082ff00000041804 */
[C---:B--2---:R-:W-:Y:S08]  /*80d0*/  HMMA.16816.F32.BF16 R8, R220.reuse, R212, R8 ;  /* 0x000000d4dc08723c */ /* 0x044ff00000041808 */
[-C--:B------:R-:W-:Y:S08]  /*80e0*/  HMMA.16816.F32.BF16 R12, R220, R214.reuse, R12 ;  /* 0x000000d6dc0c723c */ /* 0x080ff0000004180c */
[C---:B------:R-:W-:Y:S01]  /*80f0*/  HMMA.16816.F32.BF16 R16, R136.reuse, R214, R16 ;  /* 0x000000d68810723c */ /* 0x040fe20000041810 */
[----:B------:R-:W-:Y:S07]  /*8100*/  LDSM.16.M88.4 R212, [R237] ;  /* 0x00000000edd4783b */ /* 0x000fee0000000200 */
[-C--:B---3--:R-:W-:Y:S08]  /*8110*/  HMMA.16816.F32.BF16 R20, R136, R208.reuse, R20 ;  /* 0x000000d08814723c */ /* 0x088ff00000041814 */
        /* <DEDUP_REMOVED lines=11> */
[-C--:B------:R-:W-:Y:S01]  /*81d0*/  HMMA.16816.F32.BF16 R60, R220, R226.reuse, R60 ;  /* 0x000000e2dc3c723c */ /* 0x080fe2000004183c */
[----:B------:R-:W-:Y:S07]  /*81e0*/  LDSM.16.M88.4 R220, [R237+0x1000] ;  /* 0x00100000eddc783b */ /* 0x000fee0000000200 */
[----:B------:R-:W-:Y:S01]  /*81f0*/  HMMA.16816.F32.BF16 R64, R136, R226, R64 ;  /* 0x000000e28840723c */ /* 0x000fe20000041840 */
[----:B------:R-:W3:Y:S07]  /*8200*/  LDSM.16.M88.4 R136, [R237+0x800] ;  /* 0x00080000ed88783b */ /* 0x000eee0000000200 */
[-C--:B-1----:R-:W-:Y:S01]  /*8210*/  HMMA.16816.F32.BF16 R4, R208, R212.reuse, R4 ;  /* 0x000000d4d004723c */ /* 0x082fe20000041804 */
[----:B------:R-:W1:Y:S07]  /*8220*/  LDSM.16.M88.4 R224, [R237+0x1800] ;  /* 0x00180000ede0783b */ /* 0x000e6e0000000200 */
[C---:B--2---:R-:W-:Y:S08]  /*8230*/  HMMA.16816.F32.BF16 R8, R216.reuse, R212, R8 ;  /* 0x000000d4d808723c */ /* 0x044ff00000041808 */
[-C--:B------:R-:W-:Y:S08]  /*8240*/  HMMA.16816.F32.BF16 R12, R216, R214.reuse, R12 ;  /* 0x000000d6d80c723c */ /* 0x080ff0000004180c */
[C---:B------:R-:W-:Y:S01]  /*8250*/  HMMA.16816.F32.BF16 R16, R208.reuse, R214, R16 ;  /* 0x000000d6d010723c */ /* 0x040fe20000041810 */
[----:B------:R-:W-:Y:S07]  /*8260*/  LDSM.16.M88.4 R212, [R232+0x6100] ;  /* 0x00610000e8d4783b */ /* 0x000fee0000000200 */
[-C--:B---3--:R-:W-:Y:S08]  /*8270*/  HMMA.16816.F32.BF16 R20, R208, R136.reuse, R20 ;  /* 0x00000088d014723c */ /* 0x088ff00000041814 */
        /* <DEDUP_REMOVED lines=8> */
[----:B------:R-:W3:Y:S07]  /*8300*/  LDSM.16.M88.4 R220, [R239+0xe100] ;  /* 0x00e10000efdc783b */ /* 0x000eee0000000200 */
[-C--:B-1----:R-:W-:Y:S08]  /*8310*/  HMMA.16816.F32.BF16 R52, R208, R224.reuse, R52 ;  /* 0x000000e0d034723c */ /* 0x082ff00000041834 */
[C---:B------:R-:W-:Y:S08]  /*8320*/  HMMA.16816.F32.BF16 R56, R216.reuse, R224, R56 ;  /* 0x000000e0d838723c */ /* 0x040ff00000041838 */
[-C--:B------:R-:W-:Y:S01]  /*8330*/  HMMA.16816.F32.BF16 R60, R216, R226.reuse, R60 ;  /* 0x000000e2d83c723c */ /* 0x080fe2000004183c */
[----:B------:R-:W-:Y:S07]  /*8340*/  LDSM.16.M88.4 R216, [R232+0x7100] ;  /* 0x00710000e8d8783b */ /* 0x000fee0000000200 */
[----:B------:R-:W-:Y:S01]  /*8350*/  HMMA.16816.F32.BF16 R64, R208, R226, R64 ;  /* 0x000000e2d040723c */ /* 0x000fe20000041840 */
[----:B------:R-:W1:Y:S07]  /*8360*/  LDSM.16.M88.4 R208, [R232+0x6900] ;  /* 0x00690000e8d0783b */ /* 0x000e6e0000000200 */
[-C--:B--2---:R-:W-:Y:S01]  /*8370*/  HMMA.16816.F32.BF16 R4, R136, R212.reuse, R4 ;  /* 0x000000d48804723c */ /* 0x084fe20000041804 */
[----:B------:R-:W2:Y:S07]  /*8380*/  LDSM.16.M88.4 R224, [R232+0x7900] ;  /* 0x00790000e8e0783b */ /* 0x000eae0000000200 */
[C---:B---3--:R-:W-:Y:S08]  /*8390*/  HMMA.16816.F32.BF16 R8, R220.reuse, R212, R8 ;  /* 0x000000d4dc08723c */ /* 0x048ff00000041808 */
[-C--:B------:R-:W-:Y:S08]  /*83a0*/  HMMA.16816.F32.BF16 R12, R220, R214.reuse, R12 ;  /* 0x000000d6dc0c723c */ /* 0x080ff0000004180c */
[C---:B------:R-:W-:Y:S01]  /*83b0*/  HMMA.16816.F32.BF16 R16, R136.reuse, R214, R16 ;  /* 0x000000d68810723c */ /* 0x040fe20000041810 */
[----:B------:R-:W-:Y:S07]  /*83c0*/  LDSM.16.M88.4 R212, [R248] ;  /* 0x00000000f8d4783b */ /* 0x000fee0000000200 */
[-C--:B-1----:R-:W-:Y:S08]  /*83d0*/  HMMA.16816.F32.BF16 R20, R136, R208.reuse, R20 ;  /* 0x000000d08814723c */ /* 0x082ff00000041814 */
        /* <DEDUP_REMOVED lines=8> */
[----:B------:R-:W3:Y:S07]  /*8460*/  LDSM.16.M88.4 R216, [R241+0xe100] ;  /* 0x00e10000f1d8783b */ /* 0x000eee0000000200 */
[-C--:B--2---:R-:W-:Y:S08]  /*8470*/  HMMA.16816.F32.BF16 R52, R136, R224.reuse, R52 ;  /* 0x000000e08834723c */ /* 0x084ff00000041834 */
[C---:B------:R-:W-:Y:S08]  /*8480*/  HMMA.16816.F32.BF16 R56, R220.reuse, R224, R56 ;  /* 0x000000e0dc38723c */ /* 0x040ff00000041838 */
[-C--:B------:R-:W-:Y:S01]  /*8490*/  HMMA.16816.F32.BF16 R60, R220, R226.reuse, R60 ;  /* 0x000000e2dc3c723c */ /* 0x080fe2000004183c */
[----:B------:R-:W-:Y:S07]  /*84a0*/  LDSM.16.M88.4 R220, [R246] ;  /* 0x00000000f6dc783b */ /* 0x000fee0000000200 */
[----:B------:R-:W-:Y:S01]  /*84b0*/  HMMA.16816.F32.BF16 R64, R136, R226, R64 ;  /* 0x000000e28840723c */ /* 0x000fe20000041840 */
[----:B------:R-:W2:Y:S07]  /*84c0*/  LDSM.16.M88.4 R136, [R247] ;  /* 0x00000000f788783b */ /* 0x000eae0000000200 */
[-C--:B-1----:R-:W-:Y:S01]  /*84d0*/  HMMA.16816.F32.BF16 R4, R208, R212.reuse, R4 ;  /* 0x000000d4d004723c */ /* 0x082fe20000041804 */
[----:B------:R-:W1:Y:S07]  /*84e0*/  LDSM.16.M88.4 R224, [R245] ;  /* 0x00000000f5e0783b */ /* 0x000e6e0000000200 */
[C---:B---3--:R-:W-:Y:S08]  /*84f0*/  HMMA.16816.F32.BF16 R8, R216.reuse, R212, R8 ;  /* 0x000000d4d808723c */ /* 0x048ff00000041808 */
[-C--:B------:R-:W-:Y:S08]  /*8500*/  HMMA.16816.F32.BF16 R12, R216, R214.reuse, R12 ;  /* 0x000000d6d80c723c */ /* 0x080ff0000004180c */
[C---:B------:R-:W-:Y:S01]  /*8510*/  HMMA.16816.F32.BF16 R16, R208.reuse, R214, R16 ;  /* 0x000000d6d010723c */ /* 0x040fe20000041810 */
[----:B------:R-:W-:Y:S07]  /*8520*/  LDSM.16.M88.4 R212, [R238+0x6100] ;  /* 0x00610000eed4783b */ /* 0x000fee0000000200 */
[-C--:B--2---:R-:W-:Y:S08]  /*8530*/  HMMA.16816.F32.BF16 R20, R208, R136.reuse, R20 ;  /* 0x00000088d014723c */ /* 0x084ff00000041814 */
        /* <DEDUP_REMOVED lines=12> */
[----:B------:R-:W1:Y:S07]  /*8600*/  LDSM.16.M88.4 R216, [R238+0x6900] ;  /* 0x00690000eed8783b */ /* 0x000e6e0000000200 */
[----:B------:R-:W-:Y:S01]  /*8610*/  HMMA.16816.F32.BF16 R64, R208, R226, R64 ;  /* 0x000000e2d040723c */ /* 0x000fe20000041840 */
[----:B------:R-:W4:Y:S07]  /*8620*/  LDSM.16.M88.4 R208, [R238+0x7100] ;  /* 0x00710000eed0783b */ /* 0x000f2e0000000200 */
[-C--:B--2---:R-:W-:Y:S01]  /*8630*/  HMMA.16816.F32.BF16 R4, R136, R212.reuse, R4 ;  /* 0x000000d48804723c */ /* 0x084fe20000041804 */
[----:B------:R-:W2:Y:S07]  /*8640*/  LDSM.16.M88.4 R224, [R238+0x7900] ;  /* 0x00790000eee0783b */ /* 0x000eae0000000200 */
[C---:B---3--:R-:W-:Y:S08]  /*8650*/  HMMA.16816.F32.BF16 R8, R220.reuse, R212, R8 ;  /* 0x000000d4dc08723c */ /* 0x048ff00000041808 */
[-C--:B------:R-:W-:Y:S08]  /*8660*/  HMMA.16816.F32.BF16 R12, R220, R214.reuse, R12 ;  /* 0x000000d6dc0c723c */ /* 0x080ff0000004180c */
[C---:B------:R-:W-:Y:S01]  /*8670*/  HMMA.16816.F32.BF16 R16, R136.reuse, R214, R16 ;  /* 0x000000d68810723c */ /* 0x040fe20000041810 */
[----:B------:R-:W-:Y:S07]  /*8680*/  LDSM.16.M88.4 R212, [R242+0xc100] ;  /* 0x00c10000f2d4783b */ /* 0x000fee0000000200 */
[-C--:B-1----:R-:W-:Y:S08]  /*8690*/  HMMA.16816.F32.BF16 R20, R136, R216.reuse, R20 ;  /* 0x000000d88814723c */ /* 0x082ff00000041814 */
[C---:B------:R-:W-:Y:S08]  /*86a0*/  HMMA.16816.F32.BF16 R24, R220.reuse, R216, R24 ;  /* 0x000000d8dc18723c */ /* 0x040ff00000041818 */
[-C--:B------:R-:W-:Y:S08]  /*86b0*/  HMMA.16816.F32.BF16 R28, R220, R218.reuse, R28 ;  /* 0x000000dadc1c723c */ /* 0x080ff0000004181c */
[C---:B------:R-:W-:Y:S01]  /*86c0*/  HMMA.16816.F32.BF16 R32, R136.reuse, R218, R32 ;  /* 0x000000da8820723c */ /* 0x040fe20000041820 */
[----:B------:R-:W1:Y:S07]  /*86d0*/  LDSM.16.M88.4 R216, [R237+0x2000] ;  /* 0x00200000edd8783b */ /* 0x000e6e0000000200 */
[-C--:B----4-:R-:W-:Y:S08]  /*86e0*/  HMMA.16816.F32.BF16 R36, R136, R208.reuse, R36 ;  /* 0x000000d08824723c */ /* 0x090ff00000041824 */
[C---:B------:R-:W-:Y:S08]  /*86f0*/  HMMA.16816.F32.BF16 R40, R220.reuse, R208, R40 ;  /* 0x000000d0dc28723c */ /* 0x040ff00000041828 */
[-C--:B------:R-:W-:Y:S08]  /*8700*/  HMMA.16816.F32.BF16 R44, R220, R210.reuse, R44 ;  /* 0x000000d2dc2c723c */ /* 0x080ff0000004182c */
[C---:B------:R-:W-:Y:S01]  /*8710*/  HMMA.16816.F32.BF16 R48, R136.reuse, R210, R48 ;  /* 0x000000d28830723c */ /* 0x040fe20000041830 */
[----:B------:R-:W3:Y:S07]  /*8720*/  LDSM.16.M88.4 R208, [R244+0xe100] ;  /* 0x00e10000f4d0783b */ /* 0x000eee0000000200 */
[-C--:B--2---:R-:W-:Y:S08]  /*8730*/  HMMA.16816.F32.BF16 R52, R136, R224.reuse, R52 ;  /* 0x000000e08834723c */ /* 0x084ff00000041834 */
[C---:B------:R-:W-:Y:S08]  /*8740*/  HMMA.16816.F32.BF16 R56, R220.reuse, R224, R56 ;  /* 0x000000e0dc38723c */ /* 0x040ff00000041838 */
[-C--:B------:R-:W-:Y:S08]  /*8750*/  HMMA.16816.F32.BF16 R60, R220, R226.reuse, R60 ;  /* 0x000000e2dc3c723c */ /* 0x080ff0000004183c */
[----:B------:R-:W-:Y:S08]  /*8760*/  HMMA.16816.F32.BF16 R64, R136, R226, R64 ;  /* 0x000000e28840723c */ /* 0x000ff00000041840 */
[-C--:B-1----:R-:W-:Y:S08]  /*8770*/  HMMA.16816.F32.BF16 R4, R212, R216.reuse, R4 ;  /* 0x000000d8d404723c */ /* 0x082ff00000041804 */
[C---:B---3--:R-:W-:Y:S08]  /*8780*/  HMMA.16816.F32.BF16 R8, R208.reuse, R216, R8 ;  /* 0x000000d8d008723c */ /* 0x048ff00000041808 */
[-C--:B------:R-:W-:Y:S08]  /*8790*/  HMMA.16816.F32.BF16 R12, R208, R218.reuse, R12 ;  /* 0x000000dad00c723c */ /* 0x080ff0000004180c */
        /* <DEDUP_REMOVED lines=16> */
[----:B------:R-:W-:Y:S05]  /*88a0*/  FMUL.FTZ R14, R14, c[0x0][0x320] ;  /* 0x0000c8000e0e7a20 */ /* 0x000fea0000410000 */
[----:B------:R1:W-:Y:S10]  /*88b0*/  MUFU.TANH R223, R7 ;  /* 0x0000000700df7308 */ /* 0x0003f40000002400 */
[----:B------:R-:W-:Y:S10]  /*88c0*/  MUFU.TANH R222, R8 ;  /* 0x0000000800de7308 */ /* 0x000ff40000002400 */
[----:B------:R-:W-:Y:S01]  /*88d0*/  MUFU.TANH R225, R9 ;  /* 0x0000000900e17308 */ /* 0x000fe20000002400 */
[----:B-1----:R-:W1:Y:S09]  /*88e0*/  LDSM.16.M88.4 R4, [R237+0x2800] ;  /* 0x00280000ed04783b */ /* 0x002e720000000200 */
[----:B------:R-:W-:Y:S10]  /*88f0*/  MUFU.TANH R220, R10 ;  /* 0x0000000a00dc7308 */ /* 0x000ff40000002400 */
[----:B------:R2:W-:Y:S10]  /*8900*/  MUFU.TANH R226, R11 ;  /* 0x0000000b00e27308 */ /* 0x0005f40000002400 */
[----:B------:R3:W-:Y:S10]  /*8910*/  MUFU.TANH R219, R15 ;  /* 0x0000000f00db7308 */ /* 0x0007f40000002400 */
[----:B------:R4:W-:Y:S01]  /*8920*/  MUFU.TANH R142, R16 ;  /* 0x00000010008e7308 */ /* 0x0009e20000002400 */
[----:B--2---:R-:W2:Y:S01]  /*8930*/  LDSM.16.M88.4 R8, [R237+0x3000] ;  /* 0x00300000ed08783b */ /* 0x004ea20000000200 */
[-C--:B-1----:R-:W-:Y:S08]  /*8940*/  HMMA.16816.F32.BF16 R20, R212, R4.reuse, R20 ;  /* 0x00000004d414723c */ /* 0x082ff00000041814 */
[----:B------:R-:W-:Y:S01]  /*8950*/  MUFU.TANH R218, R12 ;  /* 0x0000000c00da7308 */ /* 0x000fe20000002400 */
[C---:B------:R-:W-:Y:S04]  /*8960*/  HMMA.16816.F32.BF16 R24, R208.reuse, R4, R24 ;  /* 0x00000004d018723c */ /* 0x040fe80000041818 */
[----:B---3--:R-:W-:Y:S02]  /*8970*/  FMUL.FTZ R15, R17, c[0x0][0x320] ;  /* 0x0000c800110f7a20 */ /* 0x008fe40000410000 */
[----:B------:R-:W-:Y:S03]  /*8980*/  FMUL.FTZ R17, R19, c[0x0][0x320] ;  /* 0x0000c80013117a20 */ /* 0x000fe60000410000 */
[----:B------:R-:W-:Y:S01]  /*8990*/  MUFU.TANH R217, R13 ;  /* 0x0000000d00d97308 */ /* 0x000fe20000002400 */
[-C--:B------:R-:W-:Y:S03]  /*89a0*/  HMMA.16816.F32.BF16 R28, R208, R6.reuse, R28 ;  /* 0x00000006d01c723c */ /* 0x080fe6000004181c */
[----:B----4-:R-:W-:Y:S05]  /*89b0*/  FMUL.FTZ R16, R18, c[0x0][0x320] ;  /* 0x0000c80012107a20 */ /* 0x010fea0000410000 */
[C---:B------:R-:W-:Y:S01]  /*89c0*/  HMMA.16816.F32.BF16 R32, R212.reuse, R6, R32 ;  /* 0x00000006d420723c */ /* 0x040fe20000041820 */
[----:B------:R-:W-:Y:S01]  /*89d0*/  MUFU.TANH R224, R14 ;  /* 0x0000000e00e07308 */ /* 0x000fe20000002400 */
[----:B------:R-:W1:Y:S01]  /*89e0*/  LDSM.16.M88.4 R4, [R237+0x3800] ;  /* 0x00380000ed04783b */ /* 0x000e620000000200 */
[----:B------:R-:W-:Y:S04]  /*89f0*/  DEPBAR.LE SB0, 0x0 ;  /* 0x000080000000791a */ /* 0x000fe80000000000 */
[----:B------:R-:W-:Y:S02]  /*8a00*/  FMUL.FTZ R20, R20, c[0x0][0x320] ;  /* 0x0000c80014147a20 */ /* 0x000fe40000410000 */
[----:B------:R-:W-:Y:S02]  /*8a10*/  FMUL.FTZ R21, R21, c[0x0][0x320] ;  /* 0x0000c80015157a20 */ /* 0x000fe40000410000 */
[----:B------:R-:W3:Y:S01]  /*8a20*/  MUFU.TANH R0, R20 ;  /* 0x0000001400007308 */ /* 0x000ee20000002400 */
[----:B------:R-:W-:Y:S01]  /*8a30*/  BAR.SYNC.DEFER_BLOCKING 0x0 ;  /* 0x0000000000007b1d */ /* 0x000fe20000010000 */
[----:B------:R-:W-:Y:S02]  /*8a40*/  FMUL.FTZ R22, R22, c[0x0][0x320] ;  /* 0x0000c80016167a20 */ /* 0x000fe40000410000 */
[----:B------:R-:W-:Y:S01]  /*8a50*/  FMUL.FTZ R24, R24, c[0x0][0x320] ;  /* 0x0000c80018187a20 */ /* 0x000fe20000410000 */
[-C--:B--2---:R-:W-:Y:S05]  /*8a60*/  HMMA.16816.F32.BF16 R36, R212, R8.reuse, R36 ;  /* 0x00000008d424723c */ /* 0x084fea0000041824 */
[----:B------:R-:W2:Y:S01]  /*8a70*/  MUFU.TANH R2, R21 ;  /* 0x0000001500027308 */ /* 0x000ea20000002400 */
[----:B------:R-:W-:Y:S02]  /*8a80*/  FMUL.FTZ R23, R23, c[0x0][0x320] ;  /* 0x0000c80017177a20 */ /* 0x000fe40000410000 */
[----:B------:R-:W-:Y:S01]  /*8a90*/  FMUL.FTZ R32, R32, c[0x0][0x320] ;  /* 0x0000c80020207a20 */ /* 0x000fe20000410000 */
[C---:B------:R-:W-:Y:S04]  /*8aa0*/  HMMA.16816.F32.BF16 R40, R208.reuse, R8, R40 ;  /* 0x00000008d028723c */ /* 0x040fe80000041828 */
[----:B------:R-:W-:Y:S02]  /*8ab0*/  FMUL.FTZ R33, R33, c[0x0][0x320] ;  /* 0x0000c80021217a20 */ /* 0x000fe40000410000 */
[----:B------:R-:W-:Y:S01]  /*8ac0*/  MUFU.TANH R15, R15 ;  /* 0x0000000f000f7308 */ /* 0x000fe20000002400 */
[----:B------:R-:W-:Y:S01]  /*8ad0*/  FMUL.FTZ R25, R25, c[0x0][0x320] ;  /* 0x0000c80019197a20 */ /* 0x000fe20000410000 */
[-C--:B------:R-:W-:Y:S01]  /*8ae0*/  HMMA.16816.F32.BF16 R44, R208, R10.reuse, R44 ;  /* 0x0000000ad02c723c */ /* 0x080fe2000004182c */
[----:B---3--:R3:W-:Y:S03]  /*8af0*/  STL [R1+0x24], R0 ;  /* 0x0000240001007387 */ /* 0x0087e60000100800 */
[----:B------:R-:W-:Y:S02]  /*8b00*/  FMUL.FTZ R26, R26, c[0x0][0x320] ;  /* 0x0000c8001a1a7a20 */ /* 0x000fe40000410000 */
[----:B------:R-:W-:Y:S02]  /*8b10*/  FMUL.FTZ R27, R27, c[0x0][0x320] ;  /* 0x0000c8001b1b7a20 */ /* 0x000fe40000410000 */
[----:B------:R-:W-:Y:S01]  /*8b20*/  MUFU.TANH R16, R16 ;  /* 0x0000001000107308 */ /* 0x000fe20000002400 */
[C---:B------:R-:W-:Y:S01]  /*8b30*/  HMMA.16816.F32.BF16 R48, R212.reuse, R10, R48 ;  /* 0x0000000ad430723c */ /* 0x040fe20000041830 */
[----:B--2---:R-:W-:Y:S03]  /*8b40*/  STL [R1+0x20], R2 ;  /* 0x0000200201007387 */ /* 0x004fe60000100800 */
[----:B------:R-:W-:Y:S02]  /*8b50*/  FMUL.FTZ R28, R28, c[0x0][0x320] ;  /* 0x0000c8001c1c7a20 */ /* 0x000fe40000410000 */
[----:B------:R-:W-:Y:S02]  /*8b60*/  FMUL.FTZ R29, R29, c[0x0][0x320] ;  /* 0x0000c8001d1d7a20 */ /* 0x000fe40000410000 */
[-C--:B-1----:R-:W-:Y:S01]  /*8b70*/  HMMA.16816.F32.BF16 R52, R212, R4.reuse, R52 ;  /* 0x00000004d434723c */ /* 0x082fe20000041834 */
[----:B------:R-:W-:Y:S03]  /*8b80*/  MUFU.TANH R17, R17 ;  /* 0x0000001100117308 */ /* 0x000fe60000002400 */
[----:B------:R-:W-:Y:S02]  /*8b90*/  FMUL.FTZ R30, R30, c[0x0][0x320] ;  /* 0x0000c8001e1e7a20 */ /* 0x000fe40000410000 */
[----:B------:R-:W-:Y:S02]  /*8ba0*/  FMUL.FTZ R31, R31, c[0x0][0x320] ;  /* 0x0000c8001f1f7a20 */ /* 0x000fe40000410000 */
[C---:B------:R-:W-:Y:S03]  /*8bb0*/  HMMA.16816.F32.BF16 R56, R208.reuse, R4, R56 ;  /* 0x00000004d038723c */ /* 0x040fe60000041838 */
[----:B---3--:R-:W1:Y:S01]  /*8bc0*/  MUFU.TANH R0, R22 ;  /* 0x0000001600007308 */ /* 0x008e620000002400 */
[----:B------:R-:W-:Y:S02]  /*8bd0*/  FMUL.FTZ R34, R34, c[0x0][0x320] ;  /* 0x0000c80022227a20 */ /* 0x000fe40000410000 */
[----:B------:R-:W-:Y:S02]  /*8be0*/  FMUL.FTZ R42, R42, c[0x0][0x320] ;  /* 0x0000c8002a2a7a20 */ /* 0x000fe40000410000 */
[-C--:B------:R-:W-:Y:S04]  /*8bf0*/  HMMA.16816.F32.BF16 R60, R208, R6.reuse, R60 ;  /* 0x00000006d03c723c */ /* 0x080fe8000004183c */
[----:B------:R-:W-:Y:S01]  /*8c00*/  FMUL.FTZ R44, R44, c[0x0][0x320] ;  /* 0x0000c8002c2c7a20 */ /* 0x000fe20000410000 */
[----:B------:R-:W-:Y:S01]  /*8c10*/  MUFU.TANH R22, R23 ;  /* 0x0000001700167308 */ /* 0x000fe20000002400 */
[----:B------:R-:W-:Y:S02]  /*8c20*/  FMUL.FTZ R45, R45, c[0x0][0x320] ;  /* 0x0000c8002d2d7a20 */ /* 0x000fe40000410000 */
[----:B------:R-:W-:Y:S04]  /*8c30*/  HMMA.16816.F32.BF16 R64, R212, R6, R64 ;  /* 0x00000006d440723c */ /* 0x000fe80000041840 */
[----:B------:R-:W-:Y:S02]  /*8c40*/  FMUL.FTZ R46, R46, c[0x0][0x320] ;  /* 0x0000c8002e2e7a20 */ /* 0x000fe40000410000 */
[----:B------:R-:W-:Y:S01]  /*8c50*/  FMUL.FTZ R48, R48, c[0x0][0x320] ;  /* 0x0000c80030307a20 */ /* 0x000fe20000410000 */
[----:B------:R-:W-:Y:S01]  /*8c60*/  MUFU.TANH R21, R25 ;  /* 0x0000001900157308 */ /* 0x000fe20000002400 */
[----:B------:R-:W-:Y:S01]  /*8c70*/  FMUL.FTZ R50, R50, c[0x0][0x320] ;  /* 0x0000c80032327a20 */ /* 0x000fe20000410000 */
[----:B-1----:R1:W-:Y:S03]  /*8c80*/  STL [R1+0x1c], R0 ;  /* 0x00001c0001007387 */ /* 0x0023e60000100800 */
        /* <DEDUP_REMOVED lines=29> */
[----:B------:R-:W-:Y:S01]  /*8e60*/  FMUL.FTZ R66, R66, c[0x0][0x320] ;  /* 0x0000c80042427a20 */ /* 0x000fe20000410000 */
[----:B-1----:R1:W-:Y:S01]  /*8e70*/  STL [R1+0x28], R0 ;  /* 0x0000280001007387 */ /* 0x0023e20000100800 */
[----:B------:R-:W-:Y:S05]  /*8e80*/  FMUL.FTZ R67, R67, c[0x0][0x320] ;  /* 0x0000c80043437a20 */ /* 0x000fea0000410000 */
[----:B------:R-:W-:Y:S10]  /*8e90*/  MUFU.TANH R26, R30 ;  /* 0x0000001e001a7308 */ /* 0x000ff40000002400 */
[----:B------:R-:W-:Y:S10]  /*8ea0*/  MUFU.TANH R19, R31 ;  /* 0x0000001f00137308 */ /* 0x000ff40000002400 */
[----:B-1----:R-:W1:Y:S10]  /*8eb0*/  MUFU.TANH R0, R32 ;  /* 0x0000002000007308 */ /* 0x002e740000002400 */
[----:B------:R-:W-:Y:S10]  /*8ec0*/  MUFU.TANH R28, R34 ;  /* 0x00000022001c7308 */ /* 0x000ff40000002400 */
[----:B------:R-:W-:Y:S01]  /*8ed0*/  MUFU.TANH R23, R35 ;  /* 0x0000002300177308 */ /* 0x000fe20000002400 */
[----:B-1----:R1:W-:Y:S09]  /*8ee0*/  STL [R1], R0 ;  /* 0x0000000001007387 */ /* 0x0023f20000100800 */
[----:B------:R-:W-:Y:S10]  /*8ef0*/  MUFU.TANH R32, R36 ;  /* 0x0000002400207308 */ /* 0x000ff40000002400 */
[----:B------:R-:W-:Y:S10]  /*8f00*/  MUFU.TANH R31, R37 ;  /* 0x00000025001f7308 */ /* 0x000ff40000002400 */
[----:B-1----:R-:W1:Y:S10]  /*8f10*/  MUFU.TANH R0, R33 ;  /* 0x0000002100007308 */ /* 0x002e740000002400 */
[----:B------:R2:W3:Y:S10]  /*8f20*/  MUFU.TANH R20, R38 ;  /* 0x0000002600147308 */ /* 0x0004f40000002400 */
[----:B------:R2:W4:Y:S01]  /*8f30*/  MUFU.TANH R29, R39 ;  /* 0x00000027001d7308 */ /* 0x0005220000002400 */
[----:B-1----:R1:W-:Y:S09]  /*8f40*/  STL [R1+0x8], R0 ;  /* 0x0000080001007387 */ /* 0x0023f20000100800 */
[----:B------:R2:W2:Y:S10]  /*8f50*/  MUFU.TANH R25, R40 ;  /* 0x0000002800197308 */ /* 0x0004b40000002400 */
[----:B------:R2:W2:Y:S01]  /*8f60*/  MUFU.TANH R24, R41 ;  /* 0x0000002900187308 */ /* 0x0004a20000002400 */
[----:B-1----:R-:W-:Y:S09]  /*8f70*/  FMUL.FTZ R0, R63, c[0x0][0x320] ;  /* 0x0000c8003f007a20 */ /* 0x002ff20000410000 */
        /* <DEDUP_REMOVED lines=27> */
.L_x_154:
[----:B------:R-:W2:Y:S01]  /*9130*/  LDL.LU R41, [R1+0x20] ;  /* 0x0000200001297983 */ /* 0x000ea20000300800 */
[----:B------:R-:W-:Y:S01]  /*9140*/  FMNMX.FTZ R0, R143, R3, !PT ;  /* 0x000000038f007209 */ /* 0x000fe20007810000 */
[----:B------:R-:W-:Y:S01]  /*9150*/  IMAD.MOV.U32 R47, RZ, RZ, R139 ;  /* 0x000000ffff2f7224 */ /* 0x000fe200078e008b */
[----:B------:R-:W-:Y:S01]  /*9160*/  FMNMX.FTZ R2, R222, R140, !PT ;  /* 0x0000008cde027209 */ /* 0x000fe20007810000 */
[----:B------:R-:W3:Y:S01]  /*9170*/  LDL.LU R40, [R1+0x24] ;  /* 0x0000240001287983 */ /* 0x000ee20000300800 */
[----:B------:R-:W-:Y:S01]  /*9180*/  FMNMX.FTZ R0, R221, R0, !PT ;  /* 0x00000000dd007209 */ /* 0x000fe20007810000 */
[----:B------:R-:W-:Y:S01]  /*9190*/  UISETP.GT.AND UP0, UPT, UR6, UR7, UPT ;  /* 0x000000070600728c */ /* 0x000fe2000bf04270 */
[----:B------:R-:W-:Y:S01]  /*91a0*/  FMNMX.FTZ R2, R225, R2, !PT ;  /* 0x00000002e1027209 */ /* 0x000fe20007810000 */
[----:B------:R-:W4:Y:S01]  /*91b0*/  LDL.LU R43, [R1] ;  /* 0x00000000012b7983 */ /* 0x000f220000300800 */
[----:B------:R-:W-:Y:S01]  /*91c0*/  FMNMX.FTZ R0, R142, R0, !PT ;  /* 0x000000008e007209 */ /* 0x000fe20007810000 */
[----:B------:R-:W-:Y:S01]  /*91d0*/  UIADD3 UR6, UR6, -0x1, URZ ;  /* 0xffffffff06067890 */ /* 0x000fe2000fffe03f */
[----:B------:R-:W-:Y:S01]  /*91e0*/  FMNMX.FTZ R2, R218, R2, !PT ;  /* 0x00000002da027209 */ /* 0x000fe20007810000 */
[----:B------:R-:W2:Y:S01]  /*91f0*/  LDL.LU R49, [R1+0x8] ;  /* 0x0000080001317983 */ /* 0x000ea20000300800 */
[----:B------:R-:W-:Y:S02]  /*9200*/  FMNMX.FTZ R0, R15, R0, !PT ;  /* 0x000000000f007209 */ /* 0x000fe40007810000 */
[----:B------:R-:W-:Y:S01]  /*9210*/  FMNMX.FTZ R2, R217, R2, !PT ;  /* 0x00000002d9027209 */ /* 0x000fe20007810000 */
[----:B------:R-:W-:Y:S01]  /*9220*/  STL [R1+0x7c], R248 ;  /* 0x00007cf801007387 */ /* 0x000fe20000100800 */
[----:B-1----:R-:W-:Y:S02]  /*9230*/  MOV R35, R138 ;  /* 0x0000008a00237202 */ /* 0x002fe40000000f00 */
[----:B------:R-:W-:Y:S01]  /*9240*/  FMNMX.FTZ R4, R216, R132, !PT ;  /* 0x00000084d8047209 */ /* 0x000fe20007810000 */
[----:B------:R-:W-:Y:S01]  /*9250*/  STL [R1+0x78], R247 ;  /* 0x000078f701007387 */ /* 0x000fe20000100800 */
[----:B------:R-:W-:Y:S02]  /*9260*/  FMNMX.FTZ R5, R220, R141, !PT ;  /* 0x0000008ddc057209 */ /* 0x000fe40007810000 */
        /* <DEDUP_REMOVED lines=8> */
[----:B------:R-:W-:Y:S02]  /*92f0*/  MOV R52, R28 ;  /* 0x0000001c00347202 */ /* 0x000fe40000000f00 */
[----:B------:R-:W-:Y:S01]  /*9300*/  MOV R53, R134 ;  /* 0x0000008600357202 */ /* 0x000fe20000000f00 */
[----:B------:R-:W-:Y:S01]  /*9310*/  STL [R1+0x68], R243 ;  /* 0x000068f301007387 */ /* 0x000fe20000100800 */
[----:B------:R-:W-:Y:S02]  /*9320*/  FMNMX.FTZ R5, R219, R5, !PT ;  /* 0x00000005db057209 */ /* 0x000fe40007810000 */
[----:B------:R-:W-:Y:S01]  /*9330*/  MOV R54, R23 ;  /* 0x0000001700367202 */ /* 0x000fe20000000f00 */
[----:B------:R1:W-:Y:S01]  /*9340*/  STL [R1+0x64], R242 ;  /* 0x000064f201007387 */ /* 0x0003e20000100800 */
[----:B------:R-:W-:Y:S02]  /*9350*/  MOV R55, R133 ;  /* 0x0000008500377202 */ /* 0x000fe40000000f00 */
[----:B------:R-:W-:Y:S01]  /*9360*/  FMNMX.FTZ R5, R53, R5, !PT ;  /* 0x0000000535057209 */ /* 0x000fe20007810000 */
[----:B------:R-:W-:Y:S01]  /*9370*/  LDSM.16.MT88.4 R36, [R234+0x100] ;  /* 0x00010000ea24783b */ /* 0x000fe20000004200 */
[----:B------:R-:W-:Y:S02]  /*9380*/  MOV R56, R20 ;  /* 0x0000001400387202 */ /* 0x000fe40000000f00 */
[----:B------:R-:W-:Y:S02]  /*9390*/  FMNMX.FTZ R5, R55, R5, !PT ;  /* 0x0000000537057209 */ /* 0x000fe40007810000 */
[----:B------:R-:W-:Y:S02]  /*93a0*/  PLOP3.LUT P2, PT, PT, PT, UP0, 0x80, 0x0 ;  /* 0x000000000000781c */ /* 0x000fe40003f4f008 */
[----:B------:R-:W-:Y:S01]  /*93b0*/  FMNMX.FTZ R5, R26, R5, !PT ;  /* 0x000000051a057209 */ /* 0x000fe20007810000 */
[----:B------:R-:W0:Y:S03]  /*93c0*/  LDGDEPBAR ;  /* 0x00000000000079af */ /* 0x000e260000000000 */
[----:B------:R-:W-:Y:S04]  /*93d0*/  FMNMX.FTZ R5, R19, R5, !PT ;  /* 0x0000000513057209 */ /* 0x000fe80007810000 */
[----:B------:R-:W-:Y:S01]  /*93e0*/  FMNMX.FTZ R5, R30, R5, !PT ;  /* 0x000000051e057209 */ /* 0x000fe20007810000 */
[----:B-1----:R-:W2:Y:S04]  /*93f0*/  LDL.LU R242, [R1+0x1c] ;  /* 0x00001c0001f27983 */ /* 0x002ea80000300800 */
[----:B------:R1:W-:Y:S04]  /*9400*/  STL [R1+0x60], R241 ;  /* 0x000060f101007387 */ /* 0x0003e80000100800 */
[----:B-1----:R-:W2:Y:S04]  /*9410*/  LDL.LU R241, [R1+0x28] ;  /* 0x0000280001f17983 */ /* 0x002ea80000300800 */
[----:B------:R1:W-:Y:S04]  /*9420*/  STL [R1+0x5c], R240 ;  /* 0x00005cf001007387 */ /* 0x0003e80000100800 */
[----:B------:R-:W-:Y:S04]  /*9430*/  STL [R1+0x58], R239 ;  /* 0x000058ef01007387 */ /* 0x000fe80000100800 */
[----:B------:R1:W-:Y:S04]  /*9440*/  STL [R1+0x54], R238 ;  /* 0x000054ee01007387 */ /* 0x0003e80000100800 */
[----:B------:R1:W-:Y:S04]  /*9450*/  STL [R1+0x50], R237 ;  /* 0x000050ed01007387 */ /* 0x0003e80000100800 */
[----:B------:R1:W-:Y:S02]  /*9460*/  STL [R1+0x4c], R232 ;  /* 0x00004ce801007387 */ /* 0x0003e40000100800 */
[----:B-1----:R-:W-:Y:S02]  /*9470*/  MOV R240, R27 ;  /* 0x0000001b00f07202 */ /* 0x002fe40000000f00 */
[----:B------:R-:W-:Y:S02]  /*9480*/  MOV R238, R22 ;  /* 0x0000001600ee7202 */ /* 0x000fe40000000f00 */
[----:B------:R-:W-:Y:S02]  /*9490*/  MOV R237, R21 ;  /* 0x0000001500ed7202 */ /* 0x000fe40000000f00 */
[----:B------:R-:W-:Y:S01]  /*94a0*/  LDSM.16.MT88.4 R20, [R233+0x100] ;  /* 0x00010000e914783b */ /* 0x000fe20000004200 */
[----:B------:R-:W-:Y:S02]  /*94b0*/  MOV R232, R137 ;  /* 0x0000008900e87202 */ /* 0x000fe40000000f00 */
[----:B--2---:R-:W-:Y:S02]  /*94c0*/  FMNMX.FTZ R2, R241, R2, !PT ;  /* 0x00000002f1027209 */ /* 0x004fe40007810000 */
[----:B---3--:R-:W-:Y:S02]  /*94d0*/  FMNMX.FTZ R0, R40, R0, !PT ;  /* 0x0000000028007209 */ /* 0x008fe40007810000 */
[----:B------:R-:W-:Y:S02]  /*94e0*/  FMNMX.FTZ R2, R237, R2, !PT ;  /* 0x00000002ed027209 */ /* 0x000fe40007810000 */
[----:B------:R-:W-:Y:S02]  /*94f0*/  FMNMX.FTZ R0, R41, R0, !PT ;  /* 0x0000000029007209 */ /* 0x000fe40007810000 */
[----:B------:R-:W-:Y:S02]  /*9500*/  FMNMX.FTZ R2, R240, R2, !PT ;  /* 0x00000002f0027209 */ /* 0x000fe40007810000 */
[----:B----4-:R-:W-:Y:S02]  /*9510*/  FMNMX.FTZ R0, R43, R0, !PT ;  /* 0x000000002b007209 */ /* 0x010fe40007810000 */
        /* <DEDUP_REMOVED lines=20> */
[----:B------:R-:W1:Y:S03]  /*9660*/  SHFL.BFLY PT, R7, R0, 0x2, 0x1f ;  /* 0x0c401f0000077f89 */ /* 0x000e6600000e0000 */
[----:B------:R-:W-:Y:S04]  /*9670*/  FMNMX.FTZ R4, R52, R4, !PT ;  /* 0x0000000434047209 */ /* 0x000fe80007810000 */
[----:B------:R-:W-:Y:S01]  /*9680*/  FMNMX.FTZ R4, R54, R4, !PT ;  /* 0x0000000436047209 */ /* 0x000fe20007810000 */
[----:B------:R-:W2:Y:S03]  /*9690*/  SHFL.BFLY PT, R137, R2, 0x2, 0x1f ;  /* 0x0c401f0002897f89 */ /* 0x000ea600000e0000 */
[----:B------:R-:W-:Y:S04]  /*96a0*/  FMNMX.FTZ R4, R56, R4, !PT ;  /* 0x0000000438047209 */ /* 0x000fe80007810000 */
[----:B------:R-:W-:Y:S04]  /*96b0*/  FMNMX.FTZ R4, R29, R4, !PT ;  /* 0x000000041d047209 */ /* 0x000fe80007810000 */
[----:B------:R-:W-:Y:S04]  /*96c0*/  FMNMX.FTZ R4, R46, R4, !PT ;  /* 0x000000042e047209 */ /* 0x000fe80007810000 */
[----:B------:R-:W-:Y:S02]  /*96d0*/  FMNMX.FTZ R4, R45, R4, !PT ;  /* 0x000000042d047209 */ /* 0x000fe40007810000 */
[----:B-1----:R-:W-:Y:S02]  /*96e0*/  FMNMX.FTZ R0, R0, R7, !PT ;  /* 0x0000000700007209 */ /* 0x002fe40007810000 */
[----:B------:R-:W-:Y:S03]  /*96f0*/  FMNMX.FTZ R4, R252, R4, !PT ;  /* 0x00000004fc047209 */ /* 0x000fe60007810000 */
[----:B------:R-:W1:Y:S01]  /*9700*/  SHFL.BFLY PT, R139, R0, 0x1, 0x1f ;  /* 0x0c201f00008b7f89 */ /* 0x000e6200000e0000 */
[----:B------:R-:W-:Y:S02]  /*9710*/  FMNMX.FTZ R4, R231, R4, !PT ;  /* 0x00000004e7047209 */ /* 0x000fe40007810000 */
[----:B--2---:R-:W-:Y:S02]  /*9720*/  FMNMX.FTZ R137, R2, R137, !PT ;  /* 0x0000008902897209 */ /* 0x004fe40007810000 */
[----:B------:R-:W-:Y:S02]  /*9730*/  FMNMX.FTZ R2, R18, R5, !PT ;  /* 0x0000000512027209 */ /* 0x000fe40007810000 */
[----:B------:R-:W-:Y:S01]  /*9740*/  FMNMX.FTZ R4, R214, R4, !PT ;  /* 0x00000004d6047209 */ /* 0x000fe20007810000 */
[----:B------:R-:W2:Y:S01]  /*9750*/  SHFL.BFLY PT, R5, R137, 0x1, 0x1f ;  /* 0x0c201f0089057f89 */ /* 0x000ea200000e0000 */
[----:B------:R-:W-:Y:S02]  /*9760*/  FMNMX.FTZ R2, R42, R2, !PT ;  /* 0x000000022a027209 */ /* 0x000fe40007810000 */
[----:B------:R-:W-:Y:S02]  /*9770*/  FMNMX.FTZ R4, R213, R4, !PT ;  /* 0x00000004d5047209 */ /* 0x000fe40007810000 */
[----:B------:R-:W-:Y:S03]  /*9780*/  FMNMX.FTZ R2, R33, R2, !PT ;  /* 0x0000000221027209 */ /* 0x000fe60007810000 */
[----:B------:R-:W3:Y:S01]  /*9790*/  SHFL.BFLY PT, R6, R4, 0x2, 0x1f ;  /* 0x0c401f0004067f89 */ /* 0x000ee200000e0000 */
[----:B-1----:R-:W-:Y:S05]  /*97a0*/  FMNMX.FTZ R139, R0, R139, !PT ;  /* 0x0000008b008b7209 */ /* 0x002fea0007810000 */
[C---:B------:R-:W-:Y:S01]  /*97b0*/  FADD.FTZ R0, -R139.reuse, R3 ;  /* 0x000000038b007221 */ /* 0x040fe20000010100 */
[----:B------:R-:W-:Y:S01]  /*97c0*/  FMNMX.FTZ R3, R34, R2, !PT ;  /* 0x0000000222037209 */ /* 0x000fe20007810000 */
[----:B------:R-:W-:Y:S01]  /*97d0*/  FMUL.FTZ R208, R139, c[0x0][0x2d0] ;  /* 0x0000b4008bd07a20 */ /* 0x000fe20000410000 */
[----:B--2---:R-:W-:Y:S01]  /*97e0*/  FMNMX.FTZ R137, R137, R5, !PT ;  /* 0x0000000589897209 */ /* 0x004fe20007810000 */
[----:B------:R-:W-:Y:S01]  /*97f0*/  FMUL.FTZ R2, R0, c[0x0][0x2d0] ;  /* 0x0000b40000027a20 */ /* 0x000fe20000410000 */
[----:B------:R-:W-:Y:S01]  /*9800*/  FMNMX.FTZ R0, R44, R3, !PT ;  /* 0x000000032c007209 */ /* 0x000fe20007810000 */
[--C-:B------:R-:W-:Y:S02]  /*9810*/  FFMA.FTZ R212, R212, c[0x0][0x2d0], -R208.reuse ;  /* 0x0000b400d4d47a23 */ /* 0x100fe400000108d0 */
[----:B------:R-:W1:Y:S01]  /*9820*/  MUFU.EX2 R134, R2 ;  /* 0x0000000200867308 */ /* 0x000e620000000800 */
[----:B------:R-:W-:Y:S01]  /*9830*/  FMNMX.FTZ R0, R136, R0, !PT ;  /* 0x0000000088007209 */ /* 0x000fe20007810000 */
[----:B------:R-:W-:Y:S01]  /*9840*/  FMUL.FTZ R210, R137, c[0x0][0x2d0] ;  /* 0x0000b40089d27a20 */ /* 0x000fe20000410000 */
[----:B---3--:R-:W-:Y:S01]  /*9850*/  FMNMX.FTZ R4, R4, R6, !PT ;  /* 0x0000000604047209 */ /* 0x008fe20007810000 */
[--C-:B------:R-:W-:Y:S01]  /*9860*/  FFMA.FTZ R227, R227, c[0x0][0x2d0], -R208.reuse ;  /* 0x0000b400e3e37a23 */ /* 0x100fe200000108d0 */
[----:B------:R-:W-:Y:S03]  /*9870*/  FMNMX.FTZ R0, R135, R0, !PT ;  /* 0x0000000087007209 */ /* 0x000fe60007810000 */
[----:B------:R-:W2:Y:S08]  /*9880*/  SHFL.BFLY PT, R138, R4, 0x1, 0x1f ;  /* 0x0c201f00048a7f89 */ /* 0x000eb000000e0000 */
[----:B------:R-:W3:Y:S01]  /*9890*/  SHFL.BFLY PT, R3, R0, 0x2, 0x1f ;  /* 0x0c401f0000037f89 */ /* 0x000ee200000e0000 */
[C---:B-1----:R-:W-:Y:S02]  /*98a0*/  FMUL.FTZ R5, R134.reuse, R149 ;  /* 0x0000009586057220 */ /* 0x042fe40000410000 */
[C---:B------:R-:W-:Y:S02]  /*98b0*/  FMUL.FTZ R64, R134.reuse, R204 ;  /* 0x000000cc86407220 */ /* 0x040fe40000410000 */
[C---:B------:R-:W-:Y:S02]  /*98c0*/  FMUL.FTZ R65, R134.reuse, R205 ;  /* 0x000000cd86417220 */ /* 0x040fe40000410000 */
[----:B------:R-:W-:Y:S01]  /*98d0*/  FMUL.FTZ R68, R134, R68 ;  /* 0x0000004486447220 */ /* 0x000fe20000410000 */
[----:B--2---:R-:W-:Y:S01]  /*98e0*/  FMNMX.FTZ R138, R4, R138, !PT ;  /* 0x0000008a048a7209 */ /* 0x004fe20007810000 */
[----:B------:R-:W-:Y:S02]  /*98f0*/  FFMA.FTZ R4, R143, c[0x0][0x2d0], -R208 ;  /* 0x0000b4008f047a23 */ /* 0x000fe400000108d0 */
[----:B------:R-:W-:Y:S02]  /*9900*/  FMUL.FTZ R69, R134, R69 ;  /* 0x0000004586457220 */ /* 0x000fe40000410000 */
[C---:B------:R-:W-:Y:S01]  /*9910*/  FMUL.FTZ R209, R138.reuse, c[0x0][0x2d0] ;  /* 0x0000b4008ad17a20 */ /* 0x040fe20000410000 */
[----:B------:R-:W-:Y:S01]  /*9920*/  MUFU.EX2 R8, R4 ;  /* 0x0000000400087308 */ /* 0x000fe20000000800 */
[----:B------:R-:W-:Y:S01]  /*9930*/  FADD.FTZ R2, -R138, R132 ;  /* 0x000000848a027221 */ /* 0x000fe20000010100 */
[----:B---3--:R-:W-:Y:S01]  /*9940*/  FMNMX.FTZ R0, R0, R3, !PT ;  /* 0x0000000300007209 */ /* 0x008fe20007810000 */
[----:B------:R-:W-:Y:S02]  /*9950*/  FFMA.FTZ R3, R15, c[0x0][0x2d0], -R208 ;  /* 0x0000b4000f037a23 */ /* 0x000fe400000108d0 */
[----:B------:R-:W-:Y:S02]  /*9960*/  FMUL.FTZ R2, R2, c[0x0][0x2d0] ;  /* 0x0000b40002027a20 */ /* 0x000fe40000410000 */
[C---:B------:R-:W-:Y:S02]  /*9970*/  FMUL.FTZ R80, R134.reuse, R80 ;  /* 0x0000005086507220 */ /* 0x040fe40000410000 */
[C---:B------:R-:W-:Y:S01]  /*9980*/  FMUL.FTZ R81, R134.reuse, R81 ;  /* 0x0000005186517220 */ /* 0x040fe20000410000 */
[----:B------:R1:W-:Y:S01]  /*9990*/  MUFU.EX2 R245, R3 ;  /* 0x0000000300f57308 */ /* 0x0003e20000000800 */
[C---:B------:R-:W-:Y:S02]  /*99a0*/  FMUL.FTZ R84, R134.reuse, R84 ;  /* 0x0000005486547220 */ /* 0x040fe40000410000 */
[C---:B------:R-:W-:Y:S02]  /*99b0*/  FMUL.FTZ R85, R134.reuse, R85 ;  /* 0x0000005586557220 */ /* 0x040fe40000410000 */
[C---:B------:R-:W-:Y:S02]  /*99c0*/  FMUL.FTZ R96, R134.reuse, R96 ;  /* 0x0000006086607220 */ /* 0x040fe40000410000 */
[C---:B------:R-:W-:Y:S02]  /*99d0*/  FMUL.FTZ R97, R134.reuse, R97 ;  /* 0x0000006186617220 */ /* 0x040fe40000410000 */
[C---:B------:R-:W-:Y:S01]  /*99e0*/  FMUL.FTZ R100, R134.reuse, R100 ;  /* 0x0000006486647220 */ /* 0x040fe20000410000 */
[----:B------:R2:W3:Y:S01]  /*99f0*/  MUFU.EX2 R133, R2 ;  /* 0x0000000200857308 */ /* 0x0004e20000000800 */
[----:B------:R-:W-:Y:S02]  /*9a00*/  FMUL.FTZ R101, R134, R101 ;  /* 0x0000006586657220 */ /* 0x000fe40000410000 */
[--C-:B------:R-:W-:Y:S02]  /*9a10*/  FFMA.FTZ R214, R214, c[0x0][0x2d0], -R209.reuse ;  /* 0x0000b400d6d67a23 */ /* 0x100fe400000108d1 */
[C---:B------:R-:W-:Y:S02]  /*9a20*/  FMUL.FTZ R112, R134.reuse, R112 ;  /* 0x0000007086707220 */ /* 0x040fe40000410000 */
[C---:B------:R-:W-:Y:S02]  /*9a30*/  FMUL.FTZ R113, R134.reuse, R113 ;  /* 0x0000007186717220 */ /* 0x040fe40000410000 */
[C---:B------:R-:W-:Y:S02]  /*9a40*/  FMUL.FTZ R116, R134.reuse, R116 ;  /* 0x0000007486747220 */ /* 0x040fe40000410000 */
[C---:B------:R-:W-:Y:S02]  /*9a50*/  FMUL.FTZ R117, R134.reuse, R117 ;  /* 0x0000007586757220 */ /* 0x040fe40000410000 */
[----:B------:R-:W-:Y:S02]  /*9a60*/  FMUL.FTZ R128, R134, R128 ;  /* 0x0000008086807220 */ /* 0x000fe40000410000 */
[--C-:B-1----:R-:W-:Y:S02]  /*9a70*/  FFMA.FTZ R3, R216, c[0x0][0x2d0], -R209.reuse ;  /* 0x0000b400d8037a23 */ /* 0x102fe400000108d1 */
[----:B------:R-:W-:Y:S02]  /*9a80*/  FMUL.FTZ R129, R134, R129 ;  /* 0x0000008186817220 */ /* 0x000fe40000410000 */
[----:B------:R1:W-:Y:S01]  /*9a90*/  MUFU.EX2 R9, R3 ;  /* 0x0000000300097308 */ /* 0x0003e20000000800 */
[--C-:B------:R-:W-:Y:S02]  /*9aa0*/  FFMA.FTZ R231, R231, c[0x0][0x2d0], -R209.reuse ;  /* 0x0000b400e7e77a23 */ /* 0x100fe400000108d1 */
[----:B--2---:R-:W-:Y:S02]  /*9ab0*/  FADD.FTZ R2, -R137, R140 ;  /* 0x0000008c89027221 */ /* 0x004fe40000010100 */
[C---:B---3--:R-:W-:Y:S02]  /*9ac0*/  FMUL.FTZ R6, R133.reuse, R150 ;  /* 0x0000009685067220 */ /* 0x048fe40000410000 */
[----:B------:R-:W-:Y:S02]  /*9ad0*/  FMUL.FTZ R2, R2, c[0x0][0x2d0] ;  /* 0x0000b40002027a20 */ /* 0x000fe40000410000 */
[C---:B------:R-:W-:Y:S02]  /*9ae0*/  FMUL.FTZ R7, R133.reuse, R151 ;  /* 0x0000009785077220 */ /* 0x040fe40000410000 */
[----:B------:R2:W3:Y:S01]  /*9af0*/  MUFU.EX2 R132, R2 ;  /* 0x0000000200847308 */ /* 0x0004e20000000800 */
[C---:B------:R-:W-:Y:S02]  /*9b00*/  FMUL.FTZ R66, R133.reuse, R206 ;  /* 0x000000ce85427220 */ /* 0x040fe40000410000 */
[C---:B------:R-:W-:Y:S02]  /*9b10*/  FMUL.FTZ R67, R133.reuse, R207 ;  /* 0x000000cf85437220 */ /* 0x040fe40000410000 */
[C---:B------:R-:W-:Y:S01]  /*9b20*/  FMUL.FTZ R70, R133.reuse, R70 ;  /* 0x0000004685467220 */ /* 0x040fe20000410000 */
[----:B------:R-:W-:Y:S01]  /*9b30*/  LDSM.16.MT88.4 R204, [R235+0x1900] ;  /* 0x00190000ebcc783b */ /* 0x000fe20000004200 */
[C---:B------:R-:W-:Y:S02]  /*9b40*/  FMUL.FTZ R71, R133.reuse, R71 ;  /* 0x0000004785477220 */ /* 0x040fe40000410000 */
[----:B------:R-:W-:Y:S02]  /*9b50*/  FMUL.FTZ R82, R133, R82 ;  /* 0x0000005285527220 */ /* 0x000fe40000410000 */
[--C-:B-1----:R-:W-:Y:S02]  /*9b60*/  FFMA.FTZ R3, R223, c[0x0][0x2d0], -R209.reuse ;  /* 0x0000b400df037a23 */ /* 0x102fe400000108d1 */
[C---:B------:R-:W-:Y:S02]  /*9b70*/  FMUL.FTZ R83, R133.reuse, R83 ;  /* 0x0000005385537220 */ /* 0x040fe40000410000 */
[----:B------:R1:W-:Y:S01]  /*9b80*/  MUFU.EX2 R223, R3 ;  /* 0x0000000300df7308 */ /* 0x0003e20000000800 */
[C---:B------:R-:W-:Y:S02]  /*9b90*/  FMUL.FTZ R86, R133.reuse, R86 ;  /* 0x0000005685567220 */ /* 0x040fe40000410000 */
[C---:B------:R-:W-:Y:S02]  /*9ba0*/  FMUL.FTZ R87, R133.reuse, R87 ;  /* 0x0000005785577220 */ /* 0x040fe40000410000 */
[C---:B------:R-:W-:Y:S02]  /*9bb0*/  FMUL.FTZ R98, R133.reuse, R98 ;  /* 0x0000006285627220 */ /* 0x040fe40000410000 */
[----:B------:R-:W-:Y:S02]  /*9bc0*/  FMUL.FTZ R99, R133, R99 ;  /* 0x0000006385637220 */ /* 0x000fe40000410000 */
[--C-:B--2---:R-:W-:Y:S02]  /*9bd0*/  FFMA.FTZ R2, R221, c[0x0][0x2d0], -R208.reuse ;  /* 0x0000b400dd027a23 */ /* 0x104fe400000108d0 */
[C---:B---3--:R-:W-:Y:S01]  /*9be0*/  FMUL.FTZ R13, R132.reuse, R153 ;  /* 0x00000099840d7220 */ /* 0x048fe20000410000 */
[----:B------:R-:W-:Y:S01]  /*9bf0*/  MOV R153, R30 ;  /* 0x0000001e00997202 */ /* 0x000fe20000000f00 */
[----:B------:R2:W-:Y:S01]  /*9c00*/  MUFU.EX2 R239, R2 ;  /* 0x0000000200ef7308 */ /* 0x0005e20000000800 */
[C---:B------:R-:W-:Y:S01]  /*9c10*/  FMUL.FTZ R12, R132.reuse, R152 ;  /* 0x00000098840c7220 */ /* 0x040fe20000410000 */
[----:B------:R-:W-:Y:S01]  /*9c20*/  MOV R152, R40 ;  /* 0x0000002800987202 */ /* 0x000fe20000000f00 */
[C---:B------:R-:W-:Y:S01]  /*9c30*/  FMUL.FTZ R28, R132.reuse, R168 ;  /* 0x000000a8841c7220 */ /* 0x040fe20000410000 */
[----:B------:R-:W-:Y:S01]  /*9c40*/  MOV R168, R29 ;  /* 0x0000001d00a87202 */ /* 0x000fe20000000f00 */
[C---:B------:R-:W-:Y:S01]  /*9c50*/  FMUL.FTZ R29, R132.reuse, R169 ;  /* 0x000000a9841d7220 */ /* 0x040fe20000410000 */
[----:B------:R-:W-:Y:S01]  /*9c60*/  MOV R169, R56 ;  /* 0x0000003800a97202 */ /* 0x000fe20000000f00 */
[C---:B------:R-:W-:Y:S02]  /*9c70*/  FMUL.FTZ R40, R132.reuse, R180 ;  /* 0x000000b484287220 */ /* 0x040fe40000410000 */
[----:B------:R-:W-:Y:S02]  /*9c80*/  FMUL.FTZ R56, R132, R196 ;  /* 0x000000c484387220 */ /* 0x000fe40000410000 */
[--C-:B-1----:R-:W-:Y:S01]  /*9c90*/  FFMA.FTZ R3, R16, c[0x0][0x2d0], -R209.reuse ;  /* 0x0000b40010037a23 */ /* 0x102fe200000108d1 */
[----:B------:R-:W-:Y:S01]  /*9ca0*/  MUFU.EX2 R196, R227 ;  /* 0x000000e300c47308 */ /* 0x000fe20000000800 */
[----:B------:R-:W-:Y:S01]  /*9cb0*/  FMUL.FTZ R16, R134, R156 ;  /* 0x0000009c86107220 */ /* 0x000fe20000410000 */
[----:B------:R-:W-:Y:S01]  /*9cc0*/  MOV R156, R35 ;  /* 0x00000023009c7202 */ /* 0x000fe20000000f00 */
[C---:B------:R-:W-:Y:S01]  /*9cd0*/  FMUL.FTZ R35, R133.reuse, R175 ;  /* 0x000000af85237220 */ /* 0x040fe20000410000 */
[----:B------:R-:W-:Y:S01]  /*9ce0*/  MOV R175, R52 ;  /* 0x0000003400af7202 */ /* 0x000fe20000000f00 */
[----:B------:R-:W-:Y:S02]  /*9cf0*/  FMUL.FTZ R57, R132, R197 ;  /* 0x000000c584397220 */ /* 0x000fe40000410000 */
[--C-:B------:R-:W-:Y:S02]  /*9d00*/  FFMA.FTZ R152, R152, c[0x0][0x2d0], -R208.reuse ;  /* 0x0000b40098987a23 */ /* 0x100fe400000108d0 */
[C---:B------:R-:W-:Y:S01]  /*9d10*/  FMUL.FTZ R60, R132.reuse, R200 ;  /* 0x000000c8843c7220 */ /* 0x040fe20000410000 */
[----:B------:R1:W-:Y:S01]  /*9d20*/  MUFU.EX2 R247, R3 ;  /* 0x0000000300f77308 */ /* 0x0003e20000000800 */
[----:B------:R-:W-:Y:S02]  /*9d30*/  FMUL.FTZ R61, R132, R201 ;  /* 0x000000c9843d7220 */ /* 0x000fe40000410000 */
[----:B--2---:R-:W-:Y:S02]  /*9d40*/  FFMA.FTZ R2, R142, c[0x0][0x2d0], -R208 ;  /* 0x0000b4008e027a23 */ /* 0x004fe400000108d0 */
[C---:B------:R-:W-:Y:S02]  /*9d50*/  FMUL.FTZ R72, R132.reuse, R72 ;  /* 0x0000004884487220 */ /* 0x040fe40000410000 */
[C---:B------:R-:W-:Y:S02]  /*9d60*/  FMUL.FTZ R73, R132.reuse, R73 ;  /* 0x0000004984497220 */ /* 0x040fe40000410000 */
[C---:B------:R-:W-:Y:S01]  /*9d70*/  FMUL.FTZ R76, R132.reuse, R76 ;  /* 0x0000004c844c7220 */ /* 0x040fe20000410000 */
[----:B------:R2:W3:Y:S01]  /*9d80*/  MUFU.EX2 R248, R2 ;  /* 0x0000000200f87308 */ /* 0x0004e20000000800 */
[C---:B------:R-:W-:Y:S02]  /*9d90*/  FMUL.FTZ R77, R132.reuse, R77 ;  /* 0x0000004d844d7220 */ /* 0x040fe40000410000 */
[C---:B------:R-:W-:Y:S02]  /*9da0*/  FMUL.FTZ R88, R132.reuse, R88 ;  /* 0x0000005884587220 */ /* 0x040fe40000410000 */
[C---:B------:R-:W-:Y:S02]  /*9db0*/  FMUL.FTZ R89, R132.reuse, R89 ;  /* 0x0000005984597220 */ /* 0x040fe40000410000 */
[C---:B------:R-:W-:Y:S02]  /*9dc0*/  FMUL.FTZ R92, R132.reuse, R92 ;  /* 0x0000005c845c7220 */ /* 0x040fe40000410000 */
[----:B------:R-:W-:Y:S01]  /*9dd0*/  FMUL.FTZ R93, R132, R93 ;  /* 0x0000005d845d7220 */ /* 0x000fe20000410000 */
[----:B------:R-:W-:Y:S01]  /*9de0*/  MUFU.EX2 R197, R152 ;  /* 0x0000009800c57308 */ /* 0x000fe20000000800 */
[C---:B------:R-:W-:Y:S02]  /*9df0*/  FMUL.FTZ R102, R133.reuse, R102 ;  /* 0x0000006685667220 */ /* 0x040fe40000410000 */
[----:B------:R-:W-:Y:S02]  /*9e00*/  FMUL.FTZ R103, R133, R103 ;  /* 0x0000006785677220 */ /* 0x000fe40000410000 */
[--C-:B-1----:R-:W-:Y:S02]  /*9e10*/  FFMA.FTZ R3, R222, c[0x0][0x2d0], -R210.reuse ;  /* 0x0000b400de037a23 */ /* 0x102fe400000108d2 */
[C---:B------:R-:W-:Y:S02]  /*9e20*/  FMUL.FTZ R104, R132.reuse, R104 ;  /* 0x0000006884687220 */ /* 0x040fe40000410000 */
[C---:B------:R-:W-:Y:S01]  /*9e30*/  FMUL.FTZ R105, R132.reuse, R105 ;  /* 0x0000006984697220 */ /* 0x040fe20000410000 */
[----:B------:R1:W-:Y:S01]  /*9e40*/  MUFU.EX2 R221, R3 ;  /* 0x0000000300dd7308 */ /* 0x0003e20000000800 */
[C---:B------:R-:W-:Y:S02]  /*9e50*/  FMUL.FTZ R108, R132.reuse, R108 ;  /* 0x0000006c846c7220 */ /* 0x040fe40000410000 */
[----:B------:R-:W-:Y:S01]  /*9e60*/  FMUL.FTZ R109, R132, R109 ;  /* 0x0000006d846d7220 */ /* 0x000fe20000410000 */
[----:B--2---:R-:W2:Y:S01]  /*9e70*/  SHFL.BFLY PT, R2, R0, 0x1, 0x1f ;  /* 0x0c201f0000027f89 */ /* 0x004ea200000e0000 */
[----:B---3--:R-:W-:Y:S01]  /*9e80*/  F2FP.BF16.PACK_AB R142, R245, R248 ;  /* 0x000000f8f58e723e */ /* 0x008fe200000010ff */
[--C-:B------:R-:W-:Y:S02]  /*9e90*/  FFMA.FTZ R156, R156, c[0x0][0x2d0], -R210.reuse ;  /* 0x0000b4009c9c7a23 */ /* 0x100fe400000108d2 */
[C---:B------:R-:W-:Y:S02]  /*9ea0*/  FMUL.FTZ R114, R133.reuse, R114 ;  /* 0x0000007285727220 */ /* 0x040fe40000410000 */
[C---:B------:R-:W-:Y:S02]  /*9eb0*/  FMUL.FTZ R115, R133.reuse, R115 ;  /* 0x0000007385737220 */ /* 0x040fe40000410000 */
[C---:B------:R-:W-:Y:S02]  /*9ec0*/  FMUL.FTZ R118, R133.reuse, R118 ;  /* 0x0000007685767220 */ /* 0x040fe40000410000 */
[----:B------:R-:W-:Y:S02]  /*9ed0*/  FMUL.FTZ R119, R133, R119 ;  /* 0x0000007785777220 */ /* 0x000fe40000410000 */
[C---:B------:R-:W-:Y:S02]  /*9ee0*/  FMUL.FTZ R120, R132.reuse, R120 ;  /* 0x0000007884787220 */ /* 0x040fe40000410000 */
[C---:B------:R-:W-:Y:S02]  /*9ef0*/  FMUL.FTZ R121, R132.reuse, R121 ;  /* 0x0000007984797220 */ /* 0x040fe40000410000 */
[C---:B------:R-:W-:Y:S02]  /*9f00*/  FMUL.FTZ R124, R132.reuse, R124 ;  /* 0x0000007c847c7220 */ /* 0x040fe40000410000 */
[C---:B------:R-:W-:Y:S02]  /*9f10*/  FMUL.FTZ R125, R132.reuse, R125 ;  /* 0x0000007d847d7220 */ /* 0x040fe40000410000 */
[--C-:B-1----:R-:W-:Y:S01]  /*9f20*/  FFMA.FTZ R3, R225, c[0x0][0x2d0], -R210.reuse ;  /* 0x0000b400e1037a23 */ /* 0x102fe200000108d2 */
[----:B------:R-:W-:Y:S01]  /*9f30*/  MOV R225, R9 ;  /* 0x0000000900e17202 */ /* 0x000fe20000000f00 */
[----:B------:R-:W-:Y:S02]  /*9f40*/  FMUL.FTZ R9, R132, R145 ;  /* 0x0000009184097220 */ /* 0x000fe40000410000 */
[----:B------:R1:W-:Y:S01]  /*9f50*/  MUFU.EX2 R222, R3 ;  /* 0x0000000300de7308 */ /* 0x0003e20000000800 */
[----:B--2---:R-:W-:Y:S01]  /*9f60*/  FMNMX.FTZ R2, R2, R0, !PT ;  /* 0x0000000002027209 */ /* 0x004fe20007810000 */
[----:B------:R-:W-:Y:S02]  /*9f70*/  FFMA.FTZ R0, R17, c[0x0][0x2d0], -R209 ;  /* 0x0000b40011007a23 */ /* 0x000fe400000108d1 */
[----:B------:R-:W-:Y:S01]  /*9f80*/  FMUL.FTZ R17, R134, R157 ;  /* 0x0000009d86117220 */ /* 0x000fe20000410000 */
[----:B------:R-:W-:Y:S01]  /*9f90*/  MOV R157, R19 ;  /* 0x00000013009d7202 */ /* 0x000fe20000000f00 */
[C---:B------:R-:W-:Y:S01]  /*9fa0*/  FMUL.FTZ R19, R133.reuse, R159 ;  /* 0x0000009f85137220 */ /* 0x040fe20000410000 */
[----:B------:R-:W-:Y:S01]  /*9fb0*/  MOV R159, R51 ;  /* 0x00000033009f7202 */ /* 0x000fe20000000f00 */
[C---:B------:R-:W-:Y:S02]  /*9fc0*/  FMUL.FTZ R51, R133.reuse, R191 ;  /* 0x000000bf85337220 */ /* 0x040fe40000410000 */
[----:B------:R2:W3:Y:S01]  /*9fd0*/  MUFU.EX2 R244, R0 ;  /* 0x0000000000f47308 */ /* 0x0004e20000000800 */
[C---:B------:R-:W-:Y:S02]  /*9fe0*/  FMUL.FTZ R130, R133.reuse, R130 ;  /* 0x0000008285827220 */ /* 0x040fe40000410000 */
[----:B------:R-:W-:Y:S02]  /*9ff0*/  FMUL.FTZ R131, R133, R131 ;  /* 0x0000008385837220 */ /* 0x000fe40000410000 */
[--C-:B-1----:R-:W-:Y:S05]  /*a000*/  FFMA.FTZ R3, R218, c[0x0][0x2d0], -R210.reuse ;  /* 0x0000b400da037a23 */ /* 0x102fea00000108d2 */
[----:B------:R1:W-:Y:S01]  /*a010*/  MUFU.EX2 R246, R3 ;  /* 0x0000000300f67308 */ /* 0x0003e20000000800 */
[----:B--2---:R-:W-:Y:S01]  /*a020*/  FADD.FTZ R0, -R2, R141 ;  /* 0x0000008d02007221 */ /* 0x004fe20000010100 */
[----:B---3--:R-:W-:Y:S02]  /*a030*/  F2FP.BF16.PACK_AB R143, R244, R247 ;  /* 0x000000f7f48f723e */ /* 0x008fe400000010ff */
[----:B------:R-:W-:Y:S01]  /*a040*/  F2FP.BF16.PACK_AB R141, R223, R225 ;  /* 0x000000e1df8d723e */ /* 0x000fe200000010ff */
[----:B------:R-:W-:Y:S06]  /*a050*/  FMUL.FTZ R0, R0, c[0x0][0x2d0] ;  /* 0x0000b40000007a20 */ /* 0x000fec0000410000 */
[----:B------:R-:W2:Y:S01]  /*a060*/  MUFU.EX2 R0, R0 ;  /* 0x0000000000007308 */ /* 0x000ea20000000800 */
[----:B-1----:R-:W-:Y:S09]  /*a070*/  FFMA.FTZ R3, R217, c[0x0][0x2d0], -R210 ;  /* 0x0000b400d9037a23 */ /* 0x002ff200000108d2 */
[----:B------:R1:W3:Y:S01]  /*a080*/  MUFU.EX2 R243, R3 ;  /* 0x0000000300f37308 */ /* 0x0002e20000000800 */
[C---:B--2---:R-:W-:Y:S02]  /*a090*/  FMUL.FTZ R10, R0.reuse, R146 ;  /* 0x00000092000a7220 */ /* 0x044fe40000410000 */
[C---:B------:R-:W-:Y:S02]  /*a0a0*/  FMUL.FTZ R11, R0.reuse, R147 ;  /* 0x00000093000b7220 */ /* 0x040fe40000410000 */
[C---:B------:R-:W-:Y:S01]  /*a0b0*/  FMUL.FTZ R14, R0.reuse, R154 ;  /* 0x0000009a000e7220 */ /* 0x040fe20000410000 */
[----:B------:R-:W-:Y:S01]  /*a0c0*/  MOV R154, R18 ;  /* 0x00000012009a7202 */ /* 0x000fe20000000f00 */
[C---:B------:R-:W-:Y:S01]  /*a0d0*/  FMUL.FTZ R15, R0.reuse, R155 ;  /* 0x0000009b000f7220 */ /* 0x040fe20000410000 */
[----:B------:R-:W-:Y:S01]  /*a0e0*/  MOV R155, R42 ;  /* 0x0000002a009b7202 */ /* 0x000fe20000000f00 */
[----:B------:R-:W-:Y:S01]  /*a0f0*/  FMUL.FTZ R18, R133, R158 ;  /* 0x0000009e85127220 */ /* 0x000fe20000410000 */
[----:B------:R-:W-:Y:S01]  /*a100*/  MOV R158, R26 ;  /* 0x0000001a009e7202 */ /* 0x000fe20000000f00 */
[----:B------:R-:W-:Y:S02]  /*a110*/  FMUL.FTZ R26, R0, R166 ;  /* 0x000000a6001a7220 */ /* 0x000fe40000410000 */
[----:B-1----:R-:W-:Y:S01]  /*a120*/  FMUL.FTZ R3, R2, c[0x0][0x2d0] ;  /* 0x0000b40002037a20 */ /* 0x002fe20000410000 */
[----:B---3--:R-:W-:Y:S01]  /*a130*/  F2FP.BF16.PACK_AB R146, R243, R246 ;  /* 0x000000f6f392723e */ /* 0x008fe200000010ff */
[----:B------:R-:W-:Y:S01]  /*a140*/  FMUL.FTZ R30, R0, R170 ;  /* 0x000000aa001e7220 */ /* 0x000fe20000410000 */
[----:B------:R-:W-:Y:S01]  /*a150*/  MOV R170, R31 ;  /* 0x0000001f00aa7202 */ /* 0x000fe20000000f00 */
[--C-:B------:R-:W-:Y:S01]  /*a160*/  FFMA.FTZ R4, R220, c[0x0][0x2d0], -R3.reuse ;  /* 0x0000b400dc047a23 */ /* 0x100fe20000010803 */
[----:B------:R-:W-:Y:S01]  /*a170*/  MOV R220, R44 ;  /* 0x0000002c00dc7202 */ /* 0x000fe20000000f00 */
[----:B------:R-:W-:Y:S01]  /*a180*/  FMUL.FTZ R31, R0, R171 ;  /* 0x000000ab001f7220 */ /* 0x000fe20000410000 */
[----:B------:R-:W-:Y:S01]  /*a190*/  MOV R171, R32 ;  /* 0x0000002000ab7202 */ /* 0x000fe20000000f00 */
[----:B------:R1:W-:Y:S01]  /*a1a0*/  MUFU.EX2 R216, R4 ;  /* 0x0000000400d87308 */ /* 0x0003e20000000800 */
[----:B------:R-:W-:Y:S01]  /*a1b0*/  FMUL.FTZ R32, R134, R172 ;  /* 0x000000ac86207220 */ /* 0x000fe20000410000 */
[----:B------:R-:W-:Y:S01]  /*a1c0*/  MOV R172, R55 ;  /* 0x0000003700ac7202 */ /* 0x000fe20000000f00 */
[----:B------:R-:W-:Y:S02]  /*a1d0*/  IMAD.MOV.U32 R166, RZ, RZ, R34 ;  /* 0x000000ffffa67224 */ /* 0x000fe400078e0022 */
[----:B------:R-:W-:Y:S01]  /*a1e0*/  FMUL.FTZ R34, R133, R174 ;  /* 0x000000ae85227220 */ /* 0x000fe20000410000 */
[----:B------:R-:W-:Y:S01]  /*a1f0*/  MOV R174, R53 ;  /* 0x0000003500ae7202 */ /* 0x000fe20000000f00 */
[C---:B------:R-:W-:Y:S02]  /*a200*/  FMUL.FTZ R27, R0.reuse, R167 ;  /* 0x000000a7001b7220 */ /* 0x040fe40000410000 */
[C---:B------:R-:W-:Y:S02]  /*a210*/  FMUL.FTZ R42, R0.reuse, R182 ;  /* 0x000000b6002a7220 */ /* 0x040fe40000410000 */
[----:B------:R-:W-:Y:S02]  /*a220*/  IMAD.MOV.U32 R167, RZ, RZ, R46 ;  /* 0x000000ffffa77224 */ /* 0x000fe400078e002e */
[----:B------:R-:W-:Y:S02]  /*a230*/  FMUL.FTZ R46, R0, R186 ;  /* 0x000000ba002e7220 */ /* 0x000fe40000410000 */
[----:B------:R-:W-:Y:S02]  /*a240*/  FMUL.FTZ R44, R132, R184 ;  /* 0x000000b8842c7220 */ /* 0x000fe40000410000 */
[C---:B------:R-:W-:Y:S02]  /*a250*/  FMUL.FTZ R58, R0.reuse, R198 ;  /* 0x000000c6003a7220 */ /* 0x040fe40000410000 */
[C---:B------:R-:W-:Y:S02]  /*a260*/  FMUL.FTZ R59, R0.reuse, R199 ;  /* 0x000000c7003b7220 */ /* 0x040fe40000410000 */
[C---:B------:R-:W-:Y:S02]  /*a270*/  FMUL.FTZ R62, R0.reuse, R202 ;  /* 0x000000ca003e7220 */ /* 0x040fe40000410000 */
[----:B------:R-:W-:Y:S02]  /*a280*/  FMUL.FTZ R63, R0, R203 ;  /* 0x000000cb003f7220 */ /* 0x000fe40000410000 */
[--C-:B-1----:R-:W-:Y:S01]  /*a290*/  FFMA.FTZ R4, R226, c[0x0][0x2d0], -R3.reuse ;  /* 0x0000b400e2047a23 */ /* 0x102fe20000010803 */
[----:B------:R-:W-:Y:S01]  /*a2a0*/  MOV R226, R8 ;  /* 0x0000000800e27202 */ /* 0x000fe20000000f00 */
[----:B------:R-:W-:Y:S01]  /*a2b0*/  FMUL.FTZ R8, R132, R144 ;  /* 0x0000009084087220 */ /* 0x000fe20000410000 */
[----:B------:R-:W-:Y:S01]  /*a2c0*/  F2FP.BF16.PACK_AB R144, R222, R221 ;  /* 0x000000ddde90723e */ /* 0x000fe200000010ff */
[----:B------:R1:W2:Y:S01]  /*a2d0*/  MUFU.EX2 R217, R4 ;  /* 0x0000000400d97308 */ /* 0x0002a20000000800 */
[----:B------:R-:W-:Y:S01]  /*a2e0*/  F2FP.BF16.PACK_AB R140, R239, R226 ;  /* 0x000000e2ef8c723e */ /* 0x000fe200000010ff */
[C---:B------:R-:W-:Y:S02]  /*a2f0*/  FMUL.FTZ R74, R0.reuse, R74 ;  /* 0x0000004a004a7220 */ /* 0x040fe40000410000 */
        /* <DEDUP_REMOVED lines=9> */
[----:B------:R-:W-:Y:S02]  /*a390*/  FMUL.FTZ R110, R0, R110 ;  /* 0x0000006e006e7220 */ /* 0x000fe40000410000 */
[--C-:B-1----:R-:W-:Y:S01]  /*a3a0*/  FFMA.FTZ R4, R224, c[0x0][0x2d0], -R3.reuse ;  /* 0x0000b400e0047a23 */ /* 0x102fe20000010803 */
[----:B--2---:R-:W-:Y:S01]  /*a3b0*/  F2FP.BF16.PACK_AB R145, R217, R216 ;  /* 0x000000d8d991723e */ /* 0x004fe200000010ff */
[----:B------:R-:W-:Y:S01]  /*a3c0*/  FMUL.FTZ R111, R0, R111 ;  /* 0x0000006f006f7220 */ /* 0x000fe20000410000 */
[----:B------:R-:W-:Y:S01]  /*a3d0*/  MOV R224, R45 ;  /* 0x0000002d00e07202 */ /* 0x000fe20000000f00 */
[----:B------:R1:W-:Y:S01]  /*a3e0*/  MUFU.EX2 R218, R4 ;  /* 0x0000000400da7308 */ /* 0x0003e20000000800 */
[----:B------:R-:W-:Y:S02]  /*a3f0*/  FMUL.FTZ R45, R132, R185 ;  /* 0x000000b9842d7220 */ /* 0x000fe40000410000 */
[C---:B------:R-:W-:Y:S02]  /*a400*/  FMUL.FTZ R122, R0.reuse, R122 ;  /* 0x0000007a007a7220 */ /* 0x040fe40000410000 */
[C---:B------:R-:W-:Y:S02]  /*a410*/  FMUL.FTZ R123, R0.reuse, R123 ;  /* 0x0000007b007b7220 */ /* 0x040fe40000410000 */
[C---:B------:R-:W-:Y:S02]  /*a420*/  FMUL.FTZ R126, R0.reuse, R126 ;  /* 0x0000007e007e7220 */ /* 0x040fe40000410000 */
[----:B------:R-:W-:Y:S01]  /*a430*/  FMUL.FTZ R127, R0, R127 ;  /* 0x0000007f007f7220 */ /* 0x000fe20000410000 */
[----:B------:R-:W-:Y:S01]  /*a440*/  MUFU.EX2 R185, R156 ;  /* 0x0000009c00b97308 */ /* 0x000fe20000000800 */
[--C-:B-1----:R-:W-:Y:S09]  /*a450*/  FFMA.FTZ R4, R219, c[0x0][0x2d0], -R3.reuse ;  /* 0x0000b400db047a23 */ /* 0x102ff20000010803 */
[----:B------:R1:W2:Y:S02]  /*a460*/  MUFU.EX2 R219, R4 ;  /* 0x0000000400db7308 */ /* 0x0002a40000000800 */
[C---:B-1----:R-:W-:Y:S01]  /*a470*/  FMUL.FTZ R4, R134.reuse, R148 ;  /* 0x0000009486047220 */ /* 0x042fe20000410000 */
[----:B--2---:R-:W-:Y:S01]  /*a480*/  F2FP.BF16.PACK_AB R147, R219, R218 ;  /* 0x000000dadb93723e */ /* 0x004fe200000010ff */
[----:B------:R-:W-:Y:S05]  /*a490*/  LDSM.16.MT88.4 R148, [R235+0x100] ;  /* 0x00010000eb94783b */ /* 0x000fea0000004200 */
[-C--:B------:R-:W-:Y:S08]  /*a4a0*/  HMMA.16816.F32.BF16 R4, R140, R20.reuse, R4 ;  /* 0x000000148c04723c */ /* 0x080ff00000041804 */
[C---:B------:R-:W-:Y:S07]  /*a4b0*/  HMMA.16816.F32.BF16 R8, R144.reuse, R20, R8 ;  /* 0x000000149008723c */ /* 0x040fee0000041808 */
[C---:B------:R-:W-:Y:S01]  /*a4c0*/  FMUL.FTZ R20, R134.reuse, R160 ;  /* 0x000000a086147220 */ /* 0x040fe20000410000 */
[-C--:B------:R-:W-:Y:S01]  /*a4d0*/  HMMA.16816.F32.BF16 R12, R144, R22.reuse, R12 ;  /* 0x00000016900c723c */ /* 0x080fe2000004180c */
[----:B------:R-:W-:Y:S03]  /*a4e0*/  MOV R160, R50 ;  /* 0x0000003200a07202 */ /* 0x000fe60000000f00 */
[C---:B------:R-:W-:Y:S02]  /*a4f0*/  FMUL.FTZ R50, R133.reuse, R190 ;  /* 0x000000be85327220 */ /* 0x040fe40000410000 */
[----:B------:R-:W-:Y:S01]  /*a500*/  IMAD.MOV.U32 R180, RZ, RZ, R160 ;  /* 0x000000ffffb47224 */ /* 0x000fe200078e00a0 */
[----:B------:R-:W-:Y:S01]  /*a510*/  MOV R160, R154 ;  /* 0x0000009a00a07202 */ /* 0x000fe20000000f00 */
[C---:B------:R-:W-:Y:S01]  /*a520*/  HMMA.16816.F32.BF16 R16, R140.reuse, R22, R16 ;  /* 0x000000168c10723c */ /* 0x040fe20000041810 */
[C---:B------:R-:W-:Y:S03]  /*a530*/  FMUL.FTZ R21, R134.reuse, R161 ;  /* 0x000000a186157220 */ /* 0x040fe60000410000 */
[----:B------:R-:W-:Y:S01]  /*a540*/  MOV R161, R48 ;  /* 0x0000003000a17202 */ /* 0x000fe20000000f00 */
[----:B------:R-:W-:Y:S02]  /*a550*/  FMUL.FTZ R48, R134, R188 ;  /* 0x000000bc86307220 */ /* 0x000fe40000410000 */
[C---:B------:R-:W-:Y:S02]  /*a560*/  FMUL.FTZ R22, R133.reuse, R162 ;  /* 0x000000a285167220 */ /* 0x040fe40000410000 */
[----:B------:R-:W-:Y:S03]  /*a570*/  FMUL.FTZ R23, R133, R163 ;  /* 0x000000a385177220 */ /* 0x000fe60000410000 */
[----:B------:R-:W-:Y:S01]  /*a580*/  IMAD.MOV.U32 R162, RZ, RZ, R24 ;  /* 0x000000ffffa27224 */ /* 0x000fe200078e0018 */
[----:B------:R-:W-:Y:S01]  /*a590*/  MOV R163, R25 ;  /* 0x0000001900a37202 */ /* 0x000fe20000000f00 */
[----:B------:R-:W-:Y:S01]  /*a5a0*/  FMUL.FTZ R24, R132, R164 ;  /* 0x000000a484187220 */ /* 0x000fe20000410000 */
[----:B------:R-:W-:Y:S01]  /*a5b0*/  MOV R164, R33 ;  /* 0x0000002100a47202 */ /* 0x000fe20000000f00 */
[-C--:B------:R-:W-:Y:S01]  /*a5c0*/  HMMA.16816.F32.BF16 R20, R140, R36.reuse, R20 ;  /* 0x000000248c14723c */ /* 0x080fe20000041814 */
[----:B------:R-:W-:Y:S01]  /*a5d0*/  FMUL.FTZ R33, R134, R173 ;  /* 0x000000ad86217220 */ /* 0x000fe20000410000 */
[----:B------:R-:W-:Y:S01]  /*a5e0*/  MOV R173, R54 ;  /* 0x0000003600ad7202 */ /* 0x000fe20000000f00 */
[----:B------:R-:W-:Y:S01]  /*a5f0*/  FMUL.FTZ R25, R132, R165 ;  /* 0x000000a584197220 */ /* 0x000fe20000410000 */
[----:B------:R-:W1:Y:S01]  /*a600*/  LDSM.16.MT88.4 R52, [R236+0x100] ;  /* 0x00010000ec34783b */ /* 0x000e620000004200 */
[--C-:B------:R-:W-:Y:S01]  /*a610*/  FFMA.FTZ R163, R163, c[0x0][0x2d0], -R210.reuse ;  /* 0x0000b400a3a37a23 */ /* 0x100fe200000108d2 */
[----:B------:R-:W-:Y:S01]  /*a620*/  MOV R165, R47 ;  /* 0x0000002f00a57202 */ /* 0x000fe20000000f00 */
[--C-:B------:R-:W-:Y:S02]  /*a630*/  FFMA.FTZ R162, R162, c[0x0][0x2d0], -R210.reuse ;  /* 0x0000b400a2a27a23 */ /* 0x100fe400000108d2 */
[--C-:B------:R-:W-:Y:S01]  /*a640*/  FFMA.FTZ R160, R160, c[0x0][0x2d0], -R3.reuse ;  /* 0x0000b400a0a07a23 */ /* 0x100fe20000010803 */
[C---:B------:R-:W-:Y:S01]  /*a650*/  HMMA.16816.F32.BF16 R24, R144.reuse, R36, R24 ;  /* 0x000000249018723c */ /* 0x040fe20000041818 */
[----:B------:R-:W-:Y:S01]  /*a660*/  MUFU.EX2 R201, R163 ;  /* 0x000000a300c97308 */ /* 0x000fe20000000800 */
[----:B------:R-:W-:Y:S02]  /*a670*/  FMUL.FTZ R47, R0, R187 ;  /* 0x000000bb002f7220 */ /* 0x000fe40000410000 */
[--C-:B------:R-:W-:Y:S02]  /*a680*/  FFMA.FTZ R165, R165, c[0x0][0x2d0], -R210.reuse ;  /* 0x0000b400a5a57a23 */ /* 0x100fe400000108d2 */
[----:B------:R-:W-:Y:S02]  /*a690*/  FFMA.FTZ R180, R180, c[0x0][0x2d0], -R210 ;  /* 0x0000b400b4b47a23 */ /* 0x000fe400000108d2 */
[-C--:B------:R-:W-:Y:S01]  /*a6a0*/  HMMA.16816.F32.BF16 R28, R144, R38.reuse, R28 ;  /* 0x00000026901c723c */ /* 0x080fe2000004181c */
[C---:B------:R-:W-:Y:S02]  /*a6b0*/  FMUL.FTZ R36, R134.reuse, R176 ;  /* 0x000000b086247220 */ /* 0x040fe40000410000 */
[----:B------:R-:W-:Y:S01]  /*a6c0*/  MUFU.EX2 R188, R165 ;  /* 0x000000a500bc7308 */ /* 0x000fe20000000800 */
[----:B------:R-:W-:Y:S01]  /*a6d0*/  MOV R176, R49 ;  /* 0x0000003100b07202 */ /* 0x000fe20000000f00 */
[C---:B------:R-:W-:Y:S02]  /*a6e0*/  FMUL.FTZ R49, R134.reuse, R189 ;  /* 0x000000bd86317220 */ /* 0x040fe40000410000 */
[----:B------:R-:W-:Y:S01]  /*a6f0*/  FMUL.FTZ R37, R134, R177 ;  /* 0x000000b186257220 */ /* 0x000fe20000410000 */
[C---:B------:R-:W-:Y:S01]  /*a700*/  HMMA.16816.F32.BF16 R32, R140.reuse, R38, R32 ;  /* 0x000000268c20723c */ /* 0x040fe20000041820 */
[----:B------:R-:W-:Y:S03]  /*a710*/  MOV R177, R43 ;  /* 0x0000002b00b17202 */ /* 0x000fe60000000f00 */
[----:B------:R-:W-:Y:S02]  /*a720*/  FMUL.FTZ R43, R0, R183 ;  /* 0x000000b7002b7220 */ /* 0x000fe40000410000 */
[--C-:B------:R-:W-:Y:S02]  /*a730*/  FFMA.FTZ R183, R136, c[0x0][0x2d0], -R3.reuse ;  /* 0x0000b40088b77a23 */ /* 0x100fe40000010803 */
[C---:B------:R-:W-:Y:S01]  /*a740*/  FMUL.FTZ R38, R133.reuse, R178 ;  /* 0x000000b285267220 */ /* 0x040fe20000410000 */
[----:B------:R-:W-:Y:S03]  /*a750*/  MOV R178, R41 ;  /* 0x0000002900b27202 */ /* 0x000fe60000000f00 */
[----:B------:R-:W-:Y:S02]  /*a760*/  FMUL.FTZ R39, R133, R179 ;  /* 0x000000b385277220 */ /* 0x000fe40000410000 */
[----:B------:R-:W-:Y:S01]  /*a770*/  FMUL.FTZ R41, R132, R181 ;  /* 0x000000b584297220 */ /* 0x000fe20000410000 */
[----:B------:R-:W-:Y:S01]  /*a780*/  MOV R181, R159 ;  /* 0x0000009f00b57202 */ /* 0x000fe20000000f00 */
[----:B------:R-:W-:Y:S01]  /*a790*/  FFMA.FTZ R152, R178, c[0x0][0x2d0], -R208 ;  /* 0x0000b400b2987a23 */ /* 0x000fe200000108d0 */
[----:B------:R-:W-:Y:S02]  /*a7a0*/  MOV R178, R161 ;  /* 0x000000a100b27202 */ /* 0x000fe40000000f00 */
[-C--:B-1----:R-:W-:Y:S01]  /*a7b0*/  HMMA.16816.F32.BF16 R36, R140, R52.reuse, R36 ;  /* 0x000000348c24723c */ /* 0x082fe20000041824 */
[----:B------:R-:W-:Y:S01]  /*a7c0*/  MOV R161, R153 ;  /* 0x0000009900a17202 */ /* 0x000fe20000000f00 */
[--C-:B------:R-:W-:Y:S01]  /*a7d0*/  FFMA.FTZ R182, R181, c[0x0][0x2d0], -R210.reuse ;  /* 0x0000b400b5b67a23 */ /* 0x100fe200000108d2 */
[----:B------:R1:W-:Y:S01]  /*a7e0*/  MUFU.EX2 R184, R152 ;  /* 0x0000009800b87308 */ /* 0x0003e20000000800 */
[----:B------:R-:W-:Y:S02]  /*a7f0*/  FFMA.FTZ R178, R178, c[0x0][0x2d0], -R210 ;  /* 0x0000b400b2b27a23 */ /* 0x000fe400000108d2 */
[----:B------:R-:W-:Y:S02]  /*a800*/  FFMA.FTZ R161, R161, c[0x0][0x2d0], -R3 ;  /* 0x0000b400a1a17a23 */ /* 0x000fe40000010803 */
[C---:B------:R-:W-:Y:S05]  /*a810*/  HMMA.16816.F32.BF16 R40, R144.reuse, R52, R40 ;  /* 0x000000349028723c */ /* 0x040fea0000041828 */
[----:B------:R-:W-:Y:S02]  /*a820*/  MUFU.EX2 R202, R161 ;  /* 0x000000a100ca7308 */ /* 0x000fe40000000800 */
[C---:B------:R-:W-:Y:S01]  /*a830*/  FMUL.FTZ R53, R134.reuse, R193 ;  /* 0x000000c186357220 */ /* 0x040fe20000410000 */
[-C--:B------:R-:W-:Y:S01]  /*a840*/  HMMA.16816.F32.BF16 R44, R144, R54.reuse, R44 ;  /* 0x00000036902c723c */ /* 0x080fe2000004182c */
[----:B------:R-:W2:Y:S03]  /*a850*/  LDL.LU R193, [R1+0x3c] ;  /* 0x00003c0001c17983 */ /* 0x000ea60000300800 */
[----:B------:R-:W-:Y:S01]  /*a860*/  FMUL.FTZ R52, R134, R192 ;  /* 0x000000c086347220 */ /* 0x000fe20000410000 */
[----:B------:R-:W3:Y:S03]  /*a870*/  LDL.LU R191, [R1+0x38] ;  /* 0x0000380001bf7983 */ /* 0x000ee60000300800 */
[C---:B------:R-:W-:Y:S01]  /*a880*/  HMMA.16816.F32.BF16 R48, R140.reuse, R54, R48 ;  /* 0x000000368c30723c */ /* 0x040fe20000041830 */
[----:B------:R-:W4:Y:S03]  /*a890*/  LDL.LU R190, [R1+0x44] ;  /* 0x0000440001be7983 */ /* 0x000f260000300800 */
[--C-:B-1----:R-:W-:Y:S01]  /*a8a0*/  FFMA.FTZ R152, R242, c[0x0][0x2d0], -R209.reuse ;  /* 0x0000b400f2987a23 */ /* 0x102fe200000108d1 */
[----:B------:R-:W3:Y:S02]  /*a8b0*/  LDL.LU R189, [R1+0x40] ;  /* 0x0000400001bd7983 */ /* 0x000ee40000300800 */
[C---:B------:R-:W-:Y:S01]  /*a8c0*/  FMUL.FTZ R54, R133.reuse, R194 ;  /* 0x000000c285367220 */ /* 0x040fe20000410000 */
[----:B------:R1:W-:Y:S01]  /*a8d0*/  MUFU.EX2 R242, R152 ;  /* 0x0000009800f27308 */ /* 0x0003e20000000800 */
[----:B------:R-:W-:Y:S07]  /*a8e0*/  FMUL.FTZ R55, R133, R195 ;  /* 0x000000c385377220 */ /* 0x000fee0000410000 */
[-C--:B------:R-:W-:Y:S02]  /*a8f0*/  HMMA.16816.F32.BF16 R52, R140, R148.reuse, R52 ;  /* 0x000000948c34723c */ /* 0x080fe40000041834 */
[----:B------:R-:W-:Y:S06]  /*a900*/  MUFU.EX2 R195, R231 ;  /* 0x000000e700c37308 */ /* 0x000fec0000000800 */
[C---:B------:R-:W-:Y:S08]  /*a910*/  HMMA.16816.F32.BF16 R56, R144.reuse, R148, R56 ;  /* 0x000000949038723c */ /* 0x040ff00000041838 */
[-C--:B------:R-:W-:Y:S01]  /*a920*/  HMMA.16816.F32.BF16 R60, R144, R150.reuse, R60 ;  /* 0x00000096903c723c */ /* 0x080fe2000004183c */
[----:B-1----:R-:W-:Y:S04]  /*a930*/  FFMA.FTZ R152, R238, c[0x0][0x2d0], -R209 ;  /* 0x0000b400ee987a23 */ /* 0x002fe800000108d1 */
[----:B------:R1:W-:Y:S03]  /*a940*/  MUFU.EX2 R238, R152 ;  /* 0x0000009800ee7308 */ /* 0x0003e60000000800 */
[C---:B------:R-:W-:Y:S01]  /*a950*/  HMMA.16816.F32.BF16 R64, R140.reuse, R150, R64 ;  /* 0x000000968c40723c */ /* 0x040fe20000041840 */
[----:B------:R-:W1:Y:S03]  /*a960*/  LDSM.16.MT88.4 R148, [R233+0x2100] ;  /* 0x00210000e994783b */ /* 0x000e660000004200 */
[--C-:B-1----:R-:W-:Y:S01]  /*a970*/  FFMA.FTZ R152, R177, c[0x0][0x2d0], -R208.reuse ;  /* 0x0000b400b1987a23 */ /* 0x102fe200000108d0 */
[----:B------:R-:W-:Y:S03]  /*a980*/  MOV R177, R240 ;  /* 0x000000f000b17202 */ /* 0x000fe60000000f00 */
[----:B------:R1:W-:Y:S01]  /*a990*/  MUFU.EX2 R200, R152 ;  /* 0x0000009800c87308 */ /* 0x0003e20000000800 */
[-C--:B------:R-:W-:Y:S08]  /*a9a0*/  HMMA.16816.F32.BF16 R68, R140, R148.reuse, R68 ;  /* 0x000000948c44723c */ /* 0x080ff00000041844 */
[C---:B------:R-:W-:Y:S01]  /*a9b0*/  HMMA.16816.F32.BF16 R72, R144.reuse, R148, R72 ;  /* 0x000000949048723c */ /* 0x040fe20000041848 */
[--C-:B-1----:R-:W-:Y:S03]  /*a9c0*/  FFMA.FTZ R152, R176, c[0x0][0x2d0], -R208.reuse ;  /* 0x0000b400b0987a23 */ /* 0x102fe600000108d0 */
[----:B------:R-:W-:Y:S01]  /*a9d0*/  FFMA.FTZ R176, R228, c[0x0][0x2d0], -R208 ;  /* 0x0000b400e4b07a23 */ /* 0x000fe200000108d0 */
[----:B------:R1:W-:Y:S03]  /*a9e0*/  MUFU.EX2 R187, R152 ;  /* 0x0000009800bb7308 */ /* 0x0003e60000000800 */
[-C--:B------:R-:W-:Y:S08]  /*a9f0*/  HMMA.16816.F32.BF16 R76, R144, R150.reuse, R76 ;  /* 0x00000096904c723c */ /* 0x080ff0000004184c */
[C---:B------:R-:W-:Y:S01]  /*aa00*/  HMMA.16816.F32.BF16 R80, R140.reuse, R150, R80 ;  /* 0x000000968c50723c */ /* 0x040fe20000041850 */
[----:B------:R-:W1:Y:S03]  /*aa10*/  LDSM.16.MT88.4 R148, [R234+0x2100] ;  /* 0x00210000ea94783b */ /* 0x000e660000004200 */
[--C-:B-1----:R-:W-:Y:S04]  /*aa20*/  FFMA.FTZ R152, R241, c[0x0][0x2d0], -R210.reuse ;  /* 0x0000b400f1987a23 */ /* 0x102fe800000108d2 */
[----:B------:R1:W-:Y:S01]  /*aa30*/  MUFU.EX2 R241, R152 ;  /* 0x0000009800f17308 */ /* 0x0003e20000000800 */
[-C--:B------:R-:W-:Y:S03]  /*aa40*/  HMMA.16816.F32.BF16 R84, R140, R148.reuse, R84 ;  /* 0x000000948c54723c */ /* 0x080fe60000041854 */
[----:B-1----:R-:W-:Y:S06]  /*aa50*/  FFMA.FTZ R152, R237, c[0x0][0x2d0], -R210 ;  /* 0x0000b400ed987a23 */ /* 0x002fec00000108d2 */
[----:B------:R1:W-:Y:S01]  /*aa60*/  MUFU.EX2 R237, R152 ;  /* 0x0000009800ed7308 */ /* 0x0003e20000000800 */
[C---:B------:R-:W-:Y:S08]  /*aa70*/  HMMA.16816.F32.BF16 R88, R144.reuse, R148, R88 ;  /* 0x000000949058723c */ /* 0x040ff00000041858 */
[-C--:B------:R-:W-:Y:S08]  /*aa80*/  HMMA.16816.F32.BF16 R92, R144, R150.reuse, R92 ;  /* 0x00000096905c723c */ /* 0x080ff0000004185c */
[C---:B------:R-:W-:Y:S01]  /*aa90*/  HMMA.16816.F32.BF16 R96, R140.reuse, R150, R96 ;  /* 0x000000968c60723c */ /* 0x040fe20000041860 */
[----:B------:R-:W1:Y:S03]  /*aaa0*/  LDSM.16.MT88.4 R148, [R236+0x2100] ;  /* 0x00210000ec94783b */ /* 0x000e660000004200 */
[----:B-1----:R-:W-:Y:S04]  /*aab0*/  FFMA.FTZ R152, R174, c[0x0][0x2d0], -R3 ;  /* 0x0000b400ae987a23 */ /* 0x002fe80000010803 */
[----:B------:R1:W-:Y:S01]  /*aac0*/  MUFU.EX2 R240, R152 ;  /* 0x0000009800f07308 */ /* 0x0003e20000000800 */
[-C--:B------:R-:W-:Y:S08]  /*aad0*/  HMMA.16816.F32.BF16 R100, R140, R148.reuse, R100 ;  /* 0x000000948c64723c */ /* 0x080ff00000041864 */
[C---:B------:R-:W-:Y:S07]  /*aae0*/  HMMA.16816.F32.BF16 R104, R144.reuse, R148, R104 ;  /* 0x000000949068723c */ /* 0x040fee0000041868 */
[----:B------:R-:W-:Y:S01]  /*aaf0*/  FFMA.FTZ R148, R175, c[0x0][0x2d0], -R209 ;  /* 0x0000b400af947a23 */ /* 0x000fe200000108d1 */
[-C--:B------:R-:W-:Y:S01]  /*ab00*/  HMMA.16816.F32.BF16 R108, R144, R150.reuse, R108 ;  /* 0x00000096906c723c */ /* 0x080fe2000004186c */
[----:B------:R-:W-:Y:S03]  /*ab10*/  MOV R175, R173 ;  /* 0x000000ad00af7202 */ /* 0x000fe60000000f00 */
[----:B------:R-:W-:Y:S01]  /*ab20*/  MOV R173, R172 ;  /* 0x000000ac00ad7202 */ /* 0x000fe20000000f00 */
[----:B------:R-:W-:Y:S01]  /*ab30*/  IMAD.MOV.U32 R172, RZ, RZ, R171 ;  /* 0x000000ffffac7224 */ /* 0x000fe200078e00ab */
[----:B------:R-:W-:Y:S02]  /*ab40*/  MOV R171, R170 ;  /* 0x000000aa00ab7202 */ /* 0x000fe40000000f00 */
[C---:B------:R-:W-:Y:S01]  /*ab50*/  HMMA.16816.F32.BF16 R112, R140.reuse, R150, R112 ;  /* 0x000000968c70723c */ /* 0x040fe20000041870 */
[----:B------:R-:W-:Y:S03]  /*ab60*/  MOV R170, R169 ;  /* 0x000000a900aa7202 */ /* 0x000fe60000000f00 */
[----:B------:R-:W-:Y:S01]  /*ab70*/  MOV R169, R168 ;  /* 0x000000a800a97202 */ /* 0x000fe20000000f00 */
[----:B-1----:R-:W-:Y:S01]  /*ab80*/  FFMA.FTZ R152, R173, c[0x0][0x2d0], -R3 ;  /* 0x0000b400ad987a23 */ /* 0x002fe20000010803 */
[----:B------:R-:W-:Y:S01]  /*ab90*/  MOV R168, R167 ;  /* 0x000000a700a87202 */ /* 0x000fe20000000f00 */
[--C-:B------:R-:W-:Y:S01]  /*aba0*/  FFMA.FTZ R174, R171, c[0x0][0x2d0], -R208.reuse ;  /* 0x0000b400abae7a23 */ /* 0x100fe200000108d0 */
[----:B------:R-:W-:Y:S01]  /*abb0*/  MOV R167, R224 ;  /* 0x000000e000a77202 */ /* 0x000fe20000000f00 */
[----:B------:R-:W-:Y:S02]  /*abc0*/  FFMA.FTZ R173, R230, c[0x0][0x2d0], -R208 ;  /* 0x0000b400e6ad7a23 */ /* 0x000fe400000108d0 */
[----:B------:R-:W-:Y:S01]  /*abd0*/  MUFU.EX2 R203, R174 ;  /* 0x000000ae00cb7308 */ /* 0x000fe20000000800 */
[----:B------:R-:W-:Y:S02]  /*abe0*/  MOV R224, R220 ;  /* 0x000000dc00e07202 */ /* 0x000fe40000000f00 */
[----:B------:R-:W-:Y:S01]  /*abf0*/  MOV R171, R170 ;  /* 0x000000aa00ab7202 */ /* 0x000fe20000000f00 */
[----:B------:R-:W-:Y:S01]  /*ac00*/  IMAD.MOV.U32 R170, RZ, RZ, R169 ;  /* 0x000000ffffaa7224 */ /* 0x000fe200078e00a9 */
[----:B------:R-:W-:Y:S01]  /*ac10*/  MOV R169, R168 ;  /* 0x000000a800a97202 */ /* 0x000fe20000000f00 */
[----:B------:R-:W-:Y:S01]  /*ac20*/  FFMA.FTZ R181, R224, c[0x0][0x2d0], -R3 ;  /* 0x0000b400e0b57a23 */ /* 0x000fe20000010803 */
[----:B------:R-:W-:Y:S01]  /*ac30*/  MOV R168, R167 ;  /* 0x000000a700a87202 */ /* 0x000fe20000000f00 */
[--C-:B------:R-:W-:Y:S01]  /*ac40*/  FFMA.FTZ R171, R171, c[0x0][0x2d0], -R209.reuse ;  /* 0x0000b400abab7a23 */ /* 0x100fe200000108d1 */
[----:B------:R-:W-:Y:S01]  /*ac50*/  MOV R167, R166 ;  /* 0x000000a600a77202 */ /* 0x000fe20000000f00 */
[----:B------:R1:W-:Y:S01]  /*ac60*/  MUFU.EX2 R220, R148 ;  /* 0x0000009400dc7308 */ /* 0x0003e20000000800 */
[----:B------:R-:W-:Y:S01]  /*ac70*/  MOV R166, R164 ;  /* 0x000000a400a67202 */ /* 0x000fe20000000f00 */
[--C-:B------:R-:W-:Y:S01]  /*ac80*/  FFMA.FTZ R170, R170, c[0x0][0x2d0], -R209.reuse ;  /* 0x0000b400aaaa7a23 */ /* 0x100fe200000108d1 */
[----:B------:R-:W-:Y:S01]  /*ac90*/  MOV R164, R232 ;  /* 0x000000e800a47202 */ /* 0x000fe20000000f00 */
[--C-:B------:R-:W-:Y:S01]  /*aca0*/  FFMA.FTZ R169, R169, c[0x0][0x2d0], -R209.reuse ;  /* 0x0000b400a9a97a23 */ /* 0x100fe200000108d1 */
[----:B------:R-:W-:Y:S01]  /*acb0*/  MOV R179, R167 ;  /* 0x000000a700b37202 */ /* 0x000fe20000000f00 */
[----:B------:R-:W-:Y:S01]  /*acc0*/  FFMA.FTZ R168, R168, c[0x0][0x2d0], -R209 ;  /* 0x0000b400a8a87a23 */ /* 0x000fe200000108d1 */
[----:B------:R-:W-:Y:S01]  /*acd0*/  MOV R167, R166 ;  /* 0x000000a600a77202 */ /* 0x000fe20000000f00 */
[----:B------:R-:W-:Y:S01]  /*ace0*/  FFMA.FTZ R164, R164, c[0x0][0x2d0], -R210 ;  /* 0x0000b400a4a47a23 */ /* 0x000fe200000108d2 */
[----:B------:R-:W-:Y:S01]  /*acf0*/  MOV R166, R155 ;  /* 0x0000009b00a67202 */ /* 0x000fe20000000f00 */
[----:B------:R2:W-:Y:S01]  /*ad00*/  MUFU.EX2 R232, R152 ;  /* 0x0000009800e87308 */ /* 0x0005e20000000800 */
[--C-:B------:R-:W-:Y:S02]  /*ad10*/  FFMA.FTZ R179, R179, c[0x0][0x2d0], -R3.reuse ;  /* 0x0000b400b3b37a23 */ /* 0x100fe40000010803 */
[--C-:B------:R-:W-:Y:S02]  /*ad20*/  FFMA.FTZ R167, R167, c[0x0][0x2d0], -R3.reuse ;  /* 0x0000b400a7a77a23 */ /* 0x100fe40000010803 */
[----:B------:R-:W-:Y:S05]  /*ad30*/  FFMA.FTZ R166, R166, c[0x0][0x2d0], -R3 ;  /* 0x0000b400a6a67a23 */ /* 0x000fea0000010803 */
[----:B------:R-:W3:Y:S01]  /*ad40*/  MUFU.EX2 R173, R173 ;  /* 0x000000ad00ad7308 */ /* 0x000ee20000000800 */
[--C-:B-1----:R-:W-:Y:S02]  /*ad50*/  FFMA.FTZ R148, R175, c[0x0][0x2d0], -R209.reuse ;  /* 0x0000b400af947a23 */ /* 0x102fe400000108d1 */
[--C-:B------:R-:W-:Y:S02]  /*ad60*/  FFMA.FTZ R175, R172, c[0x0][0x2d0], -R208.reuse ;  /* 0x0000b400acaf7a23 */ /* 0x100fe400000108d0 */
[--C-:B------:R-:W-:Y:S05]  /*ad70*/  FFMA.FTZ R172, R229, c[0x0][0x2d0], -R208.reuse ;  /* 0x0000b400e5ac7a23 */ /* 0x100fea00000108d0 */
[----:B------:R1:W-:Y:S01]  /*ad80*/  MUFU.EX2 R186, R148 ;  /* 0x0000009400ba7308 */ /* 0x0003e20000000800 */
[----:B------:R-:W-:Y:S02]  /*ad90*/  FFMA.FTZ R208, R211, c[0x0][0x2d0], -R208 ;  /* 0x0000b400d3d07a23 */ /* 0x000fe400000108d0 */
[--C-:B--2---:R-:W-:Y:S02]  /*ada0*/  FFMA.FTZ R152, R177, c[0x0][0x2d0], -R210.reuse ;  /* 0x0000b400b1987a23 */ /* 0x104fe400000108d2 */
[----:B------:R-:W-:Y:S02]  /*adb0*/  FFMA.FTZ R210, R215, c[0x0][0x2d0], -R210 ;  /* 0x0000b400d7d27a23 */ /* 0x000fe400000108d2 */
[--C-:B------:R-:W-:Y:S03]  /*adc0*/  FFMA.FTZ R177, R252, c[0x0][0x2d0], -R209.reuse ;  /* 0x0000b400fcb17a23 */ /* 0x100fe600000108d1 */
[----:B------:R2:W-:Y:S01]  /*add0*/  MUFU.EX2 R211, R152 ;  /* 0x0000009800d37308 */ /* 0x0005e20000000800 */
[----:B------:R-:W-:Y:S02]  /*ade0*/  FFMA.FTZ R209, R213, c[0x0][0x2d0], -R209 ;  /* 0x0000b400d5d17a23 */ /* 0x000fe400000108d1 */
[----:B------:R-:W-:Y:S02]  /*adf0*/  FFMA.FTZ R134, R134, R193, R226 ;  /* 0x000000c186867223 */ /* 0x000fe400000100e2 */
[----:B----4-:R-:W-:Y:S02]  /*ae00*/  FFMA.FTZ R136, R132, R190, R221 ;  /* 0x000000be84887223 */ /* 0x010fe400000100dd */
[----:B---3--:R-:W-:Y:S03]  /*ae10*/  FFMA.FTZ R0, R0, R189, R216 ;  /* 0x000000bd00007223 */ /* 0x008fe600000100d8 */
[----:B------:R3:W-:Y:S01]  /*ae20*/  MUFU.EX2 R213, R167 ;  /* 0x000000a700d57308 */ /* 0x0007e20000000800 */
[----:B------:R-:W-:Y:S01]  /*ae30*/  FADD.FTZ R0, R217, R0 ;  /* 0x00000000d9007221 */ /* 0x000fe20000010000 */
[----:B-1----:R-:W1:Y:S03]  /*ae40*/  LDSM.16.MT88.4 R148, [R235+0x2100] ;  /* 0x00210000eb94783b */ /* 0x002e660000004200 */
[----:B------:R-:W-:Y:S05]  /*ae50*/  FADD.FTZ R0, R218, R0 ;  /* 0x00000000da007221 */ /* 0x000fea0000010000 */
[----:B------:R-:W4:Y:S01]  /*ae60*/  MUFU.EX2 R198, R175 ;  /* 0x000000af00c67308 */ /* 0x000f220000000800 */
[----:B--2---:R-:W2:Y:S09]  /*ae70*/  LDSM.16.MT88.4 R152, [R233+0x900] ;  /* 0x00090000e998783b */ /* 0x004eb20000004200 */
[----:B------:R-:W-:Y:S01]  /*ae80*/  MUFU.EX2 R172, R172 ;  /* 0x000000ac00ac7308 */ /* 0x000fe20000000800 */
[----:B---3--:R-:W-:Y:S09]  /*ae90*/  MOV R167, R173 ;  /* 0x000000ad00a77202 */ /* 0x008ff20000000f00 */
[----:B------:R-:W-:Y:S01]  /*aea0*/  MUFU.EX2 R215, R169 ;  /* 0x000000a900d77308 */ /* 0x000fe20000000800 */
[----:B----4-:R-:W-:Y:S09]  /*aeb0*/  F2FP.BF16.PACK_AB R132, R203, R198 ;  /* 0x000000c6cb84723e */ /* 0x010ff200000010ff */
[----:B------:R-:W-:Y:S01]  /*aec0*/  MUFU.EX2 R169, R160 ;  /* 0x000000a000a97308 */ /* 0x000fe20000000800 */
[-C--:B-1----:R-:W-:Y:S09]  /*aed0*/  HMMA.16816.F32.BF16 R116, R140, R148.reuse, R116 ;  /* 0x000000948c74723c */ /* 0x082ff20000041874 */
[----:B------:R-:W-:Y:S01]  /*aee0*/  MUFU.EX2 R193, R212 ;  /* 0x000000d400c17308 */ /* 0x000fe20000000800 */
[C---:B------:R-:W-:Y:S07]  /*aef0*/  HMMA.16816.F32.BF16 R120, R144.reuse, R148, R120 ;  /* 0x000000949078723c */ /* 0x040fee0000041878 */
[--C-:B------:R-:W-:Y:S01]  /*af00*/  FFMA.FTZ R148, R158, c[0x0][0x2d0], -R3.reuse ;  /* 0x0000b4009e947a23 */ /* 0x100fe20000010803 */
[-C--:B------:R-:W-:Y:S01]  /*af10*/  HMMA.16816.F32.BF16 R124, R144, R150.reuse, R124 ;  /* 0x00000096907c723c */ /* 0x080fe2000004187c */
[----:B------:R-:W-:Y:S06]  /*af20*/  MUFU.EX2 R252, R214 ;  /* 0x000000d600fc7308 */ /* 0x000fec0000000800 */
[--C-:B------:R-:W-:Y:S01]  /*af30*/  FFMA.FTZ R144, R157, c[0x0][0x2d0], -R3.reuse ;  /* 0x0000b4009d907a23 */ /* 0x100fe20000010803 */
[----:B------:R-:W-:Y:S01]  /*af40*/  HMMA.16816.F32.BF16 R128, R140, R150, R128 ;  /* 0x000000968c80723c */ /* 0x000fe20000041880 */
[----:B------:R-:W1:Y:S02]  /*af50*/  LDSM.16.MT88.4 R156, [R234+0x900] ;  /* 0x00090000ea9c783b */ /* 0x000e640000004200 */
[----:B------:R3:W-:Y:S01]  /*af60*/  MUFU.EX2 R192, R148 ;  /* 0x0000009400c07308 */ /* 0x0007e20000000800 */
[----:B------:R-:W-:Y:S01]  /*af70*/  F2FP.BF16.PACK_AB R145, R232, R240 ;  /* 0x000000f0e891723e */ /* 0x000fe200000010ff */
[----:B------:R-:W-:Y:S01]  /*af80*/  FFMA.FTZ R3, R135, c[0x0][0x2d0], -R3 ;  /* 0x0000b40087037a23 */ /* 0x000fe20000010803 */
[----:B------:R-:W-:Y:S02]  /*af90*/  F2FP.BF16.PACK_AB R146, R185, R211 ;  /* 0x000000d3b992723e */ /* 0x000fe400000010ff */
[----:B------:R-:W-:Y:S04]  /*afa0*/  F2FP.BF16.PACK_AB R141, R238, R242 ;  /* 0x000000f2ee8d723e */ /* 0x000fe800000010ff */
[----:B------:R-:W-:Y:S01]  /*afb0*/  F2FP.BF16.PACK_AB R140, R184, R197 ;  /* 0x000000c5b88c723e */ /* 0x000fe200000010ff */
[----:B------:R4:W4:Y:S01]  /*afc0*/  MUFU.EX2 R194, R144 ;  /* 0x0000009000c27308 */ /* 0x0009220000000800 */
[----:B------:R-:W-:Y:S02]  /*afd0*/  F2FP.BF16.PACK_AB R142, R187, R200 ;  /* 0x000000c8bb8e723e */ /* 0x000fe400000010ff */
[----:B------:R-:W-:Y:S07]  /*afe0*/  F2FP.BF16.PACK_AB R143, R186, R220 ;  /* 0x000000dcba8f723e */ /* 0x000fee00000010ff */
[-C--:B--2---:R-:W-:Y:S01]  /*aff0*/  HMMA.16816.F32.BF16 R4, R140, R152.reuse, R4 ;  /* 0x000000988c04723c */ /* 0x084fe20000041804 */
[----:B------:R-:W-:Y:S01]  /*b000*/  MUFU.EX2 R231, R209 ;  /* 0x000000d100e77308 */ /* 0x000fe20000000800 */
[----:B---3--:R-:W2:Y:S09]  /*b010*/  LDSM.16.MT88.4 R148, [R236+0x900] ;  /* 0x00090000ec94783b */ /* 0x008eb20000004200 */
[----:B------:R-:W-:Y:S01]  /*b020*/  MUFU.EX2 R199, R171 ;  /* 0x000000ab00c77308 */ /* 0x000fe20000000800 */
[----:B----4-:R-:W-:Y:S02]  /*b030*/  F2FP.BF16.PACK_AB R144, R237, R241 ;  /* 0x000000f1ed90723e */ /* 0x010fe400000010ff */
[----:B------:R-:W-:Y:S07]  /*b040*/  F2FP.BF16.PACK_AB R147, R194, R192 ;  /* 0x000000c0c293723e */ /* 0x000fee00000010ff */
[----:B------:R3:W-:Y:S01]  /*b050*/  MUFU.EX2 R171, R162 ;  /* 0x000000a200ab7308 */ /* 0x0007e20000000800 */
[C---:B------:R-:W-:Y:S08]  /*b060*/  HMMA.16816.F32.BF16 R8, R144.reuse, R152, R8 ;  /* 0x000000989008723c */ /* 0x040ff00000041808 */
[-C--:B------:R-:W-:Y:S01]  /*b070*/  HMMA.16816.F32.BF16 R12, R144, R154.reuse, R12 ;  /* 0x0000009a900c723c */ /* 0x080fe2000004180c */
[----:B------:R-:W4:Y:S07]  /*b080*/  MUFU.EX2 R168, R168 ;  /* 0x000000a800a87308 */ /* 0x000f2e0000000800 */
[C---:B------:R-:W-:Y:S01]  /*b090*/  HMMA.16816.F32.BF16 R16, R140.reuse, R154, R16 ;  /* 0x0000009a8c10723c */ /* 0x040fe20000041810 */
[----:B------:R-:W2:Y:S02]  /*b0a0*/  LDSM.16.MT88.4 R152, [R235+0x900] ;  /* 0x00090000eb98783b */ /* 0x000ea40000004200 */
[----:B------:R-:W4:Y:S05]  /*b0b0*/  MUFU.EX2 R166, R166 ;  /* 0x000000a600a67308 */ /* 0x000f2a0000000800 */
[-C--:B-1----:R-:W-:Y:S01]  /*b0c0*/  HMMA.16816.F32.BF16 R20, R140, R156.reuse, R20 ;  /* 0x0000009c8c14723c */ /* 0x082fe20000041814 */
[----:B---3--:R-:W-:Y:S04]  /*b0d0*/  LDSM.16.MT88.4 R160, [R236+0x3100] ;  /* 0x00310000eca0783b */ /* 0x008fe80000004200 */
[----:B------:R1:W-:Y:S03]  /*b0e0*/  MUFU.EX2 R230, R178 ;  /* 0x000000b200e67308 */ /* 0x0003e60000000800 */
[C---:B------:R-:W-:Y:S01]  /*b0f0*/  HMMA.16816.F32.BF16 R24, R144.reuse, R156, R24 ;  /* 0x0000009c9018723c */ /* 0x040fe20000041818 */
[----:B----4-:R-:W-:Y:S06]  /*b100*/  F2FP.BF16.PACK_AB R135, R168, R215 ;  /* 0x000000d7a887723e */ /* 0x010fec00000010ff */
[----:B------:R-:W-:Y:S01]  /*b110*/  FFMA.FTZ R156, R133, R191, R225 ;  /* 0x000000bf859c7223 */ /* 0x000fe200000100e1 */
[-C--:B------:R-:W-:Y:S01]  /*b120*/  HMMA.16816.F32.BF16 R28, R144, R158.reuse, R28 ;  /* 0x0000009e901c723c */ /* 0x080fe2000004181c */
[----:B------:R-:W-:Y:S03]  /*b130*/  MUFU.EX2 R225, R210 ;  /* 0x000000d200e17308 */ /* 0x000fe60000000800 */
[----:B------:R-:W-:Y:S01]  /*b140*/  MOV R216, R166 ;  /* 0x000000a600d87202 */ /* 0x000fe20000000f00 */
[----:B------:R-:W-:Y:S02]  /*b150*/  FADD.FTZ R165, R223, R156 ;  /* 0x0000009cdfa57221 */ /* 0x000fe40000010000 */
[----:B------:R-:W-:Y:S01]  /*b160*/  FADD.FTZ R166, R239, R134 ;  /* 0x00000086efa67221 */ /* 0x000fe20000010000 */
[C---:B------:R-:W-:Y:S01]  /*b170*/  HMMA.16816.F32.BF16 R32, R140.reuse, R158, R32 ;  /* 0x0000009e8c20723c */ /* 0x040fe20000041820 */
[----:B------:R-:W-:Y:S02]  /*b180*/  LDSM.16.MT88.4 R156, [R233+0x3100] ;  /* 0x00310000e99c783b */ /* 0x000fe40000004200 */
[----:B------:R3:W-:Y:S01]  /*b190*/  MUFU.EX2 R239, R176 ;  /* 0x000000b000ef7308 */ /* 0x0007e20000000800 */
[----:B------:R-:W-:Y:S02]  /*b1a0*/  F2FP.BF16.PACK_AB R134, R172, R167 ;  /* 0x000000a7ac86723e */ /* 0x000fe400000010ff */
[----:B-1----:R-:W-:Y:S02]  /*b1b0*/  MOV R178, R215 ;  /* 0x000000d700b27202 */ /* 0x002fe40000000f00 */
[-C--:B--2---:R-:W-:Y:S05]  /*b1c0*/  HMMA.16816.F32.BF16 R36, R140, R148.reuse, R36 ;  /* 0x000000948c24723c */ /* 0x084fea0000041824 */
[----:B------:R1:W-:Y:S03]  /*b1d0*/  MUFU.EX2 R228, R179 ;  /* 0x000000b300e47308 */ /* 0x0003e60000000800 */
[C---:B------:R-:W-:Y:S07]  /*b1e0*/  HMMA.16816.F32.BF16 R40, R144.reuse, R148, R40 ;  /* 0x000000949028723c */ /* 0x040fee0000041828 */
[----:B------:R-:W-:Y:S01]  /*b1f0*/  MUFU.EX2 R223, R3 ;  /* 0x0000000300df7308 */ /* 0x000fe20000000800 */
[-C--:B------:R-:W-:Y:S01]  /*b200*/  HMMA.16816.F32.BF16 R44, R144, R150.reuse, R44 ;  /* 0x00000096902c723c */ /* 0x080fe2000004182c */
[----:B---3--:R-:W-:Y:S07]  /*b210*/  MOV R176, R220 ;  /* 0x000000dc00b07202 */ /* 0x008fee0000000f00 */
[C---:B------:R-:W-:Y:S01]  /*b220*/  HMMA.16816.F32.BF16 R48, R140.reuse, R150, R48 ;  /* 0x000000968c30723c */ /* 0x040fe20000041830 */
[----:B------:R-:W2:Y:S01]  /*b230*/  LDSM.16.MT88.4 R148, [R233+0x2900] ;  /* 0x00290000e994783b */ /* 0x000ea20000004200 */
[----:B------:R-:W3:Y:S02]  /*b240*/  MUFU.EX2 R170, R170 ;  /* 0x000000aa00aa7308 */ /* 0x000ee40000000800 */
[----:B-1----:R-:W-:Y:S04]  /*b250*/  MOV R179, R216 ;  /* 0x000000d800b37202 */ /* 0x002fe80000000f00 */
[-C--:B------:R-:W-:Y:S04]  /*b260*/  HMMA.16816.F32.BF16 R52, R140, R152.reuse, R52 ;  /* 0x000000988c34723c */ /* 0x080fe80000041834 */
[----:B------:R-:W1:Y:S04]  /*b270*/  MUFU.EX2 R164, R164 ;  /* 0x000000a400a47308 */ /* 0x000e680000000800 */
[C---:B------:R-:W-:Y:S06]  /*b280*/  HMMA.16816.F32.BF16 R56, R144.reuse, R152, R56 ;  /* 0x000000989038723c */ /* 0x040fec0000041838 */
[----:B------:R-:W-:Y:S02]  /*b290*/  MUFU.EX2 R177, R177 ;  /* 0x000000b100b17308 */ /* 0x000fe40000000800 */
[-C--:B------:R-:W-:Y:S01]  /*b2a0*/  HMMA.16816.F32.BF16 R60, R144, R154.reuse, R60 ;  /* 0x0000009a903c723c */ /* 0x080fe2000004183c */
[----:B---3--:R-:W-:Y:S07]  /*b2b0*/  F2FP.BF16.PACK_AB R133, R170, R199 ;  /* 0x000000c7aa85723e */ /* 0x008fee00000010ff */
[C---:B------:R-:W-:Y:S01]  /*b2c0*/  HMMA.16816.F32.BF16 R64, R140.reuse, R154, R64 ;  /* 0x0000009a8c40723c */ /* 0x040fe20000041840 */
[----:B------:R-:W3:Y:S01]  /*b2d0*/  LDSM.16.MT88.4 R152, [R234+0x2900] ;  /* 0x00290000ea98783b */ /* 0x000ee20000004200 */
[----:B------:R4:W-:Y:S02]  /*b2e0*/  MUFU.EX2 R229, R180 ;  /* 0x000000b400e57308 */ /* 0x0009e40000000800 */
[----:B-1----:R-:W-:Y:S01]  /*b2f0*/  MOV R221, R164 ;  /* 0x000000a400dd7202 */ /* 0x002fe20000000f00 */
[----:B------:R-:W-:Y:S01]  /*b300*/  FADD.FTZ R164, R222, R136 ;  /* 0x00000088dea47221 */ /* 0x000fe20000010000 */
[----:B------:R-:W-:Y:S01]  /*b310*/  MOV R222, R172 ;  /* 0x000000ac00de7202 */ /* 0x000fe20000000f00 */
[----:B------:R-:W-:Y:S01]  /*b320*/  IMAD.MOV.U32 R136, RZ, RZ, R168 ;  /* 0x000000ffff887224 */ /* 0x000fe200078e00a8 */
[-C--:B--2---:R-:W-:Y:S01]  /*b330*/  HMMA.16816.F32.BF16 R68, R140, R148.reuse, R68 ;  /* 0x000000948c44723c */ /* 0x084fe20000041844 */
[----:B------:R-:W-:Y:S03]  /*b340*/  LDSM.16.MT88.4 R172, [R234+0x1900] ;  /* 0x00190000eaac783b */ /* 0x000fe60000004200 */
[----:B------:R1:W-:Y:S01]  /*b350*/  MUFU.EX2 R168, R208 ;  /* 0x000000d000a87308 */ /* 0x0003e20000000800 */
[----:B------:R-:W-:Y:S03]  /*b360*/  FADD.FTZ R3, R246, R164 ;  /* 0x000000a4f6037221 */ /* 0x000fe60000010000 */
[C---:B------:R-:W-:Y:S01]  /*b370*/  HMMA.16816.F32.BF16 R72, R144.reuse, R148, R72 ;  /* 0x000000949048723c */ /* 0x040fe20000041848 */
[----:B------:R-:W-:Y:S03]  /*b380*/  FADD.FTZ R220, R243, R3 ;  /* 0x00000003f3dc7221 */ /* 0x000fe60000010000 */
[----:B------:R-:W-:Y:S02]  /*b390*/  MOV R3, R211 ;  /* 0x000000d300037202 */ /* 0x000fe40000000f00 */
[----:B------:R2:W-:Y:S02]  /*b3a0*/  MUFU.EX2 R226, R182 ;  /* 0x000000b600e27308 */ /* 0x0005e40000000800 */
[-C--:B------:R-:W-:Y:S01]  /*b3b0*/  HMMA.16816.F32.BF16 R76, R144, R150.reuse, R76 ;  /* 0x00000096904c723c */ /* 0x080fe2000004184c */
[-C--:B----4-:R-:W-:Y:S07]  /*b3c0*/  MOV R180, R221.reuse ;  /* 0x000000dd00b47202 */ /* 0x090fee0000000f00 */
[----:B------:R4:W4:Y:S01]  /*b3d0*/  MUFU.EX2 R227, R181 ;  /* 0x000000b500e37308 */ /* 0x0009220000000800 */
[C---:B------:R-:W-:Y:S01]  /*b3e0*/  HMMA.16816.F32.BF16 R80, R140.reuse, R150, R80 ;  /* 0x000000968c50723c */ /* 0x040fe20000041850 */
[----:B------:R-:W4:Y:S07]  /*b3f0*/  LDSM.16.MT88.4 R148, [R236+0x2900] ;  /* 0x00290000ec94783b */ /* 0x000f2e0000004200 */
[-C--:B---3--:R-:W-:Y:S01]  /*b400*/  HMMA.16816.F32.BF16 R84, R140, R152.reuse, R84 ;  /* 0x000000988c54723c */ /* 0x088fe20000041854 */
[----:B-1----:R-:W-:Y:S01]  /*b410*/  LDSM.16.MT88.4 R208, [R233+0x3900] ;  /* 0x00390000e9d0783b */ /* 0x002fe20000004200 */
[----:B------:R-:W1:Y:S02]  /*b420*/  MUFU.EX2 R224, R183 ;  /* 0x000000b700e07308 */ /* 0x000e640000000800 */
[----:B--2---:R-:W-:Y:S01]  /*b430*/  MOV R182, R136 ;  /* 0x0000008800b67202 */ /* 0x004fe20000000f00 */
[----:B------:R-:W-:Y:S03]  /*b440*/  FADD.FTZ R136, R247, R165 ;  /* 0x000000a5f7887221 */ /* 0x000fe60000010000 */
[C---:B------:R-:W-:Y:S01]  /*b450*/  HMMA.16816.F32.BF16 R88, R144.reuse, R152, R88 ;  /* 0x000000989058723c */ /* 0x040fe20000041858 */
[----:B----4-:R-:W-:Y:S07]  /*b460*/  MOV R181, R222 ;  /* 0x000000de00b57202 */ /* 0x010fee0000000f00 */
[-C--:B------:R-:W-:Y:S08]  /*b470*/  HMMA.16816.F32.BF16 R92, R144, R154.reuse, R92 ;  /* 0x0000009a905c723c */ /* 0x080ff0000004185c */
[C---:B------:R-:W-:Y:S01]  /*b480*/  HMMA.16816.F32.BF16 R96, R140.reuse, R154, R96 ;  /* 0x0000009a8c60723c */ /* 0x040fe20000041860 */
[----:B------:R-:W2:Y:S07]  /*b490*/  LDSM.16.MT88.4 R152, [R235+0x2900] ;  /* 0x00290000eb98783b */ /* 0x000eae0000004200 */
[-C--:B------:R-:W-:Y:S08]  /*b4a0*/  HMMA.16816.F32.BF16 R100, R140, R148.reuse, R100 ;  /* 0x000000948c64723c */ /* 0x080ff00000041864 */
[C---:B------:R-:W-:Y:S08]  /*b4b0*/  HMMA.16816.F32.BF16 R104, R144.reuse, R148, R104 ;  /* 0x000000949068723c */ /* 0x040ff00000041868 */
[-C--:B------:R-:W-:Y:S08]  /*b4c0*/  HMMA.16816.F32.BF16 R108, R144, R150.reuse, R108 ;  /* 0x00000096906c723c */ /* 0x080ff0000004186c */
[C---:B------:R-:W-:Y:S01]  /*b4d0*/  HMMA.16816.F32.BF16 R112, R140.reuse, R150, R112 ;  /* 0x000000968c70723c */ /* 0x040fe20000041870 */
[----:B------:R-:W3:Y:S07]  /*b4e0*/  LDSM.16.MT88.4 R148, [R233+0x1100] ;  /* 0x00110000e994783b */ /* 0x000eee0000004200 */
[-C--:B--2---:R-:W-:Y:S08]  /*b4f0*/  HMMA.16816.F32.BF16 R116, R140, R152.reuse, R116 ;  /* 0x000000988c74723c */ /* 0x084ff00000041874 */
[C---:B------:R-:W-:Y:S08]  /*b500*/  HMMA.16816.F32.BF16 R120, R144.reuse, R152, R120 ;  /* 0x000000989078723c */ /* 0x040ff00000041878 */
[-C--:B------:R-:W-:Y:S01]  /*b510*/  HMMA.16816.F32.BF16 R124, R144, R154.reuse, R124 ;  /* 0x0000009a907c723c */ /* 0x080fe2000004187c */
[----:B------:R-:W2:Y:S07]  /*b520*/  LDSM.16.MT88.4 R144, [R234+0x1100] ;  /* 0x00110000ea90783b */ /* 0x000eae0000004200 */
[----:B------:R-:W-:Y:S01]  /*b530*/  HMMA.16816.F32.BF16 R128, R140, R154, R128 ;  /* 0x0000009a8c80723c */ /* 0x000fe20000041880 */
[----:B------:R-:W4:Y:S06]  /*b540*/  LDSM.16.MT88.4 R152, [R236+0x1100] ;  /* 0x00110000ec98783b */ /* 0x000f2c0000004200 */
[----:B------:R-:W-:Y:S01]  /*b550*/  F2FP.BF16.PACK_AB R142, R188, R221 ;  /* 0x000000ddbc8e723e */ /* 0x000fe200000010ff */
[----:B------:R-:W-:Y:S01]  /*b560*/  FADD.FTZ R221, R244, R136 ;  /* 0x00000088f4dd7221 */ /* 0x000fe20000010000 */
[-C--:B---3--:R-:W-:Y:S03]  /*b570*/  HMMA.16816.F32.BF16 R4, R132, R148.reuse, R4 ;  /* 0x000000948404723c */ /* 0x088fe60000041804 */
[----:B------:R-:W-:Y:S01]  /*b580*/  F2FP.BF16.PACK_AB R143, R213, R216 ;  /* 0x000000d8d58f723e */ /* 0x000fe200000010ff */
[----:B------:R-:W-:Y:S01]  /*b590*/  FADD.FTZ R136, R219, R0 ;  /* 0x00000000db887221 */ /* 0x000fe20000010000 */
[----:B------:R-:W-:Y:S01]  /*b5a0*/  F2FP.BF16.PACK_AB R140, R171, R201 ;  /* 0x000000c9ab8c723e */ /* 0x000fe200000010ff */
[----:B------:R-:W-:Y:S01]  /*b5b0*/  LDSM.16.MT88.4 R216, [R236+0x3900] ;  /* 0x00390000ecd8783b */ /* 0x000fe20000004200 */
[----:B------:R-:W-:Y:S01]  /*b5c0*/  F2FP.BF16.PACK_AB R141, R169, R202 ;  /* 0x000000caa98d723e */ /* 0x000fe200000010ff */
[----:B------:R-:W-:Y:S06]  /*b5d0*/  IMAD.MOV.U32 R0, RZ, RZ, R213 ;  /* 0x000000ffff007224 */ /* 0x000fec00078e00d5 */
[C---:B------:R-:W-:Y:S01]  /*b5e0*/  HMMA.16816.F32.BF16 R8, R140.reuse, R148, R8 ;  /* 0x000000948c08723c */ /* 0x040fe20000041808 */
[----:B------:R-:W-:Y:S07]  /*b5f0*/  LDSM.16.MT88.4 R212, [R234+0x3900] ;  /* 0x00390000ead4783b */ /* 0x000fee0000004200 */
[-C--:B------:R-:W-:Y:S08]  /*b600*/  HMMA.16816.F32.BF16 R12, R140, R150.reuse, R12 ;  /* 0x000000968c0c723c */ /* 0x080ff0000004180c */
[C---:B------:R-:W-:Y:S01]  /*b610*/  HMMA.16816.F32.BF16 R16, R132.reuse, R150, R16 ;  /* 0x000000968410723c */ /* 0x040fe20000041810 */
[----:B------:R-:W3:Y:S07]  /*b620*/  LDSM.16.MT88.4 R148, [R235+0x1100] ;  /* 0x00110000eb94783b */ /* 0x000eee0000004200 */
[-C--:B--2---:R-:W-:Y:S08]  /*b630*/  HMMA.16816.F32.BF16 R20, R132, R144.reuse, R20 ;  /* 0x000000908414723c */ /* 0x084ff00000041814 */
[C---:B------:R-:W-:Y:S08]  /*b640*/  HMMA.16816.F32.BF16 R24, R140.reuse, R144, R24 ;  /* 0x000000908c18723c */ /* 0x040ff00000041818 */
[-C--:B------:R-:W-:Y:S08]  /*b650*/  HMMA.16816.F32.BF16 R28, R140, R146.reuse, R28 ;  /* 0x000000928c1c723c */ /* 0x080ff0000004181c */
[C---:B------:R-:W-:Y:S01]  /*b660*/  HMMA.16816.F32.BF16 R32, R132.reuse, R146, R32 ;  /* 0x000000928420723c */ /* 0x040fe20000041820 */
[----:B------:R-:W2:Y:S07]  /*b670*/  LDSM.16.MT88.4 R144, [R234+0x3100] ;  /* 0x00310000ea90783b */ /* 0x000eae0000004200 */
[-C--:B----4-:R-:W-:Y:S08]  /*b680*/  HMMA.16816.F32.BF16 R36, R132, R152.reuse, R36 ;  /* 0x000000988424723c */ /* 0x090ff00000041824 */
[C---:B------:R-:W-:Y:S08]  /*b690*/  HMMA.16816.F32.BF16 R40, R140.reuse, R152, R40 ;  /* 0x000000988c28723c */ /* 0x040ff00000041828 */
[-C--:B------:R-:W-:Y:S08]  /*b6a0*/  HMMA.16816.F32.BF16 R44, R140, R154.reuse, R44 ;  /* 0x0000009a8c2c723c */ /* 0x080ff0000004182c */
[C---:B------:R-:W-:Y:S01]  /*b6b0*/  HMMA.16816.F32.BF16 R48, R132.reuse, R154, R48 ;  /* 0x0000009a8430723c */ /* 0x040fe20000041830 */
[----:B------:R-:W4:Y:S07]  /*b6c0*/  LDSM.16.MT88.4 R152, [R235+0x3100] ;  /* 0x00310000eb98783b */ /* 0x000f2e0000004200 */
[-C--:B---3--:R-:W-:Y:S08]  /*b6d0*/  HMMA.16816.F32.BF16 R52, R132, R148.reuse, R52 ;  /* 0x000000948434723c */ /* 0x088ff00000041834 */
[C---:B------:R-:W-:Y:S08]  /*b6e0*/  HMMA.16816.F32.BF16 R56, R140.reuse, R148, R56 ;  /* 0x000000948c38723c */ /* 0x040ff00000041838 */
[-C--:B------:R-:W-:Y:S08]  /*b6f0*/  HMMA.16816.F32.BF16 R60, R140, R150.reuse, R60 ;  /* 0x000000968c3c723c */ /* 0x080ff0000004183c */
[C---:B------:R-:W-:Y:S08]  /*b700*/  HMMA.16816.F32.BF16 R64, R132.reuse, R150, R64 ;  /* 0x000000968440723c */ /* 0x040ff00000041840 */
[-C--:B------:R-:W-:Y:S08]  /*b710*/  HMMA.16816.F32.BF16 R68, R132, R156.reuse, R68 ;  /* 0x0000009c8444723c */ /* 0x080ff00000041844 */
[C---:B------:R-:W-:Y:S08]  /*b720*/  HMMA.16816.F32.BF16 R72, R140.reuse, R156, R72 ;  /* 0x0000009c8c48723c */ /* 0x040ff00000041848 */
[-C--:B------:R-:W-:Y:S08]  /*b730*/  HMMA.16816.F32.BF16 R76, R140, R158.reuse, R76 ;  /* 0x0000009e8c4c723c */ /* 0x080ff0000004184c */
[C---:B------:R-:W-:Y:S01]  /*b740*/  HMMA.16816.F32.BF16 R80, R132.reuse, R158, R80 ;  /* 0x0000009e8450723c */ /* 0x040fe20000041850 */
[----:B------:R-:W3:Y:S07]  /*b750*/  LDSM.16.MT88.4 R156, [R233+0x1900] ;  /* 0x00190000e99c783b */ /* 0x000eee0000004200 */
[-C--:B--2---:R-:W-:Y:S08]  /*b760*/  HMMA.16816.F32.BF16 R84, R132, R144.reuse, R84 ;  /* 0x000000908454723c */ /* 0x084ff00000041854 */
[C---:B------:R-:W-:Y:S08]  /*b770*/  HMMA.16816.F32.BF16 R88, R140.reuse, R144, R88 ;  /* 0x000000908c58723c */ /* 0x040ff00000041858 */
[-C--:B------:R-:W-:Y:S08]  /*b780*/  HMMA.16816.F32.BF16 R92, R140, R146.reuse, R92 ;  /* 0x000000928c5c723c */ /* 0x080ff0000004185c */
[C---:B------:R-:W-:Y:S08]  /*b790*/  HMMA.16816.F32.BF16 R96, R132.reuse, R146, R96 ;  /* 0x000000928460723c */ /* 0x040ff00000041860 */
[-C--:B------:R-:W-:Y:S08]  /*b7a0*/  HMMA.16816.F32.BF16 R100, R132, R160.reuse, R100 ;  /* 0x000000a08464723c */ /* 0x080ff00000041864 */
[C---:B------:R-:W-:Y:S07]  /*b7b0*/  HMMA.16816.F32.BF16 R104, R140.reuse, R160, R104 ;  /* 0x000000a08c68723c */ /* 0x040fee0000041868 */
[----:B------:R-:W-:Y:S01]  /*b7c0*/  MOV R161, R188 ;  /* 0x000000bc00a17202 */ /* 0x000fe20000000f00 */
[-C--:B------:R-:W-:Y:S01]  /*b7d0*/  HMMA.16816.F32.BF16 R108, R140, R162.reuse, R108 ;  /* 0x000000a28c6c723c */ /* 0x080fe2000004186c */
[----:B------:R-:W2:Y:S07]  /*b7e0*/  LDSM.16.MT88.4 R188, [R236+0x1900] ;  /* 0x00190000ecbc783b */ /* 0x000eae0000004200 */
[C---:B------:R-:W-:Y:S08]  /*b7f0*/  HMMA.16816.F32.BF16 R112, R132.reuse, R162, R112 ;  /* 0x000000a28470723c */ /* 0x040ff00000041870 */
[-C--:B----4-:R-:W-:Y:S08]  /*b800*/  HMMA.16816.F32.BF16 R116, R132, R152.reuse, R116 ;  /* 0x000000988474723c */ /* 0x090ff00000041874 */
[C---:B------:R-:W-:Y:S08]  /*b810*/  HMMA.16816.F32.BF16 R120, R140.reuse, R152, R120 ;  /* 0x000000988c78723c */ /* 0x040ff00000041878 */
[-C--:B------:R-:W-:Y:S07]  /*b820*/  HMMA.16816.F32.BF16 R124, R140, R154.reuse, R124 ;  /* 0x0000009a8c7c723c */ /* 0x080fee000004187c */
[----:B------:R-:W-:Y:S01]  /*b830*/  FADD.FTZ R140, R248, R166 ;  /* 0x000000a6f88c7221 */ /* 0x000fe20000010000 */
[----:B------:R-:W-:Y:S01]  /*b840*/  HMMA.16816.F32.BF16 R128, R132, R154, R128 ;  /* 0x0000009a8480723c */ /* 0x000fe20000041880 */
[----:B------:R-:W-:Y:S01]  /*b850*/  F2FP.BF16.PACK_AB R141, R227, R228 ;  /* 0x000000e4e38d723e */ /* 0x000fe200000010ff */
[----:B------:R4:W5:Y:S02]  /*b860*/  LDL.LU R248, [R1+0x7c] ;  /* 0x00007c0001f87983 */ /* 0x0009640000300800 */
[----:B------:R-:W-:Y:S01]  /*b870*/  FADD.FTZ R222, R245, R140 ;  /* 0x0000008cf5de7221 */ /* 0x000fe20000010000 */
[----:B------:R-:W-:Y:S01]  /*b880*/  F2FP.BF16.PACK_AB R140, R229, R230 ;  /* 0x000000e6e58c723e */ /* 0x000fe200000010ff */
[----:B------:R4:W5:Y:S01]  /*b890*/  LDL.LU R247, [R1+0x78] ;  /* 0x0000780001f77983 */ /* 0x0009620000300800 */
[----:B------:R-:W-:Y:S02]  /*b8a0*/  F2FP.BF16.PACK_AB R132, R196, R239 ;  /* 0x000000efc484723e */ /* 0x000fe400000010ff */
[----:B------:R-:W-:Y:S01]  /*b8b0*/  F2FP.BF16.PACK_AB R133, R195, R177 ;  /* 0x000000b1c385723e */ /* 0x000fe200000010ff */
[----:B------:R4:W5:Y:S02]  /*b8c0*/  LDL.LU R246, [R1+0x74] ;  /* 0x0000740001f67983 */ /* 0x0009640000300800 */
[----:B------:R-:W-:Y:S02]  /*b8d0*/  F2FP.BF16.PACK_AB R134, R168, R193 ;  /* 0x000000c1a886723e */ /* 0x000fe400000010ff */
[----:B------:R-:W-:Y:S01]  /*b8e0*/  F2FP.BF16.PACK_AB R135, R231, R252 ;  /* 0x000000fce787723e */ /* 0x000fe200000010ff */
[----:B------:R4:W5:Y:S01]  /*b8f0*/  LDL.LU R245, [R1+0x70] ;  /* 0x0000700001f57983 */ /* 0x0009620000300800 */
[----:B------:R-:W-:Y:S02]  /*b900*/  F2FP.BF16.PACK_AB R142, R225, R226 ;  /* 0x000000e2e18e723e */ /* 0x000fe400000010ff */
[----:B-1----:R-:W-:Y:S01]  /*b910*/  F2FP.BF16.PACK_AB R143, R223, R224 ;  /* 0x000000e0df8f723e */ /* 0x002fe200000010ff */
[----:B------:R4:W5:Y:S02]  /*b920*/  LDL.LU R244, [R1+0x6c] ;  /* 0x00006c0001f47983 */ /* 0x0009640000300800 */
[-C--:B---3--:R-:W-:Y:S02]  /*b930*/  HMMA.16816.F32.BF16 R148, R132, R156.reuse, R4 ;  /* 0x0000009c8494723c */ /* 0x088fe40000041804 */
[----:B------:R-:W1:Y:S06]  /*b940*/  LDSM.16.MT88.4 R4, [R235+0x3900] ;  /* 0x00390000eb04783b */ /* 0x000e6c0000004200 */
[C---:B------:R-:W-:Y:S02]  /*b950*/  HMMA.16816.F32.BF16 R144, R140.reuse, R156, R8 ;  /* 0x0000009c8c90723c */ /* 0x040fe40000041808 */
[----:B------:R4:W5:Y:S05]  /*b960*/  LDL.LU R243, [R1+0x68] ;  /* 0x0000680001f37983 */ /* 0x00096a0000300800 */
[----:B------:R-:W-:Y:S01]  /*b970*/  MOV R9, R161 ;  /* 0x000000a100097202 */ /* 0x000fe20000000f00 */
[-C--:B------:R-:W-:Y:S01]  /*b980*/  HMMA.16816.F32.BF16 R152, R140, R158.reuse, R12 ;  /* 0x0000009e8c98723c */ /* 0x080fe2000004180c */
[----:B------:R-:W-:Y:S03]  /*b990*/  MOV R10, R176 ;  /* 0x000000b0000a7202 */ /* 0x000fe60000000f00 */
[----:B------:R-:W-:Y:S02]  /*b9a0*/  MOV R11, R200 ;  /* 0x000000c8000b7202 */ /* 0x000fe40000000f00 */
[----:B------:R-:W-:Y:S02]  /*b9b0*/  MOV R8, R197 ;  /* 0x000000c500087202 */ /* 0x000fe40000000f00 */
[C---:B------:R-:W-:Y:S01]  /*b9c0*/  HMMA.16816.F32.BF16 R156, R132.reuse, R158, R16 ;  /* 0x0000009e849c723c */ /* 0x040fe20000041810 */
[----:B------:R-:W-:Y:S03]  /*b9d0*/  MOV R15, R168 ;  /* 0x000000a8000f7202 */ /* 0x000fe60000000f00 */
[----:B------:R-:W-:Y:S01]  /*b9e0*/  MOV R14, R193 ;  /* 0x000000c1000e7202 */ /* 0x000fe20000000f00 */
[----:B------:R-:W-:Y:S01]  /*b9f0*/  FADD.FTZ R8, R8, R222 ;  /* 0x000000de08087221 */ /* 0x000fe20000010000 */
[----:B------:R-:W-:Y:S02]  /*ba00*/  MOV R12, R182 ;  /* 0x000000b6000c7202 */ /* 0x000fe40000000f00 */
[-C--:B------:R-:W-:Y:S01]  /*ba10*/  HMMA.16816.F32.BF16 R160, R132, R172.reuse, R20 ;  /* 0x000000ac84a0723c */ /* 0x080fe20000041814 */
[----:B------:R-:W-:Y:S03]  /*ba20*/  MOV R18, R177 ;  /* 0x000000b100127202 */ /* 0x000fe60000000f00 */
[----:B------:R-:W-:Y:S02]  /*ba30*/  MOV R16, R179 ;  /* 0x000000b300107202 */ /* 0x000fe40000000f00 */
[----:B------:R-:W-:Y:S01]  /*ba40*/  MOV R17, R181 ;  /* 0x000000b500117202 */ /* 0x000fe20000000f00 */
[----:B------:R-:W-:Y:S01]  /*ba50*/  IMAD.MOV.U32 R20, RZ, RZ, R169 ;  /* 0x000000ffff147224 */ /* 0x000fe200078e00a9 */
[----:B------:R-:W-:Y:S02]  /*ba60*/  MOV R21, R167 ;  /* 0x000000a700157202 */ /* 0x000fe40000000f00 */
[C---:B------:R-:W-:Y:S02]  /*ba70*/  HMMA.16816.F32.BF16 R164, R140.reuse, R172, R24 ;  /* 0x000000ac8ca4723c */ /* 0x040fe40000041818 */
[----:B------:R-:W-:Y:S02]  /*ba80*/  MOV R22, R178 ;  /* 0x000000b200167202 */ /* 0x000fe40000000f00 */
[----:B------:R-:W-:Y:S02]  /*ba90*/  MOV R23, R180 ;  /* 0x000000b400177202 */ /* 0x000fe40000000f00 */
[----:B------:R-:W-:Y:S02]  /*baa0*/  MOV R13, R195 ;  /* 0x000000c3000d7202 */ /* 0x000fe40000000f00 */
[----:B------:R-:W-:Y:S04]  /*bab0*/  MOV R27, R171 ;  /* 0x000000ab001b7202 */ /* 0x000fe80000000f00 */
[----:B------:R-:W-:Y:S02]  /*bac0*/  MOV R26, R170 ;  /* 0x000000aa001a7202 */ /* 0x000fe40000000f00 */
[-C--:B------:R-:W-:Y:S01]  /*bad0*/  HMMA.16816.F32.BF16 R168, R140, R174.reuse, R28 ;  /* 0x000000ae8ca8723c */ /* 0x080fe2000004181c */
[----:B------:R-:W-:Y:S02]  /*bae0*/  MOV R19, R196 ;  /* 0x000000c400137202 */ /* 0x000fe40000000f00 */
[----:B------:R-:W-:Y:S02]  /*baf0*/  MOV R25, R203 ;  /* 0x000000cb00197202 */ /* 0x000fe40000000f00 */
[----:B------:R-:W-:Y:S02]  /*bb00*/  MOV R24, R202 ;  /* 0x000000ca00187202 */ /* 0x000fe40000000f00 */
[----:B------:R-:W-:Y:S01]  /*bb10*/  MOV R31, R201 ;  /* 0x000000c9001f7202 */ /* 0x000fe20000000f00 */
[C---:B------:R-:W-:Y:S01]  /*bb20*/  HMMA.16816.F32.BF16 R172, R132.reuse, R174, R32 ;  /* 0x000000ae84ac723c */ /* 0x040fe20000041820 */
[----:B------:R-:W-:Y:S03]  /*bb30*/  MOV R30, R199 ;  /* 0x000000c7001e7202 */ /* 0x000fe60000000f00 */
[----:B------:R-:W-:Y:S01]  /*bb40*/  IMAD.MOV.U32 R29, RZ, RZ, R198 ;  /* 0x000000ffff1d7224 */ /* 0x000fe200078e00c6 */
[----:B------:R-:W-:Y:S02]  /*bb50*/  MOV R28, R194 ;  /* 0x000000c2001c7202 */ /* 0x000fe40000000f00 */
[----:B------:R-:W-:Y:S01]  /*bb60*/  IMAD.MOV.U32 R34, RZ, RZ, R186 ;  /* 0x000000ffff227224 */ /* 0x000fe200078e00ba */
[-C--:B--2---:R-:W-:Y:S01]  /*bb70*/  HMMA.16816.F32.BF16 R176, R132, R188.reuse, R36 ;  /* 0x000000bc84b0723c */ /* 0x084fe20000041824 */
[----:B------:R-:W-:Y:S03]  /*bb80*/  MOV R32, R192 ;  /* 0x000000c000207202 */ /* 0x000fe60000000f00 */
[----:B------:R-:W-:Y:S02]  /*bb90*/  MOV R33, R187 ;  /* 0x000000bb00217202 */ /* 0x000fe40000000f00 */
[----:B------:R-:W-:Y:S02]  /*bba0*/  MOV R35, R185 ;  /* 0x000000b900237202 */ /* 0x000fe40000000f00 */
[C---:B------:R-:W-:Y:S01]  /*bbb0*/  HMMA.16816.F32.BF16 R180, R140.reuse, R188, R40 ;  /* 0x000000bc8cb4723c */ /* 0x040fe20000041828 */
[----:B------:R-:W-:Y:S04]  /*bbc0*/  MOV R39, R184 ;  /* 0x000000b800277202 */ /* 0x000fe80000000f00 */
[----:B------:R-:W-:Y:S02]  /*bbd0*/  MOV R38, R39 ;  /* 0x0000002700267202 */ /* 0x000fe40000000f00 */
[----:B------:R-:W-:Y:S01]  /*bbe0*/  MOV R39, R32 ;  /* 0x0000002000277202 */ /* 0x000fe20000000f00 */
[-C--:B------:R-:W-:Y:S01]  /*bbf0*/  HMMA.16816.F32.BF16 R184, R140, R190.reuse, R44 ;  /* 0x000000be8cb8723c */ /* 0x080fe2000004182c */
[----:B------:R-:W-:Y:S03]  /*bc00*/  MOV R32, R33 ;  /* 0x0000002100207202 */ /* 0x000fe60000000f00 */
[----:B------:R-:W-:Y:S02]  /*bc10*/  MOV R33, R34 ;  /* 0x0000002200217202 */ /* 0x000fe40000000f00 */
[----:B------:R-:W-:Y:S02]  /*bc20*/  MOV R34, R35 ;  /* 0x0000002300227202 */ /* 0x000fe40000000f00 */
[C---:B------:R-:W-:Y:S01]  /*bc30*/  HMMA.16816.F32.BF16 R188, R132.reuse, R190, R48 ;  /* 0x000000be84bc723c */ /* 0x040fe20000041830 */
[----:B------:R-:W-:Y:S03]  /*bc40*/  MOV R35, R28 ;  /* 0x0000001c00237202 */ /* 0x000fe60000000f00 */
[----:B------:R-:W-:Y:S01]  /*bc50*/  IMAD.MOV.U32 R28, RZ, RZ, R29 ;  /* 0x000000ffff1c7224 */ /* 0x000fe200078e001d */
        /* <DEDUP_REMOVED lines=8> */
[----:B------:R-:W-:Y:S02]  /*bce0*/  MOV R27, R20 ;  /* 0x00000014001b7202 */ /* 0x000fe40000000f00 */
[----:B------:R-:W-:Y:S01]  /*bcf0*/  MOV R20, R21 ;  /* 0x0000001500147202 */ /* 0x000fe20000000f00 */
[----:B------:R-:W-:Y:S01]  /*bd00*/  IMAD.MOV.U32 R21, RZ, RZ, R22 ;  /* 0x000000ffff157224 */ /* 0x000fe200078e0016 */
[-C--:B------:R-:W-:Y:S01]  /*bd10*/  HMMA.16816.F32.BF16 R200, R140, R206.reuse, R60 ;  /* 0x000000ce8cc8723c */ /* 0x080fe2000004183c */
[----:B------:R-:W-:Y:S03]  /*bd20*/  MOV R22, R23 ;  /* 0x0000001700167202 */ /* 0x000fe60000000f00 */
[----:B------:R-:W-:Y:S02]  /*bd30*/  MOV R23, R16 ;  /* 0x0000001000177202 */ /* 0x000fe40000000f00 */
[----:B------:R-:W-:Y:S02]  /*bd40*/  MOV R16, R17 ;  /* 0x0000001100107202 */ /* 0x000fe40000000f00 */
[----:B------:R-:W-:Y:S01]  /*bd50*/  MOV R17, R12 ;  /* 0x0000000c00117202 */ /* 0x000fe20000000f00 */
[C---:B------:R-:W-:Y:S03]  /*bd60*/  HMMA.16816.F32.BF16 R204, R132.reuse, R206, R64 ;  /* 0x000000ce84cc723c */ /* 0x040fe60000041840 */
[----:B------:R-:W-:Y:S02]  /*bd70*/  MOV R12, R9 ;  /* 0x00000009000c7202 */ /* 0x000fe40000000f00 */
[----:B------:R-:W-:Y:S02]  /*bd80*/  MOV R9, R0 ;  /* 0x0000000000097202 */ /* 0x000fe40000000f00 */
[----:B------:R-:W-:Y:S01]  /*bd90*/  MOV R0, R3 ;  /* 0x0000000300007202 */ /* 0x000fe20000000f00 */
[----:B------:R-:W-:Y:S01]  /*bda0*/  FADD.FTZ R3, R242, R221 ;  /* 0x000000ddf2037221 */ /* 0x000fe20000010000 */
[----:B------:R-:W-:Y:S01]  /*bdb0*/  MOV R37, R38 ;  /* 0x0000002600257202 */ /* 0x000fe20000000f00 */
[-C--:B------:R-:W-:Y:S01]  /*bdc0*/  HMMA.16816.F32.BF16 R68, R132, R208.reuse, R68 ;  /* 0x000000d08444723c */ /* 0x080fe20000041844 */
[----:B------:R4:W5:Y:S01]  /*bdd0*/  LDL.LU R242, [R1+0x64] ;  /* 0x0000640001f27983 */ /* 0x0009620000300800 */
[----:B------:R-:W-:Y:S01]  /*bde0*/  MOV R38, R39 ;  /* 0x0000002700267202 */ /* 0x000fe20000000f00 */
[----:B------:R-:W-:Y:S01]  /*bdf0*/  IMAD.MOV.U32 R39, RZ, RZ, R32 ;  /* 0x000000ffff277224 */ /* 0x000fe200078e0020 */
[----:B------:R-:W-:Y:S01]  /*be00*/  MOV R32, R33 ;  /* 0x0000002100207202 */ /* 0x000fe20000000f00 */
[----:B------:R-:W-:Y:S01]  /*be10*/  FADD.FTZ R3, R238, R3 ;  /* 0x00000003ee037221 */ /* 0x000fe20000010000 */
[----:B------:R-:W-:Y:S02]  /*be20*/  MOV R33, R34 ;  /* 0x0000002200217202 */ /* 0x000fe40000000f00 */
[----:B------:R-:W-:Y:S01]  /*be30*/  MOV R34, R35 ;  /* 0x0000002300227202 */ /* 0x000fe20000000f00 */
[C---:B------:R-:W-:Y:S03]  /*be40*/  HMMA.16816.F32.BF16 R72, R140.reuse, R208, R72 ;  /* 0x000000d08c48723c */ /* 0x040fe60000041848 */
[----:B------:R-:W-:Y:S01]  /*be50*/  MOV R35, R28 ;  /* 0x0000001c00237202 */ /* 0x000fe20000000f00 */
[----:B------:R-:W-:Y:S01]  /*be60*/  FADD.FTZ R10, R10, R3 ;  /* 0x000000030a0a7221 */ /* 0x000fe20000010000 */
[----:B------:R-:W-:Y:S02]  /*be70*/  MOV R28, R29 ;  /* 0x0000001d001c7202 */ /* 0x000fe40000000f00 */
[----:B------:R-:W-:Y:S01]  /*be80*/  MOV R29, R30 ;  /* 0x0000001e001d7202 */ /* 0x000fe20000000f00 */
[-C--:B------:R-:W-:Y:S01]  /*be90*/  HMMA.16816.F32.BF16 R76, R140, R210.reuse, R76 ;  /* 0x000000d28c4c723c */ /* 0x080fe2000004184c */
[----:B------:R-:W-:Y:S03]  /*bea0*/  MOV R30, R31 ;  /* 0x0000001f001e7202 */ /* 0x000fe60000000f00 */
[----:B------:R-:W-:Y:S02]  /*beb0*/  MOV R31, R24 ;  /* 0x00000018001f7202 */ /* 0x000fe40000000f00 */
[----:B------:R-:W-:Y:S01]  /*bec0*/  MOV R24, R25 ;  /* 0x0000001900187202 */ /* 0x000fe20000000f00 */
[----:B------:R-:W-:Y:S01]  /*bed0*/  IMAD.MOV.U32 R25, RZ, RZ, R26 ;  /* 0x000000ffff197224 */ /* 0x000fe200078e001a */
[----:B------:R-:W-:Y:S01]  /*bee0*/  MOV R26, R27 ;  /* 0x0000001b001a7202 */ /* 0x000fe20000000f00 */
[C---:B------:R-:W-:Y:S03]  /*bef0*/  HMMA.16816.F32.BF16 R80, R132.reuse, R210, R80 ;  /* 0x000000d28450723c */ /* 0x040fe60000041850 */
[----:B------:R-:W-:Y:S02]  /*bf00*/  MOV R27, R20 ;  /* 0x00000014001b7202 */ /* 0x000fe40000000f00 */
[----:B------:R-:W-:Y:S02]  /*bf10*/  MOV R20, R21 ;  /* 0x0000001500147202 */ /* 0x000fe40000000f00 */
[----:B------:R-:W-:Y:S01]  /*bf20*/  MOV R21, R22 ;  /* 0x0000001600157202 */ /* 0x000fe20000000f00 */
[-C--:B------:R-:W-:Y:S01]  /*bf30*/  HMMA.16816.F32.BF16 R84, R132, R212.reuse, R84 ;  /* 0x000000d48454723c */ /* 0x080fe20000041854 */
[----:B------:R-:W-:Y:S03]  /*bf40*/  MOV R22, R23 ;  /* 0x0000001700167202 */ /* 0x000fe60000000f00 */
[----:B------:R-:W-:Y:S02]  /*bf50*/  MOV R23, R16 ;  /* 0x0000001000177202 */ /* 0x000fe40000000f00 */
[----:B------:R-:W-:Y:S02]  /*bf60*/  MOV R16, R17 ;  /* 0x0000001100107202 */ /* 0x000fe40000000f00 */
[----:B------:R-:W-:Y:S01]  /*bf70*/  MOV R17, R12 ;  /* 0x0000000c00117202 */ /* 0x000fe20000000f00 */
[C---:B------:R-:W-:Y:S03]  /*bf80*/  HMMA.16816.F32.BF16 R88, R140.reuse, R212, R88 ;  /* 0x000000d48c58723c */ /* 0x040fe60000041858 */
[----:B------:R-:W-:Y:S01]  /*bf90*/  MOV R12, R9 ;  /* 0x00000009000c7202 */ /* 0x000fe20000000f00 */
[----:B------:R-:W-:Y:S01]  /*bfa0*/  IMAD.MOV.U32 R9, RZ, RZ, R0 ;  /* 0x000000ffff097224 */ /* 0x000fe200078e0000 */
[----:B------:R-:W-:Y:S01]  /*bfb0*/  MOV R36, R37 ;  /* 0x0000002500247202 */ /* 0x000fe20000000f00 */
[----:B------:R-:W-:Y:S01]  /*bfc0*/  FADD.FTZ R0, R241, R220 ;  /* 0x000000dcf1007221 */ /* 0x000fe20000010000 */
[----:B------:R-:W-:Y:S01]  /*bfd0*/  MOV R37, R38 ;  /* 0x0000002600257202 */ /* 0x000fe20000000f00 */
[----:B------:R4:W5:Y:S01]  /*bfe0*/  LDL.LU R241, [R1+0x60] ;  /* 0x0000600001f17983 */ /* 0x0009620000300800 */
[----:B------:R-:W-:Y:S01]  /*bff0*/  MOV R38, R39 ;  /* 0x0000002700267202 */ /* 0x000fe20000000f00 */
[-C--:B------:R-:W-:Y:S02]  /*c000*/  HMMA.16816.F32.BF16 R92, R140, R214.reuse, R92 ;  /* 0x000000d68c5c723c */ /* 0x080fe4000004185c */
[----:B------:R-:W-:Y:S01]  /*c010*/  FADD.FTZ R0, R237, R0 ;  /* 0x00000000ed007221 */ /* 0x000fe20000010000 */
[----:B------:R-:W-:Y:S02]  /*c020*/  MOV R39, R32 ;  /* 0x0000002000277202 */ /* 0x000fe40000000f00 */
[----:B------:R-:W-:Y:S01]  /*c030*/  MOV R32, R33 ;  /* 0x0000002100207202 */ /* 0x000fe20000000f00 */
[----:B------:R-:W-:Y:S01]  /*c040*/  FADD.FTZ R9, R9, R0 ;  /* 0x0000000009097221 */ /* 0x000fe20000010000 */
[----:B------:R-:W-:Y:S01]  /*c050*/  MOV R33, R34 ;  /* 0x0000002200217202 */ /* 0x000fe20000000f00 */
[C---:B------:R-:W-:Y:S01]  /*c060*/  HMMA.16816.F32.BF16 R96, R132.reuse, R214, R96 ;  /* 0x000000d68460723c */ /* 0x040fe20000041860 */
[----:B------:R-:W-:Y:S03]  /*c070*/  MOV R34, R35 ;  /* 0x0000002300227202 */ /* 0x000fe60000000f00 */
[----:B------:R-:W-:Y:S02]  /*c080*/  MOV R35, R28 ;  /* 0x0000001c00237202 */ /* 0x000fe40000000f00 */
[----:B------:R-:W-:Y:S01]  /*c090*/  MOV R28, R29 ;  /* 0x0000001d001c7202 */ /* 0x000fe20000000f00 */
[----:B------:R-:W-:Y:S01]  /*c0a0*/  IMAD.MOV.U32 R29, RZ, RZ, R30 ;  /* 0x000000ffff1d7224 */ /* 0x000fe200078e001e */
[----:B------:R-:W-:Y:S01]  /*c0b0*/  MOV R30, R31 ;  /* 0x0000001f001e7202 */ /* 0x000fe20000000f00 */
[-C--:B------:R-:W-:Y:S03]  /*c0c0*/  HMMA.16816.F32.BF16 R100, R132, R216.reuse, R100 ;  /* 0x000000d88464723c */ /* 0x080fe60000041864 */
[----:B------:R-:W-:Y:S02]  /*c0d0*/  MOV R31, R24 ;  /* 0x00000018001f7202 */ /* 0x000fe40000000f00 */
[----:B------:R-:W-:Y:S02]  /*c0e0*/  MOV R24, R25 ;  /* 0x0000001900187202 */ /* 0x000fe40000000f00 */
[----:B------:R-:W-:Y:S01]  /*c0f0*/  MOV R25, R26 ;  /* 0x0000001a00197202 */ /* 0x000fe20000000f00 */
[C---:B------:R-:W-:Y:S01]  /*c100*/  HMMA.16816.F32.BF16 R104, R140.reuse, R216, R104 ;  /* 0x000000d88c68723c */ /* 0x040fe20000041868 */
[----:B------:R-:W-:Y:S03]  /*c110*/  MOV R26, R27 ;  /* 0x0000001b001a7202 */ /* 0x000fe60000000f00 */
[----:B------:R-:W-:Y:S02]  /*c120*/  MOV R27, R20 ;  /* 0x00000014001b7202 */ /* 0x000fe40000000f00 */
[----:B------:R-:W-:Y:S02]  /*c130*/  MOV R20, R21 ;  /* 0x0000001500147202 */ /* 0x000fe40000000f00 */
[----:B------:R-:W-:Y:S01]  /*c140*/  MOV R21, R22 ;  /* 0x0000001600157202 */ /* 0x000fe20000000f00 */
[-C--:B------:R-:W-:Y:S03]  /*c150*/  HMMA.16816.F32.BF16 R108, R140, R218.reuse, R108 ;  /* 0x000000da8c6c723c */ /* 0x080fe6000004186c */
[----:B------:R-:W-:Y:S01]  /*c160*/  MOV R22, R23 ;  /* 0x0000001700167202 */ /* 0x000fe20000000f00 */
[----:B------:R-:W-:Y:S01]  /*c170*/  IMAD.MOV.U32 R23, RZ, RZ, R16 ;  /* 0x000000ffff177224 */ /* 0x000fe200078e0010 */
[----:B------:R-:W-:Y:S02]  /*c180*/  MOV R16, R17 ;  /* 0x0000001100107202 */ /* 0x000fe40000000f00 */
[----:B------:R-:W-:Y:S01]  /*c190*/  MOV R17, R12 ;  /* 0x0000000c00117202 */ /* 0x000fe20000000f00 */
[----:B------:R-:W-:Y:S01]  /*c1a0*/  FADD.FTZ R12, R240, R136 ;  /* 0x00000088f00c7221 */ /* 0x000fe20000010000 */
[----:B------:R-:W-:Y:S01]  /*c1b0*/  MOV R43, R36 ;  /* 0x00000024002b7202 */ /* 0x000fe20000000f00 */
[----:B------:R4:W5:Y:S01]  /*c1c0*/  LDL.LU R240, [R1+0x5c] ;  /* 0x00005c0001f07983 */ /* 0x0009620000300800 */
[C---:B------:R-:W-:Y:S01]  /*c1d0*/  HMMA.16816.F32.BF16 R112, R132.reuse, R218, R112 ;  /* 0x000000da8470723c */ /* 0x040fe20000041870 */
[----:B------:R-:W-:Y:S01]  /*c1e0*/  FADD.FTZ R12, R232, R12 ;  /* 0x0000000ce80c7221 */ /* 0x000fe20000010000 */
[----:B------:R-:W-:Y:S01]  /*c1f0*/  MOV R36, R37 ;  /* 0x0000002500247202 */ /* 0x000fe20000000f00 */
[----:B------:R-:W-:Y:S01]  /*c200*/  FADD.FTZ R8, R43, R8 ;  /* 0x000000082b087221 */ /* 0x000fe20000010000 */
[----:B------:R-:W-:Y:S02]  /*c210*/  MOV R37, R38 ;  /* 0x0000002600257202 */ /* 0x000fe40000000f00 */
[----:B------:R-:W-:Y:S01]  /*c220*/  MOV R38, R39 ;  /* 0x0000002700267202 */ /* 0x000fe20000000f00 */
[----:B------:R-:W-:Y:S01]  /*c230*/  FADD.FTZ R11, R11, R8 ;  /* 0x000000080b0b7221 */ /* 0x000fe20000010000 */
[----:B------:R-:W-:Y:S01]  /*c240*/  MOV R39, R32 ;  /* 0x0000002000277202 */ /* 0x000fe20000000f00 */
[----:B------:R-:W-:Y:S01]  /*c250*/  FADD.FTZ R8, R36, R12 ;  /* 0x0000000c24087221 */ /* 0x000fe20000010000 */
[-C--:B-1----:R-:W-:Y:S02]  /*c260*/  HMMA.16816.F32.BF16 R116, R132, R4.reuse, R116 ;  /* 0x000000048474723c */ /* 0x082fe40000041874 */
[----:B------:R-:W-:Y:S01]  /*c270*/  FADD.FTZ R3, R37, R11 ;  /* 0x0000000b25037221 */ /* 0x000fe20000010000 */
[----:B------:R-:W-:Y:S01]  /*c280*/  MOV R32, R33 ;  /* 0x0000002100207202 */ /* 0x000fe20000000f00 */
[----:B------:R-:W-:Y:S01]  /*c290*/  FADD.FTZ R0, R38, R10 ;  /* 0x0000000a26007221 */ /* 0x000fe20000010000 */
[----:B------:R-:W-:Y:S01]  /*c2a0*/  MOV R33, R34 ;  /* 0x0000002200217202 */ /* 0x000fe20000000f00 */
[----:B------:R-:W-:Y:S01]  /*c2b0*/  IMAD.MOV.U32 R34, RZ, RZ, R35 ;  /* 0x000000ffff227224 */ /* 0x000fe200078e0023 */
[----:B------:R-:W-:Y:S01]  /*c2c0*/  MOV R35, R28 ;  /* 0x0000001c00237202 */ /* 0x000fe20000000f00 */
[----:B------:R-:W-:Y:S01]  /*c2d0*/  FADD.FTZ R12, R39, R9 ;  /* 0x00000009270c7221 */ /* 0x000fe20000010000 */
[----:B------:R-:W-:Y:S01]  /*c2e0*/  MOV R28, R29 ;  /* 0x0000001d001c7202 */ /* 0x000fe20000000f00 */
[C---:B------:R-:W-:Y:S02]  /*c2f0*/  HMMA.16816.F32.BF16 R120, R140.reuse, R4, R120 ;  /* 0x000000048c78723c */ /* 0x040fe40000041878 */
[----:B------:R-:W-:Y:S01]  /*c300*/  FADD.FTZ R10, R33, R3 ;  /* 0x00000003210a7221 */ /* 0x000fe20000010000 */
[----:B------:R-:W-:Y:S01]  /*c310*/  MOV R29, R30 ;  /* 0x0000001e001d7202 */ /* 0x000fe20000000f00 */
[----:B------:R-:W-:Y:S01]  /*c320*/  FADD.FTZ R11, R32, R8 ;  /* 0x00000008200b7221 */ /* 0x000fe20000010000 */
[----:B------:R-:W-:Y:S01]  /*c330*/  MOV R30, R31 ;  /* 0x0000001f001e7202 */ /* 0x000fe20000000f00 */
[----:B------:R-:W-:Y:S01]  /*c340*/  FADD.FTZ R9, R34, R0 ;  /* 0x0000000022097221 */ /* 0x000fe20000010000 */
[----:B------:R-:W-:Y:S01]  /*c350*/  MOV R31, R24 ;  /* 0x00000018001f7202 */ /* 0x000fe20000000f00 */
[----:B------:R-:W-:Y:S01]  /*c360*/  FADD.FTZ R8, R35, R12 ;  /* 0x0000000c23087221 */ /* 0x000fe20000010000 */
[----:B------:R-:W-:Y:S01]  /*c370*/  MOV R24, R25 ;  /* 0x0000001900187202 */ /* 0x000fe20000000f00 */
[-C--:B------:R-:W-:Y:S02]  /*c380*/  HMMA.16816.F32.BF16 R124, R140, R6.reuse, R124 ;  /* 0x000000068c7c723c */ /* 0x080fe4000004187c */
[----:B------:R-:W-:Y:S01]  /*c390*/  FADD.FTZ R0, R29, R10 ;  /* 0x0000000a1d007221 */ /* 0x000fe20000010000 */
[----:B------:R-:W-:Y:S01]  /*c3a0*/  MOV R25, R26 ;  /* 0x0000001a00197202 */ /* 0x000fe20000000f00 */
[----:B------:R-:W-:Y:S01]  /*c3b0*/  FADD.FTZ R3, R28, R11 ;  /* 0x0000000b1c037221 */ /* 0x000fe20000010000 */
[----:B------:R-:W-:Y:S01]  /*c3c0*/  MOV R26, R27 ;  /* 0x0000001b001a7202 */ /* 0x000fe20000000f00 */
[----:B------:R-:W-:Y:S01]  /*c3d0*/  FADD.FTZ R11, R30, R9 ;  /* 0x000000091e0b7221 */ /* 0x000fe20000010000 */
[----:B------:R-:W-:Y:S01]  /*c3e0*/  MOV R27, R20 ;  /* 0x00000014001b7202 */ /* 0x000fe20000000f00 */
[----:B------:R-:W-:Y:S01]  /*c3f0*/  IMAD.MOV.U32 R20, RZ, RZ, R21 ;  /* 0x000000ffff147224 */ /* 0x000fe200078e0015 */
[----:B------:R-:W-:Y:S01]  /*c400*/  MOV R21, R22 ;  /* 0x0000001600157202 */ /* 0x000fe20000000f00 */
[----:B------:R-:W-:Y:S02]  /*c410*/  HMMA.16816.F32.BF16 R128, R132, R6, R128 ;  /* 0x000000068480723c */ /* 0x000fe40000041880 */
[----:B------:R-:W-:Y:S01]  /*c420*/  FADD.FTZ R10, R31, R8 ;  /* 0x000000081f0a7221 */ /* 0x000fe20000010000 */
[----:B------:R-:W-:Y:S01]  /*c430*/  MOV R22, R23 ;  /* 0x0000001700167202 */ /* 0x000fe20000000f00 */
[----:B------:R-:W-:Y:S01]  /*c440*/  FADD.FTZ R8, R25, R0 ;  /* 0x0000000019087221 */ /* 0x000fe20000010000 */
[----:B------:R-:W-:Y:S01]  /*c450*/  MOV R23, R16 ;  /* 0x0000001000177202 */ /* 0x000fe20000000f00 */
[----:B------:R-:W-:Y:S01]  /*c460*/  FADD.FTZ R9, R24, R3 ;  /* 0x0000000318097221 */ /* 0x000fe20000010000 */
[----:B------:R-:W-:Y:S01]  /*c470*/  MOV R16, R17 ;  /* 0x0000001100107202 */ /* 0x000fe20000000f00 */
[----:B------:R-:W-:Y:S01]  /*c480*/  FADD.FTZ R4, R26, R11 ;  /* 0x0000000b1a047221 */ /* 0x000fe20000010000 */
[----:B------:R-:W-:Y:S02]  /*c490*/  MOV R17, R239 ;  /* 0x000000ef00117202 */ /* 0x000fe40000000f00 */
[----:B------:R4:W5:Y:S01]  /*c4a0*/  LDL.LU R239, [R1+0x58] ;  /* 0x0000580001ef7983 */ /* 0x0009620000300800 */
[----:B------:R-:W-:Y:S01]  /*c4b0*/  FADD.FTZ R3, R27, R10 ;  /* 0x0000000a1b037221 */ /* 0x000fe20000010000 */
[----:B------:R-:W-:Y:S01]  /*c4c0*/  MOV R141, R2 ;  /* 0x00000002008d7202 */ /* 0x000fe20000000f00 */
[----:B------:R-:W-:Y:S01]  /*c4d0*/  FADD.FTZ R10, R21, R8 ;  /* 0x00000008150a7221 */ /* 0x000fe20000010000 */
        /* <DEDUP_REMOVED lines=9> */
[----:B------:R-:W-:Y:S02]  /*c570*/  FADD.FTZ R8, R16, R0 ;  /* 0x0000000010087221 */ /* 0x000fe40000010000 */
        /* <DEDUP_REMOVED lines=9> */
[----:B------:R-:W-:Y:S01]  /*c610*/  FADD.FTZ R4, R231, R4 ;  /* 0x00000004e7047221 */ /* 0x000fe20000010000 */
[----:B------:R-:W-:Y:S01]  /*c620*/  STL [R1+0x3c], R5 ;  /* 0x00003c0501007387 */ /* 0x000fe20000100800 */
[----:B------:R-:W-:Y:S02]  /*c630*/  FADD.FTZ R3, R226, R3 ;  /* 0x00000003e2037221 */ /* 0x000fe40000010000 */
[----:B------:R-:W-:Y:S01]  /*c640*/  FADD.FTZ R0, R227, R8 ;  /* 0x00000008e3007221 */ /* 0x000fe20000010000 */
[----:B------:R-:W-:Y:S01]  /*c650*/  STL [R1+0x38], R4 ;  /* 0x0000380401007387 */ /* 0x000fe20000100800 */
[----:B------:R-:W-:Y:S02]  /*c660*/  FADD.FTZ R3, R225, R3 ;  /* 0x00000003e1037221 */ /* 0x000fe40000010000 */
[----:B------:R-:W-:Y:S03]  /*c670*/  FADD.FTZ R0, R224, R0 ;  /* 0x00000000e0007221 */ /* 0x000fe60000010000 */
[----:B------:R1:W-:Y:S01]  /*c680*/  STL [R1+0x44], R3 ;  /* 0x0000440301007387 */ /* 0x0003e20000100800 */
[----:B------:R-:W-:Y:S05]  /*c690*/  FADD.FTZ R0, R223, R0 ;  /* 0x00000000df007221 */ /* 0x000fea0000010000 */
[----:B------:R4:W-:Y:S01]  /*c6a0*/  STL [R1+0x40], R0 ;  /* 0x0000400001007387 */ /* 0x0009e20000100800 */
[----:B-1----:R-:W-:Y:S01]  /*c6b0*/  MOV R3, R139 ;  /* 0x0000008b00037202 */ /* 0x002fe20000000f00 */
[----:B----45:R-:W-:-:S05]  /*c6c0*/  @P2 BRA `(.L_x_153) ;  /* 0xffffb34000002947 */ /* 0x030fca000383ffff */
.L_x_152:
[----:B-1----:R-:W2:Y:S04]  /*c6d0*/  LDL.LU R0, [R1+0x3c] ;  /* 0x00003c0001007983 */ /* 0x002ea80000300800 */
[----:B------:R-:W3:Y:S04]  /*c6e0*/  LDL.LU R4, [R1+0x38] ;  /* 0x0000380001047983 */ /* 0x000ee80000300800 */
[----:B------:R-:W4:Y:S04]  /*c6f0*/  LDL.LU R8, [R1+0x44] ;  /* 0x0000440001087983 */ /* 0x000f280000300800 */
[----:B------:R-:W4:Y:S01]  /*c700*/  LDL.LU R5, [R1+0x40] ;  /* 0x0000400001057983 */ /* 0x000f220000300800 */
[----:B------:R-:W-:-:S02]  /*c710*/  MOV R18, 0xff800000 ;  /* 0xff80000000127802 */ /* 0x000fc40000000f00 */
[----:B------:R-:W-:Y:S02]  /*c720*/  MOV R19, 0xff800000 ;  /* 0xff80000000137802 */ /* 0x000fe40000000f00 */
[----:B------:R-:W-:Y:S02]  /*c730*/  MOV R20, 0xff800000 ;  /* 0xff80000000147802 */ /* 0x000fe40000000f00 */
[----:B------:R-:W-:Y:S02]  /*c740*/  MOV R21, 0xff800000 ;  /* 0xff80000000157802 */ /* 0x000fe40000000f00 */
[----:B------:R-:W-:Y:S01]  /*c750*/  PLOP3.LUT P4, PT, PT, PT, PT, 0x8, 0x0 ;  /* 0x000000000000781c */ /* 0x000fe20003f8e170 */
[----:B--2---:R-:W1:Y:S04]  /*c760*/  SHFL.BFLY PT, R11, R0, 0x2, 0x1f ;  /* 0x0c401f00000b7f89 */ /* 0x004e6800000e0000 */
[----:B---3--:R-:W2:Y:S04]  /*c770*/  SHFL.BFLY PT, R9, R4, 0x2, 0x1f ;  /* 0x0c401f0004097f89 */ /* 0x008ea800000e0000 */
[----:B----4-:R-:W3:Y:S04]  /*c780*/  SHFL.BFLY PT, R7, R8, 0x2, 0x1f ;  /* 0x0c401f0008077f89 */ /* 0x010ee800000e0000 */
[----:B------:R-:W4:Y:S01]  /*c790*/  SHFL.BFLY PT, R6, R5, 0x2, 0x1f ;  /* 0x0c401f0005067f89 */ /* 0x000f2200000e0000 */
[----:B-1----:R-:W-:-:S02]  /*c7a0*/  FADD.FTZ R11, R11, R0 ;  /* 0x000000000b0b7221 */ /* 0x002fc40000010000 */
[----:B--2---:R-:W-:-:S03]  /*c7b0*/  FADD.FTZ R9, R9, R4 ;  /* 0x0000000409097221 */ /* 0x004fc60000010000 */
[----:B------:R-:W1:Y:S01]  /*c7c0*/  SHFL.BFLY PT, R0, R11, 0x1, 0x1f ;  /* 0x0c201f000b007f89 */ /* 0x000e6200000e0000 */
[----:B---3--:R-:W-:-:S03]  /*c7d0*/  FADD.FTZ R7, R7, R8 ;  /* 0x0000000807077221 */ /* 0x008fc60000010000 */
[----:B------:R-:W2:Y:S01]  /*c7e0*/  SHFL.BFLY PT, R4, R9, 0x1, 0x1f ;  /* 0x0c201f0009047f89 */ /* 0x000ea200000e0000 */
[----:B----4-:R-:W-:-:S03]  /*c7f0*/  FADD.FTZ R6, R6, R5 ;  /* 0x0000000506067221 */ /* 0x010fc60000010000 */
[----:B------:R-:W3:Y:S04]  /*c800*/  SHFL.BFLY PT, R3, R7, 0x1, 0x1f ;  /* 0x0c201f0007037f89 */ /* 0x000ee800000e0000 */
[----:B------:R-:W4:Y:S01]  /*c810*/  SHFL.BFLY PT, R5, R6, 0x1, 0x1f ;  /* 0x0c201f0006057f89 */ /* 0x000f2200000e0000 */
[----:B-1----:R-:W-:Y:S01]  /*c820*/  FADD.FTZ R11, R11, R0 ;  /* 0x000000000b0b7221 */ /* 0x002fe20000010000 */
[----:B------:R-:W-:Y:S01]  /*c830*/  MOV R0, RZ ;  /* 0x000000ff00007202 */ /* 0x000fe20000000f00 */
[----:B--2---:R-:W-:-:S03]  /*c840*/  FADD.FTZ R9, R9, R4 ;  /* 0x0000000409097221 */ /* 0x004fc60000010000 */
[----:B------:R-:W-:Y:S02]  /*c850*/  FSETP.NE.FTZ.AND P3, PT, R11, RZ, PT ;  /* 0x000000ff0b00720b */ /* 0x000fe40003f75000 */
[----:B------:R-:W-:Y:S01]  /*c860*/  MOV R4, RZ ;  /* 0x000000ff00047202 */ /* 0x000fe20000000f00 */
[----:B---3--:R-:W-:Y:S01]  /*c870*/  FADD.FTZ R7, R7, R3 ;  /* 0x0000000307077221 */ /* 0x008fe20000010000 */
[----:B------:R-:W-:Y:S02]  /*c880*/  FSETP.NE.FTZ.AND P2, PT, R9, RZ, PT ;  /* 0x000000ff0900720b */ /* 0x000fe40003f55000 */
[----:B------:R-:W-:Y:S01]  /*c890*/  MOV R3, RZ ;  /* 0x000000ff00037202 */ /* 0x000fe20000000f00 */
[----:B----4-:R-:W-:Y:S01]  /*c8a0*/  FADD.FTZ R6, R5, R6 ;  /* 0x0000000605067221 */ /* 0x010fe20000010000 */
[----:B------:R-:W-:-:S04]  /*c8b0*/  FSETP.NE.FTZ.AND P1, PT, R7, RZ, PT ;  /* 0x000000ff0700720b */ /* 0x000fc80003f35000 */
[----:B------:R-:W-:Y:S01]  /*c8c0*/  FSETP.NE.FTZ.AND P0, PT, R6, RZ, PT ;  /* 0x000000ff0600720b */ /* 0x000fe20003f15000 */
[----:B------:R-:W1:Y:S08]  /*c8d0*/  @P3 MUFU.RCP R0, R11 ;  /* 0x0000000b00003308 */ /* 0x000e700000001000 */
[----:B------:R-:W2:Y:S04]  /*c8e0*/  @P1 MUFU.RCP R3, R7 ;  /* 0x0000000700031308 */ /* 0x000ea80000001000 */
[----:B------:R-:W-:Y:S01]  /*c8f0*/  @P0 MOV R8, 0x3f317218 ;  /* 0x3f31721800080802 */ /* 0x000fe20000000f00 */
[----:B-1----:R-:W-:-:S03]  /*c900*/  FMUL.FTZ R148, R0, R148 ;  /* 0x0000009400947220 */ /* 0x002fc60000410000 */
[----:B------:R-:W1:Y:S01]  /*c910*/  @P2 MUFU.RCP R4, R9 ;  /* 0x0000000900042308 */ /* 0x000e620000001000 */
[C---:B------:R-:W-:Y:S02]  /*c920*/  FMUL.FTZ R149, R0.reuse, R149 ;  /* 0x0000009500957220 */ /* 0x040fe40000410000 */
[C---:B------:R-:W-:Y:S02]  /*c930*/  FMUL.FTZ R156, R0.reuse, R156 ;  /* 0x0000009c009c7220 */ /* 0x040fe40000410000 */
[C---:B------:R-:W-:Y:S02]  /*c940*/  FMUL.FTZ R157, R0.reuse, R157 ;  /* 0x0000009d009d7220 */ /* 0x040fe40000410000 */
[C---:B------:R-:W-:Y:S01]  /*c950*/  FMUL.FTZ R160, R0.reuse, R160 ;  /* 0x000000a000a07220 */ /* 0x040fe20000410000 */
[----:B------:R-:W-:Y:S01]  /*c960*/  @P3 MUFU.LG2 R11, R11 ;  /* 0x0000000b000b3308 */ /* 0x000fe20000000c00 */
[C---:B------:R-:W-:Y:S02]  /*c970*/  FMUL.FTZ R161, R0.reuse, R161 ;  /* 0x000000a100a17220 */ /* 0x040fe40000410000 */
[----:B------:R-:W-:-:S02]  /*c980*/  FMUL.FTZ R172, R0, R172 ;  /* 0x000000ac00ac7220 */ /* 0x000fc40000410000 */
[C---:B------:R-:W-:Y:S02]  /*c990*/  FMUL.FTZ R173, R0.reuse, R173 ;  /* 0x000000ad00ad7220 */ /* 0x040fe40000410000 */
[C---:B------:R-:W-:Y:S01]  /*c9a0*/  FMUL.FTZ R176, R0.reuse, R176 ;  /* 0x000000b000b07220 */ /* 0x040fe20000410000 */
[----:B------:R-:W-:Y:S01]  /*c9b0*/  @P2 MUFU.LG2 R9, R9 ;  /* 0x0000000900092308 */ /* 0x000fe20000000c00 */
[C---:B------:R-:W-:Y:S02]  /*c9c0*/  FMUL.FTZ R177, R0.reuse, R177 ;  /* 0x000000b100b17220 */ /* 0x040fe40000410000 */
[C---:B------:R-:W-:Y:S02]  /*c9d0*/  FMUL.FTZ R188, R0.reuse, R188 ;  /* 0x000000bc00bc7220 */ /* 0x040fe40000410000 */
[C---:B------:R-:W-:Y:S02]  /*c9e0*/  FMUL.FTZ R189, R0.reuse, R189 ;  /* 0x000000bd00bd7220 */ /* 0x040fe40000410000 */
[C---:B------:R-:W-:Y:S01]  /*c9f0*/  FMUL.FTZ R192, R0.reuse, R192 ;  /* 0x000000c000c07220 */ /* 0x040fe20000410000 */
[----:B------:R-:W-:Y:S01]  /*ca00*/  @P1 MUFU.LG2 R7, R7 ;  /* 0x0000000700071308 */ /* 0x000fe20000000c00 */
        /* <DEDUP_REMOVED lines=18> */
[----:B------:R-:W-:Y:S01]  /*cb30*/  FMUL.FTZ R129, R0, R129 ;  /* 0x0000008100817220 */ /* 0x000fe20000410000 */
[----:B------:R-:W-:Y:S01]  /*cb40*/  MOV R0, RZ ;  /* 0x000000ff00007202 */ /* 0x000fe20000000f00 */
[----:B--2---:R-:W-:-:S02]  /*cb50*/  FMUL.FTZ R144, R3, R144 ;  /* 0x0000009003907220 */ /* 0x004fc40000410000 */
[C---:B------:R-:W-:Y:S02]  /*cb60*/  FMUL.FTZ R145, R3.reuse, R145 ;  /* 0x0000009103917220 */ /* 0x040fe40000410000 */
[C---:B------:R-:W-:Y:S01]  /*cb70*/  FMUL.FTZ R152, R3.reuse, R152 ;  /* 0x0000009803987220 */ /* 0x040fe20000410000 */
[----:B------:R-:W2:Y:S01]  /*cb80*/  @P0 MUFU.RCP R0, R6 ;  /* 0x0000000600000308 */ /* 0x000ea20000001000 */
[C---:B------:R-:W-:Y:S02]  /*cb90*/  FMUL.FTZ R153, R3.reuse, R153 ;  /* 0x0000009903997220 */ /* 0x040fe40000410000 */
[C---:B------:R-:W-:Y:S02]  /*cba0*/  FMUL.FTZ R164, R3.reuse, R164 ;  /* 0x000000a403a47220 */ /* 0x040fe40000410000 */
[C---:B------:R-:W-:Y:S02]  /*cbb0*/  FMUL.FTZ R165, R3.reuse, R165 ;  /* 0x000000a503a57220 */ /* 0x040fe40000410000 */
[C---:B------:R-:W-:Y:S01]  /*cbc0*/  FMUL.FTZ R168, R3.reuse, R168 ;  /* 0x000000a803a87220 */ /* 0x040fe20000410000 */
[----:B------:R-:W3:Y:S01]  /*cbd0*/  @P0 MUFU.LG2 R6, R6 ;  /* 0x0000000600060308 */ /* 0x000ee20000000c00 */
        /* <DEDUP_REMOVED lines=25> */
[----:B------:R-:W-:Y:S01]  /*cd70*/  @P2 MOV R3, 0x3f317218 ;  /* 0x3f31721800032802 */ /* 0x000fe20000000f00 */
[----:B-1----:R-:W-:-:S02]  /*cd80*/  FMUL.FTZ R150, R4, R150 ;  /* 0x0000009604967220 */ /* 0x002fc40000410000 */
        /* <DEDUP_REMOVED lines=31> */
[----:B------:R-:W-:Y:S01]  /*cf80*/  @P3 MOV R4, 0x3f317218 ;  /* 0x3f31721800043802 */ /* 0x000fe20000000f00 */
[C---:B--2---:R-:W-:Y:S02]  /*cf90*/  FMUL.FTZ R146, R0.reuse, R146 ;  /* 0x0000009200927220 */ /* 0x044fe40000410000 */
        /* <DEDUP_REMOVED lines=30> */
[----:B------:R-:W-:Y:S01]  /*d180*/  FMUL.FTZ R127, R0, R127 ;  /* 0x0000007f007f7220 */ /* 0x000fe20000410000 */
[----:B------:R-:W-:Y:S01]  /*d190*/  @P1 MOV R0, 0x3f317218 ;  /* 0x3f31721800001802 */ /* 0x000fe20000000f00 */
[----:B------:R-:W-:Y:S02]  /*d1a0*/  @P2 FMUL.FTZ R5, R3, c[0x0][0x2d0] ;  /* 0x0000b40003052a20 */ /* 0x000fe40000410000 */
[----:B------:R-:W-:Y:S02]  /*d1b0*/  @P3 FMUL.FTZ R10, R4, c[0x0][0x2d0] ;  /* 0x0000b400040a3a20 */ /* 0x000fe40000410000 */
[----:B------:R-:W-:-:S02]  /*d1c0*/  @P1 FMUL.FTZ R3, R0, c[0x0][0x2d0] ;  /* 0x0000b40000031a20 */ /* 0x000fc40000410000 */
[----:B------:R-:W-:Y:S02]  /*d1d0*/  @P3 FMUL.FTZ R11, R11, 0.69314718246459960938 ;  /* 0x3f3172180b0b3820 */ /* 0x000fe40000410000 */
[----:B------:R-:W-:Y:S02]  /*d1e0*/  @P2 FMUL.FTZ R9, R9, 0.69314718246459960938 ;  /* 0x3f31721809092820 */ /* 0x000fe40000410000 */
[----:B------:R-:W-:Y:S02]  /*d1f0*/  @P1 FMUL.FTZ R7, R7, 0.69314718246459960938 ;  /* 0x3f31721807071820 */ /* 0x000fe40000410000 */
[----:B---3--:R-:W-:Y:S02]  /*d200*/  @P0 FMUL.FTZ R4, R6, 0.69314718246459960938 ;  /* 0x3f31721806040820 */ /* 0x008fe40000410000 */
[----:B------:R-:W-:Y:S02]  /*d210*/  @P0 FMUL.FTZ R0, R8, c[0x0][0x2d0] ;  /* 0x0000b40008000a20 */ /* 0x000fe40000410000 */
[----:B------:R-:W-:-:S02]  /*d220*/  @P3 FFMA.FTZ R18, R10, R139, R11 ;  /* 0x0000008b0a123223 */ /* 0x000fc4000001000b */
[----:B------:R-:W-:Y:S02]  /*d230*/  @P2 FFMA.FTZ R19, R5, R138, R9 ;  /* 0x0000008a05132223 */ /* 0x000fe40000010009 */
[----:B------:R-:W-:Y:S02]  /*d240*/  @P1 FFMA.FTZ R20, R3, R137, R7 ;  /* 0x0000008903141223 */ /* 0x000fe40000010007 */
[----:B------:R-:W-:Y:S02]  /*d250*/  @P0 FFMA.FTZ R21, R0, R2, R4 ;  /* 0x0000000200150223 */ /* 0x000fe40000010004 */
.L_x_136:
[----:B------:R-:W-:Y:S05]  /*d260*/  @P4 BRA `(.L_x_156) ;  /* 0x0000209000004947 */ /* 0x000fea0003800000 */
[----:B------:R-:W3:Y:S01]  /*d270*/  S2R R16, SR_TID.X ;  /* 0x0000000000107919 */ /* 0x000ee20000002100 */
[----:B------:R-:W-:Y:S01]  /*d280*/  ULDC.64 UR4, c[0x0][0x4d0] ;  /* 0x0001340000047ab9 */ /* 0x000fe20000000a00 */
[----:B------:R-:W-:Y:S01]  /*d290*/  IMAD R4, RZ, RZ, -UR10 ;  /* 0x8000000aff047e24 */ /* 0x000fe2000f8e02ff */
[----:B--2---:R-:W-:Y:S01]  /*d2a0*/  UIMAD.WIDE.U32 UR8, UR10, UR4, URZ ;  /* 0x000000040a0872a5 */ /* 0x004fe2000f8e003f */
[----:B------:R-:W2:Y:S01]  /*d2b0*/  S2R R11, SR_CTAID.Y ;  /* 0x00000000000b7919 */ /* 0x000ea20000002600 */
[----:B------:R-:W-:Y:S01]  /*d2c0*/  USHF.R.S32.HI UR6, URZ, 0x1f, UR10 ;  /* 0x0000001f3f067899 */ /* 0x000fe2000801140a */
[----:B------:R-:W-:Y:S01]  /*d2d0*/  MOV R24, c[0x0][0x4e8] ;  /* 0x00013a0000187a02 */ /* 0x000fe20000000f00 */
[----:B------:R-:W-:Y:S01]  /*d2e0*/  BSSY B0, `(.L_x_157) ;  /* 0x00000db000007945 */ /* 0x000fe20003800000 */
[----:B------:R-:W4:Y:S01]  /*d2f0*/  S2R R9, SR_CTAID.Z ;  /* 0x0000000000097919 */ /* 0x000f220000002700 */
[----:B------:R-:W-:Y:S01]  /*d300*/  IMAD.U32 R3, RZ, RZ, UR9 ;  /* 0x00000009ff037e24 */ /* 0x000fe2000f8e00ff */
[----:B------:R-:W-:Y:S01]  /*d310*/  UIMAD UR7, UR6, UR4, URZ ;  /* 0x00000004060772a4 */ /* 0x000fe2000f8e023f */
[----:B-1----:R-:W-:Y:S01]  /*d320*/  IMAD.U32 R2, RZ, RZ, UR8 ;  /* 0x00000008ff027e24 */ /* 0x002fe2000f8e00ff */
[----:B------:R-:W1:Y:S04]  /*d330*/  S2R R15, SR_CTAID.X ;  /* 0x00000000000f7919 */ /* 0x000e680000002500 */
[----:B------:R-:W-:Y:S01]  /*d340*/  BAR.SYNC.DEFER_BLOCKING 0x1, 0x80 ;  /* 0x0042000000007b1d */ /* 0x000fe20000010000 */
[----:B------:R-:W-:Y:S01]  /*d350*/  UIMAD UR5, UR10, UR5, UR7 ;  /* 0x000000050a0572a4 */ /* 0x000fe2000f8e0207 */
[C---:B------:R-:W-:Y:S01]  /*d360*/  ISETP.NE.AND P0, PT, R24.reuse, 0x1, PT ;  /* 0x000000011800780c */ /* 0x040fe20003f05270 */
[----:B------:R-:W-:-:S02]  /*d370*/  IMAD R24, R24, c[0x0][0x388], RZ ;  /* 0x0000e20018187a24 */ /* 0x000fc400078e02ff */
[----:B------:R-:W-:Y:S01]  /*d380*/  UIADD3 UR5, UR9, UR5, URZ ;  /* 0x0000000509057290 */ /* 0x000fe2000fffe03f */
[----:B---3--:R-:W-:-:S05]  /*d390*/  SHF.R.S32.HI R6, RZ, 0x1f, R16 ;  /* 0x0000001fff067819 */ /* 0x008fca0000011410 */
[----:B------:R-:W-:Y:S01]  /*d3a0*/  IMAD.U32 R5, RZ, RZ, UR5 ;  /* 0x00000005ff057e24 */ /* 0x000fe2000f8e00ff */
[-C--:B------:R-:W-:Y:S01]  /*d3b0*/  LEA.HI R0, R6, R16.reuse, RZ, 0x2 ;  /* 0x0000001006007211 */ /* 0x080fe200078f10ff */
[----:B--2---:R-:W-:Y:S01]  /*d3c0*/  IMAD R12, R4, c[0x0][0x550], R11 ;  /* 0x00015400040c7a24 */ /* 0x004fe200078e020b */
[-C--:B------:R-:W-:Y:S01]  /*d3d0*/  LEA.HI R6, R6, R16.reuse, RZ, 0x5 ;  /* 0x0000001006067211 */ /* 0x080fe200078f28ff */
[----:B------:R-:W-:Y:S01]  /*d3e0*/  IMAD.MOV.U32 R4, RZ, RZ, R2 ;  /* 0x000000ffff047224 */ /* 0x000fe200078e0002 */
[----:B------:R-:W-:Y:S01]  /*d3f0*/  LOP3.LUT R0, R0, 0xfffffffc, RZ, 0xc0, !PT ;  /* 0xfffffffc00007812 */ /* 0x000fe200078ec0ff */
[----:B------:R-:W-:Y:S01]  /*d400*/  ULDC.64 UR4, c[0x0][0x438] ;  /* 0x00010e0000047ab9 */ /* 0x000fe20000000a00 */
[----:B------:R-:W-:Y:S01]  /*d410*/  LOP3.LUT R7, R6, 0xffffffe0, RZ, 0xc0, !PT ;  /* 0xffffffe006077812 */ /* 0x000fe200078ec0ff */
[----:B------:R-:W-:Y:S01]  /*d420*/  UIMAD UR6, UR6, UR4, URZ ;  /* 0x00000004060672a4 */ /* 0x000fe2000f8e023f */
[----:B------:R-:W-:Y:S01]  /*d430*/  IADD3 R0, -R0, R16, RZ ;  /* 0x0000001000007210 */ /* 0x000fe20007ffe1ff */
[----:B------:R-:W-:Y:S01]  /*d440*/  UIMAD.WIDE.U32 UR8, UR10, UR4, URZ ;  /* 0x000000040a0872a5 */ /* 0x000fe2000f8e003f */
[--C-:B------:R-:W-:Y:S01]  /*d450*/  SHF.R.S32.HI R8, RZ, 0x5, R6.reuse ;  /* 0x00000005ff087819 */ /* 0x100fe20000011406 */
[----:B------:R-:W-:Y:S01]  /*d460*/  IMAD.IADD R16, R16, 0x1, -R7 ;  /* 0x0000000110107824 */ /* 0x000fe200078e0a07 */
[----:B------:R-:W-:Y:S01]  /*d470*/  LEA.HI R3, R0, R0, RZ, 0x1 ;  /* 0x0000000000037211 */ /* 0x000fe200078f08ff */
[----:B------:R-:W-:Y:S01]  /*d480*/  UIMAD UR4, UR10, UR5, UR6 ;  /* 0x000000050a0472a4 */ /* 0x000fe2000f8e0206 */
[----:B------:R-:W-:Y:S01]  /*d490*/  SHF.R.S32.HI R2, RZ, 0x1f, R6 ;  /* 0x0000001fff027819 */ /* 0x000fe20000011406 */
[----:B----4-:R-:W-:Y:S01]  /*d4a0*/  IMAD.WIDE.U32 R4, R9, c[0x0][0x4d8], R4 ;  /* 0x0001360009047a25 */ /* 0x010fe200078e0004 */
[----:B------:R-:W-:Y:S01]  /*d4b0*/  LOP3.LUT R7, R3, 0x1ffffffe, RZ, 0xc0, !PT ;  /* 0x1ffffffe03077812 */ /* 0x000fe200078ec0ff */
[----:B------:R-:W-:Y:S01]  /*d4c0*/  UIADD3 UR4, UR9, UR4, URZ ;  /* 0x0000000409047290 */ /* 0x000fe2000fffe03f */
[----:B------:R-:W-:-:S02]  /*d4d0*/  LEA.HI R2, R2, R8, RZ, 0x2 ;  /* 0x0000000802027211 */ /* 0x000fc400078f10ff */
[----:B------:R-:W-:Y:S01]  /*d4e0*/  IADD3 R7, R0, -R7, RZ ;  /* 0x8000000700077210 */ /* 0x000fe20007ffe0ff */
[----:B------:R-:W-:Y:S01]  /*d4f0*/  IMAD.SHL.U32 R0, R3, 0x20, RZ ;  /* 0x0000002003007824 */ /* 0x000fe200078e00ff */
[----:B------:R-:W-:Y:S02]  /*d500*/  SHF.R.S32.HI R3, RZ, 0x1f, R16 ;  /* 0x0000001fff037819 */ /* 0x000fe40000011410 */
[----:B------:R-:W-:Y:S02]  /*d510*/  LOP3.LUT R2, R2, 0xffffffc, RZ, 0xc0, !PT ;  /* 0x0ffffffc02027812 */ /* 0x000fe400078ec0ff */
[----:B------:R-:W-:Y:S01]  /*d520*/  LEA.HI R17, R3, R16, RZ, 0x2 ;  /* 0x0000001003117211 */ /* 0x000fe200078f10ff */
[----:B------:R-:W-:Y:S01]  /*d530*/  IMAD.U32 R3, RZ, RZ, UR9 ;  /* 0x00000009ff037e24 */ /* 0x000fe2000f8e00ff */
[----:B------:R-:W-:Y:S01]  /*d540*/  LOP3.LUT R0, R0, 0xffffffc0, RZ, 0xc0, !PT ;  /* 0xffffffc000007812 */ /* 0x000fe200078ec0ff */
[----:B------:R-:W-:Y:S01]  /*d550*/  IMAD.IADD R8, R8, 0x1, -R2 ;  /* 0x0000000108087824 */ /* 0x000fe200078e0a02 */
[----:B------:R-:W-:Y:S01]  /*d560*/  SHF.R.S32.HI R6, RZ, 0x2, R17 ;  /* 0x00000002ff067819 */ /* 0x000fe20000011411 */
[----:B------:R-:W-:Y:S01]  /*d570*/  IMAD.U32 R2, RZ, RZ, UR8 ;  /* 0x00000008ff027e24 */ /* 0x000fe2000f8e00ff */
[----:B------:R-:W-:Y:S01]  /*d580*/  SHF.R.S32.HI R10, RZ, 0x1f, R9 ;  /* 0x0000001fff0a7819 */ /* 0x000fe20000011409 */
[----:B------:R-:W-:Y:S01]  /*d590*/  IMAD R7, R7, 0x8, R0 ;  /* 0x0000000807077824 */ /* 0x000fe200078e0200 */
[----:B------:R-:W-:Y:S01]  /*d5a0*/  MOV R3, UR4 ;  /* 0x0000000400037c02 */ /* 0x000fe20008000f00 */
[----:B------:R-:W-:Y:S01]  /*d5b0*/  IMAD R14, R8, 0x10, R6 ;  /* 0x00000010080e7824 */ /* 0x000fe200078e0206 */
[----:B------:R-:W-:Y:S01]  /*d5c0*/  LOP3.LUT P1, RZ, R16, 0x3, RZ, 0xc0, !PT ;  /* 0x0000000310ff7812 */ /* 0x000fe2000782c0ff */
[----:B------:R-:W-:-:S02]  /*d5d0*/  IMAD R0, R10, c[0x0][0x4d8], RZ ;  /* 0x000136000a007a24 */ /* 0x000fc400078e02ff */
[----:B------:R-:W-:Y:S01]  /*d5e0*/  IMAD R6, R10, c[0x0][0x440], RZ ;  /* 0x000110000a067a24 */ /* 0x000fe200078e02ff */
[----:B------:R-:W-:Y:S01]  /*d5f0*/  IADD3 R8, R14, R7, RZ ;  /* 0x000000070e087210 */ /* 0x000fe20007ffe0ff */
[C---:B------:R-:W-:Y:S02]  /*d600*/  IMAD R0, R9.reuse, c[0x0][0x4dc], R0 ;  /* 0x0001370009007a24 */ /* 0x040fe400078e0200 */
[----:B------:R-:W-:Y:S02]  /*d610*/  IMAD R6, R9, c[0x0][0x444], R6 ;  /* 0x0001110009067a24 */ /* 0x000fe400078e0206 */
[----:B-1----:R-:W-:Y:S02]  /*d620*/  IMAD R8, R15, 0x80, R8 ;  /* 0x000000800f087824 */ /* 0x002fe400078e0208 */
[----:B------:R-:W-:-:S04]  /*d630*/  IMAD.WIDE.U32 R2, R9, c[0x0][0x440], R2 ;  /* 0x0001100009027a25 */ /* 0x000fc800078e0002 */
[----:B------:R-:W-:-:S04]  /*d640*/  @P0 IMAD.HI.U32 R11, R8, c[0x0][0x4ec], RZ ;  /* 0x00013b00080b0a27 */ /* 0x000fc800078e00ff */
[----:B------:R-:W-:Y:S01]  /*d650*/  IMAD.IADD R5, R5, 0x1, R0 ;  /* 0x0000000105057824 */ /* 0x000fe200078e0200 */
[----:B------:R-:W-:Y:S01]  /*d660*/  SHF.R.S32.HI R0, RZ, 0x1f, R12 ;  /* 0x0000001fff007819 */ /* 0x000fe2000001140c */
[----:B------:R-:W-:Y:S01]  /*d670*/  IMAD.IADD R3, R3, 0x1, R6 ;  /* 0x0000000103037824 */ /* 0x000fe200078e0206 */
[----:B------:R-:W-:Y:S01]  /*d680*/  MOV R6, R8 ;  /* 0x0000000800067202 */ /* 0x000fe20000000f00 */
[----:B------:R-:W-:Y:S01]  /*d690*/  @P0 IMAD.HI.U32 R10, R8, c[0x0][0x4ec], RZ ;  /* 0x00013b00080a0a27 */ /* 0x000fe200078e00ff */
[----:B------:R-:W-:-:S03]  /*d6a0*/  @P0 SHF.R.U32.HI R6, RZ, c[0x0][0x4f0], R11 ;  /* 0x00013c00ff060a19 */ /* 0x000fc6000001160b */
[----:B------:R-:W-:Y:S01]  /*d6b0*/  IMAD.MOV.U32 R7, RZ, RZ, R8 ;  /* 0x000000ffff077224 */ /* 0x000fe200078e0008 */
[----:B------:R-:W-:Y:S01]  /*d6c0*/  @P0 SHF.R.U32.HI R7, RZ, c[0x0][0x4f0], R10 ;  /* 0x00013c00ff070a19 */ /* 0x000fe2000001160a */
[C---:B------:R-:W-:Y:S02]  /*d6d0*/  IMAD R9, R0.reuse, c[0x0][0x448], RZ ;  /* 0x0001120000097a24 */ /* 0x040fe400078e02ff */
[----:B------:R-:W-:Y:S02]  /*d6e0*/  IMAD R0, R0, c[0x0][0x4e0], RZ ;  /* 0x0001380000007a24 */ /* 0x000fe400078e02ff */
[----:B------:R-:W-:Y:S02]  /*d6f0*/  IMAD.MOV R10, RZ, RZ, -R6 ;  /* 0x000000ffff0a7224 */ /* 0x000fe400078e0a06 */
[C---:B------:R-:W-:Y:S01]  /*d700*/  IMAD R11, R12.reuse, c[0x0][0x44c], R9 ;  /* 0x000113000c0b7a24 */ /* 0x040fe200078e0209 */
[----:B------:R-:W-:Y:S01]  /*d710*/  SHF.R.S32.HI R9, RZ, 0x1f, R7 ;  /* 0x0000001fff097819 */ /* 0x000fe20000011407 */
[----:B------:R-:W-:-:S02]  /*d720*/  IMAD R13, R12, c[0x0][0x4e4], R0 ;  /* 0x000139000c0d7a24 */ /* 0x000fc400078e0200 */
[----:B------:R-:W-:-:S04]  /*d730*/  IMAD.WIDE.U32 R4, R12, c[0x0][0x4e0], R4 ;  /* 0x000138000c047a25 */ /* 0x000fc800078e0004 */
[----:B------:R-:W-:Y:S01]  /*d740*/  IMAD R0, R10, c[0x0][0x4e8], R8 ;  /* 0x00013a000a007a24 */ /* 0x000fe200078e0208 */
[----:B------:R-:W-:Y:S01]  /*d750*/  SHF.R.S32.HI R10, RZ, 0x1f, R6 ;  /* 0x0000001fff0a7819 */ /* 0x000fe20000011406 */
[----:B------:R-:W-:Y:S01]  /*d760*/  IMAD R9, R9, c[0x0][0x430], RZ ;  /* 0x00010c0009097a24 */ /* 0x000fe200078e02ff */
[----:B------:R-:W-:Y:S01]  /*d770*/  IADD3 R4, P0, R6, R4, RZ ;  /* 0x0000000406047210 */ /* 0x000fe20007f1e0ff */
[----:B------:R-:W-:Y:S01]  /*d780*/  IMAD.WIDE.U32 R2, R12, c[0x0][0x448], R2 ;  /* 0x000112000c027a25 */ /* 0x000fe200078e0002 */
[----:B------:R-:W-:Y:S02]  /*d790*/  SHF.R.S32.HI R6, RZ, 0x1f, R0 ;  /* 0x0000001fff067819 */ /* 0x000fe40000011400 */
[----:B------:R-:W-:Y:S01]  /*d7a0*/  IADD3.X R5, R10, R5, R13, P0, !PT ;  /* 0x000000050a057210 */ /* 0x000fe200007fe40d */
[----:B------:R-:W-:Y:S01]  /*d7b0*/  IMAD R10, R7, c[0x0][0x434], R9 ;  /* 0x00010d00070a7a24 */ /* 0x000fe200078e0209 */
[----:B------:R-:W-:Y:S01]  /*d7c0*/  IADD3 R3, R3, R11, RZ ;  /* 0x0000000b03037210 */ /* 0x000fe20007ffe0ff */
[----:B------:R-:W-:-:S02]  /*d7d0*/  IMAD R9, R6, c[0x0][0x4c8], RZ ;  /* 0x0001320006097a24 */ /* 0x000fc400078e02ff */
[----:B------:R-:W-:Y:S02]  /*d7e0*/  IMAD.MOV R6, RZ, RZ, -R7 ;  /* 0x000000ffff067224 */ /* 0x000fe400078e0a07 */
[----:B------:R-:W-:-:S04]  /*d7f0*/  IMAD.WIDE.U32 R4, R0, c[0x0][0x4c8], R4 ;  /* 0x0001320000047a25 */ /* 0x000fc800078e0004 */
[----:B------:R-:W-:Y:S02]  /*d800*/  IMAD R0, R0, c[0x0][0x4cc], R9 ;  /* 0x0001330000007a24 */ /* 0x000fe400078e0209 */
[----:B------:R-:W-:Y:S01]  /*d810*/  IMAD R13, R6, c[0x0][0x4e8], R8 ;  /* 0x00013a00060d7a24 */ /* 0x000fe200078e0208 */
[C---:B------:R-:W-:Y:S01]  /*d820*/  LEA R6, P0, R4.reuse, c[0x0][0x4a8], 0x2 ;  /* 0x00012a0004067a11 */ /* 0x040fe200078010ff */
[----:B------:R-:W-:Y:S01]  /*d830*/  IMAD.WIDE.U32 R2, R7, c[0x0][0x430], R2 ;  /* 0x00010c0007027a25 */ /* 0x000fe200078e0002 */
[----:B------:R-:W-:Y:S02]  /*d840*/  IADD3 R0, R5, R0, RZ ;  /* 0x0000000005007210 */ /* 0x000fe40007ffe0ff */
[----:B------:R-:W-:Y:S01]  /*d850*/  SHF.R.S32.HI R7, RZ, 0x1f, R13 ;  /* 0x0000001fff077819 */ /* 0x000fe2000001140d */
[----:B------:R-:W-:Y:S01]  /*d860*/  IMAD.IADD R3, R3, 0x1, R10 ;  /* 0x0000000103037824 */ /* 0x000fe200078e020a */
[----:B------:R-:W-:Y:S01]  /*d870*/  LEA.HI.X R0, R4, c[0x0][0x4ac], R0, 0x2, P0 ;  /* 0x00012b0004007a11 */ /* 0x000fe200000f1400 */
[----:B------:R-:W-:Y:S01]  /*d880*/  IMAD R12, R15, 0x80, R14 ;  /* 0x000000800f0c7824 */ /* 0x000fe200078e020e */
[----:B------:R-:W-:Y:S01]  /*d890*/  SHFL.IDX PT, R4, R6, RZ, 0x1c1f ;  /* 0x001c1fff06047589 */ /* 0x000fe200000e0000 */
[----:B------:R-:W-:-:S02]  /*d8a0*/  IMAD R7, R7, c[0x0][0x428], RZ ;  /* 0x00010a0007077a24 */ /* 0x000fc400078e02ff */
[C---:B------:R-:W-:Y:S01]  /*d8b0*/  IMAD.WIDE.U32 R2, R13.reuse, c[0x0][0x428], R2 ;  /* 0x00010a000d027a25 */ /* 0x040fe200078e0002 */
[----:B------:R-:W1:Y:S01]  /*d8c0*/  SHFL.IDX PT, R5, R0, RZ, 0x1c1f ;  /* 0x001c1fff00057589 */ /* 0x000e6200000e0000 */
[C---:B------:R-:W-:Y:S02]  /*d8d0*/  IADD3 R14, R12.reuse, 0x40, RZ ;  /* 0x000000400c0e7810 */ /* 0x040fe40007ffe0ff */
[----:B------:R-:W-:Y:S01]  /*d8e0*/  IMAD R15, R13, c[0x0][0x42c], R7 ;  /* 0x00010b000d0f7a24 */ /* 0x000fe200078e0207 */
[----:B------:R-:W-:Y:S01]  /*d8f0*/  SHFL.IDX PT, R10, R6, 0x1, 0x1c1f ;  /* 0x003c1f00060a7f89 */ /* 0x000fe200000e0000 */
[C---:B------:R-:W-:Y:S02]  /*d900*/  IADD3 R13, R12.reuse, 0x48, RZ ;  /* 0x000000480c0d7810 */ /* 0x040fe40007ffe0ff */
[-C--:B------:R-:W-:Y:S01]  /*d910*/  ISETP.GE.OR P4, PT, R12, R24.reuse, P1 ;  /* 0x000000180c00720c */ /* 0x080fe20000f86670 */
[----:B------:R-:W2:Y:S01]  /*d920*/  SHFL.IDX PT, R11, R0, 0x1, 0x1c1f ;  /* 0x003c1f00000b7f89 */ /* 0x000ea200000e0000 */
[-C--:B------:R-:W-:Y:S01]  /*d930*/  ISETP.GE.OR P2, PT, R14, R24.reuse, P1 ;  /* 0x000000180e00720c */ /* 0x080fe20000f46670 */
[----:B------:R-:W-:Y:S01]  /*d940*/  IMAD.IADD R3, R3, 0x1, R15 ;  /* 0x0000000103037824 */ /* 0x000fe200078e020f */
[----:B------:R-:W-:Y:S01]  /*d950*/  LEA R23, P0, R2, c[0x0][0x400], 0x2 ;  /* 0x0001000002177a11 */ /* 0x000fe200078010ff */
[----:B------:R-:W-:Y:S01]  /*d960*/  SHFL.IDX PT, R8, R6, 0x2, 0x1c1f ;  /* 0x005c1f0006087f89 */ /* 0x000fe200000e0000 */
[----:B------:R-:W-:-:S02]  /*d970*/  ISETP.GE.AND P5, PT, R14, R24, PT ;  /* 0x000000180e00720c */ /* 0x000fc40003fa6270 */
[----:B------:R-:W-:Y:S01]  /*d980*/  LEA.HI.X R22, R2, c[0x0][0x404], R3, 0x2, P0 ;  /* 0x0001010002167a11 */ /* 0x000fe200000f1403 */
[----:B------:R-:W3:Y:S01]  /*d990*/  SHFL.IDX PT, R9, R0, 0x2, 0x1c1f ;  /* 0x005c1f0000097f89 */ /* 0x000ee200000e0000 */
[----:B------:R-:W-:-:S03]  /*d9a0*/  ISETP.GE.AND P6, PT, R13, R24, PT ;  /* 0x000000180d00720c */ /* 0x000fc60003fc6270 */
[----:B------:R-:W-:Y:S04]  /*d9b0*/  SHFL.IDX PT, R6, R6, 0x3, 0x1c1f ;  /* 0x007c1f0006067f89 */ /* 0x000fe800000e0000 */
[----:B------:R4:W2:Y:S04]  /*d9c0*/  SHFL.IDX PT, R7, R0, 0x3, 0x1c1f ;  /* 0x007c1f0000077f89 */ /* 0x0008a800000e0000 */
[----:B-1----:R1:W-:Y:S04]  /*d9d0*/  @!P4 ST.E [R4.64], R18 ;  /* 0x000000120400c985 */ /* 0x0023e8000c10190c */
[----:B------:R1:W1:Y:S04]  /*d9e0*/  SHFL.IDX PT, R2, R23, RZ, 0x1c1f ;  /* 0x001c1fff17027589 */ /* 0x00026800000e0000 */
[----:B------:R1:W1:Y:S01]  /*d9f0*/  SHFL.IDX PT, R3, R22, RZ, 0x1c1f ;  /* 0x001c1fff16037589 */ /* 0x00026200000e0000 */
[----:B----4-:R-:W-:-:S04]  /*da00*/  IADD3 R0, R12, 0x8, RZ ;  /* 0x000000080c007810 */ /* 0x010fc80007ffe0ff */
[CC--:B------:R-:W-:Y:S02]  /*da10*/  ISETP.GE.OR P3, PT, R0.reuse, R24.reuse, P1 ;  /* 0x000000180000720c */ /* 0x0c0fe40000f66670 */
[-C--:B------:R-:W-:Y:S02]  /*da20*/  ISETP.GE.OR P1, PT, R13, R24.reuse, P1 ;  /* 0x000000180d00720c */ /* 0x080fe40000f26670 */
[----:B------:R-:W-:Y:S02]  /*da30*/  ISETP.GE.AND P0, PT, R0, R24, PT ;  /* 0x000000180000720c */ /* 0x000fe40003f06270 */
[----:B------:R-:W-:-:S04]  /*da40*/  LOP3.LUT R0, R17, 0x7ffffffc, RZ, 0xc0, !PT ;  /* 0x7ffffffc11007812 */ /* 0x000fc800078ec0ff */
[----:B------:R-:W-:-:S03]  /*da50*/  IADD3 R0, R16, -R0, RZ ;  /* 0x8000000010007210 */ /* 0x000fc60007ffe0ff */
[----:B--2---:R2:W-:Y:S02]  /*da60*/  @!P3 ST.E [R10.64], R19 ;  /* 0x000000130a00b985 */ /* 0x0045e4000c10190c */
[----:B------:R-:W-:Y:S02]  /*da70*/  IMAD.SHL.U32 R0, R0, 0x2, RZ ;  /* 0x0000000200007824 */ /* 0x000fe400078e00ff */
[----:B---3--:R2:W-:Y:S04]  /*da80*/  @!P2 ST.E [R8.64], R20 ;  /* 0x000000140800a985 */ /* 0x0085e8000c10190c */
[----:B------:R2:W-:Y:S01]  /*da90*/  @!P1 ST.E [R6.64], R21 ;  /* 0x0000001506009985 */ /* 0x0005e2000c10190c */
[----:B------:R-:W-:-:S13]  /*daa0*/  ISETP.GE.AND P1, PT, R12, R24, PT ;  /* 0x000000180c00720c */ /* 0x000fda0003f26270 */
[----:B------:R-:W-:Y:S05]  /*dab0*/  @P1 BRA `(.L_x_158) ;  /* 0x000005d000001947 */ /* 0x000fea0003800000 */
[C---:B-1----:R-:W-:Y:S02]  /*dac0*/  IADD3 R4, R0.reuse, 0x8, RZ ;  /* 0x0000000800047810 */ /* 0x042fe40007ffe0ff */
[----:B------:R-:W-:Y:S02]  /*dad0*/  IADD3 R5, R0, 0x10, RZ ;  /* 0x0000001000057810 */ /* 0x000fe40007ffe0ff */
[----:B------:R-:W-:Y:S02]  /*dae0*/  ISETP.GE.AND P3, PT, R4, c[0x0][0x3c8], PT ;  /* 0x0000f20004007a0c */ /* 0x000fe40003f66270 */
[----:B------:R-:W-:Y:S02]  /*daf0*/  ISETP.GE.AND P2, PT, R5, c[0x0][0x3c8], PT ;  /* 0x0000f20005007a0c */ /* 0x000fe40003f46270 */
[C---:B------:R-:W-:Y:S02]  /*db00*/  ISETP.GE.AND P4, PT, R0.reuse, c[0x0][0x3c8], PT ;  /* 0x0000f20000007a0c */ /* 0x040fe40003f86270 */
[----:B--2---:R-:W-:-:S02]  /*db10*/  IADD3 R8, R0, 0x18, RZ ;  /* 0x0000001800087810 */ /* 0x004fc40007ffe0ff */
[----:B------:R-:W-:Y:S02]  /*db20*/  IADD3 R10, R0, 0x38, RZ ;  /* 0x00000038000a7810 */ /* 0x000fe40007ffe0ff */
[----:B------:R-:W-:-:S03]  /*db30*/  ISETP.GE.AND P1, PT, R8, c[0x0][0x3c8], PT ;  /* 0x0000f20008007a0c */ /* 0x000fc60003f26270 */
[----:B------:R-:W-:Y:S02]  /*db40*/  @!P3 LEA.HI R4, R4, R4, RZ, 0x1 ;  /* 0x000000040404b211 */ /* 0x000fe400078f08ff */
[----:B------:R-:W-:Y:S02]  /*db50*/  @!P2 LEA.HI R9, R5, R5, RZ, 0x1 ;  /* 0x000000050509a211 */ /* 0x000fe400078f08ff */
[----:B------:R-:W-:Y:S01]  /*db60*/  @!P3 LOP3.LUT R4, R4, 0xfffffffe, RZ, 0xc0, !PT ;  /* 0xfffffffe0404b812 */ /* 0x000fe200078ec0ff */
[----:B------:R-:W-:Y:S01]  /*db70*/  @!P4 IMAD.WIDE R6, R0, 0x4, R2 ;  /* 0x000000040006c825 */ /* 0x000fe200078e0202 */
[----:B------:R-:W-:-:S03]  /*db80*/  @!P2 LOP3.LUT R9, R9, 0xfffffffe, RZ, 0xc0, !PT ;  /* 0xfffffffe0909a812 */ /* 0x000fc600078ec0ff */
[----:B------:R-:W-:Y:S01]  /*db90*/  @!P3 IMAD.WIDE R4, R4, 0x4, R2 ;  /* 0x000000040404b825 */ /* 0x000fe200078e0202 */
[----:B------:R1:W-:Y:S01]  /*dba0*/  @!P4 ST.E.64 [R6.64], R148 ;  /* 0x000000940600c985 */ /* 0x0003e2000c101b0c */
[----:B------:R-:W-:-:S03]  /*dbb0*/  @!P1 LEA.HI R8, R8, R8, RZ, 0x1 ;  /* 0x0000000808089211 */ /* 0x000fc600078f08ff */
[----:B------:R2:W-:Y:S01]  /*dbc0*/  @!P3 ST.E.64 [R4.64], R156 ;  /* 0x0000009c0400b985 */ /* 0x0005e2000c101b0c */
[----:B------:R-:W-:Y:S02]  /*dbd0*/  @!P1 LOP3.LUT R8, R8, 0xfffffffe, RZ, 0xc0, !PT ;  /* 0xfffffffe08089812 */ /* 0x000fe400078ec0ff */
[C---:B-1----:R-:W-:Y:S02]  /*dbe0*/  IADD3 R7, R0.reuse, 0x20, RZ ;  /* 0x0000002000077810 */ /* 0x042fe40007ffe0ff */
[C---:B------:R-:W-:Y:S01]  /*dbf0*/  IADD3 R6, R0.reuse, 0x28, RZ ;  /* 0x0000002800067810 */ /* 0x040fe20007ffe0ff */
[----:B--2---:R-:W-:Y:S01]  /*dc00*/  @!P2 IMAD.WIDE R4, R9, 0x4, R2 ;  /* 0x000000040904a825 */ /* 0x004fe200078e0202 */
[----:B------:R-:W-:Y:S02]  /*dc10*/  IADD3 R9, R0, 0x30, RZ ;  /* 0x0000003000097810 */ /* 0x000fe40007ffe0ff */
[----:B------:R-:W-:Y:S02]  /*dc20*/  ISETP.GE.AND P4, PT, R7, c[0x0][0x3c8], PT ;  /* 0x0000f20007007a0c */ /* 0x000fe40003f86270 */
[----:B------:R1:W-:Y:S01]  /*dc30*/  @!P2 ST.E.64 [R4.64], R160 ;  /* 0x000000a00400a985 */ /* 0x0003e2000c101b0c */
[----:B------:R-:W-:-:S02]  /*dc40*/  ISETP.GE.AND P3, PT, R6, c[0x0][0x3c8], PT ;  /* 0x0000f20006007a0c */ /* 0x000fc40003f66270 */
[----:B------:R-:W-:Y:S01]  /*dc50*/  ISETP.GE.AND P2, PT, R9, c[0x0][0x3c8], PT ;  /* 0x0000f20009007a0c */ /* 0x000fe20003f46270 */
[----:B-1----:R-:W-:-:S07]  /*dc60*/  @!P1 IMAD.WIDE R4, R8, 0x4, R2 ;  /* 0x0000000408049825 */ /* 0x002fce00078e0202 */
[----:B------:R-:W-:Y:S01]  /*dc70*/  @!P4 LEA.HI R8, R7, R7, RZ, 0x1 ;  /* 0x000000070708c211 */ /* 0x000fe200078f08ff */
[----:B------:R1:W-:Y:S01]  /*dc80*/  @!P1 ST.E.64 [R4.64], R172 ;  /* 0x000000ac04009985 */ /* 0x0003e2000c101b0c */
[----:B------:R-:W-:Y:S02]  /*dc90*/  ISETP.GE.AND P1, PT, R10, c[0x0][0x3c8], PT ;  /* 0x0000f2000a007a0c */ /* 0x000fe40003f26270 */
[----:B------:R-:W-:-:S11]  /*dca0*/  @!P4 LOP3.LUT R8, R8, 0xfffffffe, RZ, 0xc0, !PT ;  /* 0xfffffffe0808c812 */ /* 0x000fd600078ec0ff */
[----:B------:R-:W-:Y:S02]  /*dcb0*/  @!P1 LEA.HI R10, R10, R10, RZ, 0x1 ;  /* 0x0000000a0a0a9211 */ /* 0x000fe400078f08ff */
[----:B-1----:R-:W-:Y:S02]  /*dcc0*/  @!P3 LEA.HI R5, R6, R6, RZ, 0x1 ;  /* 0x000000060605b211 */ /* 0x002fe400078f08ff */
[----:B------:R-:W-:Y:S01]  /*dcd0*/  @!P2 LEA.HI R4, R9, R9, RZ, 0x1 ;  /* 0x000000090904a211 */ /* 0x000fe200078f08ff */
[--C-:B------:R-:W-:Y:S01]  /*dce0*/  @!P4 IMAD.WIDE R8, R8, 0x4, R2.reuse ;  /* 0x000000040808c825 */ /* 0x100fe200078e0202 */
[----:B------:R-:W-:Y:S02]  /*dcf0*/  @!P3 LOP3.LUT R5, R5, 0xfffffffe, RZ, 0xc0, !PT ;  /* 0xfffffffe0505b812 */ /* 0x000fe400078ec0ff */
[----:B------:R-:W-:Y:S02]  /*dd00*/  @!P2 LOP3.LUT R4, R4, 0xfffffffe, RZ, 0xc0, !PT ;  /* 0xfffffffe0404a812 */ /* 0x000fe400078ec0ff */
[----:B------:R1:W-:Y:S01]  /*dd10*/  @!P4 ST.E.64 [R8.64], R176 ;  /* 0x000000b00800c985 */ /* 0x0003e2000c101b0c */
[----:B------:R-:W-:-:S04]  /*dd20*/  @!P3 IMAD.WIDE R6, R5, 0x4, R2 ;  /* 0x000000040506b825 */ /* 0x000fc800078e0202 */
[----:B------:R-:W-:Y:S01]  /*dd30*/  @!P2 IMAD.WIDE R4, R4, 0x4, R2 ;  /* 0x000000040404a825 */ /* 0x000fe200078e0202 */
[----:B------:R2:W-:Y:S04]  /*dd40*/  @!P3 ST.E.64 [R6.64], R188 ;  /* 0x000000bc0600b985 */ /* 0x0005e8000c101b0c */
[----:B------:R3:W-:Y:S01]  /*dd50*/  @!P2 ST.E.64 [R4.64], R192 ;  /* 0x000000c00400a985 */ /* 0x0007e2000c101b0c */
[----:B-1----:R-:W-:Y:S02]  /*dd60*/  @!P1 LOP3.LUT R8, R10, 0xfffffffe, RZ, 0xc0, !PT ;  /* 0xfffffffe0a089812 */ /* 0x002fe400078ec0ff */
[----:B------:R-:W-:-:S03]  /*dd70*/  IADD3 R9, R0, 0x40, RZ ;  /* 0x0000004000097810 */ /* 0x000fc60007ffe0ff */
[----:B--2---:R-:W-:Y:S01]  /*dd80*/  @!P1 IMAD.WIDE R6, R8, 0x4, R2 ;  /* 0x0000000408069825 */ /* 0x004fe200078e0202 */
[----:B------:R-:W-:Y:S02]  /*dd90*/  ISETP.GE.AND P4, PT, R9, c[0x0][0x3c8], PT ;  /* 0x0000f20009007a0c */ /* 0x000fe40003f86270 */
[C---:B------:R-:W-:Y:S02]  /*dda0*/  IADD3 R8, R0.reuse, 0x58, RZ ;  /* 0x0000005800087810 */ /* 0x040fe40007ffe0ff */
[C---:B---3--:R-:W-:Y:S01]  /*ddb0*/  IADD3 R5, R0.reuse, 0x48, RZ ;  /* 0x0000004800057810 */ /* 0x048fe20007ffe0ff */
[----:B------:R1:W-:Y:S01]  /*ddc0*/  @!P1 ST.E.64 [R6.64], R204 ;  /* 0x000000cc06009985 */ /* 0x0003e2000c101b0c */
[----:B------:R-:W-:Y:S02]  /*ddd0*/  IADD3 R4, R0, 0x50, RZ ;  /* 0x0000005000047810 */ /* 0x000fe40007ffe0ff */
[----:B------:R-:W-:Y:S02]  /*dde0*/  ISETP.GE.AND P3, PT, R5, c[0x0][0x3c8], PT ;  /* 0x0000f20005007a0c */ /* 0x000fe40003f66270 */
[----:B------:R-:W-:-:S02]  /*ddf0*/  ISETP.GE.AND P2, PT, R4, c[0x0][0x3c8], PT ;  /* 0x0000f20004007a0c */ /* 0x000fc40003f46270 */
[----:B------:R-:W-:Y:S02]  /*de00*/  ISETP.GE.AND P1, PT, R8, c[0x0][0x3c8], PT ;  /* 0x0000f20008007a0c */ /* 0x000fe40003f26270 */
[----:B------:R-:W-:-:S09]  /*de10*/  @!P4 LEA.HI R9, R9, R9, RZ, 0x1 ;  /* 0x000000090909c211 */ /* 0x000fd200078f08ff */
[----:B------:R-:W-:Y:S02]  /*de20*/  @!P2 LEA.HI R4, R4, R4, RZ, 0x1 ;  /* 0x000000040404a211 */ /* 0x000fe400078f08ff */
[----:B------:R-:W-:-:S04]  /*de30*/  @!P1 LEA.HI R8, R8, R8, RZ, 0x1 ;  /* 0x0000000808089211 */ /* 0x000fc800078f08ff */
[----:B------:R-:W-:Y:S02]  /*de40*/  @!P1 LOP3.LUT R10, R8, 0xfffffffe, RZ, 0xc0, !PT ;  /* 0xfffffffe080a9812 */ /* 0x000fe400078ec0ff */
[----:B-1----:R-:W-:Y:S02]  /*de50*/  @!P3 LEA.HI R6, R5, R5, RZ, 0x1 ;  /* 0x000000050506b211 */ /* 0x002fe400078f08ff */
[----:B------:R-:W-:Y:S02]  /*de60*/  @!P4 LOP3.LUT R5, R9, 0xfffffffe, RZ, 0xc0, !PT ;  /* 0xfffffffe0905c812 */ /* 0x000fe400078ec0ff */
[----:B------:R-:W-:Y:S02]  /*de70*/  @!P3 LOP3.LUT R9, R6, 0xfffffffe, RZ, 0xc0, !PT ;  /* 0xfffffffe0609b812 */ /* 0x000fe400078ec0ff */
[----:B------:R-:W-:Y:S01]  /*de80*/  @!P2 LOP3.LUT R6, R4, 0xfffffffe, RZ, 0xc0, !PT ;  /* 0xfffffffe0406a812 */ /* 0x000fe200078ec0ff */
[----:B------:R-:W-:-:S04]  /*de90*/  @!P4 IMAD.WIDE R4, R5, 0x4, R2 ;  /* 0x000000040504c825 */ /* 0x000fc800078e0202 */
[--C-:B------:R-:W-:Y:S01]  /*dea0*/  @!P3 IMAD.WIDE R8, R9, 0x4, R2.reuse ;  /* 0x000000040908b825 */ /* 0x100fe200078e0202 */
[----:B------:R1:W-:Y:S03]  /*deb0*/  @!P4 ST.E.64 [R4.64], R68 ;  /* 0x000000440400c985 */ /* 0x0003e6000c101b0c */
[--C-:B------:R-:W-:Y:S01]  /*dec0*/  @!P2 IMAD.WIDE R6, R6, 0x4, R2.reuse ;  /* 0x000000040606a825 */ /* 0x100fe200078e0202 */
[----:B------:R2:W-:Y:S04]  /*ded0*/  @!P3 ST.E.64 [R8.64], R80 ;  /* 0x000000500800b985 */ /* 0x0005e8000c101b0c */
[----:B------:R3:W-:Y:S01]  /*dee0*/  @!P2 ST.E.64 [R6.64], R84 ;  /* 0x000000540600a985 */ /* 0x0007e2000c101b0c */
[----:B-1----:R-:W-:Y:S01]  /*def0*/  @!P1 IMAD.WIDE R4, R10, 0x4, R2 ;  /* 0x000000040a049825 */ /* 0x002fe200078e0202 */
[----:B--2---:R-:W-:-:S04]  /*df00*/  IADD3 R8, R0, 0x60, RZ ;  /* 0x0000006000087810 */ /* 0x004fc80007ffe0ff */
[----:B------:R1:W-:Y:S01]  /*df10*/  @!P1 ST.E.64 [R4.64], R96 ;  /* 0x0000006004009985 */ /* 0x0003e2000c101b0c */
[----:B---3--:R-:W-:Y:S02]  /*df20*/  IADD3 R6, R0, 0x68, RZ ;  /* 0x0000006800067810 */ /* 0x008fe40007ffe0ff */
[----:B------:R-:W-:Y:S02]  /*df30*/  ISETP.GE.AND P4, PT, R8, c[0x0][0x3c8], PT ;  /* 0x0000f20008007a0c */ /* 0x000fe40003f86270 */
[----:B------:R-:W-:-:S11]  /*df40*/  ISETP.GE.AND P3, PT, R6, c[0x0][0x3c8], PT ;  /* 0x0000f20006007a0c */ /* 0x000fd60003f66270 */
[----:B------:R-:W-:Y:S02]  /*df50*/  @!P4 LEA.HI R8, R8, R8, RZ, 0x1 ;  /* 0x000000080808c211 */ /* 0x000fe400078f08ff */
[----:B------:R-:W-:-:S04]  /*df60*/  @!P3 LEA.HI R7, R6, R6, RZ, 0x1 ;  /* 0x000000060607b211 */ /* 0x000fc800078f08ff */
[----:B------:R-:W-:Y:S02]  /*df70*/  @!P3 LOP3.LUT R7, R7, 0xfffffffe, RZ, 0xc0, !PT ;  /* 0xfffffffe0707b812 */ /* 0x000fe400078ec0ff */
[C---:B-1----:R-:W-:Y:S02]  /*df80*/  IADD3 R5, R0.reuse, 0x70, RZ ;  /* 0x0000007000057810 */ /* 0x042fe40007ffe0ff */
[----:B------:R-:W-:Y:S02]  /*df90*/  IADD3 R4, R0, 0x78, RZ ;  /* 0x0000007800047810 */ /* 0x000fe40007ffe0ff */
[----:B------:R-:W-:Y:S02]  /*dfa0*/  ISETP.GE.AND P2, PT, R5, c[0x0][0x3c8], PT ;  /* 0x0000f20005007a0c */ /* 0x000fe40003f46270 */
[----:B------:R-:W-:-:S11]  /*dfb0*/  ISETP.GE.AND P1, PT, R4, c[0x0][0x3c8], PT ;  /* 0x0000f20004007a0c */ /* 0x000fd60003f26270 */
[----:B------:R-:W-:Y:S02]  /*dfc0*/  @!P2 LEA.HI R6, R5, R5, RZ, 0x1 ;  /* 0x000000050506a211 */ /* 0x000fe400078f08ff */
[----:B------:R-:W-:Y:S02]  /*dfd0*/  @!P1 LEA.HI R4, R4, R4, RZ, 0x1 ;  /* 0x0000000404049211 */ /* 0x000fe400078f08ff */
[----:B------:R-:W-:Y:S02]  /*dfe0*/  @!P4 LOP3.LUT R5, R8, 0xfffffffe, RZ, 0xc0, !PT ;  /* 0xfffffffe0805c812 */ /* 0x000fe400078ec0ff */
[----:B------:R-:W-:Y:S01]  /*dff0*/  @!P2 LOP3.LUT R10, R6, 0xfffffffe, RZ, 0xc0, !PT ;  /* 0xfffffffe060aa812 */ /* 0x000fe200078ec0ff */
[----:B------:R-:W-:Y:S01]  /*e000*/  @!P3 IMAD.WIDE R6, R7, 0x4, R2 ;  /* 0x000000040706b825 */ /* 0x000fe200078e0202 */
[----:B------:R-:W-:-:S03]  /*e010*/  @!P1 LOP3.LUT R11, R4, 0xfffffffe, RZ, 0xc0, !PT ;  /* 0xfffffffe040b9812 */ /* 0x000fc600078ec0ff */
[----:B------:R-:W-:-:S04]  /*e020*/  @!P4 IMAD.WIDE R8, R5, 0x4, R2 ;  /* 0x000000040508c825 */ /* 0x000fc800078e0202 */
[--C-:B------:R-:W-:Y:S01]  /*e030*/  @!P2 IMAD.WIDE R4, R10, 0x4, R2.reuse ;  /* 0x000000040a04a825 */ /* 0x100fe200078e0202 */
[----:B------:R1:W-:Y:S03]  /*e040*/  @!P4 ST.E.64 [R8.64], R100 ;  /* 0x000000640800c985 */ /* 0x0003e6000c101b0c */
[----:B------:R-:W-:Y:S01]  /*e050*/  @!P1 IMAD.WIDE R2, R11, 0x4, R2 ;  /* 0x000000040b029825 */ /* 0x000fe200078e0202 */
[----:B------:R1:W-:Y:S04]  /*e060*/  @!P3 ST.E.64 [R6.64], R112 ;  /* 0x000000700600b985 */ /* 0x0003e8000c101b0c */
[----:B------:R1:W-:Y:S04]  /*e070*/  @!P2 ST.E.64 [R4.64], R116 ;  /* 0x000000740400a985 */ /* 0x0003e8000c101b0c */
[----:B------:R1:W-:Y:S02]  /*e080*/  @!P1 ST.E.64 [R2.64], R128 ;  /* 0x0000008002009985 */ /* 0x0003e4000c101b0c */
.L_x_158:
[----:B-1----:R-:W-:Y:S05]  /*e090*/  BSYNC B0 ;  /* 0x0000000000007941 */ /* 0x002fea0003800000 */
.L_x_157:
[----:B------:R1:W3:Y:S01]  /*e0a0*/  SHFL.IDX PT, R3, R22, 0x1, 0x1c1f ;  /* 0x003c1f0016037f89 */ /* 0x0002e200000e0000 */
[----:B------:R-:W-:Y:S03]  /*e0b0*/  BSSY B0, `(.L_x_159) ;  /* 0x0000060000007945 */ /* 0x000fe60003800000 */
[----:B------:R1:W4:Y:S01]  /*e0c0*/  SHFL.IDX PT, R2, R23, 0x1, 0x1c1f ;  /* 0x003c1f0017027f89 */ /* 0x00032200000e0000 */
[----:B------:R-:W-:Y:S05]  /*e0d0*/  @P0 BRA `(.L_x_160) ;  /* 0x000005d000000947 */ /* 0x000fea0003800000 */
[C---:B--2---:R-:W-:Y:S02]  /*e0e0*/  IADD3 R6, R0.reuse, 0x8, RZ ;  /* 0x0000000800067810 */ /* 0x044fe40007ffe0ff */
[----:B------:R-:W-:-:S02]  /*e0f0*/  IADD3 R5, R0, 0x10, RZ ;  /* 0x0000001000057810 */ /* 0x000fc40007ffe0ff */
[C---:B------:R-:W-:Y:S02]  /*e100*/  ISETP.GE.AND P0, PT, R0.reuse, c[0x0][0x3c8], PT ;  /* 0x0000f20000007a0c */ /* 0x040fe40003f06270 */
[----:B------:R-:W-:Y:S02]  /*e110*/  IADD3 R4, R0, 0x18, RZ ;  /* 0x0000001800047810 */ /* 0x000fe40007ffe0ff */
[----:B------:R-:W-:Y:S02]  /*e120*/  ISETP.GE.AND P4, PT, R6, c[0x0][0x3c8], PT ;  /* 0x0000f20006007a0c */ /* 0x000fe40003f86270 */
[----:B------:R-:W-:Y:S02]  /*e130*/  ISETP.GE.AND P3, PT, R5, c[0x0][0x3c8], PT ;  /* 0x0000f20005007a0c */ /* 0x000fe40003f66270 */
[----:B------:R-:W-:Y:S02]  /*e140*/  ISETP.GE.AND P2, PT, R4, c[0x0][0x3c8], PT ;  /* 0x0000f20004007a0c */ /* 0x000fe40003f46270 */
[----:B------:R-:W-:-:S02]  /*e150*/  IADD3 R10, R0, 0x20, RZ ;  /* 0x00000020000a7810 */ /* 0x000fc40007ffe0ff */
[C---:B------:R-:W-:Y:S01]  /*e160*/  IADD3 R11, R0.reuse, 0x28, RZ ;  /* 0x00000028000b7810 */ /* 0x040fe20007ffe0ff */
[----:B---34-:R-:W-:Y:S01]  /*e170*/  @!P0 IMAD.WIDE R8, R0, 0x4, R2 ;  /* 0x0000000400088825 */ /* 0x018fe200078e0202 */
[----:B------:R-:W-:Y:S02]  /*e180*/  ISETP.GE.AND P1, PT, R10, c[0x0][0x3c8], PT ;  /* 0x0000f2000a007a0c */ /* 0x000fe40003f26270 */
[----:B------:R-:W-:Y:S02]  /*e190*/  IADD3 R12, R0, 0x50, RZ ;  /* 0x00000050000c7810 */ /* 0x000fe40007ffe0ff */
[----:B------:R-:W-:Y:S01]  /*e1a0*/  @!P4 LEA.HI R7, R6, R6, RZ, 0x1 ;  /* 0x000000060607c211 */ /* 0x000fe200078f08ff */
[----:B------:R2:W-:Y:S01]  /*e1b0*/  @!P0 ST.E.64 [R8.64], R150 ;  /* 0x0000009608008985 */ /* 0x0005e2000c101b0c */
[----:B------:R-:W-:Y:S02]  /*e1c0*/  @!P3 LEA.HI R6, R5, R5, RZ, 0x1 ;  /* 0x000000050506b211 */ /* 0x000fe400078f08ff */
[----:B------:R-:W-:-:S02]  /*e1d0*/  @!P2 LEA.HI R4, R4, R4, RZ, 0x1 ;  /* 0x000000040404a211 */ /* 0x000fc400078f08ff */
[----:B------:R-:W-:Y:S02]  /*e1e0*/  @!P4 LOP3.LUT R5, R7, 0xfffffffe, RZ, 0xc0, !PT ;  /* 0xfffffffe0705c812 */ /* 0x000fe400078ec0ff */
[----:B------:R-:W-:Y:S02]  /*e1f0*/  @!P3 LOP3.LUT R6, R6, 0xfffffffe, RZ, 0xc0, !PT ;  /* 0xfffffffe0606b812 */ /* 0x000fe400078ec0ff */
[----:B------:R-:W-:Y:S02]  /*e200*/  ISETP.GE.AND P0, PT, R11, c[0x0][0x3c8], PT ;  /* 0x0000f2000b007a0c */ /* 0x000fe40003f06270 */
[----:B------:R-:W-:Y:S01]  /*e210*/  @!P2 LOP3.LUT R4, R4, 0xfffffffe, RZ, 0xc0, !PT ;  /* 0xfffffffe0404a812 */ /* 0x000fe200078ec0ff */
[----:B------:R-:W-:-:S04]  /*e220*/  @!P3 IMAD.WIDE R6, R6, 0x4, R2 ;  /* 0x000000040606b825 */ /* 0x000fc800078e0202 */
[----:B--2---:R-:W-:-:S04]  /*e230*/  @!P4 IMAD.WIDE R8, R5, 0x4, R2 ;  /* 0x000000040508c825 */ /* 0x004fc800078e0202 */
[----:B------:R-:W-:Y:S01]  /*e240*/  @!P2 IMAD.WIDE R4, R4, 0x4, R2 ;  /* 0x000000040404a825 */ /* 0x000fe200078e0202 */
[----:B------:R2:W-:Y:S04]  /*e250*/  @!P4 ST.E.64 [R8.64], R158 ;  /* 0x0000009e0800c985 */ /* 0x0005e8000c101b0c */
[----:B------:R3:W-:Y:S04]  /*e260*/  @!P3 ST.E.64 [R6.64], R162 ;  /* 0x000000a20600b985 */ /* 0x0007e8000c101b0c */
[----:B------:R4:W-:Y:S01]  /*e270*/  @!P2 ST.E.64 [R4.64], R174 ;  /* 0x000000ae0400a985 */ /* 0x0009e2000c101b0c */
[----:B--2---:R-:W-:-:S02]  /*e280*/  IADD3 R8, R0, 0x30, RZ ;  /* 0x0000003000087810 */ /* 0x004fc40007ffe0ff */
[----:B------:R-:W-:Y:S02]  /*e290*/  IADD3 R9, R0, 0x40, RZ ;  /* 0x0000004000097810 */ /* 0x000fe40007ffe0ff */
[----:B---3--:R-:W-:Y:S02]  /*e2a0*/  @!P1 LEA.HI R6, R10, R10, RZ, 0x1 ;  /* 0x0000000a0a069211 */ /* 0x008fe400078f08ff */
[----:B------:R-:W-:Y:S02]  /*e2b0*/  IADD3 R10, R0, 0x38, RZ ;  /* 0x00000038000a7810 */ /* 0x000fe40007ffe0ff */
[----:B----4-:R-:W-:Y:S02]  /*e2c0*/  @!P0 LEA.HI R4, R11, R11, RZ, 0x1 ;  /* 0x0000000b0b048211 */ /* 0x010fe400078f08ff */
[----:B------:R-:W-:Y:S02]  /*e2d0*/  @!P1 LOP3.LUT R6, R6, 0xfffffffe, RZ, 0xc0, !PT ;  /* 0xfffffffe06069812 */ /* 0x000fe400078ec0ff */
[----:B------:R-:W-:-:S02]  /*e2e0*/  @!P0 LOP3.LUT R4, R4, 0xfffffffe, RZ, 0xc0, !PT ;  /* 0xfffffffe04048812 */ /* 0x000fc400078ec0ff */
[----:B------:R-:W-:Y:S01]  /*e2f0*/  IADD3 R11, R0, 0x48, RZ ;  /* 0x00000048000b7810 */ /* 0x000fe20007ffe0ff */
[--C-:B------:R-:W-:Y:S01]  /*e300*/  @!P1 IMAD.WIDE R6, R6, 0x4, R2.reuse ;  /* 0x0000000406069825 */ /* 0x100fe200078e0202 */
[----:B------:R-:W-:Y:S02]  /*e310*/  ISETP.GE.AND P4, PT, R8, c[0x0][0x3c8], PT ;  /* 0x0000f20008007a0c */ /* 0x000fe40003f86270 */
[----:B------:R-:W-:Y:S01]  /*e320*/  ISETP.GE.AND P3, PT, R10, c[0x0][0x3c8], PT ;  /* 0x0000f2000a007a0c */ /* 0x000fe20003f66270 */
[----:B------:R-:W-:Y:S01]  /*e330*/  @!P0 IMAD.WIDE R4, R4, 0x4, R2 ;  /* 0x0000000404048825 */ /* 0x000fe200078e0202 */
[----:B------:R-:W-:Y:S01]  /*e340*/  ISETP.GE.AND P2, PT, R9, c[0x0][0x3c8], PT ;  /* 0x0000f20009007a0c */ /* 0x000fe20003f46270 */
[----:B------:R2:W-:Y:S01]  /*e350*/  @!P1 ST.E.64 [R6.64], R178 ;  /* 0x000000b206009985 */ /* 0x0005e2000c101b0c */
[----:B------:R-:W-:-:S03]  /*e360*/  ISETP.GE.AND P1, PT, R11, c[0x0][0x3c8], PT ;  /* 0x0000f2000b007a0c */ /* 0x000fc60003f26270 */
[----:B------:R3:W-:Y:S01]  /*e370*/  @!P0 ST.E.64 [R4.64], R190 ;  /* 0x000000be04008985 */ /* 0x0007e2000c101b0c */
[----:B------:R-:W-:-:S13]  /*e380*/  ISETP.GE.AND P0, PT, R12, c[0x0][0x3c8], PT ;  /* 0x0000f2000c007a0c */ /* 0x000fda0003f06270 */
[----:B------:R-:W-:-:S04]  /*e390*/  @!P0 LEA.HI R12, R12, R12, RZ, 0x1 ;  /* 0x0000000c0c0c8211 */ /* 0x000fc800078f08ff */
[----:B------:R-:W-:Y:S02]  /*e3a0*/  @!P0 LOP3.LUT R12, R12, 0xfffffffe, RZ, 0xc0, !PT ;  /* 0xfffffffe0c0c8812 */ /* 0x000fe400078ec0ff */
[----:B--2---:R-:W-:Y:S02]  /*e3b0*/  @!P3 LEA.HI R6, R10, R10, RZ, 0x1 ;  /* 0x0000000a0a06b211 */ /* 0x004fe400078f08ff */
[----:B------:R-:W-:Y:S02]  /*e3c0*/  @!P1 LEA.HI R7, R11, R11, RZ, 0x1 ;  /* 0x0000000b0b079211 */ /* 0x000fe400078f08ff */
[----:B---3--:R-:W-:Y:S02]  /*e3d0*/  @!P4 LEA.HI R4, R8, R8, RZ, 0x1 ;  /* 0x000000080804c211 */ /* 0x008fe400078f08ff */
[----:B------:R-:W-:Y:S02]  /*e3e0*/  @!P2 LEA.HI R5, R9, R9, RZ, 0x1 ;  /* 0x000000090905a211 */ /* 0x000fe400078f08ff */
[----:B------:R-:W-:-:S02]  /*e3f0*/  @!P4 LOP3.LUT R4, R4, 0xfffffffe, RZ, 0xc0, !PT ;  /* 0xfffffffe0404c812 */ /* 0x000fc400078ec0ff */
[----:B------:R-:W-:Y:S02]  /*e400*/  @!P3 LOP3.LUT R6, R6, 0xfffffffe, RZ, 0xc0, !PT ;  /* 0xfffffffe0606b812 */ /* 0x000fe400078ec0ff */
[----:B------:R-:W-:Y:S01]  /*e410*/  @!P2 LOP3.LUT R10, R5, 0xfffffffe, RZ, 0xc0, !PT ;  /* 0xfffffffe050aa812 */ /* 0x000fe200078ec0ff */
[----:B------:R-:W-:Y:S01]  /*e420*/  @!P4 IMAD.WIDE R4, R4, 0x4, R2 ;  /* 0x000000040404c825 */ /* 0x000fe200078e0202 */
[----:B------:R-:W-:-:S03]  /*e430*/  @!P1 LOP3.LUT R7, R7, 0xfffffffe, RZ, 0xc0, !PT ;  /* 0xfffffffe07079812 */ /* 0x000fc600078ec0ff */
[--C-:B------:R-:W-:Y:S01]  /*e440*/  @!P3 IMAD.WIDE R8, R6, 0x4, R2.reuse ;  /* 0x000000040608b825 */ /* 0x100fe200078e0202 */
[----:B------:R2:W-:Y:S03]  /*e450*/  @!P4 ST.E.64 [R4.64], R194 ;  /* 0x000000c20400c985 */ /* 0x0005e6000c101b0c */
[--C-:B------:R-:W-:Y:S01]  /*e460*/  @!P2 IMAD.WIDE R10, R10, 0x4, R2.reuse ;  /* 0x000000040a0aa825 */ /* 0x100fe200078e0202 */
[----:B------:R3:W-:Y:S03]  /*e470*/  @!P3 ST.E.64 [R8.64], R206 ;  /* 0x000000ce0800b985 */ /* 0x0007e6000c101b0c */
[--C-:B------:R-:W-:Y:S01]  /*e480*/  @!P1 IMAD.WIDE R6, R7, 0x4, R2.reuse ;  /* 0x0000000407069825 */ /* 0x100fe200078e0202 */
[----:B------:R-:W-:Y:S04]  /*e490*/  @!P2 ST.E.64 [R10.64], R70 ;  /* 0x000000460a00a985 */ /* 0x000fe8000c101b0c */
[----:B------:R4:W-:Y:S01]  /*e4a0*/  @!P1 ST.E.64 [R6.64], R82 ;  /* 0x0000005206009985 */ /* 0x0009e2000c101b0c */
[----:B--2---:R-:W-:Y:S01]  /*e4b0*/  @!P0 IMAD.WIDE R4, R12, 0x4, R2 ;  /* 0x000000040c048825 */ /* 0x004fe200078e0202 */
[----:B---3--:R-:W-:-:S04]  /*e4c0*/  IADD3 R8, R0, 0x58, RZ ;  /* 0x0000005800087810 */ /* 0x008fc80007ffe0ff */
[----:B------:R2:W-:Y:S01]  /*e4d0*/  @!P0 ST.E.64 [R4.64], R86 ;  /* 0x0000005604008985 */ /* 0x0005e2000c101b0c */
[----:B------:R-:W-:Y:S02]  /*e4e0*/  ISETP.GE.AND P4, PT, R8, c[0x0][0x3c8], PT ;  /* 0x0000f20008007a0c */ /* 0x000fe40003f86270 */
[C---:B----4-:R-:W-:Y:S02]  /*e4f0*/  IADD3 R7, R0.reuse, 0x60, RZ ;  /* 0x0000006000077810 */ /* 0x050fe40007ffe0ff */
[----:B------:R-:W-:Y:S02]  /*e500*/  IADD3 R6, R0, 0x68, RZ ;  /* 0x0000006800067810 */ /* 0x000fe40007ffe0ff */
[----:B------:R-:W-:Y:S02]  /*e510*/  ISETP.GE.AND P3, PT, R7, c[0x0][0x3c8], PT ;  /* 0x0000f20007007a0c */ /* 0x000fe40003f66270 */
[----:B------:R-:W-:-:S05]  /*e520*/  ISETP.GE.AND P2, PT, R6, c[0x0][0x3c8], PT ;  /* 0x0000f20006007a0c */ /* 0x000fca0003f46270 */
[----:B------:R-:W-:-:S06]  /*e530*/  @!P4 LEA.HI R9, R8, R8, RZ, 0x1 ;  /* 0x000000080809c211 */ /* 0x000fcc00078f08ff */
[----:B------:R-:W-:Y:S02]  /*e540*/  @!P3 LEA.HI R8, R7, R7, RZ, 0x1 ;  /* 0x000000070708b211 */ /* 0x000fe400078f08ff */
[----:B------:R-:W-:Y:S02]  /*e550*/  @!P2 LEA.HI R7, R6, R6, RZ, 0x1 ;  /* 0x000000060607a211 */ /* 0x000fe400078f08ff */
[----:B------:R-:W-:Y:S02]  /*e560*/  @!P3 LOP3.LUT R8, R8, 0xfffffffe, RZ, 0xc0, !PT ;  /* 0xfffffffe0808b812 */ /* 0x000fe400078ec0ff */
[C---:B--2---:R-:W-:Y:S02]  /*e570*/  IADD3 R5, R0.reuse, 0x70, RZ ;  /* 0x0000007000057810 */ /* 0x044fe40007ffe0ff */
[----:B------:R-:W-:Y:S02]  /*e580*/  IADD3 R4, R0, 0x78, RZ ;  /* 0x0000007800047810 */ /* 0x000fe40007ffe0ff */
[----:B------:R-:W-:-:S02]  /*e590*/  ISETP.GE.AND P1, PT, R5, c[0x0][0x3c8], PT ;  /* 0x0000f20005007a0c */ /* 0x000fc40003f26270 */
[----:B------:R-:W-:Y:S02]  /*e5a0*/  ISETP.GE.AND P0, PT, R4, c[0x0][0x3c8], PT ;  /* 0x0000f20004007a0c */ /* 0x000fe40003f06270 */
[----:B------:R-:W-:-:S09]  /*e5b0*/  @!P2 LOP3.LUT R7, R7, 0xfffffffe, RZ, 0xc0, !PT ;  /* 0xfffffffe0707a812 */ /* 0x000fd200078ec0ff */
[----:B------:R-:W-:Y:S02]  /*e5c0*/  @!P1 LEA.HI R6, R5, R5, RZ, 0x1 ;  /* 0x0000000505069211 */ /* 0x000fe400078f08ff */
[----:B------:R-:W-:Y:S02]  /*e5d0*/  @!P0 LEA.HI R4, R4, R4, RZ, 0x1 ;  /* 0x0000000404048211 */ /* 0x000fe400078f08ff */
[----:B------:R-:W-:Y:S01]  /*e5e0*/  @!P4 LOP3.LUT R5, R9, 0xfffffffe, RZ, 0xc0, !PT ;  /* 0xfffffffe0905c812 */ /* 0x000fe200078ec0ff */
[--C-:B------:R-:W-:Y:S01]  /*e5f0*/  @!P3 IMAD.WIDE R8, R8, 0x4, R2.reuse ;  /* 0x000000040808b825 */ /* 0x100fe200078e0202 */
[----:B------:R-:W-:Y:S02]  /*e600*/  @!P1 LOP3.LUT R12, R6, 0xfffffffe, RZ, 0xc0, !PT ;  /* 0xfffffffe060c9812 */ /* 0x000fe400078ec0ff */
[----:B------:R-:W-:Y:S01]  /*e610*/  @!P0 LOP3.LUT R13, R4, 0xfffffffe, RZ, 0xc0, !PT ;  /* 0xfffffffe040d8812 */ /* 0x000fe200078ec0ff */
[----:B------:R-:W-:-:S04]  /*e620*/  @!P4 IMAD.WIDE R10, R5, 0x4, R2 ;  /* 0x00000004050ac825 */ /* 0x000fc800078e0202 */
[--C-:B------:R-:W-:Y:S01]  /*e630*/  @!P2 IMAD.WIDE R6, R7, 0x4, R2.reuse ;  /* 0x000000040706a825 */ /* 0x100fe200078e0202 */
[----:B------:R2:W-:Y:S03]  /*e640*/  @!P4 ST.E.64 [R10.64], R98 ;  /* 0x000000620a00c985 */ /* 0x0005e6000c101b0c */
[--C-:B------:R-:W-:Y:S01]  /*e650*/  @!P1 IMAD.WIDE R4, R12, 0x4, R2.reuse ;  /* 0x000000040c049825 */ /* 0x100fe200078e0202 */
[----:B------:R2:W-:Y:S03]  /*e660*/  @!P3 ST.E.64 [R8.64], R102 ;  /* 0x000000660800b985 */ /* 0x0005e6000c101b0c */
[----:B------:R-:W-:Y:S01]  /*e670*/  @!P0 IMAD.WIDE R2, R13, 0x4, R2 ;  /* 0x000000040d028825 */ /* 0x000fe200078e0202 */
[----:B------:R2:W-:Y:S04]  /*e680*/  @!P2 ST.E.64 [R6.64], R114 ;  /* 0x000000720600a985 */ /* 0x0005e8000c101b0c */
[----:B------:R2:W-:Y:S04]  /*e690*/  @!P1 ST.E.64 [R4.64], R118 ;  /* 0x0000007604009985 */ /* 0x0005e8000c101b0c */
[----:B------:R2:W-:Y:S02]  /*e6a0*/  @!P0 ST.E.64 [R2.64], R130 ;  /* 0x0000008202008985 */ /* 0x0005e4000c101b0c */
.L_x_160:
[----:B------:R-:W-:Y:S05]  /*e6b0*/  BSYNC B0 ;  /* 0x0000000000007941 */ /* 0x000fea0003800000 */
.L_x_159:
[----:B--23--:R2:W3:Y:S01]  /*e6c0*/  SHFL.IDX PT, R3, R22, 0x2, 0x1c1f ;  /* 0x005c1f0016037f89 */ /* 0x00c4e200000e0000 */
[----:B------:R-:W-:Y:S03]  /*e6d0*/  BSSY B0, `(.L_x_161) ;  /* 0x0000060000007945 */ /* 0x000fe60003800000 */
[----:B----4-:R2:W4:Y:S01]  /*e6e0*/  SHFL.IDX PT, R2, R23, 0x2, 0x1c1f ;  /* 0x005c1f0017027f89 */ /* 0x01052200000e0000 */
[----:B------:R-:W-:Y:S05]  /*e6f0*/  @P5 BRA `(.L_x_162) ;  /* 0x000005d000005947 */ /* 0x000fea0003800000 */
[C---:B------:R-:W-:Y:S02]  /*e700*/  IADD3 R5, R0.reuse, 0x8, RZ ;  /* 0x0000000800057810 */ /* 0x040fe40007ffe0ff */
[----:B------:R-:W-:-:S02]  /*e710*/  IADD3 R4, R0, 0x10, RZ ;  /* 0x0000001000047810 */ /* 0x000fc40007ffe0ff */
[----:B------:R-:W-:Y:S02]  /*e720*/  ISETP.GE.AND P2, PT, R5, c[0x0][0x3c8], PT ;  /* 0x0000f20005007a0c */ /* 0x000fe40003f46270 */
[----:B------:R-:W-:Y:S02]  /*e730*/  ISETP.GE.AND P1, PT, R4, c[0x0][0x3c8], PT ;  /* 0x0000f20004007a0c */ /* 0x000fe40003f26270 */
[C---:B------:R-:W-:Y:S02]  /*e740*/  ISETP.GE.AND P3, PT, R0.reuse, c[0x0][0x3c8], PT ;  /* 0x0000f20000007a0c */ /* 0x040fe40003f66270 */
[C---:B------:R-:W-:Y:S02]  /*e750*/  IADD3 R10, R0.reuse, 0x18, RZ ;  /* 0x00000018000a7810 */ /* 0x040fe40007ffe0ff */
[----:B------:R-:W-:Y:S02]  /*e760*/  IADD3 R11, R0, 0x20, RZ ;  /* 0x00000020000b7810 */ /* 0x000fe40007ffe0ff */
[----:B------:R-:W-:-:S02]  /*e770*/  ISETP.GE.AND P0, PT, R10, c[0x0][0x3c8], PT ;  /* 0x0000f2000a007a0c */ /* 0x000fc40003f06270 */
[----:B------:R-:W-:Y:S02]  /*e780*/  ISETP.GE.AND P5, PT, R11, c[0x0][0x3c8], PT ;  /* 0x0000f2000b007a0c */ /* 0x000fe40003fa6270 */
[----:B------:R-:W-:Y:S02]  /*e790*/  @!P2 LEA.HI R5, R5, R5, RZ, 0x1 ;  /* 0x000000050505a211 */ /* 0x000fe400078f08ff */
[----:B------:R-:W-:Y:S01]  /*e7a0*/  @!P1 LEA.HI R4, R4, R4, RZ, 0x1 ;  /* 0x0000000404049211 */ /* 0x000fe200078f08ff */
[--C-:B---34-:R-:W-:Y:S01]  /*e7b0*/  @!P3 IMAD.WIDE R6, R0, 0x4, R2.reuse ;  /* 0x000000040006b825 */ /* 0x118fe200078e0202 */
[----:B------:R-:W-:Y:S02]  /*e7c0*/  @!P2 LOP3.LUT R5, R5, 0xfffffffe, RZ, 0xc0, !PT ;  /* 0xfffffffe0505a812 */ /* 0x000fe400078ec0ff */
[----:B------:R-:W-:Y:S02]  /*e7d0*/  @!P1 LOP3.LUT R8, R4, 0xfffffffe, RZ, 0xc0, !PT ;  /* 0xfffffffe04089812 */ /* 0x000fe400078ec0ff */
[----:B------:R3:W-:Y:S01]  /*e7e0*/  @!P3 ST.E.64 [R6.64], R144 ;  /* 0x000000900600b985 */ /* 0x0007e2000c101b0c */
[----:B------:R-:W-:Y:S01]  /*e7f0*/  @!P2 IMAD.WIDE R4, R5, 0x4, R2 ;  /* 0x000000040504a825 */ /* 0x000fe200078e0202 */
[----:B------:R-:W-:-:S03]  /*e800*/  IADD3 R12, R0, 0x48, RZ ;  /* 0x00000048000c7810 */ /* 0x000fc60007ffe0ff */
[----:B------:R-:W-:Y:S01]  /*e810*/  @!P1 IMAD.WIDE R8, R8, 0x4, R2 ;  /* 0x0000000408089825 */ /* 0x000fe200078e0202 */
[----:B------:R4:W-:Y:S04]  /*e820*/  @!P2 ST.E.64 [R4.64], R152 ;  /* 0x000000980400a985 */ /* 0x0009e8000c101b0c */
[----:B------:R1:W-:Y:S01]  /*e830*/  @!P1 ST.E.64 [R8.64], R164 ;  /* 0x000000a408009985 */ /* 0x0003e2000c101b0c */
[----:B---3--:R-:W-:Y:S02]  /*e840*/  IADD3 R7, R0, 0x28, RZ ;  /* 0x0000002800077810 */ /* 0x008fe40007ffe0ff */
[----:B------:R-:W-:Y:S02]  /*e850*/  @!P5 LEA.HI R6, R11, R11, RZ, 0x1 ;  /* 0x0000000b0b06d211 */ /* 0x000fe400078f08ff */
[----:B------:R-:W-:-:S02]  /*e860*/  ISETP.GE.AND P4, PT, R7, c[0x0][0x3c8], PT ;  /* 0x0000f20007007a0c */ /* 0x000fc40003f86270 */
[----:B----4-:R-:W-:Y:S02]  /*e870*/  @!P0 LEA.HI R4, R10, R10, RZ, 0x1 ;  /* 0x0000000a0a048211 */ /* 0x010fe400078f08ff */
[----:B------:R-:W-:Y:S02]  /*e880*/  IADD3 R10, R0, 0x40, RZ ;  /* 0x00000040000a7810 */ /* 0x000fe40007ffe0ff */
[----:B------:R-:W-:Y:S02]  /*e890*/  @!P0 LOP3.LUT R4, R4, 0xfffffffe, RZ, 0xc0, !PT ;  /* 0xfffffffe04048812 */ /* 0x000fe400078ec0ff */
[C---:B-1----:R-:W-:Y:S02]  /*e8a0*/  IADD3 R8, R0.reuse, 0x30, RZ ;  /* 0x0000003000087810 */ /* 0x042fe40007ffe0ff */
[----:B------:R-:W-:Y:S01]  /*e8b0*/  IADD3 R9, R0, 0x38, RZ ;  /* 0x0000003800097810 */ /* 0x000fe20007ffe0ff */
[----:B------:R-:W-:Y:S01]  /*e8c0*/  @!P0 IMAD.WIDE R4, R4, 0x4, R2 ;  /* 0x0000000404048825 */ /* 0x000fe200078e0202 */
[----:B------:R-:W-:-:S02]  /*e8d0*/  ISETP.GE.AND P3, PT, R8, c[0x0][0x3c8], PT ;  /* 0x0000f20008007a0c */ /* 0x000fc40003f66270 */
[----:B------:R-:W-:Y:S02]  /*e8e0*/  ISETP.GE.AND P2, PT, R9, c[0x0][0x3c8], PT ;  /* 0x0000f20009007a0c */ /* 0x000fe40003f46270 */
[----:B------:R-:W-:Y:S01]  /*e8f0*/  @!P5 LOP3.LUT R6, R6, 0xfffffffe, RZ, 0xc0, !PT ;  /* 0xfffffffe0606d812 */ /* 0x000fe200078ec0ff */
[----:B------:R1:W-:Y:S01]  /*e900*/  @!P0 ST.E.64 [R4.64], R168 ;  /* 0x000000a804008985 */ /* 0x0003e2000c101b0c */
[----:B------:R-:W-:Y:S02]  /*e910*/  ISETP.GE.AND P1, PT, R10, c[0x0][0x3c8], PT ;  /* 0x0000f2000a007a0c */ /* 0x000fe40003f26270 */
[----:B------:R-:W-:-:S13]  /*e920*/  ISETP.GE.AND P0, PT, R12, c[0x0][0x3c8], PT ;  /* 0x0000f2000c007a0c */ /* 0x000fda0003f06270 */
[----:B------:R-:W-:-:S04]  /*e930*/  @!P0 LEA.HI R12, R12, R12, RZ, 0x1 ;  /* 0x0000000c0c0c8211 */ /* 0x000fc800078f08ff */
[----:B------:R-:W-:Y:S01]  /*e940*/  @!P0 LOP3.LUT R12, R12, 0xfffffffe, RZ, 0xc0, !PT ;  /* 0xfffffffe0c0c8812 */ /* 0x000fe200078ec0ff */
[----:B-1----:R-:W-:Y:S01]  /*e950*/  @!P5 IMAD.WIDE R4, R6, 0x4, R2 ;  /* 0x000000040604d825 */ /* 0x002fe200078e0202 */
[----:B------:R-:W-:Y:S02]  /*e960*/  @!P4 LEA.HI R6, R7, R7, RZ, 0x1 ;  /* 0x000000070706c211 */ /* 0x000fe400078f08ff */
[----:B------:R-:W-:Y:S02]  /*e970*/  @!P1 LEA.HI R7, R10, R10, RZ, 0x1 ;  /* 0x0000000a0a079211 */ /* 0x000fe400078f08ff */
[----:B------:R1:W-:Y:S01]  /*e980*/  @!P5 ST.E.64 [R4.64], R180 ;  /* 0x000000b40400d985 */ /* 0x0003e2000c101b0c */
[----:B------:R-:W-:Y:S02]  /*e990*/  @!P4 LOP3.LUT R6, R6, 0xfffffffe, RZ, 0xc0, !PT ;  /* 0xfffffffe0606c812 */ /* 0x000fe400078ec0ff */
[----:B------:R-:W-:Y:S02]  /*e9a0*/  @!P1 LOP3.LUT R7, R7, 0xfffffffe, RZ, 0xc0, !PT ;  /* 0xfffffffe07079812 */ /* 0x000fe400078ec0ff */
[----:B-1----:R-:W-:-:S02]  /*e9b0*/  @!P3 LEA.HI R5, R8, R8, RZ, 0x1 ;  /* 0x000000080805b211 */ /* 0x002fc400078f08ff */
[----:B------:R-:W-:Y:S02]  /*e9c0*/  @!P2 LEA.HI R4, R9, R9, RZ, 0x1 ;  /* 0x000000090904a211 */ /* 0x000fe400078f08ff */
[----:B------:R-:W-:Y:S02]  /*e9d0*/  @!P3 LOP3.LUT R8, R5, 0xfffffffe, RZ, 0xc0, !PT ;  /* 0xfffffffe0508b812 */ /* 0x000fe400078ec0ff */
[----:B------:R-:W-:Y:S01]  /*e9e0*/  @!P2 LOP3.LUT R10, R4, 0xfffffffe, RZ, 0xc0, !PT ;  /* 0xfffffffe040aa812 */ /* 0x000fe200078ec0ff */
[----:B------:R-:W-:-:S04]  /*e9f0*/  @!P4 IMAD.WIDE R4, R6, 0x4, R2 ;  /* 0x000000040604c825 */ /* 0x000fc800078e0202 */
[--C-:B------:R-:W-:Y:S01]  /*ea00*/  @!P3 IMAD.WIDE R8, R8, 0x4, R2.reuse ;  /* 0x000000040808b825 */ /* 0x100fe200078e0202 */
[----:B------:R1:W-:Y:S03]  /*ea10*/  @!P4 ST.E.64 [R4.64], R184 ;  /* 0x000000b80400c985 */ /* 0x0003e6000c101b0c */
[--C-:B------:R-:W-:Y:S01]  /*ea20*/  @!P2 IMAD.WIDE R10, R10, 0x4, R2.reuse ;  /* 0x000000040a0aa825 */ /* 0x100fe200078e0202 */
[----:B------:R3:W-:Y:S03]  /*ea30*/  @!P3 ST.E.64 [R8.64], R196 ;  /* 0x000000c40800b985 */ /* 0x0007e6000c101b0c */
[--C-:B------:R-:W-:Y:S01]  /*ea40*/  @!P1 IMAD.WIDE R6, R7, 0x4, R2.reuse ;  /* 0x0000000407069825 */ /* 0x100fe200078e0202 */
[----:B------:R-:W-:Y:S04]  /*ea50*/  @!P2 ST.E.64 [R10.64], R200 ;  /* 0x000000c80a00a985 */ /* 0x000fe8000c101b0c */
[----:B------:R4:W-:Y:S01]  /*ea60*/  @!P1 ST.E.64 [R6.64], R72 ;  /* 0x0000004806009985 */ /* 0x0009e2000c101b0c */
[----:B-1----:R-:W-:Y:S01]  /*ea70*/  @!P0 IMAD.WIDE R4, R12, 0x4, R2 ;  /* 0x000000040c048825 */ /* 0x002fe200078e0202 */
[----:B---3--:R-:W-:-:S04]  /*ea80*/  IADD3 R9, R0, 0x50, RZ ;  /* 0x0000005000097810 */ /* 0x008fc80007ffe0ff */
[----:B------:R1:W-:Y:S01]  /*ea90*/  @!P0 ST.E.64 [R4.64], R76 ;  /* 0x0000004c04008985 */ /* 0x0003e2000c101b0c */
[----:B------:R-:W-:Y:S02]  /*eaa0*/  IADD3 R8, R0, 0x58, RZ ;  /* 0x0000005800087810 */ /* 0x000fe40007ffe0ff */
[----:B------:R-:W-:Y:S02]  /*eab0*/  ISETP.GE.AND P5, PT, R9, c[0x0][0x3c8], PT ;  /* 0x0000f20009007a0c */ /* 0x000fe40003fa6270 */
[----:B------:R-:W-:Y:S02]  /*eac0*/  ISETP.GE.AND P4, PT, R8, c[0x0][0x3c8], PT ;  /* 0x0000f20008007a0c */ /* 0x000fe40003f86270 */
[C---:B----4-:R-:W-:Y:S02]  /*ead0*/  IADD3 R7, R0.reuse, 0x60, RZ ;  /* 0x0000006000077810 */ /* 0x050fe40007ffe0ff */
[----:B------:R-:W-:Y:S02]  /*eae0*/  IADD3 R6, R0, 0x68, RZ ;  /* 0x0000006800067810 */ /* 0x000fe40007ffe0ff */
[----:B------:R-:W-:-:S02]  /*eaf0*/  ISETP.GE.AND P3, PT, R7, c[0x0][0x3c8], PT ;  /* 0x0000f20007007a0c */ /* 0x000fc40003f66270 */
[----:B------:R-:W-:-:S03]  /*eb00*/  ISETP.GE.AND P2, PT, R6, c[0x0][0x3c8], PT ;  /* 0x0000f20006007a0c */ /* 0x000fc60003f46270 */
[----:B------:R-:W-:Y:S02]  /*eb10*/  @!P5 LEA.HI R9, R9, R9, RZ, 0x1 ;  /* 0x000000090909d211 */ /* 0x000fe400078f08ff */
[----:B------:R-:W-:-:S04]  /*eb20*/  @!P4 LEA.HI R10, R8, R8, RZ, 0x1 ;  /* 0x00000008080ac211 */ /* 0x000fc800078f08ff */
[----:B------:R-:W-:Y:S02]  /*eb30*/  @!P4 LOP3.LUT R10, R10, 0xfffffffe, RZ, 0xc0, !PT ;  /* 0xfffffffe0a0ac812 */ /* 0x000fe400078ec0ff */
[----:B------:R-:W-:Y:S02]  /*eb40*/  @!P3 LEA.HI R8, R7, R7, RZ, 0x1 ;  /* 0x000000070708b211 */ /* 0x000fe400078f08ff */
[----:B------:R-:W-:Y:S01]  /*eb50*/  @!P2 LEA.HI R7, R6, R6, RZ, 0x1 ;  /* 0x000000060607a211 */ /* 0x000fe200078f08ff */
[----:B------:R-:W-:Y:S01]  /*eb60*/  @!P4 IMAD.WIDE R10, R10, 0x4, R2 ;  /* 0x000000040a0ac825 */ /* 0x000fe200078e0202 */
[----:B------:R-:W-:Y:S02]  /*eb70*/  @!P3 LOP3.LUT R8, R8, 0xfffffffe, RZ, 0xc0, !PT ;  /* 0xfffffffe0808b812 */ /* 0x000fe400078ec0ff */
[C---:B-1----:R-:W-:Y:S02]  /*eb80*/  IADD3 R5, R0.reuse, 0x70, RZ ;  /* 0x0000007000057810 */ /* 0x042fe40007ffe0ff */
[----:B------:R-:W-:-:S02]  /*eb90*/  IADD3 R4, R0, 0x78, RZ ;  /* 0x0000007800047810 */ /* 0x000fc40007ffe0ff */
[----:B------:R-:W-:Y:S02]  /*eba0*/  ISETP.GE.AND P1, PT, R5, c[0x0][0x3c8], PT ;  /* 0x0000f20005007a0c */ /* 0x000fe40003f26270 */
[----:B------:R-:W-:Y:S02]  /*ebb0*/  ISETP.GE.AND P0, PT, R4, c[0x0][0x3c8], PT ;  /* 0x0000f20004007a0c */ /* 0x000fe40003f06270 */
[----:B------:R-:W-:-:S09]  /*ebc0*/  @!P2 LOP3.LUT R7, R7, 0xfffffffe, RZ, 0xc0, !PT ;  /* 0xfffffffe0707a812 */ /* 0x000fd200078ec0ff */
[----:B------:R-:W-:Y:S02]  /*ebd0*/  @!P1 LEA.HI R6, R5, R5, RZ, 0x1 ;  /* 0x0000000505069211 */ /* 0x000fe400078f08ff */
[----:B------:R-:W-:Y:S01]  /*ebe0*/  @!P5 LOP3.LUT R5, R9, 0xfffffffe, RZ, 0xc0, !PT ;  /* 0xfffffffe0905d812 */ /* 0x000fe200078ec0ff */
[--C-:B------:R-:W-:Y:S01]  /*ebf0*/  @!P3 IMAD.WIDE R8, R8, 0x4, R2.reuse ;  /* 0x000000040808b825 */ /* 0x100fe200078e0202 */
[----:B------:R-:W-:Y:S02]  /*ec00*/  @!P0 LEA.HI R4, R4, R4, RZ, 0x1 ;  /* 0x0000000404048211 */ /* 0x000fe400078f08ff */
[----:B------:R-:W-:Y:S01]  /*ec10*/  @!P1 LOP3.LUT R14, R6, 0xfffffffe, RZ, 0xc0, !PT ;  /* 0xfffffffe060e9812 */ /* 0x000fe200078ec0ff */
[----:B------:R-:W-:Y:S01]  /*ec20*/  @!P5 IMAD.WIDE R12, R5, 0x4, R2 ;  /* 0x00000004050cd825 */ /* 0x000fe200078e0202 */
[----:B------:R-:W-:-:S03]  /*ec30*/  @!P0 LOP3.LUT R15, R4, 0xfffffffe, RZ, 0xc0, !PT ;  /* 0xfffffffe040f8812 */ /* 0x000fc600078ec0ff */
[--C-:B------:R-:W-:Y:S01]  /*ec40*/  @!P2 IMAD.WIDE R6, R7, 0x4, R2.reuse ;  /* 0x000000040706a825 */ /* 0x100fe200078e0202 */
[----:B------:R1:W-:Y:S03]  /*ec50*/  @!P5 ST.E.64 [R12.64], R88 ;  /* 0x000000580c00d985 */ /* 0x0003e6000c101b0c */
[--C-:B------:R-:W-:Y:S01]  /*ec60*/  @!P1 IMAD.WIDE R4, R14, 0x4, R2.reuse ;  /* 0x000000040e049825 */ /* 0x100fe200078e0202 */
[----:B------:R1:W-:Y:S03]  /*ec70*/  @!P4 ST.E.64 [R10.64], R92 ;  /* 0x0000005c0a00c985 */ /* 0x0003e6000c101b0c */
[----:B------:R-:W-:Y:S01]  /*ec80*/  @!P0 IMAD.WIDE R2, R15, 0x4, R2 ;  /* 0x000000040f028825 */ /* 0x000fe200078e0202 */
[----:B------:R1:W-:Y:S04]  /*ec90*/  @!P3 ST.E.64 [R8.64], R104 ;  /* 0x000000680800b985 */ /* 0x0003e8000c101b0c */
[----:B------:R1:W-:Y:S04]  /*eca0*/  @!P2 ST.E.64 [R6.64], R108 ;  /* 0x0000006c0600a985 */ /* 0x0003e8000c101b0c */
[----:B------:R1:W-:Y:S04]  /*ecb0*/  @!P1 ST.E.64 [R4.64], R120 ;  /* 0x0000007804009985 */ /* 0x0003e8000c101b0c */
[----:B------:R1:W-:Y:S02]  /*ecc0*/  @!P0 ST.E.64 [R2.64], R124 ;  /* 0x0000007c02008985 */ /* 0x0003e4000c101b0c */
.L_x_162:
[----:B------:R-:W-:Y:S05]  /*ecd0*/  BSYNC B0 ;  /* 0x0000000000007941 */ /* 0x000fea0003800000 */
.L_x_161:
[----:B-1-3--:R1:W3:Y:S04]  /*ece0*/  SHFL.IDX PT, R3, R22, 0x3, 0x1c1f ;  /* 0x007c1f0016037f89 */ /* 0x00a2e800000e0000 */
[----:B----4-:R1:W4:Y:S01]  /*ecf0*/  SHFL.IDX PT, R2, R23, 0x3, 0x1c1f ;  /* 0x007c1f0017027f89 */ /* 0x01032200000e0000 */
[----:B------:R-:W-:Y:S05]  /*ed00*/  @P6 EXIT ;  /* 0x000000000000694d */ /* 0x000fea0003800000 */
[C---:B------:R-:W-:Y:S02]  /*ed10*/  ISETP.GE.AND P0, PT, R0.reuse, c[0x0][0x3c8], PT ;  /* 0x0000f20000007a0c */ /* 0x040fe40003f06270 */
[----:B------:R-:W-:-:S02]  /*ed20*/  IADD3 R5, R0, 0x8, RZ ;  /* 0x0000000800057810 */ /* 0x000fc40007ffe0ff */
[----:B------:R-:W-:Y:S02]  /*ed30*/  IADD3 R4, R0, 0x10, RZ ;  /* 0x0000001000047810 */ /* 0x000fe40007ffe0ff */
[----:B------:R-:W-:Y:S02]  /*ed40*/  ISETP.GE.AND P6, PT, R5, c[0x0][0x3c8], PT ;  /* 0x0000f20005007a0c */ /* 0x000fe40003fc6270 */
[----:B------:R-:W-:Y:S02]  /*ed50*/  ISETP.GE.AND P5, PT, R4, c[0x0][0x3c8], PT ;  /* 0x0000f20004007a0c */ /* 0x000fe40003fa6270 */
[C---:B------:R-:W-:Y:S02]  /*ed60*/  IADD3 R8, R0.reuse, 0x18, RZ ;  /* 0x0000001800087810 */ /* 0x040fe40007ffe0ff */
[C---:B------:R-:W-:Y:S01]  /*ed70*/  IADD3 R9, R0.reuse, 0x20, RZ ;  /* 0x0000002000097810 */ /* 0x040fe20007ffe0ff */
[C---:B---34-:R-:W-:Y:S01]  /*ed80*/  @!P0 IMAD.WIDE R6, R0.reuse, 0x4, R2 ;  /* 0x0000000400068825 */ /* 0x058fe200078e0202 */
[----:B------:R-:W-:-:S02]  /*ed90*/  IADD3 R10, R0, 0x28, RZ ;  /* 0x00000028000a7810 */ /* 0x000fc40007ffe0ff */
[C---:B------:R-:W-:Y:S02]  /*eda0*/  IADD3 R11, R0.reuse, 0x30, RZ ;  /* 0x00000030000b7810 */ /* 0x040fe40007ffe0ff */
[----:B------:R3:W-:Y:S01]  /*edb0*/  @!P0 ST.E.64 [R6.64], R146 ;  /* 0x0000009206008985 */ /* 0x0007e2000c101b0c */
[----:B------:R-:W-:Y:S02]  /*edc0*/  IADD3 R12, R0, 0x38, RZ ;  /* 0x00000038000c7810 */ /* 0x000fe40007ffe0ff */
[----:B------:R-:W-:Y:S02]  /*edd0*/  @!P5 LEA.HI R4, R4, R4, RZ, 0x1 ;  /* 0x000000040404d211 */ /* 0x000fe400078f08ff */
[----:B------:R-:W-:Y:S02]  /*ede0*/  ISETP.GE.AND P4, PT, R8, c[0x0][0x3c8], PT ;  /* 0x0000f20008007a0c */ /* 0x000fe40003f86270 */
[----:B------:R-:W-:Y:S02]  /*edf0*/  ISETP.GE.AND P3, PT, R9, c[0x0][0x3c8], PT ;  /* 0x0000f20009007a0c */ /* 0x000fe40003f66270 */
[----:B------:R-:W-:-:S02]  /*ee00*/  @!P5 LOP3.LUT R4, R4, 0xfffffffe, RZ, 0xc0, !PT ;  /* 0xfffffffe0404d812 */ /* 0x000fc400078ec0ff */
[----:B------:R-:W-:Y:S02]  /*ee10*/  ISETP.GE.AND P2, PT, R10, c[0x0][0x3c8], PT ;  /* 0x0000f2000a007a0c */ /* 0x000fe40003f46270 */
[----:B------:R-:W-:Y:S02]  /*ee20*/  ISETP.GE.AND P1, PT, R11, c[0x0][0x3c8], PT ;  /* 0x0000f2000b007a0c */ /* 0x000fe40003f26270 */
[----:B------:R-:W-:Y:S02]  /*ee30*/  ISETP.GE.AND P0, PT, R12, c[0x0][0x3c8], PT ;  /* 0x0000f2000c007a0c */ /* 0x000fe40003f06270 */
[C---:B------:R-:W-:Y:S02]  /*ee40*/  IADD3 R14, R0.reuse, 0x40, RZ ;  /* 0x00000040000e7810 */ /* 0x040fe40007ffe0ff */
[----:B------:R-:W-:Y:S02]  /*ee50*/  IADD3 R15, R0, 0x48, RZ ;  /* 0x00000048000f7810 */ /* 0x000fe40007ffe0ff */
[----:B---3--:R-:W-:Y:S01]  /*ee60*/  @!P6 LEA.HI R6, R5, R5, RZ, 0x1 ;  /* 0x000000050506e211 */ /* 0x008fe200078f08ff */
[----:B------:R-:W-:-:S03]  /*ee70*/  @!P5 IMAD.WIDE R4, R4, 0x4, R2 ;  /* 0x000000040404d825 */ /* 0x000fc600078e0202 */
[----:B------:R-:W-:-:S05]  /*ee80*/  @!P6 LOP3.LUT R6, R6, 0xfffffffe, RZ, 0xc0, !PT ;  /* 0xfffffffe0606e812 */ /* 0x000fca00078ec0ff */
[----:B------:R-:W-:-:S05]  /*ee90*/  @!P6 IMAD.WIDE R6, R6, 0x4, R2 ;  /* 0x000000040606e825 */ /* 0x000fca00078e0202 */
[----:B------:R3:W-:Y:S01]  /*eea0*/  @!P6 ST.E.64 [R6.64], R154 ;  /* 0x0000009a0600e985 */ /* 0x0007e2000c101b0c */
[----:B------:R-:W-:-:S03]  /*eeb0*/  ISETP.GE.AND P6, PT, R14, c[0x0][0x3c8], PT ;  /* 0x0000f2000e007a0c */ /* 0x000fc60003fc6270 */
[----:B------:R4:W-:Y:S01]  /*eec0*/  @!P5 ST.E.64 [R4.64], R166 ;  /* 0x000000a60400d985 */ /* 0x0009e2000c101b0c */
[----:B------:R-:W-:Y:S02]  /*eed0*/  ISETP.GE.AND P5, PT, R15, c[0x0][0x3c8], PT ;  /* 0x0000f2000f007a0c */ /* 0x000fe40003fa6270 */
[----:B---3--:R-:W-:Y:S02]  /*eee0*/  @!P2 LEA.HI R7, R10, R10, RZ, 0x1 ;  /* 0x0000000a0a07a211 */ /* 0x008fe400078f08ff */
[----:B------:R-:W-:Y:S02]  /*eef0*/  @!P1 LEA.HI R6, R11, R11, RZ, 0x1 ;  /* 0x0000000b0b069211 */ /* 0x000fe400078f08ff */
[----:B----4-:R-:W-:Y:S02]  /*ef00*/  @!P4 LEA.HI R4, R8, R8, RZ, 0x1 ;  /* 0x000000080804c211 */ /* 0x010fe400078f08ff */
[----:B------:R-:W-:Y:S02]  /*ef10*/  @!P3 LEA.HI R8, R9, R9, RZ, 0x1 ;  /* 0x000000090908b211 */ /* 0x000fe400078f08ff */
[----:B------:R-:W-:-:S02]  /*ef20*/  @!P0 LEA.HI R5, R12, R12, RZ, 0x1 ;  /* 0x0000000c0c058211 */ /* 0x000fc400078f08ff */
[----:B------:R-:W-:Y:S02]  /*ef30*/  @!P4 LOP3.LUT R4, R4, 0xfffffffe, RZ, 0xc0, !PT ;  /* 0xfffffffe0404c812 */ /* 0x000fe400078ec0ff */
[----:B------:R-:W-:Y:S02]  /*ef40*/  @!P3 LOP3.LUT R8, R8, 0xfffffffe, RZ, 0xc0, !PT ;  /* 0xfffffffe0808b812 */ /* 0x000fe400078ec0ff */
[----:B------:R-:W-:Y:S01]  /*ef50*/  @!P2 LOP3.LUT R7, R7, 0xfffffffe, RZ, 0xc0, !PT ;  /* 0xfffffffe0707a812 */ /* 0x000fe200078ec0ff */
[--C-:B------:R-:W-:Y:S01]  /*ef60*/  @!P4 IMAD.WIDE R12, R4, 0x4, R2.reuse ;  /* 0x00000004040cc825 */ /* 0x100fe200078e0202 */
[----:B------:R-:W-:Y:S02]  /*ef70*/  @!P1 LOP3.LUT R6, R6, 0xfffffffe, RZ, 0xc0, !PT ;  /* 0xfffffffe06069812 */ /* 0x000fe400078ec0ff */
[----:B------:R-:W-:Y:S01]  /*ef80*/  @!P0 LOP3.LUT R5, R5, 0xfffffffe, RZ, 0xc0, !PT ;  /* 0xfffffffe05058812 */ /* 0x000fe200078ec0ff */
[--C-:B------:R-:W-:Y:S01]  /*ef90*/  @!P3 IMAD.WIDE R10, R8, 0x4, R2.reuse ;  /* 0x00000004080ab825 */ /* 0x100fe200078e0202 */
[----:B------:R3:W-:Y:S03]  /*efa0*/  @!P4 ST.E.64 [R12.64], R170 ;  /* 0x000000aa0c00c985 */ /* 0x0007e6000c101b0c */
[--C-:B------:R-:W-:Y:S01]  /*efb0*/  @!P2 IMAD.WIDE R8, R7, 0x4, R2.reuse ;  /* 0x000000040708a825 */ /* 0x100fe200078e0202 */
[----:B------:R4:W-:Y:S03]  /*efc0*/  @!P3 ST.E.64 [R10.64], R182 ;  /* 0x000000b60a00b985 */ /* 0x0009e6000c101b0c */
[--C-:B------:R-:W-:Y:S01]  /*efd0*/  @!P1 IMAD.WIDE R6, R6, 0x4, R2.reuse ;  /* 0x0000000406069825 */ /* 0x100fe200078e0202 */
[----:B------:R1:W-:Y:S03]  /*efe0*/  @!P2 ST.E.64 [R8.64], R186 ;  /* 0x000000ba0800a985 */ /* 0x0003e6000c101b0c */
[----:B------:R-:W-:Y:S01]  /*eff0*/  @!P0 IMAD.WIDE R4, R5, 0x4, R2 ;  /* 0x0000000405048825 */ /* 0x000fe200078e0202 */
[----:B------:R-:W-:Y:S04]  /*f000*/  @!P1 ST.E.64 [R6.64], R198 ;  /* 0x000000c606009985 */ /* 0x000fe8000c101b0c */
[----:B------:R2:W-:Y:S01]  /*f010*/  @!P0 ST.E.64 [R4.64], R202 ;  /* 0x000000ca04008985 */ /* 0x0005e2000c101b0c */
[----:B---3--:R-:W-:-:S02]  /*f020*/  IADD3 R12, R0, 0x70, RZ ;  /* 0x00000070000c7810 */ /* 0x008fc40007ffe0ff */
[C---:B----4-:R-:W-:Y:S02]  /*f030*/  IADD3 R10, R0.reuse, 0x60, RZ ;  /* 0x00000060000a7810 */ /* 0x050fe40007ffe0ff */
[C---:B------:R-:W-:Y:S02]  /*f040*/  IADD3 R11, R0.reuse, 0x68, RZ ;  /* 0x00000068000b7810 */ /* 0x040fe40007ffe0ff */
[C---:B-1----:R-:W-:Y:S02]  /*f050*/  IADD3 R8, R0.reuse, 0x50, RZ ;  /* 0x0000005000087810 */ /* 0x042fe40007ffe0ff */
[----:B------:R-:W-:Y:S02]  /*f060*/  IADD3 R9, R0, 0x58, RZ ;  /* 0x0000005800097810 */ /* 0x000fe40007ffe0ff */
[----:B------:R-:W-:Y:S02]  /*f070*/  ISETP.GE.AND P4, PT, R8, c[0x0][0x3c8], PT ;  /* 0x0000f20008007a0c */ /* 0x000fe40003f86270 */
[----:B------:R-:W-:-:S02]  /*f080*/  ISETP.GE.AND P3, PT, R9, c[0x0][0x3c8], PT ;  /* 0x0000f20009007a0c */ /* 0x000fc40003f66270 */
[----:B--2---:R-:W-:Y:S02]  /*f090*/  @!P6 LEA.HI R4, R14, R14, RZ, 0x1 ;  /* 0x0000000e0e04e211 */ /* 0x004fe400078f08ff */
[----:B------:R-:W-:Y:S02]  /*f0a0*/  @!P5 LEA.HI R5, R15, R15, RZ, 0x1 ;  /* 0x0000000f0f05d211 */ /* 0x000fe400078f08ff */
[----:B------:R-:W-:Y:S02]  /*f0b0*/  @!P6 LOP3.LUT R4, R4, 0xfffffffe, RZ, 0xc0, !PT ;  /* 0xfffffffe0404e812 */ /* 0x000fe400078ec0ff */
[----:B------:R-:W-:Y:S02]  /*f0c0*/  ISETP.GE.AND P2, PT, R10, c[0x0][0x3c8], PT ;  /* 0x0000f2000a007a0c */ /* 0x000fe40003f46270 */
[----:B------:R-:W-:Y:S01]  /*f0d0*/  @!P5 LOP3.LUT R5, R5, 0xfffffffe, RZ, 0xc0, !PT ;  /* 0xfffffffe0505d812 */ /* 0x000fe200078ec0ff */
[----:B------:R-:W-:Y:S01]  /*f0e0*/  @!P6 IMAD.WIDE R6, R4, 0x4, R2 ;  /* 0x000000040406e825 */ /* 0x000fe200078e0202 */
[----:B------:R-:W-:-:S02]  /*f0f0*/  ISETP.GE.AND P1, PT, R11, c[0x0][0x3c8], PT ;  /* 0x0000f2000b007a0c */ /* 0x000fc40003f26270 */
[----:B------:R-:W-:Y:S01]  /*f100*/  ISETP.GE.AND P0, PT, R12, c[0x0][0x3c8], PT ;  /* 0x0000f2000c007a0c */ /* 0x000fe20003f06270 */
[----:B------:R-:W-:Y:S01]  /*f110*/  @!P5 IMAD.WIDE R4, R5, 0x4, R2 ;  /* 0x000000040504d825 */ /* 0x000fe200078e0202 */
[----:B------:R1:W-:Y:S01]  /*f120*/  @!P6 ST.E.64 [R6.64], R74 ;  /* 0x0000004a0600e985 */ /* 0x0003e2000c101b0c */
[----:B------:R-:W-:-:S03]  /*f130*/  IADD3 R0, R0, 0x78, RZ ;  /* 0x0000007800007810 */ /* 0x000fc60007ffe0ff */
[----:B------:R2:W-:Y:S01]  /*f140*/  @!P5 ST.E.64 [R4.64], R78 ;  /* 0x0000004e0400d985 */ /* 0x0005e2000c101b0c */
[----:B-1----:R-:W-:-:S04]  /*f150*/  @!P2 LEA.HI R7, R10, R10, RZ, 0x1 ;  /* 0x0000000a0a07a211 */ /* 0x002fc800078f08ff */
[----:B------:R-:W-:Y:S02]  /*f160*/  @!P1 LEA.HI R6, R11, R11, RZ, 0x1 ;  /* 0x0000000b0b069211 */ /* 0x000fe400078f08ff */
[----:B--2---:R-:W-:Y:S02]  /*f170*/  @!P4 LEA.HI R4, R8, R8, RZ, 0x1 ;  /* 0x000000080804c211 */ /* 0x004fe400078f08ff */
[----:B------:R-:W-:Y:S02]  /*f180*/  @!P3 LEA.HI R8, R9, R9, RZ, 0x1 ;  /* 0x000000090908b211 */ /* 0x000fe400078f08ff */
[----:B------:R-:W-:Y:S02]  /*f190*/  @!P0 LEA.HI R5, R12, R12, RZ, 0x1 ;  /* 0x0000000c0c058211 */ /* 0x000fe400078f08ff */
[----:B------:R-:W-:Y:S02]  /*f1a0*/  @!P4 LOP3.LUT R4, R4, 0xfffffffe, RZ, 0xc0, !PT ;  /* 0xfffffffe0404c812 */ /* 0x000fe400078ec0ff */
[----:B------:R-:W-:-:S02]  /*f1b0*/  @!P3 LOP3.LUT R8, R8, 0xfffffffe, RZ, 0xc0, !PT ;  /* 0xfffffffe0808b812 */ /* 0x000fc400078ec0ff */
        /* <DEDUP_REMOVED lines=20> */
.L_x_156:
[----:B------:R-:W3:Y:S02]  /*f300*/  S2R R0, SR_TID.X ;  /* 0x0000000000007919 */ /* 0x000ee40000002100 */
[----:B---3--:R-:W-:-:S13]  /*f310*/  ISETP.GT.AND P0, PT, R0, 0x7f, PT ;  /* 0x0000007f0000780c */ /* 0x008fda0003f04270 */
[----:B------:R-:W-:Y:S05]  /*f320*/  @P0 EXIT ;  /* 0x000000000000094d */ /* 0x000fea0003800000 */
[----:B------:R-:W3:Y:S01]  /*f330*/  S2R R8, SR_CTAID.X ;  /* 0x0000000000087919 */ /* 0x000ee20000002500 */
[----:B------:R-:W-:-:S05]  /*f340*/  MOV R3, c[0x0][0x4e8] ;  /* 0x00013a0000037a02 */ /* 0x000fca0000000f00 */
[----:B-1----:R-:W-:Y:S01]  /*f350*/  IMAD R2, R3, c[0x0][0x388], RZ ;  /* 0x0000e20003027a24 */ /* 0x002fe200078e02ff */
[----:B---3--:R-:W-:-:S04]  /*f360*/  LEA R8, R8, R0, 0x7 ;  /* 0x0000000008087211 */ /* 0x008fc800078e38ff */
[----:B------:R-:W-:-:S13]  /*f370*/  ISETP.GE.AND P0, PT, R8, R2, PT ;  /* 0x000000020800720c */ /* 0x000fda0003f06270 */
[----:B------:R-:W-:Y:S05]  /*f380*/  @P0 EXIT ;  /* 0x000000000000094d */ /* 0x000fea0003800000 */
[----:B------:R-:W1:Y:S01]  /*f390*/  S2R R7, SR_CTAID.Z ;  /* 0x0000000000077919 */ /* 0x000e620000002700 */
[----:B------:R-:W-:Y:S01]  /*f3a0*/  USHF.R.S32.HI UR6, URZ, 0x1f, UR10 ;  /* 0x0000001f3f067899 */ /* 0x000fe2000801140a */
[----:B------:R-:W-:Y:S01]  /*f3b0*/  ISETP.NE.AND P0, PT, R3, 0x1, PT ;  /* 0x000000010300780c */ /* 0x000fe20003f05270 */
[----:B------:R-:W-:Y:S01]  /*f3c0*/  ULDC.64 UR4, c[0x0][0x4d0] ;  /* 0x0001340000047ab9 */ /* 0x000fe20000000a00 */
[----:B------:R-:W3:Y:S01]  /*f3d0*/  S2R R9, SR_CTAID.Y ;  /* 0x0000000000097919 */ /* 0x000ee20000002600 */
[----:B------:R-:W-:Y:S01]  /*f3e0*/  UIMAD UR6, UR6, UR4, URZ ;  /* 0x00000004060672a4 */ /* 0x000fe2000f8e023f */
[----:B------:R-:W-:Y:S01]  /*f3f0*/  IADD3 R4, RZ, -UR10, RZ ;  /* 0x8000000aff047c10 */ /* 0x000fe2000fffe0ff */
[----:B--2---:R-:W-:Y:S01]  /*f400*/  UIMAD.WIDE.U32 UR8, UR10, UR4, URZ ;  /* 0x000000040a0872a5 */ /* 0x004fe2000f8e003f */
        /* <DEDUP_REMOVED lines=11> */
[----:B---3--:R-:W-:Y:S02]  /*f4c0*/  IMAD R4, R4, c[0x0][0x550], R9 ;  /* 0x0001540004047a24 */ /* 0x008fe400078e0209 */
[----:B------:R-:W-:Y:S01]  /*f4d0*/  IMAD R5, R7, c[0x0][0x4dc], R6 ;  /* 0x0001370007057a24 */ /* 0x000fe200078e0206 */
[----:B------:R-:W-:Y:S02]  /*f4e0*/  IADD3 R7, -R0, RZ, RZ ;  /* 0x000000ff00077210 */ /* 0x000fe40007ffe1ff */
[----:B------:R-:W-:Y:S01]  /*f4f0*/  SHF.R.S32.HI R6, RZ, 0x1f, R4 ;  /* 0x0000001fff067819 */ /* 0x000fe20000011404 */
[----:B------:R-:W-:Y:S02]  /*f500*/  IMAD.IADD R3, R5, 0x1, R3 ;  /* 0x0000000105037824 */ /* 0x000fe400078e0203 */
[----:B------:R-:W-:Y:S01]  /*f510*/  IMAD R5, R7, c[0x0][0x4e8], R8 ;  /* 0x00013a0007057a24 */ /* 0x000fe200078e0208 */
[----:B------:R-:W-:Y:S01]  /*f520*/  SHF.R.S32.HI R7, RZ, 0x1f, R0 ;  /* 0x0000001fff077819 */ /* 0x000fe20000011400 */
[----:B------:R-:W-:-:S02]  /*f530*/  IMAD R6, R6, c[0x0][0x4e0], RZ ;  /* 0x0001380006067a24 */ /* 0x000fc400078e02ff */
        /* <DEDUP_REMOVED lines=14> */
.L_x_163:
        /* <DEDUP_REMOVED lines=14> */
.L_x_3573:


//--------------------- .text._ZN7cutlass13device_kernelIN5flash19enable_sm80_to_sm89INS1_16FlashAttnFwdSm80INS1_25CollectiveMainloopFwdSm80ILi8ELi1ELb1EN4cute5tupleIJNS5_1CILi128EEENS7_ILi112EEES8_EEELi128ENS_10bfloat16_tEfNS_4arch4Sm80ELb0ELb0ELb1ELb1ELb1ELb0ELb1ELb1EEENS1_21CollectiveEpilogueFwdINS6_IJS8_S8_S9_EEENS6_IJNS7_ILi1EEESH_SH_EEESB_SD_Li256ELb1ELb1ELb1ELb0EEENS1_36VarlenDynamicPersistentTileSchedulerILi128ELi112ELi256ELi256ELb1ELb1ELb0ELb0ELb1ELb1EEEEEEEEEvNT_6ParamsE --------------------------
	.section	.text._ZN7cutlass13device_kernelIN5flash19enable_sm80_to_sm89INS1_16FlashAttnFwdSm80INS1_25CollectiveMainloopFwdSm80ILi8ELi1ELb1EN4cute5tupleIJNS5_1CILi128EEENS7_ILi112EEES8_EEELi128ENS_10bfloat16_tEfNS_4arch4Sm80ELb0ELb0ELb1ELb1ELb1ELb0ELb1ELb1EEENS1_21CollectiveEpilogueFwdINS6_IJS8_S8_S9_EEENS6_IJNS7_ILi1EEESH_SH_EEESB_SD_Li256ELb1ELb1ELb1ELb0EEENS1_36VarlenDynamicPersistentTileSchedulerILi128ELi112ELi256ELi256ELb1ELb1ELb0ELb0ELb1ELb1EEEEEEEEEvNT_6ParamsE,"ax",@progbits
	.sectioninfo	@"SHI_REGISTERS=255"
	.align	128
.text._ZN7cutlass13device_kernelIN5flash19enable_sm80_to_sm89INS1_16FlashAttnFwdSm80INS1_25CollectiveMainloopFwdSm80ILi8ELi1ELb1EN4cute5tupleIJNS5_1CILi128EEENS7_ILi112EEES8_EEELi128ENS_10bfloat16_tEfNS_4arch4Sm80ELb0ELb0ELb1ELb1ELb1ELb0ELb1ELb1EEENS1_21CollectiveEpilogueFwdINS6_IJS8_S8_S9_EEENS6_IJNS7_ILi1EEESH_SH_EEESB_SD_Li256ELb1ELb1ELb1ELb0EEENS1_36VarlenDynamicPersistentTileSchedulerILi128ELi112ELi256ELi256ELb1ELb1ELb0ELb0ELb1ELb1EEEEEEEEEvNT_6ParamsE:
        .type           _ZN7cutlass13device_kernelIN5flash19enable_sm80_to_sm89INS1_16FlashAttnFwdSm80INS1_25CollectiveMainloopFwdSm80ILi8ELi1ELb1EN4cute5tupleIJNS5_1CILi128EEENS7_ILi112EEES8_EEELi128ENS_10bfloat16_tEfNS_4arch4Sm80ELb0ELb0ELb1ELb1ELb1ELb0ELb1ELb1EEENS1_21CollectiveEpilogueFwdINS6_IJS8_S8_S9_EEENS6_IJNS7_ILi1EEESH_SH_EEESB_SD_Li256ELb1ELb1ELb1ELb0EEENS1_36VarlenDynamicPersistentTileSchedulerILi128ELi112ELi256ELi256ELb1ELb1ELb0ELb0ELb1ELb1EEEEEEEEEvNT_6ParamsE,@function
        .size           _ZN7cutlass13device_kernelIN5flash19enable_sm80_to_sm89INS1_16FlashAttnFwdSm80INS1_25CollectiveMainloopFwdSm80ILi8ELi1ELb1EN4cute5tupleIJNS5_1CILi128EEENS7_ILi112EEES8_EEELi128ENS_10bfloat16_tEfNS_4arch4Sm80ELb0ELb0ELb1ELb1ELb1ELb0ELb1ELb1EEENS1_21CollectiveEpilogueFwdINS6_IJS8_S8_S9_EEENS6_IJNS7_ILi1EEESH_SH_EEESB_SD_Li256ELb1ELb1ELb1ELb0EEENS1_36VarlenDynamicPersistentTileSchedulerILi128ELi112ELi256ELi256ELb1ELb1ELb0ELb0ELb1ELb1EEEEEEEEEvNT_6ParamsE,(.L_x_3574 - _ZN7cutlass13device_kernelIN5flash19enable_sm80_to_sm89INS1_16FlashAttnFwdSm80INS1_25CollectiveMainloopFwdSm80ILi8ELi1ELb1EN4cute5tupleIJNS5_1CILi128EEENS7_ILi112EEES8_EEELi128ENS_10bfloat16_tEfNS_4arch4Sm80ELb0ELb0ELb1ELb1ELb1ELb0ELb1ELb1EEENS1_21CollectiveEpilogueFwdINS6_IJS8_S8_S9_EEENS6_IJNS7_ILi1EEESH_SH_EEESB_SD_Li256ELb1ELb1ELb1ELb0EEENS1_36VarlenDynamicPersistentTileSchedulerILi128ELi112ELi256ELi256ELb1ELb1ELb0ELb0ELb1ELb1EEEEEEEEEvNT_6ParamsE)
        .other          _ZN7cutlass13device_kernelIN5flash19enable_sm80_to_sm89INS1_16FlashAttnFwdSm80INS1_25CollectiveMainloopFwdSm80ILi8ELi1ELb1EN4cute5tupleIJNS5_1CILi128EEENS7_ILi112EEES8_EEELi128ENS_10bfloat16_tEfNS_4arch4Sm80ELb0ELb0ELb1ELb1ELb1ELb0ELb1ELb1EEENS1_21CollectiveEpilogueFwdINS6_IJS8_S8_S9_EEENS6_IJNS7_ILi1EEESH_SH_EEESB_SD_Li256ELb1ELb1ELb1ELb0EEENS1_36VarlenDynamicPersistentTileSchedulerILi128ELi112ELi256ELi256ELb1ELb1ELb0ELb0ELb1ELb1EEEEEEEEEvNT_6ParamsE,@"STO_CUDA_ENTRY STV_DEFAULT"
_ZN7cutlass13device_kernelIN5flash19enable_sm80_to_sm89INS1_16FlashAttnFwdSm80INS1_25CollectiveMainloopFwdSm80ILi8ELi1ELb1EN4cute5tupleIJNS5_1CILi128EEENS7_ILi112EEES8_EEELi128ENS_10bfloat16_tEfNS_4arch4Sm80ELb0ELb0ELb1ELb1ELb1ELb0ELb1ELb1EEENS1_21CollectiveEpilogueFwdINS6_IJS8_S8_S9_EEENS6_IJNS7_ILi1EEESH_SH_EEESB_SD_Li256ELb1ELb1ELb1ELb0EEENS1_36VarlenDynamicPersistentTileSchedulerILi128ELi112ELi256ELi256ELb1ELb1ELb0ELb0ELb1ELb1EEEEEEEEEvNT_6ParamsE:
[----:B------:R-:W-:Y:S02]  /*0000*/  MOV R1, c[0x0][0x28] ;  /* 0x00000a0000017a02 */ /* 0x000fe40000000f00 */
[----:B------:R-:W1:Y:S01]  /*0010*/  S2R R2, SR_TID.X ;  /* 0x0000000000027919 */ /* 0x000e620000002100 */
[----:B------:R-:W-:Y:S01]  /*0020*/  ULDC.64 UR8, c[0x0][0x118] ;  /* 0x0000460000087ab9 */ /* 0x000fe20000000a00 */
[----:B------:R-:W-:Y:S02]  /*0030*/  IADD3 R1, R1, -0xb8, RZ ;  /* 0xffffff4801017810 */ /* 0x000fe40007ffe0ff */
[----:B-1----:R-:W-:-:S06]  /*0040*/  SHF.R.U32.HI R0, RZ, 0x5, R2 ;  /* 0x00000005ff007819 */ /* 0x002fcc0000011602 */
[----:B------:R-:W1:Y:S02]  /*0050*/  SHFL.IDX PT, R0, R0, RZ, 0x1f ;  /* 0x00001fff00007589 */ /* 0x000e6400000e0000 */
[----:B-1----:R-:W1:Y:S02]  /*0060*/  R2UR UR6, R0 ;  /* 0x00000000000673c2 */ /* 0x002e6400000e0000 */
[----:B-1----:R-:W-:-:S13]  /*0070*/  ISETP.NE.AND P0, PT, RZ, UR6, PT ;  /* 0x00000006ff007c0c */ /* 0x002fda000bf05270 */
[----:B------:R-:W-:Y:S06]  /*0080*/  @P0 BAR.SYNC.DEFER_BLOCKING 0x5, 0x100 ;  /* 0x0144000000000b1d */ /* 0x000fec0000010000 */
[----:B------:R-:W1:Y:S04]  /*0090*/  @P0 LDS.128 R244, [0xf100] ;  /* 0x00f10000fff40984 */ /* 0x000e680000000c00 */
[----:B------:R-:W-:Y:S06]  /*00a0*/  @P0 BAR.ARV 0x4, 0x100 ;  /* 0x0104000000000b1d */ /* 0x000fec0000002000 */
[----:B------:R-:W-:Y:S05]  /*00b0*/  @P0 BRA `(.L_x_164) ;  /* 0x00000a7000000947 */ /* 0x000fea0003800000 */
[----:B------:R-:W-:Y:S01]  /*00c0*/  LOP3.LUT R13, R2, 0x1f, RZ, 0xc0, !PT ;  /* 0x0000001f020d7812 */ /* 0x000fe200078ec0ff */
[----:B------:R-:W-:Y:S01]  /*00d0*/  CS2R R8, SRZ ;  /* 0x0000000000087805 */ /* 0x000fe2000001ff00 */
[----:B------:R-:W-:-:S02]  /*00e0*/  IMAD.MOV.U32 R7, RZ, RZ, RZ ;  /* 0x000000ffff077224 */ /* 0x000fc400078e00ff */
[----:B------:R-:W-:-:S04]  /*00f0*/  ISETP.NE.AND P6, PT, R13, 0x1f, PT ;  /* 0x0000001f0d00780c */ /* 0x000fc80003fc5270 */
[----:B------:R-:W-:-:S13]  /*0100*/  ISETP.GE.OR P0, PT, R13, c[0x0][0x53c], !P6 ;  /* 0x00014f000d007a0c */ /* 0x000fda0007706670 */
[----:B------:R-:W-:Y:S02]  /*0110*/  @!P0 IMAD.MOV.U32 R4, RZ, RZ, 0x4 ;  /* 0x00000004ff048424 */ /* 0x000fe400078e00ff */
[----:B------:R-:W-:Y:S02]  /*0120*/  @!P0 IMAD.MOV.U32 R2, RZ, RZ, 0x4 ;  /* 0x00000004ff028424 */ /* 0x000fe400078e00ff */
[----:B------:R-:W-:-:S04]  /*0130*/  @!P0 IMAD.WIDE.U32 R4, R13, R4, c[0x0][0x580] ;  /* 0x000160000d048625 */ /* 0x000fc800078e0004 */
[C---:B------:R-:W-:Y:S01]  /*0140*/  @!P0 IMAD.WIDE.U32 R2, R13.reuse, R2, c[0x0][0x578] ;  /* 0x00015e000d028625 */ /* 0x040fe200078e0002 */
[----:B------:R-:W2:Y:S04]  /*0150*/  @!P0 LDG.E R8, [R4.64] ;  /* 0x0000000804088981 */ /* 0x000ea8000c1e1900 */
[----:B------:R-:W2:Y:S01]  /*0160*/  @!P0 LDG.E R7, [R2.64] ;  /* 0x0000000802078981 */ /* 0x000ea2000c1e1900 */
[C---:B------:R-:W-:Y:S01]  /*0170*/  ISETP.NE.AND P5, PT, R13.reuse, RZ, PT ;  /* 0x000000ff0d00720c */ /* 0x040fe20003fa5270 */
[----:B------:R-:W3:Y:S01]  /*0180*/  S2UR UR4, SR_CTAID.X ;  /* 0x00000000000479c3 */ /* 0x000ee20000002500 */
[C---:B------:R-:W-:Y:S02]  /*0190*/  ISETP.GE.U32.AND P4, PT, R13.reuse, 0x2, PT ;  /* 0x000000020d00780c */ /* 0x040fe40003f86070 */
[----:B------:R-:W-:-:S02]  /*01a0*/  ISETP.GE.U32.AND P3, PT, R13, 0x4, PT ;  /* 0x000000040d00780c */ /* 0x000fc40003f66070 */
[C---:B------:R-:W-:Y:S02]  /*01b0*/  ISETP.GE.U32.AND P2, PT, R13.reuse, 0x8, PT ;  /* 0x000000080d00780c */ /* 0x040fe40003f46070 */
[----:B------:R-:W-:Y:S01]  /*01c0*/  ISETP.GE.U32.AND P1, PT, R13, 0x10, PT ;  /* 0x000000100d00780c */ /* 0x000fe20003f26070 */
[----:B--2---:R-:W-:-:S05]  /*01d0*/  IMAD R4, R8, R7, RZ ;  /* 0x0000000708047224 */ /* 0x004fca00078e02ff */
[----:B------:R-:W2:Y:S02]  /*01e0*/  SHFL.UP PT, R0, R4, 0x1, RZ ;  /* 0x0420000004007989 */ /* 0x000ea400000e00ff */
[----:B--2---:R-:W-:-:S05]  /*01f0*/  SEL R0, R0, RZ, P5 ;  /* 0x000000ff00007207 */ /* 0x004fca0002800000 */
[----:B------:R-:W-:-:S05]  /*0200*/  IMAD.IADD R4, R4, 0x1, R0 ;  /* 0x0000000104047824 */ /* 0x000fca00078e0200 */
        /* <DEDUP_REMOVED lines=12> */
[----:B------:R-:W2:Y:S02]  /*02d0*/  SHFL.IDX PT, R6, R4, 0x1f, 0x1f ;  /* 0x03e01f0004067f89 */ /* 0x000ea400000e0000 */
[----:B--2---:R-:W-:-:S04]  /*02e0*/  IMAD R6, R6, c[0x0][0x538], RZ ;  /* 0x00014e0006067a24 */ /* 0x004fc800078e02ff */
[----:B------:R-:W-:Y:S01]  /*02f0*/  IMAD.MOV.U32 R0, RZ, RZ, R6 ;  /* 0x000000ffff007224 */ /* 0x000fe200078e0006 */
[----:B---3--:R-:W-:-:S13]  /*0300*/  ISETP.GT.AND P0, PT, R6, UR4, PT ;  /* 0x0000000406007c0c */ /* 0x008fda000bf04270 */
[----:B------:R-:W-:Y:S05]  /*0310*/  @P0 BRA `(.L_x_165) ;  /* 0x0000027000000947 */ /* 0x000fea0003800000 */
[----:B------:R-:W-:Y:S02]  /*0320*/  MOV R6, R0 ;  /* 0x0000000000067202 */ /* 0x000fe40000000f00 */
[----:B------:R-:W-:-:S04]  /*0330*/  MOV R9, RZ ;  /* 0x000000ff00097202 */ /* 0x000fc80000000f00 */
.L_x_169:
[----:B------:R-:W-:-:S04]  /*0340*/  IADD3 R0, R9, 0x1f, RZ ;  /* 0x0000001f09007810 */ /* 0x000fc80007ffe0ff */
[----:B------:R-:W-:-:S13]  /*0350*/  ISETP.GE.AND P0, PT, R0, c[0x0][0x53c], PT ;  /* 0x00014f0000007a0c */ /* 0x000fda0003f06270 */
[----:B------:R-:W-:Y:S05]  /*0360*/  @P0 BRA `(.L_x_166) ;  /* 0x0000074000000947 */ /* 0x000fea0003800000 */
[----:B------:R-:W-:Y:S01]  /*0370*/  MOV R9, R0 ;  /* 0x0000000000097202 */ /* 0x000fe20000000f00 */
[----:B------:R-:W-:Y:S01]  /*0380*/  IMAD.MOV.U32 R7, RZ, RZ, RZ ;  /* 0x000000ffff077224 */ /* 0x000fe200078e00ff */
[----:B------:R-:W-:Y:S02]  /*0390*/  MOV R8, RZ ;  /* 0x000000ff00087202 */ /* 0x000fe40000000f00 */
[----:B------:R-:W-:-:S04]  /*03a0*/  IADD3 R0, R13, R9, RZ ;  /* 0x000000090d007210 */ /* 0x000fc80007ffe0ff */
[----:B------:R-:W-:-:S13]  /*03b0*/  ISETP.GE.OR P0, PT, R0, c[0x0][0x53c], !P6 ;  /* 0x00014f0000007a0c */ /* 0x000fda0007706670 */
[----:B------:R-:W-:Y:S01]  /*03c0*/  @!P0 MOV R2, 0x4 ;  /* 0x0000000400028802 */ /* 0x000fe20000000f00 */
[----:B------:R-:W-:-:S04]  /*03d0*/  @!P0 IMAD.MOV.U32 R3, RZ, RZ, 0x4 ;  /* 0x00000004ff038424 */ /* 0x000fc800078e00ff */
[----:B------:R-:W-:-:S04]  /*03e0*/  @!P0 IMAD.WIDE R4, R0, R2, c[0x0][0x580] ;  /* 0x0001600000048625 */ /* 0x000fc800078e0202 */
[----:B------:R-:W-:Y:S01]  /*03f0*/  @!P0 IMAD.WIDE R2, R0, R3, c[0x0][0x578] ;  /* 0x00015e0000028625 */ /* 0x000fe200078e0203 */
[----:B------:R-:W2:Y:S04]  /*0400*/  @!P0 LDG.E R8, [R4.64] ;  /* 0x0000000804088981 */ /* 0x000ea8000c1e1900 */
[----:B------:R-:W2:Y:S02]  /*0410*/  @!P0 LDG.E R7, [R2.64] ;  /* 0x0000000802078981 */ /* 0x000ea4000c1e1900 */
[----:B--2---:R-:W-:Y:S01]  /*0420*/  IMAD R5, R8, R7, RZ ;  /* 0x0000000708057224 */ /* 0x004fe200078e02ff */
[----:B------:R-:W-:Y:S05]  /*0430*/  BRA.DIV ~URZ, `(.L_x_167) ;  /* 0x0000e2a27f007947 */ /* 0x000fea000b800000 */
[----:B------:R2:W3:Y:S02]  /*0440*/  SHFL.UP PT, R0, R5, 0x1, RZ ;  /* 0x0420000005007989 */ /* 0x0004e400000e00ff */
.L_x_276:
[----:B---3--:R-:W-:-:S04]  /*0450*/  SEL R0, R0, RZ, P5 ;  /* 0x000000ff00007207 */ /* 0x008fc80002800000 */
[----:B--2---:R-:W-:Y:S01]  /*0460*/  IADD3 R5, R5, R0, RZ ;  /* 0x0000000005057210 */ /* 0x004fe20007ffe0ff */
[----:B------:R-:W-:Y:S05]  /*0470*/  BRA.DIV ~URZ, `(.L_x_168) ;  /* 0x0000e2c27f007947 */ /* 0x000fea000b800000 */
        /* <DEDUP_REMOVED lines=12> */
[----:B------:R2:W3:Y:S02]  /*0540*/  SHFL.IDX PT, R0, R4, 0x1f, 0x1f ;  /* 0x03e01f0004007f89 */ /* 0x0004e400000e0000 */
.L_x_277:
[----:B---3--:R-:W-:-:S05]  /*0550*/  IMAD R0, R0, c[0x0][0x538], RZ ;  /* 0x00014e0000007a24 */ /* 0x008fca00078e02ff */
[----:B------:R-:W-:-:S04]  /*0560*/  IADD3 R6, R0, R6, RZ ;  /* 0x0000000600067210 */ /* 0x000fc80007ffe0ff */
[----:B------:R-:W-:-:S13]  /*0570*/  ISETP.GT.AND P0, PT, R6, UR4, PT ;  /* 0x0000000406007c0c */ /* 0x000fda000bf04270 */
[----:B-12---:R-:W-:Y:S05]  /*0580*/  @!P0 BRA `(.L_x_169) ;  /* 0xfffffdb000008947 */ /* 0x006fea000383ffff */
.L_x_165:
[----:B------:R-:W-:-:S05]  /*0590*/  IADD3 R12, -R0, R6, RZ ;  /* 0x00000006000c7210 */ /* 0x000fca0007ffe1ff */
[----:B------:R-:W-:-:S05]  /*05a0*/  IMAD R0, R4, c[0x0][0x538], R12 ;  /* 0x00014e0004007a24 */ /* 0x000fca00078e020c */
[----:B------:R-:W-:Y:S01]  /*05b0*/  ISETP.GT.AND P0, PT, R0, UR4, PT ;  /* 0x0000000400007c0c */ /* 0x000fe2000bf04270 */
[----:B------:R-:W-:-:S12]  /*05c0*/  BRA.DIV ~URZ, `(.L_x_170) ;  /* 0x0000e3327f007947 */ /* 0x000fd8000b800000 */
[----:B------:R-:W-:-:S04]  /*05d0*/  VOTE.ANY R0, PT, !P0 ;  /* 0x0000000000007806 */ /* 0x000fc800040e0100 */
.L_x_278:
[----:B-1----:R1:W2:Y:S01]  /*05e0*/  POPC R247, R0 ;  /* 0x0000000000f77309 */ /* 0x0022a20000000000 */
[----:B------:R-:W-:Y:S05]  /*05f0*/  BRA.DIV ~URZ, `(.L_x_171) ;  /* 0x0000e3427f007947 */ /* 0x000fea000b800000 */
[----:B--2---:R2:W3:Y:S01]  /*0600*/  SHFL.IDX PT, R11, R8, R247, 0x1f ;  /* 0x00001ff7080b7589 */ /* 0x0044e200000e0000 */
[----:B------:R-:W-:-:S03]  /*0610*/  MOV R6, RZ ;  /* 0x000000ff00067202 */ /* 0x000fc60000000f00 */
[----:B------:R2:W4:Y:S04]  /*0620*/  SHFL.IDX PT, R10, R7, R247, 0x1f ;  /* 0x00001ff7070a7589 */ /* 0x00052800000e0000 */
.L_x_279:
[----:B------:R-:W-:Y:S01]  /*0630*/  ISETP.NE.AND P0, PT, R0, RZ, PT ;  /* 0x000000ff0000720c */ /* 0x000fe20003f05270 */
[----:B------:R-:W-:-:S12]  /*0640*/  BSSY B0, `(.L_x_172) ;  /* 0x0000005000007945 */ /* 0x000fd80003800000 */
[----:B------:R-:W-:Y:S05]  /*0650*/  @!P0 BRA `(.L_x_173) ;  /* 0x0000003000008947 */ /* 0x000fea0003800000 */
[----:B------:R-:W-:Y:S01]  /*0660*/  IADD3 R36, R247, -0x1, RZ ;  /* 0xfffffffff7247810 */ /* 0x000fe20007ffe0ff */
[----:B------:R-:W-:Y:S05]  /*0670*/  BRA.DIV ~URZ, `(.L_x_174) ;  /* 0x0000e3a27f007947 */ /* 0x000fea000b800000 */
[----:B------:R1:W2:Y:S02]  /*0680*/  SHFL.IDX PT, R6, R4, R36, 0x1f ;  /* 0x00001f2404067589 */ /* 0x0002a400000e0000 */
.L_x_173:
[----:B------:R-:W-:Y:S05]  /*0690*/  BSYNC B0 ;  /* 0x0000000000007941 */ /* 0x000fea0003800000 */
.L_x_172:
[----:B-1-3--:R-:W-:Y:S01]  /*06a0*/  IABS R0, R11 ;  /* 0x0000000b00007213 */ /* 0x00afe20000000000 */
[----:B--2---:R-:W-:Y:S02]  /*06b0*/  IMAD R244, R6, c[0x0][0x538], R12 ;  /* 0x00014e0006f47a24 */ /* 0x004fe400078e020c */
[----:B------:R-:W-:Y:S02]  /*06c0*/  IMAD.IADD R247, R247, 0x1, R9 ;  /* 0x00000001f7f77824 */ /* 0x000fe400078e0209 */
[----:B------:R-:W-:Y:S01]  /*06d0*/  IMAD.MOV.U32 R5, RZ, RZ, R0 ;  /* 0x000000ffff057224 */ /* 0x000fe200078e0000 */
[----:B----4-:R-:W-:Y:S02]  /*06e0*/  IABS R0, R10 ;  /* 0x0000000a00007213 */ /* 0x010fe40000000000 */
[----:B------:R-:W-:Y:S01]  /*06f0*/  IADD3 R245, -R244, UR4, RZ ;  /* 0x00000004f4f57c10 */ /* 0x000fe2000fffe1ff */
[----:B------:R-:W1:Y:S02]  /*0700*/  I2F.RP R2, R5 ;  /* 0x0000000500027306 */ /* 0x000e640000209400 */
[----:B------:R-:W-:Y:S01]  /*0710*/  IMAD.MOV.U32 R7, RZ, RZ, R0 ;  /* 0x000000ffff077224 */ /* 0x000fe200078e0000 */
[----:B------:R-:W-:-:S02]  /*0720*/  IABS R6, R245 ;  /* 0x000000f500067213 */ /* 0x000fc40000000000 */
[----:B------:R-:W-:-:S03]  /*0730*/  IABS R0, R11 ;  /* 0x0000000b00007213 */ /* 0x000fc60000000000 */
[----:B------:R-:W-:Y:S01]  /*0740*/  I2F.RP R8, R7 ;  /* 0x0000000700087306 */ /* 0x000fe20000209400 */
[----:B------:R-:W-:-:S07]  /*0750*/  IADD3 R0, RZ, -R0, RZ ;  /* 0x80000000ff007210 */ /* 0x000fce0007ffe0ff */
[----:B-1----:R-:W1:Y:S02]  /*0760*/  MUFU.RCP R2, R2 ;  /* 0x0000000200027308 */ /* 0x002e640000001000 */
[----:B-1----:R-:W-:-:S06]  /*0770*/  IADD3 R2, R2, 0xffffffe, RZ ;  /* 0x0ffffffe02027810 */ /* 0x002fcc0007ffe0ff */
[----:B------:R-:W1:Y:S02]  /*0780*/  F2I.FTZ.U32.TRUNC.NTZ R3, R2 ;  /* 0x0000000200037305 */ /* 0x000e64000021f000 */
[----:B-1----:R-:W-:-:S04]  /*0790*/  IMAD.MOV R2, RZ, RZ, -R3 ;  /* 0x000000ffff027224 */ /* 0x002fc800078e0a03 */
[----:B------:R-:W-:Y:S02]  /*07a0*/  IMAD R4, R2, R5, RZ ;  /* 0x0000000502047224 */ /* 0x000fe400078e02ff */
[----:B------:R-:W-:-:S04]  /*07b0*/  IMAD.MOV.U32 R2, RZ, RZ, RZ ;  /* 0x000000ffff027224 */ /* 0x000fc800078e00ff */
[----:B------:R-:W-:-:S04]  /*07c0*/  IMAD.HI.U32 R2, R3, R4, R2 ;  /* 0x0000000403027227 */ /* 0x000fc800078e0002 */
[----:B------:R-:W-:-:S04]  /*07d0*/  IMAD.MOV.U32 R3, RZ, RZ, R6 ;  /* 0x000000ffff037224 */ /* 0x000fc800078e0006 */
[----:B------:R-:W-:-:S04]  /*07e0*/  IMAD.HI.U32 R2, R2, R3, RZ ;  /* 0x0000000302027227 */ /* 0x000fc800078e00ff */
[----:B------:R-:W-:Y:S02]  /*07f0*/  IMAD R0, R2, R0, R3 ;  /* 0x0000000002007224 */ /* 0x000fe400078e0203 */
[----:B------:R-:W1:Y:S03]  /*0800*/  MUFU.RCP R3, R8 ;  /* 0x0000000800037308 */ /* 0x000e660000001000 */
[----:B------:R-:W-:Y:S02]  /*0810*/  ISETP.GT.U32.AND P1, PT, R5, R0, PT ;  /* 0x000000000500720c */ /* 0x000fe40003f24070 */
[----:B-1----:R-:W-:-:S11]  /*0820*/  IADD3 R3, R3, 0xffffffe, RZ ;  /* 0x0ffffffe03037810 */ /* 0x002fd60007ffe0ff */
[----:B------:R-:W-:Y:S01]  /*0830*/  @!P1 IMAD.IADD R0, R0, 0x1, -R5 ;  /* 0x0000000100009824 */ /* 0x000fe200078e0a05 */
[----:B------:R-:W-:Y:S02]  /*0840*/  @!P1 IADD3 R2, R2, 0x1, RZ ;  /* 0x0000000102029810 */ /* 0x000fe40007ffe0ff */
[----:B------:R-:W-:Y:S01]  /*0850*/  ISETP.NE.AND P1, PT, R11, RZ, PT ;  /* 0x000000ff0b00720c */ /* 0x000fe20003f25270 */
[----:B------:R-:W1:Y:S01]  /*0860*/  F2I.FTZ.U32.TRUNC.NTZ R3, R3 ;  /* 0x0000000300037305 */ /* 0x000e62000021f000 */
[----:B------:R-:W-:Y:S02]  /*0870*/  ISETP.GE.U32.AND P2, PT, R0, R5, PT ;  /* 0x000000050000720c */ /* 0x000fe40003f46070 */
[----:B------:R-:W-:-:S04]  /*0880*/  LOP3.LUT R0, R245, R11, RZ, 0x3c, !PT ;  /* 0x0000000bf5007212 */ /* 0x000fc800078e3cff */
[----:B------:R-:W-:-:S07]  /*0890*/  ISETP.GE.AND P0, PT, R0, RZ, PT ;  /* 0x000000ff0000720c */ /* 0x000fce0003f06270 */
[----:B------:R-:W-:Y:S02]  /*08a0*/  @P2 IADD3 R2, R2, 0x1, RZ ;  /* 0x0000000102022810 */ /* 0x000fe40007ffe0ff */
[----:B-1----:R-:W-:-:S03]  /*08b0*/  IADD3 R0, RZ, -R3, RZ ;  /* 0x80000003ff007210 */ /* 0x002fc60007ffe0ff */
[----:B------:R-:W-:Y:S02]  /*08c0*/  IMAD.MOV.U32 R4, RZ, RZ, R2 ;  /* 0x000000ffff047224 */ /* 0x000fe400078e0002 */
[----:B------:R-:W-:Y:S01]  /*08d0*/  IMAD.MOV.U32 R2, RZ, RZ, R0 ;  /* 0x000000ffff027224 */ /* 0x000fe200078e0000 */
[----:B------:R-:W-:Y:S01]  /*08e0*/  IABS R0, R10 ;  /* 0x0000000a00007213 */ /* 0x000fe20000000000 */
[----:B------:R-:W-:Y:S01]  /*08f0*/  @!P0 IMAD.MOV R4, RZ, RZ, -R4 ;  /* 0x000000ffff048224 */ /* 0x000fe200078e0a04 */
[----:B------:R-:W-:Y:S01]  /*0900*/  @!P1 LOP3.LUT R4, RZ, R11, RZ, 0x33, !PT ;  /* 0x0000000bff049212 */ /* 0x000fe200078e33ff */
[----:B------:R-:W-:Y:S01]  /*0910*/  IMAD R5, R2, R7, RZ ;  /* 0x0000000702057224 */ /* 0x000fe200078e02ff */
[----:B------:R-:W-:Y:S01]  /*0920*/  MOV R2, RZ ;  /* 0x000000ff00027202 */ /* 0x000fe20000000f00 */
[----:B------:R-:W-:Y:S01]  /*0930*/  IMAD.MOV R6, RZ, RZ, -R0 ;  /* 0x000000ffff067224 */ /* 0x000fe200078e0a00 */
[----:B------:R-:W-:-:S03]  /*0940*/  IABS R8, R4 ;  /* 0x0000000400087213 */ /* 0x000fc60000000000 */
[----:B------:R-:W-:-:S04]  /*0950*/  IMAD.HI.U32 R0, R3, R5, R2 ;  /* 0x0000000503007227 */ /* 0x000fc800078e0002 */
[----:B------:R-:W-:Y:S02]  /*0960*/  IMAD.MOV.U32 R2, RZ, RZ, R8 ;  /* 0x000000ffff027224 */ /* 0x000fe400078e0008 */
[----:B------:R-:W-:Y:S02]  /*0970*/  IMAD.MOV.U32 R3, RZ, RZ, R6 ;  /* 0x000000ffff037224 */ /* 0x000fe400078e0006 */
[----:B------:R-:W-:-:S04]  /*0980*/  IMAD.HI.U32 R0, R0, R2, RZ ;  /* 0x0000000200007227 */ /* 0x000fc800078e00ff */
[----:B------:R-:W-:Y:S02]  /*0990*/  IMAD R2, R0, R3, R2 ;  /* 0x0000000300027224 */ /* 0x000fe400078e0202 */
[----:B------:R-:W-:-:S03]  /*09a0*/  IMAD R3, R4, R11, RZ ;  /* 0x0000000b04037224 */ /* 0x000fc600078e02ff */
[----:B------:R-:W-:Y:S02]  /*09b0*/  ISETP.GT.U32.AND P1, PT, R7, R2, PT ;  /* 0x000000020700720c */ /* 0x000fe40003f24070 */
[----:B------:R-:W-:-:S11]  /*09c0*/  IADD3 R245, R245, -R3, RZ ;  /* 0x80000003f5f57210 */ /* 0x000fd60007ffe0ff */
[----:B------:R-:W-:Y:S01]  /*09d0*/  @!P1 IMAD.IADD R2, R2, 0x1, -R7 ;  /* 0x0000000102029824 */ /* 0x000fe200078e0a07 */
[----:B------:R-:W-:Y:S02]  /*09e0*/  @!P1 IADD3 R0, R0, 0x1, RZ ;  /* 0x0000000100009810 */ /* 0x000fe40007ffe0ff */
[----:B------:R-:W-:Y:S02]  /*09f0*/  ISETP.NE.AND P1, PT, R10, RZ, PT ;  /* 0x000000ff0a00720c */ /* 0x000fe40003f25270 */
[----:B------:R-:W-:Y:S02]  /*0a00*/  ISETP.GE.U32.AND P2, PT, R2, R7, PT ;  /* 0x000000070200720c */ /* 0x000fe40003f46070 */
[----:B------:R-:W-:-:S04]  /*0a10*/  LOP3.LUT R2, R4, R10, RZ, 0x3c, !PT ;  /* 0x0000000a04027212 */ /* 0x000fc800078e3cff */
[----:B------:R-:W-:-:S07]  /*0a20*/  ISETP.GE.AND P0, PT, R2, RZ, PT ;  /* 0x000000ff0200720c */ /* 0x000fce0003f06270 */
[----:B------:R-:W-:-:S06]  /*0a30*/  @P2 IADD3 R0, R0, 0x1, RZ ;  /* 0x0000000100002810 */ /* 0x000fcc0007ffe0ff */
[----:B------:R-:W-:Y:S02]  /*0a40*/  @!P0 IADD3 R0, -R0, RZ, RZ ;  /* 0x000000ff00008210 */ /* 0x000fe40007ffe1ff */
[----:B------:R-:W-:-:S05]  /*0a50*/  @!P1 LOP3.LUT R0, RZ, R10, RZ, 0x33, !PT ;  /* 0x0000000aff009212 */ /* 0x000fca00078e33ff */
[--C-:B------:R-:W-:Y:S02]  /*0a60*/  IMAD.MOV R2, RZ, RZ, -R0.reuse ;  /* 0x000000ffff027224 */ /* 0x100fe400078e0a00 */
[C---:B------:R-:W-:Y:S02]  /*0a70*/  IMAD R0, R10.reuse, 0x1000000, R0 ;  /* 0x010000000a007824 */ /* 0x040fe400078e0200 */
[----:B------:R-:W-:-:S04]  /*0a80*/  IMAD R2, R10, R2, R4 ;  /* 0x000000020a027224 */ /* 0x000fc800078e0204 */
[----:B------:R-:W-:Y:S01]  /*0a90*/  IMAD R246, R2, 0x10000, R0 ;  /* 0x0001000002f67824 */ /* 0x000fe200078e0200 */
[----:B------:R-:W-:Y:S05]  /*0aa0*/  BRA `(.L_x_175) ;  /* 0x0000004000007947 */ /* 0x000fea0003800000 */
.L_x_166:
[----:B-1----:R-:W-:Y:S01]  /*0ab0*/  IMAD.MOV.U32 R245, RZ, RZ, RZ ;  /* 0x000000fffff57224 */ /* 0x002fe200078e00ff */
[----:B------:R-:W-:Y:S01]  /*0ac0*/  MOV R246, RZ ;  /* 0x000000ff00f67202 */ /* 0x000fe20000000f00 */
[----:B------:R-:W-:Y:S01]  /*0ad0*/  IMAD.U32 R244, RZ, RZ, UR4 ;  /* 0x00000004fff47e24 */ /* 0x000fe2000f8e00ff */
[----:B------:R-:W-:Y:S02]  /*0ae0*/  MOV R247, c[0x0][0x53c] ;  /* 0x00014f0000f77a02 */ /* 0x000fe40000000f00 */
.L_x_175:
[----:B------:R-:W-:Y:S01]  /*0af0*/  ISETP.NE.AND P0, PT, R13, RZ, PT ;  /* 0x000000ff0d00720c */ /* 0x000fe20003f05270 */
[----:B------:R-:W-:-:S12]  /*0b00*/  WARPSYNC 0xffffffff ;  /* 0xffffffff00007948 */ /* 0x000fd80003800000 */
[----:B------:R1:W-:Y:S04]  /*0b10*/  @!P0 STS.128 [0xf100], R244 ;  /* 0x00f100f4ff008388 */ /* 0x0003e80000000c00 */
[----:B------:R-:W-:Y:S06]  /*0b20*/  BAR.ARV 0x5, 0x100 ;  /* 0x0144000000007b1d */ /* 0x000fec0000002000 */
.L_x_164:
[----:B-1----:R-:W-:-:S13]  /*0b30*/  ISETP.GE.AND P0, PT, R247, c[0x0][0x53c], PT ;  /* 0x00014f00f7007a0c */ /* 0x002fda0003f06270 */
[----:B------:R-:W-:Y:S05]  /*0b40*/  @P0 EXIT ;  /* 0x000000000000094d */ /* 0x000fea0003800000 */
[----:B------:R-:W1:Y:S01]  /*0b50*/  S2R R16, SR_TID.X ;  /* 0x0000000000107919 */ /* 0x000e620000002100 */
[----:B------:R-:W-:Y:S02]  /*0b60*/  ULDC UR5, c[0x0][0x2ac] ;  /* 0x0000ab0000057ab9 */ /* 0x000fe40000000800 */
[----:B------:R-:W-:Y:S02]  /*0b70*/  ULDC UR4, c[0x0][0x1d0] ;  /* 0x0000740000047ab9 */ /* 0x000fe40000000800 */
[----:B------:R-:W-:Y:S01]  /*0b80*/  UIMAD UR5, UR5, UR4, URZ ;  /* 0x00000004050572a4 */ /* 0x000fe2000f8e023f */
[----:B-1----:R-:W-:-:S04]  /*0b90*/  SHF.R.S32.HI R7, RZ, 0x1f, R16 ;  /* 0x0000001fff077819 */ /* 0x002fc80000011410 */
[CC--:B------:R-:W-:Y:S02]  /*0ba0*/  LEA.HI R2, R7.reuse, R16.reuse, RZ, 0x4 ;  /* 0x0000001007027211 */ /* 0x0c0fe400078f20ff */
[----:B------:R-:W-:Y:S02]  /*0bb0*/  LEA.HI R15, R7, R16, RZ, 0x2 ;  /* 0x00000010070f7211 */ /* 0x000fe400078f10ff */
[----:B------:R-:W-:Y:S02]  /*0bc0*/  SHF.R.S32.HI R3, RZ, 0x4, R2 ;  /* 0x00000004ff037819 */ /* 0x000fe40000011402 */
[--C-:B------:R-:W-:Y:S02]  /*0bd0*/  SHF.R.S32.HI R8, RZ, 0x2, R15.reuse ;  /* 0x00000002ff087819 */ /* 0x100fe4000001140f */
[----:B------:R-:W-:Y:S02]  /*0be0*/  LEA.HI R0, R2, R3, RZ, 0x1 ;  /* 0x0000000302007211 */ /* 0x000fe400078f08ff */
[----:B------:R-:W-:-:S02]  /*0bf0*/  SHF.R.S32.HI R4, RZ, 0x1f, R15 ;  /* 0x0000001fff047819 */ /* 0x000fc4000001140f */
[----:B------:R-:W-:Y:S02]  /*0c00*/  LOP3.LUT R0, R0, 0xfffffffe, RZ, 0xc0, !PT ;  /* 0xfffffffe00007812 */ /* 0x000fe400078ec0ff */
[CC--:B------:R-:W-:Y:S02]  /*0c10*/  LEA.HI R9, R7.reuse, R16.reuse, RZ, 0x3 ;  /* 0x0000001007097211 */ /* 0x0c0fe400078f18ff */
[----:B------:R-:W-:Y:S01]  /*0c20*/  LEA.HI R10, R7, R16, RZ, 0x5 ;  /* 0x00000010070a7211 */ /* 0x000fe200078f28ff */
[----:B------:R-:W-:Y:S01]  /*0c30*/  IMAD.IADD R13, R3, 0x1, -R0 ;  /* 0x00000001030d7824 */ /* 0x000fe200078e0a00 */
[----:B------:R-:W-:Y:S02]  /*0c40*/  LOP3.LUT R0, R2, 0xfffffff0, RZ, 0xc0, !PT ;  /* 0xfffffff002007812 */ /* 0x000fe400078ec0ff */
[----:B------:R-:W-:Y:S02]  /*0c50*/  LEA.HI R3, R4, R8, RZ, 0x3 ;  /* 0x0000000804037211 */ /* 0x000fe400078f18ff */
[----:B------:R-:W-:Y:S01]  /*0c60*/  SHF.R.S32.HI R234, RZ, 0x3, R9 ;  /* 0x00000003ffea7819 */ /* 0x000fe20000011409 */
[----:B------:R-:W-:Y:S01]  /*0c70*/  IMAD.IADD R2, R16, 0x1, -R0 ;  /* 0x0000000110027824 */ /* 0x000fe200078e0a00 */
[----:B------:R-:W-:-:S02]  /*0c80*/  LOP3.LUT R4, R9, 0xfffffff8, RZ, 0xc0, !PT ;  /* 0xfffffff809047812 */ /* 0x000fc400078ec0ff */
[----:B------:R-:W-:Y:S01]  /*0c90*/  LOP3.LUT R0, R3, 0xfffffff8, RZ, 0xc0, !PT ;  /* 0xfffffff803007812 */ /* 0x000fe200078ec0ff */
[----:B------:R-:W-:Y:S01]  /*0ca0*/  IMAD.SHL.U32 R3, R234, 0x40, RZ ;  /* 0x00000040ea037824 */ /* 0x000fe200078e00ff */
[----:B------:R-:W-:Y:S01]  /*0cb0*/  LEA.HI R7, R7, R16, RZ, 0x6 ;  /* 0x0000001007077211 */ /* 0x000fe200078f30ff */
[----:B------:R-:W-:Y:S01]  /*0cc0*/  IMAD.IADD R233, R16, 0x1, -R4 ;  /* 0x0000000110e97824 */ /* 0x000fe200078e0a04 */
[----:B------:R-:W-:Y:S01]  /*0cd0*/  SHF.R.S32.HI R4, RZ, 0x1f, R2 ;  /* 0x0000001fff047819 */ /* 0x000fe20000011402 */
[----:B------:R-:W-:Y:S01]  /*0ce0*/  IMAD.IADD R8, R8, 0x1, -R0 ;  /* 0x0000000108087824 */ /* 0x000fe200078e0a00 */
[----:B------:R-:W-:Y:S01]  /*0cf0*/  LOP3.LUT R0, R3, 0x1c0, RZ, 0xc0, !PT ;  /* 0x000001c003007812 */ /* 0x000fe200078ec0ff */
[C---:B------:R-:W-:Y:S01]  /*0d00*/  IMAD.SHL.U32 R231, R233.reuse, 0x8, RZ ;  /* 0x00000008e9e77824 */ /* 0x040fe200078e00ff */
[----:B------:R-:W-:Y:S01]  /*0d10*/  LEA.HI R14, R4, R2, RZ, 0x3 ;  /* 0x00000002040e7211 */ /* 0x000fe200078f18ff */
[----:B------:R-:W-:Y:S01]  /*0d20*/  IMAD.SHL.U32 R5, R233, 0x40, RZ ;  /* 0x00000040e9057824 */ /* 0x000fe200078e00ff */
[----:B------:R-:W-:Y:S01]  /*0d30*/  SHF.R.U32.HI R6, RZ, 0x3, R0 ;  /* 0x00000003ff067819 */ /* 0x000fe20000011600 */
[----:B------:R-:W-:Y:S01]  /*0d40*/  IMAD.SHL.U32 R7, R7, 0x8, RZ ;  /* 0x0000000807077824 */ /* 0x000fe200078e00ff */
[----:B------:R-:W-:-:S02]  /*0d50*/  LOP3.LUT R3, R0, 0x38, R231, 0xf8, !PT ;  /* 0x0000003800037812 */ /* 0x000fc400078ef8e7 */
[----:B------:R-:W-:Y:S02]  /*0d60*/  LOP3.LUT R4, R14, 0xfffffff8, RZ, 0xc0, !PT ;  /* 0xfffffff80e047812 */ /* 0x000fe400078ec0ff */
[----:B------:R-:W-:Y:S02]  /*0d70*/  LOP3.LUT R12, R3, R6, RZ, 0x3c, !PT ;  /* 0x00000006030c7212 */ /* 0x000fe400078e3cff */
[----:B------:R-:W-:Y:S01]  /*0d80*/  LOP3.LUT R0, R5, 0x1c0, RZ, 0xc0, !PT ;  /* 0x000001c005007812 */ /* 0x000fe200078ec0ff */
[----:B------:R-:W-:Y:S01]  /*0d90*/  IMAD.IADD R3, R2, 0x1, -R4 ;  /* 0x0000000102037824 */ /* 0x000fe200078e0a04 */
[----:B------:R-:W-:Y:S02]  /*0da0*/  LOP3.LUT R4, R10, 0xffffffe0, RZ, 0xc0, !PT ;  /* 0xffffffe00a047812 */ /* 0x000fe400078ec0ff */
[----:B------:R-:W-:Y:S02]  /*0db0*/  LOP3.LUT R5, R0, 0x8, R9, 0xf8, !PT ;  /* 0x0000000800057812 */ /* 0x000fe400078ef809 */
[----:B------:R-:W-:Y:S01]  /*0dc0*/  SHF.R.U32.HI R2, RZ, 0x3, R0 ;  /* 0x00000003ff027819 */ /* 0x000fe20000011600 */
[----:B------:R-:W-:Y:S01]  /*0dd0*/  IMAD.IADD R18, R16, 0x1, -R4 ;  /* 0x0000000110127824 */ /* 0x000fe200078e0a04 */
[----:B------:R-:W-:-:S02]  /*0de0*/  SHF.R.S32.HI R9, RZ, 0x5, R10 ;  /* 0x00000005ff097819 */ /* 0x000fc4000001140a */
[----:B------:R-:W-:Y:S02]  /*0df0*/  SHF.R.S32.HI R0, RZ, 0x1f, R10 ;  /* 0x0000001fff007819 */ /* 0x000fe4000001140a */
[----:B------:R-:W-:Y:S02]  /*0e00*/  SHF.R.S32.HI R11, RZ, 0x1f, R18 ;  /* 0x0000001fff0b7819 */ /* 0x000fe40000011412 */
[----:B------:R-:W-:Y:S02]  /*0e10*/  LEA.HI R0, R0, R9, RZ, 0x3 ;  /* 0x0000000900007211 */ /* 0x000fe400078f18ff */
[----:B------:R-:W-:Y:S02]  /*0e20*/  LOP3.LUT R10, R5, R2, RZ, 0x3c, !PT ;  /* 0x00000002050a7212 */ /* 0x000fe400078e3cff */
[----:B------:R-:W-:Y:S01]  /*0e30*/  LOP3.LUT R2, R15, 0xfffffffc, RZ, 0xc0, !PT ;  /* 0xfffffffc0f027812 */ /* 0x000fe200078ec0ff */
[----:B------:R-:W-:Y:S01]  /*0e40*/  IMAD.MOV.U32 R15, RZ, RZ, 0x20 ;  /* 0x00000020ff0f7424 */ /* 0x000fe200078e00ff */
[----:B------:R-:W-:-:S02]  /*0e50*/  LOP3.LUT R0, R0, 0xffffff8, RZ, 0xc0, !PT ;  /* 0x0ffffff800007812 */ /* 0x000fc400078ec0ff */
[----:B------:R-:W-:Y:S01]  /*0e60*/  LEA.HI R11, R11, R18, RZ, 0x2 ;  /* 0x000000120b0b7211 */ /* 0x000fe200078f10ff */
[----:B------:R-:W-:Y:S01]  /*0e70*/  IMAD.IADD R2, R16, 0x1, -R2 ;  /* 0x0000000110027824 */ /* 0x000fe200078e0a02 */
[----:B------:R-:W-:Y:S01]  /*0e80*/  LOP3.LUT R6, R8, 0x1, RZ, 0xc0, !PT ;  /* 0x0000000108067812 */ /* 0x000fe200078ec0ff */
[----:B------:R-:W-:Y:S01]  /*0e90*/  IMAD.IADD R5, R9, 0x1, -R0 ;  /* 0x0000000109057824 */ /* 0x000fe200078e0a00 */
[----:B------:R-:W-:Y:S01]  /*0ea0*/  SHF.R.S32.HI R4, RZ, 0x2, R11 ;  /* 0x00000002ff047819 */ /* 0x000fe2000001140b */
[----:B------:R-:W-:Y:S01]  /*0eb0*/  IMAD.MOV.U32 R16, RZ, RZ, 0x10 ;  /* 0x00000010ff107424 */ /* 0x000fe200078e00ff */
[----:B------:R-:W-:Y:S02]  /*0ec0*/  LEA.HI R0, R2, R2, RZ, 0x1 ;  /* 0x0000000202007211 */ /* 0x000fe400078f08ff */
[----:B------:R-:W-:Y:S01]  /*0ed0*/  ISETP.NE.U32.AND P0, PT, R6, 0x1, PT ;  /* 0x000000010600780c */ /* 0x000fe20003f05070 */
[----:B------:R-:W-:Y:S01]  /*0ee0*/  IMAD R17, R5, 0x10, R4 ;  /* 0x0000001005117824 */ /* 0x000fe200078e0204 */
[----:B------:R-:W-:Y:S01]  /*0ef0*/  LOP3.LUT R5, R0, 0x1ffffffe, RZ, 0xc0, !PT ;  /* 0x1ffffffe00057812 */ /* 0x000fe200078ec0ff */
[----:B------:R-:W-:Y:S01]  /*0f00*/  IMAD.SHL.U32 R4, R8, 0x40, RZ ;  /* 0x0000004008047824 */ /* 0x000fe200078e00ff */
[----:B------:R-:W-:Y:S01]  /*0f10*/  LOP3.LUT R12, R12, 0x7ffffe00, R7, 0xf8, !PT ;  /* 0x7ffffe000c0c7812 */ /* 0x000fe200078ef807 */
[----:B------:R-:W-:Y:S01]  /*0f20*/  IMAD R7, R9, 0x200, R2 ;  /* 0x0000020009077824 */ /* 0x000fe200078e0202 */
[----:B------:R-:W-:Y:S01]  /*0f30*/  R2P PR, R8, 0x6 ;  /* 0x0000000608007804 */ /* 0x000fe20000000000 */
[----:B------:R-:W-:Y:S01]  /*0f40*/  IMAD.IADD R8, R2, 0x1, -R5 ;  /* 0x0000000102087824 */ /* 0x000fe200078e0a05 */
[----:B------:R-:W-:Y:S01]  /*0f50*/  LOP3.LUT R4, R4, 0x1c0, RZ, 0xc0, !PT ;  /* 0x000001c004047812 */ /* 0x000fe200078ec0ff */
[----:B------:R-:W-:Y:S01]  /*0f60*/  IMAD.SHL.U32 R6, R13, 0x8, RZ ;  /* 0x000000080d067824 */ /* 0x000fe200078e00ff */
[C---:B------:R-:W-:Y:S01]  /*0f70*/  LOP3.LUT P4, RZ, R3.reuse, 0x2, RZ, 0xc0, !PT ;  /* 0x0000000203ff7812 */ /* 0x040fe2000788c0ff */
[----:B------:R-:W-:Y:S01]  /*0f80*/  IMAD R8, R8, 0x8, R17 ;  /* 0x0000000808087824 */ /* 0x000fe200078e0211 */
[----:B------:R-:W-:Y:S01]  /*0f90*/  LEA.HI R2, R4, R4, RZ, 0x1d ;  /* 0x0000000404027211 */ /* 0x000fe200078fe8ff */
[----:B------:R1:W-:Y:S01]  /*0fa0*/  STL [R1+0xac], R17 ;  /* 0x0000ac1101007387 */ /* 0x0003e20000100800 */
[C---:B------:R-:W-:Y:S01]  /*0fb0*/  LOP3.LUT P3, RZ, R3.reuse, 0x4, RZ, 0xc0, !PT ;  /* 0x0000000403ff7812 */ /* 0x040fe2000786c0ff */
[----:B------:R-:W-:Y:S01]  /*0fc0*/  IMAD.SHL.U32 R3, R3, 0x40, RZ ;  /* 0x0000004003037824 */ /* 0x000fe200078e00ff */
[----:B------:R-:W-:Y:S01]  /*0fd0*/  IADD3 R235, R231, 0x40, RZ ;  /* 0x00000040e7eb7810 */ /* 0x000fe20007ffe0ff */
[----:B------:R-:W-:Y:S01]  /*0fe0*/  IMAD.U32 R7, R7, 0x2, R2 ;  /* 0x0000000207077824 */ /* 0x000fe200078e0002 */
[----:B------:R-:W-:Y:S01]  /*0ff0*/  LOP3.LUT R2, R11, 0x7ffffffc, RZ, 0xc0, !PT ;  /* 0x7ffffffc0b027812 */ /* 0x000fe200078ec0ff */
[----:B------:R2:W-:Y:S01]  /*1000*/  STL [R1+0xb0], R8 ;  /* 0x0000b00801007387 */ /* 0x0005e20000100800 */
[----:B------:R-:W-:Y:S01]  /*1010*/  LOP3.LUT R3, R3, 0x1c0, RZ, 0xc0, !PT ;  /* 0x000001c003037812 */ /* 0x000fe200078ec0ff */
[----:B------:R-:W-:Y:S01]  /*1020*/  IMAD R0, R13, 0x200, R10 ;  /* 0x000002000d007824 */ /* 0x000fe200078e020a */
[----:B------:R-:W-:Y:S01]  /*1030*/  SEL R5, R16, 0xfffffff0, !P4 ;  /* 0xfffffff010057807 */ /* 0x000fe20006000000 */
[----:B------:R-:W-:Y:S01]  /*1040*/  IMAD.IADD R2, R18, 0x1, -R2 ;  /* 0x0000000112027824 */ /* 0x000fe200078e0a02 */
[----:B------:R-:W-:Y:S01]  /*1050*/  LOP3.LUT R6, R3, 0x8, R6, 0xf8, !PT ;  /* 0x0000000803067812 */ /* 0x000fe200078ef806 */
[----:B------:R-:W-:Y:S01]  /*1060*/  IMAD.MOV.U32 R10, RZ, RZ, 0x40 ;  /* 0x00000040ff0a7424 */ /* 0x000fe200078e00ff */
[----:B------:R-:W-:Y:S01]  /*1070*/  SHF.R.U32.HI R3, RZ, 0x3, R3 ;  /* 0x00000003ff037819 */ /* 0x000fe20000011603 */
[----:B------:R-:W-:Y:S01]  /*1080*/  IMAD.SHL.U32 R26, R2, 0x2, RZ ;  /* 0x00000002021a7824 */ /* 0x000fe200078e00ff */
[----:B------:R-:W-:Y:S01]  /*1090*/  SEL R4, R15, 0xffffffe0, !P3 ;  /* 0xffffffe00f047807 */ /* 0x000fe20005800000 */
[----:B------:R-:W-:Y:S01]  /*10a0*/  IMAD.SHL.U32 R200, R12, 0x2, RZ ;  /* 0x000000020cc87824 */ /* 0x000fe200078e00ff */
[----:B------:R-:W-:Y:S01]  /*10b0*/  LOP3.LUT R3, R6, R3, RZ, 0x3c, !PT ;  /* 0x0000000306037212 */ /* 0x000fe200078e3cff */
[----:B------:R-:W-:Y:S01]  /*10c0*/  IMAD.SHL.U32 R6, R14, 0x40, RZ ;  /* 0x000000400e067824 */ /* 0x000fe200078e00ff */
[C---:B------:R-:W-:Y:S01]  /*10d0*/  IADD3 R25, R26.reuse, 0x8, RZ ;  /* 0x000000081a197810 */ /* 0x040fe20007ffe0ff */
[----:B------:R-:W-:Y:S01]  /*10e0*/  STL [R1+0x4c], R26 ;  /* 0x00004c1a01007387 */ /* 0x000fe20000100800 */
[C---:B------:R-:W-:Y:S01]  /*10f0*/  IADD3 R24, R26.reuse, 0x10, RZ ;  /* 0x000000101a187810 */ /* 0x040fe20007ffe0ff */
[----:B------:R-:W-:Y:S01]  /*1100*/  IMAD.IADD R4, R5, 0x1, R4 ;  /* 0x0000000105047824 */ /* 0x000fe200078e0204 */
[C---:B------:R-:W-:Y:S01]  /*1110*/  IADD3 R23, R26.reuse, 0x18, RZ ;  /* 0x000000181a177810 */ /* 0x040fe20007ffe0ff */
[----:B------:R-:W-:Y:S01]  /*1120*/  STL [R1+0x48], R25 ;  /* 0x0000481901007387 */ /* 0x000fe20000100800 */
[----:B------:R-:W-:-:S02]  /*1130*/  IADD3 R22, R26, 0x20, RZ ;  /* 0x000000201a167810 */ /* 0x000fc40007ffe0ff */
[C---:B------:R-:W-:Y:S01]  /*1140*/  IADD3 R21, R26.reuse, 0x28, RZ ;  /* 0x000000281a157810 */ /* 0x040fe20007ffe0ff */
[----:B------:R-:W-:Y:S01]  /*1150*/  STL [R1+0x44], R24 ;  /* 0x0000441801007387 */ /* 0x000fe20000100800 */
[C---:B------:R-:W-:Y:S02]  /*1160*/  IADD3 R20, R26.reuse, 0x30, RZ ;  /* 0x000000301a147810 */ /* 0x040fe40007ffe0ff */
[C---:B------:R-:W-:Y:S01]  /*1170*/  IADD3 R19, R26.reuse, 0x38, RZ ;  /* 0x000000381a137810 */ /* 0x040fe20007ffe0ff */
[----:B------:R-:W-:Y:S01]  /*1180*/  STL [R1+0x40], R23 ;  /* 0x0000401701007387 */ /* 0x000fe20000100800 */
[C---:B------:R-:W-:Y:S02]  /*1190*/  IADD3 R18, R26.reuse, 0x40, RZ ;  /* 0x000000401a127810 */ /* 0x040fe40007ffe0ff */
[C---:B-1----:R-:W-:Y:S01]  /*11a0*/  IADD3 R17, R26.reuse, 0x48, RZ ;  /* 0x000000481a117810 */ /* 0x042fe20007ffe0ff */
[----:B------:R-:W-:Y:S01]  /*11b0*/  STL [R1+0x3c], R22 ;  /* 0x00003c1601007387 */ /* 0x000fe20000100800 */
[----:B------:R-:W-:-:S02]  /*11c0*/  IADD3 R16, R26, 0x50, RZ ;  /* 0x000000501a107810 */ /* 0x000fc40007ffe0ff */
[----:B------:R-:W-:Y:S01]  /*11d0*/  LOP3.LUT R3, R3, 0x7ffffe00, R6, 0xf8, !PT ;  /* 0x7ffffe0003037812 */ /* 0x000fe200078ef806 */
[----:B------:R-:W-:Y:S01]  /*11e0*/  STL [R1+0x38], R21 ;  /* 0x0000381501007387 */ /* 0x000fe20000100800 */
[----:B------:R-:W-:Y:S02]  /*11f0*/  IADD3 R14, R26, 0x58, RZ ;  /* 0x000000581a0e7810 */ /* 0x000fe40007ffe0ff */
[----:B------:R-:W-:Y:S01]  /*1200*/  SHF.R.S32.HI R6, RZ, 0x1f, R235 ;  /* 0x0000001fff067819 */ /* 0x000fe200000114eb */
[----:B------:R1:W-:Y:S01]  /*1210*/  STL [R1+0x34], R20 ;  /* 0x0000341401007387 */ /* 0x0003e20000100800 */
[----:B------:R-:W-:Y:S02]  /*1220*/  LEA R71, R0, 0x8100, 0x1 ;  /* 0x0000810000477811 */ /* 0x000fe400078e08ff */
[----:B------:R-:W-:Y:S01]  /*1230*/  IADD3 R13, R26, 0x60, RZ ;  /* 0x000000601a0d7810 */ /* 0x000fe20007ffe0ff */
[----:B------:R-:W-:Y:S01]  /*1240*/  STL [R1+0x30], R19 ;  /* 0x0000301301007387 */ /* 0x000fe20000100800 */
[----:B------:R-:W-:-:S02]  /*1250*/  SEL R6, R10, 0xffffffc0, !P2 ;  /* 0xffffffc00a067807 */ /* 0x000fc40005000000 */
[----:B------:R-:W-:Y:S01]  /*1260*/  SEL R0, R10, 0xffffffc0, !P3 ;  /* 0xffffffc00a007807 */ /* 0x000fe20005800000 */
[----:B------:R-:W-:Y:S01]  /*1270*/  STL [R1+0x2c], R18 ;  /* 0x00002c1201007387 */ /* 0x000fe20000100800 */
[C---:B------:R-:W-:Y:S02]  /*1280*/  IADD3 R12, R26.reuse, 0x68, RZ ;  /* 0x000000681a0c7810 */ /* 0x040fe40007ffe0ff */
[----:B------:R-:W-:Y:S01]  /*1290*/  IADD3 R11, R26, 0x70, RZ ;  /* 0x000000701a0b7810 */ /* 0x000fe20007ffe0ff */
[----:B------:R3:W-:Y:S01]  /*12a0*/  STL [R1+0x28], R17 ;  /* 0x0000281101007387 */ /* 0x0007e20000100800 */
[----:B------:R-:W-:Y:S02]  /*12b0*/  LEA R10, R7, 0x80, 0x1 ;  /* 0x00000080070a7811 */ /* 0x000fe400078e08ff */
[----:B------:R-:W-:Y:S01]  /*12c0*/  SHF.R.S32.HI R7, RZ, 0x1f, R25 ;  /* 0x0000001fff077819 */ /* 0x000fe20000011419 */
[----:B------:R-:W-:Y:S01]  /*12d0*/  STL [R1+0x24], R16 ;  /* 0x0000241001007387 */ /* 0x000fe20000100800 */
[----:B------:R-:W-:-:S02]  /*12e0*/  SHF.R.S32.HI R5, RZ, 0x1f, R231 ;  /* 0x0000001fff057819 */ /* 0x000fc400000114e7 */
[C---:B------:R-:W-:Y:S01]  /*12f0*/  SEL R5, R15.reuse, 0xffffffe0, !P1 ;  /* 0xffffffe00f057807 */ /* 0x040fe20004800000 */
[----:B------:R-:W-:Y:S01]  /*1300*/  STL [R1+0x20], R14 ;  /* 0x0000200e01007387 */ /* 0x000fe20000100800 */
[----:B------:R-:W-:Y:S02]  /*1310*/  SEL R2, R15, 0xffffffe0, !P4 ;  /* 0xffffffe00f027807 */ /* 0x000fe40006000000 */
[----:B--2---:R-:W-:Y:S01]  /*1320*/  IADD3 R8, R26, 0x78, RZ ;  /* 0x000000781a087810 */ /* 0x004fe20007ffe0ff */
[----:B------:R-:W-:Y:S01]  /*1330*/  STL [R1+0x1c], R13 ;  /* 0x00001c0d01007387 */ /* 0x000fe20000100800 */
[----:B------:R-:W-:Y:S02]  /*1340*/  SHF.R.S32.HI R15, RZ, 0x1f, R24 ;  /* 0x0000001fff0f7819 */ /* 0x000fe40000011418 */
[----:B-1----:R-:W-:Y:S01]  /*1350*/  SHF.R.S32.HI R20, RZ, 0x1f, R20 ;  /* 0x0000001fff147819 */ /* 0x002fe20000011414 */
[----:B------:R-:W-:Y:S01]  /*1360*/  STL [R1+0x18], R12 ;  /* 0x0000180c01007387 */ /* 0x000fe20000100800 */
[----:B------:R-:W-:-:S03]  /*1370*/  LEA R189, R3, 0x100, 0x1 ;  /* 0x0000010003bd7811 */ /* 0x000fc600078e08ff */
[----:B------:R-:W-:Y:S01]  /*1380*/  STL [R1+0x14], R11 ;  /* 0x0000140b01007387 */ /* 0x000fe20000100800 */
[--C-:B------:R-:W-:Y:S01]  /*1390*/  IADD3 R192, R0, R189, R2.reuse ;  /* 0x000000bd00c07210 */ /* 0x100fe20007ffe002 */
[----:B------:R-:W-:Y:S02]  /*13a0*/  IMAD R195, R9, 0x800, R189 ;  /* 0x0000080009c37824 */ /* 0x000fe400078e02bd */
[----:B------:R1:W-:Y:S01]  /*13b0*/  STL [R1+0xa8], R7 ;  /* 0x0000a80701007387 */ /* 0x0003e20000100800 */
[----:B---3--:R-:W-:Y:S01]  /*13c0*/  SHF.R.S32.HI R17, RZ, 0x1f, R17 ;  /* 0x0000001fff117819 */ /* 0x008fe20000011411 */
[C---:B------:R-:W-:Y:S02]  /*13d0*/  IMAD.IADD R191, R189.reuse, 0x1, R2 ;  /* 0x00000001bdbf7824 */ /* 0x040fe400078e0202 */
[----:B------:R-:W-:Y:S01]  /*13e0*/  STL [R1+0x10], R8 ;  /* 0x0000100801007387 */ /* 0x000fe20000100800 */
[----:B------:R-:W-:Y:S02]  /*13f0*/  IMAD.IADD R196, R2, 0x1, R195 ;  /* 0x0000000102c47824 */ /* 0x000fe400078e02c3 */
[----:B------:R-:W-:Y:S01]  /*1400*/  IMAD R194, R4, 0x2, R189 ;  /* 0x0000000204c27824 */ /* 0x000fe200078e02bd */
[----:B------:R2:W-:Y:S01]  /*1410*/  STL [R1+0xa4], R15 ;  /* 0x0000a40f01007387 */ /* 0x0005e20000100800 */
[----:B------:R-:W-:-:S02]  /*1420*/  IMAD.IADD R190, R189, 0x1, R0 ;  /* 0x00000001bdbe7824 */ /* 0x000fc400078e0200 */
[C---:B------:R-:W-:Y:S01]  /*1430*/  IMAD.IADD R198, R0.reuse, 0x1, R195 ;  /* 0x0000000100c67824 */ /* 0x040fe200078e02c3 */
[----:B------:R-:W-:Y:S01]  /*1440*/  STL [R1+0x50], R10 ;  /* 0x0000500a01007387 */ /* 0x000fe20000100800 */
[----:B------:R-:W-:Y:S01]  /*1450*/  IMAD.IADD R197, R0, 0x1, R196 ;  /* 0x0000000100c57824 */ /* 0x000fe200078e02c4 */
[----:B-1----:R-:W-:-:S05]  /*1460*/  SHF.R.S32.HI R7, RZ, 0x1f, R23 ;  /* 0x0000001fff077819 */ /* 0x002fca0000011417 */
[----:B------:R1:W-:Y:S01]  /*1470*/  STL [R1+0xa0], R7 ;  /* 0x0000a00701007387 */ /* 0x0003e20000100800 */
[----:B--2---:R-:W-:-:S05]  /*1480*/  SHF.R.S32.HI R15, RZ, 0x1f, R22 ;  /* 0x0000001fff0f7819 */ /* 0x004fca0000011416 */
[----:B------:R2:W-:Y:S01]  /*1490*/  STL [R1+0x9c], R15 ;  /* 0x00009c0f01007387 */ /* 0x0005e20000100800 */
[----:B-1----:R-:W-:-:S05]  /*14a0*/  SHF.R.S32.HI R7, RZ, 0x1f, R21 ;  /* 0x0000001fff077819 */ /* 0x002fca0000011415 */
[----:B------:R1:W-:Y:S01]  /*14b0*/  STL [R1+0x98], R7 ;  /* 0x0000980701007387 */ /* 0x0003e20000100800 */
[----:B--2---:R-:W-:-:S03]  /*14c0*/  SHF.R.S32.HI R15, RZ, 0x1f, R19 ;  /* 0x0000001fff0f7819 */ /* 0x004fc60000011413 */
[----:B------:R-:W-:Y:S04]  /*14d0*/  STL [R1+0x94], R20 ;  /* 0x0000941401007387 */ /* 0x000fe80000100800 */
[----:B------:R2:W-:Y:S01]  /*14e0*/  STL [R1+0x90], R15 ;  /* 0x0000900f01007387 */ /* 0x0005e20000100800 */
[----:B-1----:R-:W-:-:S05]  /*14f0*/  SHF.R.S32.HI R7, RZ, 0x1f, R18 ;  /* 0x0000001fff077819 */ /* 0x002fca0000011412 */
[----:B------:R1:W-:Y:S01]  /*1500*/  STL [R1+0x8c], R7 ;  /* 0x00008c0701007387 */ /* 0x0003e20000100800 */
[----:B--2---:R-:W-:-:S03]  /*1510*/  SHF.R.S32.HI R15, RZ, 0x1f, R16 ;  /* 0x0000001fff0f7819 */ /* 0x004fc60000011410 */
[----:B------:R-:W-:Y:S04]  /*1520*/  STL [R1+0x88], R17 ;  /* 0x0000881101007387 */ /* 0x000fe80000100800 */
[----:B------:R-:W-:Y:S01]  /*1530*/  STL [R1+0x84], R15 ;  /* 0x0000840f01007387 */ /* 0x000fe20000100800 */
[----:B-1----:R-:W-:Y:S02]  /*1540*/  SHF.R.S32.HI R7, RZ, 0x1f, R14 ;  /* 0x0000001fff077819 */ /* 0x002fe4000001140e */
[----:B------:R-:W-:Y:S02]  /*1550*/  SHF.R.S32.HI R14, RZ, 0x1f, R13 ;  /* 0x0000001fff0e7819 */ /* 0x000fe4000001140d */
[----:B------:R-:W-:Y:S01]  /*1560*/  SHF.R.S32.HI R13, RZ, 0x1f, R12 ;  /* 0x0000001fff0d7819 */ /* 0x000fe2000001140c */
[----:B------:R1:W-:Y:S01]  /*1570*/  STL [R1+0x80], R7 ;  /* 0x0000800701007387 */ /* 0x0003e20000100800 */
[----:B------:R-:W-:-:S02]  /*1580*/  SHF.R.S32.HI R12, RZ, 0x1f, R11 ;  /* 0x0000001fff0c7819 */ /* 0x000fc4000001140b */
[----:B------:R-:W-:Y:S01]  /*1590*/  SHF.R.S32.HI R11, RZ, 0x1f, R8 ;  /* 0x0000001fff0b7819 */ /* 0x000fe20000011408 */
[C---:B------:R-:W-:Y:S01]  /*15a0*/  IMAD.IADD R8, R10.reuse, 0x1, R5 ;  /* 0x000000010a087824 */ /* 0x040fe200078e0205 */
[----:B------:R-:W-:Y:S04]  /*15b0*/  STL [R1+0x7c], R14 ;  /* 0x00007c0e01007387 */ /* 0x000fe80000100800 */
[----:B------:R-:W-:Y:S04]  /*15c0*/  STL [R1+0x78], R13 ;  /* 0x0000780d01007387 */ /* 0x000fe80000100800 */
[----:B------:R-:W-:Y:S04]  /*15d0*/  STL [R1+0x74], R12 ;  /* 0x0000740c01007387 */ /* 0x000fe80000100800 */
[----:B------:R-:W-:Y:S04]  /*15e0*/  STL [R1+0x70], R11 ;  /* 0x0000700b01007387 */ /* 0x000fe80000100800 */
[----:B------:R2:W-:Y:S01]  /*15f0*/  STL [R1+0x5c], R8 ;  /* 0x00005c0801007387 */ /* 0x0005e20000100800 */
[----:B-1----:R-:W-:-:S02]  /*1600*/  IADD3 R7, R10, -0x10, RZ ;  /* 0xfffffff00a077810 */ /* 0x002fc40007ffe0ff */
[C---:B------:R-:W-:Y:S01]  /*1610*/  @P0 IADD3 R7, R10.reuse, 0x10, RZ ;  /* 0x000000100a070810 */ /* 0x040fe20007ffe0ff */
[----:B------:R-:W-:-:S04]  /*1620*/  IMAD.IADD R10, R10, 0x1, R6 ;  /* 0x000000010a0a7824 */ /* 0x000fc800078e0206 */
[--C-:B------:R-:W-:Y:S01]  /*1630*/  IMAD.IADD R3, R5, 0x1, R7.reuse ;  /* 0x0000000105037824 */ /* 0x100fe200078e0207 */
[----:B------:R1:W-:Y:S01]  /*1640*/  STL [R1+0x6c], R10 ;  /* 0x00006c0a01007387 */ /* 0x0003e20000100800 */
[----:B------:R-:W-:Y:S02]  /*1650*/  IMAD.IADD R5, R6, 0x1, R7 ;  /* 0x0000000106057824 */ /* 0x000fe400078e0207 */
[--C-:B------:R-:W-:Y:S01]  /*1660*/  IMAD.IADD R2, R3, 0x1, R6.reuse ;  /* 0x0000000103027824 */ /* 0x100fe200078e0206 */
[----:B------:R1:W-:Y:S01]  /*1670*/  STL [R1+0x54], R7 ;  /* 0x0000540701007387 */ /* 0x0003e20000100800 */
[----:B--2---:R-:W-:-:S05]  /*1680*/  IMAD.IADD R8, R8, 0x1, R6 ;  /* 0x0000000108087824 */ /* 0x004fca00078e0206 */
[----:B------:R1:W-:Y:S04]  /*1690*/  STL [R1+0x68], R8 ;  /* 0x0000680801007387 */ /* 0x0003e80000100800 */
[----:B------:R1:W-:Y:S04]  /*16a0*/  STL [R1+0x64], R5 ;  /* 0x0000640501007387 */ /* 0x0003e80000100800 */
[----:B------:R1:W-:Y:S04]  /*16b0*/  STL [R1+0x58], R3 ;  /* 0x0000580301007387 */ /* 0x0003e80000100800 */
[----:B------:R1:W-:Y:S02]  /*16c0*/  STL [R1+0x60], R2 ;  /* 0x0000600201007387 */ /* 0x0003e40000100800 */
.L_x_275:
[----:B-1----:R-:W-:-:S04]  /*16d0*/  IMAD.MOV.U32 R8, RZ, RZ, 0x4 ;  /* 0x00000004ff087424 */ /* 0x002fc800078e00ff */
[----:B------:R-:W-:-:S05]  /*16e0*/  IMAD.WIDE R2, R247, R8, c[0x0][0x588] ;  /* 0x00016200f7027625 */ /* 0x000fca00078e0208 */
[----:B------:R-:W2:Y:S01]  /*16f0*/  LDG.E R251, [R2.64] ;  /* 0x0000000802fb7981 */ /* 0x000ea2000c1e1900 */
[----:B------:R-:W-:Y:S01]  /*1700*/  ISETP.NE.U32.AND P4, PT, RZ, c[0x0][0x370], PT ;  /* 0x0000dc00ff007a0c */ /* 0x000fe20003f85070 */
[----:B------:R-:W-:Y:S01]  /*1710*/  IMAD.MOV.U32 R237, RZ, RZ, RZ ;  /* 0x000000ffffed7224 */ /* 0x000fe200078e00ff */
[----:B------:R-:W-:Y:S01]  /*1720*/  ISETP.NE.U32.AND P2, PT, RZ, c[0x0][0x360], PT ;  /* 0x0000d800ff007a0c */ /* 0x000fe20003f45070 */
[----:B------:R-:W-:Y:S01]  /*1730*/  IMAD.MOV.U32 R11, RZ, RZ, RZ ;  /* 0x000000ffff0b7224 */ /* 0x000fe200078e00ff */
[----:B------:R-:W-:Y:S02]  /*1740*/  ISETP.NE.AND.EX P4, PT, RZ, c[0x0][0x374], PT, P4 ;  /* 0x0000dd00ff007a0c */ /* 0x000fe40003f85340 */
[----:B------:R-:W-:Y:S02]  /*1750*/  ISETP.NE.AND.EX P2, PT, RZ, c[0x0][0x364], PT, P2 ;  /* 0x0000d900ff007a0c */ /* 0x000fe40003f45320 */
[----:B------:R-:W-:-:S04]  /*1760*/  ISETP.NE.U32.AND P3, PT, RZ, c[0x0][0x348], PT ;  /* 0x0000d200ff007a0c */ /* 0x000fc80003f65070 */
[----:B------:R-:W-:Y:S02]  /*1770*/  ISETP.NE.AND.EX P3, PT, RZ, c[0x0][0x34c], PT, P3 ;  /* 0x0000d300ff007a0c */ /* 0x000fe40003f65330 */
[----:B--2---:R-:W-:Y:S01]  /*1780*/  SHF.R.S32.HI R13, RZ, 0x1f, R251 ;  /* 0x0000001fff0d7819 */ /* 0x004fe200000114fb */
[C---:B------:R-:W-:Y:S02]  /*1790*/  IMAD.SHL.U32 R252, R251.reuse, 0x4, RZ ;  /* 0x00000004fbfc7824 */ /* 0x040fe400078e00ff */
[C---:B------:R-:W-:Y:S02]  /*17a0*/  @P4 LEA R6, P1, R251.reuse, c[0x0][0x370], 0x2 ;  /* 0x0000dc00fb064a11 */ /* 0x040fe400078210ff */
[C-C-:B------:R-:W-:Y:S01]  /*17b0*/  SHF.L.U64.HI R14, R251.reuse, 0x2, R13.reuse ;  /* 0x00000002fb0e7819 */ /* 0x140fe2000001020d */
[----:B------:R1:W-:Y:S01]  /*17c0*/  STL [R1+0xc], R13 ;  /* 0x00000c0d01007387 */ /* 0x0003e20000100800 */
[----:B------:R-:W-:Y:S02]  /*17d0*/  @P4 LEA.HI.X R7, R251, c[0x0][0x374], R13, 0x2, P1 ;  /* 0x0000dd00fb074a11 */ /* 0x000fe400008f140d */
[C---:B------:R-:W-:Y:S01]  /*17e0*/  @P2 IADD3 R4, P0, R252.reuse, c[0x0][0x360], RZ ;  /* 0x0000d800fc042a10 */ /* 0x040fe20007f1e0ff */
[----:B------:R1:W-:Y:S01]  /*17f0*/  STL [R1], R14 ;  /* 0x0000000e01007387 */ /* 0x0003e20000100800 */
[----:B------:R-:W-:-:S02]  /*1800*/  IADD3 R2, P1, R252, c[0x0][0x348], RZ ;  /* 0x0000d200fc027a10 */ /* 0x000fc40007f3e0ff */
[C---:B------:R-:W-:Y:S01]  /*1810*/  @P2 IADD3.X R5, R14.reuse, c[0x0][0x364], RZ, P0, !PT ;  /* 0x0000d9000e052a10 */ /* 0x040fe200007fe4ff */
[----:B------:R1:W5:Y:S01]  /*1820*/  @P4 LDG.E R237, [R6.64] ;  /* 0x0000000806ed4981 */ /* 0x000362000c1e1900 */
[----:B------:R-:W-:-:S03]  /*1830*/  IADD3.X R3, R14, c[0x0][0x34c], RZ, P1, !PT ;  /* 0x0000d3000e037a10 */ /* 0x000fc60000ffe4ff */
[----:B------:R1:W5:Y:S04]  /*1840*/  @P2 LDG.E R12, [R4.64] ;  /* 0x00000008040c2981 */ /* 0x000368000c1e1900 */
[----:B------:R1:W5:Y:S01]  /*1850*/  @P3 LDG.E R11, [R2.64] ;  /* 0x00000008020b3981 */ /* 0x000362000c1e1900 */
[----:B------:R-:W-:Y:S01]  /*1860*/  YIELD ;  /* 0x0000000000007946 */ /* 0x000fe20003800000 */
[----:B------:R-:W-:Y:S05]  /*1870*/  @P2 BRA `(.L_x_176) ;  /* 0x0000005000002947 */ /* 0x000fea0003800000 */
[----:B-----5:R-:W-:Y:S01]  /*1880*/  MOV R12, c[0x0][0x168] ;  /* 0x00005a00000c7a02 */ /* 0x020fe20000000f00 */
[----:B------:R-:W-:Y:S05]  /*1890*/  @!P3 BRA `(.L_x_176) ;  /* 0x000000300000b947 */ /* 0x000fea0003800000 */
[----:B------:R2:W3:Y:S04]  /*18a0*/  LDG.E R0, [R2.64] ;  /* 0x0000000802007981 */ /* 0x0004e8000c1e1900 */
[----:B-12---:R-:W3:Y:S02]  /*18b0*/  LDG.E R2, [R2.64+0x4] ;  /* 0x0000040802027981 */ /* 0x006ee4000c1e1900 */
[----:B---3--:R-:W-:-:S02]  /*18c0*/  IADD3 R12, -R0, R2, RZ ;  /* 0x00000002000c7210 */ /* 0x008fc40007ffe1ff */
.L_x_176:
[----:B------:R-:W-:-:S04]  /*18d0*/  ISETP.NE.U32.AND P0, PT, RZ, c[0x0][0x368], PT ;  /* 0x0000da00ff007a0c */ /* 0x000fc80003f05070 */
[----:B------:R-:W-:-:S13]  /*18e0*/  ISETP.NE.AND.EX P0, PT, RZ, c[0x0][0x36c], PT, P0 ;  /* 0x0000db00ff007a0c */ /* 0x000fda0003f05300 */
[----:B------:R-:W-:Y:S05]  /*18f0*/  @!P0 BRA `(.L_x_177) ;  /* 0x0000004000008947 */ /* 0x000fea0003800000 */
[----:B-1----:R-:W-:-:S04]  /*1900*/  IADD3 R2, P0, R252, c[0x0][0x368], RZ ;  /* 0x0000da00fc027a10 */ /* 0x002fc80007f1e0ff */
[----:B------:R-:W-:-:S05]  /*1910*/  IADD3.X R3, R14, c[0x0][0x36c], RZ, P0, !PT ;  /* 0x0000db000e037a10 */ /* 0x000fca00007fe4ff */
[----:B------:R1:W5:Y:S01]  /*1920*/  LDG.E R0, [R2.64] ;  /* 0x0000000802007981 */ /* 0x000362000c1e1900 */
[----:B------:R-:W-:Y:S05]  /*1930*/  BRA `(.L_x_178) ;  /* 0x0000008000007947 */ /* 0x000fea0003800000 */
.L_x_177:
[----:B------:R-:W-:Y:S01]  /*1940*/  ISETP.NE.U32.AND P0, PT, RZ, c[0x0][0x350], PT ;  /* 0x0000d400ff007a0c */ /* 0x000fe20003f05070 */
[----:B------:R-:W-:-:S03]  /*1950*/  IMAD.U32 R0, RZ, RZ, UR5 ;  /* 0x00000005ff007e24 */ /* 0x000fc6000f8e00ff */
[----:B------:R-:W-:-:S13]  /*1960*/  ISETP.NE.AND.EX P0, PT, RZ, c[0x0][0x354], PT, P0 ;  /* 0x0000d500ff007a0c */ /* 0x000fda0003f05300 */
[----:B------:R-:W-:Y:S05]  /*1970*/  @!P0 BRA `(.L_x_178) ;  /* 0x0000004000008947 */ /* 0x000fea0003800000 */
[----:B-1----:R-:W-:-:S05]  /*1980*/  IMAD.WIDE R2, R251, R8, c[0x0][0x350] ;  /* 0x0000d400fb027625 */ /* 0x002fca00078e0208 */
[----:B------:R-:W2:Y:S04]  /*1990*/  LDG.E R4, [R2.64] ;  /* 0x0000000802047981 */ /* 0x000ea8000c1e1900 */
[----:B------:R-:W2:Y:S02]  /*19a0*/  LDG.E R0, [R2.64+0x4] ;  /* 0x0000040802007981 */ /* 0x000ea4000c1e1900 */
[----:B--2---:R-:W-:-:S05]  /*19b0*/  IADD3 R0, -R4, R0, RZ ;  /* 0x0000000004007210 */ /* 0x004fca0007ffe1ff */
.L_x_178:
[----:B-----5:R-:W-:Y:S01]  /*19c0*/  IMAD.IADD R21, R0, 0x1, -R237 ;  /* 0x0000000100157824 */ /* 0x020fe200078e0aed */
[C---:B------:R-:W-:Y:S01]  /*19d0*/  LOP3.LUT R0, R246.reuse, 0xff000000, RZ, 0xc0, !PT ;  /* 0xff000000f6007812 */ /* 0x040fe200078ec0ff */
[----:B-1----:R-:W-:Y:S01]  /*19e0*/  IMAD.MOV.U32 R2, RZ, RZ, RZ ;  /* 0x000000ffff027224 */ /* 0x002fe200078e00ff */
[----:B------:R-:W-:Y:S01]  /*19f0*/  LOP3.LUT R4, R246, 0xff0000, RZ, 0xc0, !PT ;  /* 0x00ff0000f6047812 */ /* 0x000fe200078ec0ff */
[----:B------:R-:W-:Y:S01]  /*1a00*/  BSSY B0, `(.L_x_179) ;  /* 0x000002c000007945 */ /* 0x000fe20003800000 */
[----:B------:R-:W-:-:S02]  /*1a10*/  SHF.R.U32.HI R0, RZ, 0x8, R0 ;  /* 0x00000008ff007819 */ /* 0x000fc40000011600 */
[C---:B------:R-:W-:Y:S02]  /*1a20*/  IADD3 R3, R21.reuse, 0x6f, RZ ;  /* 0x0000006f15037810 */ /* 0x040fe40007ffe0ff */
[----:B------:R-:W-:Y:S02]  /*1a30*/  LEA.HI R0, R4, R0, RZ, 0x10 ;  /* 0x0000000004007211 */ /* 0x000fe400078f80ff */
[----:B------:R-:W-:Y:S01]  /*1a40*/  ISETP.GE.AND P0, PT, R21, 0x1, PT ;  /* 0x000000011500780c */ /* 0x000fe20003f06270 */
[----:B------:R-:W-:Y:S01]  /*1a50*/  IMAD.HI R2, R3, -0x6db6db6d, R2 ;  /* 0x9249249303027827 */ /* 0x000fe200078e0202 */
[----:B------:R-:W-:Y:S02]  /*1a60*/  LOP3.LUT R15, R0, 0xff, RZ, 0xc0, !PT ;  /* 0x000000ff000f7812 */ /* 0x000fe400078ec0ff */
[----:B------:R-:W-:Y:S02]  /*1a70*/  SHF.R.U32.HI R5, RZ, 0x10, R0 ;  /* 0x00000010ff057819 */ /* 0x000fe40000011600 */
[----:B------:R-:W-:Y:S01]  /*1a80*/  SHF.R.U32.HI R3, RZ, 0x1f, R2 ;  /* 0x0000001fff037819 */ /* 0x000fe20000011602 */
[----:B------:R1:W-:Y:S03]  /*1a90*/  STL [R1+0x8], R15 ;  /* 0x0000080f01007387 */ /* 0x0003e60000100800 */
[----:B------:R-:W-:Y:S01]  /*1aa0*/  LEA.HI.SX32 R10, R2, R3, 0x1a ;  /* 0x00000003020a7211 */ /* 0x000fe200078fd2ff */
[----:B------:R1:W-:Y:S01]  /*1ab0*/  STL [R1+0x4], R5 ;  /* 0x0000040501007387 */ /* 0x0003e20000100800 */
[----:B------:R-:W-:Y:S01]  /*1ac0*/  IMAD.MOV.U32 R2, RZ, RZ, RZ ;  /* 0x000000ffff027224 */ /* 0x000fe200078e00ff */
[----:B------:R-:W-:Y:S05]  /*1ad0*/  @!P0 BRA `(.L_x_180) ;  /* 0x000001e000008947 */ /* 0x000fea0003800000 */
[----:B------:R-:W-:Y:S01]  /*1ae0*/  ISETP.NE.AND P0, PT, R5, RZ, PT ;  /* 0x000000ff0500720c */ /* 0x000fe20003f05270 */
[----:B------:R-:W-:-:S03]  /*1af0*/  IMAD.MOV.U32 R4, RZ, RZ, RZ ;  /* 0x000000ffff047224 */ /* 0x000fc600078e00ff */
[----:B------:R-:W-:-:S04]  /*1b00*/  SEL R0, R5, c[0x0][0x338], P0 ;  /* 0x0000ce0005007a07 */ /* 0x000fc80000000000 */
[----:B------:R-:W-:Y:S02]  /*1b10*/  IABS R3, R0 ;  /* 0x0000000000037213 */ /* 0x000fe40000000000 */
[----:B------:R-:W-:Y:S02]  /*1b20*/  IADD3 R6, R10, -0x1, R0 ;  /* 0xffffffff0a067810 */ /* 0x000fe40007ffe000 */
[----:B------:R-:W2:Y:S02]  /*1b30*/  I2F.RP R2, R3 ;  /* 0x0000000300027306 */ /* 0x000ea40000209400 */
[----:B------:R-:W-:-:S06]  /*1b40*/  IABS R9, R6 ;  /* 0x0000000600097213 */ /* 0x000fcc0000000000 */
[----:B--2---:R-:W2:Y:S02]  /*1b50*/  MUFU.RCP R2, R2 ;  /* 0x0000000200027308 */ /* 0x004ea40000001000 */
[----:B--2---:R-:W-:-:S06]  /*1b60*/  IADD3 R2, R2, 0xffffffe, RZ ;  /* 0x0ffffffe02027810 */ /* 0x004fcc0007ffe0ff */
[----:B-1----:R-:W1:Y:S02]  /*1b70*/  F2I.FTZ.U32.TRUNC.NTZ R5, R2 ;  /* 0x0000000200057305 */ /* 0x002e64000021f000 */
[----:B-1----:R-:W-:-:S04]  /*1b80*/  IMAD.MOV R2, RZ, RZ, -R5 ;  /* 0x000000ffff027224 */ /* 0x002fc800078e0a05 */
        /* <DEDUP_REMOVED lines=13> */
[----:B------:R-:W-:Y:S02]  /*1c60*/  ISETP.GE.U32.AND P2, PT, R4, R3, PT ;  /* 0x000000030400720c */ /* 0x000fe40003f46070 */
[----:B------:R-:W-:-:S04]  /*1c70*/  LOP3.LUT R3, R6, R0, RZ, 0x3c, !PT ;  /* 0x0000000006037212 */ /* 0x000fc800078e3cff */
[----:B------:R-:W-:-:S07]  /*1c80*/  ISETP.GE.AND P0, PT, R3, RZ, PT ;  /* 0x000000ff0300720c */ /* 0x000fce0003f06270 */
[----:B------:R-:W-:-:S06]  /*1c90*/  @P2 IADD3 R2, R2, 0x1, RZ ;  /* 0x0000000102022810 */ /* 0x000fcc0007ffe0ff */
[----:B------:R-:W-:Y:S01]  /*1ca0*/  @!P0 IMAD.MOV R2, RZ, RZ, -R2 ;  /* 0x000000ffff028224 */ /* 0x000fe200078e0a02 */
[----:B------:R-:W-:Y:S02]  /*1cb0*/  @!P1 LOP3.LUT R2, RZ, R0, RZ, 0x33, !PT ;  /* 0x00000000ff029212 */ /* 0x000fe400078e33ff */
.L_x_180:
[----:B------:R-:W-:Y:S05]  /*1cc0*/  BSYNC B0 ;  /* 0x0000000000007941 */ /* 0x000fea0003800000 */
.L_x_179:
[----:B------:R-:W-:Y:S01]  /*1cd0*/  IMAD R236, R15, R2, RZ ;  /* 0x000000020fec7224 */ /* 0x000fe200078e02ff */
[----:B------:R-:W-:Y:S01]  /*1ce0*/  PRMT R0, RZ, 0x7610, R0 ;  /* 0x00007610ff007816 */ /* 0x000fe20000000000 */
[----:B------:R-:W-:Y:S01]  /*1cf0*/  CS2R R22, SRZ ;  /* 0x0000000000167805 */ /* 0x000fe2000001ff00 */
[----:B------:R-:W-:Y:S01]  /*1d00*/  CS2R R26, SRZ ;  /* 0x00000000001a7805 */ /* 0x000fe2000001ff00 */
[----:B------:R-:W-:Y:S01]  /*1d10*/  IMAD.IADD R2, R236, 0x1, R2 ;  /* 0x00000001ec027824 */ /* 0x000fe200078e0202 */
[----:B------:R-:W-:Y:S01]  /*1d20*/  CS2R R24, SRZ ;  /* 0x0000000000187805 */ /* 0x000fe2000001ff00 */
        /* <DEDUP_REMOVED lines=33> */
[----:B------:R-:W-:-:S04]  /*1f40*/  ISETP.NE.U32.AND P1, PT, RZ, c[0x0][0x340], PT ;  /* 0x0000d000ff007a0c */ /* 0x000fc80003f25070 */
[----:B------:R-:W-:-:S13]  /*1f50*/  ISETP.NE.AND.EX P1, PT, RZ, c[0x0][0x344], PT, P1 ;  /* 0x0000d100ff007a0c */ /* 0x000fda0003f25310 */
[----:B------:R-:W-:-:S04]  /*1f60*/  @P1 IADD3 R2, P0, R252, c[0x0][0x340], RZ ;  /* 0x0000d000fc021a10 */ /* 0x000fc80007f1e0ff */
[----:B------:R-:W-:-:S05]  /*1f70*/  @P1 IADD3.X R3, R14, c[0x0][0x344], RZ, P0, !PT ;  /* 0x0000d1000e031a10 */ /* 0x000fca00007fe4ff */
[----:B------:R2:W3:Y:S01]  /*1f80*/  @P1 LDG.E R0, [R2.64] ;  /* 0x0000000802001981 */ /* 0x0004e2000c1e1900 */
[----:B------:R-:W-:Y:S01]  /*1f90*/  IMAD.MOV.U32 R146, RZ, RZ, 0x70 ;  /* 0x00000070ff927424 */ /* 0x000fe200078e00ff */
[----:B------:R-:W-:Y:S01]  /*1fa0*/  WARPSYNC 0xffffffff ;  /* 0xffffffff00007948 */ /* 0x000fe20003800000 */
[----:B------:R-:W-:Y:S01]  /*1fb0*/  IMAD R36, R233, 0x20, R234 ;  /* 0x00000020e9247824 */ /* 0x000fe200078e02ea */
[----:B------:R-:W-:Y:S01]  /*1fc0*/  BAR.SYNC.DEFER_BLOCKING 0x0 ;  /* 0x0000000000007b1d */ /* 0x000fe20000010000 */
[----:B------:R-:W-:Y:S02]  /*1fd0*/  IMAD R146, R214, R146, -0x70 ;  /* 0xffffff90d6927424 */ /* 0x000fe400078e0292 */
[----:B------:R-:W-:Y:S02]  /*1fe0*/  IMAD.MOV.U32 R205, RZ, RZ, RZ ;  /* 0x000000ffffcd7224 */ /* 0x000fe400078e00ff */
[----:B--2---:R-:W-:-:S05]  /*1ff0*/  IMAD.MOV.U32 R2, RZ, RZ, c[0x0][0x2b8] ;  /* 0x0000ae00ff027624 */ /* 0x004fca00078e00ff */
[----:B------:R-:W-:Y:S01]  /*2000*/  ISETP.NE.AND P0, PT, R2, 0x1, PT ;  /* 0x000000010200780c */ /* 0x000fe20003f05270 */
[----:B------:R-:W-:-:S04]  /*2010*/  IMAD.IADD R2, R36, 0x1, R146 ;  /* 0x0000000124027824 */ /* 0x000fc800078e0292 */
[C---:B------:R-:W-:Y:S01]  /*2020*/  IMAD.IADD R9, R2.reuse, 0x1, R237 ;  /* 0x0000000102097824 */ /* 0x040fe200078e02ed */
[----:B------:R-:W-:-:S03]  /*2030*/  ISETP.GE.AND P2, PT, R2, R21, PT ;  /* 0x000000150200720c */ /* 0x000fc60003f46270 */
[----:B------:R-:W-:Y:S01]  /*2040*/  IMAD.MOV.U32 R8, RZ, RZ, R9 ;  /* 0x000000ffff087224 */ /* 0x000fe200078e0009 */
[----:B------:R-:W-:-:S03]  /*2050*/  ISETP.GT.OR P2, PT, R36, 0x6f, P2 ;  /* 0x0000006f2400780c */ /* 0x000fc60001744670 */
[----:B------:R-:W-:-:S05]  /*2060*/  @P0 IMAD.HI.U32 R3, R9, c[0x0][0x2bc], RZ ;  /* 0x0000af0009030a27 */ /* 0x000fca00078e00ff */
[----:B------:R-:W-:Y:S01]  /*2070*/  @P0 SHF.R.U32.HI R8, RZ, c[0x0][0x2c0], R3 ;  /* 0x0000b000ff080a19 */ /* 0x000fe20000011603 */
[----:B------:R-:W-:Y:S01]  /*2080*/  IMAD.MOV.U32 R4, RZ, RZ, c[0x0][0x2c4] ;  /* 0x0000b100ff047624 */ /* 0x000fe200078e00ff */
[----:B------:R-:W-:Y:S01]  /*2090*/  LOP3.LUT R22, R246, 0xffff, RZ, 0xc0, !PT ;  /* 0x0000fffff6167812 */ /* 0x000fe200078ec0ff */
[----:B-1----:R-:W-:Y:S02]  /*20a0*/  IMAD R5, R245, 0x80, R36 ;  /* 0x00000080f5057824 */ /* 0x002fe400078e0224 */
[----:B------:R-:W-:-:S04]  /*20b0*/  @!P1 IMAD.MOV.U32 R0, RZ, RZ, R251 ;  /* 0x000000ffff009224 */ /* 0x000fc800078e00fb */
[----:B---3--:R-:W-:Y:S01]  /*20c0*/  IMAD.WIDE.U32 R240, R0, c[0x0][0x2b0], RZ ;  /* 0x0000ac0000f07a25 */ /* 0x008fe200078e00ff */
[----:B------:R-:W-:-:S05]  /*20d0*/  SHF.R.S32.HI R2, RZ, 0x1f, R0 ;  /* 0x0000001fff027819 */ /* 0x000fca0000011400 */
[----:B------:R-:W-:-:S04]  /*20e0*/  IMAD R2, R2, c[0x0][0x2b0], RZ ;  /* 0x0000ac0002027a24 */ /* 0x000fc800078e02ff */
[----:B------:R-:W-:Y:S01]  /*20f0*/  IMAD R2, R0, c[0x0][0x2b4], R2 ;  /* 0x0000ad0000027a24 */ /* 0x000fe200078e0202 */
[----:B------:R-:W-:-:S03]  /*2100*/  @!P2 IADD3 R0, P1, R8, R240, RZ ;  /* 0x000000f00800a210 */ /* 0x000fc60007f3e0ff */
[----:B------:R-:W-:Y:S01]  /*2110*/  IMAD.IADD R249, R241, 0x1, R2 ;  /* 0x00000001f1f97824 */ /* 0x000fe200078e0202 */
[----:B------:R-:W-:-:S04]  /*2120*/  @!P2 LEA R2, P0, R0, c[0x0][0x2a0], 0x2 ;  /* 0x0000a8000002aa11 */ /* 0x000fc800078010ff */
[----:B------:R-:W-:-:S04]  /*2130*/  @!P2 LEA.HI.X.SX32 R3, R8, R249, 0x1, P1 ;  /* 0x000000f90803a211 */ /* 0x000fc800008f0eff */
[----:B------:R-:W-:-:S05]  /*2140*/  @!P2 LEA.HI.X R3, R0, c[0x0][0x2a4], R3, 0x2, P0 ;  /* 0x0000a9000003aa11 */ /* 0x000fca00000f1403 */
[----:B------:R1:W2:Y:S01]  /*2150*/  @!P2 LDG.E R205, [R2.64] ;  /* 0x0000000802cda981 */ /* 0x0002a2000c1e1900 */
[----:B------:R-:W-:Y:S01]  /*2160*/  SHF.R.S32.HI R0, RZ, 0x1f, R11 ;  /* 0x0000001fff007819 */ /* 0x000fe2000001140b */
[----:B------:R-:W-:Y:S01]  /*2170*/  IMAD.WIDE.U32 R238, R22, c[0x0][0x1e8], RZ ;  /* 0x00007a0016ee7a25 */ /* 0x000fe200078e00ff */
[----:B------:R-:W-:Y:S01]  /*2180*/  ISETP.NE.AND P0, PT, R4, 0x1, PT ;  /* 0x000000010400780c */ /* 0x000fe20003f05270 */
[----:B------:R-:W-:Y:S01]  /*2190*/  BSSY B0, `(.L_x_182) ;  /* 0x00000f0000007945 */ /* 0x000fe20003800000 */
[----:B------:R-:W-:Y:S01]  /*21a0*/  SEL R6, R13, RZ, !P3 ;  /* 0x000000ff0d067207 */ /* 0x000fe20005800000 */
[----:B------:R-:W-:Y:S01]  /*21b0*/  IMAD R0, R0, c[0x0][0x178], RZ ;  /* 0x00005e0000007a24 */ /* 0x000fe200078e02ff */
[----:B------:R-:W-:Y:S01]  /*21c0*/  SEL R4, R251, RZ, !P3 ;  /* 0x000000fffb047207 */ /* 0x000fe20005800000 */
[----:B------:R-:W-:Y:S01]  /*21d0*/  IMAD R248, R22, c[0x0][0x1ec], R239 ;  /* 0x00007b0016f87a24 */ /* 0x000fe200078e02ef */
[----:B------:R-:W-:Y:S01]  /*21e0*/  SHF.R.S32.HI R24, RZ, 0x1f, R231 ;  /* 0x0000001fff187819 */ /* 0x000fe200000114e7 */
[----:B------:R-:W-:Y:S01]  /*21f0*/  IMAD R0, R11, c[0x0][0x17c], R0 ;  /* 0x00005f000b007a24 */ /* 0x000fe200078e0200 */
[----:B------:R-:W-:Y:S01]  /*2200*/  SHF.R.S32.HI R23, RZ, 0x1f, R235 ;  /* 0x0000001fff177819 */ /* 0x000fe200000114eb */
[----:B------:R-:W-:Y:S01]  /*2210*/  IMAD R6, R6, c[0x0][0x1c0], RZ ;  /* 0x0000700006067a24 */ /* 0x000fe200078e02ff */
[----:B------:R-:W-:Y:S01]  /*2220*/  ISETP.GE.AND P3, PT, R231, c[0x0][0x198], PT ;  /* 0x00006600e7007a0c */ /* 0x000fe20003f66270 */
[----:B------:R-:W-:Y:S01]  /*2230*/  IMAD.WIDE.U32 R242, R22, c[0x0][0x210], RZ ;  /* 0x0000840016f27a25 */ /* 0x000fe200078e00ff */
[----:B------:R-:W-:-:S02]  /*2240*/  ISETP.GE.AND P2, PT, R235, c[0x0][0x198], PT ;  /* 0x00006600eb007a0c */ /* 0x000fc40003f46270 */
[----:B------:R-:W-:Y:S01]  /*2250*/  IADD3 R145, R214, -0x1, RZ ;  /* 0xffffffffd6917810 */ /* 0x000fe20007ffe0ff */
[----:B------:R-:W-:Y:S01]  /*2260*/  @P0 IMAD.HI.U32 R7, R5, c[0x0][0x2c8], RZ ;  /* 0x0000b20005070a27 */ /* 0x000fe200078e00ff */
[----:B------:R-:W-:Y:S02]  /*2270*/  SHF.L.U64.HI R203, R231, 0x1, R24 ;  /* 0x00000001e7cb7819 */ /* 0x000fe40000010218 */
[----:B------:R-:W-:Y:S01]  /*2280*/  SHF.L.U64.HI R204, R235, 0x1, R23 ;  /* 0x00000001ebcc7819 */ /* 0x000fe20000010217 */
[----:B------:R-:W-:Y:S02]  /*2290*/  IMAD R6, R4, c[0x0][0x1c4], R6 ;  /* 0x0000710004067a24 */ /* 0x000fe400078e0206 */
[----:B------:R-:W-:Y:S02]  /*22a0*/  IMAD R144, R145, -0x70, R21 ;  /* 0xffffff9091907824 */ /* 0x000fe400078e0215 */
[----:B-1----:R-:W-:-:S04]  /*22b0*/  IMAD.WIDE.U32 R2, R11, c[0x0][0x178], RZ ;  /* 0x00005e000b027a25 */ /* 0x002fc800078e00ff */
[----:B------:R-:W-:Y:S02]  /*22c0*/  IMAD.IADD R3, R3, 0x1, R0 ;  /* 0x0000000103037824 */ /* 0x000fe400078e0200 */
[----:B------:R-:W-:Y:S01]  /*22d0*/  IMAD.MOV.U32 R0, RZ, RZ, R5 ;  /* 0x000000ffff007224 */ /* 0x000fe200078e0005 */
[----:B------:R-:W-:Y:S01]  /*22e0*/  @P0 SHF.R.U32.HI R0, RZ, c[0x0][0x2cc], R7 ;  /* 0x0000b300ff000a19 */ /* 0x000fe20000011607 */
[----:B------:R-:W-:-:S03]  /*22f0*/  IMAD.WIDE.U32 R2, R22, c[0x0][0x1b8], R2 ;  /* 0x00006e0016027a25 */ /* 0x000fc600078e0002 */
[----:B------:R-:W-:Y:S01]  /*2300*/  SHF.R.S32.HI R7, RZ, 0x1f, R0 ;  /* 0x0000001fff077819 */ /* 0x000fe20000011400 */
[C---:B------:R-:W-:Y:S02]  /*2310*/  IMAD R3, R22.reuse, c[0x0][0x1bc], R3 ;  /* 0x00006f0016037a24 */ /* 0x040fe400078e0203 */
[----:B------:R-:W-:Y:S02]  /*2320*/  IMAD R250, R22, c[0x0][0x214], R243 ;  /* 0x0000850016fa7a24 */ /* 0x000fe400078e02f3 */
[----:B------:R-:W-:-:S04]  /*2330*/  IMAD.WIDE.U32 R2, R4, c[0x0][0x1c0], R2 ;  /* 0x0000700004027a25 */ /* 0x000fc800078e0002 */
[----:B------:R-:W-:Y:S02]  /*2340*/  IMAD.MOV R4, RZ, RZ, -R0 ;  /* 0x000000ffff047224 */ /* 0x000fe400078e0a00 */
[----:B------:R-:W-:Y:S02]  /*2350*/  IMAD.IADD R3, R3, 0x1, R6 ;  /* 0x0000000103037824 */ /* 0x000fe400078e0206 */
[----:B------:R-:W-:Y:S02]  /*2360*/  IMAD R4, R4, c[0x0][0x2c4], R5 ;  /* 0x0000b10004047a24 */ /* 0x000fe400078e0205 */
[----:B------:R-:W-:Y:S02]  /*2370*/  IMAD R5, R7, c[0x0][0x1b0], RZ ;  /* 0x00006c0007057a24 */ /* 0x000fe400078e02ff */
[----:B------:R-:W-:-:S04]  /*2380*/  IMAD.WIDE.U32 R2, R0, c[0x0][0x1b0], R2 ;  /* 0x00006c0000027a25 */ /* 0x000fc800078e0002 */
[----:B------:R-:W-:Y:S01]  /*2390*/  IMAD R6, R0, c[0x0][0x1b4], R5 ;  /* 0x00006d0000067a24 */ /* 0x000fe200078e0205 */
[----:B------:R-:W-:-:S03]  /*23a0*/  SHF.R.S32.HI R5, RZ, 0x1f, R4 ;  /* 0x0000001fff057819 */ /* 0x000fc60000011404 */
[----:B------:R-:W-:Y:S02]  /*23b0*/  IMAD.IADD R3, R3, 0x1, R6 ;  /* 0x0000000103037824 */ /* 0x000fe400078e0206 */
[----:B------:R-:W-:Y:S02]  /*23c0*/  IMAD R0, R5, c[0x0][0x1a8], RZ ;  /* 0x00006a0005007a24 */ /* 0x000fe400078e02ff */
[----:B------:R-:W-:-:S04]  /*23d0*/  IMAD.WIDE.U32 R2, R4, c[0x0][0x1a8], R2 ;  /* 0x00006a0004027a25 */ /* 0x000fc800078e0002 */
[----:B------:R-:W-:Y:S01]  /*23e0*/  IMAD R0, R4, c[0x0][0x1ac], R0 ;  /* 0x00006b0004007a24 */ /* 0x000fe200078e0200 */
[----:B------:R-:W-:-:S03]  /*23f0*/  LEA R17, P0, R2, c[0x0][0x160], 0x1 ;  /* 0x0000580002117a11 */ /* 0x000fc600078008ff */
[----:B------:R-:W-:Y:S02]  /*2400*/  IMAD.IADD R0, R3, 0x1, R0 ;  /* 0x0000000103007824 */ /* 0x000fe400078e0200 */
[----:B------:R-:W-:Y:S02]  /*2410*/  IMAD.MOV R3, RZ, RZ, -R8 ;  /* 0x000000ffff037224 */ /* 0x000fe400078e0a08 */
[----:B------:R-:W1:Y:S01]  /*2420*/  SHFL.IDX PT, R8, R17, RZ, 0x181f ;  /* 0x00181fff11087589 */ /* 0x000e6200000e0000 */
[----:B------:R-:W-:Y:S01]  /*2430*/  LEA.HI.X R16, R2, c[0x0][0x164], R0, 0x1, P0 ;  /* 0x0000590002107a11 */ /* 0x000fe200000f0c00 */
[----:B------:R-:W-:Y:S02]  /*2440*/  IMAD R206, R3, c[0x0][0x2b8], R9 ;  /* 0x0000ae0003ce7a24 */ /* 0x000fe400078e0209 */
[----:B------:R-:W-:Y:S01]  /*2450*/  SHFL.IDX PT, R9, R17, 0x1, 0x181f ;  /* 0x00381f0011097f89 */ /* 0x000fe200000e0000 */
[----:B------:R-:W-:Y:S02]  /*2460*/  IMAD R2, R245, 0x80, R234 ;  /* 0x00000080f5027824 */ /* 0x000fe400078e02ea */
[----:B------:R-:W-:Y:S01]  /*2470*/  IMAD R0, R12, c[0x0][0x2c4], RZ ;  /* 0x0000b1000c007a24 */ /* 0x000fe200078e02ff */
[----:B------:R-:W3:Y:S01]  /*2480*/  SHFL.IDX PT, R11, R16, RZ, 0x181f ;  /* 0x00181fff100b7589 */ /* 0x000ee200000e0000 */
[----:B------:R-:W-:-:S02]  /*2490*/  SHF.R.S32.HI R3, RZ, 0x1f, R206 ;  /* 0x0000001fff037819 */ /* 0x000fc400000114ce */
[C---:B------:R-:W-:Y:S01]  /*24a0*/  IADD3 R4, R2.reuse, 0x20, RZ ;  /* 0x0000002002047810 */ /* 0x040fe20007ffe0ff */
[----:B------:R-:W4:Y:S01]  /*24b0*/  SHFL.IDX PT, R18, R16, 0x1, 0x181f ;  /* 0x00381f0010127f89 */ /* 0x000f2200000e0000 */
[-C--:B------:R-:W-:Y:S01]  /*24c0*/  ISETP.GE.AND P4, PT, R2, R0.reuse, PT ;  /* 0x000000000200720c */ /* 0x080fe20003f86270 */
[C---:B------:R-:W-:Y:S01]  /*24d0*/  IMAD R6, R3.reuse, c[0x0][0x1e0], RZ ;  /* 0x0000780003067a24 */ /* 0x040fe200078e02ff */
[----:B------:R-:W-:Y:S01]  /*24e0*/  ISETP.GE.AND P0, PT, R4, R0, PT ;  /* 0x000000000400720c */ /* 0x000fe20003f06270 */
[----:B------:R-:W-:Y:S01]  /*24f0*/  IMAD R10, R3, c[0x0][0x208], RZ ;  /* 0x00008200030a7a24 */ /* 0x000fe200078e02ff */
[----:B------:R-:W-:Y:S01]  /*2500*/  SHFL.IDX PT, R19, R16, 0x2, 0x181f ;  /* 0x00581f0010137f89 */ /* 0x000fe200000e0000 */
[----:B------:R-:W-:Y:S01]  /*2510*/  IMAD R3, R206, c[0x0][0x1e4], R6 ;  /* 0x00007900ce037a24 */ /* 0x000fe200078e0206 */
[----:B------:R-:W-:Y:S01]  /*2520*/  IADD3 R20, R2, 0x40, RZ ;  /* 0x0000004002147810 */ /* 0x000fe20007ffe0ff */
[----:B------:R-:W-:Y:S01]  /*2530*/  IMAD.WIDE.U32 R4, R206, c[0x0][0x1e0], RZ ;  /* 0x00007800ce047a25 */ /* 0x000fe200078e00ff */
[----:B------:R-:W-:-:S03]  /*2540*/  IADD3 R2, R2, 0x60, RZ ;  /* 0x0000006002027810 */ /* 0x000fc60007ffe0ff */
[C---:B------:R-:W-:Y:S02]  /*2550*/  IMAD.WIDE.U32 R6, R206.reuse, c[0x0][0x208], RZ ;  /* 0x00008200ce067a25 */ /* 0x040fe400078e00ff */
[-C--:B-1----:R-:W-:Y:S02]  /*2560*/  @!P4 LEA R14, P5, R231, R8.reuse, 0x1 ;  /* 0x00000008e70ec211 */ /* 0x082fe400078a08ff */
[----:B------:R-:W-:Y:S01]  /*2570*/  IMAD R10, R206, c[0x0][0x20c], R10 ;  /* 0x00008300ce0a7a24 */ /* 0x000fe200078e020a */
[----:B------:R-:W-:Y:S01]  /*2580*/  @!P4 LEA R12, P1, R235, R8, 0x1 ;  /* 0x00000008eb0cc211 */ /* 0x000fe200078208ff */
[----:B------:R-:W-:Y:S02]  /*2590*/  IMAD.IADD R3, R5, 0x1, R3 ;  /* 0x0000000105037824 */ /* 0x000fe400078e0203 */
[----:B------:R-:W-:Y:S01]  /*25a0*/  IMAD.IADD R5, R7, 0x1, R10 ;  /* 0x0000000107057824 */ /* 0x000fe200078e020a */
[C---:B---3--:R-:W-:Y:S01]  /*25b0*/  @!P4 LEA.HI.X R15, R231.reuse, R11, R24, 0x1, P5 ;  /* 0x0000000be70fc211 */ /* 0x048fe200028f0c18 */
[----:B------:R-:W1:Y:S01]  /*25c0*/  SHFL.IDX PT, R7, R17, 0x2, 0x181f ;  /* 0x00581f0011077f89 */ /* 0x000e6200000e0000 */
[----:B------:R-:W-:-:S02]  /*25d0*/  @!P0 LEA R10, P5, R231, R9, 0x1 ;  /* 0x00000009e70a8211 */ /* 0x000fc400078a08ff */
[----:B------:R-:W-:Y:S01]  /*25e0*/  @!P4 LEA.HI.X R13, R235, R11, R23, 0x1, P1 ;  /* 0x0000000beb0dc211 */ /* 0x000fe200008f0c17 */
[----:B------:R2:W-:Y:S01]  /*25f0*/  @!P4 LDGSTS.E.BYPASS.LTC128B.128 [R200+0x100], [R14.64], !P3 ;  /* 0x001000000ec8cfae */ /* 0x0005e2000d901d48 */
[----:B----4-:R-:W-:Y:S02]  /*2600*/  @!P0 LEA.HI.X R11, R231, R18, R24, 0x1, P5 ;  /* 0x00000012e70b8211 */ /* 0x010fe400028f0c18 */
[----:B------:R-:W-:Y:S01]  /*2610*/  ISETP.GE.AND P5, PT, R20, R0, PT ;  /* 0x000000001400720c */ /* 0x000fe20003fa6270 */
[----:B------:R3:W-:Y:S01]  /*2620*/  @!P4 LDGSTS.E.BYPASS.LTC128B.128 [R200+0x4100], [R12.64], !P2 ;  /* 0x041000000cc8cfae */ /* 0x0007e2000d101d48 */
[----:B------:R-:W-:-:S03]  /*2630*/  @!P0 LEA R8, P1, R235, R9, 0x1 ;  /* 0x00000009eb088211 */ /* 0x000fc600078208ff */
[----:B------:R4:W-:Y:S01]  /*2640*/  @!P0 LDGSTS.E.BYPASS.LTC128B.128 [R200+0x1100], [R10.64], !P3 ;  /* 0x011000000ac88fae */ /* 0x0009e2000d901d48 */
[----:B------:R-:W-:Y:S02]  /*2650*/  @!P0 LEA.HI.X R9, R235, R18, R23, 0x1, P1 ;  /* 0x00000012eb098211 */ /* 0x000fe400008f0c17 */
[----:B------:R-:W-:Y:S01]  /*2660*/  ISETP.GE.AND P1, PT, R2, R0, PT ;  /* 0x000000000200720c */ /* 0x000fe20003f26270 */
[----:B------:R-:W-:Y:S02]  /*2670*/  IMAD.MOV.U32 R2, RZ, RZ, R4 ;  /* 0x000000ffff027224 */ /* 0x000fe400078e0004 */
[----:B------:R-:W-:Y:S01]  /*2680*/  IMAD.MOV.U32 R4, RZ, RZ, R6 ;  /* 0x000000ffff047224 */ /* 0x000fe200078e0006 */
[----:B------:R5:W-:Y:S01]  /*2690*/  @!P0 LDGSTS.E.BYPASS.LTC128B.128 [R200+0x5100], [R8.64], !P2 ;  /* 0x0510000008c88fae */ /* 0x000be2000d101d48 */
[----:B-1----:R-:W-:-:S03]  /*26a0*/  @!P5 LEA R6, P0, R231, R7, 0x1 ;  /* 0x00000007e706d211 */ /* 0x002fc600078008ff */
[----:B---3--:R-:W-:Y:S04]  /*26b0*/  SHFL.IDX PT, R12, R16, 0x3, 0x181f ;  /* 0x00781f00100c7f89 */ /* 0x008fe800000e0000 */
[----:B----4-:R-:W1:Y:S01]  /*26c0*/  SHFL.IDX PT, R11, R17, 0x3, 0x181f ;  /* 0x00781f00110b7f89 */ /* 0x010e6200000e0000 */
[----:B-----5:R-:W-:Y:S02]  /*26d0*/  @!P5 LEA R8, P4, R235, R7, 0x1 ;  /* 0x00000007eb08d211 */ /* 0x020fe400078808ff */
[-C--:B------:R-:W-:Y:S02]  /*26e0*/  @!P5 LEA.HI.X R7, R231, R19.reuse, R24, 0x1, P0 ;  /* 0x00000013e707d211 */ /* 0x080fe400000f0c18 */
[----:B------:R-:W-:-:S03]  /*26f0*/  @!P5 LEA.HI.X R9, R235, R19, R23, 0x1, P4 ;  /* 0x00000013eb09d211 */ /* 0x000fc600020f0c17 */
[----:B------:R3:W-:Y:S04]  /*2700*/  @!P5 LDGSTS.E.BYPASS.LTC128B.128 [R200+0x2100], [R6.64], !P3 ;  /* 0x0210000006c8dfae */ /* 0x0007e8000d901d48 */
[----:B------:R4:W-:Y:S01]  /*2710*/  @!P5 LDGSTS.E.BYPASS.LTC128B.128 [R200+0x6100], [R8.64], !P2 ;  /* 0x0610000008c8dfae */ /* 0x0009e2000d101d48 */
[----:B--2---:R-:W-:Y:S01]  /*2720*/  SHF.R.S32.HI R15, RZ, 0x1f, R205 ;  /* 0x0000001fff0f7819 */ /* 0x004fe200000114cd */
[----:B------:R-:W-:-:S04]  /*2730*/  IMAD.WIDE.U32 R2, R205, c[0x0][0x1f0], R2 ;  /* 0x00007c00cd027a25 */ /* 0x000fc800078e0002 */
[C---:B------:R-:W-:Y:S01]  /*2740*/  IMAD R0, R15.reuse, c[0x0][0x1f0], RZ ;  /* 0x00007c000f007a24 */ /* 0x040fe200078e02ff */
[----:B------:R-:W-:Y:S01]  /*2750*/  IADD3 R2, P0, R2, R238, RZ ;  /* 0x000000ee02027210 */ /* 0x000fe20007f1e0ff */
[----:B----4-:R-:W-:Y:S02]  /*2760*/  IMAD R9, R15, c[0x0][0x218], RZ ;  /* 0x000086000f097a24 */ /* 0x010fe400078e02ff */
[----:B------:R-:W-:-:S05]  /*2770*/  IMAD R0, R205, c[0x0][0x1f4], R0 ;  /* 0x00007d00cd007a24 */ /* 0x000fca00078e0200 */
[----:B---3--:R-:W-:Y:S02]  /*2780*/  IADD3.X R6, R248, R3, R0, P0, !PT ;  /* 0x00000003f8067210 */ /* 0x008fe400007fe400 */
[----:B------:R-:W-:Y:S02]  /*2790*/  LEA R0, P0, R2, c[0x0][0x1c8], 0x1 ;  /* 0x0000720002007a11 */ /* 0x000fe400078008ff */
[----:B------:R-:W-:Y:S02]  /*27a0*/  IMNMX R3, R144, 0x70, PT ;  /* 0x0000007090037817 */ /* 0x000fe40003800200 */
[----:B------:R-:W-:Y:S01]  /*27b0*/  LEA.HI.X R18, R2, c[0x0][0x1cc], R6, 0x1, P0 ;  /* 0x0000730002127a11 */ /* 0x000fe200000f0c06 */
[----:B------:R-:W-:Y:S01]  /*27c0*/  SHFL.IDX PT, R10, R0, RZ, 0x181f ;  /* 0x00181fff000a7589 */ /* 0x000fe200000e0000 */
[-C--:B-1----:R-:W-:Y:S01]  /*27d0*/  @!P1 LEA R6, P4, R231, R11.reuse, 0x1 ;  /* 0x0000000be7069211 */ /* 0x082fe200078808ff */
[----:B------:R-:W-:Y:S02]  /*27e0*/  IMAD.IADD R8, R3, 0x1, -R234 ;  /* 0x0000000103087824 */ /* 0x000fe400078e0aea */
[----:B------:R-:W-:Y:S01]  /*27f0*/  SHFL.IDX PT, R16, R18, RZ, 0x181f ;  /* 0x00181fff12107589 */ /* 0x000fe200000e0000 */
[----:B------:R-:W-:Y:S01]  /*2800*/  IMAD.WIDE.U32 R2, R205, c[0x0][0x218], R4 ;  /* 0x00008600cd027a25 */ /* 0x000fe200078e0004 */
[----:B------:R-:W-:-:S02]  /*2810*/  @!P1 LEA R4, P0, R235, R11, 0x1 ;  /* 0x0000000beb049211 */ /* 0x000fc400078008ff */
[----:B------:R-:W1:Y:S01]  /*2820*/  SHFL.IDX PT, R13, R0, 0x1, 0x181f ;  /* 0x00381f00000d7f89 */ /* 0x000e6200000e0000 */
[C---:B------:R-:W-:Y:S02]  /*2830*/  ISETP.GE.AND P6, PT, R8.reuse, 0x1, PT ;  /* 0x000000010800780c */ /* 0x040fe40003fc6270 */
[----:B------:R-:W-:Y:S01]  /*2840*/  ISETP.GE.AND P5, PT, R8, 0x21, PT ;  /* 0x000000210800780c */ /* 0x000fe20003fa6270 */
[----:B------:R-:W2:Y:S01]  /*2850*/  SHFL.IDX PT, R14, R18, 0x1, 0x181f ;  /* 0x00381f00120e7f89 */ /* 0x000ea200000e0000 */
[-C--:B------:R-:W-:Y:S02]  /*2860*/  @!P1 LEA.HI.X R7, R231, R12.reuse, R24, 0x1, P4 ;  /* 0x0000000ce7079211 */ /* 0x080fe400020f0c18 */
[----:B------:R-:W-:Y:S02]  /*2870*/  @!P1 LEA.HI.X R5, R235, R12, R23, 0x1, P0 ;  /* 0x0000000ceb059211 */ /* 0x000fe400000f0c17 */
[----:B------:R-:W-:Y:S01]  /*2880*/  IADD3 R15, P0, R2, R242, RZ ;  /* 0x000000f2020f7210 */ /* 0x000fe20007f1e0ff */
[----:B------:R-:W-:Y:S01]  /*2890*/  IMAD R2, R205, c[0x0][0x21c], R9 ;  /* 0x00008700cd027a24 */ /* 0x000fe200078e0209 */
[----:B------:R3:W-:Y:S01]  /*28a0*/  @!P1 LDGSTS.E.BYPASS.LTC128B.128 [R200+0x3100], [R6.64], !P3 ;  /* 0x0310000006c89fae */ /* 0x0007e2000d901d48 */
[----:B------:R-:W-:-:S02]  /*28b0*/  ISETP.GE.AND P3, PT, R231, c[0x0][0x1d4], PT ;  /* 0x00007500e7007a0c */ /* 0x000fc40003f66270 */
[----:B------:R-:W-:Y:S01]  /*28c0*/  ISETP.GE.AND P4, PT, R8, 0x41, PT ;  /* 0x000000410800780c */ /* 0x000fe20003f86270 */
[----:B------:R-:W4:Y:S01]  /*28d0*/  SHFL.IDX PT, R9, R0, 0x2, 0x181f ;  /* 0x00581f0000097f89 */ /* 0x000f2200000e0000 */
[----:B------:R-:W-:-:S03]  /*28e0*/  IADD3.X R17, R250, R3, R2, P0, !PT ;  /* 0x00000003fa117210 */ /* 0x000fc600007fe402 */
[----:B------:R5:W-:Y:S04]  /*28f0*/  @!P1 LDGSTS.E.BYPASS.LTC128B.128 [R200+0x7100], [R4.64], !P2 ;  /* 0x0710000004c89fae */ /* 0x000be8000d101d48 */
[----:B------:R-:W-:Y:S01]  /*2900*/  SHFL.IDX PT, R12, R0, 0x3, 0x181f ;  /* 0x00781f00000c7f89 */ /* 0x000fe200000e0000 */
[----:B-1----:R-:W-:-:S03]  /*2910*/  @P5 LEA R2, P2, R231, R13, 0x1 ;  /* 0x0000000de7025211 */ /* 0x002fc600078408ff */
[----:B------:R-:W1:Y:S01]  /*2920*/  SHFL.IDX PT, R0, R18, 0x2, 0x181f ;  /* 0x00581f0012007f89 */ /* 0x000e6200000e0000 */
[C---:B--2---:R-:W-:Y:S02]  /*2930*/  @P5 LEA.HI.X R3, R231.reuse, R14, R24, 0x1, P2 ;  /* 0x0000000ee7035211 */ /* 0x044fe400010f0c18 */
[----:B------:R-:W-:Y:S01]  /*2940*/  ISETP.GE.AND P2, PT, R8, 0x61, PT ;  /* 0x000000610800780c */ /* 0x000fe20003f46270 */
[----:B------:R-:W0:Y:S01]  /*2950*/  LDGDEPBAR ;  /* 0x00000000000079af */ /* 0x000e220000000000 */
[----:B---3--:R-:W-:-:S04]  /*2960*/  @P6 LEA R6, P1, R231, R10, 0x1 ;  /* 0x0000000ae7066211 */ /* 0x008fc800078208ff */
[----:B------:R-:W-:Y:S02]  /*2970*/  @P6 LEA.HI.X R7, R231, R16, R24, 0x1, P1 ;  /* 0x00000010e7076211 */ /* 0x000fe400008f0c18 */
[----:B-----5:R-:W-:-:S03]  /*2980*/  @P6 LEA R4, P0, R235, R10, 0x1 ;  /* 0x0000000aeb046211 */ /* 0x020fc600078008ff */
[----:B------:R2:W-:Y:S01]  /*2990*/  @P6 LDGSTS.E.BYPASS.LTC128B.128 [R200+0x8100], [R6.64], !P3 ;  /* 0x0810000006c86fae */ /* 0x0005e2000d901d48 */
[C---:B------:R-:W-:Y:S02]  /*29a0*/  @P5 LEA R10, P1, R235.reuse, R13, 0x1 ;  /* 0x0000000deb0a5211 */ /* 0x040fe400078208ff */
[C-C-:B------:R-:W-:Y:S01]  /*29b0*/  @P6 LEA.HI.X R5, R235.reuse, R16, R23.reuse, 0x1, P0 ;  /* 0x00000010eb056211 */ /* 0x140fe200000f0c17 */
[----:B------:R-:W3:Y:S01]  /*29c0*/  SHFL.IDX PT, R13, R18, 0x3, 0x181f ;  /* 0x00781f00120d7f89 */ /* 0x000ee200000e0000 */
[C---:B------:R-:W-:Y:S02]  /*29d0*/  ISETP.GE.AND P0, PT, R235.reuse, c[0x0][0x1d4], PT ;  /* 0x00007500eb007a0c */ /* 0x040fe40003f06270 */
[----:B------:R-:W-:Y:S02]  /*29e0*/  @P5 LEA.HI.X R11, R235, R14, R23, 0x1, P1 ;  /* 0x0000000eeb0b5211 */ /* 0x000fe400008f0c17 */
[----:B------:R-:W-:-:S04]  /*29f0*/  LEA R14, P1, R15, c[0x0][0x1f8], 0x1 ;  /* 0x00007e000f0e7a11 */ /* 0x000fc800078208ff */
[----:B------:R-:W-:Y:S02]  /*2a00*/  LEA.HI.X R15, R15, c[0x0][0x1fc], R17, 0x1, P1 ;  /* 0x00007f000f0f7a11 */ /* 0x000fe400008f0c11 */
[----:B----4-:R-:W-:-:S03]  /*2a10*/  @P4 LEA R8, P1, R231, R9, 0x1 ;  /* 0x00000009e7084211 */ /* 0x010fc600078208ff */
[----:B------:R4:W-:Y:S01]  /*2a20*/  @P6 LDGSTS.E.BYPASS.LTC128B.128 [R200+0xb900], [R4.64], !P0 ;  /* 0x0b90000004c86fae */ /* 0x0009e2000c101d48 */
[----:B------:R-:W-:-:S03]  /*2a30*/  ISETP.GE.AND P6, PT, R231, c[0x0][0x1d4], PT ;  /* 0x00007500e7007a0c */ /* 0x000fc60003fc6270 */
[----:B------:R5:W-:Y:S04]  /*2a40*/  @P5 LDGSTS.E.BYPASS.LTC128B.128 [R200+0x9100], [R2.64], !P3 ;  /* 0x0910000002c85fae */ /* 0x000be8000d901d48 */
[----:B------:R3:W-:Y:S01]  /*2a50*/  @P5 LDGSTS.E.BYPASS.LTC128B.128 [R200+0xc900], [R10.64], !P0 ;  /* 0x0c9000000ac85fae */ /* 0x0007e2000c101d48 */
[----:B--2---:R-:W-:Y:S02]  /*2a60*/  @P4 LEA R6, P5, R235, R9, 0x1 ;  /* 0x00000009eb064211 */ /* 0x004fe400078a08ff */
[-C--:B-1----:R-:W-:Y:S02]  /*2a70*/  @P4 LEA.HI.X R9, R231, R0.reuse, R24, 0x1, P1 ;  /* 0x00000000e7094211 */ /* 0x082fe400008f0c18 */
[----:B------:R-:W-:Y:S02]  /*2a80*/  @P4 LEA.HI.X R7, R235, R0, R23, 0x1, P5 ;  /* 0x00000000eb074211 */ /* 0x000fe400028f0c17 */
[----:B------:R-:W-:Y:S01]  /*2a90*/  IADD3 R0, R71, 0x20, RZ ;  /* 0x0000002047007810 */ /* 0x000fe20007ffe0ff */
[----:B------:R1:W-:Y:S04]  /*2aa0*/  @P4 LDGSTS.E.BYPASS.LTC128B.128 [R200+0xa100], [R8.64], !P3 ;  /* 0x0a10000008c84fae */ /* 0x0003e8000d901d48 */
[----:B------:R2:W-:Y:S01]  /*2ab0*/  @P4 LDGSTS.E.BYPASS.LTC128B.128 [R200+0xd900], [R6.64], !P0 ;  /* 0x0d90000006c84fae */ /* 0x0005e2000c101d48 */
[----:B----4-:R-:W-:-:S02]  /*2ac0*/  @P2 LEA R4, P1, R231, R12, 0x1 ;  /* 0x0000000ce7042211 */ /* 0x010fc400078208ff */
[C---:B-----5:R-:W-:Y:S01]  /*2ad0*/  @P2 LEA R2, P5, R235.reuse, R12, 0x1 ;  /* 0x0000000ceb022211 */ /* 0x060fe200078a08ff */
[----:B------:R-:W-:Y:S01]  /*2ae0*/  IMAD.SHL.U32 R12, R235, 0x2, RZ ;  /* 0x00000002eb0c7824 */ /* 0x000fe200078e00ff */
[-C--:B---3--:R-:W-:Y:S02]  /*2af0*/  @P2 LEA.HI.X R5, R231, R13.reuse, R24, 0x1, P1 ;  /* 0x0000000de7052211 */ /* 0x088fe400008f0c18 */
[----:B------:R-:W-:Y:S01]  /*2b00*/  @P2 LEA.HI.X R3, R235, R13, R23, 0x1, P5 ;  /* 0x0000000deb032211 */ /* 0x000fe200028f0c17 */
[----:B------:R-:W3:Y:S01]  /*2b10*/  SHFL.IDX PT, R10, R14, RZ, 0x181f ;  /* 0x00181fff0e0a7589 */ /* 0x000ee200000e0000 */
[----:B------:R-:W-:Y:S01]  /*2b20*/  LOP3.LUT P1, RZ, R233, 0x2, RZ, 0xc0, !PT ;  /* 0x00000002e9ff7812 */ /* 0x000fe2000782c0ff */
[----:B------:R-:W-:Y:S01]  /*2b30*/  IMAD.SHL.U32 R13, R231, 0x2, RZ ;  /* 0x00000002e70d7824 */ /* 0x000fe200078e00ff */
[----:B------:R-:W-:Y:S01]  /*2b40*/  ISETP.GE.AND P5, PT, R235, c[0x0][0x1d4], PT ;  /* 0x00007500eb007a0c */ /* 0x000fe20003fa6270 */
[----:B------:R4:W-:Y:S04]  /*2b50*/  @P2 LDGSTS.E.BYPASS.LTC128B.128 [R200+0xb100], [R4.64], !P3 ;  /* 0x0b10000004c82fae */ /* 0x0009e8000d901d48 */
[----:B------:R3:W-:Y:S04]  /*2b60*/  @P2 LDGSTS.E.BYPASS.LTC128B.128 [R200+0xe900], [R2.64], !P0 ;  /* 0x0e90000002c82fae */ /* 0x0007e8000c101d48 */
[----:B------:R-:W0:Y:S02]  /*2b70*/  LDGDEPBAR ;  /* 0x00000000000079af */ /* 0x000e240000000000 */
[----:B------:R-:W-:-:S02]  /*2b80*/  @P1 IADD3 R0, R71, -0x20, RZ ;  /* 0xffffffe047001810 */ /* 0x000fc40007ffe0ff */
[----:B-1----:R-:W1:Y:S04]  /*2b90*/  SHFL.IDX PT, R8, R15, RZ, 0x181f ;  /* 0x00181fff0f087589 */ /* 0x002e6800000e0000 */
[----:B------:R-:W-:Y:S04]  /*2ba0*/  SHFL.IDX PT, R9, R15, 0x1, 0x181f ;  /* 0x00381f000f097f89 */ /* 0x000fe800000e0000 */
[----:B------:R-:W-:Y:S04]  /*2bb0*/  SHFL.IDX PT, R11, R15, 0x2, 0x181f ;  /* 0x00581f000f0b7f89 */ /* 0x000fe800000e0000 */
[----:B----4-:R-:W4:Y:S01]  /*2bc0*/  SHFL.IDX PT, R5, R14, 0x1, 0x181f ;  /* 0x00381f000e057f89 */ /* 0x010f2200000e0000 */
[----:B------:R-:W-:Y:S01]  /*2bd0*/  IMAD.IADD R4, R144, 0x1, -R234 ;  /* 0x0000000190047824 */ /* 0x000fe200078e0aea */
[----:B---3--:R-:W-:Y:S01]  /*2be0*/  IADD3 R2, P1, R10, R13, RZ ;  /* 0x0000000d0a027210 */ /* 0x008fe20007f3e0ff */
[----:B------:R-:W-:-:S04]  /*2bf0*/  DEPBAR.LE SB0, 0x1 ;  /* 0x000080400000791a */ /* 0x000fc80000000000 */
[----:B------:R-:W-:Y:S01]  /*2c00*/  BAR.SYNC.DEFER_BLOCKING 0x0 ;  /* 0x0000000000007b1d */ /* 0x000fe20000010000 */
[----:B------:R-:W-:Y:S01]  /*2c10*/  ISETP.LT.OR P4, PT, R4, 0x1, P6 ;  /* 0x000000010400780c */ /* 0x000fe20003781670 */
[----:B-1----:R-:W-:Y:S01]  /*2c20*/  IMAD.X R3, R8, 0x1, R203, P1 ;  /* 0x0000000108037824 */ /* 0x002fe200008e06cb */
[----:B--2---:R-:W-:Y:S02]  /*2c30*/  IADD3 R6, P1, R10, R12, RZ ;  /* 0x0000000c0a067210 */ /* 0x004fe40007f3e0ff */
[----:B------:R-:W-:Y:S01]  /*2c40*/  ISETP.LT.OR P2, PT, R4, 0x1, P5 ;  /* 0x000000010400780c */ /* 0x000fe20002f41670 */
[----:B------:R-:W1:Y:S02]  /*2c50*/  SHFL.IDX PT, R10, R14, 0x2, 0x181f ;  /* 0x00581f000e0a7f89 */ /* 0x000e6400000e0000 */
[----:B------:R-:W-:Y:S02]  /*2c60*/  IMAD.X R7, R8, 0x1, R204, P1 ;  /* 0x0000000108077824 */ /* 0x000fe400008e06cc */
[----:B------:R2:W3:Y:S04]  /*2c70*/  LDSM.16.M88.4 R128, [R195] ;  /* 0x00000000c380783b */ /* 0x0004e80000000200 */
[----:B------:R2:W1:Y:S04]  /*2c80*/  LDSM.16.M88.4 R132, [R196] ;  /* 0x00000000c484783b */ /* 0x0004680000000200 */
[----:B------:R2:W1:Y:S04]  /*2c90*/  LDSM.16.M88.4 R164, [R198] ;  /* 0x00000000c6a4783b */ /* 0x0004680000000200 */
[----:B------:R2:W1:Y:S04]  /*2ca0*/  LDSM.16.M88.4 R168, [R197] ;  /* 0x00000000c5a8783b */ /* 0x0004680000000200 */
[----:B------:R2:W1:Y:S04]  /*2cb0*/  LDSM.16.M88.4 R172, [R195+0x4000] ;  /* 0x00400000c3ac783b */ /* 0x0004680000000200 */
[----:B------:R2:W1:Y:S04]  /*2cc0*/  LDSM.16.M88.4 R176, [R196+0x4000] ;  /* 0x00400000c4b0783b */ /* 0x0004680000000200 */
[----:B------:R2:W1:Y:S04]  /*2cd0*/  LDSM.16.M88.4 R180, [R198+0x4000] ;  /* 0x00400000c6b4783b */ /* 0x0004680000000200 */
[----:B------:R2:W1:Y:S04]  /*2ce0*/  LDSM.16.M88.4 R184, [R197+0x4000] ;  /* 0x00400000c5b8783b */ /* 0x0004680000000200 */
[----:B------:R-:W-:Y:S06]  /*2cf0*/  BAR.SYNC.DEFER_BLOCKING 0x0 ;  /* 0x0000000000007b1d */ /* 0x000fec0000010000 */
[----:B------:R-:W-:-:S04]  /*2d00*/  DEPBAR.LE SB0, 0x0 ;  /* 0x000080000000791a */ /* 0x000fc80000000000 */
[----:B------:R-:W-:Y:S06]  /*2d10*/  BAR.SYNC.DEFER_BLOCKING 0x0 ;  /* 0x0000000000007b1d */ /* 0x000fec0000010000 */
[----:B------:R2:W1:Y:S04]  /*2d20*/  LDSM.16.M88.4 R24, [R0] ;  /* 0x000000000018783b */ /* 0x0004680000000200 */
[----:B------:R2:W1:Y:S04]  /*2d30*/  LDSM.16.M88.4 R32, [R0+0x800] ;  /* 0x000800000020783b */ /* 0x0004680000000200 */
[----:B------:R2:W1:Y:S04]  /*2d40*/  LDSM.16.M88.4 R44, [R0+0x1000] ;  /* 0x00100000002c783b */ /* 0x0004680000000200 */
[----:B------:R2:W1:Y:S04]  /*2d50*/  LDSM.16.M88.4 R48, [R0+0x1800] ;  /* 0x001800000030783b */ /* 0x0004680000000200 */
[----:B------:R2:W1:Y:S04]  /*2d60*/  LDSM.16.M88.4 R96, [R0+0x2000] ;  /* 0x002000000060783b */ /* 0x0004680000000200 */
[----:B------:R2:W1:Y:S04]  /*2d70*/  LDSM.16.M88.4 R104, [R0+0x2800] ;  /* 0x002800000068783b */ /* 0x0004680000000200 */
[----:B------:R2:W1:Y:S04]  /*2d80*/  LDSM.16.M88.4 R136, [R0+0x3000] ;  /* 0x003000000088783b */ /* 0x0004680000000200 */
[----:B------:R2:W1:Y:S04]  /*2d90*/  LDSM.16.M88.4 R16, [R71] ;  /* 0x000000004710783b */ /* 0x0004680000000200 */
[----:B------:R2:W1:Y:S04]  /*2da0*/  LDSM.16.M88.4 R20, [R71+0x800] ;  /* 0x000800004714783b */ /* 0x0004680000000200 */
[----:B------:R2:W1:Y:S04]  /*2db0*/  LDSM.16.M88.4 R28, [R71+0x1000] ;  /* 0x00100000471c783b */ /* 0x0004680000000200 */
[----:B------:R2:W1:Y:S04]  /*2dc0*/  LDSM.16.M88.4 R40, [R71+0x1800] ;  /* 0x001800004728783b */ /* 0x0004680000000200 */
[----:B------:R2:W1:Y:S04]  /*2dd0*/  LDSM.16.M88.4 R52, [R71+0x2000] ;  /* 0x002000004734783b */ /* 0x0004680000000200 */
[----:B------:R2:W1:Y:S04]  /*2de0*/  LDSM.16.M88.4 R56, [R71+0x2800] ;  /* 0x002800004738783b */ /* 0x0004680000000200 */
[----:B------:R2:W1:Y:S04]  /*2df0*/  LDSM.16.M88.4 R60, [R71+0x3000] ;  /* 0x00300000473c783b */ /* 0x0004680000000200 */
[----:B------:R-:W-:Y:S01]  /*2e00*/  @!PT LDS RZ, [RZ] ;  /* 0x00000000fffff984 */ /* 0x000fe20000000800 */
[----:B------:R-:W-:Y:S01]  /*2e10*/  @!PT LDS RZ, [RZ] ;  /* 0x00000000fffff984 */ /* 0x000fe20000000800 */
[----:B------:R-:W-:Y:S01]  /*2e20*/  @!PT LDS RZ, [RZ] ;  /* 0x00000000fffff984 */ /* 0x000fe20000000800 */
[----:B------:R4:W-:Y:S01]  /*2e30*/  LDGSTS.E.BYPASS.LTC128B.128 [R200+0x100], [R2.64], !P4 ;  /* 0x0010000002c87fae */ /* 0x0009e2000e101d48 */
[----:B------:R-:W-:-:S03]  /*2e40*/  ISETP.LT.OR P4, PT, R4, 0x21, P6 ;  /* 0x000000210400780c */ /* 0x000fc60003781670 */
[----:B------:R1:W-:Y:S01]  /*2e50*/  LDGSTS.E.BYPASS.LTC128B.128 [R200+0x3900], [R6.64], !P2 ;  /* 0x0390000006c87fae */ /* 0x0003e2000d101d48 */
[----:B------:R-:W-:Y:S02]  /*2e60*/  ISETP.LT.OR P2, PT, R4, 0x21, P5 ;  /* 0x000000210400780c */ /* 0x000fe40002f41670 */
[----:B----4-:R-:W-:-:S05]  /*2e70*/  IADD3 R2, P1, R5, R13, RZ ;  /* 0x0000000d05027210 */ /* 0x010fca0007f3e0ff */
[----:B------:R-:W-:Y:S01]  /*2e80*/  IMAD.X R3, R9, 0x1, R203, P1 ;  /* 0x0000000109037824 */ /* 0x000fe200008e06cb */
[----:B------:R-:W-:-:S04]  /*2e90*/  IADD3 R8, P1, R5, R12, RZ ;  /* 0x0000000c05087210 */ /* 0x000fc80007f3e0ff */
[----:B------:R4:W-:Y:S01]  /*2ea0*/  LDGSTS.E.BYPASS.LTC128B.128 [R200+0x1100], [R2.64], !P4 ;  /* 0x0110000002c87fae */ /* 0x0009e2000e101d48 */
[----:B------:R-:W-:Y:S01]  /*2eb0*/  IMAD.X R9, R9, 0x1, R204, P1 ;  /* 0x0000000109097824 */ /* 0x000fe200008e06cc */
[----:B-1----:R-:W-:Y:S02]  /*2ec0*/  IADD3 R6, P1, R10, R13, RZ ;  /* 0x0000000d0a067210 */ /* 0x002fe40007f3e0ff */
[C---:B------:R-:W-:Y:S02]  /*2ed0*/  ISETP.LT.OR P4, PT, R4.reuse, 0x41, P6 ;  /* 0x000000410400780c */ /* 0x040fe40003781670 */
[----:B------:R2:W-:Y:S01]  /*2ee0*/  LDGSTS.E.BYPASS.LTC128B.128 [R200+0x4900], [R8.64], !P2 ;  /* 0x0490000008c87fae */ /* 0x0005e2000d101d48 */
[----:B------:R-:W-:Y:S01]  /*2ef0*/  IMAD.X R7, R11, 0x1, R203, P1 ;  /* 0x000000010b077824 */ /* 0x000fe200008e06cb */
[----:B------:R-:W-:-:S09]  /*2f00*/  ISETP.LT.OR P2, PT, R4, 0x41, P5 ;  /* 0x000000410400780c */ /* 0x000fd20002f41670 */
[----:B------:R2:W-:Y:S01]  /*2f10*/  LDGSTS.E.BYPASS.LTC128B.128 [R200+0x2100], [R6.64], !P4 ;  /* 0x0210000006c87fae */ /* 0x0005e2000e101d48 */
[----:B------:R-:W-:Y:S02]  /*2f20*/  ISETP.GT.AND P4, PT, R36, 0x6f, PT ;  /* 0x0000006f2400780c */ /* 0x000fe40003f84270 */
[----:B----4-:R-:W-:Y:S02]  /*2f30*/  IADD3 R2, P1, R10, R12, RZ ;  /* 0x0000000c0a027210 */ /* 0x010fe40007f3e0ff */
[----:B------:R-:W1:Y:S03]  /*2f40*/  S2R R12, SR_TID.X ;  /* 0x00000000000c7919 */ /* 0x000e660000002100 */
[----:B------:R-:W-:-:S05]  /*2f50*/  IMAD.X R3, R11, 0x1, R204, P1 ;  /* 0x000000010b037824 */ /* 0x000fca00008e06cc */
[----:B------:R2:W-:Y:S01]  /*2f60*/  LDGSTS.E.BYPASS.LTC128B.128 [R200+0x5900], [R2.64], !P2 ;  /* 0x0590000002c87fae */ /* 0x0005e2000d101d48 */
[----:B-1----:R-:W-:-:S13]  /*2f70*/  ISETP.GT.AND P1, PT, R12, 0x7f, PT ;  /* 0x0000007f0c00780c */ /* 0x002fda0003f24270 */
[----:B------:R-:W-:Y:S05]  /*2f80*/  @P1 BRA `(.L_x_183) ;  /* 0x0000010000001947 */ /* 0x000fea0003800000 */
[----:B--23--:R-:W-:Y:S05]  /*2f90*/  BRA.DIV ~URZ, `(.L_x_184) ;  /* 0x0000bae27f007947 */ /* 0x00cfea000b800000 */
[----:B------:R1:W2:Y:S04]  /*2fa0*/  SHFL.IDX PT, R0, R15, 0x3, 0x181f ;  /* 0x00781f000f007f89 */ /* 0x0002a800000e0000 */
[----:B------:R1:W3:Y:S02]  /*2fb0*/  SHFL.IDX PT, R2, R14, 0x3, 0x181f ;  /* 0x00781f000e027f89 */ /* 0x0002e400000e0000 */
.L_x_280:
[----:B------:R-:W-:Y:S01]  /*2fc0*/  IMAD.SHL.U32 R5, R231, 0x2, RZ ;  /* 0x00000002e7057824 */ /* 0x000fe200078e00ff */
[C---:B------:R-:W-:Y:S01]  /*2fd0*/  ISETP.LT.OR P6, PT, R4.reuse, 0x61, P6 ;  /* 0x000000610400780c */ /* 0x040fe200037c1670 */
[----:B------:R-:W-:Y:S01]  /*2fe0*/  IMAD.SHL.U32 R3, R235, 0x2, RZ ;  /* 0x00000002eb037824 */ /* 0x000fe200078e00ff */
[----:B------:R-:W-:Y:S02]  /*2ff0*/  ISETP.LT.OR P5, PT, R4, 0x61, P5 ;  /* 0x000000610400780c */ /* 0x000fe40002fa1670 */
[C---:B---3--:R-:W-:Y:S02]  /*3000*/  IADD3 R4, P2, R2.reuse, R5, RZ ;  /* 0x0000000502047210 */ /* 0x048fe40007f5e0ff */
[----:B------:R-:W-:-:S03]  /*3010*/  IADD3 R2, P1, R2, R3, RZ ;  /* 0x0000000302027210 */ /* 0x000fc60007f3e0ff */
[C---:B--2---:R-:W-:Y:S02]  /*3020*/  IMAD.X R5, R0.reuse, 0x1, R203, P2 ;  /* 0x0000000100057824 */ /* 0x044fe400010e06cb */
[----:B------:R-:W-:-:S03]  /*3030*/  IMAD.X R3, R0, 0x1, R204, P1 ;  /* 0x0000000100037824 */ /* 0x000fc600008e06cc */
[----:B------:R-:W-:Y:S01]  /*3040*/  @!PT LDS RZ, [RZ] ;  /* 0x00000000fffff984 */ /* 0x000fe20000000800 */
[----:B------:R-:W-:Y:S01]  /*3050*/  @!PT LDS RZ, [RZ] ;  /* 0x00000000fffff984 */ /* 0x000fe20000000800 */
[----:B------:R-:W-:Y:S01]  /*3060*/  @!PT LDS RZ, [RZ] ;  /* 0x00000000fffff984 */ /* 0x000fe20000000800 */
[----:B------:R2:W-:Y:S04]  /*3070*/  LDGSTS.E.BYPASS.LTC128B.128 [R200+0x3100], [R4.64], !P6 ;  /* 0x0310000004c87fae */ /* 0x0005e8000f101d48 */
[----:B------:R2:W-:Y:S02]  /*3080*/  LDGSTS.E.BYPASS.LTC128B.128 [R200+0x6900], [R2.64], !P5 ;  /* 0x0690000002c87fae */ /* 0x0005e4000e901d48 */
.L_x_183:
[----:B--23--:R-:W-:Y:S05]  /*3090*/  BSYNC B0 ;  /* 0x0000000000007941 */ /* 0x00cfea0003800000 */
.L_x_182:
[C---:B------:R-:W-:Y:S01]  /*30a0*/  HMMA.16816.F32.BF16 R8, R128.reuse, R18, RZ ;  /* 0x000000128008723c */ /* 0x040fe200000418ff */
[----:B------:R-:W-:Y:S01]  /*30b0*/  R2P PR, R233, 0x6 ;  /* 0x00000006e9007804 */ /* 0x000fe20000000000 */
[----:B------:R-:W0:Y:S01]  /*30c0*/  LDGDEPBAR ;  /* 0x00000000000079af */ /* 0x000e220000000000 */
[----:B------:R-:W-:Y:S01]  /*30d0*/  MOV R0, 0x40 ;  /* 0x0000004000007802 */ /* 0x000fe20000000f00 */
[----:B------:R-:W-:Y:S01]  /*30e0*/  BSSY B1, `(.L_x_185) ;  /* 0x000017d000017945 */ /* 0x000fe20003800000 */
[C---:B------:R-:W-:Y:S02]  /*30f0*/  IADD3 R193, R71.reuse, 0x20, RZ ;  /* 0x0000002047c17810 */ /* 0x040fe40007ffe0ff */
[----:B------:R-:W-:Y:S01]  /*3100*/  SEL R0, R0, 0xffffffc0, !P2 ;  /* 0xffffffc000007807 */ /* 0x000fe20005000000 */
[----:B------:R-:W-:Y:S03]  /*3110*/  HMMA.16816.F32.BF16 R4, R128, R20, RZ ;  /* 0x000000148004723c */ /* 0x000fe600000418ff */
[----:B------:R-:W-:-:S03]  /*3120*/  IADD3 R2, R71, R0, RZ ;  /* 0x0000000047027210 */ /* 0x000fc60007ffe0ff */
[----:B------:R-:W-:Y:S02]  /*3130*/  @P1 IADD3 R193, R71, -0x20, RZ ;  /* 0xffffffe047c11810 */ /* 0x000fe40007ffe0ff */
[----:B-1----:R-:W-:Y:S01]  /*3140*/  HMMA.16816.F32.BF16 R12, R128, R16, RZ ;  /* 0x00000010800c723c */ /* 0x002fe200000418ff */
[----:B------:R-:W-:Y:S02]  /*3150*/  ISETP.GT.AND P1, PT, R145, R236, PT ;  /* 0x000000ec9100720c */ /* 0x000fe40003f24270 */
[----:B------:R-:W-:-:S05]  /*3160*/  IADD3 R188, R0, R193, RZ ;  /* 0x000000c100bc7210 */ /* 0x000fca0007ffe0ff */
[C---:B------:R-:W-:Y:S08]  /*3170*/  HMMA.16816.F32.BF16 R80, R132.reuse, R26, R8 ;  /* 0x0000001a8450723c */ /* 0x040ff00000041808 */
[----:B------:R-:W-:Y:S08]  /*3180*/  HMMA.16816.F32.BF16 R92, R132, R32, R4 ;  /* 0x00000020845c723c */ /* 0x000ff00000041804 */
[C---:B------:R-:W-:Y:S08]  /*3190*/  HMMA.16816.F32.BF16 R8, R128.reuse, R28, RZ ;  /* 0x0000001c8008723c */ /* 0x040ff000000418ff */
[C---:B------:R-:W-:Y:S01]  /*31a0*/  HMMA.16816.F32.BF16 R4, R128.reuse, R30, RZ ;  /* 0x0000001e8004723c */ /* 0x040fe200000418ff */
[----:B------:R-:W1:Y:S07]  /*31b0*/  LDSM.16.M88.4 R28, [R2] ;  /* 0x00000000021c783b */ /* 0x000e6e0000000200 */
[----:B------:R-:W-:Y:S08]  /*31c0*/  HMMA.16816.F32.BF16 R16, R128, R22, RZ ;  /* 0x000000168010723c */ /* 0x000ff000000418ff */
[----:B------:R-:W-:Y:S08]  /*31d0*/  HMMA.16816.F32.BF16 R84, R132, R44, R8 ;  /* 0x0000002c8454723c */ /* 0x000ff00000041808 */
[----:B------:R-:W-:Y:S08]  /*31e0*/  HMMA.16816.F32.BF16 R8, R128, R42, RZ ;  /* 0x0000002a8008723c */ /* 0x000ff000000418ff */
[----:B------:R-:W-:Y:S01]  /*31f0*/  HMMA.16816.F32.BF16 R76, R132, R46, R4 ;  /* 0x0000002e844c723c */ /* 0x000fe20000041804 */
[----:B------:R-:W-:Y:S07]  /*3200*/  LDSM.16.M88.4 R44, [R2+0x800] ;  /* 0x00080000022c783b */ /* 0x000fee0000000200 */
[----:B------:R-:W-:Y:S08]  /*3210*/  HMMA.16816.F32.BF16 R4, R128, R52, RZ ;  /* 0x000000348004723c */ /* 0x000ff000000418ff */
[----:B------:R-:W-:Y:S08]  /*3220*/  HMMA.16816.F32.BF16 R36, R132, R24, R12 ;  /* 0x000000188424723c */ /* 0x000ff0000004180c */
[----:B------:R-:W-:Y:S01]  /*3230*/  HMMA.16816.F32.BF16 R12, R128, R40, RZ ;  /* 0x00000028800c723c */ /* 0x000fe200000418ff */
[----:B------:R-:W-:Y:S07]  /*3240*/  LDSM.16.M88.4 R40, [R2+0x1000] ;  /* 0x001000000228783b */ /* 0x000fee0000000200 */
[C---:B------:R-:W-:Y:S01]  /*3250*/  HMMA.16816.F32.BF16 R108, R132.reuse, R34, R16 ;  /* 0x00000022846c723c */ /* 0x040fe20000041810 */
[----:B------:R-:W2:Y:S07]  /*3260*/  LDSM.16.M88.4 R32, [R188] ;  /* 0x00000000bc20783b */ /* 0x000eae0000000200 */
[C---:B------:R-:W-:Y:S08]  /*3270*/  HMMA.16816.F32.BF16 R88, R132.reuse, R50, R8 ;  /* 0x000000328458723c */ /* 0x040ff00000041808 */
[----:B------:R-:W-:Y:S08]  /*3280*/  HMMA.16816.F32.BF16 R72, R132, R96, R4 ;  /* 0x000000608448723c */ /* 0x000ff00000041804 */
[C---:B------:R-:W-:Y:S08]  /*3290*/  HMMA.16816.F32.BF16 R8, R128.reuse, R60, RZ ;  /* 0x0000003c8008723c */ /* 0x040ff000000418ff */
[----:B------:R-:W-:Y:S08]  /*32a0*/  HMMA.16816.F32.BF16 R4, R128, R62, RZ ;  /* 0x0000003e8004723c */ /* 0x000ff000000418ff */
[----:B------:R-:W-:Y:S08]  /*32b0*/  HMMA.16816.F32.BF16 R64, R132, R48, R12 ;  /* 0x000000308440723c */ /* 0x000ff0000004180c */
[C---:B------:R-:W-:Y:S08]  /*32c0*/  HMMA.16816.F32.BF16 R16, R128.reuse, R56, RZ ;  /* 0x000000388010723c */ /* 0x040ff000000418ff */
[----:B------:R-:W-:Y:S01]  /*32d0*/  HMMA.16816.F32.BF16 R12, R128, R58, RZ ;  /* 0x0000003a800c723c */ /* 0x000fe200000418ff */
[----:B------:R-:W-:Y:S07]  /*32e0*/  LDSM.16.M88.4 R56, [R2+0x1800] ;  /* 0x001800000238783b */ /* 0x000fee0000000200 */
[----:B-1----:R-:W-:Y:S01]  /*32f0*/  HMMA.16816.F32.BF16 R24, R164, R28, R36 ;  /* 0x0000001ca418723c */ /* 0x002fe20000041824 */
[----:B------:R-:W-:Y:S07]  /*3300*/  LDSM.16.M88.4 R36, [R188+0x800] ;  /* 0x00080000bc24783b */ /* 0x000fee0000000200 */
[----:B------:R-:W-:Y:S01]  /*3310*/  HMMA.16816.F32.BF16 R20, R128, R54, RZ ;  /* 0x000000368014723c */ /* 0x000fe200000418ff */
[----:B------:R-:W1:Y:S07]  /*3320*/  LDSM.16.M88.4 R52, [R71+0x3800] ;  /* 0x003800004734783b */ /* 0x000e6e0000000200 */
[C---:B------:R-:W-:Y:S01]  /*3330*/  HMMA.16816.F32.BF16 R140, R132.reuse, R136, R8 ;  /* 0x00000088848c723c */ /* 0x040fe20000041808 */
[----:B------:R-:W3:Y:S07]  /*3340*/  LDSM.16.M88.4 R8, [R2+0x2000] ;  /* 0x002000000208783b */ /* 0x000eee0000000200 */
[----:B------:R-:W-:Y:S08]  /*3350*/  HMMA.16816.F32.BF16 R136, R132, R138, R4 ;  /* 0x0000008a8488723c */ /* 0x000ff00000041804 */
[----:B------:R-:W-:Y:S01]  /*3360*/  HMMA.16816.F32.BF16 R4, R164, R30, R80 ;  /* 0x0000001ea404723c */ /* 0x000fe20000041850 */
[----:B------:R-:W-:Y:S07]  /*3370*/  LDSM.16.M88.4 R80, [R193+0x3800] ;  /* 0x00380000c150783b */ /* 0x000fee0000000200 */
[C---:B------:R-:W-:Y:S08]  /*3380*/  HMMA.16816.F32.BF16 R48, R132.reuse, R104, R16 ;  /* 0x000000688430723c */ /* 0x040ff00000041810 */
[----:B------:R-:W-:Y:S08]  /*3390*/  HMMA.16816.F32.BF16 R104, R132, R106, R12 ;  /* 0x0000006a8468723c */ /* 0x000ff0000004180c */
[----:B--2---:R-:W-:Y:S08]  /*33a0*/  HMMA.16816.F32.BF16 R12, R168, R32, R24 ;  /* 0x00000020a80c723c */ /* 0x004ff00000041818 */
[----:B------:R-:W-:Y:S01]  /*33b0*/  HMMA.16816.F32.BF16 R60, R132, R98, R20 ;  /* 0x00000062843c723c */ /* 0x000fe20000041814 */
[----:B------:R-:W2:Y:S04]  /*33c0*/  LDSM.16.M88.4 R20, [R2+0x2800] ;  /* 0x002800000214783b */ /* 0x000ea80000000200 */
[----:B------:R-:W-:Y:S03]  /*33d0*/  LDSM.16.M88.4 R96, [R2+0x3800] ;  /* 0x003800000260783b */ /* 0x000fe60000000200 */
[C---:B------:R-:W-:Y:S01]  /*33e0*/  HMMA.16816.F32.BF16 R16, R164.reuse, R44, R92 ;  /* 0x0000002ca410723c */ /* 0x040fe2000004185c */
[----:B------:R-:W-:Y:S07]  /*33f0*/  LDSM.16.M88.4 R92, [R71+0x4000] ;  /* 0x00400000475c783b */ /* 0x000fee0000000200 */
[C---:B------:R-:W-:Y:S01]  /*3400*/  HMMA.16816.F32.BF16 R100, R164.reuse, R40, R84 ;  /* 0x00000028a464723c */ /* 0x040fe20000041854 */
[----:B------:R-:W-:Y:S07]  /*3410*/  LDSM.16.M88.4 R84, [R188+0x1000] ;  /* 0x00100000bc54783b */ /* 0x000fee0000000200 */
[----:B------:R-:W-:Y:S01]  /*3420*/  HMMA.16816.F32.BF16 R120, R164, R42, R76 ;  /* 0x0000002aa478723c */ /* 0x000fe2000004184c */
[----:B------:R-:W4:Y:S04]  /*3430*/  LDSM.16.M88.4 R40, [R2+0x3000] ;  /* 0x003000000228783b */ /* 0x000f280000000200 */
[----:B------:R-:W-:Y:S03]  /*3440*/  LDSM.16.M88.4 R76, [R193+0x4000] ;  /* 0x00400000c14c783b */ /* 0x000fe60000000200 */
[----:B------:R-:W-:Y:S01]  /*3450*/  HMMA.16816.F32.BF16 R4, R168, R34, R4 ;  /* 0x00000022a804723c */ /* 0x000fe20000041804 */
[----:B------:R-:W-:Y:S07]  /*3460*/  LDSM.16.M88.4 R32, [R188+0x2800] ;  /* 0x00280000bc20783b */ /* 0x000fee0000000200 */
[----:B-1----:R-:W-:Y:S08]  /*3470*/  HMMA.16816.F32.BF16 R12, R172, R52, R12 ;  /* 0x00000034ac0c723c */ /* 0x002ff0000004180c */
[----:B------:R-:W-:Y:S01]  /*3480*/  HMMA.16816.F32.BF16 R108, R164, R46, R108 ;  /* 0x0000002ea46c723c */ /* 0x000fe2000004186c */
[----:B------:R-:W-:Y:S07]  /*3490*/  LDSM.16.M88.4 R44, [R188+0x2000] ;  /* 0x00200000bc2c783b */ /* 0x000fee0000000200 */
[----:B------:R-:W-:Y:S08]  /*34a0*/  HMMA.16816.F32.BF16 R16, R168, R36, R16 ;  /* 0x00000024a810723c */ /* 0x000ff00000041810 */
[C---:B---3--:R-:W-:Y:S08]  /*34b0*/  HMMA.16816.F32.BF16 R112, R164.reuse, R8, R72 ;  /* 0x00000008a470723c */ /* 0x048ff00000041848 */
[C---:B--2---:R-:W-:Y:S01]  /*34c0*/  HMMA.16816.F32.BF16 R72, R164.reuse, R20, R48 ;  /* 0x00000014a448723c */ /* 0x044fe20000041830 */
[----:B------:R-:W1:Y:S07]  /*34d0*/  LDSM.16.M88.4 R48, [R188+0x1800] ;  /* 0x00180000bc30783b */ /* 0x000e6e0000000200 */
[C---:B------:R-:W-:Y:S08]  /*34e0*/  HMMA.16816.F32.BF16 R124, R164.reuse, R56, R64 ;  /* 0x00000038a47c723c */ /* 0x040ff00000041840 */
[----:B------:R-:W-:Y:S01]  /*34f0*/  HMMA.16816.F32.BF16 R116, R164, R58, R88 ;  /* 0x0000003aa474723c */ /* 0x000fe20000041858 */
[----:B------:R-:W2:Y:S07]  /*3500*/  LDSM.16.M88.4 R56, [R188+0x3000] ;  /* 0x00300000bc38783b */ /* 0x000eae0000000200 */
[----:B------:R-:W-:Y:S08]  /*3510*/  HMMA.16816.F32.BF16 R4, R172, R54, R4 ;  /* 0x00000036ac04723c */ /* 0x000ff00000041804 */
[----:B------:R-:W-:Y:S08]  /*3520*/  HMMA.16816.F32.BF16 R12, R176, R80, R12 ;  /* 0x00000050b00c723c */ /* 0x000ff0000004180c */
[C---:B------:R-:W-:Y:S01]  /*3530*/  HMMA.16816.F32.BF16 R28, R164.reuse, R22, R104 ;  /* 0x00000016a41c723c */ /* 0x040fe20000041868 */
[----:B------:R-:W3:Y:S07]  /*3540*/  LDSM.16.M88.4 R104, [R188+0x3800] ;  /* 0x00380000bc68783b */ /* 0x000eee0000000200 */
[----:B----4-:R-:W-:Y:S08]  /*3550*/  HMMA.16816.F32.BF16 R24, R164, R40, R140 ;  /* 0x00000028a418723c */ /* 0x010ff0000004188c */
[----:B------:R-:W-:Y:S01]  /*3560*/  HMMA.16816.F32.BF16 R20, R168, R38, R108 ;  /* 0x00000026a814723c */ /* 0x000fe2000004186c */
[----:B------:R-:W4:Y:S07]  /*3570*/  LDSM.16.M88.4 R36, [R71+0x4800] ;  /* 0x004800004724783b */ /* 0x000f2e0000000200 */
[----:B------:R-:W-:Y:S08]  /*3580*/  HMMA.16816.F32.BF16 R16, R172, R92, R16 ;  /* 0x0000005cac10723c */ /* 0x000ff00000041810 */
[----:B------:R-:W-:Y:S08]  /*3590*/  HMMA.16816.F32.BF16 R88, R164, R10, R60 ;  /* 0x0000000aa458723c */ /* 0x000ff0000004183c */
[----:B------:R-:W-:Y:S01]  /*35a0*/  HMMA.16816.F32.BF16 R8, R176, R82, R4 ;  /* 0x00000052b008723c */ /* 0x000fe20000041804 */
[----:B------:R-:W-:Y:S07]  /*35b0*/  LDSM.16.M88.4 R80, [R71+0x5000] ;  /* 0x005000004750783b */ /* 0x000fee0000000200 */
[----:B------:R-:W-:Y:S08]  /*35c0*/  HMMA.16816.F32.BF16 R60, R164, R42, R136 ;  /* 0x0000002aa43c723c */ /* 0x000ff00000041888 */
[C---:B------:R-:W-:Y:S08]  /*35d0*/  HMMA.16816.F32.BF16 R64, R168.reuse, R84, R100 ;  /* 0x00000054a840723c */ /* 0x040ff00000041864 */
[----:B------:R-:W-:Y:S01]  /*35e0*/  HMMA.16816.F32.BF16 R40, R168, R86, R120 ;  /* 0x00000056a828723c */ /* 0x000fe20000041878 */
[----:B------:R-:W5:Y:S07]  /*35f0*/  LDSM.16.M88.4 R84, [R2+0x4000] ;  /* 0x004000000254783b */ /* 0x000f6e0000000200 */
[----:B------:R-:W-:Y:S08]  /*3600*/  HMMA.16816.F32.BF16 R4, R180, R96, R12 ;  /* 0x00000060b404723c */ /* 0x000ff0000004180c */
[C---:B-1----:R-:W-:Y:S08]  /*3610*/  HMMA.16816.F32.BF16 R52, R168.reuse, R48, R124 ;  /* 0x00000030a834723c */ /* 0x042ff0000004187c */
[C---:B------:R-:W-:Y:S08]  /*3620*/  HMMA.16816.F32.BF16 R48, R168.reuse, R50, R116 ;  /* 0x00000032a830723c */ /* 0x040ff00000041874 */
[----:B--2---:R-:W-:Y:S08]  /*3630*/  HMMA.16816.F32.BF16 R116, R168, R56, R24 ;  /* 0x00000038a874723c */ /* 0x004ff00000041818 */
[----:B------:R-:W-:Y:S08]  /*3640*/  HMMA.16816.F32.BF16 R24, R172, R94, R20 ;  /* 0x0000005eac18723c */ /* 0x000ff00000041814 */
[----:B------:R-:W-:Y:S08]  /*3650*/  HMMA.16816.F32.BF16 R20, R176, R76, R16 ;  /* 0x0000004cb014723c */ /* 0x000ff00000041810 */
[C---:B------:R-:W-:Y:S08]  /*3660*/  HMMA.16816.F32.BF16 R100, R168.reuse, R32, R72 ;  /* 0x00000020a864723c */ /* 0x040ff00000041848 */
[----:B------:R-:W-:Y:S01]  /*3670*/  HMMA.16816.F32.BF16 R108, R168, R34, R28 ;  /* 0x00000022a86c723c */ /* 0x000fe2000004181c */
[----:B------:R-:W1:Y:S04]  /*3680*/  LDSM.16.M88.4 R32, [R193+0x4800] ;  /* 0x00480000c120783b */ /* 0x000e680000000200 */
[----:B------:R-:W-:Y:S03]  /*3690*/  LDSM.16.M88.4 R28, [R193+0x5000] ;  /* 0x00500000c11c783b */ /* 0x000fe60000000200 */
[----:B------:R-:W-:Y:S08]  /*36a0*/  HMMA.16816.F32.BF16 R16, R180, R98, R8 ;  /* 0x00000062b410723c */ /* 0x000ff00000041808 */
[----:B------:R-:W-:Y:S01]  /*36b0*/  HMMA.16816.F32.BF16 R92, R168, R58, R60 ;  /* 0x0000003aa85c723c */ /* 0x000fe2000004183c */
[----:B------:R-:W2:Y:S07]  /*36c0*/  LDSM.16.M88.4 R56, [R188+0x4000] ;  /* 0x00400000bc38783b */ /* 0x000eae0000000200 */
[----:B---3--:R-:W-:Y:S08]  /*36d0*/  HMMA.16816.F32.BF16 R4, R184, R104, R4 ;  /* 0x00000068b804723c */ /* 0x008ff00000041804 */
[----:B----4-:R-:W-:Y:S08]  /*36e0*/  HMMA.16816.F32.BF16 R12, R172, R36, R64 ;  /* 0x00000024ac0c723c */ /* 0x010ff00000041840 */
[----:B-----5:R-:W-:Y:S08]  /*36f0*/  HMMA.16816.F32.BF16 R8, R180, R84, R20 ;  /* 0x00000054b408723c */ /* 0x020ff00000041814 */
[----:B------:R-:W-:Y:S01]  /*3700*/  HMMA.16816.F32.BF16 R24, R176, R78, R24 ;  /* 0x0000004eb018723c */ /* 0x000fe20000041818 */
[----:B------:R-:W-:-:S04]  /*3710*/  FMUL.FTZ R0, R4, c[0x0][0x320] ;  /* 0x0000c80004007a20 */ /* 0x000fc80000410000 */
[----:B------:R3:W4:Y:S03]  /*3720*/  MUFU.TANH R121, R0 ;  /* 0x0000000000797308 */ /* 0x0007260000002400 */
[C---:B------:R-:W-:Y:S01]  /*3730*/  HMMA.16816.F32.BF16 R72, R172.reuse, R80, R52 ;  /* 0x00000050ac48723c */ /* 0x040fe20000041834 */
[----:B------:R-:W-:Y:S07]  /*3740*/  LDSM.16.M88.4 R52, [R71+0x6000] ;  /* 0x006000004734783b */ /* 0x000fee0000000200 */
[----:B------:R-:W-:Y:S01]  /*3750*/  HMMA.16816.F32.BF16 R80, R172, R82, R48 ;  /* 0x00000052ac50723c */ /* 0x000fe20000041830 */
[----:B------:R-:W-:Y:S01]  /*3760*/  LDSM.16.M88.4 R48, [R2+0x4800] ;  /* 0x004800000230783b */ /* 0x000fe20000000200 */
[----:B---3--:R-:W-:-:S06]  /*3770*/  FMUL.FTZ R0, R5, c[0x0][0x320] ;  /* 0x0000c80005007a20 */ /* 0x008fcc0000410000 */
[----:B------:R-:W-:Y:S01]  /*3780*/  HMMA.16816.F32.BF16 R16, R184, R106, R16 ;  /* 0x0000006ab810723c */ /* 0x000fe20000041810 */
[----:B------:R3:W1:Y:S07]  /*3790*/  MUFU.TANH R120, R0 ;  /* 0x0000000000787308 */ /* 0x00066e0000002400 */
[C---:B------:R-:W-:Y:S08]  /*37a0*/  HMMA.16816.F32.BF16 R112, R168.reuse, R44, R112 ;  /* 0x0000002ca870723c */ /* 0x040ff00000041870 */
[----:B------:R-:W-:Y:S01]  /*37b0*/  HMMA.16816.F32.BF16 R88, R168, R46, R88 ;  /* 0x0000002ea858723c */ /* 0x000fe20000041858 */
[----:B---3--:R-:W-:-:S04]  /*37c0*/  FMUL.FTZ R0, R6, c[0x0][0x320] ;  /* 0x0000c80006007a20 */ /* 0x008fc80000410000 */
[----:B------:R3:W2:Y:S03]  /*37d0*/  MUFU.TANH R107, R0 ;  /* 0x00000000006b7308 */ /* 0x0006a60000002400 */
[----:B------:R-:W-:Y:S01]  /*37e0*/  HMMA.16816.F32.BF16 R44, R172, R38, R40 ;  /* 0x00000026ac2c723c */ /* 0x000fe20000041828 */
[----:B------:R-:W5:Y:S04]  /*37f0*/  LDSM.16.M88.4 R40, [R71+0x5800] ;  /* 0x005800004728783b */ /* 0x000f680000000200 */
[----:B------:R-:W4:Y:S03]  /*3800*/  LDSM.16.M88.4 R36, [R188+0x4800] ;  /* 0x00480000bc24783b */ /* 0x000f260000000200 */
[----:B-1----:R-:W-:Y:S01]  /*3810*/  HMMA.16816.F32.BF16 R12, R176, R32, R12 ;  /* 0x00000020b00c723c */ /* 0x002fe2000004180c */
[----:B---3--:R-:W-:-:S07]  /*3820*/  FMUL.FTZ R0, R7, c[0x0][0x320] ;  /* 0x0000c80007007a20 */ /* 0x008fce0000410000 */
[----:B--2---:R-:W-:Y:S01]  /*3830*/  HMMA.16816.F32.BF16 R4, R184, R56, R8 ;  /* 0x00000038b804723c */ /* 0x004fe20000041808 */
[----:B------:R1:W2:Y:S07]  /*3840*/  MUFU.TANH R106, R0 ;  /* 0x00000000006a7308 */ /* 0x0002ae0000002400 */
[----:B------:R-:W-:Y:S08]  /*3850*/  HMMA.16816.F32.BF16 R8, R180, R86, R24 ;  /* 0x00000056b408723c */ /* 0x000ff00000041818 */
[----:B------:R-:W-:Y:S01]  /*3860*/  HMMA.16816.F32.BF16 R20, R176, R34, R44 ;  /* 0x00000022b014723c */ /* 0x000fe2000004182c */
[----:B-1----:R-:W-:Y:S01]  /*3870*/  FMUL.FTZ R0, R16, c[0x0][0x320] ;  /* 0x0000c80010007a20 */ /* 0x002fe20000410000 */
[----:B------:R-:W1:Y:S03]  /*3880*/  LDSM.16.M88.4 R32, [R2+0x5000] ;  /* 0x005000000220783b */ /* 0x000e660000000200 */
[----:B------:R3:W1:Y:S01]  /*3890*/  MUFU.TANH R105, R0 ;  /* 0x0000000000697308 */ /* 0x0006620000002400 */
[----:B------:R-:W-:Y:S02]  /*38a0*/  LDSM.16.M88.4 R44, [R2+0x5800] ;  /* 0x00580000022c783b */ /* 0x000fe40000000200 */
[C---:B-----5:R-:W-:Y:S08]  /*38b0*/  HMMA.16816.F32.BF16 R60, R172.reuse, R42, R88 ;  /* 0x0000002aac3c723c */ /* 0x060ff00000041858 */
[----:B------:R-:W-:Y:S01]  /*38c0*/  HMMA.16816.F32.BF16 R64, R172, R40, R112 ;  /* 0x00000028ac40723c */ /* 0x000fe20000041870 */
[----:B------:R-:W5:Y:S01]  /*38d0*/  LDSM.16.M88.4 R40, [R193+0x5800] ;  /* 0x00580000c128783b */ /* 0x000f620000000200 */
[----:B---3--:R-:W-:-:S04]  /*38e0*/  FMUL.FTZ R0, R17, c[0x0][0x320] ;  /* 0x0000c80011007a20 */ /* 0x008fc80000410000 */
[----:B------:R3:W1:Y:S02]  /*38f0*/  MUFU.TANH R104, R0 ;  /* 0x0000000000687308 */ /* 0x0006640000002400 */
[----:B---3--:R-:W-:-:S06]  /*3900*/  FMUL.FTZ R0, R18, c[0x0][0x320] ;  /* 0x0000c80012007a20 */ /* 0x008fcc0000410000 */
[----:B------:R3:W1:Y:S02]  /*3910*/  MUFU.TANH R99, R0 ;  /* 0x0000000000637308 */ /* 0x0006640000002400 */
[----:B---3--:R-:W-:Y:S02]  /*3920*/  FMUL.FTZ R0, R19, c[0x0][0x320] ;  /* 0x0000c80013007a20 */ /* 0x008fe40000410000 */
[----:B------:R-:W-:Y:S04]  /*3930*/  HMMA.16816.F32.BF16 R16, R180, R48, R12 ;  /* 0x00000030b410723c */ /* 0x000fe8000004180c */
[----:B------:R3:W1:Y:S04]  /*3940*/  MUFU.TANH R98, R0 ;  /* 0x0000000000627308 */ /* 0x0006680000002400 */
[----:B------:R-:W-:Y:S01]  /*3950*/  HMMA.16816.F32.BF16 R12, R184, R58, R8 ;  /* 0x0000003ab80c723c */ /* 0x000fe20000041808 */
[----:B------:R-:W2:Y:S07]  /*3960*/  LDSM.16.M88.4 R56, [R71+0x6800] ;  /* 0x006800004738783b */ /* 0x000eae0000000200 */
[----:B------:R-:W-:Y:S01]  /*3970*/  HMMA.16816.F32.BF16 R8, R176, R28, R72 ;  /* 0x0000001cb008723c */ /* 0x000fe20000041848 */
[----:B---3--:R-:W-:-:S04]  /*3980*/  FMUL.FTZ R0, R4, c[0x0][0x320] ;  /* 0x0000c80004007a20 */ /* 0x008fc80000410000 */
[----:B------:R3:W1:Y:S03]  /*3990*/  MUFU.TANH R97, R0 ;  /* 0x0000000000617308 */ /* 0x0006660000002400 */
[----:B----4-:R-:W-:Y:S08]  /*39a0*/  HMMA.16816.F32.BF16 R24, R184, R36, R16 ;  /* 0x00000024b818723c */ /* 0x010ff00000041810 */
[----:B------:R-:W-:Y:S01]  /*39b0*/  HMMA.16816.F32.BF16 R72, R172, R52, R100 ;  /* 0x00000034ac48723c */ /* 0x000fe20000041864 */
[----:B---3--:R-:W-:-:S07]  /*39c0*/  FMUL.FTZ R0, R5, c[0x0][0x320] ;  /* 0x0000c80005007a20 */ /* 0x008fce0000410000 */
[----:B-1----:R-:W-:Y:S01]  /*39d0*/  HMMA.16816.F32.BF16 R16, R180, R32, R8 ;  /* 0x00000020b410723c */ /* 0x002fe20000041808 */
[----:B------:R1:W3:Y:S02]  /*39e0*/  MUFU.TANH R96, R0 ;  /* 0x0000000000607308 */ /* 0x0002e40000002400 */
[----:B-1----:R-:W-:-:S06]  /*39f0*/  FMUL.FTZ R0, R6, c[0x0][0x320] ;  /* 0x0000c80006007a20 */ /* 0x002fcc0000410000 */
[----:B------:R1:W4:Y:S02]  /*3a00*/  MUFU.TANH R88, R0 ;  /* 0x0000000000587308 */ /* 0x0003240000002400 */
[----:B-1----:R-:W-:Y:S02]  /*3a10*/  FMUL.FTZ R0, R7, c[0x0][0x320] ;  /* 0x0000c80007007a20 */ /* 0x002fe40000410000 */
[----:B------:R-:W-:Y:S01]  /*3a20*/  HMMA.16816.F32.BF16 R4, R180, R50, R20 ;  /* 0x00000032b404723c */ /* 0x000fe20000041814 */
[----:B------:R-:W1:Y:S03]  /*3a30*/  LDSM.16.M88.4 R48, [R188+0x5000] ;  /* 0x00500000bc30783b */ /* 0x000e660000000200 */
[----:B------:R2:W1:Y:S04]  /*3a40*/  MUFU.TANH R87, R0 ;  /* 0x0000000000577308 */ /* 0x0004680000002400 */
[----:B------:R-:W-:Y:S01]  /*3a50*/  HMMA.16816.F32.BF16 R20, R176, R30, R80 ;  /* 0x0000001eb014723c */ /* 0x000fe20000041850 */
[----:B------:R-:W1:Y:S01]  /*3a60*/  LDSM.16.M88.4 R28, [R193+0x6000] ;  /* 0x00600000c11c783b */ /* 0x000e620000000200 */
[----:B--2---:R-:W-:-:S04]  /*3a70*/  FMUL.FTZ R0, R12, c[0x0][0x320] ;  /* 0x0000c8000c007a20 */ /* 0x004fc80000410000 */
[----:B------:R2:W1:Y:S10]  /*3a80*/  MUFU.TANH R86, R0 ;  /* 0x0000000000567308 */ /* 0x0004740000002400 */
[----:B------:R-:W-:Y:S01]  /*3a90*/  HMMA.16816.F32.BF16 R4, R184, R38, R4 ;  /* 0x00000026b804723c */ /* 0x000fe20000041804 */
[----:B------:R-:W1:Y:S07]  /*3aa0*/  LDSM.16.M88.4 R36, [R188+0x5800] ;  /* 0x00580000bc24783b */ /* 0x000e6e0000000200 */
[----:B------:R-:W-:Y:S01]  /*3ab0*/  HMMA.16816.F32.BF16 R8, R180, R34, R20 ;  /* 0x00000022b408723c */ /* 0x000fe20000041814 */
[----:B--2---:R-:W-:-:S07]  /*3ac0*/  FMUL.FTZ R0, R13, c[0x0][0x320] ;  /* 0x0000c8000d007a20 */ /* 0x004fce0000410000 */
[----:B-----5:R-:W-:Y:S01]  /*3ad0*/  HMMA.16816.F32.BF16 R20, R176, R42, R60 ;  /* 0x0000002ab014723c */ /* 0x020fe2000004183c */
[----:B------:R2:W1:Y:S07]  /*3ae0*/  MUFU.TANH R85, R0 ;  /* 0x0000000000557308 */ /* 0x00046e0000002400 */
[C---:B------:R-:W-:Y:S08]  /*3af0*/  HMMA.16816.F32.BF16 R32, R172.reuse, R54, R108 ;  /* 0x00000036ac20723c */ /* 0x040ff0000004186c */
[----:B------:R-:W-:Y:S01]  /*3b00*/  HMMA.16816.F32.BF16 R52, R172, R56, R116 ;  /* 0x00000038ac34723c */ /* 0x000fe20000041874 */
[----:B--2---:R-:W-:-:S04]  /*3b10*/  FMUL.FTZ R0, R14, c[0x0][0x320] ;  /* 0x0000c8000e007a20 */ /* 0x004fc80000410000 */
[----:B------:R2:W1:Y:S02]  /*3b20*/  MUFU.TANH R84, R0 ;  /* 0x0000000000547308 */ /* 0x0004640000002400 */
[----:B--2---:R-:W-:Y:S02]  /*3b30*/  FMUL.FTZ R0, R15, c[0x0][0x320] ;  /* 0x0000c8000f007a20 */ /* 0x004fe40000410000 */
[----:B------:R-:W-:Y:S01]  /*3b40*/  HMMA.16816.F32.BF16 R12, R176, R40, R64 ;  /* 0x00000028b00c723c */ /* 0x000fe20000041840 */
[----:B------:R-:W-:Y:S03]  /*3b50*/  LDSM.16.M88.4 R40, [R188+0x6000] ;  /* 0x00600000bc28783b */ /* 0x000fe60000000200 */
        /* <DEDUP_REMOVED lines=8> */
[----:B-1----:R-:W-:Y:S04]  /*3be0*/  HMMA.16816.F32.BF16 R24, R184, R48, R16 ;  /* 0x00000030b818723c */ /* 0x002fe80000041810 */
[----:B------:R1:W2:Y:S04]  /*3bf0*/  MUFU.TANH R77, R0 ;  /* 0x00000000004d7308 */ /* 0x0002a80000002400 */
[----:B------:R-:W-:Y:S08]  /*3c00*/  HMMA.16816.F32.BF16 R16, R180, R44, R12 ;  /* 0x0000002cb410723c */ /* 0x000ff0000004180c */
[----:B------:R-:W-:Y:S01]  /*3c10*/  HMMA.16816.F32.BF16 R12, R176, R28, R72 ;  /* 0x0000001cb00c723c */ /* 0x000fe20000041848 */
[----:B-1----:R-:W-:-:S04]  /*3c20*/  FMUL.FTZ R0, R4, c[0x0][0x320] ;  /* 0x0000c80004007a20 */ /* 0x002fc80000410000 */
[----:B------:R1:W1:Y:S02]  /*3c30*/  MUFU.TANH R76, R0 ;  /* 0x00000000004c7308 */ /* 0x0002640000002400 */
[----:B-1----:R-:W-:-:S06]  /*3c40*/  FMUL.FTZ R0, R5, c[0x0][0x320] ;  /* 0x0000c80005007a20 */ /* 0x002fcc0000410000 */
[----:B------:R1:W1:Y:S02]  /*3c50*/  MUFU.TANH R70, R0 ;  /* 0x0000000000467308 */ /* 0x0002640000002400 */
[----:B-1----:R-:W-:-:S06]  /*3c60*/  FMUL.FTZ R0, R6, c[0x0][0x320] ;  /* 0x0000c80006007a20 */ /* 0x002fcc0000410000 */
[----:B------:R1:W1:Y:S02]  /*3c70*/  MUFU.TANH R69, R0 ;  /* 0x0000000000457308 */ /* 0x0002640000002400 */
[----:B-1----:R-:W-:Y:S02]  /*3c80*/  FMUL.FTZ R0, R7, c[0x0][0x320] ;  /* 0x0000c80007007a20 */ /* 0x002fe40000410000 */
[----:B------:R-:W-:Y:S01]  /*3c90*/  HMMA.16816.F32.BF16 R4, R184, R50, R8 ;  /* 0x00000032b804723c */ /* 0x000fe20000041808 */
[----:B------:R-:W1:Y:S03]  /*3ca0*/  LDSM.16.M88.4 R48, [R2+0x6000] ;  /* 0x006000000230783b */ /* 0x000e660000000200 */
[----:B------:R5:W1:Y:S04]  /*3cb0*/  MUFU.TANH R68, R0 ;  /* 0x0000000000447308 */ /* 0x000a680000002400 */
[----:B------:R-:W-:Y:S01]  /*3cc0*/  HMMA.16816.F32.BF16 R8, R180, R46, R20 ;  /* 0x0000002eb408723c */ /* 0x000fe20000041814 */
[----:B------:R-:W2:Y:S07]  /*3cd0*/  LDSM.16.M88.4 R44, [R193+0x6800] ;  /* 0x00680000c12c783b */ /* 0x000eae0000000200 */
[----:B------:R-:W-:Y:S01]  /*3ce0*/  HMMA.16816.F32.BF16 R20, R184, R36, R16 ;  /* 0x00000024b814723c */ /* 0x000fe20000041810 */
[----:B-----5:R-:W-:-:S04]  /*3cf0*/  FMUL.FTZ R0, R24, c[0x0][0x320] ;  /* 0x0000c80018007a20 */ /* 0x020fc80000410000 */
[----:B------:R5:W1:Y:S11]  /*3d00*/  MUFU.TANH R66, R0 ;  /* 0x0000000000427308 */ /* 0x000a760000002400 */
[----:B------:R-:W-:Y:S01]  /*3d10*/  HMMA.16816.F32.BF16 R8, R184, R38, R8 ;  /* 0x00000026b808723c */ /* 0x000fe20000041808 */
[----:B-----5:R-:W-:-:S07]  /*3d20*/  FMUL.FTZ R0, R25, c[0x0][0x320] ;  /* 0x0000c80019007a20 */ /* 0x020fce0000410000 */
[----:B-1----:R-:W-:Y:S01]  /*3d30*/  HMMA.16816.F32.BF16 R16, R180, R48, R12 ;  /* 0x00000030b410723c */ /* 0x002fe2000004180c */
[----:B------:R1:W1:Y:S07]  /*3d40*/  MUFU.TANH R67, R0 ;  /* 0x0000000000437308 */ /* 0x00026e0000002400 */
[----:B--2---:R-:W-:Y:S01]  /*3d50*/  HMMA.16816.F32.BF16 R12, R176, R44, R52 ;  /* 0x0000002cb00c723c */ /* 0x004fe20000041834 */
[----:B-1----:R-:W-:-:S04]  /*3d60*/  FMUL.FTZ R0, R26, c[0x0][0x320] ;  /* 0x0000c8001a007a20 */ /* 0x002fc80000410000 */
[----:B------:R1:W2:Y:S02]  /*3d70*/  MUFU.TANH R65, R0 ;  /* 0x0000000000417308 */ /* 0x0002a40000002400 */
[----:B-1----:R-:W-:Y:S02]  /*3d80*/  FMUL.FTZ R0, R27, c[0x0][0x320] ;  /* 0x0000c8001b007a20 */ /* 0x002fe40000410000 */
[----:B------:R-:W-:Y:S01]  /*3d90*/  HMMA.16816.F32.BF16 R24, R176, R30, R32 ;  /* 0x0000001eb018723c */ /* 0x000fe20000041820 */
[----:B------:R-:W1:Y:S03]  /*3da0*/  LDSM.16.M88.4 R32, [R2+0x6800] ;  /* 0x006800000220783b */ /* 0x000e660000000200 */
[----:B------:R5:W1:Y:S01]  /*3db0*/  MUFU.TANH R64, R0 ;  /* 0x0000000000407308 */ /* 0x000a620000002400 */
[----:B------:R-:W2:Y:S01]  /*3dc0*/  LDSM.16.M88.4 R28, [R188+0x6800] ;  /* 0x00680000bc1c783b */ /* 0x000ea20000000200 */
[----:B------:R-:W-:-:S04]  /*3dd0*/  DEPBAR.LE SB0, 0x0 ;  /* 0x000080000000791a */ /* 0x000fc80000000000 */
[----:B-----5:R-:W-:-:S04]  /*3de0*/  FMUL.FTZ R0, R4, c[0x0][0x320] ;  /* 0x0000c80004007a20 */ /* 0x020fc80000410000 */
[----:B------:R5:W1:Y:S10]  /*3df0*/  MUFU.TANH R63, R0 ;  /* 0x00000000003f7308 */ /* 0x000a740000002400 */
[----:B------:R-:W-:Y:S01]  /*3e00*/  HMMA.16816.F32.BF16 R24, R180, R50, R24 ;  /* 0x00000032b418723c */ /* 0x000fe20000041818 */
[----:B-----5:R-:W-:-:S07]  /*3e10*/  FMUL.FTZ R0, R5, c[0x0][0x320] ;  /* 0x0000c80005007a20 */ /* 0x020fce0000410000 */
[----:B-1----:R-:W-:Y:S01]  /*3e20*/  HMMA.16816.F32.BF16 R12, R180, R32, R12 ;  /* 0x00000020b40c723c */ /* 0x002fe2000004180c */
[----:B------:R1:W1:Y:S02]  /*3e30*/  MUFU.TANH R62, R0 ;  /* 0x00000000003e7308 */ /* 0x0002640000002400 */
[----:B-1----:R-:W-:-:S06]  /*3e40*/  FMUL.FTZ R0, R6, c[0x0][0x320] ;  /* 0x0000c80006007a20 */ /* 0x002fcc0000410000 */
[----:B------:R1:W1:Y:S02]  /*3e50*/  MUFU.TANH R61, R0 ;  /* 0x00000000003d7308 */ /* 0x0002640000002400 */
[----:B-1----:R-:W-:Y:S02]  /*3e60*/  FMUL.FTZ R0, R7, c[0x0][0x320] ;  /* 0x0000c80007007a20 */ /* 0x002fe40000410000 */
[----:B------:R-:W-:Y:S04]  /*3e70*/  HMMA.16816.F32.BF16 R4, R172, R58, R92 ;  /* 0x0000003aac04723c */ /* 0x000fe8000004185c */
[----:B------:R1:W1:Y:S02]  /*3e80*/  MUFU.TANH R60, R0 ;  /* 0x00000000003c7308 */ /* 0x0002640000002400 */
[----:B-1----:R-:W-:-:S06]  /*3e90*/  FMUL.FTZ R0, R20, c[0x0][0x320] ;  /* 0x0000c80014007a20 */ /* 0x002fcc0000410000 */
[----:B------:R1:W1:Y:S11]  /*3ea0*/  MUFU.TANH R57, R0 ;  /* 0x0000000000397308 */ /* 0x0002760000002400 */
[----:B------:R-:W-:Y:S01]  /*3eb0*/  @!UPT UIADD3 URZ, URZ, URZ, URZ ;  /* 0x0000003f3f3ff290 */ /* 0x000fe2000fffe03f */
[----:B------:R-:W-:Y:S01]  /*3ec0*/  HMMA.16816.F32.BF16 R4, R176, R46, R4 ;  /* 0x0000002eb004723c */ /* 0x000fe20000041804 */
[----:B-1----:R-:W-:-:S04]  /*3ed0*/  FMUL.FTZ R0, R21, c[0x0][0x320] ;  /* 0x0000c80015007a20 */ /* 0x002fc80000410000 */
[----:B------:R1:W1:Y:S11]  /*3ee0*/  MUFU.TANH R56, R0 ;  /* 0x0000000000387308 */ /* 0x0002760000002400 */
[----:B------:R-:W-:Y:S08]  /*3ef0*/  @!UPT UIADD3 URZ, URZ, URZ, URZ ;  /* 0x0000003f3f3ff290 */ /* 0x000ff0000fffe03f */
[----:B------:R-:W-:Y:S01]  /*3f00*/  HMMA.16816.F32.BF16 R4, R180, R34, R4 ;  /* 0x00000022b404723c */ /* 0x000fe20000041804 */
[----:B-1----:R-:W-:-:S04]  /*3f10*/  FMUL.FTZ R0, R22, c[0x0][0x320] ;  /* 0x0000c80016007a20 */ /* 0x002fc80000410000 */
[----:B------:R1:W1:Y:S11]  /*3f20*/  MUFU.TANH R52, R0 ;  /* 0x0000000000347308 */ /* 0x0002760000002400 */
[----:B------:R-:W-:Y:S08]  /*3f30*/  @!UPT UIADD3 URZ, URZ, URZ, URZ ;  /* 0x0000003f3f3ff290 */ /* 0x000ff0000fffe03f */
[----:B--2---:R-:W-:Y:S01]  /*3f40*/  HMMA.16816.F32.BF16 R4, R184, R30, R4 ;  /* 0x0000001eb804723c */ /* 0x004fe20000041804 */
[----:B-1----:R-:W-:-:S07]  /*3f50*/  FMUL.FTZ R0, R23, c[0x0][0x320] ;  /* 0x0000c80017007a20 */ /* 0x002fce0000410000 */
[C---:B------:R-:W-:Y:S01]  /*3f60*/  HMMA.16816.F32.BF16 R20, R184.reuse, R40, R16 ;  /* 0x00000028b814723c */ /* 0x040fe20000041810 */
[----:B------:R1:W2:Y:S07]  /*3f70*/  MUFU.TANH R50, R0 ;  /* 0x0000000000327308 */ /* 0x0002ae0000002400 */
        /* <DEDUP_REMOVED lines=10> */
[----:B-1----:R-:W-:-:S06]  /*4020*/  FMUL.FTZ R0, R20, c[0x0][0x320] ;  /* 0x0000c80014007a20 */ /* 0x002fcc0000410000 */
        /* <DEDUP_REMOVED lines=30> */
[----:B------:R1:W1:Y:S01]  /*4210*/  MUFU.TANH R13, R0 ;  /* 0x00000000000d7308 */ /* 0x0002620000002400 */
[----:B------:R-:W-:Y:S06]  /*4220*/  BAR.SYNC.DEFER_BLOCKING 0x0 ;  /* 0x0000000000007b1d */ /* 0x000fec0000010000 */
[----:B------:R-:W-:Y:S05]  /*4230*/  @!P1 BRA `(.L_x_186) ;  /* 0x0000067000009947 */ /* 0x000fea0003800000 */
[----:B-1234-:R-:W-:Y:S02]  /*4240*/  IMAD.MOV.U32 R0, RZ, RZ, c[0x0][0x2b8] ;  /* 0x0000ae00ff007624 */ /* 0x01efe400078e00ff */
[----:B------:R-:W-:Y:S02]  /*4250*/  IMAD R2, R233, 0x20, R234 ;  /* 0x00000020e9027824 */ /* 0x000fe400078e02ea */
[----:B------:R-:W-:Y:S01]  /*4260*/  IMAD.MOV.U32 R205, RZ, RZ, RZ ;  /* 0x000000ffffcd7224 */ /* 0x000fe200078e00ff */
[----:B------:R-:W-:-:S02]  /*4270*/  ISETP.NE.AND P1, PT, R0, 0x1, PT ;  /* 0x000000010000780c */ /* 0x000fc40003f25270 */
[----:B------:R-:W-:-:S04]  /*4280*/  IADD3 R2, R2, R146, R237 ;  /* 0x0000009202027210 */ /* 0x000fc80007ffe0ed */
[----:B------:R-:W-:-:S05]  /*4290*/  IADD3 R2, R2, -0x70, RZ ;  /* 0xffffff9002027810 */ /* 0x000fca0007ffe0ff */
[----:B------:R-:W-:Y:S02]  /*42a0*/  IMAD.MOV.U32 R0, RZ, RZ, R2 ;  /* 0x000000ffff007224 */ /* 0x000fe400078e0002 */
[----:B------:R-:W-:-:S05]  /*42b0*/  @P1 IMAD.HI.U32 R3, R2, c[0x0][0x2bc], RZ ;  /* 0x0000af0002031a27 */ /* 0x000fca00078e00ff */
[----:B------:R-:W-:-:S04]  /*42c0*/  @P1 SHF.R.U32.HI R0, RZ, c[0x0][0x2c0], R3 ;  /* 0x0000b000ff001a19 */ /* 0x000fc80000011603 */
[----:B------:R-:W-:-:S04]  /*42d0*/  @!P4 IADD3 R3, P1, R0, R240, RZ ;  /* 0x000000f00003c210 */ /* 0x000fc80007f3e0ff */
[----:B------:R-:W-:Y:S02]  /*42e0*/  @!P4 LEA.HI.X.SX32 R5, R0, R249, 0x1, P1 ;  /* 0x000000f90005c211 */ /* 0x000fe400008f0eff */
[----:B------:R-:W-:-:S04]  /*42f0*/  @!P4 LEA R4, P1, R3, c[0x0][0x2a0], 0x2 ;  /* 0x0000a8000304ca11 */ /* 0x000fc800078210ff */
[----:B------:R-:W-:-:S05]  /*4300*/  @!P4 LEA.HI.X R5, R3, c[0x0][0x2a4], R5, 0x2, P1 ;  /* 0x0000a9000305ca11 */ /* 0x000fca00008f1405 */
[----:B------:R-:W2:Y:S01]  /*4310*/  @!P4 LDG.E R205, [R4.64] ;  /* 0x0000000804cdc981 */ /* 0x000ea2000c1e1900 */
[----:B------:R-:W-:Y:S01]  /*4320*/  IMAD.MOV R0, RZ, RZ, -R0 ;  /* 0x000000ffff007224 */ /* 0x000fe200078e0a00 */
[----:B------:R-:W-:-:S03]  /*4330*/  IADD3 R8, -R234, 0x70, RZ ;  /* 0x00000070ea087810 */ /* 0x000fc60007ffe1ff */
[----:B------:R-:W-:Y:S01]  /*4340*/  IMAD R206, R0, c[0x0][0x2b8], R2 ;  /* 0x0000ae0000ce7a24 */ /* 0x000fe200078e0202 */
[----:B------:R-:W-:-:S03]  /*4350*/  ISETP.GE.AND P5, PT, R8, 0x1, PT ;  /* 0x000000010800780c */ /* 0x000fc60003fa6270 */
        /* <DEDUP_REMOVED lines=15> */
.L_x_281:
[----:B------:R-:W-:Y:S05]  /*4450*/  BRA.DIV ~URZ, `(.L_x_188) ;  /* 0x0000a7627f007947 */ /* 0x000fea000b800000 */
[----:B------:R3:W4:Y:S02]  /*4460*/  SHFL.IDX PT, R2, R4, RZ, 0x181f ;  /* 0x00181fff04027589 */ /* 0x00072400000e0000 */
.L_x_282:
[----:B------:R-:W-:Y:S01]  /*4470*/  BSSY B0, `(.L_x_189) ;  /* 0x000000d000007945 */ /* 0x000fe20003800000 */
[----:B------:R-:W-:Y:S05]  /*4480*/  @!P5 BRA `(.L_x_190) ;  /* 0x000000b00000d947 */ /* 0x000fea0003800000 */
[----:B------:R-:W-:Y:S02]  /*4490*/  IMAD.SHL.U32 R6, R231, 0x2, RZ ;  /* 0x00000002e7067824 */ /* 0x000fe400078e00ff */
[----:B------:R-:W-:-:S03]  /*44a0*/  IMAD.SHL.U32 R3, R235, 0x2, RZ ;  /* 0x00000002eb037824 */ /* 0x000fc600078e00ff */
[C---:B----4-:R-:W-:Y:S02]  /*44b0*/  IADD3 R6, P2, R2.reuse, R6, RZ ;  /* 0x0000000602067210 */ /* 0x050fe40007f5e0ff */
[----:B------:R-:W-:Y:S02]  /*44c0*/  IADD3 R2, P1, R2, R3, RZ ;  /* 0x0000000302027210 */ /* 0x000fe40007f3e0ff */
[----:B--2---:R-:W-:-:S03]  /*44d0*/  IADD3.X R7, R5, R203, RZ, P2, !PT ;  /* 0x000000cb05077210 */ /* 0x004fc600017fe4ff */
[----:B------:R-:W-:Y:S02]  /*44e0*/  IMAD.X R3, R5, 0x1, R204, P1 ;  /* 0x0000000105037824 */ /* 0x000fe400008e06cc */
[----:B------:R-:W-:Y:S01]  /*44f0*/  @!PT LDS RZ, [RZ] ;  /* 0x00000000fffff984 */ /* 0x000fe20000000800 */
[----:B------:R-:W-:Y:S01]  /*4500*/  @!PT LDS RZ, [RZ] ;  /* 0x00000000fffff984 */ /* 0x000fe20000000800 */
[----:B------:R-:W-:Y:S01]  /*4510*/  @!PT LDS RZ, [RZ] ;  /* 0x00000000fffff984 */ /* 0x000fe20000000800 */
[----:B------:R2:W-:Y:S04]  /*4520*/  LDGSTS.E.BYPASS.LTC128B.128 [R200+0x8100], [R6.64], !P3 ;  /* 0x0810000006c87fae */ /* 0x0005e8000d901d48 */
[----:B------:R2:W-:Y:S02]  /*4530*/  LDGSTS.E.BYPASS.LTC128B.128 [R200+0xb900], [R2.64], !P0 ;  /* 0x0b90000002c87fae */ /* 0x0005e4000c101d48 */
.L_x_190:
[----:B------:R-:W-:Y:S05]  /*4540*/  BSYNC B0 ;  /* 0x0000000000007941 */ /* 0x000fea0003800000 */
.L_x_189:
[----:B------:R-:W-:Y:S01]  /*4550*/  ISETP.GE.AND P1, PT, R8, 0x21, PT ;  /* 0x000000210800780c */ /* 0x000fe20003f26270 */
[----:B------:R-:W-:Y:S06]  /*4560*/  BRA.DIV ~URZ, `(.L_x_191) ;  /* 0x0000a6c27f007947 */ /* 0x000fec000b800000 */
[----:B--2---:R2:W1:Y:S04]  /*4570*/  SHFL.IDX PT, R5, R0, 0x1, 0x181f ;  /* 0x00381f0000057f89 */ /* 0x00446800000e0000 */
[----:B----4-:R2:W4:Y:S02]  /*4580*/  SHFL.IDX PT, R2, R4, 0x1, 0x181f ;  /* 0x00381f0004027f89 */ /* 0x01052400000e0000 */
.L_x_283:
[----:B------:R-:W-:Y:S01]  /*4590*/  BSSY B0, `(.L_x_192) ;  /* 0x000000d000007945 */ /* 0x000fe20003800000 */
[----:B------:R-:W-:Y:S05]  /*45a0*/  @!P1 BRA `(.L_x_193) ;  /* 0x000000b000009947 */ /* 0x000fea0003800000 */
[----:B------:R-:W-:Y:S02]  /*45b0*/  IMAD.SHL.U32 R6, R231, 0x2, RZ ;  /* 0x00000002e7067824 */ /* 0x000fe400078e00ff */
[----:B------:R-:W-:-:S03]  /*45c0*/  IMAD.SHL.U32 R3, R235, 0x2, RZ ;  /* 0x00000002eb037824 */ /* 0x000fc600078e00ff */
[C---:B----4-:R-:W-:Y:S02]  /*45d0*/  IADD3 R6, P2, R2.reuse, R6, RZ ;  /* 0x0000000602067210 */ /* 0x050fe40007f5e0ff */
[----:B------:R-:W-:Y:S02]  /*45e0*/  IADD3 R2, P1, R2, R3, RZ ;  /* 0x0000000302027210 */ /* 0x000fe40007f3e0ff */
[----:B-1----:R-:W-:-:S03]  /*45f0*/  IADD3.X R7, R5, R203, RZ, P2, !PT ;  /* 0x000000cb05077210 */ /* 0x002fc600017fe4ff */
[----:B------:R-:W-:Y:S02]  /*4600*/  IMAD.X R3, R5, 0x1, R204, P1 ;  /* 0x0000000105037824 */ /* 0x000fe400008e06cc */
[----:B------:R-:W-:Y:S01]  /*4610*/  @!PT LDS RZ, [RZ] ;  /* 0x00000000fffff984 */ /* 0x000fe20000000800 */
[----:B------:R-:W-:Y:S01]  /*4620*/  @!PT LDS RZ, [RZ] ;  /* 0x00000000fffff984 */ /* 0x000fe20000000800 */
[----:B------:R-:W-:Y:S01]  /*4630*/  @!PT LDS RZ, [RZ] ;  /* 0x00000000fffff984 */ /* 0x000fe20000000800 */
[----:B------:R1:W-:Y:S04]  /*4640*/  LDGSTS.E.BYPASS.LTC128B.128 [R200+0x9100], [R6.64], !P3 ;  /* 0x0910000006c87fae */ /* 0x0003e8000d901d48 */
[----:B------:R1:W-:Y:S02]  /*4650*/  LDGSTS.E.BYPASS.LTC128B.128 [R200+0xc900], [R2.64], !P0 ;  /* 0x0c90000002c87fae */ /* 0x0003e4000c101d48 */
.L_x_193:
[----:B------:R-:W-:Y:S05]  /*4660*/  BSYNC B0 ;  /* 0x0000000000007941 */ /* 0x000fea0003800000 */
.L_x_192:
[----:B------:R-:W-:-:S04]  /*4670*/  IADD3 R8, -R234, 0x70, RZ ;  /* 0x00000070ea087810 */ /* 0x000fc80007ffe1ff */
[----:B------:R-:W-:Y:S01]  /*4680*/  ISETP.GE.AND P1, PT, R8, 0x41, PT ;  /* 0x000000410800780c */ /* 0x000fe20003f26270 */
[----:B------:R-:W-:Y:S10]  /*4690*/  BRA.DIV ~URZ, `(.L_x_194) ;  /* 0x0000a6627f007947 */ /* 0x000ff4000b800000 */
[----:B-1----:R1:W2:Y:S02]  /*46a0*/  SHFL.IDX PT, R5, R0, 0x2, 0x181f ;  /* 0x00581f0000057f89 */ /* 0x0022a400000e0000 */
.L_x_284:
[----:B------:R-:W-:Y:S05]  /*46b0*/  BRA.DIV ~URZ, `(.L_x_195) ;  /* 0x0000a6b27f007947 */ /* 0x000fea000b800000 */
[----:B----4-:R4:W1:Y:S02]  /*46c0*/  SHFL.IDX PT, R2, R4, 0x2, 0x181f ;  /* 0x00581f0004027f89 */ /* 0x01086400000e0000 */
.L_x_285:
[----:B------:R-:W-:Y:S01]  /*46d0*/  BSSY B0, `(.L_x_196) ;  /* 0x000000d000007945 */ /* 0x000fe20003800000 */
[----:B------:R-:W-:Y:S05]  /*46e0*/  @!P1 BRA `(.L_x_197) ;  /* 0x000000b000009947 */ /* 0x000fea0003800000 */
[----:B------:R-:W-:Y:S02]  /*46f0*/  IMAD.SHL.U32 R6, R231, 0x2, RZ ;  /* 0x00000002e7067824 */ /* 0x000fe400078e00ff */
[----:B------:R-:W-:-:S03]  /*4700*/  IMAD.SHL.U32 R3, R235, 0x2, RZ ;  /* 0x00000002eb037824 */ /* 0x000fc600078e00ff */
[C---:B-1----:R-:W-:Y:S02]  /*4710*/  IADD3 R6, P2, R2.reuse, R6, RZ ;  /* 0x0000000602067210 */ /* 0x042fe40007f5e0ff */
        /* <DEDUP_REMOVED lines=8> */
.L_x_197:
[----:B------:R-:W-:Y:S05]  /*47a0*/  BSYNC B0 ;  /* 0x0000000000007941 */ /* 0x000fea0003800000 */
.L_x_196:
[----:B------:R-:W-:Y:S01]  /*47b0*/  ISETP.GE.AND P1, PT, R8, 0x61, PT ;  /* 0x000000610800780c */ /* 0x000fe20003f26270 */
[----:B------:R-:W-:Y:S06]  /*47c0*/  BRA.DIV ~URZ, `(.L_x_198) ;  /* 0x0000a6127f007947 */ /* 0x000fec000b800000 */
[----:B-1----:R1:W3:Y:S04]  /*47d0*/  SHFL.IDX PT, R6, R0, 0x3, 0x181f ;  /* 0x00781f0000067f89 */ /* 0x0022e800000e0000 */
[----:B--2---:R1:W2:Y:S02]  /*47e0*/  SHFL.IDX PT, R0, R4, 0x3, 0x181f ;  /* 0x00781f0004007f89 */ /* 0x0042a400000e0000 */
.L_x_286:
[----:B------:R-:W-:Y:S05]  /*47f0*/  @!P1 BRA `(.L_x_186) ;  /* 0x000000b000009947 */ /* 0x000fea0003800000 */
[----:B------:R-:W-:Y:S02]  /*4800*/  IMAD.SHL.U32 R3, R231, 0x2, RZ ;  /* 0x00000002e7037824 */ /* 0x000fe400078e00ff */
[----:B------:R-:W-:-:S03]  /*4810*/  IMAD.SHL.U32 R2, R235, 0x2, RZ ;  /* 0x00000002eb027824 */ /* 0x000fc600078e00ff */
[C---:B-1234-:R-:W-:Y:S02]  /*4820*/  IADD3 R4, P2, R0.reuse, R3, RZ ;  /* 0x0000000300047210 */ /* 0x05efe40007f5e0ff */
[----:B------:R-:W-:Y:S02]  /*4830*/  IADD3 R2, P1, R0, R2, RZ ;  /* 0x0000000200027210 */ /* 0x000fe40007f3e0ff */
[----:B------:R-:W-:-:S03]  /*4840*/  IADD3.X R5, R6, R203, RZ, P2, !PT ;  /* 0x000000cb06057210 */ /* 0x000fc600017fe4ff */
[----:B------:R-:W-:Y:S02]  /*4850*/  IMAD.X R3, R6, 0x1, R204, P1 ;  /* 0x0000000106037824 */ /* 0x000fe400008e06cc */
[----:B------:R-:W-:Y:S01]  /*4860*/  @!PT LDS RZ, [RZ] ;  /* 0x00000000fffff984 */ /* 0x000fe20000000800 */
[----:B------:R-:W-:Y:S01]  /*4870*/  @!PT LDS RZ, [RZ] ;  /* 0x00000000fffff984 */ /* 0x000fe20000000800 */
[----:B------:R-:W-:Y:S01]  /*4880*/  @!PT LDS RZ, [RZ] ;  /* 0x00000000fffff984 */ /* 0x000fe20000000800 */
[----:B------:R1:W-:Y:S04]  /*4890*/  LDGSTS.E.BYPASS.LTC128B.128 [R200+0xb100], [R4.64], !P3 ;  /* 0x0b10000004c87fae */ /* 0x0003e8000d901d48 */
[----:B------:R1:W-:Y:S02]  /*48a0*/  LDGSTS.E.BYPASS.LTC128B.128 [R200+0xe900], [R2.64], !P0 ;  /* 0x0e90000002c87fae */ /* 0x0003e4000c101d48 */
.L_x_186:
[----:B--234-:R-:W-:Y:S05]  /*48b0*/  BSYNC B1 ;  /* 0x0000000000017941 */ /* 0x01cfea0003800000 */
.L_x_185:
[----:B-1----:R-:W2:Y:S04]  /*48c0*/  LDL R0, [R1+0x4c] ;  /* 0x00004c0001007983 */ /* 0x002ea80000100800 */
[----:B------:R-:W0:Y:S01]  /*48d0*/  LDGDEPBAR ;  /* 0x00000000000079af */ /* 0x000e220000000000 */
[----:B--2---:R-:W-:-:S05]  /*48e0*/  IMAD.IADD R0, R144, 0x1, -R0 ;  /* 0x0000000190007824 */ /* 0x004fca00078e0a00 */
[C---:B------:R-:W-:Y:S02]  /*48f0*/  ISETP.GT.AND P2, PT, R0.reuse, RZ, PT ;  /* 0x000000ff0000720c */ /* 0x040fe40003f44270 */
[C---:B------:R-:W-:Y:S02]  /*4900*/  ISETP.GT.AND P1, PT, R0.reuse, 0x1, PT ;  /* 0x000000010000780c */ /* 0x040fe40003f24270 */
[----:B------:R-:W-:Y:S02]  /*4910*/  ISETP.GT.AND P0, PT, R0, 0x8, PT ;  /* 0x000000080000780c */ /* 0x000fe40003f04270 */
[----:B------:R-:W-:Y:S02]  /*4920*/  FSEL R6, R121, -INF , P2 ;  /* 0xff80000079067808 */ /* 0x000fe40001000000 */
[----:B------:R-:W-:Y:S02]  /*4930*/  FSEL R7, R120, -INF , P1 ;  /* 0xff80000078077808 */ /* 0x000fe40000800000 */
[----:B------:R-:W-:-:S02]  /*4940*/  FSEL R11, R107, -INF , P2 ;  /* 0xff8000006b0b7808 */ /* 0x000fc40001000000 */
[----:B------:R-:W-:Y:S02]  /*4950*/  FSEL R16, R106, -INF , P1 ;  /* 0xff8000006a107808 */ /* 0x000fe40000800000 */
[----:B------:R-:W-:Y:S02]  /*4960*/  ISETP.GT.AND P6, PT, R0, 0x9, PT ;  /* 0x000000090000780c */ /* 0x000fe40003fc4270 */
[----:B------:R-:W-:Y:S02]  /*4970*/  FSEL R8, R105, -INF , P0 ;  /* 0xff80000069087808 */ /* 0x000fe40000000000 */
[----:B------:R-:W-:Y:S02]  /*4980*/  FMNMX.FTZ R2, R6, R7, !PT ;  /* 0x0000000706027209 */ /* 0x000fe40007810000 */
[----:B------:R-:W-:Y:S02]  /*4990*/  FSEL R17, R99, -INF , P0 ;  /* 0xff80000063117808 */ /* 0x000fe40000000000 */
[----:B------:R-:W-:-:S02]  /*49a0*/  FMNMX.FTZ R3, R11, R16, !PT ;  /* 0x000000100b037209 */ /* 0x000fc40007810000 */
[----:B------:R-:W-:Y:S02]  /*49b0*/  ISETP.GT.AND P5, PT, R0, 0x10, PT ;  /* 0x000000100000780c */ /* 0x000fe40003fa4270 */
[----:B------:R-:W-:Y:S02]  /*49c0*/  FSEL R9, R104, -INF , P6 ;  /* 0xff80000068097808 */ /* 0x000fe40003000000 */
[----:B------:R-:W-:Y:S02]  /*49d0*/  FMNMX.FTZ R2, R8, R2, !PT ;  /* 0x0000000208027209 */ /* 0x000fe40007810000 */
[----:B------:R-:W-:Y:S02]  /*49e0*/  FSEL R18, R98, -INF , P6 ;  /* 0xff80000062127808 */ /* 0x000fe40003000000 */
[----:B------:R-:W-:Y:S02]  /*49f0*/  FMNMX.FTZ R3, R17, R3, !PT ;  /* 0x0000000311037209 */ /* 0x000fe40007810000 */
[----:B------:R-:W-:-:S02]  /*4a00*/  ISETP.GT.AND P2, PT, R0, 0x11, PT ;  /* 0x000000110000780c */ /* 0x000fc40003f44270 */
[----:B------:R-:W-:Y:S02]  /*4a10*/  FSEL R10, R97, -INF , P5 ;  /* 0xff800000610a7808 */ /* 0x000fe40002800000 */
[----:B------:R-:W-:Y:S02]  /*4a20*/  FMNMX.FTZ R2, R9, R2, !PT ;  /* 0x0000000209027209 */ /* 0x000fe40007810000 */
[----:B------:R-:W-:Y:S02]  /*4a30*/  FSEL R21, R88, -INF , P5 ;  /* 0xff80000058157808 */ /* 0x000fe40002800000 */
[----:B------:R-:W-:Y:S02]  /*4a40*/  FMNMX.FTZ R3, R18, R3, !PT ;  /* 0x0000000312037209 */ /* 0x000fe40007810000 */
[----:B------:R-:W-:Y:S02]  /*4a50*/  ISETP.GT.AND P1, PT, R0, 0x18, PT ;  /* 0x000000180000780c */ /* 0x000fe40003f24270 */
[----:B------:R-:W-:-:S02]  /*4a60*/  FSEL R12, R96, -INF , P2 ;  /* 0xff800000600c7808 */ /* 0x000fc40001000000 */
[----:B------:R-:W-:Y:S02]  /*4a70*/  FMNMX.FTZ R2, R10, R2, !PT ;  /* 0x000000020a027209 */ /* 0x000fe40007810000 */
[----:B------:R-:W-:Y:S02]  /*4a80*/  FSEL R22, R87, -INF , P2 ;  /* 0xff80000057167808 */ /* 0x000fe40001000000 */
[----:B------:R-:W-:Y:S02]  /*4a90*/  FMNMX.FTZ R3, R21, R3, !PT ;  /* 0x0000000315037209 */ /* 0x000fe40007810000 */
[----:B------:R-:W-:Y:S02]  /*4aa0*/  ISETP.GT.AND P0, PT, R0, 0x19, PT ;  /* 0x000000190000780c */ /* 0x000fe40003f04270 */
[----:B------:R-:W-:Y:S02]  /*4ab0*/  FSEL R19, R86, -INF , P1 ;  /* 0xff80000056137808 */ /* 0x000fe40000800000 */
[----:B------:R-:W-:-:S02]  /*4ac0*/  FMNMX.FTZ R2, R12, R2, !PT ;  /* 0x000000020c027209 */ /* 0x000fc40007810000 */
[----:B------:R-:W-:Y:S02]  /*4ad0*/  FSEL R23, R84, -INF , P1 ;  /* 0xff80000054177808 */ /* 0x000fe40000800000 */
[----:B------:R-:W-:Y:S02]  /*4ae0*/  FMNMX.FTZ R3, R22, R3, !PT ;  /* 0x0000000316037209 */ /* 0x000fe40007810000 */
[----:B------:R-:W-:Y:S02]  /*4af0*/  ISETP.GT.AND P6, PT, R0, 0x20, PT ;  /* 0x000000200000780c */ /* 0x000fe40003fc4270 */
[----:B------:R-:W-:Y:S02]  /*4b00*/  FSEL R20, R85, -INF , P0 ;  /* 0xff80000055147808 */ /* 0x000fe40000000000 */
[----:B------:R-:W-:Y:S02]  /*4b10*/  FMNMX.FTZ R2, R19, R2, !PT ;  /* 0x0000000213027209 */ /* 0x000fe40007810000 */
[----:B------:R-:W-:-:S02]  /*4b20*/  FSEL R40, R81, -INF , P0 ;  /* 0xff80000051287808 */ /* 0x000fc40000000000 */
[----:B------:R-:W-:Y:S02]  /*4b30*/  FMNMX.FTZ R3, R23, R3, !PT ;  /* 0x0000000317037209 */ /* 0x000fe40007810000 */
        /* <DEDUP_REMOVED lines=70> */
[----:B------:R-:W-:-:S02]  /*4fa0*/  FSEL R151, R29, -INF , P0 ;  /* 0xff8000001d977808 */ /* 0x000fc40000000000 */
[----:B------:R-:W-:Y:S02]  /*4fb0*/  FSEL R147, R33, -INF , P0 ;  /* 0xff80000021937808 */ /* 0x000fe40000000000 */
[C---:B------:R-:W-:Y:S02]  /*4fc0*/  ISETP.GT.AND P6, PT, R0.reuse, 0x59, PT ;  /* 0x000000590000780c */ /* 0x040fe40003fc4270 */
[C---:B------:R-:W-:Y:S02]  /*4fd0*/  ISETP.GT.AND P5, PT, R0.reuse, 0x60, PT ;  /* 0x000000600000780c */ /* 0x040fe40003fa4270 */
[C---:B------:R-:W-:Y:S02]  /*4fe0*/  ISETP.GT.AND P2, PT, R0.reuse, 0x61, PT ;  /* 0x000000610000780c */ /* 0x040fe40003f44270 */
[C---:B------:R-:W-:Y:S02]  /*4ff0*/  ISETP.GT.AND P1, PT, R0.reuse, 0x68, PT ;  /* 0x000000680000780c */ /* 0x040fe40003f24270 */
[----:B------:R-:W-:-:S02]  /*5000*/  ISETP.GT.AND P0, PT, R0, 0x69, PT ;  /* 0x000000690000780c */ /* 0x000fc40003f04270 */
[----:B------:R-:W-:Y:S02]  /*5010*/  FMNMX.FTZ R0, R149, R2, !PT ;  /* 0x0000000295007209 */ /* 0x000fe40007810000 */
[----:B------:R-:W-:Y:S02]  /*5020*/  FMNMX.FTZ R2, R154, R3, !PT ;  /* 0x000000039a027209 */ /* 0x000fe40007810000 */
[----:B------:R-:W-:Y:S02]  /*5030*/  FSEL R148, R32, -INF , P6 ;  /* 0xff80000020947808 */ /* 0x000fe40003000000 */
[----:B------:R-:W-:Y:S02]  /*5040*/  FSEL R146, R34, -INF , P6 ;  /* 0xff80000022927808 */ /* 0x000fe40003000000 */
[----:B------:R-:W-:Y:S02]  /*5050*/  FMNMX.FTZ R0, R147, R0, !PT ;  /* 0x0000000093007209 */ /* 0x000fe40007810000 */
[----:B------:R-:W-:-:S02]  /*5060*/  FMNMX.FTZ R2, R151, R2, !PT ;  /* 0x0000000297027209 */ /* 0x000fc40007810000 */
[----:B------:R-:W-:Y:S02]  /*5070*/  FSEL R159, R26, -INF , P5 ;  /* 0xff8000001a9f7808 */ /* 0x000fe40002800000 */
[----:B------:R-:W-:Y:S02]  /*5080*/  FSEL R157, R28, -INF , P5 ;  /* 0xff8000001c9d7808 */ /* 0x000fe40002800000 */
[----:B------:R-:W-:Y:S02]  /*5090*/  FMNMX.FTZ R0, R146, R0, !PT ;  /* 0x0000000092007209 */ /* 0x000fe40007810000 */
[----:B------:R-:W-:Y:S02]  /*50a0*/  FMNMX.FTZ R2, R148, R2, !PT ;  /* 0x0000000294027209 */ /* 0x000fe40007810000 */
[----:B------:R-:W-:Y:S02]  /*50b0*/  FSEL R158, R25, -INF , P2 ;  /* 0xff800000199e7808 */ /* 0x000fe40001000000 */
[----:B------:R-:W-:-:S02]  /*50c0*/  FSEL R155, R27, -INF , P2 ;  /* 0xff8000001b9b7808 */ /* 0x000fc40001000000 */
        /* <DEDUP_REMOVED lines=10> */
[----:B------:R-:W-:Y:S02]  /*5170*/  FMNMX.FTZ R4, R150, R0, !PT ;  /* 0x0000000096047209 */ /* 0x000fe40007810000 */
[----:B------:R-:W-:Y:S01]  /*5180*/  FMNMX.FTZ R5, R160, R2, !PT ;  /* 0x00000002a0057209 */ /* 0x000fe20007810000 */
[----:B------:R-:W-:Y:S05]  /*5190*/  BRA.DIV ~URZ, `(.L_x_199) ;  /* 0x00009d127f007947 */ /* 0x000fea000b800000 */
[----:B------:R1:W2:Y:S02]  /*51a0*/  SHFL.BFLY PT, R0, R4, 0x2, 0x1f ;  /* 0x0c401f0004007f89 */ /* 0x0002a400000e0000 */
.L_x_287:
[----:B-12---:R-:W-:Y:S01]  /*51b0*/  FMNMX.FTZ R4, R4, R0, !PT ;  /* 0x0000000004047209 */ /* 0x006fe20007810000 */
[----:B------:R-:W-:Y:S05]  /*51c0*/  BRA.DIV ~URZ, `(.L_x_200) ;  /* 0x00009d227f007947 */ /* 0x000fea000b800000 */
[----:B------:R-:W1:Y:S04]  /*51d0*/  SHFL.BFLY PT, R0, R5, 0x2, 0x1f ;  /* 0x0c401f0005007f89 */ /* 0x000e6800000e0000 */
[----:B------:R-:W2:Y:S01]  /*51e0*/  SHFL.BFLY PT, R2, R4, 0x1, 0x1f ;  /* 0x0c201f0004027f89 */ /* 0x000ea200000e0000 */
[----:B-1----:R-:W-:-:S02]  /*51f0*/  FMNMX.FTZ R5, R5, R0, !PT ;  /* 0x0000000005057209 */ /* 0x002fc40007810000 */
[----:B--2---:R-:W-:-:S03]  /*5200*/  FMNMX.FTZ R69, R4, R2, !PT ;  /* 0x0000000204457209 */ /* 0x004fc60007810000 */
[----:B------:R1:W2:Y:S04]  /*5210*/  SHFL.BFLY PT, R3, R5, 0x1, 0x1f ;  /* 0x0c201f0005037f89 */ /* 0x0002a800000e0000 */
.L_x_288:
[C---:B------:R-:W-:Y:S01]  /*5220*/  FMUL.FTZ R2, R69.reuse, c[0x0][0x2d0] ;  /* 0x0000b40045027a20 */ /* 0x040fe20000410000 */
[----:B------:R-:W-:Y:S01]  /*5230*/  FSETP.NEU.FTZ.AND P0, PT, R69, -INF , PT ;  /* 0xff8000004500780b */ /* 0x000fe20003f1d000 */
[----:B------:R-:W-:Y:S01]  /*5240*/  WARPSYNC 0xffffffff ;  /* 0xffffffff00007948 */ /* 0x000fe20003800000 */
[----:B--2---:R-:W-:Y:S01]  /*5250*/  FMNMX.FTZ R68, R3, R5, !PT ;  /* 0x0000000503447209 */ /* 0x004fe20007810000 */
[----:B------:R-:W-:Y:S01]  /*5260*/  LDSM.16.MT88.4 R28, [R191+0x800] ;  /* 0x00080000bf1c783b */ /* 0x000fe20000004200 */
[----:B------:R-:W-:Y:S02]  /*5270*/  FSEL R2, R2, RZ, P0 ;  /* 0x000000ff02027208 */ /* 0x000fe40000000000 */
[----:B------:R-:W-:Y:S01]  /*5280*/  FSETP.NEU.FTZ.AND P0, PT, R68, -INF , PT ;  /* 0xff8000004400780b */ /* 0x000fe20003f1d000 */
[----:B------:R-:W-:Y:S01]  /*5290*/  LDSM.16.MT88.4 R44, [R190] ;  /* 0x00000000be2c783b */ /* 0x000fe20000004200 */
[----:B------:R-:W-:Y:S01]  /*52a0*/  IADD3 R214, R214, -0x2, RZ ;  /* 0xfffffffed6d67810 */ /* 0x000fe20007ffe0ff */
[----:B------:R-:W-:-:S02]  /*52b0*/  FFMA.FTZ R0, R6, c[0x0][0x2d0], -R2 ;  /* 0x0000b40006007a23 */ /* 0x000fc40000010802 */
[--C-:B------:R-:W-:Y:S01]  /*52c0*/  FFMA.FTZ R3, R10, c[0x0][0x2d0], -R2.reuse ;  /* 0x0000b4000a037a23 */ /* 0x100fe20000010802 */
[----:B------:R-:W-:Y:S01]  /*52d0*/  LDSM.16.MT88.4 R32, [R189+0x800] ;  /* 0x00080000bd20783b */ /* 0x000fe20000004200 */
[----:B------:R2:W-:Y:S03]  /*52e0*/  MUFU.EX2 R59, R0 ;  /* 0x00000000003b7308 */ /* 0x0005e60000000800 */
[----:B------:R-:W-:Y:S04]  /*52f0*/  LDSM.16.MT88.4 R48, [R190+0x800] ;  /* 0x00080000be30783b */ /* 0x000fe80000004200 */
[----:B------:R-:W-:Y:S01]  /*5300*/  LDSM.16.MT88.4 R52, [R189+0x3800] ;  /* 0x00380000bd34783b */ /* 0x000fe20000004200 */
[----:B------:R3:W-:Y:S01]  /*5310*/  MUFU.EX2 R202, R3 ;  /* 0x0000000300ca7308 */ /* 0x0007e20000000800 */
[----:B--2---:R-:W-:-:S02]  /*5320*/  FFMA.FTZ R0, R7, c[0x0][0x2d0], -R2 ;  /* 0x0000b40007007a23 */ /* 0x004fc40000010802 */
[----:B-1----:R-:W1:Y:S05]  /*5330*/  LDSM.16.MT88.4 R4, [R191] ;  /* 0x00000000bf04783b */ /* 0x002e6a0000004200 */
[----:B------:R2:W4:Y:S01]  /*5340*/  MUFU.EX2 R57, R0 ;  /* 0x0000000000397308 */ /* 0x0005220000000800 */
[--C-:B---3--:R-:W-:Y:S02]  /*5350*/  FFMA.FTZ R3, R12, c[0x0][0x2d0], -R2.reuse ;  /* 0x0000b4000c037a23 */ /* 0x108fe40000010802 */
[----:B------:R-:W3:Y:S05]  /*5360*/  LDSM.16.MT88.4 R12, [R189] ;  /* 0x00000000bd0c783b */ /* 0x000eea0000004200 */
[----:B------:R-:W-:Y:S01]  /*5370*/  MUFU.EX2 R225, R3 ;  /* 0x0000000300e17308 */ /* 0x000fe20000000800 */
[----:B--2---:R-:W-:Y:S01]  /*5380*/  FFMA.FTZ R0, R8, c[0x0][0x2d0], -R2 ;  /* 0x0000b40008007a23 */ /* 0x004fe20000010802 */
[----:B----4-:R-:W-:-:S06]  /*5390*/  F2FP.BF16.PACK_AB R8, R57, R59 ;  /* 0x0000003b3908723e */ /* 0x010fcc00000010ff */
[----:B------:R2:W-:Y:S02]  /*53a0*/  MUFU.EX2 R136, R0 ;  /* 0x0000000000887308 */ /* 0x0005e40000000800 */
[----:B--2---:R-:W-:-:S06]  /*53b0*/  FFMA.FTZ R0, R9, c[0x0][0x2d0], -R2 ;  /* 0x0000b40009007a23 */ /* 0x004fcc0000010802 */
[----:B------:R2:W4:Y:S02]  /*53c0*/  MUFU.EX2 R201, R0 ;  /* 0x0000000000c97308 */ /* 0x0005240000000800 */
[----:B--2---:R-:W-:Y:S01]  /*53d0*/  FMUL.FTZ R0, R68, c[0x0][0x2d0] ;  /* 0x0000b40044007a20 */ /* 0x004fe20000410000 */
[----:B----4-:R-:W-:-:S04]  /*53e0*/  F2FP.BF16.PACK_AB R10, R201, R136 ;  /* 0x00000088c90a723e */ /* 0x010fc800000010ff */
[----:B------:R-:W-:Y:S02]  /*53f0*/  FSEL R0, R0, RZ, P0 ;  /* 0x000000ff00007208 */ /* 0x000fe40000000000 */
[----:B------:R-:W-:-:S03]  /*5400*/  ISETP.GE.AND P0, PT, R214, R236, PT ;  /* 0x000000ecd600720c */ /* 0x000fc60003f06270 */
[----:B------:R-:W-:-:S04]  /*5410*/  FFMA.FTZ R3, R11, c[0x0][0x2d0], -R0 ;  /* 0x0000b4000b037a23 */ /* 0x000fc80000010800 */
[----:B------:R2:W-:Y:S02]  /*5420*/  MUFU.EX2 R58, R3 ;  /* 0x00000003003a7308 */ /* 0x0005e40000000800 */
[----:B--2---:R-:W-:-:S06]  /*5430*/  FFMA.FTZ R3, R16, c[0x0][0x2d0], -R0 ;  /* 0x0000b40010037a23 */ /* 0x004fcc0000010800 */
[----:B------:R2:W4:Y:S02]  /*5440*/  MUFU.EX2 R56, R3 ;  /* 0x0000000300387308 */ /* 0x0005240000000800 */
[----:B--2---:R-:W-:Y:S01]  /*5450*/  FFMA.FTZ R3, R17, c[0x0][0x2d0], -R0 ;  /* 0x0000b40011037a23 */ /* 0x004fe20000010800 */
[----:B----4-:R-:W-:Y:S01]  /*5460*/  F2FP.BF16.PACK_AB R9, R56, R58 ;  /* 0x0000003a3809723e */ /* 0x010fe200000010ff */
[----:B------:R-:W-:-:S04]  /*5470*/  FADD.FTZ R145, R58, R56 ;  /* 0x000000383a917221 */ /* 0x000fc80000010000 */
[----:B------:R2:W-:Y:S02]  /*5480*/  MUFU.EX2 R163, R3 ;  /* 0x0000000300a37308 */ /* 0x0005e40000000800 */
[----:B--2---:R-:W-:-:S06]  /*5490*/  FFMA.FTZ R3, R18, c[0x0][0x2d0], -R0 ;  /* 0x0000b40012037a23 */ /* 0x004fcc0000010800 */
[----:B------:R2:W4:Y:S02]  /*54a0*/  MUFU.EX2 R199, R3 ;  /* 0x0000000300c77308 */ /* 0x0005240000000800 */
[----:B--2---:R-:W-:Y:S01]  /*54b0*/  FFMA.FTZ R3, R19, c[0x0][0x2d0], -R2 ;  /* 0x0000b40013037a23 */ /* 0x004fe20000010802 */
[----:B----4-:R-:W-:-:S05]  /*54c0*/  F2FP.BF16.PACK_AB R11, R199, R163 ;  /* 0x000000a3c70b723e */ /* 0x010fca00000010ff */
[----:B------:R2:W-:Y:S02]  /*54d0*/  MUFU.EX2 R223, R3 ;  /* 0x0000000300df7308 */ /* 0x0005e40000000800 */
[C---:B-1----:R-:W-:Y:S08]  /*54e0*/  HMMA.16816.F32.BF16 R16, R8.reuse, R6, RZ ;  /* 0x000000060810723c */ /* 0x042ff000000418ff */
[----:B---3--:R-:W-:Y:S01]  /*54f0*/  HMMA.16816.F32.BF16 R36, R8, R12, RZ ;  /* 0x0000000c0824723c */ /* 0x008fe200000418ff */
[----:B--2---:R-:W-:-:S04]  /*5500*/  FFMA.FTZ R3, R20, c[0x0][0x2d0], -R2 ;  /* 0x0000b40014037a23 */ /* 0x004fc80000010802 */
[----:B------:R1:W2:Y:S03]  /*5510*/  MUFU.EX2 R226, R3 ;  /* 0x0000000300e27308 */ /* 0x0002a60000000800 */
[C---:B------:R-:W-:Y:S08]  /*5520*/  HMMA.16816.F32.BF16 R24, R8.reuse, R14, RZ ;  /* 0x0000000e0818723c */ /* 0x040ff000000418ff */
[----:B------:R-:W-:Y:S01]  /*5530*/  HMMA.16816.F32.BF16 R12, R8, R44, RZ ;  /* 0x0000002c080c723c */ /* 0x000fe200000418ff */
[----:B-1----:R-:W-:Y:S01]  /*5540*/  FFMA.FTZ R3, R21, c[0x0][0x2d0], -R0 ;  /* 0x0000b40015037a23 */ /* 0x002fe20000010800 */
[----:B--2---:R-:W-:-:S03]  /*5550*/  F2FP.BF16.PACK_AB R6, R226, R223 ;  /* 0x000000dfe206723e */ /* 0x004fc600000010ff */
[----:B------:R1:W-:Y:S02]  /*5560*/  MUFU.EX2 R221, R3 ;  /* 0x0000000300dd7308 */ /* 0x0003e40000000800 */
[----:B-1----:R-:W-:-:S06]  /*5570*/  FFMA.FTZ R3, R22, c[0x0][0x2d0], -R0 ;  /* 0x0000b40016037a23 */ /* 0x002fcc0000010800 */
[----:B------:R1:W2:Y:S02]  /*5580*/  MUFU.EX2 R220, R3 ;  /* 0x0000000300dc7308 */ /* 0x0002a40000000800 */
[----:B-1----:R-:W-:Y:S02]  /*5590*/  FFMA.FTZ R3, R23, c[0x0][0x2d0], -R0 ;  /* 0x0000b40017037a23 */ /* 0x002fe40000010800 */
[----:B------:R-:W-:Y:S04]  /*55a0*/  HMMA.16816.F32.BF16 R20, R8, R4, RZ ;  /* 0x000000040814723c */ /* 0x000fe800000418ff */
[----:B------:R1:W-:Y:S03]  /*55b0*/  MUFU.EX2 R224, R3 ;  /* 0x0000000300e07308 */ /* 0x0003e60000000800 */
[----:B------:R-:W-:-:S02]  /*55c0*/  F2FP.BF16.PACK_AB R4, R225, R202 ;  /* 0x000000cae104723e */ /* 0x000fc400000010ff */
[----:B--2---:R-:W-:Y:S01]  /*55d0*/  F2FP.BF16.PACK_AB R5, R220, R221 ;  /* 0x000000dddc05723e */ /* 0x004fe200000010ff */
[----:B-1----:R-:W-:Y:S02]  /*55e0*/  FFMA.FTZ R3, R40, c[0x0][0x2d0], -R0 ;  /* 0x0000b40028037a23 */ /* 0x002fe40000010800 */
[----:B------:R-:W1:Y:S02]  /*55f0*/  LDSM.16.MT88.4 R40, [R194] ;  /* 0x00000000c228783b */ /* 0x000e640000004200 */
[----:B------:R-:W2:Y:S02]  /*5600*/  MUFU.EX2 R222, R3 ;  /* 0x0000000300de7308 */ /* 0x000ea40000000800 */
[----:B--2---:R-:W-:Y:S01]  /*5610*/  F2FP.BF16.PACK_AB R7, R222, R224 ;  /* 0x000000e0de07723e */ /* 0x004fe200000010ff */
[----:B------:R-:W-:-:S04]  /*5620*/  FADD.FTZ R3, R59, R57 ;  /* 0x000000393b037221 */ /* 0x000fc80000010000 */
[----:B------:R-:W-:-:S03]  /*5630*/  FADD.FTZ R136, R136, R3 ;  /* 0x0000000388887221 */ /* 0x000fc60000010000 */
[----:B------:R-:W-:Y:S01]  /*5640*/  HMMA.16816.F32.BF16 R112, R4, R28, R20 ;  /* 0x0000001c0470723c */ /* 0x000fe20000041814 */
[----:B------:R-:W-:-:S04]  /*5650*/  FFMA.FTZ R3, R92, c[0x0][0x2d0], -R2 ;  /* 0x0000b4005c037a23 */ /* 0x000fc80000010802 */
[----:B------:R2:W-:Y:S03]  /*5660*/  MUFU.EX2 R162, R3 ;  /* 0x0000000300a27308 */ /* 0x0005e60000000800 */
[C---:B------:R-:W-:Y:S01]  /*5670*/  HMMA.16816.F32.BF16 R88, R4.reuse, R30, R16 ;  /* 0x0000001e0458723c */ /* 0x040fe20000041810 */
[----:B------:R-:W3:Y:S07]  /*5680*/  LDSM.16.MT88.4 R28, [R192+0x800] ;  /* 0x00080000c01c783b */ /* 0x000eee0000004200 */
[----:B------:R-:W-:Y:S01]  /*5690*/  HMMA.16816.F32.BF16 R116, R4, R32, R36 ;  /* 0x000000200474723c */ /* 0x000fe20000041824 */
[----:B------:R-:W-:Y:S01]  /*56a0*/  LDSM.16.MT88.4 R36, [R191+0x3800] ;  /* 0x00380000bf24783b */ /* 0x000fe20000004200 */
[----:B--2---:R-:W-:-:S06]  /*56b0*/  FFMA.FTZ R3, R93, c[0x0][0x2d0], -R2 ;  /* 0x0000b4005d037a23 */ /* 0x004fcc0000010802 */
[----:B------:R-:W-:Y:S01]  /*56c0*/  HMMA.16816.F32.BF16 R96, R4, R34, R24 ;  /* 0x000000220460723c */ /* 0x000fe20000041818 */
[----:B------:R-:W2:Y:S01]  /*56d0*/  LDSM.16.MT88.4 R32, [R189+0x4000] ;  /* 0x00400000bd20783b */ /* 0x000ea20000004200 */
[----:B------:R4:W5:Y:S06]  /*56e0*/  MUFU.EX2 R210, R3 ;  /* 0x0000000300d27308 */ /* 0x00096c0000000800 */
[----:B-1----:R-:W-:Y:S08]  /*56f0*/  HMMA.16816.F32.BF16 R20, R8, R40, RZ ;  /* 0x000000280814723c */ /* 0x002ff000000418ff */
[----:B------:R-:W-:Y:S01]  /*5700*/  HMMA.16816.F32.BF16 R108, R4, R48, R12 ;  /* 0x00000030046c723c */ /* 0x000fe2000004180c */
[----:B----4-:R-:W-:-:S04]  /*5710*/  FFMA.FTZ R3, R94, c[0x0][0x2d0], -R2 ;  /* 0x0000b4005e037a23 */ /* 0x010fc80000010802 */
[----:B------:R1:W-:Y:S03]  /*5720*/  MUFU.EX2 R211, R3 ;  /* 0x0000000300d37308 */ /* 0x0003e60000000800 */
[----:B------:R-:W-:Y:S08]  /*5730*/  HMMA.16816.F32.BF16 R12, R8, R52, RZ ;  /* 0x00000034080c723c */ /* 0x000ff000000418ff */
[----:B---3--:R-:W-:Y:S01]  /*5740*/  HMMA.16816.F32.BF16 R84, R4, R28, R20 ;  /* 0x0000001c0454723c */ /* 0x008fe20000041814 */
[----:B------:R-:W3:Y:S01]  /*5750*/  LDSM.16.MT88.4 R20, [R191+0x4000] ;  /* 0x00400000bf14783b */ /* 0x000ee20000004200 */
[----:B-1----:R-:W-:-:S06]  /*5760*/  FFMA.FTZ R3, R70, c[0x0][0x2d0], -R2 ;  /* 0x0000b40046037a23 */ /* 0x002fcc0000010802 */
[C---:B------:R-:W-:Y:S01]  /*5770*/  HMMA.16816.F32.BF16 R16, R8.reuse, R42, RZ ;  /* 0x0000002a0810723c */ /* 0x040fe200000418ff */
[----:B------:R1:W4:Y:S07]  /*5780*/  MUFU.EX2 R219, R3 ;  /* 0x0000000300db7308 */ /* 0x00032e0000000800 */
[----:B------:R-:W-:Y:S08]  /*5790*/  HMMA.16816.F32.BF16 R24, R8, R46, RZ ;  /* 0x0000002e0818723c */ /* 0x000ff000000418ff */
[----:B--2---:R-:W-:Y:S01]  /*57a0*/  HMMA.16816.F32.BF16 R104, R4, R32, R12 ;  /* 0x000000200468723c */ /* 0x004fe2000004180c */
[----:B-1----:R-:W-:-:S04]  /*57b0*/  FFMA.FTZ R3, R95, c[0x0][0x2d0], -R0 ;  /* 0x0000b4005f037a23 */ /* 0x002fc80000010800 */
[----:B------:R1:W-:Y:S03]  /*57c0*/  MUFU.EX2 R208, R3 ;  /* 0x0000000300d07308 */ /* 0x0003e60000000800 */
[----:B------:R-:W-:Y:S08]  /*57d0*/  HMMA.16816.F32.BF16 R12, R8, R36, RZ ;  /* 0x00000024080c723c */ /* 0x000ff000000418ff */
[----:B------:R-:W-:Y:S01]  /*57e0*/  HMMA.16816.F32.BF16 R76, R4, R30, R16 ;  /* 0x0000001e044c723c */ /* 0x000fe20000041810 */
[----:B-1----:R-:W-:-:S07]  /*57f0*/  FFMA.FTZ R3, R101, c[0x0][0x2d0], -R0 ;  /* 0x0000b40065037a23 */ /* 0x002fce0000010800 */
[----:B------:R-:W-:Y:S01]  /*5800*/  HMMA.16816.F32.BF16 R80, R4, R50, R24 ;  /* 0x000000320450723c */ /* 0x000fe20000041818 */
[----:B------:R-:W1:Y:S01]  /*5810*/  LDSM.16.MT88.4 R24, [R190+0x3800] ;  /* 0x00380000be18783b */ /* 0x000e620000004200 */
[----:B------:R2:W1:Y:S06]  /*5820*/  MUFU.EX2 R209, R3 ;  /* 0x0000000300d17308 */ /* 0x00046c0000000800 */
[----:B------:R-:W-:Y:S08]  /*5830*/  HMMA.16816.F32.BF16 R16, R8, R54, RZ ;  /* 0x000000360810723c */ /* 0x000ff000000418ff */
[----:B---3--:R-:W-:Y:S01]  /*5840*/  HMMA.16816.F32.BF16 R64, R4, R20, R12 ;  /* 0x000000140440723c */ /* 0x008fe2000004180c */
[----:B--2---:R-:W-:-:S04]  /*5850*/  FFMA.FTZ R3, R102, c[0x0][0x2d0], -R0 ;  /* 0x0000b40066037a23 */ /* 0x004fc80000010800 */
[----:B------:R2:W-:Y:S03]  /*5860*/  MUFU.EX2 R215, R3 ;  /* 0x0000000300d77308 */ /* 0x0005e60000000800 */
[----:B------:R-:W-:Y:S08]  /*5870*/  HMMA.16816.F32.BF16 R12, R8, R38, RZ ;  /* 0x00000026080c723c */ /* 0x000ff000000418ff */
[----:B------:R-:W-:Y:S01]  /*5880*/  HMMA.16816.F32.BF16 R72, R4, R34, R16 ;  /* 0x000000220448723c */ /* 0x000fe20000041810 */
[----:B------:R-:W3:Y:S01]  /*5890*/  LDSM.16.MT88.4 R16, [R190+0x4000] ;  /* 0x00400000be10783b */ /* 0x000ee20000004200 */
[----:B--2---:R-:W-:-:S04]  /*58a0*/  FFMA.FTZ R3, R100, c[0x0][0x2d0], -R0 ;  /* 0x0000b40064037a23 */ /* 0x004fc80000010800 */
[----:B------:R2:W2:Y:S10]  /*58b0*/  MUFU.EX2 R228, R3 ;  /* 0x0000000300e47308 */ /* 0x0004b40000000800 */
[----:B------:R-:W-:Y:S08]  /*58c0*/  HMMA.16816.F32.BF16 R60, R4, R22, R12 ;  /* 0x00000016043c723c */ /* 0x000ff0000004180c */
[----:B-1----:R-:W-:Y:S01]  /*58d0*/  HMMA.16816.F32.BF16 R12, R8, R24, RZ ;  /* 0x00000018080c723c */ /* 0x002fe200000418ff */
[----:B--2---:R-:W-:-:S04]  /*58e0*/  FFMA.FTZ R3, R123, c[0x0][0x2d0], -R2 ;  /* 0x0000b4007b037a23 */ /* 0x004fc80000010802 */
[----:B------:R1:W-:Y:S02]  /*58f0*/  MUFU.EX2 R123, R3 ;  /* 0x00000003007b7308 */ /* 0x0003e40000000800 */
[--C-:B-1----:R-:W-:Y:S11]  /*5900*/  FFMA.FTZ R3, R122, c[0x0][0x2d0], -R2.reuse ;  /* 0x0000b4007a037a23 */ /* 0x102ff60000010802 */
[----:B------:R-:W-:Y:S06]  /*5910*/  @!UPT UIADD3 URZ, URZ, URZ, URZ ;  /* 0x0000003f3f3ff290 */ /* 0x000fec000fffe03f */
[----:B---3--:R-:W-:Y:S01]  /*5920*/  HMMA.16816.F32.BF16 R56, R4, R16, R12 ;  /* 0x000000100438723c */ /* 0x008fe2000004180c */
[----:B------:R1:W-:Y:S07]  /*5930*/  MUFU.EX2 R122, R3 ;  /* 0x00000003007a7308 */ /* 0x0003ee0000000800 */
[----:B------:R-:W-:Y:S01]  /*5940*/  HMMA.16816.F32.BF16 R12, R8, R26, RZ ;  /* 0x0000001a080c723c */ /* 0x000fe200000418ff */
[----:B-1----:R-:W-:-:S04]  /*5950*/  FFMA.FTZ R3, R121, c[0x0][0x2d0], -R2 ;  /* 0x0000b40079037a23 */ /* 0x002fc80000010802 */
[----:B------:R1:W-:Y:S11]  /*5960*/  MUFU.EX2 R217, R3 ;  /* 0x0000000300d97308 */ /* 0x0003f60000000800 */
[----:B------:R-:W-:Y:S08]  /*5970*/  @!UPT UIADD3 URZ, URZ, URZ, URZ ;  /* 0x0000003f3f3ff290 */ /* 0x000ff0000fffe03f */
[----:B------:R-:W-:Y:S01]  /*5980*/  HMMA.16816.F32.BF16 R52, R4, R18, R12 ;  /* 0x000000120434723c */ /* 0x000fe2000004180c */
[----:B------:R-:W2:Y:S01]  /*5990*/  LDSM.16.MT88.4 R12, [R192+0x3800] ;  /* 0x00380000c00c783b */ /* 0x000ea20000004200 */
[----:B-1----:R-:W-:-:S04]  /*59a0*/  FFMA.FTZ R3, R120, c[0x0][0x2d0], -R2 ;  /* 0x0000b40078037a23 */ /* 0x002fc80000010802 */
[----:B------:R1:W3:Y:S02]  /*59b0*/  MUFU.EX2 R218, R3 ;  /* 0x0000000300da7308 */ /* 0x0002e40000000800 */
[----:B-1----:R-:W-:-:S06]  /*59c0*/  FFMA.FTZ R3, R127, c[0x0][0x2d0], -R0 ;  /* 0x0000b4007f037a23 */ /* 0x002fcc0000010800 */
[----:B------:R1:W-:Y:S01]  /*59d0*/  MUFU.EX2 R216, R3 ;  /* 0x0000000300d87308 */ /* 0x0003e20000000800 */
[----:B--2---:R-:W-:Y:S01]  /*59e0*/  HMMA.16816.F32.BF16 R16, R8, R12, RZ ;  /* 0x0000000c0810723c */ /* 0x004fe200000418ff */
[----:B-1----:R-:W-:-:S07]  /*59f0*/  FFMA.FTZ R3, R126, c[0x0][0x2d0], -R0 ;  /* 0x0000b4007e037a23 */ /* 0x002fce0000010800 */
[----:B------:R-:W-:Y:S01]  /*5a00*/  HMMA.16816.F32.BF16 R8, R8, R14, RZ ;  /* 0x0000000e0808723c */ /* 0x000fe200000418ff */
[----:B------:R-:W1:Y:S01]  /*5a10*/  LDSM.16.MT88.4 R12, [R192+0x4000] ;  /* 0x00400000c00c783b */ /* 0x000e620000004200 */
[----:B------:R2:W-:Y:S02]  /*5a20*/  MUFU.EX2 R212, R3 ;  /* 0x0000000300d47308 */ /* 0x0005e40000000800 */
[----:B--2---:R-:W-:-:S06]  /*5a30*/  FFMA.FTZ R3, R125, c[0x0][0x2d0], -R0 ;  /* 0x0000b4007d037a23 */ /* 0x004fcc0000010800 */
[----:B------:R2:W-:Y:S02]  /*5a40*/  MUFU.EX2 R213, R3 ;  /* 0x0000000300d57308 */ /* 0x0005e40000000800 */
[----:B--2---:R-:W-:-:S04]  /*5a50*/  FFMA.FTZ R3, R124, c[0x0][0x2d0], -R0 ;  /* 0x0000b4007c037a23 */ /* 0x004fc80000010800 */
[C---:B-1----:R-:W-:Y:S02]  /*5a60*/  HMMA.16816.F32.BF16 R48, R4.reuse, R12, R16 ;  /* 0x0000000c0430723c */ /* 0x042fe40000041810 */
[----:B------:R1:W2:Y:S06]  /*5a70*/  MUFU.EX2 R227, R3 ;  /* 0x0000000300e37308 */ /* 0x0002ac0000000800 */
[----:B------:R-:W-:Y:S01]  /*5a80*/  HMMA.16816.F32.BF16 R12, R4, R14, R8 ;  /* 0x0000000e040c723c */ /* 0x000fe20000041808 */
[----:B------:R-:W2:Y:S06]  /*5a90*/  LDSM.16.MT88.4 R8, [R189+0x1000] ;  /* 0x00100000bd08783b */ /* 0x000eac0000004200 */
[----:B-----5:R-:W-:-:S02]  /*5aa0*/  F2FP.BF16.PACK_AB R4, R210, R162 ;  /* 0x000000a2d204723e */ /* 0x020fc400000010ff */
[----:B----4-:R-:W-:Y:S01]  /*5ab0*/  F2FP.BF16.PACK_AB R6, R219, R211 ;  /* 0x000000d3db06723e */ /* 0x010fe200000010ff */
[----:B-1----:R-:W-:Y:S01]  /*5ac0*/  FFMA.FTZ R3, R141, c[0x0][0x2d0], -R2 ;  /* 0x0000b4008d037a23 */ /* 0x002fe20000010802 */
[----:B------:R-:W-:Y:S02]  /*5ad0*/  F2FP.BF16.PACK_AB R5, R209, R208 ;  /* 0x000000d0d105723e */ /* 0x000fe400000010ff */
[----:B------:R-:W-:-:S07]  /*5ae0*/  F2FP.BF16.PACK_AB R7, R228, R215 ;  /* 0x000000d7e407723e */ /* 0x000fce00000010ff */
[C---:B--2---:R-:W-:Y:S08]  /*5af0*/  HMMA.16816.F32.BF16 R44, R4.reuse, R8, R116 ;  /* 0x00000008042c723c */ /* 0x044ff00000041874 */
        /* <DEDUP_REMOVED lines=23> */
[----:B------:R-:W-:Y:S01]  /*5c70*/  FADD.FTZ R4, R201, R136 ;  /* 0x00000088c9047221 */ /* 0x000fe20000010000 */
[----:B---3--:R-:W-:Y:S01]  /*5c80*/  F2FP.BF16.PACK_AB R6, R218, R217 ;  /* 0x000000d9da06723e */ /* 0x008fe200000010ff */
[----:B------:R-:W-:Y:S01]  /*5c90*/  FADD.FTZ R5, R163, R145 ;  /* 0x00000091a3057221 */ /* 0x000fe20000010000 */
[----:B------:R-:W-:Y:S01]  /*5ca0*/  F2FP.BF16.PACK_AB R7, R227, R213 ;  /* 0x000000d5e307723e */ /* 0x000fe200000010ff */
[----:B------:R-:W-:Y:S01]  /*5cb0*/  FADD.FTZ R70, R202, R4 ;  /* 0x00000004ca467221 */ /* 0x000fe20000010000 */
[----:B------:R-:W-:Y:S01]  /*5cc0*/  F2FP.BF16.PACK_AB R4, R122, R123 ;  /* 0x0000007b7a04723e */ /* 0x000fe200000010ff */
[----:B------:R-:W-:Y:S01]  /*5cd0*/  FADD.FTZ R116, R199, R5 ;  /* 0x00000005c7747221 */ /* 0x000fe20000010000 */
[----:B------:R-:W-:Y:S01]  /*5ce0*/  F2FP.BF16.PACK_AB R5, R212, R216 ;  /* 0x000000d8d405723e */ /* 0x000fe200000010ff */
[----:B------:R2:W-:Y:S02]  /*5cf0*/  MUFU.EX2 R199, R3 ;  /* 0x0000000300c77308 */ /* 0x0005e40000000800 */
[----:B--2---:R-:W-:-:S06]  /*5d00*/  FFMA.FTZ R3, R139, c[0x0][0x2d0], -R2 ;  /* 0x0000b4008b037a23 */ /* 0x004fcc0000010802 */
[----:B------:R2:W-:Y:S01]  /*5d10*/  MUFU.EX2 R202, R3 ;  /* 0x0000000300ca7308 */ /* 0x0005e20000000800 */
[C---:B-1----:R-:W-:Y:S08]  /*5d20*/  HMMA.16816.F32.BF16 R112, R4.reuse, R8, R44 ;  /* 0x000000080470723c */ /* 0x042ff0000004182c */
[----:B------:R-:W-:Y:S01]  /*5d30*/  HMMA.16816.F32.BF16 R108, R4, R10, R28 ;  /* 0x0000000a046c723c */ /* 0x000fe2000004181c */
[----:B------:R-:W1:Y:S01]  /*5d40*/  LDSM.16.MT88.4 R8, [R191+0x1800] ;  /* 0x00180000bf08783b */ /* 0x000e620000004200 */
[----:B--2---:R-:W-:-:S04]  /*5d50*/  FFMA.FTZ R3, R138, c[0x0][0x2d0], -R2 ;  /* 0x0000b4008a037a23 */ /* 0x004fc80000010802 */
[----:B------:R2:W-:Y:S02]  /*5d60*/  MUFU.EX2 R201, R3 ;  /* 0x0000000300c97308 */ /* 0x0005e40000000800 */
[----:B--2---:R-:W-:-:S06]  /*5d70*/  FFMA.FTZ R3, R137, c[0x0][0x2d0], -R2 ;  /* 0x0000b40089037a23 */ /* 0x004fcc0000010802 */
[----:B------:R2:W3:Y:S01]  /*5d80*/  MUFU.EX2 R207, R3 ;  /* 0x0000000300cf7308 */ /* 0x0004e20000000800 */
[----:B-1----:R-:W-:Y:S01]  /*5d90*/  HMMA.16816.F32.BF16 R76, R4, R8, R40 ;  /* 0x00000008044c723c */ /* 0x002fe20000041828 */
[----:B--2---:R-:W-:-:S06]  /*5da0*/  FFMA.FTZ R3, R143, c[0x0][0x2d0], -R0 ;  /* 0x0000b4008f037a23 */ /* 0x004fcc0000010800 */
[----:B------:R1:W-:Y:S01]  /*5db0*/  MUFU.EX2 R145, R3 ;  /* 0x0000000300917308 */ /* 0x0003e20000000800 */
[----:B------:R-:W-:Y:S01]  /*5dc0*/  HMMA.16816.F32.BF16 R64, R4, R10, R24 ;  /* 0x0000000a0440723c */ /* 0x000fe20000041818 */
[----:B------:R-:W2:Y:S01]  /*5dd0*/  LDSM.16.MT88.4 R8, [R190+0x1800] ;  /* 0x00180000be08783b */ /* 0x000ea20000004200 */
[----:B-1----:R-:W-:-:S06]  /*5de0*/  FADD.FTZ R3, R225, R70 ;  /* 0x00000046e1037221 */ /* 0x002fcc0000010000 */
[C---:B--2---:R-:W-:Y:S08]  /*5df0*/  HMMA.16816.F32.BF16 R72, R4.reuse, R8, R36 ;  /* 0x000000080448723c */ /* 0x044ff00000041824 */
[C---:B------:R-:W-:Y:S01]  /*5e00*/  HMMA.16816.F32.BF16 R60, R4.reuse, R10, R20 ;  /* 0x0000000a043c723c */ /* 0x040fe20000041814 */
[----:B------:R-:W1:Y:S07]  /*5e10*/  LDSM.16.MT88.4 R8, [R192+0x1800] ;  /* 0x00180000c008783b */ /* 0x000e6e0000004200 */
[C---:B-1----:R-:W-:Y:S08]  /*5e20*/  HMMA.16816.F32.BF16 R56, R4.reuse, R8, R32 ;  /* 0x000000080438723c */ /* 0x042ff00000041820 */
[C---:B------:R-:W-:Y:S01]  /*5e30*/  HMMA.16816.F32.BF16 R28, R4.reuse, R10, R16 ;  /* 0x0000000a041c723c */ /* 0x040fe20000041810 */
[----:B------:R-:W1:Y:S07]  /*5e40*/  LDSM.16.MT88.4 R8, [R189+0x5000] ;  /* 0x00500000bd08783b */ /* 0x000e6e0000004200 */
[C---:B-1----:R-:W-:Y:S01]  /*5e50*/  HMMA.16816.F32.BF16 R52, R4.reuse, R8, R104 ;  /* 0x000000080434723c */ /* 0x042fe20000041868 */
[----:B------:R-:W-:Y:S07]  /*5e60*/  LDSM.16.MT88.4 R104, [R190+0x3000] ;  /* 0x00300000be68783b */ /* 0x000fee0000004200 */
[C---:B------:R-:W-:Y:S01]  /*5e70*/  HMMA.16816.F32.BF16 R44, R4.reuse, R10, R88 ;  /* 0x0000000a042c723c */ /* 0x040fe20000041858 */
[----:B------:R-:W1:Y:S04]  /*5e80*/  LDSM.16.MT88.4 R8, [R191+0x5000] ;  /* 0x00500000bf08783b */ /* 0x000e680000004200 */
[----:B------:R-:W-:Y:S03]  /*5e90*/  LDSM.16.MT88.4 R88, [R189+0x6800] ;  /* 0x00680000bd58783b */ /* 0x000fe60000004200 */
[C---:B-1----:R-:W-:Y:S08]  /*5ea0*/  HMMA.16816.F32.BF16 R36, R4.reuse, R8, R100 ;  /* 0x000000080424723c */ /* 0x042ff00000041864 */
[C---:B------:R-:W-:Y:S01]  /*5eb0*/  HMMA.16816.F32.BF16 R24, R4.reuse, R10, R84 ;  /* 0x0000000a0418723c */ /* 0x040fe20000041854 */
[----:B------:R-:W1:Y:S07]  /*5ec0*/  LDSM.16.MT88.4 R8, [R190+0x5000] ;  /* 0x00500000be08783b */ /* 0x000e6e0000004200 */
[C---:B-1----:R-:W-:Y:S01]  /*5ed0*/  HMMA.16816.F32.BF16 R48, R4.reuse, R8, R96 ;  /* 0x000000080430723c */ /* 0x042fe20000041860 */
[----:B------:R-:W-:Y:S07]  /*5ee0*/  LDSM.16.MT88.4 R96, [R192+0x3000] ;  /* 0x00300000c060783b */ /* 0x000fee0000004200 */
[C---:B------:R-:W-:Y:S01]  /*5ef0*/  HMMA.16816.F32.BF16 R40, R4.reuse, R10, R80 ;  /* 0x0000000a0428723c */ /* 0x040fe20000041850 */
[----:B------:R-:W1:Y:S07]  /*5f00*/  LDSM.16.MT88.4 R8, [R192+0x5000] ;  /* 0x00500000c008783b */ /* 0x000e6e0000004200 */
[C---:B-1----:R-:W-:Y:S08]  /*5f10*/  HMMA.16816.F32.BF16 R32, R4.reuse, R8, R92 ;  /* 0x000000080420723c */ /* 0x042ff0000004185c */
[----:B------:R-:W-:Y:S01]  /*5f20*/  HMMA.16816.F32.BF16 R20, R4, R10, R12 ;  /* 0x0000000a0414723c */ /* 0x000fe2000004180c */
[----:B------:R-:W1:Y:S04]  /*5f30*/  LDSM.16.MT88.4 R12, [R189+0x2000] ;  /* 0x00200000bd0c783b */ /* 0x000e680000004200 */
[----:B------:R-:W2:Y:S02]  /*5f40*/  LDSM.16.MT88.4 R8, [R191+0x2000] ;  /* 0x00200000bf08783b */ /* 0x000ea40000004200 */
[----:B------:R-:W-:Y:S01]  /*5f50*/  FFMA.FTZ R4, R142, c[0x0][0x2d0], -R0 ;  /* 0x0000b4008e047a23 */ /* 0x000fe20000010800 */
[----:B---3--:R-:W-:Y:S01]  /*5f60*/  F2FP.BF16.PACK_AB R6, R207, R201 ;  /* 0x000000c9cf06723e */ /* 0x008fe200000010ff */
[----:B------:R-:W-:-:S02]  /*5f70*/  FADD.FTZ R5, R221, R116 ;  /* 0x00000074dd057221 */ /* 0x000fc40000010000 */
[----:B------:R3:W-:Y:S02]  /*5f80*/  MUFU.EX2 R163, R4 ;  /* 0x0000000400a37308 */ /* 0x0007e40000000800 */
[----:B------:R-:W-:Y:S02]  /*5f90*/  FADD.FTZ R5, R220, R5 ;  /* 0x00000005dc057221 */ /* 0x000fe40000010000 */
[----:B---3--:R-:W-:Y:S02]  /*5fa0*/  FADD.FTZ R4, R223, R3 ;  /* 0x00000003df047221 */ /* 0x008fe40000010000 */
[----:B------:R-:W-:-:S04]  /*5fb0*/  FFMA.FTZ R3, R140, c[0x0][0x2d0], -R0 ;  /* 0x0000b4008c037a23 */ /* 0x000fc80000010800 */
[----:B------:R3:W-:Y:S02]  /*5fc0*/  MUFU.EX2 R143, R3 ;  /* 0x00000003008f7308 */ /* 0x0007e40000000800 */
[----:B---3--:R-:W-:-:S06]  /*5fd0*/  FFMA.FTZ R3, R144, c[0x0][0x2d0], -R0 ;  /* 0x0000b40090037a23 */ /* 0x008fcc0000010800 */
[----:B------:R3:W4:Y:S02]  /*5fe0*/  MUFU.EX2 R144, R3 ;  /* 0x0000000300907308 */ /* 0x0007240000000800 */
[----:B---3--:R-:W-:Y:S01]  /*5ff0*/  FADD.FTZ R3, R226, R4 ;  /* 0x00000004e2037221 */ /* 0x008fe20000010000 */
[----:B----4-:R-:W-:Y:S01]  /*6000*/  F2FP.BF16.PACK_AB R7, R144, R143 ;  /* 0x0000008f9007723e */ /* 0x010fe200000010ff */
[----:B------:R-:W-:Y:S01]  /*6010*/  FADD.FTZ R4, R224, R5 ;  /* 0x00000005e0047221 */ /* 0x000fe20000010000 */
[----:B------:R-:W-:Y:S01]  /*6020*/  F2FP.BF16.PACK_AB R5, R163, R145 ;  /* 0x00000091a305723e */ /* 0x000fe200000010ff */
[----:B------:R-:W-:Y:S02]  /*6030*/  FADD.FTZ R16, R162, R3 ;  /* 0x00000003a2107221 */ /* 0x000fe40000010000 */
[----:B------:R-:W-:Y:S01]  /*6040*/  FADD.FTZ R17, R222, R4 ;  /* 0x00000004de117221 */ /* 0x000fe20000010000 */
[----:B------:R-:W-:Y:S01]  /*6050*/  F2FP.BF16.PACK_AB R4, R202, R199 ;  /* 0x000000c7ca04723e */ /* 0x000fe200000010ff */
[----:B------:R-:W-:-:S04]  /*6060*/  FFMA.FTZ R3, R152, c[0x0][0x2d0], -R2 ;  /* 0x0000b40098037a23 */ /* 0x000fc80000010802 */
[----:B------:R3:W-:Y:S02]  /*6070*/  MUFU.EX2 R139, R3 ;  /* 0x00000003008b7308 */ /* 0x0007e40000000800 */
[C---:B-1----:R-:W-:Y:S08]  /*6080*/  HMMA.16816.F32.BF16 R112, R4.reuse, R12, R112 ;  /* 0x0000000c0470723c */ /* 0x042ff00000041870 */
[----:B------:R-:W-:Y:S01]  /*6090*/  HMMA.16816.F32.BF16 R108, R4, R14, R108 ;  /* 0x0000000e046c723c */ /* 0x000fe2000004186c */
[----:B------:R-:W1:Y:S01]  /*60a0*/  LDSM.16.MT88.4 R12, [R190+0x2000] ;  /* 0x00200000be0c783b */ /* 0x000e620000004200 */
[----:B---3--:R-:W-:-:S06]  /*60b0*/  FFMA.FTZ R3, R149, c[0x0][0x2d0], -R2 ;  /* 0x0000b40095037a23 */ /* 0x008fcc0000010802 */
[C---:B--2---:R-:W-:Y:S01]  /*60c0*/  HMMA.16816.F32.BF16 R116, R4.reuse, R8, R76 ;  /* 0x000000080474723c */ /* 0x044fe2000004184c */
[----:B------:R2:W-:Y:S07]  /*60d0*/  MUFU.EX2 R141, R3 ;  /* 0x00000003008d7308 */ /* 0x0005ee0000000800 */
[----:B------:R-:W-:Y:S01]  /*60e0*/  HMMA.16816.F32.BF16 R76, R4, R10, R64 ;  /* 0x0000000a044c723c */ /* 0x000fe20000041840 */
[----:B------:R-:W3:Y:S01]  /*60f0*/  LDSM.16.MT88.4 R8, [R192+0x2000] ;  /* 0x00200000c008783b */ /* 0x000ee20000004200 */
[----:B--2---:R-:W-:-:S04]  /*6100*/  FFMA.FTZ R3, R147, c[0x0][0x2d0], -R2 ;  /* 0x0000b40093037a23 */ /* 0x004fc80000010802 */
[----:B------:R2:W-:Y:S02]  /*6110*/  MUFU.EX2 R140, R3 ;  /* 0x00000003008c7308 */ /* 0x0005e40000000800 */
[----:B-1----:R-:W-:Y:S01]  /*6120*/  HMMA.16816.F32.BF16 R64, R4, R14, R60 ;  /* 0x0000000e0440723c */ /* 0x002fe2000004183c */
[----:B--2---:R-:W-:-:S07]  /*6130*/  FFMA.FTZ R3, R146, c[0x0][0x2d0], -R2 ;  /* 0x0000b40092037a23 */ /* 0x004fce0000010802 */
[C---:B------:R-:W-:Y:S01]  /*6140*/  HMMA.16816.F32.BF16 R72, R4.reuse, R12, R72 ;  /* 0x0000000c0448723c */ /* 0x040fe20000041848 */
[----:B------:R-:W1:Y:S01]  /*6150*/  LDSM.16.MT88.4 R12, [R189+0x5800] ;  /* 0x00580000bd0c783b */ /* 0x000e620000004200 */
[----:B------:R2:W-:Y:S06]  /*6160*/  MUFU.EX2 R142, R3 ;  /* 0x00000003008e7308 */ /* 0x0005ec0000000800 */
[C---:B---3--:R-:W-:Y:S08]  /*6170*/  HMMA.16816.F32.BF16 R100, R4.reuse, R8, R56 ;  /* 0x000000080464723c */ /* 0x048ff00000041838 */
[----:B------:R-:W-:Y:S01]  /*6180*/  HMMA.16816.F32.BF16 R60, R4, R10, R28 ;  /* 0x0000000a043c723c */ /* 0x000fe2000004181c */
[----:B------:R-:W3:Y:S01]  /*6190*/  LDSM.16.MT88.4 R8, [R191+0x5800] ;  /* 0x00580000bf08783b */ /* 0x000ee20000004200 */
[----:B--2---:R-:W-:-:S04]  /*61a0*/  FFMA.FTZ R3, R156, c[0x0][0x2d0], -R0 ;  /* 0x0000b4009c037a23 */ /* 0x004fc80000010800 */
[----:B------:R2:W-:Y:S02]  /*61b0*/  MUFU.EX2 R136, R3 ;  /* 0x0000000300887308 */ /* 0x0005e40000000800 */
[----:B--2---:R-:W-:Y:S01]  /*61c0*/  FADD.FTZ R3, R210, R16 ;  /* 0x00000010d2037221 */ /* 0x004fe20000010000 */
[----:B-1----:R-:W-:Y:S03]  /*61d0*/  HMMA.16816.F32.BF16 R92, R4, R12, R52 ;  /* 0x0000000c045c723c */ /* 0x002fe60000041834 */
[----:B------:R-:W-:-:S04]  /*61e0*/  FADD.FTZ R3, R211, R3 ;  /* 0x00000003d3037221 */ /* 0x000fc80000010000 */
[----:B------:R-:W-:Y:S01]  /*61f0*/  FADD.FTZ R3, R219, R3 ;  /* 0x00000003db037221 */ /* 0x000fe20000010000 */
[----:B------:R-:W-:Y:S01]  /*6200*/  HMMA.16816.F32.BF16 R84, R4, R14, R44 ;  /* 0x0000000e0454723c */ /* 0x000fe2000004182c */
[----:B------:R-:W1:Y:S02]  /*6210*/  LDSM.16.MT88.4 R12, [R190+0x5800] ;  /* 0x00580000be0c783b */ /* 0x000e640000004200 */
[----:B------:R-:W-:-:S04]  /*6220*/  FADD.FTZ R3, R123, R3 ;  /* 0x000000037b037221 */ /* 0x000fc80000010000 */
[----:B------:R-:W-:Y:S01]  /*6230*/  FADD.FTZ R3, R122, R3 ;  /* 0x000000037a037221 */ /* 0x000fe20000010000 */
[----:B---3--:R-:W-:Y:S01]  /*6240*/  HMMA.16816.F32.BF16 R80, R4, R8, R36 ;  /* 0x000000080450723c */ /* 0x008fe20000041824 */
[----:B------:R-:W-:Y:S02]  /*6250*/  LDSM.16.MT88.4 R120, [R189+0x3000] ;  /* 0x00300000bd78783b */ /* 0x000fe40000004200 */
[----:B------:R-:W-:-:S04]  /*6260*/  FADD.FTZ R3, R217, R3 ;  /* 0x00000003d9037221 */ /* 0x000fc80000010000 */
[----:B------:R-:W-:Y:S01]  /*6270*/  FADD.FTZ R3, R218, R3 ;  /* 0x00000003da037221 */ /* 0x000fe20000010000 */
[----:B------:R-:W-:Y:S01]  /*6280*/  HMMA.16816.F32.BF16 R56, R4, R10, R24 ;  /* 0x0000000a0438723c */ /* 0x000fe20000041818 */
[----:B------:R-:W2:Y:S06]  /*6290*/  LDSM.16.MT88.4 R8, [R192+0x5800] ;  /* 0x00580000c008783b */ /* 0x000eac0000004200 */
[--C-:B------:R-:W-:Y:S02]  /*62a0*/  FFMA.FTZ R27, R157, c[0x0][0x2d0], -R2.reuse ;  /* 0x0000b4009d1b7a23 */ /* 0x100fe40000010802 */
[----:B------:R-:W-:-:S02]  /*62b0*/  FFMA.FTZ R26, R155, c[0x0][0x2d0], -R2 ;  /* 0x0000b4009b1a7a23 */ /* 0x000fc40000010802 */
[--C-:B------:R-:W-:Y:S02]  /*62c0*/  FFMA.FTZ R25, R153, c[0x0][0x2d0], -R2.reuse ;  /* 0x0000b40099197a23 */ /* 0x100fe40000010802 */
[----:B------:R-:W-:Y:S01]  /*62d0*/  FFMA.FTZ R2, R150, c[0x0][0x2d0], -R2 ;  /* 0x0000b40096027a23 */ /* 0x000fe20000010802 */
[----:B------:R-:W-:Y:S08]  /*62e0*/  MUFU.EX2 R27, R27 ;  /* 0x0000001b001b7308 */ /* 0x000ff00000000800 */
[----:B------:R-:W-:Y:S01]  /*62f0*/  MUFU.EX2 R26, R26 ;  /* 0x0000001a001a7308 */ /* 0x000fe20000000800 */
[C---:B-1----:R-:W-:Y:S07]  /*6300*/  HMMA.16816.F32.BF16 R48, R4.reuse, R12, R48 ;  /* 0x0000000c0430723c */ /* 0x042fee0000041830 */
[----:B------:R-:W-:Y:S01]  /*6310*/  MUFU.EX2 R25, R25 ;  /* 0x0000001900197308 */ /* 0x000fe20000000800 */
[C---:B------:R-:W-:Y:S01]  /*6320*/  HMMA.16816.F32.BF16 R40, R4.reuse, R14, R40 ;  /* 0x0000000e0428723c */ /* 0x040fe20000041828 */
[----:B------:R-:W-:Y:S07]  /*6330*/  LDSM.16.MT88.4 R12, [R190+0x2800] ;  /* 0x00280000be0c783b */ /* 0x000fee0000004200 */
[C---:B--2---:R-:W-:Y:S08]  /*6340*/  HMMA.16816.F32.BF16 R32, R4.reuse, R8, R32 ;  /* 0x000000080420723c */ /* 0x044ff00000041820 */
[----:B------:R-:W-:Y:S01]  /*6350*/  HMMA.16816.F32.BF16 R28, R4, R10, R20 ;  /* 0x0000000a041c723c */ /* 0x000fe20000041814 */
[----:B------:R-:W1:Y:S04]  /*6360*/  LDSM.16.MT88.4 R8, [R192+0x2800] ;  /* 0x00280000c008783b */ /* 0x000e680000004200 */
[----:B------:R-:W2:Y:S02]  /*6370*/  LDSM.16.MT88.4 R20, [R189+0x2800] ;  /* 0x00280000bd14783b */ /* 0x000ea40000004200 */
[----:B------:R-:W-:-:S02]  /*6380*/  FADD.FTZ R5, R208, R17 ;  /* 0x00000011d0057221 */ /* 0x000fc40000010000 */
[----:B------:R-:W3:Y:S01]  /*6390*/  LDSM.16.MT88.4 R16, [R191+0x2800] ;  /* 0x00280000bf10783b */ /* 0x000ee20000004200 */
[--C-:B------:R-:W-:Y:S02]  /*63a0*/  FFMA.FTZ R4, R154, c[0x0][0x2d0], -R0.reuse ;  /* 0x0000b4009a047a23 */ /* 0x100fe40000010800 */
[----:B------:R-:W-:Y:S02]  /*63b0*/  FFMA.FTZ R6, R151, c[0x0][0x2d0], -R0 ;  /* 0x0000b40097067a23 */ /* 0x000fe40000010800 */
[----:B------:R4:W5:Y:S01]  /*63c0*/  MUFU.EX2 R137, R4 ;  /* 0x0000000400897308 */ /* 0x0009620000000800 */
[----:B------:R-:W-:-:S04]  /*63d0*/  FADD.FTZ R5, R209, R5 ;  /* 0x00000005d1057221 */ /* 0x000fc80000010000 */
[----:B------:R-:W-:-:S03]  /*63e0*/  FADD.FTZ R24, R215, R5 ;  /* 0x00000005d7187221 */ /* 0x000fc60000010000 */
[----:B------:R1:W-:Y:S01]  /*63f0*/  MUFU.EX2 R70, R6 ;  /* 0x0000000600467308 */ /* 0x0003e20000000800 */
[----:B----4-:R-:W-:Y:S01]  /*6400*/  FFMA.FTZ R4, R148, c[0x0][0x2d0], -R0 ;  /* 0x0000b40094047a23 */ /* 0x010fe20000010800 */
[----:B-----5:R-:W-:-:S06]  /*6410*/  F2FP.BF16.PACK_AB R5, R137, R136 ;  /* 0x000000888905723e */ /* 0x020fcc00000010ff */
[----:B------:R4:W-:Y:S01]  /*6420*/  MUFU.EX2 R215, R2 ;  /* 0x0000000200d77308 */ /* 0x0009e20000000800 */
[----:B-1----:R-:W-:-:S07]  /*6430*/  F2FP.BF16.PACK_AB R6, R142, R140 ;  /* 0x0000008c8e06723e */ /* 0x002fce00000010ff */
[----:B------:R1:W5:Y:S01]  /*6440*/  MUFU.EX2 R138, R4 ;  /* 0x00000004008a7308 */ /* 0x0003620000000800 */
[----:B----4-:R-:W-:Y:S01]  /*6450*/  FFMA.FTZ R2, R159, c[0x0][0x2d0], -R0 ;  /* 0x0000b4009f027a23 */ /* 0x010fe20000010800 */
[----:B-1----:R-:W-:Y:S02]  /*6460*/  F2FP.BF16.PACK_AB R4, R141, R139 ;  /* 0x0000008b8d04723e */ /* 0x002fe400000010ff */
[----:B-----5:R-:W-:-:S07]  /*6470*/  F2FP.BF16.PACK_AB R7, R138, R70 ;  /* 0x000000468a07723e */ /* 0x020fce00000010ff */
[C---:B------:R-:W-:Y:S08]  /*6480*/  HMMA.16816.F32.BF16 R100, R4.reuse, R8, R100 ;  /* 0x000000080464723c */ /* 0x040ff00000041864 */
[C---:B------:R-:W-:Y:S01]  /*6490*/  HMMA.16816.F32.BF16 R60, R4.reuse, R10, R60 ;  /* 0x0000000a043c723c */ /* 0x040fe2000004183c */
[----:B------:R-:W1:Y:S07]  /*64a0*/  LDSM.16.MT88.4 R8, [R192+0x6000] ;  /* 0x00600000c008783b */ /* 0x000e6e0000004200 */
[C---:B--2---:R-:W-:Y:S01]  /*64b0*/  HMMA.16816.F32.BF16 R124, R4.reuse, R20, R112 ;  /* 0x00000014047c723c */ /* 0x044fe20000041870 */
[----:B------:R-:W-:Y:S07]  /*64c0*/  LDSM.16.MT88.4 R112, [R191+0x3000] ;  /* 0x00300000bf70783b */ /* 0x000fee0000004200 */
[C---:B------:R-:W-:Y:S01]  /*64d0*/  HMMA.16816.F32.BF16 R36, R4.reuse, R22, R108 ;  /* 0x000000160424723c */ /* 0x040fe2000004186c */
[----:B------:R-:W2:Y:S07]  /*64e0*/  LDSM.16.MT88.4 R20, [R189+0x6000] ;  /* 0x00600000bd14783b */ /* 0x000eae0000004200 */
[C---:B---3--:R-:W-:Y:S08]  /*64f0*/  HMMA.16816.F32.BF16 R116, R4.reuse, R16, R116 ;  /* 0x000000100474723c */ /* 0x048ff00000041874 */
[C---:B------:R-:W-:Y:S01]  /*6500*/  HMMA.16816.F32.BF16 R44, R4.reuse, R18, R76 ;  /* 0x00000012042c723c */ /* 0x040fe2000004184c */
[----:B------:R-:W3:Y:S07]  /*6510*/  LDSM.16.MT88.4 R16, [R191+0x6000] ;  /* 0x00600000bf10783b */ /* 0x000eee0000004200 */
[C---:B------:R-:W-:Y:S01]  /*6520*/  HMMA.16816.F32.BF16 R108, R4.reuse, R12, R72 ;  /* 0x0000000c046c723c */ /* 0x040fe20000041848 */
[----:B------:R-:W-:Y:S07]  /*6530*/  LDSM.16.MT88.4 R72, [R190+0x6800] ;  /* 0x00680000be48783b */ /* 0x000fee0000004200 */
[C---:B------:R-:W-:Y:S01]  /*6540*/  HMMA.16816.F32.BF16 R52, R4.reuse, R14, R64 ;  /* 0x0000000e0434723c */ /* 0x040fe20000041840 */
[----:B------:R-:W4:Y:S06]  /*6550*/  LDSM.16.MT88.4 R12, [R190+0x6000] ;  /* 0x00600000be0c783b */ /* 0x000f2c0000004200 */
[----:B------:R-:W-:Y:S01]  /*6560*/  F2FP.BF16.PACK_AB R64, R26, R27 ;  /* 0x0000001b1a40723e */ /* 0x000fe200000010ff */
[----:B-1----:R-:W-:Y:S01]  /*6570*/  HMMA.16816.F32.BF16 R28, R4, R10, R28 ;  /* 0x0000000a041c723c */ /* 0x002fe2000004181c */
[----:B------:R1:W-:Y:S01]  /*6580*/  MUFU.EX2 R10, R2 ;  /* 0x00000002000a7308 */ /* 0x0003e20000000800 */
[----:B------:R-:W-:-:S06]  /*6590*/  F2FP.BF16.PACK_AB R66, R215, R25 ;  /* 0x00000019d742723e */ /* 0x000fcc00000010ff */
[C---:B--2---:R-:W-:Y:S08]  /*65a0*/  HMMA.16816.F32.BF16 R92, R4.reuse, R20, R92 ;  /* 0x00000014045c723c */ /* 0x044ff0000004185c */
[----:B------:R-:W-:Y:S01]  /*65b0*/  HMMA.16816.F32.BF16 R20, R4, R22, R84 ;  /* 0x000000160414723c */ /* 0x000fe20000041854 */
[----:B-1----:R-:W-:-:S07]  /*65c0*/  FFMA.FTZ R2, R158, c[0x0][0x2d0], -R0 ;  /* 0x0000b4009e027a23 */ /* 0x002fce0000010800 */
[C---:B---3--:R-:W-:Y:S01]  /*65d0*/  HMMA.16816.F32.BF16 R84, R4.reuse, R16, R80 ;  /* 0x000000100454723c */ /* 0x048fe20000041850 */
[----:B------:R-:W1:Y:S07]  /*65e0*/  LDSM.16.MT88.4 R80, [R191+0x6800] ;  /* 0x00680000bf50783b */ /* 0x000e6e0000004200 */
[C---:B------:R-:W-:Y:S08]  /*65f0*/  HMMA.16816.F32.BF16 R56, R4.reuse, R18, R56 ;  /* 0x000000120438723c */ /* 0x040ff00000041838 */
[C---:B----4-:R-:W-:Y:S08]  /*6600*/  HMMA.16816.F32.BF16 R48, R4.reuse, R12, R48 ;  /* 0x0000000c0430723c */ /* 0x050ff00000041830 */
[C---:B------:R-:W-:Y:S08]  /*6610*/  HMMA.16816.F32.BF16 R40, R4.reuse, R14, R40 ;  /* 0x0000000e0428723c */ /* 0x040ff00000041828 */
[----:B------:R-:W-:Y:S01]  /*6620*/  HMMA.16816.F32.BF16 R32, R4, R8, R32 ;  /* 0x000000080420723c */ /* 0x000fe20000041820 */
[----:B------:R2:W3:Y:S06]  /*6630*/  MUFU.EX2 R9, R2 ;  /* 0x0000000200097308 */ /* 0x0004ec0000000800 */
[----:B------:R-:W-:-:S04]  /*6640*/  FADD.FTZ R4, R228, R24 ;  /* 0x00000018e4047221 */ /* 0x000fc80000010000 */
[----:B------:R-:W-:Y:S02]  /*6650*/  FADD.FTZ R4, R216, R4 ;  /* 0x00000004d8047221 */ /* 0x000fe40000010000 */
[----:B--2---:R-:W-:Y:S01]  /*6660*/  FFMA.FTZ R2, R161, c[0x0][0x2d0], -R0 ;  /* 0x0000b400a1027a23 */ /* 0x004fe20000010800 */
[----:B---3--:R-:W-:-:S03]  /*6670*/  F2FP.BF16.PACK_AB R65, R9, R10 ;  /* 0x0000000a0941723e */ /* 0x008fc600000010ff */
[----:B------:R2:W-:Y:S02]  /*6680*/  MUFU.EX2 R8, R2 ;  /* 0x0000000200087308 */ /* 0x0005e40000000800 */
[----:B--2---:R-:W-:Y:S02]  /*6690*/  FFMA.FTZ R2, R160, c[0x0][0x2d0], -R0 ;  /* 0x0000b400a0027a23 */ /* 0x004fe40000010800 */
[----:B------:R-:W-:-:S04]  /*66a0*/  FADD.FTZ R0, R212, R4 ;  /* 0x00000004d4007221 */ /* 0x000fc80000010000 */
[----:B------:R2:W3:Y:S01]  /*66b0*/  MUFU.EX2 R230, R2 ;  /* 0x0000000200e67308 */ /* 0x0004e20000000800 */
[----:B------:R-:W4:Y:S01]  /*66c0*/  LDSM.16.MT88.4 R4, [R192+0x6800] ;  /* 0x00680000c004783b */ /* 0x000f220000004200 */
[----:B------:R-:W-:-:S04]  /*66d0*/  FADD.FTZ R0, R213, R0 ;  /* 0x00000000d5007221 */ /* 0x000fc80000010000 */
[----:B------:R-:W-:-:S04]  /*66e0*/  FADD.FTZ R0, R227, R0 ;  /* 0x00000000e3007221 */ /* 0x000fc80000010000 */
[----:B------:R-:W-:-:S04]  /*66f0*/  FADD.FTZ R0, R145, R0 ;  /* 0x0000000091007221 */ /* 0x000fc80000010000 */
[----:B------:R-:W-:Y:S02]  /*6700*/  FADD.FTZ R0, R163, R0 ;  /* 0x00000000a3007221 */ /* 0x000fe40000010000 */
[----:B--2---:R-:W-:Y:S01]  /*6710*/  FADD.FTZ R2, R199, R3 ;  /* 0x00000003c7027221 */ /* 0x004fe20000010000 */
[----:B---3--:R-:W-:Y:S01]  /*6720*/  F2FP.BF16.PACK_AB R67, R230, R8 ;  /* 0x00000008e643723e */ /* 0x008fe200000010ff */
[----:B------:R-:W-:Y:S02]  /*6730*/  FADD.FTZ R0, R143, R0 ;  /* 0x000000008f007221 */ /* 0x000fe40000010000 */
[----:B------:R-:W-:Y:S02]  /*6740*/  FADD.FTZ R2, R202, R2 ;  /* 0x00000002ca027221 */ /* 0x000fe40000010000 */
[----:B------:R-:W-:Y:S02]  /*6750*/  FADD.FTZ R0, R144, R0 ;  /* 0x0000000090007221 */ /* 0x000fe40000010000 */
[----:B------:R-:W-:Y:S01]  /*6760*/  FADD.FTZ R2, R201, R2 ;  /* 0x00000002c9027221 */ /* 0x000fe20000010000 */
[----:B------:R-:W-:Y:S01]  /*6770*/  HMMA.16816.F32.BF16 R100, R64, R96, R100 ;  /* 0x000000604064723c */ /* 0x000fe20000041864 */
[----:B------:R-:W-:-:S02]  /*6780*/  FADD.FTZ R0, R136, R0 ;  /* 0x0000000088007221 */ /* 0x000fc40000010000 */
[----:B------:R-:W-:Y:S02]  /*6790*/  FADD.FTZ R2, R207, R2 ;  /* 0x00000002cf027221 */ /* 0x000fe40000010000 */
[----:B------:R-:W-:Y:S02]  /*67a0*/  FADD.FTZ R0, R137, R0 ;  /* 0x0000000089007221 */ /* 0x000fe40000010000 */
[----:B------:R-:W-:Y:S01]  /*67b0*/  FADD.FTZ R2, R139, R2 ;  /* 0x000000028b027221 */ /* 0x000fe20000010000 */
[----:B------:R-:W-:Y:S01]  /*67c0*/  HMMA.16816.F32.BF16 R124, R64, R120, R124 ;  /* 0x00000078407c723c */ /* 0x000fe2000004187c */
[----:B------:R-:W-:Y:S02]  /*67d0*/  FADD.FTZ R0, R70, R0 ;  /* 0x0000000046007221 */ /* 0x000fe40000010000 */
[----:B------:R-:W-:Y:S02]  /*67e0*/  FADD.FTZ R2, R141, R2 ;  /* 0x000000028d027221 */ /* 0x000fe40000010000 */
[----:B------:R-:W-:-:S02]  /*67f0*/  FADD.FTZ R0, R138, R0 ;  /* 0x000000008a007221 */ /* 0x000fc40000010000 */
[----:B------:R-:W-:Y:S01]  /*6800*/  FADD.FTZ R2, R140, R2 ;  /* 0x000000028c027221 */ /* 0x000fe20000010000 */
[C---:B------:R-:W-:Y:S01]  /*6810*/  HMMA.16816.F32.BF16 R116, R64.reuse, R112, R116 ;  /* 0x000000704074723c */ /* 0x040fe20000041874 */
        /* <DEDUP_REMOVED lines=9> */
[----:B------:R-:W-:Y:S03]  /*68b0*/  HMMA.16816.F32.BF16 R96, R64, R98, R60 ;  /* 0x000000624060723c */ /* 0x000fe6000004183c */
[----:B------:R-:W-:-:S05]  /*68c0*/  FADD.FTZ R215, R215, R2 ;  /* 0x00000002d7d77221 */ /* 0x000fca0000010000 */
[C---:B------:R-:W-:Y:S08]  /*68d0*/  HMMA.16816.F32.BF16 R92, R64.reuse, R88, R92 ;  /* 0x00000058405c723c */ /* 0x040ff0000004185c */
        /* <DEDUP_REMOVED lines=8> */
[C---:B----4-:R-:W-:Y:S08]  /*6960*/  HMMA.16816.F32.BF16 R60, R64.reuse, R4, R32 ;  /* 0x00000004403c723c */ /* 0x050ff00000041820 */
[----:B------:R-:W-:Y:S01]  /*6970*/  HMMA.16816.F32.BF16 R64, R64, R6, R28 ;  /* 0x000000064040723c */ /* 0x000fe2000004181c */
[----:B------:R-:W-:Y:S07]  /*6980*/  @!UPT UIADD3 URZ, URZ, URZ, URZ ;  /* 0x0000003f3f3ff290 */ /* 0x000fee000fffe03f */
[----:B------:R-:W-:Y:S11]  /*6990*/  @!P0 BRA `(.L_x_201) ;  /* 0x00003eb000008947 */ /* 0x000ff60003800000 */
.L_x_216:
[----:B------:R-:W-:Y:S04]  /*69a0*/  DEPBAR.LE SB0, 0x0 ;  /* 0x000080000000791a */ /* 0x000fe80000000000 */
[----:B------:R-:W-:Y:S01]  /*69b0*/  WARPSYNC 0xffffffff ;  /* 0xffffffff00007948 */ /* 0x000fe20003800000 */
[----:B------:R-:W-:Y:S01]  /*69c0*/  BAR.SYNC.DEFER_BLOCKING 0x0 ;  /* 0x0000000000007b1d */ /* 0x000fe20000010000 */
[----:B------:R-:W-:Y:S01]  /*69d0*/  SHF.R.S32.HI R0, RZ, 0x1f, R206 ;  /* 0x0000001fff007819 */ /* 0x000fe200000114ce */
[----:B------:R-:W-:Y:S01]  /*69e0*/  IMAD.WIDE.U32 R2, R206, c[0x0][0x208], RZ ;  /* 0x00008200ce027a25 */ /* 0x000fe200078e00ff */
[----:B------:R-:W-:Y:S02]  /*69f0*/  LOP3.LUT P0, RZ, R233, 0x2, RZ, 0xc0, !PT ;  /* 0x00000002e9ff7812 */ /* 0x000fe4000780c0ff */
[----:B------:R-:W-:Y:S01]  /*6a00*/  SHF.R.S32.HI R4, RZ, 0x1f, R205 ;  /* 0x0000001fff047819 */ /* 0x000fe200000114cd */
[----:B------:R-:W-:Y:S02]  /*6a10*/  IMAD R0, R0, c[0x0][0x208], RZ ;  /* 0x0000820000007a24 */ /* 0x000fe400078e02ff */
[----:B------:R-:W-:Y:S02]  /*6a20*/  IMAD.MOV.U32 R70, RZ, RZ, R69 ;  /* 0x000000ffff467224 */ /* 0x000fe400078e0045 */
[----:B------:R-:W-:Y:S02]  /*6a30*/  IMAD R0, R206, c[0x0][0x20c], R0 ;  /* 0x00008300ce007a24 */ /* 0x000fe400078e0200 */
[----:B------:R-:W-:Y:S02]  /*6a40*/  IMAD R4, R4, c[0x0][0x218], RZ ;  /* 0x0000860004047a24 */ /* 0x000fe400078e02ff */
[----:B------:R-:W-:Y:S01]  /*6a50*/  IMAD.IADD R3, R3, 0x1, R0 ;  /* 0x0000000103037824 */ /* 0x000fe200078e0200 */
[----:B------:R-:W-:Y:S01]  /*6a60*/  IADD3 R0, R71, 0x20, RZ ;  /* 0x0000002047007810 */ /* 0x000fe20007ffe0ff */
[----:B------:R-:W-:Y:S01]  /*6a70*/  IMAD R4, R205, c[0x0][0x21c], R4 ;  /* 0x00008700cd047a24 */ /* 0x000fe200078e0204 */
[----:B------:R-:W-:Y:S01]  /*6a80*/  @P0 IADD3 R0, R71, -0x20, RZ ;  /* 0xffffffe047000810 */ /* 0x000fe20007ffe0ff */
[----:B------:R-:W-:Y:S05]  /*6a90*/  IMAD.WIDE.U32 R2, R205, c[0x0][0x218], R2 ;  /* 0x00008600cd027a25 */ /* 0x000fea00078e0002 */
[----:B------:R-:W-:Y:S01]  /*6aa0*/  IADD3 R2, P1, R242, R2, RZ ;  /* 0x00000002f2027210 */ /* 0x000fe20007f3e0ff */
[----:B------:R1:W2:Y:S03]  /*6ab0*/  LDSM.16.M88.4 R136, [R0] ;  /* 0x000000000088783b */ /* 0x0002a60000000200 */
[----:B------:R-:W-:Y:S01]  /*6ac0*/  IADD3.X R3, R250, R3, R4, P1, !PT ;  /* 0x00000003fa037210 */ /* 0x000fe20000ffe404 */
[----:B------:R1:W3:Y:S01]  /*6ad0*/  LDSM.16.M88.4 R140, [R0+0x800] ;  /* 0x00080000008c783b */ /* 0x0002e20000000200 */
[C---:B------:R-:W-:Y:S03]  /*6ae0*/  LEA R5, P0, R2.reuse, c[0x0][0x1f8], 0x1 ;  /* 0x00007e0002057a11 */ /* 0x040fe600078008ff */
[----:B------:R1:W4:Y:S01]  /*6af0*/  LDSM.16.M88.4 R144, [R0+0x1000] ;  /* 0x001000000090783b */ /* 0x0003220000000200 */
[----:B------:R-:W-:Y:S02]  /*6b00*/  LEA.HI.X R4, R2, c[0x0][0x1fc], R3, 0x1, P0 ;  /* 0x00007f0002047a11 */ /* 0x000fe400000f0c03 */
[----:B------:R-:W-:Y:S01]  /*6b10*/  ISETP.GE.AND P0, PT, R235, c[0x0][0x1d4], PT ;  /* 0x00007500eb007a0c */ /* 0x000fe20003f06270 */
        /* <DEDUP_REMOVED lines=10> */
[----:B------:R1:W1:Y:S01]  /*6bc0*/  LDSM.16.M88.4 R56, [R71+0x3000] ;  /* 0x003000004738783b */ /* 0x0002620000000200 */
[----:B------:R-:W-:-:S05]  /*6bd0*/  BRA.DIV ~URZ, `(.L_x_202) ;  /* 0x000084027f007947 */ /* 0x000fca000b800000 */
[----:B-1234-:R1:W2:Y:S02]  /*6be0*/  SHFL.IDX PT, R0, R4, RZ, 0x181f ;  /* 0x00181fff04007589 */ /* 0x01e2a400000e0000 */
.L_x_289:
[----:B------:R-:W3:Y:S01]  /*6bf0*/  SHFL.IDX PT, R2, R5, RZ, 0x181f ;  /* 0x00181fff05027589 */ /* 0x000ee200000e0000 */
[----:B------:R-:W-:Y:S01]  /*6c00*/  IMAD.SHL.U32 R13, R231, 0x2, RZ ;  /* 0x00000002e70d7824 */ /* 0x000fe200078e00ff */
[----:B------:R-:W-:Y:S01]  /*6c10*/  SEL R207, RZ, 0x10, P3 ;  /* 0x00000010ffcf7807 */ /* 0x000fe20001800000 */
[----:B------:R-:W-:Y:S01]  /*6c20*/  IMAD.SHL.U32 R12, R235, 0x2, RZ ;  /* 0x00000002eb0c7824 */ /* 0x000fe200078e00ff */
[----:B------:R-:W-:Y:S01]  /*6c30*/  SEL R199, RZ, 0x10, P0 ;  /* 0x00000010ffc77807 */ /* 0x000fe20000000000 */
[----:B------:R-:W-:Y:S01]  /*6c40*/  BSSY B0, `(.L_x_203) ;  /* 0x0000037000007945 */ /* 0x000fe20003800000 */
[C---:B------:R-:W-:Y:S02]  /*6c50*/  ISETP.NE.U32.AND P5, PT, R207.reuse, RZ, PT ;  /* 0x000000ffcf00720c */ /* 0x040fe40003fa5070 */
[-C--:B---3--:R-:W-:Y:S05]  /*6c60*/  IADD3 R6, P1, R2, R13.reuse, RZ ;  /* 0x0000000d02067210 */ /* 0x088fea0007f3e0ff */
[--C-:B--2---:R-:W-:Y:S01]  /*6c70*/  IMAD.X R7, R0, 0x1, R203.reuse, P1 ;  /* 0x0000000100077824 */ /* 0x104fe200008e06cb */
[-C--:B------:R-:W-:Y:S04]  /*6c80*/  IADD3 R2, P1, R2, R12.reuse, RZ ;  /* 0x0000000c02027210 */ /* 0x080fe80007f3e0ff */
[----:B------:R-:W-:Y:S01]  /*6c90*/  @!PT LDS RZ, [RZ] ;  /* 0x00000000fffff984 */ /* 0x000fe20000000800 */
[----:B------:R-:W-:Y:S01]  /*6ca0*/  @!PT LDS RZ, [RZ] ;  /* 0x00000000fffff984 */ /* 0x000fe20000000800 */
[----:B------:R2:W-:Y:S01]  /*6cb0*/  LDGSTS.E.BYPASS.LTC128B.128 [R200+0x100], [R6.64], !P3 ;  /* 0x0010000006c87fae */ /* 0x0005e2000d901d48 */
[--C-:B------:R-:W-:Y:S03]  /*6cc0*/  IMAD.X R3, R0, 0x1, R204.reuse, P1 ;  /* 0x0000000100037824 */ /* 0x100fe600008e06cc */
[----:B------:R-:W3:Y:S04]  /*6cd0*/  SHFL.IDX PT, R0, R5, 0x1, 0x181f ;  /* 0x00381f0005007f89 */ /* 0x000ee800000e0000 */
[----:B------:R3:W-:Y:S04]  /*6ce0*/  LDGSTS.E.BYPASS.LTC128B.128 [R200+0x3900], [R2.64], !P0 ;  /* 0x0390000002c87fae */ /* 0x0007e8000c101d48 */
[----:B--2---:R-:W2:Y:S01]  /*6cf0*/  SHFL.IDX PT, R6, R4, 0x1, 0x181f ;  /* 0x00381f0004067f89 */ /* 0x004ea200000e0000 */
[----:B---3--:R-:W-:Y:S05]  /*6d00*/  IADD3 R2, P1, R0, R13, RZ ;  /* 0x0000000d00027210 */ /* 0x008fea0007f3e0ff */
[----:B--2---:R-:W-:Y:S05]  /*6d10*/  IMAD.X R3, R6, 0x1, R203, P1 ;  /* 0x0000000106037824 */ /* 0x004fea00008e06cb */
[----:B------:R2:W-:Y:S02]  /*6d20*/  LDGSTS.E.BYPASS.LTC128B.128 [R200+0x1100], [R2.64], !P3 ;  /* 0x0110000002c87fae */ /* 0x0005e4000d901d48 */
[----:B--2---:R-:W-:Y:S02]  /*6d30*/  IADD3 R2, P1, R0, R12, RZ ;  /* 0x0000000c00027210 */ /* 0x004fe40007f3e0ff */
[----:B------:R-:W2:Y:S03]  /*6d40*/  SHFL.IDX PT, R0, R5, 0x2, 0x181f ;  /* 0x00581f0005007f89 */ /* 0x000ea600000e0000 */
[----:B------:R-:W-:Y:S02]  /*6d50*/  IMAD.X R3, R6, 0x1, R204, P1 ;  /* 0x0000000106037824 */ /* 0x000fe400008e06cc */
[----:B------:R-:W3:Y:S04]  /*6d60*/  SHFL.IDX PT, R6, R4, 0x2, 0x181f ;  /* 0x00581f0004067f89 */ /* 0x000ee800000e0000 */
[----:B------:R4:W-:Y:S02]  /*6d70*/  LDGSTS.E.BYPASS.LTC128B.128 [R200+0x4900], [R2.64], !P0 ;  /* 0x0490000002c87fae */ /* 0x0009e4000c101d48 */
[----:B----4-:R-:W-:Y:S04]  /*6d80*/  IADD3 R2, -R207, 0x10, RZ ;  /* 0x00000010cf027810 */ /* 0x010fe80007ffe1ff */
[----:B------:R-:W-:Y:S04]  /*6d90*/  LOP3.LUT R2, R2, 0xf, RZ, 0xc0, !PT ;  /* 0x0000000f02027812 */ /* 0x000fe800078ec0ff */
[----:B--2---:R-:W-:Y:S04]  /*6da0*/  IADD3 R2, P2, P1, R2, R0, R13 ;  /* 0x0000000002027210 */ /* 0x004fe8000795e00d */
[----:B---3--:R-:W-:Y:S02]  /*6db0*/  IADD3.X R3, RZ, R6, R203, P2, P1 ;  /* 0x00000006ff037210 */ /* 0x008fe400017e24cb */
[C---:B------:R-:W-:Y:S03]  /*6dc0*/  ISETP.NE.U32.AND P2, PT, R199.reuse, RZ, PT ;  /* 0x000000ffc700720c */ /* 0x040fe60003f45070 */
[----:B------:R2:W-:Y:S02]  /*6dd0*/  LDGSTS.E.BYPASS.LTC128B.128.ZFILL [R200+0x2100], [R2.64], P5 ;  /* 0x0210000002c87fae */ /* 0x0005e4000a941d48 */
[----:B--2---:R-:W-:Y:S04]  /*6de0*/  IADD3 R2, -R199, 0x10, RZ ;  /* 0x00000010c7027810 */ /* 0x004fe80007ffe1ff */
[----:B------:R-:W-:Y:S04]  /*6df0*/  LOP3.LUT R2, R2, 0xf, RZ, 0xc0, !PT ;  /* 0x0000000f02027812 */ /* 0x000fe800078ec0ff */
[----:B------:R-:W-:Y:S02]  /*6e00*/  IADD3 R2, P1, P0, R2, R0, R12 ;  /* 0x0000000002027210 */ /* 0x000fe4000783e00c */
[----:B------:R-:W2:Y:S02]  /*6e10*/  S2R R12, SR_TID.X ;  /* 0x00000000000c7919 */ /* 0x000ea40000002100 */
[----:B------:R-:W-:Y:S05]  /*6e20*/  IADD3.X R3, RZ, R6, R204, P1, P0 ;  /* 0x00000006ff037210 */ /* 0x000fea0000fe04cc */
[----:B------:R3:W-:Y:S01]  /*6e30*/  LDGSTS.E.BYPASS.LTC128B.128.ZFILL [R200+0x5900], [R2.64], P2 ;  /* 0x0590000002c87fae */ /* 0x0007e20009141d48 */
[----:B--2---:R-:W-:Y:S11]  /*6e40*/  ISETP.GT.AND P0, PT, R12, 0x7f, PT ;  /* 0x0000007f0c00780c */ /* 0x004ff60003f04270 */
[----:B------:R-:W-:Y:S02]  /*6e50*/  @!UPT UIADD3 URZ, URZ, URZ, URZ ;  /* 0x0000003f3f3ff290 */ /* 0x000fe4000fffe03f */
[----:B------:R-:W-:-:S05]  /*6e60*/  @P0 BRA `(.L_x_204) ;  /* 0x0000014000000947 */ /* 0x000fca0003800000 */
[----:B---3--:R-:W-:-:S05]  /*6e70*/  BRA.DIV ~URZ, `(.L_x_205) ;  /* 0x000081d27f007947 */ /* 0x008fca000b800000 */
[----:B-1----:R-:W1:Y:S04]  /*6e80*/  SHFL.IDX PT, R4, R4, 0x3, 0x181f ;  /* 0x00781f0004047f89 */ /* 0x002e6800000e0000 */
[----:B------:R2:W3:Y:S02]  /*6e90*/  SHFL.IDX PT, R0, R5, 0x3, 0x181f ;  /* 0x00781f0005007f89 */ /* 0x0004e400000e0000 */
.L_x_290:
[----:B------:R-:W-:Y:S01]  /*6ea0*/  IADD3 R2, -R207, 0x10, RZ ;  /* 0x00000010cf027810 */ /* 0x000fe20007ffe1ff */
[----:B------:R-:W-:Y:S01]  /*6eb0*/  IMAD.SHL.U32 R3, R231, 0x2, RZ ;  /* 0x00000002e7037824 */ /* 0x000fe200078e00ff */
[----:B------:R-:W-:Y:S01]  /*6ec0*/  ISETP.NE.U32.AND P0, PT, R207, RZ, PT ;  /* 0x000000ffcf00720c */ /* 0x000fe20003f05070 */
[----:B--2---:R-:W-:Y:S01]  /*6ed0*/  IMAD.SHL.U32 R5, R235, 0x2, RZ ;  /* 0x00000002eb057824 */ /* 0x004fe200078e00ff */
[----:B------:R-:W-:Y:S04]  /*6ee0*/  LOP3.LUT R2, R2, 0xf, RZ, 0xc0, !PT ;  /* 0x0000000f02027812 */ /* 0x000fe800078ec0ff */
[----:B---3--:R-:W-:Y:S04]  /*6ef0*/  IADD3 R2, P2, P1, R2, R0, R3 ;  /* 0x0000000002027210 */ /* 0x008fe8000795e003 */
[----:B-1----:R-:W-:Y:S05]  /*6f00*/  IADD3.X R3, RZ, R4, R203, P2, P1 ;  /* 0x00000004ff037210 */ /* 0x002fea00017e24cb */
[----:B------:R-:W-:Y:S01]  /*6f10*/  @!PT LDS RZ, [RZ] ;  /* 0x00000000fffff984 */ /* 0x000fe20000000800 */
[----:B------:R-:W-:Y:S01]  /*6f20*/  @!PT LDS RZ, [RZ] ;  /* 0x00000000fffff984 */ /* 0x000fe20000000800 */
[----:B------:R-:W-:Y:S01]  /*6f30*/  @!PT LDS RZ, [RZ] ;  /* 0x00000000fffff984 */ /* 0x000fe20000000800 */
[----:B------:R1:W-:Y:S01]  /*6f40*/  LDGSTS.E.BYPASS.LTC128B.128.ZFILL [R200+0x3100], [R2.64], P0 ;  /* 0x0310000002c87fae */ /* 0x0003e20008141d48 */
[C---:B------:R-:W-:Y:S02]  /*6f50*/  ISETP.NE.U32.AND P0, PT, R199.reuse, RZ, PT ;  /* 0x000000ffc700720c */ /* 0x040fe40003f05070 */
[----:B-1----:R-:W-:Y:S04]  /*6f60*/  IADD3 R2, -R199, 0x10, RZ ;  /* 0x00000010c7027810 */ /* 0x002fe80007ffe1ff */
[----:B------:R-:W-:Y:S04]  /*6f70*/  LOP3.LUT R2, R2, 0xf, RZ, 0xc0, !PT ;  /* 0x0000000f02027812 */ /* 0x000fe800078ec0ff */
[----:B------:R-:W-:Y:S04]  /*6f80*/  IADD3 R2, P2, P1, R2, R0, R5 ;  /* 0x0000000002027210 */ /* 0x000fe8000795e005 */
[----:B------:R-:W-:Y:S05]  /*6f90*/  IADD3.X R3, RZ, R4, R204, P2, P1 ;  /* 0x00000004ff037210 */ /* 0x000fea00017e24cc */
[----:B------:R1:W-:Y:S04]  /*6fa0*/  LDGSTS.E.BYPASS.LTC128B.128.ZFILL [R200+0x6900], [R2.64], P0 ;  /* 0x0690000002c87fae */ /* 0x0003e80008141d48 */
.L_x_204:
[----:B---3--:R-:W-:Y:S05]  /*6fb0*/  BSYNC B0 ;  /* 0x0000000000007941 */ /* 0x008fea0003800000 */
.L_x_203:
[----:B------:R-:W0:Y:S01]  /*6fc0*/  LDGDEPBAR ;  /* 0x00000000000079af */ /* 0x000e220000000000 */
[----:B------:R-:W-:Y:S01]  /*6fd0*/  WARPSYNC 0xffffffff ;  /* 0xffffffff00007948 */ /* 0x000fe20003800000 */
[C---:B-1----:R-:W-:Y:S01]  /*6fe0*/  HMMA.16816.F32.BF16 R4, R128.reuse, R8, RZ ;  /* 0x000000088004723c */ /* 0x042fe200000418ff */
[----:B------:R-:W-:Y:S02]  /*6ff0*/  BSSY B0, `(.L_x_206) ;  /* 0x0000187000007945 */ /* 0x000fe40003800000 */
[----:B------:R-:W-:Y:S02]  /*7000*/  LOP3.LUT P0, RZ, R233, 0x4, RZ, 0xc0, !PT ;  /* 0x00000004e9ff7812 */ /* 0x000fe4000780c0ff */
[C---:B------:R-:W-:Y:S03]  /*7010*/  IADD3 R0, R71.reuse, 0x40, RZ ;  /* 0x0000004047007810 */ /* 0x040fe60007ffe0ff */
[C---:B------:R-:W-:Y:S08]  /*7020*/  HMMA.16816.F32.BF16 R8, R128.reuse, R10, RZ ;  /* 0x0000000a8008723c */ /* 0x040ff000000418ff */
[C---:B------:R-:W-:Y:S01]  /*7030*/  HMMA.16816.F32.BF16 R12, R128.reuse, R16, RZ ;  /* 0x00000010800c723c */ /* 0x040fe200000418ff */
[----:B------:R-:W-:Y:S02]  /*7040*/  @P0 IADD3 R0, R71, -0x40, RZ ;  /* 0xffffffc047000810 */ /* 0x000fe40007ffe0ff */
[----:B------:R-:W-:Y:S05]  /*7050*/  ISETP.GT.AND P0, PT, R214, R236, PT ;  /* 0x000000ecd600720c */ /* 0x000fea0003f04270 */
        /* <DEDUP_REMOVED lines=16> */
[----:B------:R-:W2:Y:S07]  /*7160*/  LDSM.16.M88.4 R140, [R0+0x800] ;  /* 0x00080000008c783b */ /* 0x000eae0000000200 */
        /* <DEDUP_REMOVED lines=11> */
[----:B------:R-:W3:Y:S07]  /*7220*/  LDSM.16.M88.4 R156, [R0+0x2800] ;  /* 0x00280000009c783b */ /* 0x000eee0000000200 */
[C---:B------:R-:W-:Y:S08]  /*7230*/  HMMA.16816.F32.BF16 R52, R132.reuse, R160, R52 ;  /* 0x000000a08434723c */ /* 0x040ff00000041834 */
[----:B------:R-:W-:Y:S08]  /*7240*/  HMMA.16816.F32.BF16 R56, R132, R162, R56 ;  /* 0x000000a28438723c */ /* 0x000ff00000041838 */
[C---:B-1----:R-:W-:Y:S08]  /*7250*/  HMMA.16816.F32.BF16 R4, R164.reuse, R136, R4 ;  /* 0x00000088a404723c */ /* 0x042ff00000041804 */
[C---:B------:R-:W-:Y:S01]  /*7260*/  HMMA.16816.F32.BF16 R8, R164.reuse, R138, R8 ;  /* 0x0000008aa408723c */ /* 0x040fe20000041808 */
[----:B------:R-:W1:Y:S07]  /*7270*/  LDSM.16.M88.4 R136, [R0+0x3000] ;  /* 0x003000000088783b */ /* 0x000e6e0000000200 */
        /* <DEDUP_REMOVED lines=12> */
[C---:B------:R-:W-:Y:S08]  /*7340*/  HMMA.16816.F32.BF16 R44, R164.reuse, R156, R44 ;  /* 0x0000009ca42c723c */ /* 0x040ff0000004182c */
[C---:B------:R-:W-:Y:S01]  /*7350*/  HMMA.16816.F32.BF16 R48, R164.reuse, R158, R48 ;  /* 0x0000009ea430723c */ /* 0x040fe20000041830 */
[----:B------:R-:W4:Y:S07]  /*7360*/  LDSM.16.M88.4 R156, [R188+0x2000] ;  /* 0x00200000bc9c783b */ /* 0x000f2e0000000200 */
[C---:B-1----:R-:W-:Y:S08]  /*7370*/  HMMA.16816.F32.BF16 R52, R164.reuse, R136, R52 ;  /* 0x00000088a434723c */ /* 0x042ff00000041834 */
[----:B------:R-:W-:Y:S01]  /*7380*/  HMMA.16816.F32.BF16 R56, R164, R138, R56 ;  /* 0x0000008aa438723c */ /* 0x000fe20000041838 */
        /* <DEDUP_REMOVED lines=17> */
[C---:B------:R-:W-:Y:S01]  /*74a0*/  HMMA.16816.F32.BF16 R48, R168.reuse, R138, R48 ;  /* 0x0000008aa830723c */ /* 0x040fe20000041830 */
[----:B------:R-:W1:Y:S07]  /*74b0*/  LDSM.16.M88.4 R136, [R71+0x5800] ;  /* 0x005800004788783b */ /* 0x000e6e0000000200 */
[C---:B--2---:R-:W-:Y:S08]  /*74c0*/  HMMA.16816.F32.BF16 R52, R168.reuse, R140, R52 ;  /* 0x0000008ca834723c */ /* 0x044ff00000041834 */
[----:B------:R-:W-:Y:S01]  /*74d0*/  HMMA.16816.F32.BF16 R56, R168, R142, R56 ;  /* 0x0000008ea838723c */ /* 0x000fe20000041838 */
        /* <DEDUP_REMOVED lines=17> */
[C---:B------:R-:W-:Y:S01]  /*75f0*/  HMMA.16816.F32.BF16 R48, R172.reuse, R142, R48 ;  /* 0x0000008eac30723c */ /* 0x040fe20000041830 */
[----:B------:R-:W2:Y:S07]  /*7600*/  LDSM.16.M88.4 R140, [R193+0x5800] ;  /* 0x00580000c18c783b */ /* 0x000eae0000000200 */
[C---:B---3--:R-:W-:Y:S08]  /*7610*/  HMMA.16816.F32.BF16 R52, R172.reuse, R144, R52 ;  /* 0x00000090ac34723c */ /* 0x048ff00000041834 */
[----:B------:R-:W-:Y:S01]  /*7620*/  HMMA.16816.F32.BF16 R56, R172, R146, R56 ;  /* 0x00000092ac38723c */ /* 0x000fe20000041838 */
        /* <DEDUP_REMOVED lines=32> */
[C---:B------:R-:W-:Y:S08]  /*7830*/  HMMA.16816.F32.BF16 R32, R180.reuse, R142, R32 ;  /* 0x0000008eb420723c */ /* 0x040ff00000041820 */
[C---:B---3--:R-:W-:Y:S08]  /*7840*/  HMMA.16816.F32.BF16 R36, R180.reuse, R144, R36 ;  /* 0x00000090b424723c */ /* 0x048ff00000041824 */
[C---:B------:R-:W-:Y:S08]  /*7850*/  HMMA.16816.F32.BF16 R40, R180.reuse, R146, R40 ;  /* 0x00000092b428723c */ /* 0x040ff00000041828 */
[C---:B----4-:R-:W-:Y:S08]  /*7860*/  HMMA.16816.F32.BF16 R44, R180.reuse, R148, R44 ;  /* 0x00000094b42c723c */ /* 0x050ff0000004182c */
[C---:B------:R-:W-:Y:S08]  /*7870*/  HMMA.16816.F32.BF16 R48, R180.reuse, R150, R48 ;  /* 0x00000096b430723c */ /* 0x040ff00000041830 */
[C---:B-----5:R-:W-:Y:S08]  /*7880*/  HMMA.16816.F32.BF16 R52, R180.reuse, R152, R52 ;  /* 0x00000098b434723c */ /* 0x060ff00000041834 */
[----:B------:R-:W-:Y:S08]  /*7890*/  HMMA.16816.F32.BF16 R56, R180, R154, R56 ;  /* 0x0000009ab438723c */ /* 0x000ff00000041838 */
[C---:B------:R-:W-:Y:S08]  /*78a0*/  HMMA.16816.F32.BF16 R4, R184.reuse, R156, R4 ;  /* 0x0000009cb804723c */ /* 0x040ff00000041804 */
[C---:B------:R-:W-:Y:S08]  /*78b0*/  HMMA.16816.F32.BF16 R8, R184.reuse, R158, R8 ;  /* 0x0000009eb808723c */ /* 0x040ff00000041808 */
[C---:B-1----:R-:W-:Y:S08]  /*78c0*/  HMMA.16816.F32.BF16 R12, R184.reuse, R136, R12 ;  /* 0x00000088b80c723c */ /* 0x042ff0000004180c */
[----:B------:R-:W-:Y:S01]  /*78d0*/  FMUL.FTZ R0, R4, c[0x0][0x320] ;  /* 0x0000c80004007a20 */ /* 0x000fe20000410000 */
[C---:B------:R-:W-:Y:S03]  /*78e0*/  HMMA.16816.F32.BF16 R16, R184.reuse, R138, R16 ;  /* 0x0000008ab810723c */ /* 0x040fe60000041810 */
[----:B------:R1:W2:Y:S04]  /*78f0*/  MUFU.TANH R201, R0 ;  /* 0x0000000000c97308 */ /* 0x0002a80000002400 */
[----:B------:R-:W-:Y:S06]  /*7900*/  FMUL.FTZ R2, R11, c[0x0][0x320] ;  /* 0x0000c8000b027a20 */ /* 0x000fec0000410000 */
[----:B------:R3:W4:Y:S01]  /*7910*/  MUFU.TANH R160, R2 ;  /* 0x0000000200a07308 */ /* 0x0007220000002400 */
[----:B-1----:R-:W-:Y:S09]  /*7920*/  FMUL.FTZ R0, R5, c[0x0][0x320] ;  /* 0x0000c80005007a20 */ /* 0x002ff20000410000 */
[----:B------:R1:W1:Y:S01]  /*7930*/  MUFU.TANH R162, R0 ;  /* 0x0000000000a27308 */ /* 0x0002620000002400 */
[----:B---3--:R-:W-:Y:S09]  /*7940*/  FMUL.FTZ R2, R19, c[0x0][0x320] ;  /* 0x0000c80013027a20 */ /* 0x008ff20000410000 */
[----:B------:R-:W3:Y:S01]  /*7950*/  MUFU.TANH R152, R2 ;  /* 0x0000000200987308 */ /* 0x000ee20000002400 */
[----:B-1----:R-:W-:Y:S09]  /*7960*/  FMUL.FTZ R0, R6, c[0x0][0x320] ;  /* 0x0000c80006007a20 */ /* 0x002ff20000410000 */
[----:B------:R1:W1:Y:S02]  /*7970*/  MUFU.TANH R163, R0 ;  /* 0x0000000000a37308 */ /* 0x0002640000002400 */
[----:B-1----:R-:W-:Y:S02]  /*7980*/  FMUL.FTZ R0, R7, c[0x0][0x320] ;  /* 0x0000c80007007a20 */ /* 0x002fe40000410000 */
[----:B------:R-:W1:Y:S06]  /*7990*/  LDSM.16.M88.4 R4, [R188+0x4800] ;  /* 0x00480000bc04783b */ /* 0x000e6c0000000200 */
[----:B------:R5:W1:Y:S02]  /*79a0*/  MUFU.TANH R202, R0 ;  /* 0x0000000000ca7308 */ /* 0x000a640000002400 */
[----:B-----5:R-:W-:Y:S08]  /*79b0*/  FMUL.FTZ R0, R8, c[0x0][0x320] ;  /* 0x0000c80008007a20 */ /* 0x020ff00000410000 */
[----:B------:R5:W2:Y:S01]  /*79c0*/  MUFU.TANH R159, R0 ;  /* 0x00000000009f7308 */ /* 0x000aa20000002400 */
[C---:B-1----:R-:W-:Y:S08]  /*79d0*/  HMMA.16816.F32.BF16 R20, R184.reuse, R4, R20 ;  /* 0x00000004b814723c */ /* 0x042ff00000041814 */
[C---:B------:R-:W-:Y:S01]  /*79e0*/  HMMA.16816.F32.BF16 R24, R184.reuse, R6, R24 ;  /* 0x00000006b818723c */ /* 0x040fe20000041818 */
[----:B------:R-:W-:Y:S03]  /*79f0*/  LDSM.16.M88.4 R4, [R188+0x5800] ;  /* 0x00580000bc04783b */ /* 0x000fe60000000200 */
[----:B-----5:R-:W-:Y:S04]  /*7a00*/  FMUL.FTZ R0, R9, c[0x0][0x320] ;  /* 0x0000c80009007a20 */ /* 0x020fe80000410000 */
[----:B------:R1:W1:Y:S11]  /*7a10*/  MUFU.TANH R158, R0 ;  /* 0x00000000009e7308 */ /* 0x0002760000002400 */
[----:B------:R-:W-:Y:S05]  /*7a20*/  @!UPT UIADD3 URZ, URZ, URZ, URZ ;  /* 0x0000003f3f3ff290 */ /* 0x000fea000fffe03f */
[----:B------:R-:W-:Y:S02]  /*7a30*/  FMUL.FTZ R2, R27, c[0x0][0x320] ;  /* 0x0000c8001b027a20 */ /* 0x000fe40000410000 */
[----:B------:R-:W-:Y:S02]  /*7a40*/  FMUL.FTZ R3, R26, c[0x0][0x320] ;  /* 0x0000c8001a037a20 */ /* 0x000fe40000410000 */
[----:B------:R-:W2:Y:S01]  /*7a50*/  MUFU.TANH R144, R2 ;  /* 0x0000000200907308 */ /* 0x000ea20000002400 */
[----:B-1----:R-:W-:Y:S02]  /*7a60*/  FMUL.FTZ R0, R10, c[0x0][0x320] ;  /* 0x0000c8000a007a20 */ /* 0x002fe40000410000 */
[----:B------:R-:W1:Y:S07]  /*7a70*/  LDSM.16.M88.4 R8, [R188+0x5000] ;  /* 0x00500000bc08783b */ /* 0x000e6e0000000200 */
[----:B------:R5:W1:Y:S10]  /*7a80*/  MUFU.TANH R161, R0 ;  /* 0x0000000000a17308 */ /* 0x000a740000002400 */
[----:B------:R-:W1:Y:S01]  /*7a90*/  MUFU.TANH R145, R3 ;  /* 0x0000000300917308 */ /* 0x000e620000002400 */
[----:B-----5:R-:W-:Y:S09]  /*7aa0*/  FMUL.FTZ R0, R12, c[0x0][0x320] ;  /* 0x0000c8000c007a20 */ /* 0x020ff20000410000 */
[----:B------:R5:W2:Y:S01]  /*7ab0*/  MUFU.TANH R155, R0 ;  /* 0x00000000009b7308 */ /* 0x000aa20000002400 */
[C---:B-1----:R-:W-:Y:S08]  /*7ac0*/  HMMA.16816.F32.BF16 R28, R184.reuse, R8, R28 ;  /* 0x00000008b81c723c */ /* 0x042ff0000004181c */
[C---:B------:R-:W-:Y:S01]  /*7ad0*/  HMMA.16816.F32.BF16 R32, R184.reuse, R10, R32 ;  /* 0x0000000ab820723c */ /* 0x040fe20000041820 */
[----:B------:R-:W1:Y:S03]  /*7ae0*/  LDSM.16.M88.4 R8, [R188+0x6000] ;  /* 0x00600000bc08783b */ /* 0x000e660000000200 */
[----:B-----5:R-:W-:Y:S04]  /*7af0*/  FMUL.FTZ R0, R13, c[0x0][0x320] ;  /* 0x0000c8000d007a20 */ /* 0x020fe80000410000 */
[C---:B------:R-:W-:Y:S01]  /*7b00*/  HMMA.16816.F32.BF16 R36, R184.reuse, R4, R36 ;  /* 0x00000004b824723c */ /* 0x040fe20000041824 */
[----:B------:R5:W1:Y:S07]  /*7b10*/  MUFU.TANH R154, R0 ;  /* 0x00000000009a7308 */ /* 0x000a6e0000002400 */
[C---:B------:R-:W-:Y:S08]  /*7b20*/  HMMA.16816.F32.BF16 R40, R184.reuse, R6, R40 ;  /* 0x00000006b828723c */ /* 0x040ff00000041828 */
[----:B------:R-:W-:Y:S04]  /*7b30*/  FMUL.FTZ R4, R34, c[0x0][0x320] ;  /* 0x0000c80022047a20 */ /* 0x000fe80000410000 */
[----:B------:R2:W2:Y:S01]  /*7b40*/  MUFU.TANH R139, R4 ;  /* 0x00000004008b7308 */ /* 0x0004a20000002400 */
[----:B------:R-:W-:Y:S03]  /*7b50*/  FMUL.FTZ R3, R35, c[0x0][0x320] ;  /* 0x0000c80023037a20 */ /* 0x000fe60000410000 */
[----:B------:R-:W-:Y:S02]  /*7b60*/  FMUL.FTZ R2, R36, c[0x0][0x320] ;  /* 0x0000c80024027a20 */ /* 0x000fe40000410000 */
[----:B-----5:R-:W-:Y:S04]  /*7b70*/  FMUL.FTZ R0, R14, c[0x0][0x320] ;  /* 0x0000c8000e007a20 */ /* 0x020fe80000410000 */
[----:B------:R5:W3:Y:S01]  /*7b80*/  MUFU.TANH R157, R0 ;  /* 0x00000000009d7308 */ /* 0x000ae20000002400 */
[C---:B-1----:R-:W-:Y:S09]  /*7b90*/  HMMA.16816.F32.BF16 R44, R184.reuse, R8, R44 ;  /* 0x00000008b82c723c */ /* 0x042ff2000004182c */
[----:B------:R1:W1:Y:S01]  /*7ba0*/  MUFU.TANH R34, R3 ;  /* 0x0000000300227308 */ /* 0x0002620000002400 */
[C---:B------:R-:W-:Y:S01]  /*7bb0*/  HMMA.16816.F32.BF16 R48, R184.reuse, R10, R48 ;  /* 0x0000000ab830723c */ /* 0x040fe20000041830 */
[----:B--2---:R-:W2:Y:S01]  /*7bc0*/  LDSM.16.M88.4 R4, [R188+0x6800] ;  /* 0x00680000bc04783b */ /* 0x004ea20000000200 */
[----:B------:R-:W-:Y:S04]  /*7bd0*/  DEPBAR.LE SB0, 0x0 ;  /* 0x000080000000791a */ /* 0x000fe80000000000 */
[----:B------:R-:W-:Y:S03]  /*7be0*/  FMUL.FTZ R8, R42, c[0x0][0x320] ;  /* 0x0000c8002a087a20 */ /* 0x000fe60000410000 */
[----:B------:R-:W-:Y:S03]  /*7bf0*/  BAR.SYNC.DEFER_BLOCKING 0x0 ;  /* 0x0000000000007b1d */ /* 0x000fe60000010000 */
[----:B-----5:R-:W-:Y:S04]  /*7c00*/  FMUL.FTZ R0, R15, c[0x0][0x320] ;  /* 0x0000c8000f007a20 */ /* 0x020fe80000410000 */
[----:B------:R5:W2:Y:S01]  /*7c10*/  MUFU.TANH R156, R0 ;  /* 0x00000000009c7308 */ /* 0x000aa20000002400 */
[----:B-1----:R-:W-:Y:S02]  /*7c20*/  FMUL.FTZ R3, R43, c[0x0][0x320] ;  /* 0x0000c8002b037a20 */ /* 0x002fe40000410000 */
[----:B-----5:R-:W-:Y:S01]  /*7c30*/  FMUL.FTZ R0, R16, c[0x0][0x320] ;  /* 0x0000c80010007a20 */ /* 0x020fe20000410000 */
[C---:B--2---:R-:W-:Y:S06]  /*7c40*/  HMMA.16816.F32.BF16 R52, R184.reuse, R4, R52 ;  /* 0x00000004b834723c */ /* 0x044fec0000041834 */
[----:B------:R1:W2:Y:S02]  /*7c50*/  MUFU.TANH R151, R0 ;  /* 0x0000000000977308 */ /* 0x0002a40000002400 */
[----:B------:R-:W-:Y:S04]  /*7c60*/  HMMA.16816.F32.BF16 R56, R184, R6, R56 ;  /* 0x00000006b838723c */ /* 0x000fe80000041838 */
[----:B-1----:R-:W-:Y:S04]  /*7c70*/  FMUL.FTZ R0, R17, c[0x0][0x320] ;  /* 0x0000c80011007a20 */ /* 0x002fe80000410000 */
[----:B------:R1:W1:Y:S04]  /*7c80*/  MUFU.TANH R150, R0 ;  /* 0x0000000000967308 */ /* 0x0002680000002400 */
[----:B-1----:R-:W-:Y:S06]  /*7c90*/  FMUL.FTZ R0, R18, c[0x0][0x320] ;  /* 0x0000c80012007a20 */ /* 0x002fec0000410000 */
[----:B------:R1:W1:Y:S02]  /*7ca0*/  MUFU.TANH R153, R0 ;  /* 0x0000000000997308 */ /* 0x0002640000002400 */
[----:B-1----:R-:W-:Y:S08]  /*7cb0*/  FMUL.FTZ R0, R20, c[0x0][0x320] ;  /* 0x0000c80014007a20 */ /* 0x002ff00000410000 */
        /* <DEDUP_REMOVED lines=12> */
[----:B------:R1:W1:Y:S10]  /*7d80*/  MUFU.TANH R28, R2 ;  /* 0x00000002001c7308 */ /* 0x0002740000002400 */
[----:B------:R5:W2:Y:S01]  /*7d90*/  MUFU.TANH R138, R0 ;  /* 0x00000000008a7308 */ /* 0x000aa20000002400 */
[----:B-1----:R-:W-:Y:S09]  /*7da0*/  FMUL.FTZ R2, R45, c[0x0][0x320] ;  /* 0x0000c8002d027a20 */ /* 0x002ff20000410000 */
[----:B------:R-:W1:Y:S01]  /*7db0*/  MUFU.TANH R20, R2 ;  /* 0x0000000200147308 */ /* 0x000e620000002400 */
[----:B-----5:R-:W-:Y:S09]  /*7dc0*/  FMUL.FTZ R0, R29, c[0x0][0x320] ;  /* 0x0000c8001d007a20 */ /* 0x020ff20000410000 */
[----:B------:R5:W1:Y:S10]  /*7dd0*/  MUFU.TANH R137, R0 ;  /* 0x0000000000897308 */ /* 0x000a740000002400 */
[----:B------:R-:W1:Y:S01]  /*7de0*/  MUFU.TANH R29, R3 ;  /* 0x00000003001d7308 */ /* 0x000e620000002400 */
[----:B-----5:R-:W-:Y:S09]  /*7df0*/  FMUL.FTZ R0, R30, c[0x0][0x320] ;  /* 0x0000c8001e007a20 */ /* 0x020ff20000410000 */
[----:B------:R-:W1:Y:S10]  /*7e00*/  MUFU.TANH R30, R8 ;  /* 0x00000008001e7308 */ /* 0x000e740000002400 */
[----:B------:R5:W1:Y:S02]  /*7e10*/  MUFU.TANH R142, R0 ;  /* 0x00000000008e7308 */ /* 0x000a640000002400 */
[----:B-----5:R-:W-:Y:S08]  /*7e20*/  FMUL.FTZ R0, R31, c[0x0][0x320] ;  /* 0x0000c8001f007a20 */ /* 0x020ff00000410000 */
        /* <DEDUP_REMOVED lines=44> */
[----:B------:R1:W1:Y:S01]  /*80f0*/  MUFU.TANH R13, R0 ;  /* 0x00000000000d7308 */ /* 0x0002620000002400 */
[----:B------:R-:W-:-:S05]  /*8100*/  @!P0 BRA `(.L_x_207) ;  /* 0x0000075000008947 */ /* 0x000fca0003800000 */
[----:B-1234-:R-:W-:Y:S01]  /*8110*/  IMAD.MOV.U32 R0, RZ, RZ, c[0x0][0x2b8] ;  /* 0x0000ae00ff007624 */ /* 0x01efe200078e00ff */
[----:B------:R-:W-:Y:S01]  /*8120*/  IADD3 R5, -R234, 0x70, RZ ;  /* 0x00000070ea057810 */ /* 0x000fe20007ffe1ff */
[----:B------:R-:W-:Y:S02]  /*8130*/  IMAD R2, R214, 0x70, R237 ;  /* 0x00000070d6027824 */ /* 0x000fe400078e02ed */
[----:B------:R-:W-:Y:S01]  /*8140*/  IMAD.MOV.U32 R205, RZ, RZ, RZ ;  /* 0x000000ffffcd7224 */ /* 0x000fe200078e00ff */
[----:B------:R-:W-:Y:S01]  /*8150*/  ISETP.NE.AND P0, PT, R0, 0x1, PT ;  /* 0x000000010000780c */ /* 0x000fe20003f05270 */
[----:B------:R-:W-:Y:S01]  /*8160*/  IMAD R0, R233, 0x20, R234 ;  /* 0x00000020e9007824 */ /* 0x000fe200078e02ea */
[----:B------:R-:W-:Y:S04]  /*8170*/  ISETP.GE.AND P1, PT, R5, 0x1, PT ;  /* 0x000000010500780c */ /* 0x000fe80003f26270 */
[----:B------:R-:W-:Y:S05]  /*8180*/  IADD3 R2, R2, -0x70, R0 ;  /* 0xffffff9002027810 */ /* 0x000fea0007ffe000 */
[----:B------:R-:W-:Y:S02]  /*8190*/  IMAD.MOV.U32 R0, RZ, RZ, R2 ;  /* 0x000000ffff007224 */ /* 0x000fe400078e0002 */
[----:B------:R-:W-:Y:S05]  /*81a0*/  @P0 IMAD.HI.U32 R3, R2, c[0x0][0x2bc], RZ ;  /* 0x0000af0002030a27 */ /* 0x000fea00078e00ff */
[----:B------:R-:W-:Y:S04]  /*81b0*/  @P0 SHF.R.U32.HI R0, RZ, c[0x0][0x2c0], R3 ;  /* 0x0000b000ff000a19 */ /* 0x000fe80000011603 */
[C---:B------:R-:W-:Y:S01]  /*81c0*/  @!P4 IADD3 R3, P0, R0.reuse, R240, RZ ;  /* 0x000000f00003c210 */ /* 0x040fe20007f1e0ff */
[----:B------:R-:W-:Y:S03]  /*81d0*/  IMAD.MOV R4, RZ, RZ, -R0 ;  /* 0x000000ffff047224 */ /* 0x000fe600078e0a00 */
[----:B------:R-:W-:Y:S01]  /*81e0*/  @!P4 LEA.HI.X.SX32 R0, R0, R249, 0x1, P0 ;  /* 0x000000f90000c211 */ /* 0x000fe200000f0eff */
[----:B------:R-:W-:Y:S01]  /*81f0*/  IMAD R206, R4, c[0x0][0x2b8], R2 ;  /* 0x0000ae0004ce7a24 */ /* 0x000fe200078e0202 */
[C---:B------:R-:W-:Y:S04]  /*8200*/  @!P4 LEA R2, P0, R3.reuse, c[0x0][0x2a0], 0x2 ;  /* 0x0000a8000302ca11 */ /* 0x040fe800078010ff */
[----:B------:R-:W-:Y:S02]  /*8210*/  @!P4 LEA.HI.X R3, R3, c[0x0][0x2a4], R0, 0x2, P0 ;  /* 0x0000a9000303ca11 */ /* 0x000fe400000f1400 */
[----:B------:R-:W-:Y:S03]  /*8220*/  SHF.R.S32.HI R0, RZ, 0x1f, R206 ;  /* 0x0000001fff007819 */ /* 0x000fe600000114ce */
[----:B------:R1:W2:Y:S02]  /*8230*/  @!P4 LDG.E R205, [R2.64] ;  /* 0x0000000802cdc981 */ /* 0x0002a4000c1e1900 */
[----:B------:R-:W-:Y:S04]  /*8240*/  IMAD R0, R0, c[0x0][0x1e0], RZ ;  /* 0x0000780000007a24 */ /* 0x000fe800078e02ff */
[C---:B------:R-:W-:Y:S02]  /*8250*/  IMAD R0, R206.reuse, c[0x0][0x1e4], R0 ;  /* 0x00007900ce007a24 */ /* 0x040fe400078e0200 */
[----:B-1----:R-:W-:Y:S04]  /*8260*/  IMAD.WIDE.U32 R2, R206, c[0x0][0x1e0], RZ ;  /* 0x00007800ce027a25 */ /* 0x002fe800078e00ff */
[----:B------:R-:W-:Y:S01]  /*8270*/  IMAD.IADD R3, R3, 0x1, R0 ;  /* 0x0000000103037824 */ /* 0x000fe200078e0200 */
[----:B--2---:R-:W-:Y:S03]  /*8280*/  SHF.R.S32.HI R0, RZ, 0x1f, R205 ;  /* 0x0000001fff007819 */ /* 0x004fe600000114cd */
[C---:B------:R-:W-:Y:S04]  /*8290*/  IMAD.WIDE.U32 R2, R205.reuse, c[0x0][0x1f0], R2 ;  /* 0x00007c00cd027a25 */ /* 0x040fe800078e0002 */
[----:B------:R-:W-:Y:S01]  /*82a0*/  IMAD R4, R0, c[0x0][0x1f0], RZ ;  /* 0x00007c0000047a24 */ /* 0x000fe200078e02ff */
[----:B------:R-:W-:Y:S03]  /*82b0*/  IADD3 R0, P0, R238, R2, RZ ;  /* 0x00000002ee007210 */ /* 0x000fe60007f1e0ff */
[----:B------:R-:W-:Y:S05]  /*82c0*/  IMAD R4, R205, c[0x0][0x1f4], R4 ;  /* 0x00007d00cd047a24 */ /* 0x000fea00078e0204 */
[----:B------:R-:W-:Y:S02]  /*82d0*/  IADD3.X R2, R248, R3, R4, P0, !PT ;  /* 0x00000003f8027210 */ /* 0x000fe400007fe404 */
[C---:B------:R-:W-:Y:S04]  /*82e0*/  LEA R4, P0, R0.reuse, c[0x0][0x1c8], 0x1 ;  /* 0x0000720000047a11 */ /* 0x040fe800078008ff */
[----:B------:R-:W-:Y:S01]  /*82f0*/  LEA.HI.X R0, R0, c[0x0][0x1cc], R2, 0x1, P0 ;  /* 0x0000730000007a11 */ /* 0x000fe200000f0c02 */
[----:B------:R-:W-:-:S06]  /*8300*/  BRA.DIV ~URZ, `(.L_x_208) ;  /* 0x00006e127f007947 */ /* 0x000fcc000b800000 */
[----:B------:R1:W2:Y:S02]  /*8310*/  SHFL.IDX PT, R7, R0, RZ, 0x181f ;  /* 0x00181fff00077589 */ /* 0x0002a400000e0000 */
.L_x_291:
[----:B------:R-:W-:-:S05]  /*8320*/  BRA.DIV ~URZ, `(.L_x_209) ;  /* 0x00006e627f007947 */ /* 0x000fca000b800000 */
[----:B------:R3:W4:Y:S02]  /*8330*/  SHFL.IDX PT, R6, R4, RZ, 0x181f ;  /* 0x00181fff04067589 */ /* 0x00072400000e0000 */
.L_x_292:
[----:B------:R-:W-:Y:S01]  /*8340*/  @P1 IADD3 R2, -R207, 0x10, RZ ;  /* 0x00000010cf021810 */ /* 0x000fe20007ffe1ff */
[----:B------:R-:W-:Y:S01]  /*8350*/  IMAD.SHL.U32 R3, R231, 0x2, RZ ;  /* 0x00000002e7037824 */ /* 0x000fe200078e00ff */
[----:B------:R-:W-:Y:S01]  /*8360*/  @P1 ISETP.NE.U32.AND P0, PT, R207, RZ, PT ;  /* 0x000000ffcf00120c */ /* 0x000fe20003f05070 */
[----:B------:R-:W-:Y:S01]  /*8370*/  IMAD.SHL.U32 R8, R235, 0x2, RZ ;  /* 0x00000002eb087824 */ /* 0x000fe200078e00ff */
[----:B------:R-:W-:Y:S04]  /*8380*/  @P1 LOP3.LUT R2, R2, 0xf, RZ, 0xc0, !PT ;  /* 0x0000000f02021812 */ /* 0x000fe800078ec0ff */
[-C--:B----4-:R-:W-:Y:S04]  /*8390*/  @P1 IADD3 R2, P5, P2, R2, R6.reuse, R3 ;  /* 0x0000000602021210 */ /* 0x090fe80007abe003 */
[-C--:B--2---:R-:W-:Y:S05]  /*83a0*/  @P1 IADD3.X R3, RZ, R7.reuse, R203, P5, P2 ;  /* 0x00000007ff031210 */ /* 0x084fea0002fe44cb */
[----:B------:R-:W-:Y:S01]  /*83b0*/  @!PT LDS RZ, [RZ] ;  /* 0x00000000fffff984 */ /* 0x000fe20000000800 */
[----:B------:R-:W-:Y:S01]  /*83c0*/  @!PT LDS RZ, [RZ] ;  /* 0x00000000fffff984 */ /* 0x000fe20000000800 */
[----:B------:R-:W-:Y:S01]  /*83d0*/  @!PT LDS RZ, [RZ] ;  /* 0x00000000fffff984 */ /* 0x000fe20000000800 */
[----:B------:R2:W-:Y:S01]  /*83e0*/  @P1 LDGSTS.E.BYPASS.LTC128B.128.ZFILL [R200+0x8100], [R2.64], P0 ;  /* 0x0810000002c81fae */ /* 0x0005e20008141d48 */
[C---:B------:R-:W-:Y:S02]  /*83f0*/  @P1 ISETP.NE.U32.AND P0, PT, R199.reuse, RZ, PT ;  /* 0x000000ffc700120c */ /* 0x040fe40003f05070 */
[----:B--2---:R-:W-:Y:S04]  /*8400*/  @P1 IADD3 R2, -R199, 0x10, RZ ;  /* 0x00000010c7021810 */ /* 0x004fe80007ffe1ff */
[----:B------:R-:W-:Y:S04]  /*8410*/  @P1 LOP3.LUT R2, R2, 0xf, RZ, 0xc0, !PT ;  /* 0x0000000f02021812 */ /* 0x000fe800078ec0ff */
[----:B------:R-:W-:Y:S04]  /*8420*/  @P1 IADD3 R2, P5, P2, R2, R6, R8 ;  /* 0x0000000602021210 */ /* 0x000fe80007abe008 */
[----:B------:R-:W-:Y:S05]  /*8430*/  @P1 IADD3.X R3, RZ, R7, R204, P5, P2 ;  /* 0x00000007ff031210 */ /* 0x000fea0002fe44cc */
[----:B------:R2:W-:Y:S01]  /*8440*/  @P1 LDGSTS.E.BYPASS.LTC128B.128.ZFILL [R200+0xb900], [R2.64], P0 ;  /* 0x0b90000002c81fae */ /* 0x0005e20008141d48 */
[----:B------:R-:W-:Y:S01]  /*8450*/  ISETP.GE.AND P1, PT, R5, 0x21, PT ;  /* 0x000000210500780c */ /* 0x000fe20003f26270 */
[----:B------:R-:W-:-:S06]  /*8460*/  BRA.DIV ~URZ, `(.L_x_210) ;  /* 0x00006d927f007947 */ /* 0x000fcc000b800000 */
[----:B------:R4:W1:Y:S04]  /*8470*/  SHFL.IDX PT, R6, R0, 0x1, 0x181f ;  /* 0x00381f0000067f89 */ /* 0x00086800000e0000 */
[----:B------:R4:W2:Y:S02]  /*8480*/  SHFL.IDX PT, R5, R4, 0x1, 0x181f ;  /* 0x00381f0004057f89 */ /* 0x0008a400000e0000 */
.L_x_293:
[----:B--2---:R-:W-:Y:S01]  /*8490*/  @P1 IADD3 R2, -R207, 0x10, RZ ;  /* 0x00000010cf021810 */ /* 0x004fe20007ffe1ff */
[----:B------:R-:W-:Y:S01]  /*84a0*/  IMAD.SHL.U32 R3, R231, 0x2, RZ ;  /* 0x00000002e7037824 */ /* 0x000fe200078e00ff */
[----:B------:R-:W-:Y:S01]  /*84b0*/  @P1 ISETP.NE.U32.AND P0, PT, R207, RZ, PT ;  /* 0x000000ffcf00120c */ /* 0x000fe20003f05070 */
[----:B------:R-:W-:Y:S01]  /*84c0*/  IMAD.SHL.U32 R7, R235, 0x2, RZ ;  /* 0x00000002eb077824 */ /* 0x000fe200078e00ff */
[----:B------:R-:W-:Y:S04]  /*84d0*/  @P1 LOP3.LUT R2, R2, 0xf, RZ, 0xc0, !PT ;  /* 0x0000000f02021812 */ /* 0x000fe800078ec0ff */
[-C--:B------:R-:W-:Y:S04]  /*84e0*/  @P1 IADD3 R2, P5, P2, R2, R5.reuse, R3 ;  /* 0x0000000502021210 */ /* 0x080fe80007abe003 */
[-C--:B-1----:R-:W-:Y:S05]  /*84f0*/  @P1 IADD3.X R3, RZ, R6.reuse, R203, P5, P2 ;  /* 0x00000006ff031210 */ /* 0x082fea0002fe44cb */
[----:B------:R-:W-:Y:S01]  /*8500*/  @!PT LDS RZ, [RZ] ;  /* 0x00000000fffff984 */ /* 0x000fe20000000800 */
[----:B------:R-:W-:Y:S01]  /*8510*/  @!PT LDS RZ, [RZ] ;  /* 0x00000000fffff984 */ /* 0x000fe20000000800 */
[----:B------:R-:W-:Y:S01]  /*8520*/  @!PT LDS RZ, [RZ] ;  /* 0x00000000fffff984 */ /* 0x000fe20000000800 */
[----:B------:R1:W-:Y:S01]  /*8530*/  @P1 LDGSTS.E.BYPASS.LTC128B.128.ZFILL [R200+0x9100], [R2.64], P0 ;  /* 0x0910000002c81fae */ /* 0x0003e20008141d48 */
[C---:B------:R-:W-:Y:S02]  /*8540*/  @P1 ISETP.NE.U32.AND P0, PT, R199.reuse, RZ, PT ;  /* 0x000000ffc700120c */ /* 0x040fe40003f05070 */
[----:B-1----:R-:W-:Y:S04]  /*8550*/  @P1 IADD3 R2, -R199, 0x10, RZ ;  /* 0x00000010c7021810 */ /* 0x002fe80007ffe1ff */
[----:B------:R-:W-:Y:S04]  /*8560*/  @P1 LOP3.LUT R2, R2, 0xf, RZ, 0xc0, !PT ;  /* 0x0000000f02021812 */ /* 0x000fe800078ec0ff */
[----:B------:R-:W-:Y:S02]  /*8570*/  @P1 IADD3 R2, P5, P2, R2, R5, R7 ;  /* 0x0000000502021210 */ /* 0x000fe40007abe007 */
[----:B------:R-:W-:Y:S02]  /*8580*/  IADD3 R5, -R234, 0x70, RZ ;  /* 0x00000070ea057810 */ /* 0x000fe40007ffe1ff */
[----:B------:R-:W-:Y:S05]  /*8590*/  @P1 IADD3.X R3, RZ, R6, R204, P5, P2 ;  /* 0x00000006ff031210 */ /* 0x000fea0002fe44cc */
[----:B------:R1:W-:Y:S01]  /*85a0*/  @P1 LDGSTS.E.BYPASS.LTC128B.128.ZFILL [R200+0xc900], [R2.64], P0 ;  /* 0x0c90000002c81fae */ /* 0x0003e20008141d48 */
[----:B------:R-:W-:Y:S01]  /*85b0*/  ISETP.GE.AND P1, PT, R5, 0x41, PT ;  /* 0x000000410500780c */ /* 0x000fe20003f26270 */
[----:B------:R-:W-:-:S10]  /*85c0*/  BRA.DIV ~URZ, `(.L_x_211) ;  /* 0x00006d027f007947 */ /* 0x000fd4000b800000 */
[----:B------:R2:W1:Y:S02]  /*85d0*/  SHFL.IDX PT, R7, R0, 0x2, 0x181f ;  /* 0x00581f0000077f89 */ /* 0x00046400000e0000 */
.L_x_294:
[----:B------:R-:W-:-:S05]  /*85e0*/  BRA.DIV ~URZ, `(.L_x_212) ;  /* 0x00006d527f007947 */ /* 0x000fca000b800000 */
[----:B------:R2:W3:Y:S02]  /*85f0*/  SHFL.IDX PT, R6, R4, 0x2, 0x181f ;  /* 0x00581f0004067f89 */ /* 0x0004e400000e0000 */
.L_x_295:
[----:B-1----:R-:W-:Y:S01]  /*8600*/  @P1 IADD3 R2, -R207, 0x10, RZ ;  /* 0x00000010cf021810 */ /* 0x002fe20007ffe1ff */
[----:B------:R-:W-:Y:S01]  /*8610*/  IMAD.SHL.U32 R3, R231, 0x2, RZ ;  /* 0x00000002e7037824 */ /* 0x000fe200078e00ff */
[----:B------:R-:W-:Y:S01]  /*8620*/  @P1 ISETP.NE.U32.AND P0, PT, R207, RZ, PT ;  /* 0x000000ffcf00120c */ /* 0x000fe20003f05070 */
[----:B------:R-:W-:Y:S01]  /*8630*/  IMAD.SHL.U32 R8, R235, 0x2, RZ ;  /* 0x00000002eb087824 */ /* 0x000fe200078e00ff */
[----:B------:R-:W-:Y:S04]  /*8640*/  @P1 LOP3.LUT R2, R2, 0xf, RZ, 0xc0, !PT ;  /* 0x0000000f02021812 */ /* 0x000fe800078ec0ff */
[-C--:B---3--:R-:W-:Y:S04]  /*8650*/  @P1 IADD3 R2, P5, P2, R2, R6.reuse, R3 ;  /* 0x0000000602021210 */ /* 0x088fe80007abe003 */
[-C--:B------:R-:W-:Y:S05]  /*8660*/  @P1 IADD3.X R3, RZ, R7.reuse, R203, P5, P2 ;  /* 0x00000007ff031210 */ /* 0x080fea0002fe44cb */
[----:B------:R-:W-:Y:S01]  /*8670*/  @!PT LDS RZ, [RZ] ;  /* 0x00000000fffff984 */ /* 0x000fe20000000800 */
[----:B------:R-:W-:Y:S01]  /*8680*/  @!PT LDS RZ, [RZ] ;  /* 0x00000000fffff984 */ /* 0x000fe20000000800 */
[----:B------:R-:W-:Y:S01]  /*8690*/  @!PT LDS RZ, [RZ] ;  /* 0x00000000fffff984 */ /* 0x000fe20000000800 */
[----:B------:R1:W-:Y:S01]  /*86a0*/  @P1 LDGSTS.E.BYPASS.LTC128B.128.ZFILL [R200+0xa100], [R2.64], P0 ;  /* 0x0a10000002c81fae */ /* 0x0003e20008141d48 */
[C---:B------:R-:W-:Y:S02]  /*86b0*/  @P1 ISETP.NE.U32.AND P0, PT, R199.reuse, RZ, PT ;  /* 0x000000ffc700120c */ /* 0x040fe40003f05070 */
[----:B-1----:R-:W-:Y:S04]  /*86c0*/  @P1 IADD3 R2, -R199, 0x10, RZ ;  /* 0x00000010c7021810 */ /* 0x002fe80007ffe1ff */
[----:B------:R-:W-:Y:S04]  /*86d0*/  @P1 LOP3.LUT R2, R2, 0xf, RZ, 0xc0, !PT ;  /* 0x0000000f02021812 */ /* 0x000fe800078ec0ff */
[----:B------:R-:W-:Y:S04]  /*86e0*/  @P1 IADD3 R2, P5, P2, R2, R6, R8 ;  /* 0x0000000602021210 */ /* 0x000fe80007abe008 */
[----:B------:R-:W-:Y:S05]  /*86f0*/  @P1 IADD3.X R3, RZ, R7, R204, P5, P2 ;  /* 0x00000007ff031210 */ /* 0x000fea0002fe44cc */
[----:B------:R1:W-:Y:S01]  /*8700*/  @P1 LDGSTS.E.BYPASS.LTC128B.128.ZFILL [R200+0xd900], [R2.64], P0 ;  /* 0x0d90000002c81fae */ /* 0x0003e20008141d48 */
[----:B------:R-:W-:Y:S01]  /*8710*/  ISETP.GE.AND P1, PT, R5, 0x61, PT ;  /* 0x000000610500780c */ /* 0x000fe20003f26270 */
[----:B------:R-:W-:-:S06]  /*8720*/  BRA.DIV ~URZ, `(.L_x_213) ;  /* 0x00006c827f007947 */ /* 0x000fcc000b800000 */
[----:B------:R3:W1:Y:S04]  /*8730*/  SHFL.IDX PT, R5, R0, 0x3, 0x181f ;  /* 0x00781f0000057f89 */ /* 0x00066800000e0000 */
[----:B--2-4-:R3:W2:Y:S02]  /*8740*/  SHFL.IDX PT, R0, R4, 0x3, 0x181f ;  /* 0x00781f0004007f89 */ /* 0x0146a400000e0000 */
.L_x_296:
[----:B-1----:R-:W-:Y:S01]  /*8750*/  @P1 IADD3 R2, -R207, 0x10, RZ ;  /* 0x00000010cf021810 */ /* 0x002fe20007ffe1ff */
[----:B------:R-:W-:Y:S01]  /*8760*/  IMAD.SHL.U32 R3, R231, 0x2, RZ ;  /* 0x00000002e7037824 */ /* 0x000fe200078e00ff */
[----:B------:R-:W-:Y:S01]  /*8770*/  @P1 ISETP.NE.U32.AND P0, PT, R207, RZ, PT ;  /* 0x000000ffcf00120c */ /* 0x000fe20003f05070 */
[----:B---3--:R-:W-:Y:S01]  /*8780*/  IMAD.SHL.U32 R4, R235, 0x2, RZ ;  /* 0x00000002eb047824 */ /* 0x008fe200078e00ff */
[----:B------:R-:W-:Y:S04]  /*8790*/  @P1 LOP3.LUT R2, R2, 0xf, RZ, 0xc0, !PT ;  /* 0x0000000f02021812 */ /* 0x000fe800078ec0ff */
[-C--:B--2---:R-:W-:Y:S04]  /*87a0*/  @P1 IADD3 R2, P5, P2, R2, R0.reuse, R3 ;  /* 0x0000000002021210 */ /* 0x084fe80007abe003 */
        /* <DEDUP_REMOVED lines=10> */
[----:B------:R1:W-:Y:S04]  /*8850*/  @P1 LDGSTS.E.BYPASS.LTC128B.128.ZFILL [R200+0xe900], [R2.64], P0 ;  /* 0x0e90000002c81fae */ /* 0x0003e80008141d48 */
.L_x_207:
[----:B--234-:R-:W-:Y:S05]  /*8860*/  BSYNC B0 ;  /* 0x0000000000007941 */ /* 0x01cfea0003800000 */
.L_x_206:
[----:B-1----:R-:W-:Y:S01]  /*8870*/  FMNMX.FTZ R2, R201, R69, !PT ;  /* 0x00000045c9027209 */ /* 0x002fe20007810000 */
        /* <DEDUP_REMOVED lines=57> */
[----:B------:R1:W2:Y:S02]  /*8c10*/  SHFL.BFLY PT, R0, R4, 0x2, 0x1f ;  /* 0x0c401f0004007f89 */ /* 0x0002a400000e0000 */
.L_x_297:
[----:B-12---:R-:W-:Y:S01]  /*8c20*/  FMNMX.FTZ R4, R4, R0, !PT ;  /* 0x0000000004047209 */ /* 0x006fe20007810000 */
[----:B------:R-:W-:-:S05]  /*8c30*/  BRA.DIV ~URZ, `(.L_x_215) ;  /* 0x000068827f007947 */ /* 0x000fca000b800000 */
[----:B------:R-:W1:Y:S02]  /*8c40*/  SHFL.BFLY PT, R0, R4, 0x1, 0x1f ;  /* 0x0c201f0004007f89 */ /* 0x000e6400000e0000 */
[----:B-1----:R-:W-:Y:S02]  /*8c50*/  FMNMX.FTZ R69, R4, R0, !PT ;  /* 0x0000000004457209 */ /* 0x002fe40007810000 */
[----:B------:R-:W1:Y:S02]  /*8c60*/  SHFL.BFLY PT, R0, R5, 0x2, 0x1f ;  /* 0x0c401f0005007f89 */ /* 0x000e6400000e0000 */
[----:B-1----:R-:W-:Y:S05]  /*8c70*/  FMNMX.FTZ R4, R5, R0, !PT ;  /* 0x0000000005047209 */ /* 0x002fea0007810000 */
[----:B------:R1:W2:Y:S02]  /*8c80*/  SHFL.BFLY PT, R0, R4, 0x1, 0x1f ;  /* 0x0c201f0004007f89 */ /* 0x0002a400000e0000 */
.L_x_298:
[----:B--2---:R-:W-:Y:S01]  /*8c90*/  FMNMX.FTZ R3, R0, R4, !PT ;  /* 0x0000000400037209 */ /* 0x004fe20007810000 */
[C---:B-1----:R-:W-:Y:S01]  /*8ca0*/  FMUL.FTZ R4, R69.reuse, c[0x0][0x2d0] ;  /* 0x0000b40045047a20 */ /* 0x042fe20000410000 */
[----:B------:R-:W-:Y:S01]  /*8cb0*/  WARPSYNC 0xffffffff ;  /* 0xffffffff00007948 */ /* 0x000fe20003800000 */
[----:B------:R-:W-:Y:S01]  /*8cc0*/  FADD.FTZ R0, -R69, R70 ;  /* 0x0000004645007221 */ /* 0x000fe20000010100 */
[----:B------:R-:W-:Y:S01]  /*8cd0*/  ISETP.GT.AND P0, PT, R214, R236, PT ;  /* 0x000000ecd600720c */ /* 0x000fe20003f04270 */
        /* <DEDUP_REMOVED lines=38> */
[----:B------:R-:W-:Y:S01]  /*8f40*/  FFMA.FTZ R143, R157, c[0x0][0x2d0], -R4 ;  /* 0x0000b4009d8f7a23 */ /* 0x000fe20000010804 */
[C---:B-1----:R-:W-:Y:S01]  /*8f50*/  F2FP.BF16.PACK_AB R136, R5.reuse, R6 ;  /* 0x000000060588723e */ /* 0x042fe200000010ff */
[----:B------:R-:W-:Y:S01]  /*8f60*/  FFMA.FTZ R0, R2, R215, R6 ;  /* 0x000000d702007223 */ /* 0x000fe20000010006 */
[----:B--2---:R-:W-:Y:S01]  /*8f70*/  F2FP.BF16.PACK_AB R138, R8, R9 ;  /* 0x00000009088a723e */ /* 0x004fe200000010ff */
[C---:B------:R-:W-:Y:S02]  /*8f80*/  FMUL.FTZ R56, R2.reuse, R72 ;  /* 0x0000004802387220 */ /* 0x040fe40000410000 */
[----:B------:R-:W-:Y:S02]  /*8f90*/  FADD.FTZ R7, R5, R0 ;  /* 0x0000000005077221 */ /* 0x000fe40000010000 */
        /* <DEDUP_REMOVED lines=10> */
[--C-:B------:R-:W-:Y:S01]  /*9040*/  FFMA.FTZ R140, R156, c[0x0][0x2d0], -R4.reuse ;  /* 0x0000b4009c8c7a23 */ /* 0x100fe20000010804 */
[----:B------:R2:W-:Y:S01]  /*9050*/  MUFU.EX2 R10, R5 ;  /* 0x00000005000a7308 */ /* 0x0005e20000000800 */
        /* <DEDUP_REMOVED lines=8> */
[C---:B-1----:R-:W-:Y:S02]  /*90e0*/  FMUL.FTZ R58, R0.reuse, R74 ;  /* 0x0000004a003a7220 */ /* 0x042fe40000410000 */
[----:B------:R-:W-:Y:S02]  /*90f0*/  FMUL.FTZ R59, R0, R75 ;  /* 0x0000004b003b7220 */ /* 0x000fe40000410000 */
[----:B------:R-:W1:Y:S01]  /*9100*/  LDSM.16.MT88.4 R72, [R189] ;  /* 0x00000000bd48783b */ /* 0x000e620000004200 */
        /* <DEDUP_REMOVED lines=11> */
[----:B------:R-:W-:Y:S02]  /*91c0*/  FFMA.FTZ R229, R13, c[0x0][0x2d0], -R4 ;  /* 0x0000b4000de57a23 */ /* 0x000fe40000010804 */
[----:B------:R-:W-:Y:S02]  /*91d0*/  FADD.FTZ R4, R9, R7 ;  /* 0x0000000709047221 */ /* 0x000fe40000010000 */
[----:B------:R-:W3:Y:S01]  /*91e0*/  MUFU.EX2 R7, R6 ;  /* 0x0000000600077308 */ /* 0x000ee20000000800 */
[----:B------:R-:W-:Y:S02]  /*91f0*/  FMUL.FTZ R21, R2, R109 ;  /* 0x0000006d02157220 */ /* 0x000fe40000410000 */
[----:B------:R-:W-:Y:S02]  /*9200*/  FMUL.FTZ R22, R0, R110 ;  /* 0x0000006e00167220 */ /* 0x000fe40000410000 */
[----:B------:R-:W-:Y:S02]  /*9210*/  FADD.FTZ R141, R8, R4 ;  /* 0x00000004088d7221 */ /* 0x000fe40000010000 */
[C---:B------:R-:W-:Y:S02]  /*9220*/  FMUL.FTZ R4, R2.reuse, R124 ;  /* 0x0000007c02047220 */ /* 0x040fe40000410000 */
[C---:B--2---:R-:W-:Y:S01]  /*9230*/  FMUL.FTZ R5, R2.reuse, R125 ;  /* 0x0000007d02057220 */ /* 0x044fe20000410000 */
[----:B------:R-:W-:Y:S01]  /*9240*/  MUFU.EX2 R109, R68 ;  /* 0x00000044006d7308 */ /* 0x000fe20000000800 */
[C---:B------:R-:W-:Y:S02]  /*9250*/  FMUL.FTZ R20, R2.reuse, R108 ;  /* 0x0000006c02147220 */ /* 0x040fe40000410000 */
[C---:B------:R-:W-:Y:S02]  /*9260*/  FMUL.FTZ R8, R2.reuse, R120 ;  /* 0x0000007802087220 */ /* 0x040fe40000410000 */
[----:B------:R-:W-:Y:S02]  /*9270*/  FMUL.FTZ R9, R2, R121 ;  /* 0x0000007902097220 */ /* 0x000fe40000410000 */
[----:B------:R-:W-:Y:S02]  /*9280*/  FMUL.FTZ R11, R0, R123 ;  /* 0x0000007b000b7220 */ /* 0x000fe40000410000 */
[C---:B------:R-:W-:Y:S01]  /*9290*/  FMUL.FTZ R12, R2.reuse, R116 ;  /* 0x00000074020c7220 */ /* 0x040fe20000410000 */
[----:B------:R-:W2:Y:S01]  /*92a0*/  MUFU.EX2 R110, R70 ;  /* 0x00000046006e7308 */ /* 0x000ea20000000800 */
[----:B------:R-:W-:Y:S02]  /*92b0*/  FMUL.FTZ R13, R2, R117 ;  /* 0x00000075020d7220 */ /* 0x000fe40000410000 */
[C---:B------:R-:W-:Y:S01]  /*92c0*/  FMUL.FTZ R14, R0.reuse, R118 ;  /* 0x00000076000e7220 */ /* 0x040fe20000410000 */
[C---:B---3--:R-:W-:Y:S01]  /*92d0*/  F2FP.BF16.PACK_AB R137, R7.reuse, R10 ;  /* 0x0000000a0789723e */ /* 0x048fe200000010ff */
[C---:B------:R-:W-:Y:S02]  /*92e0*/  FFMA.FTZ R6, R0.reuse, R230, R10 ;  /* 0x000000e600067223 */ /* 0x040fe4000001000a */
[C---:B------:R-:W-:Y:S02]  /*92f0*/  FMUL.FTZ R10, R0.reuse, R122 ;  /* 0x0000007a000a7220 */ /* 0x040fe40000410000 */
[----:B------:R-:W-:Y:S01]  /*9300*/  FADD.FTZ R108, R7, R6 ;  /* 0x00000006076c7221 */ /* 0x000fe20000010000 */
[----:B------:R-:W3:Y:S01]  /*9310*/  MUFU.EX2 R68, R155 ;  /* 0x0000009b00447308 */ /* 0x000ee20000000800 */
[C---:B------:R-:W-:Y:S01]  /*9320*/  FMUL.FTZ R6, R0.reuse, R126 ;  /* 0x0000007e00067220 */ /* 0x040fe20000410000 */
[----:B------:R-:W-:Y:S01]  /*9330*/  LDSM.16.MT88.4 R120, [R189+0x3000] ;  /* 0x00300000bd78783b */ /* 0x000fe20000004200 */
[C---:B------:R-:W-:Y:S02]  /*9340*/  FMUL.FTZ R7, R0.reuse, R127 ;  /* 0x0000007f00077220 */ /* 0x040fe40000410000 */
[----:B------:R-:W-:Y:S02]  /*9350*/  FMUL.FTZ R15, R0, R119 ;  /* 0x00000077000f7220 */ /* 0x000fe40000410000 */
[C---:B------:R-:W-:Y:S02]  /*9360*/  FMUL.FTZ R16, R2.reuse, R112 ;  /* 0x0000007002107220 */ /* 0x040fe40000410000 */
[----:B------:R-:W-:Y:S01]  /*9370*/  FMUL.FTZ R17, R2, R113 ;  /* 0x0000007102117220 */ /* 0x000fe20000410000 */
[----:B------:R-:W-:Y:S01]  /*9380*/  MUFU.EX2 R70, R150 ;  /* 0x0000009600467308 */ /* 0x000fe20000000800 */
[C---:B------:R-:W-:Y:S02]  /*9390*/  FMUL.FTZ R18, R0.reuse, R114 ;  /* 0x0000007200127220 */ /* 0x040fe40000410000 */
[----:B------:R-:W-:Y:S01]  /*93a0*/  FMUL.FTZ R19, R0, R115 ;  /* 0x0000007300137220 */ /* 0x000fe20000410000 */
[----:B--2---:R-:W-:Y:S01]  /*93b0*/  F2FP.BF16.PACK_AB R139, R110, R109 ;  /* 0x0000006d6e8b723e */ /* 0x004fe200000010ff */
[----:B------:R-:W-:Y:S01]  /*93c0*/  LDSM.16.MT88.4 R112, [R191+0x3000] ;  /* 0x00300000bf70783b */ /* 0x000fe20000004200 */
[C---:B------:R-:W-:Y:S02]  /*93d0*/  FMUL.FTZ R24, R2.reuse, R104 ;  /* 0x0000006802187220 */ /* 0x040fe40000410000 */
[----:B------:R-:W-:Y:S02]  /*93e0*/  FMUL.FTZ R25, R2, R105 ;  /* 0x0000006902197220 */ /* 0x000fe40000410000 */
[C---:B------:R-:W-:Y:S01]  /*93f0*/  FMUL.FTZ R26, R0.reuse, R106 ;  /* 0x0000006a001a7220 */ /* 0x040fe20000410000 */
[C---:B-1----:R-:W-:Y:S01]  /*9400*/  HMMA.16816.F32.BF16 R4, R136.reuse, R72, R4 ;  /* 0x000000488804723c */ /* 0x042fe20000041804 */
[----:B------:R-:W-:Y:S04]  /*9410*/  MUFU.EX2 R155, R152 ;  /* 0x00000098009b7308 */ /* 0x000fe80000000800 */
[C---:B------:R-:W-:Y:S02]  /*9420*/  FMUL.FTZ R27, R0.reuse, R107 ;  /* 0x0000006b001b7220 */ /* 0x040fe40000410000 */
[----:B------:R-:W-:Y:S01]  /*9430*/  LDSM.16.MT88.4 R104, [R190+0x3000] ;  /* 0x00300000be68783b */ /* 0x000fe20000004200 */
[C---:B------:R-:W-:Y:S03]  /*9440*/  HMMA.16816.F32.BF16 R8, R136.reuse, R74, R8 ;  /* 0x0000004a8808723c */ /* 0x040fe60000041808 */
[----:B------:R-:W-:Y:S01]  /*9450*/  MUFU.EX2 R152, R156 ;  /* 0x0000009c00987308 */ /* 0x000fe20000000800 */
[----:B------:R-:W-:Y:S02]  /*9460*/  FMUL.FTZ R23, R0, R111 ;  /* 0x0000006f00177220 */ /* 0x000fe40000410000 */
[C---:B------:R-:W-:Y:S01]  /*9470*/  FMUL.FTZ R28, R2.reuse, R100 ;  /* 0x00000064021c7220 */ /* 0x040fe20000410000 */
[----:B------:R-:W1:Y:S01]  /*9480*/  LDSM.16.MT88.4 R72, [R191] ;  /* 0x00000000bf48783b */ /* 0x000e620000004200 */
[----:B------:R-:W-:Y:S04]  /*9490*/  FMUL.FTZ R33, R2, R97 ;  /* 0x0000006102217220 */ /* 0x000fe80000410000 */
[C---:B------:R-:W-:Y:S01]  /*94a0*/  FMUL.FTZ R34, R0.reuse, R98 ;  /* 0x0000006200227220 */ /* 0x040fe20000410000 */
[----:B------:R-:W-:Y:S01]  /*94b0*/  MUFU.EX2 R150, R160 ;  /* 0x000000a000967308 */ /* 0x000fe20000000800 */
[----:B------:R-:W-:Y:S02]  /*94c0*/  FMUL.FTZ R35, R0, R99 ;  /* 0x0000006300237220 */ /* 0x000fe40000410000 */
[----:B------:R-:W-:Y:S02]  /*94d0*/  FMUL.FTZ R37, R2, R93 ;  /* 0x0000005d02257220 */ /* 0x000fe40000410000 */
[C---:B------:R-:W-:Y:S02]  /*94e0*/  FMUL.FTZ R38, R0.reuse, R94 ;  /* 0x0000005e00267220 */ /* 0x040fe40000410000 */
[----:B------:R-:W-:Y:S02]  /*94f0*/  FMUL.FTZ R39, R0, R95 ;  /* 0x0000005f00277220 */ /* 0x000fe40000410000 */
[C---:B------:R-:W-:Y:S01]  /*9500*/  FMUL.FTZ R40, R2.reuse, R88 ;  /* 0x0000005802287220 */ /* 0x040fe20000410000 */
[----:B------:R-:W-:Y:S01]  /*9510*/  MUFU.EX2 R230, R147 ;  /* 0x0000009300e67308 */ /* 0x000fe20000000800 */
[----:B------:R-:W-:Y:S02]  /*9520*/  FMUL.FTZ R41, R2, R89 ;  /* 0x0000005902297220 */ /* 0x000fe40000410000 */
[C---:B------:R-:W-:Y:S02]  /*9530*/  FMUL.FTZ R42, R0.reuse, R90 ;  /* 0x0000005a002a7220 */ /* 0x040fe40000410000 */
[----:B------:R-:W-:Y:S02]  /*9540*/  FMUL.FTZ R43, R0, R91 ;  /* 0x0000005b002b7220 */ /* 0x000fe40000410000 */
[----:B------:R-:W-:Y:S01]  /*9550*/  LDSM.16.MT88.4 R88, [R191+0x1800] ;  /* 0x00180000bf58783b */ /* 0x000fe20000004200 */
[----:B------:R-:W-:Y:S02]  /*9560*/  FMUL.FTZ R45, R2, R85 ;  /* 0x00000055022d7220 */ /* 0x000fe40000410000 */
        /* <DEDUP_REMOVED lines=8> */
[----:B------:R-:W-:Y:S01]  /*95f0*/  FMUL.FTZ R53, R2, R77 ;  /* 0x0000004d02357220 */ /* 0x000fe20000410000 */
[C---:B-1----:R-:W-:Y:S03]  /*9600*/  HMMA.16816.F32.BF16 R12, R136.reuse, R72, R12 ;  /* 0x00000048880c723c */ /* 0x042fe6000004180c */
[C---:B------:R-:W-:Y:S02]  /*9610*/  FMUL.FTZ R54, R0.reuse, R78 ;  /* 0x0000004e00367220 */ /* 0x040fe40000410000 */
[----:B------:R-:W-:Y:S02]  /*9620*/  FMUL.FTZ R55, R0, R79 ;  /* 0x0000004f00377220 */ /* 0x000fe40000410000 */
[----:B------:R-:W-:Y:S01]  /*9630*/  LDSM.16.MT88.4 R76, [R189+0x800] ;  /* 0x00080000bd4c783b */ /* 0x000fe20000004200 */
[C---:B------:R-:W-:Y:S04]  /*9640*/  HMMA.16816.F32.BF16 R16, R136.reuse, R74, R16 ;  /* 0x0000004a8810723c */ /* 0x040fe80000041810 */
[----:B------:R-:W-:Y:S02]  /*9650*/  FMUL.FTZ R29, R2, R101 ;  /* 0x00000065021d7220 */ /* 0x000fe40000410000 */
[C---:B------:R-:W-:Y:S01]  /*9660*/  FMUL.FTZ R30, R0.reuse, R102 ;  /* 0x00000066001e7220 */ /* 0x040fe20000410000 */
[----:B------:R-:W1:Y:S01]  /*9670*/  LDSM.16.MT88.4 R72, [R190] ;  /* 0x00000000be48783b */ /* 0x000e620000004200 */
[----:B------:R-:W-:Y:S01]  /*9680*/  FMUL.FTZ R31, R0, R103 ;  /* 0x00000067001f7220 */ /* 0x000fe20000410000 */
[----:B------:R-:W-:Y:S03]  /*9690*/  MUFU.EX2 R102, R140 ;  /* 0x0000008c00667308 */ /* 0x000fe60000000800 */
[C---:B------:R-:W-:Y:S02]  /*96a0*/  FMUL.FTZ R32, R2.reuse, R96 ;  /* 0x0000006002207220 */ /* 0x040fe40000410000 */
[C---:B------:R-:W-:Y:S02]  /*96b0*/  FMUL.FTZ R36, R2.reuse, R92 ;  /* 0x0000005c02247220 */ /* 0x040fe40000410000 */
[C---:B------:R-:W-:Y:S02]  /*96c0*/  FMUL.FTZ R44, R2.reuse, R84 ;  /* 0x00000054022c7220 */ /* 0x040fe40000410000 */
[C---:B------:R-:W-:Y:S01]  /*96d0*/  FMUL.FTZ R48, R2.reuse, R80 ;  /* 0x0000005002307220 */ /* 0x040fe20000410000 */
[----:B------:R-:W-:Y:S01]  /*96e0*/  MUFU.EX2 R84, R159 ;  /* 0x0000009f00547308 */ /* 0x000fe20000000800 */
[C---:B------:R-:W-:Y:S02]  /*96f0*/  FMUL.FTZ R60, R2.reuse, R60 ;  /* 0x0000003c023c7220 */ /* 0x040fe40000410000 */
[C---:B------:R-:W-:Y:S02]  /*9700*/  FMUL.FTZ R61, R2.reuse, R61 ;  /* 0x0000003d023d7220 */ /* 0x040fe40000410000 */
[C---:B------:R-:W-:Y:S02]  /*9710*/  FMUL.FTZ R64, R2.reuse, R64 ;  /* 0x0000004002407220 */ /* 0x040fe40000410000 */
[----:B------:R-:W-:Y:S02]  /*9720*/  FMUL.FTZ R65, R2, R65 ;  /* 0x0000004102417220 */ /* 0x000fe40000410000 */
[C---:B------:R-:W-:Y:S01]  /*9730*/  FMUL.FTZ R62, R0.reuse, R62 ;  /* 0x0000003e003e7220 */ /* 0x040fe20000410000 */
[----:B------:R-:W-:Y:S01]  /*9740*/  MUFU.EX2 R80, R151 ;  /* 0x0000009700507308 */ /* 0x000fe20000000800 */
[C---:B------:R-:W-:Y:S02]  /*9750*/  FMUL.FTZ R63, R0.reuse, R63 ;  /* 0x0000003f003f7220 */ /* 0x040fe40000410000 */
[C---:B------:R-:W-:Y:S02]  /*9760*/  FMUL.FTZ R66, R0.reuse, R66 ;  /* 0x0000004200427220 */ /* 0x040fe40000410000 */
[----:B------:R-:W-:Y:S02]  /*9770*/  FMUL.FTZ R67, R0, R67 ;  /* 0x0000004300437220 */ /* 0x000fe40000410000 */
[----:B---3--:R-:W-:Y:S03]  /*9780*/  FADD.FTZ R0, R68, R141 ;  /* 0x0000008d44007221 */ /* 0x008fe60000010000 */
[----:B------:R-:W-:Y:S01]  /*9790*/  MUFU.EX2 R92, R207 ;  /* 0x000000cf005c7308 */ /* 0x000fe20000000800 */
[C---:B-1----:R-:W-:Y:S09]  /*97a0*/  HMMA.16816.F32.BF16 R20, R136.reuse, R72, R20 ;  /* 0x000000488814723c */ /* 0x042ff20000041814 */
[----:B------:R-:W-:Y:S01]  /*97b0*/  MUFU.EX2 R159, R145 ;  /* 0x00000091009f7308 */ /* 0x000fe20000000800 */
[C---:B------:R-:W-:Y:S01]  /*97c0*/  HMMA.16816.F32.BF16 R24, R136.reuse, R74, R24 ;  /* 0x0000004a8818723c */ /* 0x040fe20000041818 */
[----:B------:R-:W1:Y:S08]  /*97d0*/  LDSM.16.MT88.4 R72, [R194] ;  /* 0x00000000c248783b */ /* 0x000e700000004200 */
[----:B------:R-:W-:Y:S10]  /*97e0*/  MUFU.EX2 R96, R211 ;  /* 0x000000d300607308 */ /* 0x000ff40000000800 */
[----:B------:R-:W-:Y:S10]  /*97f0*/  MUFU.EX2 R151, R157 ;  /* 0x0000009d00977308 */ /* 0x000ff40000000800 */
[----:B------:R-:W2:Y:S10]  /*9800*/  MUFU.EX2 R2, R154 ;  /* 0x0000009a00027308 */ /* 0x000eb40000000800 */
[----:B------:R-:W-:Y:S01]  /*9810*/  MUFU.EX2 R154, R142 ;  /* 0x0000008e009a7308 */ /* 0x000fe20000000800 */
[C---:B-1----:R-:W-:Y:S09]  /*9820*/  HMMA.16816.F32.BF16 R28, R136.reuse, R72, R28 ;  /* 0x00000048881c723c */ /* 0x042ff2000004181c */
[----:B------:R-:W1:Y:S03]  /*9830*/  MUFU.EX2 R103, R143 ;  /* 0x0000008f00677308 */ /* 0x000e660000000800 */
[----:B--2---:R-:W-:Y:S01]  /*9840*/  FADD.FTZ R0, R2, R0 ;  /* 0x0000000002007221 */ /* 0x004fe20000010000 */
[C---:B------:R-:W-:Y:S01]  /*9850*/  HMMA.16816.F32.BF16 R32, R136.reuse, R74, R32 ;  /* 0x0000004a8820723c */ /* 0x040fe20000041820 */
[----:B------:R-:W2:Y:S02]  /*9860*/  LDSM.16.MT88.4 R72, [R189+0x3800] ;  /* 0x00380000bd48783b */ /* 0x000ea40000004200 */
[----:B------:R-:W-:Y:S03]  /*9870*/  FADD.FTZ R0, R80, R0 ;  /* 0x0000000050007221 */ /* 0x000fe60000010000 */
[----:B------:R-:W-:Y:S01]  /*9880*/  MUFU.EX2 R145, R216 ;  /* 0x000000d800917308 */ /* 0x000fe20000000800 */
[----:B------:R-:W-:Y:S09]  /*9890*/  FADD.FTZ R0, R70, R0 ;  /* 0x0000000046007221 */ /* 0x000ff20000010000 */
[----:B------:R-:W3:Y:S10]  /*98a0*/  MUFU.EX2 R101, R225 ;  /* 0x000000e100657308 */ /* 0x000ef40000000800 */
[----:B------:R-:W-:Y:S10]  /*98b0*/  MUFU.EX2 R143, R222 ;  /* 0x000000de008f7308 */ /* 0x000ff40000000800 */
[----:B------:R-:W4:Y:S01]  /*98c0*/  MUFU.EX2 R142, R223 ;  /* 0x000000df008e7308 */ /* 0x000f220000000800 */
[C---:B--2---:R-:W-:Y:S09]  /*98d0*/  HMMA.16816.F32.BF16 R36, R136.reuse, R72, R36 ;  /* 0x000000488824723c */ /* 0x044ff20000041824 */
[----:B------:R-:W-:Y:S01]  /*98e0*/  MUFU.EX2 R141, R227 ;  /* 0x000000e3008d7308 */ /* 0x000fe20000000800 */
[C---:B------:R-:W-:Y:S01]  /*98f0*/  HMMA.16816.F32.BF16 R40, R136.reuse, R74, R40 ;  /* 0x0000004a8828723c */ /* 0x040fe20000041828 */
[----:B------:R-:W2:Y:S08]  /*9900*/  LDSM.16.MT88.4 R72, [R191+0x3800] ;  /* 0x00380000bf48783b */ /* 0x000eb00000004200 */
[----:B------:R-:W5:Y:S01]  /*9910*/  MUFU.EX2 R140, R229 ;  /* 0x000000e5008c7308 */ /* 0x000f620000000800 */
[C---:B--2---:R-:W-:Y:S08]  /*9920*/  HMMA.16816.F32.BF16 R44, R136.reuse, R72, R44 ;  /* 0x00000048882c723c */ /* 0x044ff0000004182c */
[C---:B------:R-:W-:Y:S01]  /*9930*/  HMMA.16816.F32.BF16 R48, R136.reuse, R74, R48 ;  /* 0x0000004a8830723c */ /* 0x040fe20000041830 */
[----:B------:R-:W2:Y:S07]  /*9940*/  LDSM.16.MT88.4 R72, [R190+0x3800] ;  /* 0x00380000be48783b */ /* 0x000eae0000004200 */
[C---:B--2---:R-:W-:Y:S08]  /*9950*/  HMMA.16816.F32.BF16 R52, R136.reuse, R72, R52 ;  /* 0x000000488834723c */ /* 0x044ff00000041834 */
[C---:B------:R-:W-:Y:S01]  /*9960*/  HMMA.16816.F32.BF16 R56, R136.reuse, R74, R56 ;  /* 0x0000004a8838723c */ /* 0x040fe20000041838 */
[----:B------:R-:W2:Y:S07]  /*9970*/  LDSM.16.MT88.4 R72, [R192+0x3800] ;  /* 0x00380000c048783b */ /* 0x000eae0000004200 */
[C---:B--2---:R-:W-:Y:S07]  /*9980*/  HMMA.16816.F32.BF16 R60, R136.reuse, R72, R60 ;  /* 0x00000048883c723c */ /* 0x044fee000004183c */
[----:B------:R-:W-:Y:S01]  /*9990*/  F2FP.BF16.PACK_AB R72, R2, R68 ;  /* 0x000000440248723e */ /* 0x000fe200000010ff */
[----:B------:R-:W-:Y:S01]  /*99a0*/  HMMA.16816.F32.BF16 R64, R136, R74, R64 ;  /* 0x0000004a8840723c */ /* 0x000fe20000041840 */
[----:B------:R-:W2:Y:S03]  /*99b0*/  MUFU.EX2 R68, R199 ;  /* 0x000000c700447308 */ /* 0x000ea60000000800 */
[----:B-1----:R-:W-:Y:S03]  /*99c0*/  F2FP.BF16.PACK_AB R73, R102, R103 ;  /* 0x000000676649723e */ /* 0x002fe600000010ff */
[----:B------:R-:W-:Y:S02]  /*99d0*/  F2FP.BF16.PACK_AB R74, R70, R80 ;  /* 0x00000050464a723e */ /* 0x000fe400000010ff */
[----:B------:R-:W1:Y:S02]  /*99e0*/  LDSM.16.MT88.4 R80, [R191+0x800] ;  /* 0x00080000bf50783b */ /* 0x000e640000004200 */
[----:B------:R-:W2:Y:S01]  /*99f0*/  MUFU.EX2 R2, R162 ;  /* 0x000000a200027308 */ /* 0x000ea20000000800 */
[----:B------:R-:W-:Y:S02]  /*9a00*/  F2FP.BF16.PACK_AB R75, R230, R232 ;  /* 0x000000e8e64b723e */ /* 0x000fe400000010ff */
[----:B---3--:R-:W-:Y:S02]  /*9a10*/  F2FP.BF16.PACK_AB R136, R100, R101 ;  /* 0x000000656488723e */ /* 0x008fe400000010ff */
[----:B----4-:R-:W-:Y:S02]  /*9a20*/  F2FP.BF16.PACK_AB R137, R142, R143 ;  /* 0x0000008f8e89723e */ /* 0x010fe400000010ff */
[----:B-----5:R-:W-:Y:S01]  /*9a30*/  F2FP.BF16.PACK_AB R139, R140, R141 ;  /* 0x0000008d8c8b723e */ /* 0x020fe200000010ff */
[C---:B------:R-:W-:Y:S02]  /*9a40*/  HMMA.16816.F32.BF16 R4, R72.reuse, R76, R4 ;  /* 0x0000004c4804723c */ /* 0x040fe40000041804 */
[----:B------:R-:W3:Y:S03]  /*9a50*/  MUFU.EX2 R70, R158 ;  /* 0x0000009e00467308 */ /* 0x000ee60000000800 */
[----:B--2---:R-:W-:Y:S03]  /*9a60*/  FADD.FTZ R0, R68, R0 ;  /* 0x0000000044007221 */ /* 0x004fe60000010000 */
[C---:B------:R-:W-:Y:S01]  /*9a70*/  HMMA.16816.F32.BF16 R8, R72.reuse, R78, R8 ;  /* 0x0000004e4808723c */ /* 0x040fe20000041808 */
[----:B------:R-:W2:Y:S03]  /*9a80*/  LDSM.16.MT88.4 R76, [R190+0x800] ;  /* 0x00080000be4c783b */ /* 0x000ea60000004200 */
[----:B------:R-:W-:Y:S01]  /*9a90*/  MUFU.EX2 R199, R149 ;  /* 0x0000009500c77308 */ /* 0x000fe20000000800 */
[----:B------:R-:W-:Y:S04]  /*9aa0*/  FADD.FTZ R0, R2, R0 ;  /* 0x0000000002007221 */ /* 0x000fe80000010000 */
[----:B------:R-:W-:Y:S05]  /*9ab0*/  FADD.FTZ R0, R84, R0 ;  /* 0x0000000054007221 */ /* 0x000fea0000010000 */
[----:B------:R-:W4:Y:S01]  /*9ac0*/  MUFU.EX2 R162, R148 ;  /* 0x0000009400a27308 */ /* 0x000f220000000800 */
[C---:B---3--:R-:W-:Y:S01]  /*9ad0*/  FADD.FTZ R0, R70.reuse, R0 ;  /* 0x0000000046007221 */ /* 0x048fe20000010000 */
[C---:B-1----:R-:W-:Y:S08]  /*9ae0*/  HMMA.16816.F32.BF16 R12, R72.reuse, R80, R12 ;  /* 0x00000050480c723c */ /* 0x042ff0000004180c */
[----:B------:R-:W1:Y:S01]  /*9af0*/  MUFU.EX2 R158, R144 ;  /* 0x00000090009e7308 */ /* 0x000e620000000800 */
[C---:B------:R-:W-:Y:S01]  /*9b00*/  HMMA.16816.F32.BF16 R16, R72.reuse, R82, R16 ;  /* 0x000000524810723c */ /* 0x040fe20000041810 */
[----:B------:R-:W3:Y:S08]  /*9b10*/  LDSM.16.MT88.4 R80, [R192+0x800] ;  /* 0x00080000c050783b */ /* 0x000ef00000004200 */
[----:B------:R-:W-:Y:S01]  /*9b20*/  MUFU.EX2 R149, R161 ;  /* 0x000000a100957308 */ /* 0x000fe20000000800 */
[C---:B--2---:R-:W-:Y:S09]  /*9b30*/  HMMA.16816.F32.BF16 R20, R72.reuse, R76, R20 ;  /* 0x0000004c4814723c */ /* 0x044ff20000041814 */
[----:B------:R-:W-:Y:S01]  /*9b40*/  MUFU.EX2 R148, R163 ;  /* 0x000000a300947308 */ /* 0x000fe20000000800 */
[C---:B------:R-:W-:Y:S01]  /*9b50*/  HMMA.16816.F32.BF16 R24, R72.reuse, R78, R24 ;  /* 0x0000004e4818723c */ /* 0x040fe20000041818 */
[----:B------:R-:W2:Y:S08]  /*9b60*/  LDSM.16.MT88.4 R76, [R189+0x4000] ;  /* 0x00400000bd4c783b */ /* 0x000eb00000004200 */
[----:B------:R-:W-:Y:S01]  /*9b70*/  MUFU.EX2 R144, R220 ;  /* 0x000000dc00907308 */ /* 0x000fe20000000800 */
[C---:B---3--:R-:W-:Y:S08]  /*9b80*/  HMMA.16816.F32.BF16 R28, R72.reuse, R80, R28 ;  /* 0x00000050481c723c */ /* 0x048ff0000004181c */
[C---:B------:R-:W-:Y:S01]  /*9b90*/  HMMA.16816.F32.BF16 R32, R72.reuse, R82, R32 ;  /* 0x000000524820723c */ /* 0x040fe20000041820 */
[----:B------:R-:W3:Y:S07]  /*9ba0*/  LDSM.16.MT88.4 R80, [R191+0x4000] ;  /* 0x00400000bf50783b */ /* 0x000eee0000004200 */
[C---:B--2---:R-:W-:Y:S08]  /*9bb0*/  HMMA.16816.F32.BF16 R36, R72.reuse, R76, R36 ;  /* 0x0000004c4824723c */ /* 0x044ff00000041824 */
[C---:B------:R-:W-:Y:S01]  /*9bc0*/  HMMA.16816.F32.BF16 R40, R72.reuse, R78, R40 ;  /* 0x0000004e4828723c */ /* 0x040fe20000041828 */
[----:B------:R-:W2:Y:S07]  /*9bd0*/  LDSM.16.MT88.4 R76, [R190+0x4000] ;  /* 0x00400000be4c783b */ /* 0x000eae0000004200 */
[C---:B---3--:R-:W-:Y:S08]  /*9be0*/  HMMA.16816.F32.BF16 R44, R72.reuse, R80, R44 ;  /* 0x00000050482c723c */ /* 0x048ff0000004182c */
[C---:B------:R-:W-:Y:S01]  /*9bf0*/  HMMA.16816.F32.BF16 R48, R72.reuse, R82, R48 ;  /* 0x000000524830723c */ /* 0x040fe20000041830 */
[----:B------:R-:W3:Y:S07]  /*9c00*/  LDSM.16.MT88.4 R80, [R192+0x4000] ;  /* 0x00400000c050783b */ /* 0x000eee0000004200 */
[C---:B--2---:R-:W-:Y:S08]  /*9c10*/  HMMA.16816.F32.BF16 R52, R72.reuse, R76, R52 ;  /* 0x0000004c4834723c */ /* 0x044ff00000041834 */
[C---:B------:R-:W-:Y:S01]  /*9c20*/  HMMA.16816.F32.BF16 R56, R72.reuse, R78, R56 ;  /* 0x0000004e4838723c */ /* 0x040fe20000041838 */
[----:B------:R-:W2:Y:S07]  /*9c30*/  LDSM.16.MT88.4 R76, [R189+0x1000] ;  /* 0x00100000bd4c783b */ /* 0x000eae0000004200 */
[C---:B---3--:R-:W-:Y:S08]  /*9c40*/  HMMA.16816.F32.BF16 R60, R72.reuse, R80, R60 ;  /* 0x00000050483c723c */ /* 0x048ff0000004183c */
[----:B------:R-:W-:Y:S01]  /*9c50*/  HMMA.16816.F32.BF16 R64, R72, R82, R64 ;  /* 0x000000524840723c */ /* 0x000fe20000041840 */
[----:B------:R-:W3:Y:S06]  /*9c60*/  LDSM.16.MT88.4 R80, [R191+0x1000] ;  /* 0x00100000bf50783b */ /* 0x000eec0000004200 */
[----:B------:R-:W-:Y:S02]  /*9c70*/  F2FP.BF16.PACK_AB R74, R70, R84 ;  /* 0x00000054464a723e */ /* 0x000fe400000010ff */
[----:B------:R-:W5:Y:S01]  /*9c80*/  LDSM.16.MT88.4 R84, [R190+0x1000] ;  /* 0x00100000be54783b */ /* 0x000f620000004200 */
[----:B------:R-:W-:Y:S02]  /*9c90*/  MUFU.EX2 R70, R201 ;  /* 0x000000c900467308 */ /* 0x000fe40000000800 */
[----:B------:R-:W-:Y:S02]  /*9ca0*/  F2FP.BF16.PACK_AB R72, R2, R68 ;  /* 0x000000440248723e */ /* 0x000fe400000010ff */
[----:B----4-:R-:W-:Y:S02]  /*9cb0*/  F2FP.BF16.PACK_AB R73, R162, R199 ;  /* 0x000000c7a249723e */ /* 0x010fe400000010ff */
[----:B-1----:R-:W-:Y:S04]  /*9cc0*/  F2FP.BF16.PACK_AB R75, R158, R159 ;  /* 0x0000009f9e4b723e */ /* 0x002fe800000010ff */
[----:B------:R-:W1:Y:S03]  /*9cd0*/  MUFU.EX2 R68, R209 ;  /* 0x000000d100447308 */ /* 0x000e660000000800 */
[C---:B--2---:R-:W-:Y:S07]  /*9ce0*/  HMMA.16816.F32.BF16 R4, R72.reuse, R76, R4 ;  /* 0x0000004c4804723c */ /* 0x044fee0000041804 */
[----:B------:R-:W2:Y:S01]  /*9cf0*/  MUFU.EX2 R2, R208 ;  /* 0x000000d000027308 */ /* 0x000ea20000000800 */
[C---:B------:R-:W-:Y:S01]  /*9d00*/  HMMA.16816.F32.BF16 R8, R72.reuse, R78, R8 ;  /* 0x0000004e4808723c */ /* 0x040fe20000041808 */
[----:B------:R-:W4:Y:S07]  /*9d10*/  LDSM.16.MT88.4 R76, [R192+0x1000] ;  /* 0x00100000c04c783b */ /* 0x000f2e0000004200 */
[C---:B---3--:R-:W-:Y:S04]  /*9d20*/  HMMA.16816.F32.BF16 R12, R72.reuse, R80, R12 ;  /* 0x00000050480c723c */ /* 0x048fe8000004180c */
[----:B-1----:R-:W-:Y:S04]  /*9d30*/  FADD.FTZ R0, R68, R0 ;  /* 0x0000000044007221 */ /* 0x002fe80000010000 */
[C---:B------:R-:W-:Y:S01]  /*9d40*/  HMMA.16816.F32.BF16 R16, R72.reuse, R82, R16 ;  /* 0x000000524810723c */ /* 0x040fe20000041810 */
[----:B------:R-:W1:Y:S03]  /*9d50*/  LDSM.16.MT88.4 R80, [R189+0x4800] ;  /* 0x00480000bd50783b */ /* 0x000e660000004200 */
[----:B--2---:R-:W-:Y:S04]  /*9d60*/  FADD.FTZ R0, R2, R0 ;  /* 0x0000000002007221 */ /* 0x004fe80000010000 */
[C---:B-----5:R-:W-:Y:S04]  /*9d70*/  HMMA.16816.F32.BF16 R20, R72.reuse, R84, R20 ;  /* 0x000000544814723c */ /* 0x060fe80000041814 */
[----:B------:R-:W-:Y:S04]  /*9d80*/  FADD.FTZ R0, R92, R0 ;  /* 0x000000005c007221 */ /* 0x000fe80000010000 */
[C---:B------:R-:W-:Y:S01]  /*9d90*/  HMMA.16816.F32.BF16 R24, R72.reuse, R86, R24 ;  /* 0x000000564818723c */ /* 0x040fe20000041818 */
[----:B------:R-:W2:Y:S03]  /*9da0*/  LDSM.16.MT88.4 R84, [R191+0x4800] ;  /* 0x00480000bf54783b */ /* 0x000ea60000004200 */
[----:B------:R-:W-:Y:S04]  /*9db0*/  FADD.FTZ R0, R70, R0 ;  /* 0x0000000046007221 */ /* 0x000fe80000010000 */
[C---:B----4-:R-:W-:Y:S08]  /*9dc0*/  HMMA.16816.F32.BF16 R28, R72.reuse, R76, R28 ;  /* 0x0000004c481c723c */ /* 0x050ff0000004181c */
        /* <DEDUP_REMOVED lines=23> */
[----:B---3--:R-:W-:Y:S03]  /*9f40*/  FADD.FTZ R0, R68, R0 ;  /* 0x0000000044007221 */ /* 0x008fe60000010000 */
[C---:B------:R-:W-:Y:S01]  /*9f50*/  HMMA.16816.F32.BF16 R8, R76.reuse, R86, R8 ;  /* 0x000000564c08723c */ /* 0x040fe20000041808 */
[----:B------:R-:W3:Y:S03]  /*9f60*/  LDSM.16.MT88.4 R84, [R189+0x5000] ;  /* 0x00500000bd54783b */ /* 0x000ee60000004200 */
[----:B-1----:R-:W-:Y:S04]  /*9f70*/  FADD.FTZ R0, R2, R0 ;  /* 0x0000000002007221 */ /* 0x002fe80000010000 */
        /* <DEDUP_REMOVED lines=40> */
[----:B------:R-:W2:Y:S03]  /*a200*/  LDSM.16.MT88.4 R92, [R190+0x5800] ;  /* 0x00580000be5c783b */ /* 0x000ea60000004200 */
[----:B------:R-:W-:Y:S04]  /*a210*/  FADD.FTZ R0, R101, R0 ;  /* 0x0000000065007221 */ /* 0x000fe80000010000 */
[C---:B----4-:R-:W-:Y:S04]  /*a220*/  HMMA.16816.F32.BF16 R20, R72.reuse, R88, R20 ;  /* 0x000000584814723c */ /* 0x050fe80000041814 */
[----:B------:R-:W-:Y:S04]  /*a230*/  FADD.FTZ R0, R100, R0 ;  /* 0x0000000064007221 */ /* 0x000fe80000010000 */
        /* <DEDUP_REMOVED lines=11> */
[----:B------:R-:W1:Y:S01]  /*a2f0*/  MUFU.EX2 R68, R228 ;  /* 0x000000e400447308 */ /* 0x000e620000000800 */
[----:B------:R-:W-:Y:S02]  /*a300*/  FADD.FTZ R2, R109, R108 ;  /* 0x0000006c6d027221 */ /* 0x000fe40000010000 */
[C---:B------:R-:W-:Y:S01]  /*a310*/  HMMA.16816.F32.BF16 R40, R72.reuse, R82, R40 ;  /* 0x000000524828723c */ /* 0x040fe20000041828 */
[----:B------:R-:W4:Y:S07]  /*a320*/  LDSM.16.MT88.4 R80, [R189+0x2800] ;  /* 0x00280000bd50783b */ /* 0x000f2e0000004200 */
[C---:B---3--:R-:W-:Y:S04]  /*a330*/  HMMA.16816.F32.BF16 R44, R72.reuse, R84, R44 ;  /* 0x00000054482c723c */ /* 0x048fe8000004182c */
[----:B-----5:R-:W-:Y:S04]  /*a340*/  FADD.FTZ R0, R70, R0 ;  /* 0x0000000046007221 */ /* 0x020fe80000010000 */
[C---:B------:R-:W-:Y:S01]  /*a350*/  HMMA.16816.F32.BF16 R48, R72.reuse, R86, R48 ;  /* 0x000000564830723c */ /* 0x040fe20000041830 */
[----:B------:R-:W3:Y:S03]  /*a360*/  LDSM.16.MT88.4 R84, [R191+0x2800] ;  /* 0x00280000bf54783b */ /* 0x000ee60000004200 */
[C---:B-1----:R-:W-:Y:S01]  /*a370*/  F2FP.BF16.PACK_AB R138, R68.reuse, R70 ;  /* 0x00000046448a723e */ /* 0x042fe200000010ff */
[----:B------:R-:W-:Y:S01]  /*a380*/  FADD.FTZ R215, R68, R0 ;  /* 0x0000000044d77221 */ /* 0x000fe20000010000 */
[----:B------:R-:W-:Y:S02]  /*a390*/  MOV R68, R3 ;  /* 0x0000000300447202 */ /* 0x000fe40000000f00 */
[C---:B--2---:R-:W-:Y:S04]  /*a3a0*/  HMMA.16816.F32.BF16 R52, R72.reuse, R92, R52 ;  /* 0x0000005c4834723c */ /* 0x044fe80000041834 */
[----:B------:R-:W-:Y:S04]  /*a3b0*/  FADD.FTZ R0, R110, R2 ;  /* 0x000000026e007221 */ /* 0x000fe80000010000 */
[C---:B------:R-:W-:Y:S01]  /*a3c0*/  HMMA.16816.F32.BF16 R56, R72.reuse, R94, R56 ;  /* 0x0000005e4838723c */ /* 0x040fe20000041838 */
[----:B------:R-:W1:Y:S03]  /*a3d0*/  LDSM.16.MT88.4 R92, [R190+0x2800] ;  /* 0x00280000be5c783b */ /* 0x000e660000004200 */
[----:B------:R-:W-:Y:S04]  /*a3e0*/  FADD.FTZ R0, R103, R0 ;  /* 0x0000000067007221 */ /* 0x000fe80000010000 */
[C---:B----4-:R-:W-:Y:S04]  /*a3f0*/  HMMA.16816.F32.BF16 R60, R72.reuse, R88, R60 ;  /* 0x00000058483c723c */ /* 0x050fe8000004183c */
[----:B------:R-:W-:Y:S04]  /*a400*/  FADD.FTZ R0, R102, R0 ;  /* 0x0000000066007221 */ /* 0x000fe80000010000 */
[----:B------:R-:W-:Y:S01]  /*a410*/  HMMA.16816.F32.BF16 R64, R72, R90, R64 ;  /* 0x0000005a4840723c */ /* 0x000fe20000041840 */
[----:B------:R-:W2:Y:S03]  /*a420*/  LDSM.16.MT88.4 R72, [R192+0x2800] ;  /* 0x00280000c048783b */ /* 0x000ea60000004200 */
[----:B------:R-:W-:Y:S04]  /*a430*/  FADD.FTZ R0, R232, R0 ;  /* 0x00000000e8007221 */ /* 0x000fe80000010000 */
[C---:B------:R-:W-:Y:S01]  /*a440*/  HMMA.16816.F32.BF16 R4, R76.reuse, R80, R4 ;  /* 0x000000504c04723c */ /* 0x040fe20000041804 */
[----:B------:R-:W4:Y:S04]  /*a450*/  LDSM.16.MT88.4 R88, [R189+0x6000] ;  /* 0x00600000bd58783b */ /* 0x000f280000004200 */
[----:B------:R-:W-:Y:S03]  /*a460*/  FADD.FTZ R0, R230, R0 ;  /* 0x00000000e6007221 */ /* 0x000fe60000010000 */
[C---:B------:R-:W-:Y:S01]  /*a470*/  HMMA.16816.F32.BF16 R8, R76.reuse, R82, R8 ;  /* 0x000000524c08723c */ /* 0x040fe20000041808 */
[----:B------:R-:W5:Y:S03]  /*a480*/  LDSM.16.MT88.4 R80, [R190+0x6000] ;  /* 0x00600000be50783b */ /* 0x000f660000004200 */
[----:B------:R-:W-:Y:S04]  /*a490*/  FADD.FTZ R0, R199, R0 ;  /* 0x00000000c7007221 */ /* 0x000fe80000010000 */
[C---:B---3--:R-:W-:Y:S04]  /*a4a0*/  HMMA.16816.F32.BF16 R12, R76.reuse, R84, R12 ;  /* 0x000000544c0c723c */ /* 0x048fe8000004180c */
[----:B------:R-:W-:Y:S04]  /*a4b0*/  FADD.FTZ R0, R162, R0 ;  /* 0x00000000a2007221 */ /* 0x000fe80000010000 */
[C---:B------:R-:W-:Y:S01]  /*a4c0*/  HMMA.16816.F32.BF16 R16, R76.reuse, R86, R16 ;  /* 0x000000564c10723c */ /* 0x040fe20000041810 */
[----:B------:R-:W3:Y:S03]  /*a4d0*/  LDSM.16.MT88.4 R84, [R192+0x6000] ;  /* 0x00600000c054783b */ /* 0x000ee60000004200 */
[----:B------:R-:W-:Y:S04]  /*a4e0*/  FADD.FTZ R0, R159, R0 ;  /* 0x000000009f007221 */ /* 0x000fe80000010000 */
[C---:B-1----:R-:W-:Y:S04]  /*a4f0*/  HMMA.16816.F32.BF16 R20, R76.reuse, R92, R20 ;  /* 0x0000005c4c14723c */ /* 0x042fe80000041814 */
[----:B------:R-:W-:Y:S04]  /*a500*/  FADD.FTZ R0, R158, R0 ;  /* 0x000000009e007221 */ /* 0x000fe80000010000 */
[C---:B------:R-:W-:Y:S04]  /*a510*/  HMMA.16816.F32.BF16 R24, R76.reuse, R94, R24 ;  /* 0x0000005e4c18723c */ /* 0x040fe80000041818 */
[----:B------:R-:W-:Y:S04]  /*a520*/  FADD.FTZ R0, R155, R0 ;  /* 0x000000009b007221 */ /* 0x000fe80000010000 */
[C---:B--2---:R-:W-:Y:S04]  /*a530*/  HMMA.16816.F32.BF16 R28, R76.reuse, R72, R28 ;  /* 0x000000484c1c723c */ /* 0x044fe8000004181c */
[----:B------:R-:W-:Y:S04]  /*a540*/  FADD.FTZ R0, R154, R0 ;  /* 0x000000009a007221 */ /* 0x000fe80000010000 */
[C---:B------:R-:W-:Y:S01]  /*a550*/  HMMA.16816.F32.BF16 R32, R76.reuse, R74, R32 ;  /* 0x0000004a4c20723c */ /* 0x040fe20000041820 */
[----:B------:R-:W-:Y:S03]  /*a560*/  LDSM.16.MT88.4 R72, [R190+0x6800] ;  /* 0x00680000be48783b */ /* 0x000fe60000004200 */
[----:B------:R-:W-:Y:S04]  /*a570*/  FADD.FTZ R0, R153, R0 ;  /* 0x0000000099007221 */ /* 0x000fe80000010000 */
[C---:B----4-:R-:W-:Y:S04]  /*a580*/  HMMA.16816.F32.BF16 R36, R76.reuse, R88, R36 ;  /* 0x000000584c24723c */ /* 0x050fe80000041824 */
[----:B------:R-:W-:Y:S04]  /*a590*/  FADD.FTZ R0, R152, R0 ;  /* 0x0000000098007221 */ /* 0x000fe80000010000 */
[C---:B------:R-:W-:Y:S01]  /*a5a0*/  HMMA.16816.F32.BF16 R40, R76.reuse, R90, R40 ;  /* 0x0000005a4c28723c */ /* 0x040fe20000041828 */
[----:B------:R-:W-:Y:S03]  /*a5b0*/  LDSM.16.MT88.4 R88, [R189+0x6800] ;  /* 0x00680000bd58783b */ /* 0x000fe60000004200 */
[----:B------:R-:W-:Y:S04]  /*a5c0*/  FADD.FTZ R0, R151, R0 ;  /* 0x0000000097007221 */ /* 0x000fe80000010000 */
[C---:B------:R-:W-:Y:S04]  /*a5d0*/  HMMA.16816.F32.BF16 R44, R76.reuse, R96, R44 ;  /* 0x000000604c2c723c */ /* 0x040fe8000004182c */
[----:B------:R-:W-:Y:S04]  /*a5e0*/  FADD.FTZ R0, R150, R0 ;  /* 0x0000000096007221 */ /* 0x000fe80000010000 */
[C---:B------:R-:W-:Y:S01]  /*a5f0*/  HMMA.16816.F32.BF16 R48, R76.reuse, R98, R48 ;  /* 0x000000624c30723c */ /* 0x040fe20000041830 */
[----:B------:R-:W1:Y:S03]  /*a600*/  LDSM.16.MT88.4 R96, [R192+0x3000] ;  /* 0x00300000c060783b */ /* 0x000e660000004200 */
[----:B------:R-:W-:Y:S04]  /*a610*/  FADD.FTZ R0, R149, R0 ;  /* 0x0000000095007221 */ /* 0x000fe80000010000 */
[C---:B-----5:R-:W-:Y:S04]  /*a620*/  HMMA.16816.F32.BF16 R52, R76.reuse, R80, R52 ;  /* 0x000000504c34723c */ /* 0x060fe80000041834 */
[----:B------:R-:W-:Y:S04]  /*a630*/  FADD.FTZ R0, R148, R0 ;  /* 0x0000000094007221 */ /* 0x000fe80000010000 */
[C---:B------:R-:W-:Y:S01]  /*a640*/  HMMA.16816.F32.BF16 R56, R76.reuse, R82, R56 ;  /* 0x000000524c38723c */ /* 0x040fe20000041838 */
[----:B------:R-:W2:Y:S03]  /*a650*/  LDSM.16.MT88.4 R80, [R191+0x6800] ;  /* 0x00680000bf50783b */ /* 0x000ea60000004200 */
[----:B------:R-:W-:Y:S04]  /*a660*/  FADD.FTZ R0, R147, R0 ;  /* 0x0000000093007221 */ /* 0x000fe80000010000 */
[C---:B---3--:R-:W-:Y:S04]  /*a670*/  HMMA.16816.F32.BF16 R60, R76.reuse, R84, R60 ;  /* 0x000000544c3c723c */ /* 0x048fe8000004183c */
[----:B------:R-:W-:Y:S04]  /*a680*/  FADD.FTZ R0, R146, R0 ;  /* 0x0000000092007221 */ /* 0x000fe80000010000 */
[----:B------:R-:W-:Y:S04]  /*a690*/  HMMA.16816.F32.BF16 R64, R76, R86, R64 ;  /* 0x000000564c40723c */ /* 0x000fe80000041840 */
[----:B------:R-:W-:Y:S04]  /*a6a0*/  FADD.FTZ R0, R145, R0 ;  /* 0x0000000091007221 */ /* 0x000fe80000010000 */
[C---:B------:R-:W-:Y:S01]  /*a6b0*/  HMMA.16816.F32.BF16 R124, R136.reuse, R120, R4 ;  /* 0x00000078887c723c */ /* 0x040fe20000041804 */
[----:B------:R-:W3:Y:S04]  /*a6c0*/  LDSM.16.MT88.4 R4, [R192+0x6800] ;  /* 0x00680000c004783b */ /* 0x000ee80000004200 */
[----:B------:R-:W-:Y:S03]  /*a6d0*/  FADD.FTZ R0, R144, R0 ;  /* 0x0000000090007221 */ /* 0x000fe60000010000 */
[C---:B------:R-:W-:Y:S04]  /*a6e0*/  HMMA.16816.F32.BF16 R120, R136.reuse, R122, R8 ;  /* 0x0000007a8878723c */ /* 0x040fe80000041808 */
[----:B------:R-:W-:Y:S04]  /*a6f0*/  FADD.FTZ R0, R143, R0 ;  /* 0x000000008f007221 */ /* 0x000fe80000010000 */
[C---:B------:R-:W-:Y:S04]  /*a700*/  HMMA.16816.F32.BF16 R116, R136.reuse, R112, R12 ;  /* 0x000000708874723c */ /* 0x040fe8000004180c */
[----:B------:R-:W-:Y:S04]  /*a710*/  FADD.FTZ R0, R142, R0 ;  /* 0x000000008e007221 */ /* 0x000fe80000010000 */
[C---:B------:R-:W-:Y:S04]  /*a720*/  HMMA.16816.F32.BF16 R112, R136.reuse, R114, R16 ;  /* 0x000000728870723c */ /* 0x040fe80000041810 */
[----:B------:R-:W-:Y:S01]  /*a730*/  FADD.FTZ R2, R141, R0 ;  /* 0x000000008d027221 */ /* 0x000fe20000010000 */
[----:B------:R-:W-:Y:S03]  /*a740*/  IADD3 R0, R214, -0x1, RZ ;  /* 0xffffffffd6007810 */ /* 0x000fe60007ffe0ff */
[C---:B------:R-:W-:Y:S04]  /*a750*/  HMMA.16816.F32.BF16 R108, R136.reuse, R104, R20 ;  /* 0x00000068886c723c */ /* 0x040fe80000041814 */
[----:B------:R-:W-:Y:S01]  /*a760*/  FADD.FTZ R230, R140, R2 ;  /* 0x000000028ce67221 */ /* 0x000fe20000010000 */
[----:B------:R-:W-:Y:S03]  /*a770*/  MOV R214, R0 ;  /* 0x0000000000d67202 */ /* 0x000fe60000000f00 */
[C---:B------:R-:W-:Y:S08]  /*a780*/  HMMA.16816.F32.BF16 R104, R136.reuse, R106, R24 ;  /* 0x0000006a8868723c */ /* 0x040ff00000041818 */
[C---:B-1----:R-:W-:Y:S08]  /*a790*/  HMMA.16816.F32.BF16 R100, R136.reuse, R96, R28 ;  /* 0x000000608864723c */ /* 0x042ff0000004181c */
[C---:B------:R-:W-:Y:S08]  /*a7a0*/  HMMA.16816.F32.BF16 R96, R136.reuse, R98, R32 ;  /* 0x000000628860723c */ /* 0x040ff00000041820 */
[C---:B------:R-:W-:Y:S08]  /*a7b0*/  HMMA.16816.F32.BF16 R92, R136.reuse, R88, R36 ;  /* 0x00000058885c723c */ /* 0x040ff00000041824 */
[C---:B------:R-:W-:Y:S08]  /*a7c0*/  HMMA.16816.F32.BF16 R88, R136.reuse, R90, R40 ;  /* 0x0000005a8858723c */ /* 0x040ff00000041828 */
[C---:B--2---:R-:W-:Y:S08]  /*a7d0*/  HMMA.16816.F32.BF16 R84, R136.reuse, R80, R44 ;  /* 0x000000508854723c */ /* 0x044ff0000004182c */
[C---:B------:R-:W-:Y:S08]  /*a7e0*/  HMMA.16816.F32.BF16 R80, R136.reuse, R82, R48 ;  /* 0x000000528850723c */ /* 0x040ff00000041830 */
[C---:B------:R-:W-:Y:S08]  /*a7f0*/  HMMA.16816.F32.BF16 R76, R136.reuse, R72, R52 ;  /* 0x00000048884c723c */ /* 0x040ff00000041834 */
[C---:B------:R-:W-:Y:S08]  /*a800*/  HMMA.16816.F32.BF16 R72, R136.reuse, R74, R56 ;  /* 0x0000004a8848723c */ /* 0x040ff00000041838 */
[C---:B---3--:R-:W-:Y:S08]  /*a810*/  HMMA.16816.F32.BF16 R60, R136.reuse, R4, R60 ;  /* 0x00000004883c723c */ /* 0x048ff0000004183c */
[----:B------:R-:W-:Y:S01]  /*a820*/  HMMA.16816.F32.BF16 R64, R136, R6, R64 ;  /* 0x000000068840723c */ /* 0x000fe20000041840 */
[----:B------:R-:W-:Y:S07]  /*a830*/  @!UPT UIADD3 URZ, URZ, URZ, URZ ;  /* 0x0000003f3f3ff290 */ /* 0x000fee000fffe03f */
[----:B------:R-:W-:-:S11]  /*a840*/  @P0 BRA `(.L_x_216) ;  /* 0xffffc15000000947 */ /* 0x000fd6000383ffff */
.L_x_201:
[----:B------:R-:W-:Y:S05]  /*a850*/  BRA.DIV ~URZ, `(.L_x_217) ;  /* 0x00004d327f007947 */ /* 0x000fea000b800000 */
[----:B------:R-:W1:Y:S04]  /*a860*/  SHFL.BFLY PT, R0, R215, 0x2, 0x1f ;  /* 0x0c401f00d7007f89 */ /* 0x000e6800000e0000 */
[----:B------:R-:W2:Y:S01]  /*a870*/  SHFL.BFLY PT, R2, R230, 0x2, 0x1f ;  /* 0x0c401f00e6027f89 */ /* 0x000ea200000e0000 */
[----:B-1----:R-:W-:-:S02]  /*a880*/  FADD.FTZ R0, R0, R215 ;  /* 0x000000d700007221 */ /* 0x002fc40000010000 */
[----:B--2---:R-:W-:-:S03]  /*a890*/  FADD.FTZ R4, R2, R230 ;  /* 0x000000e602047221 */ /* 0x004fc60000010000 */
[----:B------:R-:W1:Y:S04]  /*a8a0*/  SHFL.BFLY PT, R5, R0, 0x1, 0x1f ;  /* 0x0c201f0000057f89 */ /* 0x000e6800000e0000 */
[----:B------:R2:W3:Y:S01]  /*a8b0*/  SHFL.BFLY PT, R3, R4, 0x1, 0x1f ;  /* 0x0c201f0004037f89 */ /* 0x0004e200000e0000 */
[----:B-1----:R-:W-:-:S05]  /*a8c0*/  FADD.FTZ R5, R0, R5 ;  /* 0x0000000500057221 */ /* 0x002fca0000010000 */
.L_x_299:
[----:B------:R-:W-:Y:S01]  /*a8d0*/  FSETP.NE.FTZ.AND P1, PT, R5, RZ, PT ;  /* 0x000000ff0500720b */ /* 0x000fe20003f35000 */
[----:B---3--:R-:W-:Y:S01]  /*a8e0*/  FADD.FTZ R3, R3, R4 ;  /* 0x0000000403037221 */ /* 0x008fe20000010000 */
[----:B------:R-:W-:Y:S02]  /*a8f0*/  MOV R2, RZ ;  /* 0x000000ff00027202 */ /* 0x000fe40000000f00 */
[----:B------:R-:W-:Y:S02]  /*a900*/  MOV R0, RZ ;  /* 0x000000ff00007202 */ /* 0x000fe40000000f00 */
[----:B------:R-:W-:-:S02]  /*a910*/  FSETP.NE.FTZ.AND P0, PT, R3, RZ, PT ;  /* 0x000000ff0300720b */ /* 0x000fc40003f15000 */
[----:B------:R-:W-:Y:S02]  /*a920*/  MOV R23, 0xff800000 ;  /* 0xff80000000177802 */ /* 0x000fe40000000f00 */
[----:B------:R-:W-:-:S03]  /*a930*/  MOV R22, 0xff800000 ;  /* 0xff80000000167802 */ /* 0x000fc60000000f00 */
[----:B------:R-:W1:Y:S01]  /*a940*/  @P1 MUFU.RCP R2, R5 ;  /* 0x0000000500021308 */ /* 0x000e620000001000 */
[----:B--2---:R-:W-:-:S05]  /*a950*/  @P1 MOV R4, 0x3f317218 ;  /* 0x3f31721800041802 */ /* 0x004fca0000000f00 */
        /* <DEDUP_REMOVED lines=37> */
[----:B-1----:R-:W-:Y:S02]  /*abb0*/  FMUL.FTZ R96, R0, R126 ;  /* 0x0000007e00607220 */ /* 0x002fe40000410000 */
[----:B------:R-:W-:Y:S01]  /*abc0*/  @P1 FFMA.FTZ R23, R4, R69, R6 ;  /* 0x0000004504171223 */ /* 0x000fe20000010006 */
[----:B------:R-:W-:Y:S01]  /*abd0*/  MOV R4, 0x1 ;  /* 0x0000000100047802 */ /* 0x000fe20000000f00 */
[C---:B------:R-:W-:Y:S02]  /*abe0*/  FMUL.FTZ R97, R0.reuse, R127 ;  /* 0x0000007f00617220 */ /* 0x040fe40000410000 */
[----:B------:R-:W-:-:S02]  /*abf0*/  FMUL.FTZ R76, R0, R122 ;  /* 0x0000007a004c7220 */ /* 0x000fc40000410000 */
[C---:B------:R-:W-:Y:S02]  /*ac00*/  FMUL.FTZ R77, R0.reuse, R123 ;  /* 0x0000007b004d7220 */ /* 0x040fe40000410000 */
[C---:B------:R-:W-:Y:S02]  /*ac10*/  FMUL.FTZ R56, R0.reuse, R118 ;  /* 0x0000007600387220 */ /* 0x040fe40000410000 */
[----:B------:R-:W-:Y:S01]  /*ac20*/  FMUL.FTZ R57, R0, R119 ;  /* 0x0000007700397220 */ /* 0x000fe20000410000 */
[----:B---3--:R-:W-:Y:S01]  /*ac30*/  @P0 MOV R3, 0x3f317218 ;  /* 0x3f31721800030802 */ /* 0x008fe20000000f00 */
[----:B----4-:R-:W-:Y:S02]  /*ac40*/  @P0 FMUL.FTZ R2, R2, 0.69314718246459960938 ;  /* 0x3f31721802020820 */ /* 0x010fe40000410000 */
        /* <DEDUP_REMOVED lines=29> */
.L_x_181:
[----:B------:R-:W2:Y:S01]  /*ae20*/  S2R R2, SR_TID.X ;  /* 0x0000000000027919 */ /* 0x000ea20000002100 */
[----:B------:R-:W-:Y:S01]  /*ae30*/  BSSY B0, `(.L_x_218) ;  /* 0x0000010000007945 */ /* 0x000fe20003800000 */
[----:B--2---:R-:W-:-:S13]  /*ae40*/  LOP3.LUT P0, RZ, R2, 0xff, RZ, 0xc0, !PT ;  /* 0x000000ff02ff7812 */ /* 0x004fda000780c0ff */
[----:B------:R-:W-:Y:S05]  /*ae50*/  @P0 BRA `(.L_x_219) ;  /* 0x000000d000000947 */ /* 0x000fea0003800000 */
[----:B------:R-:W2:Y:S01]  /*ae60*/  S2R R4, SR_LANEID ;  /* 0x0000000000047919 */ /* 0x000ea20000000000 */
[----:B------:R-:W-:Y:S01]  /*ae70*/  VOTEU.ANY UR4, UPT, PT ;  /* 0x0000000000047886 */ /* 0x000fe200038e0100 */
[----:B-1----:R-:W-:Y:S01]  /*ae80*/  IMAD.MOV.U32 R5, RZ, RZ, c[0x0][0x564] ;  /* 0x00015900ff057624 */ /* 0x002fe200078e00ff */
[----:B------:R-:W2:Y:S08]  /*ae90*/  FLO.U32 R3, UR4 ;  /* 0x0000000400037d00 */ /* 0x000eb000080e0000 */
[----:B------:R-:W1:Y:S01]  /*aea0*/  POPC R2, UR4 ;  /* 0x0000000400027d09 */ /* 0x000e620008000000 */
[----:B--2---:R-:W-:Y:S01]  /*aeb0*/  ISETP.EQ.U32.AND P0, PT, R3, R4, PT ;  /* 0x000000040300720c */ /* 0x004fe20003f02070 */
[----:B------:R-:W-:-:S12]  /*aec0*/  IMAD.MOV.U32 R4, RZ, RZ, c[0x0][0x560] ;  /* 0x00015800ff047624 */ /* 0x000fd800078e00ff */
[----:B-1----:R1:W2:Y:S04]  /*aed0*/  @P0 ATOMG.E.ADD.STRONG.GPU PT, R2, [R4.64], R2 ;  /* 0x00000002040209a8 */ /* 0x0022a800081ee1c8 */
[----:B-1----:R-:W1:Y:S04]  /*aee0*/  S2R R4, SR_LTMASK ;  /* 0x0000000000047919 */ /* 0x002e680000003900 */
[----:B--2---:R1:W2:Y:S02]  /*aef0*/  SHFL.IDX PT, R3, R2, R3, 0x1f ;  /* 0x00001f0302037589 */ /* 0x0042a400000e0000 */
[----:B-1----:R-:W-:-:S06]  /*af00*/  LOP3.LUT R2, R4, UR4, RZ, 0xc0, !PT ;  /* 0x0000000404027c12 */ /* 0x002fcc000f8ec0ff */
[----:B------:R-:W2:Y:S02]  /*af10*/  POPC R2, R2 ;  /* 0x0000000200027309 */ /* 0x000ea40000000000 */
[----:B--2---:R-:W-:-:S06]  /*af20*/  IADD3 R244, R3, c[0x0][0xc], R2 ;  /* 0x0000030003f47a10 */ /* 0x004fcc0007ffe002 */
.L_x_219:
[----:B------:R-:W-:Y:S05]  /*af30*/  BSYNC B0 ;  /* 0x0000000000007941 */ /* 0x000fea0003800000 */
.L_x_218:
[----:B------:R-:W-:Y:S01]  /*af40*/  PRMT R0, R0, 0x9910, RZ ;  /* 0x0000991000007816 */ /* 0x000fe200000000ff */
[----:B------:R-:W-:Y:S01]  /*af50*/  BSSY B1, `(.L_x_220) ;  /* 0x00002c1000017945 */ /* 0x000fe20003800000 */
[----:B------:R-:W-:Y:S02]  /*af60*/  IMAD.MOV.U32 R62, RZ, RZ, R244 ;  /* 0x000000ffff3e7224 */ /* 0x000fe400078e00f4 */
[----:B------:R-:W-:-:S13]  /*af70*/  ISETP.NE.AND P0, PT, R0, RZ, PT ;  /* 0x000000ff0000720c */ /* 0x000fda0003f05270 */
[----:B------:R-:W-:Y:S05]  /*af80*/  @!P0 BRA `(.L_x_221) ;  /* 0x0000204000008947 */ /* 0x000fea0003800000 */
[----:B------:R-:W2:Y:S04]  /*af90*/  LDL R7, [R1+0x50] ;  /* 0x0000500001077983 */ /* 0x000ea80000100800 */
[----:B------:R-:W3:Y:S04]  /*afa0*/  LDL R12, [R1+0x54] ;  /* 0x00005400010c7983 */ /* 0x000ee80000100800 */
[----:B------:R-:W4:Y:S04]  /*afb0*/  LDL R6, [R1+0x5c] ;  /* 0x00005c0001067983 */ /* 0x000f280000100800 */
[----:B------:R-:W4:Y:S04]  /*afc0*/  LDL R11, [R1+0x58] ;  /* 0x00005800010b7983 */ /* 0x000f280000100800 */
[----:B------:R-:W4:Y:S04]  /*afd0*/  LDL R10, [R1+0x6c] ;  /* 0x00006c00010a7983 */ /* 0x000f280000100800 */
[----:B-1----:R-:W4:Y:S04]  /*afe0*/  LDL R5, [R1+0x64] ;  /* 0x0000640001057983 */ /* 0x002f280000100800 */
[----:B------:R-:W4:Y:S04]  /*aff0*/  LDL R9, [R1+0x68] ;  /* 0x0000680001097983 */ /* 0x000f280000100800 */
[----:B------:R-:W4:Y:S01]  /*b000*/  LDL R8, [R1+0x60] ;  /* 0x0000600001087983 */ /* 0x000f220000100800 */
[----:B------:R-:W-:Y:S01]  /*b010*/  WARPSYNC 0xffffffff ;  /* 0xffffffff00007948 */ /* 0x000fe20003800000 */
[----:B------:R-:W-:-:S02]  /*b020*/  F2FP.BF16.PACK_AB R0, R125, R124 ;  /* 0x0000007c7d00723e */ /* 0x000fc400000010ff */
[----:B------:R-:W-:Y:S01]  /*b030*/  BAR.SYNC.DEFER_BLOCKING 0x1, 0x100 ;  /* 0x0044000000007b1d */ /* 0x000fe20000010000 */
[----:B------:R-:W-:Y:S02]  /*b040*/  F2FP.BF16.PACK_AB R2, R97, R96 ;  /* 0x000000606102723e */ /* 0x000fe400000010ff */
[----:B------:R-:W-:Y:S02]  /*b050*/  F2FP.BF16.PACK_AB R3, R29, R28 ;  /* 0x0000001c1d03723e */ /* 0x000fe400000010ff */
[----:B------:R-:W-:Y:S01]  /*b060*/  F2FP.BF16.PACK_AB R4, R43, R42 ;  /* 0x0000002a2b04723e */ /* 0x000fe200000010ff */
[----:B--2---:R1:W-:Y:S04]  /*b070*/  STS [R7], R0 ;  /* 0x0000000007007388 */ /* 0x0043e80000000800 */
[----:B------:R2:W-:Y:S04]  /*b080*/  STS [R7+0x400], R2 ;  /* 0x0004000207007388 */ /* 0x0005e80000000800 */
[----:B---3--:R3:W-:Y:S01]  /*b090*/  STS [R12], R3 ;  /* 0x000000030c007388 */ /* 0x0087e20000000800 */
[----:B-1----:R-:W-:-:S02]  /*b0a0*/  F2FP.BF16.PACK_AB R0, R77, R76 ;  /* 0x0000004c4d00723e */ /* 0x002fc400000010ff */
[----:B--2---:R-:W-:-:S03]  /*b0b0*/  F2FP.BF16.PACK_AB R2, R31, R30 ;  /* 0x0000001e1f02723e */ /* 0x004fc600000010ff */
[----:B------:R1:W-:Y:S01]  /*b0c0*/  STS [R12+0x400], R0 ;  /* 0x000400000c007388 */ /* 0x0003e20000000800 */
[----:B---3--:R-:W-:-:S03]  /*b0d0*/  F2FP.BF16.PACK_AB R3, R57, R56 ;  /* 0x000000383903723e */ /* 0x008fc600000010ff */
[----:B----4-:R2:W-:Y:S04]  /*b0e0*/  STS [R6], R2 ;  /* 0x0000000206007388 */ /* 0x0105e80000000800 */
[----:B------:R3:W-:Y:S01]  /*b0f0*/  STS [R6+0x400], R3 ;  /* 0x0004000306007388 */ /* 0x0007e20000000800 */
[----:B-1----:R-:W-:Y:S02]  /*b100*/  F2FP.BF16.PACK_AB R0, R33, R32 ;  /* 0x000000202100723e */ /* 0x002fe400000010ff */
[----:B--2---:R-:W-:-:S03]  /*b110*/  F2FP.BF16.PACK_AB R2, R101, R100 ;  /* 0x000000646502723e */ /* 0x004fc600000010ff */
[----:B------:R1:W-:Y:S01]  /*b120*/  STS [R11], R0 ;  /* 0x000000000b007388 */ /* 0x0003e20000000800 */
[----:B---3--:R-:W-:-:S03]  /*b130*/  F2FP.BF16.PACK_AB R3, R35, R34 ;  /* 0x000000222303723e */ /* 0x008fc600000010ff */
[----:B------:R2:W-:Y:S04]  /*b140*/  STS [R11+0x400], R2 ;  /* 0x000400020b007388 */ /* 0x0005e80000000800 */
[----:B------:R3:W-:Y:S01]  /*b150*/  STS [R10], R3 ;  /* 0x000000030a007388 */ /* 0x0007e20000000800 */
[----:B-1----:R-:W-:Y:S02]  /*b160*/  F2FP.BF16.PACK_AB R0, R81, R80 ;  /* 0x000000505100723e */ /* 0x002fe400000010ff */
[----:B--2---:R-:W-:-:S03]  /*b170*/  F2FP.BF16.PACK_AB R2, R39, R38 ;  /* 0x000000262702723e */ /* 0x004fc600000010ff */
[----:B------:R1:W-:Y:S01]  /*b180*/  STS [R10+0x400], R0 ;  /* 0x000400000a007388 */ /* 0x0003e20000000800 */
[----:B---3--:R-:W-:-:S03]  /*b190*/  F2FP.BF16.PACK_AB R3, R59, R58 ;  /* 0x0000003a3b03723e */ /* 0x008fc600000010ff */
[----:B------:R2:W-:Y:S04]  /*b1a0*/  STS [R5], R2 ;  /* 0x0000000205007388 */ /* 0x0005e80000000800 */
        /* <DEDUP_REMOVED lines=11> */
[----:B------:R-:W-:Y:S04]  /*b260*/  STS [R7+0x4000], R3 ;  /* 0x0040000307007388 */ /* 0x000fe80000000800 */
[----:B------:R2:W-:Y:S01]  /*b270*/  STS [R7+0x4400], R4 ;  /* 0x0044000407007388 */ /* 0x0005e20000000800 */
[----:B-1----:R-:W-:-:S03]  /*b280*/  F2FP.BF16.PACK_AB R0, R61, R60 ;  /* 0x0000003c3d00723e */ /* 0x002fc600000010ff */
[----:B--2---:R-:W2:Y:S01]  /*b290*/  LDL.LU R7, [R1] ;  /* 0x0000000001077983 */ /* 0x004ea20000300800 */
[----:B------:R-:W-:Y:S02]  /*b2a0*/  F2FP.BF16.PACK_AB R4, R49, R48 ;  /* 0x000000303104723e */ /* 0x000fe400000010ff */
[----:B------:R-:W-:Y:S01]  /*b2b0*/  F2FP.BF16.PACK_AB R3, R65, R64 ;  /* 0x000000404103723e */ /* 0x000fe200000010ff */
[----:B------:R1:W-:Y:S04]  /*b2c0*/  STS [R12+0x4000], R2 ;  /* 0x004000020c007388 */ /* 0x0003e80000000800 */
[----:B------:R3:W-:Y:S04]  /*b2d0*/  STS [R12+0x4400], R0 ;  /* 0x004400000c007388 */ /* 0x0007e80000000800 */
[----:B------:R4:W-:Y:S04]  /*b2e0*/  STS [R6+0x4000], R4 ;  /* 0x0040000406007388 */ /* 0x0009e80000000800 */
[----:B------:R4:W-:Y:S01]  /*b2f0*/  STS [R6+0x4400], R3 ;  /* 0x0044000306007388 */ /* 0x0009e20000000800 */
[----:B-1----:R-:W-:-:S02]  /*b300*/  F2FP.BF16.PACK_AB R2, R51, R50 ;  /* 0x000000323302723e */ /* 0x002fc400000010ff */
[----:B---3--:R-:W-:-:S03]  /*b310*/  F2FP.BF16.PACK_AB R0, R83, R82 ;  /* 0x000000525300723e */ /* 0x008fc600000010ff */
[----:B------:R1:W-:Y:S04]  /*b320*/  STS [R11+0x4000], R2 ;  /* 0x004000020b007388 */ /* 0x0003e80000000800 */
[----:B------:R3:W-:Y:S01]  /*b330*/  STS [R11+0x4400], R0 ;  /* 0x004400000b007388 */ /* 0x0007e20000000800 */
[----:B----4-:R-:W-:Y:S02]  /*b340*/  F2FP.BF16.PACK_AB R4, R79, R78 ;  /* 0x0000004e4f04723e */ /* 0x010fe400000010ff */
[----:B------:R-:W-:Y:S01]  /*b350*/  F2FP.BF16.PACK_AB R3, R73, R72 ;  /* 0x000000484903723e */ /* 0x000fe200000010ff */
[----:B------:R-:W4:Y:S01]  /*b360*/  LDL.LU R6, [R1+0x4] ;  /* 0x0000040001067983 */ /* 0x000f220000300800 */
[----:B------:R-:W-:Y:S01]  /*b370*/  ISETP.NE.U32.AND P2, PT, RZ, c[0x0][0x500], PT ;  /* 0x00014000ff007a0c */ /* 0x000fe20003f45070 */
[----:B------:R-:W-:Y:S01]  /*b380*/  IMAD.MOV.U32 R14, RZ, RZ, c[0x0][0x388] ;  /* 0x0000e200ff0e7624 */ /* 0x000fe200078e00ff */
[----:B------:R-:W-:-:S02]  /*b390*/  ISETP.NE.U32.AND P3, PT, RZ, c[0x0][0x508], PT ;  /* 0x00014200ff007a0c */ /* 0x000fc40003f65070 */
[----:B------:R-:W-:Y:S02]  /*b3a0*/  ISETP.NE.AND.EX P2, PT, RZ, c[0x0][0x504], PT, P2 ;  /* 0x00014100ff007a0c */ /* 0x000fe40003f45320 */
[----:B------:R-:W-:Y:S02]  /*b3b0*/  ISETP.NE.AND.EX P3, PT, RZ, c[0x0][0x50c], PT, P3 ;  /* 0x00014300ff007a0c */ /* 0x000fe40003f65330 */
[----:B-1----:R-:W-:Y:S02]  /*b3c0*/  F2FP.BF16.PACK_AB R2, R75, R74 ;  /* 0x0000004a4b02723e */ /* 0x002fe400000010ff */
[----:B---3--:R-:W-:-:S05]  /*b3d0*/  F2FP.BF16.PACK_AB R0, R89, R88 ;  /* 0x000000585900723e */ /* 0x008fca00000010ff */
[----:B------:R1:W-:Y:S04]  /*b3e0*/  STS [R10+0x4000], R0 ;  /* 0x004000000a007388 */ /* 0x0003e80000000800 */
[----:B------:R3:W-:Y:S04]  /*b3f0*/  STS [R10+0x4400], R4 ;  /* 0x004400040a007388 */ /* 0x0007e80000000800 */
[----:B------:R3:W-:Y:S04]  /*b400*/  STS [R5+0x4000], R3 ;  /* 0x0040000305007388 */ /* 0x0007e80000000800 */
[----:B------:R3:W-:Y:S01]  /*b410*/  STS [R5+0x4400], R2 ;  /* 0x0044000205007388 */ /* 0x0007e20000000800 */
[----:B-1----:R-:W-:-:S02]  /*b420*/  F2FP.BF16.PACK_AB R0, R53, R52 ;  /* 0x000000343500723e */ /* 0x002fc400000010ff */
[----:B---3--:R-:W-:-:S03]  /*b430*/  @P3 IADD3 R4, P0, R252, c[0x0][0x508], RZ ;  /* 0x00014200fc043a10 */ /* 0x008fc60007f1e0ff */
[----:B------:R1:W-:Y:S01]  /*b440*/  STS [R9+0x4000], R0 ;  /* 0x0040000009007388 */ /* 0x0003e20000000800 */
[----:B------:R-:W-:Y:S02]  /*b450*/  F2FP.BF16.PACK_AB R3, R27, R26 ;  /* 0x0000001a1b03723e */ /* 0x000fe400000010ff */
[----:B------:R-:W-:-:S05]  /*b460*/  F2FP.BF16.PACK_AB R2, R55, R54 ;  /* 0x000000363702723e */ /* 0x000fca00000010ff */
[----:B------:R3:W-:Y:S01]  /*b470*/  STS [R9+0x4400], R2 ;  /* 0x0044000209007388 */ /* 0x0007e20000000800 */
[----:B-1----:R-:W-:-:S05]  /*b480*/  F2FP.BF16.PACK_AB R0, R25, R24 ;  /* 0x000000181900723e */ /* 0x002fca00000010ff */
[----:B------:R1:W-:Y:S04]  /*b490*/  STS [R8+0x4000], R0 ;  /* 0x0040000008007388 */ /* 0x0003e80000000800 */
[----:B------:R2:W-:Y:S04]  /*b4a0*/  STS [R8+0x4400], R3 ;  /* 0x0044000308007388 */ /* 0x0005e80000000800 */
[----:B------:R-:W-:Y:S01]  /*b4b0*/  BAR.SYNC.DEFER_BLOCKING 0x1, 0x100 ;  /* 0x0044000000007b1d */ /* 0x000fe20000010000 */
[----:B---3--:R-:W-:Y:S01]  /*b4c0*/  IADD3 R2, P1, R252, c[0x0][0x500], RZ ;  /* 0x00014000fc027a10 */ /* 0x008fe20007f3e0ff */
[----:B-1----:R-:W-:-:S03]  /*b4d0*/  IMAD.MOV.U32 R0, RZ, RZ, RZ ;  /* 0x000000ffff007224 */ /* 0x002fc600078e00ff */
[C---:B--2---:R-:W-:Y:S02]  /*b4e0*/  IADD3.X R3, R7.reuse, c[0x0][0x504], RZ, P1, !PT ;  /* 0x0001410007037a10 */ /* 0x044fe40000ffe4ff */
[----:B------:R-:W-:-:S03]  /*b4f0*/  @P3 IADD3.X R5, R7, c[0x0][0x50c], RZ, P0, !PT ;  /* 0x0001430007053a10 */ /* 0x000fc600007fe4ff */
[----:B------:R1:W5:Y:S04]  /*b500*/  @P2 LDG.E R0, [R2.64] ;  /* 0x0000000802002981 */ /* 0x000368000c1e1900 */
[----:B------:R2:W5:Y:S01]  /*b510*/  @P3 LDG.E R14, [R4.64] ;  /* 0x00000008040e3981 */ /* 0x000562000c1e1900 */
[----:B----4-:R-:W-:-:S04]  /*b520*/  ISETP.NE.AND P0, PT, R6, RZ, PT ;  /* 0x000000ff0600720c */ /* 0x010fc80003f05270 */
[----:B--2---:R-:W-:Y:S01]  /*b530*/  SEL R5, R6, c[0x0][0x3d4], P0 ;  /* 0x0000f50006057a07 */ /* 0x004fe20000000000 */
[----:B------:R-:W-:Y:S05]  /*b540*/  @P3 BRA `(.L_x_222) ;  /* 0x0000004000003947 */ /* 0x000fea0003800000 */
[----:B-1----:R-:W-:Y:S05]  /*b550*/  @!P2 BRA `(.L_x_222) ;  /* 0x000000300000a947 */ /* 0x002fea0003800000 */
[----:B------:R1:W2:Y:S04]  /*b560*/  LDG.E R4, [R2.64] ;  /* 0x0000000802047981 */ /* 0x0002a8000c1e1900 */
[----:B-1----:R-:W2:Y:S02]  /*b570*/  LDG.E R2, [R2.64+0x4] ;  /* 0x0000040802027981 */ /* 0x002ea4000c1e1900 */
[----:B--2--5:R-:W-:Y:S02]  /*b580*/  IADD3 R14, -R4, R2, RZ ;  /* 0x00000002040e7210 */ /* 0x024fe40007ffe1ff */
.L_x_222:
[----:B-1----:R-:W-:Y:S01]  /*b590*/  IMAD.MOV.U32 R2, RZ, RZ, 0x368 ;  /* 0x00000368ff027424 */ /* 0x002fe200078e00ff */
[----:B------:R-:W-:Y:S01]  /*b5a0*/  ISETP.GT.AND P3, PT, R5, 0x1, PT ;  /* 0x000000010500780c */ /* 0x000fe20003f64270 */
[----:B------:R-:W2:Y:S03]  /*b5b0*/  LDL R6, [R1+0xb0] ;  /* 0x0000b00001067983 */ /* 0x000ea60000100800 */
[----:B------:R-:W-:Y:S01]  /*b5c0*/  SEL R2, R2, 0x328, P3 ;  /* 0x0000032802027807 */ /* 0x000fe20001800000 */
[----:B------:R-:W3:Y:S03]  /*b5d0*/  LDL.LU R3, [R1+0xc] ;  /* 0x00000c0001037983 */ /* 0x000ee60000300800 */
[----:B------:R1:W4:Y:S01]  /*b5e0*/  LDC.64 R16, c[0x0][R2+0x168] ;  /* 0x00005a0002107b82 */ /* 0x0003220000000a00 */
[----:B------:R-:W3:Y:S01]  /*b5f0*/  LDL R13, [R1+0x8] ;  /* 0x00000800010d7983 */ /* 0x000ee20000100800 */
[----:B------:R-:W-:-:S02]  /*b600*/  LOP3.LUT R9, R246, 0xffff, RZ, 0xc0, !PT ;  /* 0x0000fffff6097812 */ /* 0x000fc400078ec0ff */
[----:B------:R-:W-:-:S04]  /*b610*/  ISETP.NE.U32.AND P0, PT, RZ, c[0x0][0x500], PT ;  /* 0x00014000ff007a0c */ /* 0x000fc80003f05070 */
[----:B------:R1:W4:Y:S01]  /*b620*/  LDC.64 R4, c[0x0][R2+0x170] ;  /* 0x00005c0002047b82 */ /* 0x0003220000000a00 */
[----:B------:R-:W-:-:S04]  /*b630*/  ISETP.NE.AND.EX P0, PT, RZ, c[0x0][0x504], PT, P0 ;  /* 0x00014100ff007a0c */ /* 0x000fc80003f05300 */
[----:B------:R-:W-:-:S03]  /*b640*/  SEL R8, R251, RZ, !P0 ;  /* 0x000000fffb087207 */ /* 0x000fc60004000000 */
[----:B------:R1:W2:Y:S08]  /*b650*/  LDC.64 R18, c[0x0][R2+0x178] ;  /* 0x00005e0002127b82 */ /* 0x0002b00000000a00 */
[----:B------:R1:W2:Y:S02]  /*b660*/  LDC.64 R20, c[0x0][R2+0x160] ;  /* 0x0000580002147b82 */ /* 0x0002a40000000a00 */
[----:B-1----:R-:W-:-:S02]  /*b670*/  IMAD.MOV.U32 R2, RZ, RZ, c[0x0][0x4e8] ;  /* 0x00013a00ff027624 */ /* 0x002fc400078e00ff */
[-C--:B----4-:R-:W-:Y:S02]  /*b680*/  IMAD R10, R17, R9.reuse, RZ ;  /* 0x00000009110a7224 */ /* 0x090fe400078e02ff */
[----:B------:R-:W4:Y:S01]  /*b690*/  LDL R17, [R1+0xac] ;  /* 0x0000ac0001117983 */ /* 0x000f220000100800 */
[----:B------:R-:W-:Y:S01]  /*b6a0*/  ISETP.NE.AND P2, PT, R2, 0x1, PT ;  /* 0x000000010200780c */ /* 0x000fe20003f45270 */
[----:B------:R-:W-:Y:S02]  /*b6b0*/  IMAD R2, R5, R8, RZ ;  /* 0x0000000805027224 */ /* 0x000fe400078e02ff */
[----:B------:R-:W1:Y:S01]  /*b6c0*/  S2R R36, SR_TID.X ;  /* 0x0000000000247919 */ /* 0x000e620000002100 */
[----:B--2---:R-:W-:Y:S02]  /*b6d0*/  IMAD R11, R245, 0x80, R6 ;  /* 0x00000080f50b7824 */ /* 0x004fe400078e0206 */
[----:B------:R-:W-:Y:S01]  /*b6e0*/  IMAD.WIDE.U32 R6, R16, R9, RZ ;  /* 0x0000000910067225 */ /* 0x000fe200078e00ff */
[----:B---3--:R-:W-:-:S05]  /*b6f0*/  SEL R3, R3, RZ, !P0 ;  /* 0x000000ff03037207 */ /* 0x008fca0004000000 */
[----:B------:R-:W-:Y:S02]  /*b700*/  IMAD R12, R4, R3, R2 ;  /* 0x00000003040c7224 */ /* 0x000fe400078e0202 */
[----:B------:R-:W-:-:S04]  /*b710*/  @P2 IMAD.HI.U32 R3, R11, c[0x0][0x4ec], RZ ;  /* 0x00013b000b032a27 */ /* 0x000fc800078e00ff */
[----:B------:R-:W-:-:S04]  /*b720*/  IMAD.WIDE.U32 R4, R4, R8, RZ ;  /* 0x0000000804047225 */ /* 0x000fc800078e00ff */
[----:B------:R-:W-:Y:S01]  /*b730*/  IMAD.MOV.U32 R2, RZ, RZ, R11 ;  /* 0x000000ffff027224 */ /* 0x000fe200078e000b */
[----:B------:R-:W-:Y:S02]  /*b740*/  @P2 SHF.R.U32.HI R2, RZ, c[0x0][0x4f0], R3 ;  /* 0x00013c00ff022a19 */ /* 0x000fe40000011603 */
[----:B------:R-:W-:Y:S02]  /*b750*/  SEL R3, R13, RZ, P3 ;  /* 0x000000ff0d037207 */ /* 0x000fe40001800000 */
[----:B-----5:R-:W-:Y:S01]  /*b760*/  IADD3 R15, P1, P0, R4, R6, R0 ;  /* 0x00000006040f7210 */ /* 0x020fe2000783e000 */
[----:B------:R-:W-:Y:S02]  /*b770*/  IMAD.IADD R6, R7, 0x1, R10 ;  /* 0x0000000107067824 */ /* 0x000fe400078e020a */
[----:B------:R-:W-:Y:S01]  /*b780*/  IMAD.IADD R13, R5, 0x1, R12 ;  /* 0x00000001050d7824 */ /* 0x000fe200078e020c */
[----:B------:R-:W-:Y:S01]  /*b790*/  SHF.R.S32.HI R12, RZ, 0x1f, R0 ;  /* 0x0000001fff0c7819 */ /* 0x000fe20000011400 */
[----:B------:R-:W-:-:S02]  /*b7a0*/  IMAD.MOV R7, RZ, RZ, -R2 ;  /* 0x000000ffff077224 */ /* 0x000fc400078e0a02 */
[-C--:B------:R-:W-:Y:S02]  /*b7b0*/  IMAD R10, R19, R3.reuse, RZ ;  /* 0x00000003130a7224 */ /* 0x080fe400078e02ff */
[----:B------:R-:W-:Y:S01]  /*b7c0*/  IMAD.WIDE.U32 R4, R18, R3, RZ ;  /* 0x0000000312047225 */ /* 0x000fe200078e00ff */
[----:B------:R-:W-:-:S03]  /*b7d0*/  IADD3.X R13, R13, R6, R12, P1, P0 ;  /* 0x000000060d0d7210 */ /* 0x000fc60000fe040c */
[----:B------:R-:W-:Y:S01]  /*b7e0*/  IMAD R3, R7, c[0x0][0x4e8], R11 ;  /* 0x00013a0007037a24 */ /* 0x000fe200078e020b */
[----:B------:R-:W-:Y:S01]  /*b7f0*/  IADD3 R4, P1, P0, R2, R15, R4 ;  /* 0x0000000f02047210 */ /* 0x000fe2000783e004 */
[----:B------:R-:W-:Y:S01]  /*b800*/  IMAD.IADD R10, R5, 0x1, R10 ;  /* 0x00000001050a7824 */ /* 0x000fe200078e020a */
[----:B------:R-:W-:Y:S01]  /*b810*/  SHF.R.S32.HI R5, RZ, 0x1f, R2 ;  /* 0x0000001fff057819 */ /* 0x000fe20000011402 */
[----:B------:R-:W-:Y:S01]  /*b820*/  IMAD R2, R21, R3, RZ ;  /* 0x0000000315027224 */ /* 0x000fe200078e02ff */
[----:B------:R-:W-:Y:S02]  /*b830*/  SHF.R.S32.HI R6, RZ, 0x1f, R3 ;  /* 0x0000001fff067819 */ /* 0x000fe40000011403 */
[----:B------:R-:W-:Y:S01]  /*b840*/  IADD3.X R5, R5, R13, R10, P1, P0 ;  /* 0x0000000d05057210 */ /* 0x000fe20000fe040a */
[----:B------:R-:W-:Y:S02]  /*b850*/  IMAD.MOV.U32 R7, RZ, RZ, c[0x0][0x4a8] ;  /* 0x00012a00ff077624 */ /* 0x000fe400078e00ff */
[----:B------:R-:W-:-:S02]  /*b860*/  IMAD R6, R20, R6, R2 ;  /* 0x0000000614067224 */ /* 0x000fc400078e0202 */
[----:B------:R-:W-:Y:S01]  /*b870*/  IMAD.WIDE.U32 R2, R20, R3, R4 ;  /* 0x0000000314027225 */ /* 0x000fe200078e0004 */
[----:B------:R-:W-:-:S03]  /*b880*/  SEL R4, R7, c[0x0][0x450], P3 ;  /* 0x0001140007047a07 */ /* 0x000fc60001800000 */
[----:B------:R-:W-:Y:S01]  /*b890*/  IMAD.MOV.U32 R5, RZ, RZ, c[0x0][0x4ac] ;  /* 0x00012b00ff057624 */ /* 0x000fe200078e00ff */
[----:B-1----:R-:W-:Y:S01]  /*b8a0*/  SHF.R.S32.HI R16, RZ, 0x1f, R36 ;  /* 0x0000001fff107819 */ /* 0x002fe20000011424 */
[----:B------:R-:W-:Y:S01]  /*b8b0*/  IMAD.IADD R3, R3, 0x1, R6 ;  /* 0x0000000103037824 */ /* 0x000fe200078e0206 */
[----:B------:R-:W-:Y:S02]  /*b8c0*/  LEA R4, P0, R2, R4, 0x2 ;  /* 0x0000000402047211 */ /* 0x000fe400078010ff */
[----:B------:R-:W-:Y:S02]  /*b8d0*/  SEL R5, R5, c[0x0][0x454], P3 ;  /* 0x0001150005057a07 */ /* 0x000fe40001800000 */
[----:B------:R-:W-:Y:S02]  /*b8e0*/  LEA.HI R16, R16, R36, RZ, 0x5 ;  /* 0x0000002410107211 */ /* 0x000fe400078f28ff */
[----:B------:R-:W-:Y:S02]  /*b8f0*/  LEA.HI.X R2, R2, R5, R3, 0x2, P0 ;  /* 0x0000000502027211 */ /* 0x000fe400000f1403 */
[----:B------:R-:W-:Y:S01]  /*b900*/  LOP3.LUT R16, R16, 0xffffffe0, RZ, 0xc0, !PT ;  /* 0xffffffe010107812 */ /* 0x000fe200078ec0ff */
[----:B------:R-:W-:Y:S04]  /*b910*/  SHFL.IDX PT, R6, R4, RZ, 0x1c1f ;  /* 0x001c1fff04067589 */ /* 0x000fe800000e0000 */
[----:B------:R-:W1:Y:S01]  /*b920*/  SHFL.IDX PT, R7, R2, RZ, 0x1c1f ;  /* 0x001c1fff02077589 */ /* 0x000e6200000e0000 */
[----:B------:R-:W-:-:S03]  /*b930*/  IMAD.IADD R16, R36, 0x1, -R16 ;  /* 0x0000000124107824 */ /* 0x000fc600078e0a10 */
[----:B------:R-:W-:Y:S04]  /*b940*/  SHFL.IDX PT, R4, R4, 0x1, 0x1c1f ;  /* 0x003c1f0004047f89 */ /* 0x000fe800000e0000 */
[----:B------:R4:W2:Y:S01]  /*b950*/  SHFL.IDX PT, R5, R2, 0x1, 0x1c1f ;  /* 0x003c1f0002057f89 */ /* 0x0008a200000e0000 */
[----:B------:R-:W-:Y:S01]  /*b960*/  IMAD R10, R14, c[0x0][0x4e8], RZ ;  /* 0x00013a000e0a7a24 */ /* 0x000fe200078e02ff */
[----:B------:R-:W-:Y:S01]  /*b970*/  LOP3.LUT P0, RZ, R16, 0x3, RZ, 0xc0, !PT ;  /* 0x0000000310ff7812 */ /* 0x000fe2000780c0ff */
[----:B----4-:R-:W-:-:S05]  /*b980*/  IMAD R2, R245, 0x80, R17 ;  /* 0x00000080f5027824 */ /* 0x010fca00078e0211 */
[C---:B------:R-:W-:Y:S02]  /*b990*/  IADD3 R3, R2.reuse, 0x8, RZ ;  /* 0x0000000802037810 */ /* 0x040fe40007ffe0ff */
[-C--:B------:R-:W-:Y:S02]  /*b9a0*/  ISETP.GE.OR P1, PT, R2, R10.reuse, P0 ;  /* 0x0000000a0200720c */ /* 0x080fe40000726670 */
[----:B------:R-:W-:-:S11]  /*b9b0*/  ISETP.GE.OR P0, PT, R3, R10, P0 ;  /* 0x0000000a0300720c */ /* 0x000fd60000706670 */
[----:B-1----:R1:W-:Y:S01]  /*b9c0*/  @!P1 ST.E [R6.64], R23 ;  /* 0x0000001706009985 */ /* 0x0023e2000c101908 */
[----:B------:R-:W-:-:S03]  /*b9d0*/  ISETP.GE.AND P1, PT, R2, R10, PT ;  /* 0x0000000a0200720c */ /* 0x000fc60003f26270 */
[----:B--2---:R1:W-:Y:S01]  /*b9e0*/  @!P0 ST.E [R4.64], R22 ;  /* 0x0000001604008985 */ /* 0x0043e2000c101908 */
[----:B------:R-:W-:Y:S01]  /*b9f0*/  ISETP.GE.AND P0, PT, R3, R10, PT ;  /* 0x0000000a0300720c */ /* 0x000fe20003f06270 */
[----:B------:R-:W-:Y:S05]  /*ba00*/  @P3 BRA `(.L_x_223) ;  /* 0x0000070000003947 */ /* 0x000fea0003800000 */
[----:B------:R-:W-:Y:S01]  /*ba10*/  IMAD R12, R12, c[0x0][0x3a0], RZ ;  /* 0x0000e8000c0c7a24 */ /* 0x000fe200078e02ff */
[----:B-1----:R-:W-:Y:S01]  /*ba20*/  LEA R4, R233, R234, 0x5 ;  /* 0x000000eae9047211 */ /* 0x002fe200078e28ff */
[C---:B------:R-:W-:Y:S01]  /*ba30*/  IMAD.WIDE.U32 R2, R0.reuse, c[0x0][0x3a0], RZ ;  /* 0x0000e80000027a25 */ /* 0x040fe200078e00ff */
[----:B------:R-:W-:Y:S01]  /*ba40*/  SHF.R.S32.HI R5, RZ, 0x1f, R8 ;  /* 0x0000001fff057819 */ /* 0x000fe20000011408 */
[----:B------:R1:W2:Y:S01]  /*ba50*/  LDS.128 R16, [R200+0x80] ;  /* 0x00008000c8107984 */ /* 0x0002a20000000c00 */
[----:B------:R-:W-:Y:S01]  /*ba60*/  LEA R4, R245, R4, 0x7 ;  /* 0x00000004f5047211 */ /* 0x000fe200078e38ff */
[----:B------:R-:W-:Y:S02]  /*ba70*/  IMAD R0, R0, c[0x0][0x3a4], R12 ;  /* 0x0000e90000007a24 */ /* 0x000fe400078e020c */
[----:B------:R1:W3:Y:S01]  /*ba80*/  LDS.128 R24, [R200+0x1080] ;  /* 0x00108000c8187984 */ /* 0x0002e20000000c00 */
[----:B------:R-:W-:-:S02]  /*ba90*/  IMAD R5, R5, c[0x0][0x3f0], RZ ;  /* 0x0000fc0005057a24 */ /* 0x000fc400078e02ff */
[----:B------:R-:W-:Y:S01]  /*baa0*/  IADD3 R3, R3, R0, RZ ;  /* 0x0000000003037210 */ /* 0x000fe20007ffe0ff */
[----:B------:R-:W-:Y:S01]  /*bab0*/  @P2 IMAD.HI.U32 R6, R4, c[0x0][0x4ec], RZ ;  /* 0x00013b0004062a27 */ /* 0x000fe200078e00ff */
[----:B------:R1:W4:Y:S01]  /*bac0*/  LDS.128 R32, [R200+0x2080] ;  /* 0x00208000c8207984 */ /* 0x0003220000000c00 */
[----:B------:R-:W-:Y:S02]  /*bad0*/  MOV R0, R4 ;  /* 0x0000000400007202 */ /* 0x000fe40000000f00 */
[C---:B------:R-:W-:Y:S01]  /*bae0*/  IMAD.WIDE.U32 R2, R9.reuse, c[0x0][0x3e8], R2 ;  /* 0x0000fa0009027a25 */ /* 0x040fe200078e0002 */
[----:B------:R1:W1:Y:S01]  /*baf0*/  LDS.128 R40, [R200+0x3080] ;  /* 0x00308000c8287984 */ /* 0x0002620000000c00 */
[----:B------:R-:W-:Y:S02]  /*bb00*/  @P2 SHF.R.U32.HI R0, RZ, c[0x0][0x4f0], R6 ;  /* 0x00013c00ff002a19 */ /* 0x000fe40000011606 */
[----:B------:R-:W-:Y:S01]  /*bb10*/  IMAD R3, R9, c[0x0][0x3ec], R3 ;  /* 0x0000fb0009037a24 */ /* 0x000fe200078e0203 */
[----:B------:R1:W1:Y:S01]  /*bb20*/  LDS.128 R12, [R200+0x4080] ;  /* 0x00408000c80c7984 */ /* 0x0002620000000c00 */
[C---:B------:R-:W-:Y:S01]  /*bb30*/  IMAD R7, R8.reuse, c[0x0][0x3f4], R5 ;  /* 0x0000fd0008077a24 */ /* 0x040fe200078e0205 */
[----:B------:R-:W-:Y:S01]  /*bb40*/  SHF.R.S32.HI R6, RZ, 0x1f, R0 ;  /* 0x0000001fff067819 */ /* 0x000fe20000011400 */
[----:B------:R-:W-:Y:S01]  /*bb50*/  IMAD.WIDE.U32 R2, R8, c[0x0][0x3f0], R2 ;  /* 0x0000fc0008027a25 */ /* 0x000fe200078e0002 */
[----:B------:R1:W1:Y:S01]  /*bb60*/  LDS.128 R20, [R200+0x5080] ;  /* 0x00508000c8147984 */ /* 0x0002620000000c00 */
[----:B------:R-:W-:-:S02]  /*bb70*/  IADD3 R5, -R0, RZ, RZ ;  /* 0x000000ff00057210 */ /* 0x000fc40007ffe1ff */
[----:B------:R-:W-:Y:S01]  /*bb80*/  IMAD R6, R6, c[0x0][0x3e0], RZ ;  /* 0x0000f80006067a24 */ /* 0x000fe200078e02ff */
[----:B------:R1:W1:Y:S01]  /*bb90*/  LDS.128 R28, [R200+0x6080] ;  /* 0x00608000c81c7984 */ /* 0x0002620000000c00 */
[----:B------:R-:W-:Y:S01]  /*bba0*/  IADD3 R3, R3, R7, RZ ;  /* 0x0000000703037210 */ /* 0x000fe20007ffe0ff */
[----:B------:R-:W-:Y:S02]  /*bbb0*/  IMAD R4, R5, c[0x0][0x4e8], R4 ;  /* 0x00013a0005047a24 */ /* 0x000fe400078e0204 */
[----:B------:R1:W1:Y:S01]  /*bbc0*/  LDS.128 R44, [R200+0x7080] ;  /* 0x00708000c82c7984 */ /* 0x0002620000000c00 */
[C---:B------:R-:W-:Y:S02]  /*bbd0*/  IMAD R5, R0.reuse, c[0x0][0x3e4], R6 ;  /* 0x0000f90000057a24 */ /* 0x040fe400078e0206 */
[----:B------:R-:W-:Y:S01]  /*bbe0*/  IMAD.WIDE.U32 R2, R0, c[0x0][0x3e0], R2 ;  /* 0x0000f80000027a25 */ /* 0x000fe200078e0002 */
[----:B------:R-:W-:-:S04]  /*bbf0*/  SHF.R.S32.HI R0, RZ, 0x1f, R4 ;  /* 0x0000001fff007819 */ /* 0x000fc80000011404 */
[----:B------:R-:W-:Y:S01]  /*bc00*/  IADD3 R3, R3, R5, RZ ;  /* 0x0000000503037210 */ /* 0x000fe20007ffe0ff */
[----:B------:R-:W-:-:S04]  /*bc10*/  IMAD R0, R0, c[0x0][0x3d8], RZ ;  /* 0x0000f60000007a24 */ /* 0x000fc800078e02ff */
[----:B------:R-:W-:-:S04]  /*bc20*/  IMAD.WIDE.U32 R2, R4, c[0x0][0x3d8], R2 ;  /* 0x0000f60004027a25 */ /* 0x000fc800078e0002 */
[----:B------:R-:W-:Y:S01]  /*bc30*/  IMAD R0, R4, c[0x0][0x3dc], R0 ;  /* 0x0000f70004007a24 */ /* 0x000fe200078e0200 */
[----:B------:R-:W-:-:S04]  /*bc40*/  LEA R9, P0, R2, c[0x0][0x380], 0x1 ;  /* 0x0000e00002097a11 */ /* 0x000fc800078008ff */
[----:B------:R-:W-:-:S04]  /*bc50*/  IADD3 R0, R3, R0, RZ ;  /* 0x0000000003007210 */ /* 0x000fc80007ffe0ff */
[----:B------:R-:W-:Y:S01]  /*bc60*/  LEA.HI.X R7, R2, c[0x0][0x384], R0, 0x1, P0 ;  /* 0x0000e10002077a11 */ /* 0x000fe200000f0c00 */
[----:B------:R-:W-:Y:S05]  /*bc70*/  BRA.DIV ~URZ, `(.L_x_224) ;  /* 0x00003a427f007947 */ /* 0x000fea000b800000 */
[----:B--234-:R2:W3:Y:S02]  /*bc80*/  SHFL.IDX PT, R8, R7, RZ, 0x181f ;  /* 0x00181fff07087589 */ /* 0x01c4e400000e0000 */
.L_x_300:
[----:B------:R-:W-:Y:S05]  /*bc90*/  BRA.DIV ~URZ, `(.L_x_225) ;  /* 0x00003a927f007947 */ /* 0x000fea000b800000 */
[----:B------:R4:W2:Y:S02]  /*bca0*/  SHFL.IDX PT, R0, R9, RZ, 0x181f ;  /* 0x00181fff09007589 */ /* 0x0008a400000e0000 */
.L_x_301:
[----:B------:R-:W-:Y:S01]  /*bcb0*/  LEA R6, R245, R234, 0x7 ;  /* 0x000000eaf5067211 */ /* 0x000fe200078e38ff */
[----:B------:R-:W-:Y:S03]  /*bcc0*/  BSSY B0, `(.L_x_226) ;  /* 0x000000d000007945 */ /* 0x000fe60003800000 */
[----:B------:R-:W-:-:S13]  /*bcd0*/  ISETP.GE.AND P0, PT, R6, R10, PT ;  /* 0x0000000a0600720c */ /* 0x000fda0003f06270 */
[----:B------:R-:W-:Y:S05]  /*bce0*/  @P0 BRA `(.L_x_227) ;  /* 0x000000a000000947 */ /* 0x000fea0003800000 */
[----:B------:R-:W-:Y:S02]  /*bcf0*/  ISETP.GE.AND P3, PT, R231, c[0x0][0x3c8], PT ;  /* 0x0000f200e7007a0c */ /* 0x000fe40003f66270 */
[----:B------:R-:W-:Y:S02]  /*bd00*/  ISETP.GE.AND P2, PT, R235, c[0x0][0x3c8], PT ;  /* 0x0000f200eb007a0c */ /* 0x000fe40003f46270 */
[----:B------:R-:W-:Y:S02]  /*bd10*/  SHF.R.S32.HI R36, RZ, 0x1f, R231 ;  /* 0x0000001fff247819 */ /* 0x000fe400000114e7 */
[----:B------:R-:W-:-:S07]  /*bd20*/  SHF.R.S32.HI R11, RZ, 0x1f, R235 ;  /* 0x0000001fff0b7819 */ /* 0x000fce00000114eb */
[-C--:B--2---:R-:W-:Y:S02]  /*bd30*/  @!P3 LEA R4, P1, R231, R0.reuse, 0x1 ;  /* 0x00000000e704b211 */ /* 0x084fe400078208ff */
[----:B------:R-:W-:Y:S02]  /*bd40*/  @!P2 LEA R2, P0, R235, R0, 0x1 ;  /* 0x00000000eb02a211 */ /* 0x000fe400078008ff */
[-C--:B---3--:R-:W-:Y:S02]  /*bd50*/  @!P3 LEA.HI.X R5, R231, R8.reuse, R36, 0x1, P1 ;  /* 0x00000008e705b211 */ /* 0x088fe400008f0c24 */
[----:B------:R-:W-:-:S03]  /*bd60*/  @!P2 LEA.HI.X R3, R235, R8, R11, 0x1, P0 ;  /* 0x00000008eb03a211 */ /* 0x000fc600000f0c0b */
[----:B------:R2:W-:Y:S04]  /*bd70*/  @!P3 ST.E.128 [R4.64], R16 ;  /* 0x000000100400b985 */ /* 0x0005e8000c101d08 */
[----:B-1----:R2:W-:Y:S02]  /*bd80*/  @!P2 ST.E.128 [R2.64], R12 ;  /* 0x0000000c0200a985 */ /* 0x0025e4000c101d08 */
.L_x_227:
[----:B------:R-:W-:Y:S05]  /*bd90*/  BSYNC B0 ;  /* 0x0000000000007941 */ /* 0x000fea0003800000 */
.L_x_226:
[----:B------:R-:W-:Y:S05]  /*bda0*/  BRA.DIV ~URZ, `(.L_x_228) ;  /* 0x000039f27f007947 */ /* 0x000fea000b800000 */
[----:B---3--:R3:W4:Y:S04]  /*bdb0*/  SHFL.IDX PT, R8, R7, 0x1, 0x181f ;  /* 0x00381f0007087f89 */ /* 0x00872800000e0000 */
[----:B--2---:R3:W2:Y:S02]  /*bdc0*/  SHFL.IDX PT, R0, R9, 0x1, 0x181f ;  /* 0x00381f0009007f89 */ /* 0x0046a400000e0000 */
.L_x_302:
[----:B------:R-:W-:Y:S01]  /*bdd0*/  IADD3 R2, R6, 0x20, RZ ;  /* 0x0000002006027810 */ /* 0x000fe20007ffe0ff */
[----:B------:R-:W-:Y:S03]  /*bde0*/  BSSY B0, `(.L_x_229) ;  /* 0x000000d000007945 */ /* 0x000fe60003800000 */
[----:B------:R-:W-:-:S13]  /*bdf0*/  ISETP.GE.AND P0, PT, R2, R10, PT ;  /* 0x0000000a0200720c */ /* 0x000fda0003f06270 */
[----:B------:R-:W-:Y:S05]  /*be00*/  @P0 BRA `(.L_x_230) ;  /* 0x000000a000000947 */ /* 0x000fea0003800000 */
[----:B------:R-:W-:Y:S02]  /*be10*/  ISETP.GE.AND P1, PT, R231, c[0x0][0x3c8], PT ;  /* 0x0000f200e7007a0c */ /* 0x000fe40003f26270 */
[----:B------:R-:W-:Y:S02]  /*be20*/  ISETP.GE.AND P0, PT, R235, c[0x0][0x3c8], PT ;  /* 0x0000f200eb007a0c */ /* 0x000fe40003f06270 */
[----:B-1----:R-:W-:Y:S02]  /*be30*/  SHF.R.S32.HI R12, RZ, 0x1f, R231 ;  /* 0x0000001fff0c7819 */ /* 0x002fe400000114e7 */
[----:B------:R-:W-:-:S07]  /*be40*/  SHF.R.S32.HI R11, RZ, 0x1f, R235 ;  /* 0x0000001fff0b7819 */ /* 0x000fce00000114eb */
[-C--:B--2---:R-:W-:Y:S02]  /*be50*/  @!P1 LEA R4, P3, R231, R0.reuse, 0x1 ;  /* 0x00000000e7049211 */ /* 0x084fe400078608ff */
[----:B------:R-:W-:Y:S02]  /*be60*/  @!P0 LEA R2, P2, R235, R0, 0x1 ;  /* 0x00000000eb028211 */ /* 0x000fe400078408ff */
[-C--:B----4-:R-:W-:Y:S02]  /*be70*/  @!P1 LEA.HI.X R5, R231, R8.reuse, R12, 0x1, P3 ;  /* 0x00000008e7059211 */ /* 0x090fe400018f0c0c */
[----:B------:R-:W-:-:S03]  /*be80*/  @!P0 LEA.HI.X R3, R235, R8, R11, 0x1, P2 ;  /* 0x00000008eb038211 */ /* 0x000fc600010f0c0b */
[----:B------:R1:W-:Y:S04]  /*be90*/  @!P1 ST.E.128 [R4.64], R24 ;  /* 0x0000001804009985 */ /* 0x0003e8000c101d08 */
[----:B------:R1:W-:Y:S02]  /*bea0*/  @!P0 ST.E.128 [R2.64], R20 ;  /* 0x0000001402008985 */ /* 0x0003e4000c101d08 */
.L_x_230:
[----:B------:R-:W-:Y:S05]  /*beb0*/  BSYNC B0 ;  /* 0x0000000000007941 */ /* 0x000fea0003800000 */
.L_x_229:
[----:B------:R-:W-:Y:S05]  /*bec0*/  BRA.DIV ~URZ, `(.L_x_231) ;  /* 0x000039a27f007947 */ /* 0x000fea000b800000 */
[----:B----4-:R4:W3:Y:S02]  /*bed0*/  SHFL.IDX PT, R8, R7, 0x2, 0x181f ;  /* 0x00581f0007087f89 */ /* 0x0108e400000e0000 */
.L_x_303:
[----:B------:R-:W-:Y:S05]  /*bee0*/  BRA.DIV ~URZ, `(.L_x_232) ;  /* 0x000039f27f007947 */ /* 0x000fea000b800000 */
[----:B--2---:R2:W4:Y:S02]  /*bef0*/  SHFL.IDX PT, R0, R9, 0x2, 0x181f ;  /* 0x00581f0009007f89 */ /* 0x00452400000e0000 */
.L_x_304:
[----:B-1----:R-:W-:Y:S01]  /*bf00*/  IADD3 R2, R6, 0x40, RZ ;  /* 0x0000004006027810 */ /* 0x002fe20007ffe0ff */
[----:B------:R-:W-:Y:S03]  /*bf10*/  BSSY B0, `(.L_x_233) ;  /* 0x000000d000007945 */ /* 0x000fe60003800000 */
[----:B------:R-:W-:-:S13]  /*bf20*/  ISETP.GE.AND P0, PT, R2, R10, PT ;  /* 0x0000000a0200720c */ /* 0x000fda0003f06270 */
[----:B------:R-:W-:Y:S05]  /*bf30*/  @P0 BRA `(.L_x_234) ;  /* 0x000000a000000947 */ /* 0x000fea0003800000 */
[----:B------:R-:W-:Y:S02]  /*bf40*/  ISETP.GE.AND P1, PT, R231, c[0x0][0x3c8], PT ;  /* 0x0000f200e7007a0c */ /* 0x000fe40003f26270 */
[----:B------:R-:W-:Y:S02]  /*bf50*/  ISETP.GE.AND P0, PT, R235, c[0x0][0x3c8], PT ;  /* 0x0000f200eb007a0c */ /* 0x000fe40003f06270 */
[----:B------:R-:W-:Y:S02]  /*bf60*/  SHF.R.S32.HI R12, RZ, 0x1f, R231 ;  /* 0x0000001fff0c7819 */ /* 0x000fe400000114e7 */
[----:B------:R-:W-:-:S07]  /*bf70*/  SHF.R.S32.HI R11, RZ, 0x1f, R235 ;  /* 0x0000001fff0b7819 */ /* 0x000fce00000114eb */
[-C--:B----4-:R-:W-:Y:S02]  /*bf80*/  @!P1 LEA R4, P3, R231, R0.reuse, 0x1 ;  /* 0x00000000e7049211 */ /* 0x090fe400078608ff */
[----:B------:R-:W-:Y:S02]  /*bf90*/  @!P0 LEA R2, P2, R235, R0, 0x1 ;  /* 0x00000000eb028211 */ /* 0x000fe400078408ff */
[-C--:B---3--:R-:W-:Y:S02]  /*bfa0*/  @!P1 LEA.HI.X R5, R231, R8.reuse, R12, 0x1, P3 ;  /* 0x00000008e7059211 */ /* 0x088fe400018f0c0c */
[----:B------:R-:W-:-:S03]  /*bfb0*/  @!P0 LEA.HI.X R3, R235, R8, R11, 0x1, P2 ;  /* 0x00000008eb038211 */ /* 0x000fc600010f0c0b */
[----:B------:R1:W-:Y:S04]  /*bfc0*/  @!P1 ST.E.128 [R4.64], R32 ;  /* 0x0000002004009985 */ /* 0x0003e8000c101d08 */
[----:B------:R1:W-:Y:S02]  /*bfd0*/  @!P0 ST.E.128 [R2.64], R28 ;  /* 0x0000001c02008985 */ /* 0x0003e4000c101d08 */
.L_x_234:
[----:B------:R-:W-:Y:S05]  /*bfe0*/  BSYNC B0 ;  /* 0x0000000000007941 */ /* 0x000fea0003800000 */
.L_x_233:
[----:B------:R-:W-:Y:S05]  /*bff0*/  BRA.DIV ~URZ, `(.L_x_235) ;  /* 0x000039527f007947 */ /* 0x000fea000b800000 */
[----:B---34-:R-:W3:Y:S04]  /*c000*/  SHFL.IDX PT, R7, R7, 0x3, 0x181f ;  /* 0x00781f0007077f89 */ /* 0x018ee800000e0000 */
[----:B------:R4:W1:Y:S02]  /*c010*/  SHFL.IDX PT, R0, R9, 0x3, 0x181f ;  /* 0x00781f0009007f89 */ /* 0x00086400000e0000 */
.L_x_305:
[----:B-1----:R-:W-:-:S04]  /*c020*/  IADD3 R2, R6, 0x60, RZ ;  /* 0x0000006006027810 */ /* 0x002fc80007ffe0ff */
[----:B------:R-:W-:-:S13]  /*c030*/  ISETP.GE.AND P0, PT, R2, R10, PT ;  /* 0x0000000a0200720c */ /* 0x000fda0003f06270 */
[----:B------:R-:W-:Y:S05]  /*c040*/  @P0 BRA `(.L_x_236) ;  /* 0x00001b1000000947 */ /* 0x000fea0003800000 */
[----:B------:R-:W-:Y:S02]  /*c050*/  ISETP.GE.AND P0, PT, R231, c[0x0][0x3c8], PT ;  /* 0x0000f200e7007a0c */ /* 0x000fe40003f06270 */
[----:B------:R-:W-:-:S11]  /*c060*/  SHF.R.S32.HI R4, RZ, 0x1f, R231 ;  /* 0x0000001fff047819 */ /* 0x000fd600000114e7 */
[----:B------:R-:W-:-:S04]  /*c070*/  @!P0 LEA R2, P1, R231, R0, 0x1 ;  /* 0x00000000e7028211 */ /* 0x000fc800078208ff */
[----:B---3--:R-:W-:-:S05]  /*c080*/  @!P0 LEA.HI.X R3, R231, R7, R4, 0x1, P1 ;  /* 0x00000007e7038211 */ /* 0x008fca00008f0c04 */
[----:B------:R1:W-:Y:S01]  /*c090*/  @!P0 ST.E.128 [R2.64], R40 ;  /* 0x0000002802008985 */ /* 0x0003e2000c101d08 */
[----:B------:R-:W-:-:S13]  /*c0a0*/  ISETP.GE.AND P0, PT, R235, c[0x0][0x3c8], PT ;  /* 0x0000f200eb007a0c */ /* 0x000fda0003f06270 */
[----:B------:R-:W-:Y:S05]  /*c0b0*/  @P0 BRA `(.L_x_236) ;  /* 0x00001aa000000947 */ /* 0x000fea0003800000 */
[----:B------:R-:W-:Y:S02]  /*c0c0*/  SHF.R.S32.HI R4, RZ, 0x1f, R235 ;  /* 0x0000001fff047819 */ /* 0x000fe400000114eb */
[----:B-1----:R-:W-:-:S04]  /*c0d0*/  LEA R2, P0, R235, R0, 0x1 ;  /* 0x00000000eb027211 */ /* 0x002fc800078008ff */
[----:B------:R-:W-:-:S05]  /*c0e0*/  LEA.HI.X R3, R235, R7, R4, 0x1, P0 ;  /* 0x00000007eb037211 */ /* 0x000fca00000f0c04 */
[----:B------:R1:W-:Y:S01]  /*c0f0*/  ST.E.128 [R2.64], R44 ;  /* 0x0000002c02007985 */ /* 0x0003e2000c101d08 */
[----:B------:R-:W-:Y:S05]  /*c100*/  BRA `(.L_x_236) ;  /* 0x00001a5000007947 */ /* 0x000fea0003800000 */
.L_x_223:
[----:B-1----:R-:W2:Y:S01]  /*c110*/  LDL.LU R6, [R1+0x8] ;  /* 0x0000080001067983 */ /* 0x002ea20000300800 */
[----:B------:R-:W-:Y:S02]  /*c120*/  IMAD R12, R12, c[0x0][0x408], RZ ;  /* 0x000102000c0c7a24 */ /* 0x000fe400078e02ff */
[----:B------:R-:W-:-:S04]  /*c130*/  IMAD.WIDE.U32 R2, R0, c[0x0][0x408], RZ ;  /* 0x0001020000027a25 */ /* 0x000fc800078e00ff */
[----:B------:R-:W-:Y:S02]  /*c140*/  IMAD R0, R0, c[0x0][0x40c], R12 ;  /* 0x0001030000007a24 */ /* 0x000fe400078e020c */
[----:B------:R-:W-:-:S03]  /*c150*/  @P2 IMAD.HI.U32 R5, R11, c[0x0][0x4ec], RZ ;  /* 0x00013b000b052a27 */ /* 0x000fc600078e00ff */
[----:B------:R-:W-:Y:S02]  /*c160*/  IADD3 R3, R3, R0, RZ ;  /* 0x0000000003037210 */ /* 0x000fe40007ffe0ff */
[----:B------:R-:W-:-:S03]  /*c170*/  SHF.R.S32.HI R0, RZ, 0x1f, R8 ;  /* 0x0000001fff007819 */ /* 0x000fc60000011408 */
[----:B------:R-:W-:-:S04]  /*c180*/  IMAD.WIDE.U32 R2, R9, c[0x0][0x438], R2 ;  /* 0x00010e0009027a25 */ /* 0x000fc800078e0002 */
[----:B------:R-:W-:Y:S02]  /*c190*/  IMAD R0, R0, c[0x0][0x440], RZ ;  /* 0x0001100000007a24 */ /* 0x000fe400078e02ff */
[----:B------:R-:W-:Y:S02]  /*c1a0*/  IMAD R3, R9, c[0x0][0x43c], R3 ;  /* 0x00010f0009037a24 */ /* 0x000fe400078e0203 */
[C---:B------:R-:W-:Y:S01]  /*c1b0*/  IMAD R4, R8.reuse, c[0x0][0x444], R0 ;  /* 0x0001110008047a24 */ /* 0x040fe200078e0200 */
[----:B------:R-:W-:Y:S01]  /*c1c0*/  MOV R0, R11 ;  /* 0x0000000b00007202 */ /* 0x000fe20000000f00 */
[----:B------:R-:W-:Y:S01]  /*c1d0*/  IMAD.WIDE.U32 R2, R8, c[0x0][0x440], R2 ;  /* 0x0001100008027a25 */ /* 0x000fe200078e0002 */
[----:B------:R-:W-:-:S04]  /*c1e0*/  @P2 SHF.R.U32.HI R0, RZ, c[0x0][0x4f0], R5 ;  /* 0x00013c00ff002a19 */ /* 0x000fc80000011605 */
[----:B------:R-:W-:Y:S02]  /*c1f0*/  IADD3 R3, R3, R4, RZ ;  /* 0x0000000403037210 */ /* 0x000fe40007ffe0ff */
[----:B------:R-:W-:Y:S02]  /*c200*/  SHF.R.S32.HI R5, RZ, 0x1f, R0 ;  /* 0x0000001fff057819 */ /* 0x000fe40000011400 */
[----:B------:R-:W-:-:S03]  /*c210*/  IADD3 R4, -R0, RZ, RZ ;  /* 0x000000ff00047210 */ /* 0x000fc60007ffe1ff */
[----:B------:R-:W-:Y:S02]  /*c220*/  IMAD R5, R5, c[0x0][0x430], RZ ;  /* 0x00010c0005057a24 */ /* 0x000fe400078e02ff */
[----:B------:R-:W-:Y:S02]  /*c230*/  IMAD R4, R4, c[0x0][0x4e8], R11 ;  /* 0x00013a0004047a24 */ /* 0x000fe400078e020b */
[----:B------:R-:W-:Y:S02]  /*c240*/  IMAD R5, R0, c[0x0][0x434], R5 ;  /* 0x00010d0000057a24 */ /* 0x000fe400078e0205 */
[----:B--2---:R-:W-:-:S04]  /*c250*/  IMAD.WIDE.U32 R2, R6, c[0x0][0x448], R2 ;  /* 0x0001120006027a25 */ /* 0x004fc800078e0002 */
[----:B------:R-:W-:-:S04]  /*c260*/  IMAD R3, R6, c[0x0][0x44c], R3 ;  /* 0x0001130006037a24 */ /* 0x000fc800078e0203 */
        /* <DEDUP_REMOVED lines=10> */
[----:B------:R1:W2:Y:S02]  /*c310*/  SHFL.IDX PT, R4, R5, RZ, 0x1c1f ;  /* 0x001c1fff05047589 */ /* 0x0002a400000e0000 */
.L_x_306:
[----:B------:R-:W-:Y:S05]  /*c320*/  BRA.DIV ~URZ, `(.L_x_238) ;  /* 0x000037627f007947 */ /* 0x000fea000b800000 */
[----:B------:R3:W4:Y:S02]  /*c330*/  SHFL.IDX PT, R0, R12, RZ, 0x1c1f ;  /* 0x001c1fff0c007589 */ /* 0x00072400000e0000 */
.L_x_307:
[----:B------:R-:W-:Y:S01]  /*c340*/  BSSY B0, `(.L_x_239) ;  /* 0x0000062000007945 */ /* 0x000fe20003800000 */
[----:B------:R-:W-:Y:S05]  /*c350*/  @P1 BRA `(.L_x_240) ;  /* 0x0000060000001947 */ /* 0x000fea0003800000 */
[----:B------:R-:W5:Y:S04]  /*c360*/  LDL R20, [R1+0x4c] ;  /* 0x00004c0001147983 */ /* 0x000f680000100800 */
[----:B---3--:R-:W3:Y:S04]  /*c370*/  LDL R17, [R1+0x48] ;  /* 0x0000480001117983 */ /* 0x008ee80000100800 */
[----:B----4-:R-:W4:Y:S04]  /*c380*/  LDL R9, [R1+0x44] ;  /* 0x0000440001097983 */ /* 0x010f280000100800 */
[----:B--2---:R-:W2:Y:S04]  /*c390*/  LDL R13, [R1+0x40] ;  /* 0x00004000010d7983 */ /* 0x004ea80000100800 */
[----:B------:R-:W2:Y:S04]  /*c3a0*/  LDL R19, [R1+0xa8] ;  /* 0x0000a80001137983 */ /* 0x000ea80000100800 */
        /* <DEDUP_REMOVED lines=12> */
[----:B------:R-:W2:Y:S01]  /*c470*/  LDL R22, [R1+0x84] ;  /* 0x0000840001167983 */ /* 0x000ea20000100800 */
[----:B-----5:R-:W-:-:S02]  /*c480*/  ISETP.GE.AND P4, PT, R20, c[0x0][0x3c8], PT ;  /* 0x0000f20014007a0c */ /* 0x020fc40003f86270 */
[----:B---3--:R-:W-:Y:S02]  /*c490*/  ISETP.GE.AND P2, PT, R17, c[0x0][0x3c8], PT ;  /* 0x0000f20011007a0c */ /* 0x008fe40003f46270 */
[----:B----4-:R-:W-:-:S09]  /*c4a0*/  ISETP.GE.AND P5, PT, R9, c[0x0][0x3c8], PT ;  /* 0x0000f20009007a0c */ /* 0x010fd20003fa6270 */
[----:B------:R-:W-:Y:S02]  /*c4b0*/  @!P4 IMAD.MOV.U32 R6, RZ, RZ, R0 ;  /* 0x000000ffff06c224 */ /* 0x000fe400078e0000 */
[----:B------:R-:W-:-:S04]  /*c4c0*/  @!P4 IMAD.MOV.U32 R7, RZ, RZ, R4 ;  /* 0x000000ffff07c224 */ /* 0x000fc800078e0004 */
[----:B------:R-:W-:Y:S01]  /*c4d0*/  @!P4 IMAD.WIDE R6, R20, 0x4, R6 ;  /* 0x000000041406c825 */ /* 0x000fe200078e0206 */
[----:B--2---:R-:W-:Y:S01]  /*c4e0*/  ISETP.GE.AND P1, PT, R13, c[0x0][0x3c8], PT ;  /* 0x0000f2000d007a0c */ /* 0x004fe20003f26270 */
[----:B------:R-:W2:Y:S01]  /*c4f0*/  LDL R20, [R1+0x7c] ;  /* 0x00007c0001147983 */ /* 0x000ea20000100800 */
[----:B------:R-:W-:-:S03]  /*c500*/  @!P2 LEA R2, P3, R17, R0, 0x2 ;  /* 0x000000001102a211 */ /* 0x000fc600078610ff */
[----:B------:R3:W-:Y:S01]  /*c510*/  @!P4 ST.E.64 [R6.64], R124 ;  /* 0x0000007c0600c985 */ /* 0x0007e2000c101b08 */
[----:B------:R-:W-:-:S03]  /*c520*/  @!P2 LEA.HI.X R3, R17, R4, R19, 0x2, P3 ;  /* 0x000000041103a211 */ /* 0x000fc600018f1413 */
[----:B------:R-:W4:Y:S04]  /*c530*/  LDL R19, [R1+0x1c] ;  /* 0x00001c0001137983 */ /* 0x000f280000100800 */
[----:B------:R5:W-:Y:S01]  /*c540*/  @!P2 ST.E.64 [R2.64], R28 ;  /* 0x0000001c0200a985 */ /* 0x000be2000c101b08 */
[----:B------:R-:W-:Y:S02]  /*c550*/  ISETP.GE.AND P2, PT, R11, c[0x0][0x3c8], PT ;  /* 0x0000f2000b007a0c */ /* 0x000fe40003f46270 */
[----:B------:R-:W-:Y:S01]  /*c560*/  ISETP.GE.AND P6, PT, R16, c[0x0][0x3c8], PT ;  /* 0x0000f20010007a0c */ /* 0x000fe20003fc6270 */
[----:B------:R-:W2:Y:S01]  /*c570*/  LDL R17, [R1+0x18] ;  /* 0x0000180001117983 */ /* 0x000ea20000100800 */
[----:B---3--:R-:W-:-:S04]  /*c580*/  @!P5 LEA R6, P4, R9, R0, 0x2 ;  /* 0x000000000906d211 */ /* 0x008fc800078810ff */
[----:B------:R-:W-:Y:S02]  /*c590*/  @!P5 LEA.HI.X R7, R9, R4, R10, 0x2, P4 ;  /* 0x000000040907d211 */ /* 0x000fe400020f140a */
[----:B------:R-:W3:Y:S01]  /*c5a0*/  LDL R9, [R1+0x90] ;  /* 0x0000900001097983 */ /* 0x000ee20000100800 */
[----:B-----5:R-:W-:-:S03]  /*c5b0*/  @!P1 LEA R2, P3, R13, R0, 0x2 ;  /* 0x000000000d029211 */ /* 0x020fc600078610ff */
[----:B------:R-:W5:Y:S04]  /*c5c0*/  LDL R10, [R1+0x20] ;  /* 0x00002000010a7983 */ /* 0x000f680000100800 */
[----:B------:R-:W2:Y:S01]  /*c5d0*/  LDL R29, [R1+0x8c] ;  /* 0x00008c00011d7983 */ /* 0x000ea20000100800 */
[----:B------:R-:W-:-:S03]  /*c5e0*/  @!P1 LEA.HI.X R3, R13, R4, R15, 0x2, P3 ;  /* 0x000000040d039211 */ /* 0x000fc600018f140f */
[----:B------:R-:W4:Y:S04]  /*c5f0*/  LDL R28, [R1+0x88] ;  /* 0x00008800011c7983 */ /* 0x000f280000100800 */
[----:B------:R-:W-:Y:S04]  /*c600*/  @!P5 ST.E.64 [R6.64], R30 ;  /* 0x0000001e0600d985 */ /* 0x000fe8000c101b08 */
[----:B------:R1:W-:Y:S04]  /*c610*/  @!P1 ST.E.64 [R2.64], R32 ;  /* 0x0000002002009985 */ /* 0x0003e8000c101b08 */
[----:B------:R-:W4:Y:S04]  /*c620*/  LDL R15, [R1+0x14] ;  /* 0x00001400010f7983 */ /* 0x000f280000100800 */
[----:B------:R-:W4:Y:S01]  /*c630*/  LDL R13, [R1+0x10] ;  /* 0x00001000010d7983 */ /* 0x000f220000100800 */
[----:B-1----:R-:W-:-:S04]  /*c640*/  @!P2 LEA R2, P3, R11, R0, 0x2 ;  /* 0x000000000b02a211 */ /* 0x002fc800078610ff */
[----:B------:R-:W-:Y:S02]  /*c650*/  @!P2 LEA.HI.X R3, R11, R4, R14, 0x2, P3 ;  /* 0x000000040b03a211 */ /* 0x000fe400018f140e */
[----:B------:R-:W4:Y:S01]  /*c660*/  LDL R11, [R1+0x80] ;  /* 0x00008000010b7983 */ /* 0x000f220000100800 */
[----:B------:R-:W-:-:S03]  /*c670*/  @!P6 LEA R6, P4, R16, R0, 0x2 ;  /* 0x000000001006e211 */ /* 0x000fc600078810ff */
[----:B------:R-:W4:Y:S01]  /*c680*/  LDL R14, [R1+0x70] ;  /* 0x00007000010e7983 */ /* 0x000f220000100800 */
[----:B------:R-:W-:-:S03]  /*c690*/  @!P6 LEA.HI.X R7, R16, R4, R18, 0x2, P4 ;  /* 0x000000041007e211 */ /* 0x000fc600020f1412 */
[----:B------:R-:W4:Y:S04]  /*c6a0*/  LDL R18, [R1+0x78] ;  /* 0x0000780001127983 */ /* 0x000f280000100800 */
[----:B------:R-:W4:Y:S01]  /*c6b0*/  LDL R16, [R1+0x74] ;  /* 0x0000740001107983 */ /* 0x000f220000100800 */
[----:B------:R-:W-:Y:S02]  /*c6c0*/  ISETP.GE.AND P5, PT, R37, c[0x0][0x3c8], PT ;  /* 0x0000f20025007a0c */ /* 0x000fe40003fa6270 */
[----:B------:R-:W-:Y:S01]  /*c6d0*/  ISETP.GE.AND P1, PT, R8, c[0x0][0x3c8], PT ;  /* 0x0000f20008007a0c */ /* 0x000fe20003f26270 */
[----:B------:R1:W-:Y:S01]  /*c6e0*/  @!P6 ST.E.64 [R6.64], R34 ;  /* 0x000000220600e985 */ /* 0x0003e2000c101b08 */
[----:B------:R-:W-:Y:S02]  /*c6f0*/  ISETP.GE.AND P6, PT, R36, c[0x0][0x3c8], PT ;  /* 0x0000f20024007a0c */ /* 0x000fe40003fc6270 */
[----:B------:R-:W-:Y:S01]  /*c700*/  ISETP.GE.AND P4, PT, R23, c[0x0][0x3c8], PT ;  /* 0x0000f20017007a0c */ /* 0x000fe20003f86270 */
[----:B------:R1:W-:Y:S06]  /*c710*/  @!P2 ST.E.64 [R2.64], R38 ;  /* 0x000000260200a985 */ /* 0x0003ec000c101b08 */
[----:B-1----:R-:W-:-:S02]  /*c720*/  @!P5 LEA R6, P3, R37, R0, 0x2 ;  /* 0x000000002506d211 */ /* 0x002fc400078610ff */
[----:B------:R-:W-:Y:S02]  /*c730*/  @!P1 LEA R2, P2, R8, R0, 0x2 ;  /* 0x0000000008029211 */ /* 0x000fe400078410ff */
[----:B------:R-:W-:Y:S02]  /*c740*/  @!P5 LEA.HI.X R7, R37, R4, R63, 0x2, P3 ;  /* 0x000000042507d211 */ /* 0x000fe400018f143f */
[----:B------:R-:W-:-:S03]  /*c750*/  ISETP.GE.AND P3, PT, R21, c[0x0][0x3c8], PT ;  /* 0x0000f20015007a0c */ /* 0x000fc60003f66270 */
[----:B------:R1:W-:Y:S01]  /*c760*/  @!P5 ST.E.64 [R6.64], R40 ;  /* 0x000000280600d985 */ /* 0x0003e2000c101b08 */
[----:B---3--:R-:W-:Y:S02]  /*c770*/  @!P1 LEA.HI.X R3, R8, R4, R9, 0x2, P2 ;  /* 0x0000000408039211 */ /* 0x008fe400010f1409 */
[----:B------:R-:W-:-:S03]  /*c780*/  @!P6 LEA R8, P2, R36, R0, 0x2 ;  /* 0x000000002408e211 */ /* 0x000fc600078410ff */
[----:B------:R3:W-:Y:S01]  /*c790*/  @!P1 ST.E.64 [R2.64], R42 ;  /* 0x0000002a02009985 */ /* 0x0007e2000c101b08 */
[----:B-----5:R-:W-:Y:S02]  /*c7a0*/  ISETP.GE.AND P1, PT, R10, c[0x0][0x3c8], PT ;  /* 0x0000f2000a007a0c */ /* 0x020fe40003f26270 */
[----:B--2---:R-:W-:Y:S02]  /*c7b0*/  @!P6 LEA.HI.X R9, R36, R4, R29, 0x2, P2 ;  /* 0x000000042409e211 */ /* 0x004fe400010f141d */
[----:B-1----:R-:W-:-:S03]  /*c7c0*/  @!P3 LEA R6, P2, R21, R0, 0x2 ;  /* 0x000000001506b211 */ /* 0x002fc600078410ff */
[----:B------:R-:W-:Y:S01]  /*c7d0*/  @!P6 ST.E.64 [R8.64], R92 ;  /* 0x0000005c0800e985 */ /* 0x000fe2000c101b08 */
[----:B----4-:R-:W-:Y:S02]  /*c7e0*/  ISETP.GE.AND P6, PT, R19, c[0x0][0x3c8], PT ;  /* 0x0000f20013007a0c */ /* 0x010fe40003fc6270 */
[----:B------:R-:W-:Y:S02]  /*c7f0*/  @!P3 LEA.HI.X R7, R21, R4, R22, 0x2, P2 ;  /* 0x000000041507b211 */ /* 0x000fe400010f1416 */
[----:B---3--:R-:W-:-:S04]  /*c800*/  @!P4 LEA R2, P5, R23, R0, 0x2 ;  /* 0x000000001702c211 */ /* 0x008fc800078a10ff */
[----:B------:R-:W-:Y:S02]  /*c810*/  @!P4 LEA.HI.X R3, R23, R4, R28, 0x2, P5 ;  /* 0x000000041703c211 */ /* 0x000fe400028f141c */
[----:B------:R-:W-:-:S03]  /*c820*/  ISETP.GE.AND P5, PT, R17, c[0x0][0x3c8], PT ;  /* 0x0000f20011007a0c */ /* 0x000fc60003fa6270 */
[----:B------:R1:W-:Y:S01]  /*c830*/  @!P4 ST.E.64 [R2.64], R46 ;  /* 0x0000002e0200c985 */ /* 0x0003e2000c101b08 */
[----:B------:R-:W-:-:S03]  /*c840*/  ISETP.GE.AND P4, PT, R15, c[0x0][0x3c8], PT ;  /* 0x0000f2000f007a0c */ /* 0x000fc60003f86270 */
[----:B------:R2:W-:Y:S01]  /*c850*/  @!P3 ST.E.64 [R6.64], R48 ;  /* 0x000000300600b985 */ /* 0x0005e2000c101b08 */
[----:B------:R-:W-:Y:S02]  /*c860*/  ISETP.GE.AND P3, PT, R13, c[0x0][0x3c8], PT ;  /* 0x0000f2000d007a0c */ /* 0x000fe40003f66270 */
[----:B-1----:R-:W-:-:S04]  /*c870*/  @!P1 LEA R2, P2, R10, R0, 0x2 ;  /* 0x000000000a029211 */ /* 0x002fc800078410ff */
[----:B------:R-:W-:Y:S02]  /*c880*/  @!P1 LEA.HI.X R3, R10, R4, R11, 0x2, P2 ;  /* 0x000000040a039211 */ /* 0x000fe400010f140b */
[----:B------:R-:W-:-:S03]  /*c890*/  @!P6 LEA R10, P2, R19, R0, 0x2 ;  /* 0x00000000130ae211 */ /* 0x000fc600078410ff */
[----:B------:R1:W-:Y:S01]  /*c8a0*/  @!P1 ST.E.64 [R2.64], R50 ;  /* 0x0000003202009985 */ /* 0x0003e2000c101b08 */
[----:B------:R-:W-:Y:S02]  /*c8b0*/  @!P5 LEA R8, P1, R17, R0, 0x2 ;  /* 0x000000001108d211 */ /* 0x000fe400078210ff */
[----:B------:R-:W-:Y:S02]  /*c8c0*/  @!P6 LEA.HI.X R11, R19, R4, R20, 0x2, P2 ;  /* 0x00000004130be211 */ /* 0x000fe400010f1414 */
[----:B--2---:R-:W-:Y:S02]  /*c8d0*/  @!P4 LEA R6, P2, R15, R0, 0x2 ;  /* 0x000000000f06c211 */ /* 0x004fe400078410ff */
[-C--:B------:R-:W-:Y:S02]  /*c8e0*/  @!P5 LEA.HI.X R9, R17, R4.reuse, R18, 0x2, P1 ;  /* 0x000000041109d211 */ /* 0x080fe400008f1412 */
[----:B------:R-:W-:Y:S01]  /*c8f0*/  @!P4 LEA.HI.X R7, R15, R4, R16, 0x2, P2 ;  /* 0x000000040f07c211 */ /* 0x000fe200010f1410 */
[----:B------:R2:W-:Y:S04]  /*c900*/  @!P6 ST.E.64 [R10.64], R88 ;  /* 0x000000580a00e985 */ /* 0x0005e8000c101b08 */
[----:B------:R2:W-:Y:S04]  /*c910*/  @!P5 ST.E.64 [R8.64], R72 ;  /* 0x000000480800d985 */ /* 0x0005e8000c101b08 */
[----:B------:R2:W-:Y:S01]  /*c920*/  @!P4 ST.E.64 [R6.64], R52 ;  /* 0x000000340600c985 */ /* 0x0005e2000c101b08 */
[----:B-1----:R-:W-:-:S04]  /*c930*/  @!P3 LEA R2, P1, R13, R0, 0x2 ;  /* 0x000000000d02b211 */ /* 0x002fc800078210ff */
[----:B------:R-:W-:-:S05]  /*c940*/  @!P3 LEA.HI.X R3, R13, R4, R14, 0x2, P1 ;  /* 0x000000040d03b211 */ /* 0x000fca00008f140e */
[----:B------:R2:W-:Y:S04]  /*c950*/  @!P3 ST.E.64 [R2.64], R24 ;  /* 0x000000180200b985 */ /* 0x0005e8000c101b08 */
.L_x_240:
[----:B------:R-:W-:Y:S05]  /*c960*/  BSYNC B0 ;  /* 0x0000000000007941 */ /* 0x000fea0003800000 */
.L_x_239:
[----:B------:R-:W-:Y:S05]  /*c970*/  BRA.DIV ~URZ, `(.L_x_241) ;  /* 0x000031827f007947 */ /* 0x000fea000b800000 */
[----:B--2---:R2:W1:Y:S04]  /*c980*/  SHFL.IDX PT, R4, R5, 0x1, 0x1c1f ;  /* 0x003c1f0005047f89 */ /* 0x00446800000e0000 */
[----:B----4-:R2:W4:Y:S02]  /*c990*/  SHFL.IDX PT, R0, R12, 0x1, 0x1c1f ;  /* 0x003c1f000c007f89 */ /* 0x01052400000e0000 */
.L_x_308:
[----:B------:R-:W-:Y:S05]  /*c9a0*/  @P0 BRA `(.L_x_236) ;  /* 0x000011b000000947 */ /* 0x000fea0003800000 */
[----:B------:R-:W5:Y:S04]  /*c9b0*/  LDL R10, [R1+0x44] ;  /* 0x00004400010a7983 */ /* 0x000f680000100800 */
[----:B--2---:R-:W2:Y:S04]  /*c9c0*/  LDL R18, [R1+0x4c] ;  /* 0x00004c0001127983 */ /* 0x004ea80000100800 */
[----:B---3--:R-:W3:Y:S04]  /*c9d0*/  LDL R14, [R1+0x48] ;  /* 0x00004800010e7983 */ /* 0x008ee80000100800 */
[----:B----4-:R-:W4:Y:S04]  /*c9e0*/  LDL R12, [R1+0xa4] ;  /* 0x0000a400010c7983 */ /* 0x010f280000100800 */
[----:B------:R-:W4:Y:S04]  /*c9f0*/  LDL R11, [R1+0x40] ;  /* 0x00004000010b7983 */ /* 0x000f280000100800 */
[----:B------:R-:W4:Y:S04]  /*ca00*/  LDL R16, [R1+0xa8] ;  /* 0x0000a80001107983 */ /* 0x000f280000100800 */
[----:B------:R-:W4:Y:S04]  /*ca10*/  LDL R15, [R1+0x3c] ;  /* 0x00003c00010f7983 */ /* 0x000f280000100800 */
[----:B-1----:R-:W4:Y:S04]  /*ca20*/  LDL R5, [R1+0x38] ;  /* 0x0000380001057983 */ /* 0x002f280000100800 */
[----:B------:R-:W4:Y:S04]  /*ca30*/  LDL R19, [R1+0xa0] ;  /* 0x0000a00001137983 */ /* 0x000f280000100800 */
        /* <DEDUP_REMOVED lines=9> */
[----:B------:R-:W4:Y:S01]  /*cad0*/  LDL R21, [R1+0x88] ;  /* 0x0000880001157983 */ /* 0x000f220000100800 */
[----:B-----5:R-:W-:-:S02]  /*cae0*/  ISETP.GE.AND P0, PT, R10, c[0x0][0x3c8], PT ;  /* 0x0000f2000a007a0c */ /* 0x020fc40003f06270 */
[----:B--2---:R-:W-:Y:S02]  /*caf0*/  ISETP.GE.AND P2, PT, R18, c[0x0][0x3c8], PT ;  /* 0x0000f20012007a0c */ /* 0x004fe40003f46270 */
[----:B---3--:R-:W-:-:S09]  /*cb00*/  ISETP.GE.AND P1, PT, R14, c[0x0][0x3c8], PT ;  /* 0x0000f2000e007a0c */ /* 0x008fd20003f26270 */
[C---:B------:R-:W-:Y:S02]  /*cb10*/  @!P0 LEA R2, P6, R10.reuse, R0, 0x2 ;  /* 0x000000000a028211 */ /* 0x040fe400078c10ff */
[----:B----4-:R-:W-:Y:S02]  /*cb20*/  ISETP.GE.AND P5, PT, R11, c[0x0][0x3c8], PT ;  /* 0x0000f2000b007a0c */ /* 0x010fe40003fa6270 */
[----:B------:R-:W-:Y:S01]  /*cb30*/  @!P0 LEA.HI.X R3, R10, R4, R12, 0x2, P6 ;  /* 0x000000040a038211 */ /* 0x000fe200030f140c */
[----:B------:R-:W-:Y:S01]  /*cb40*/  @!P2 IMAD.MOV.U32 R8, RZ, RZ, R0 ;  /* 0x000000ffff08a224 */ /* 0x000fe200078e0000 */
[----:B------:R-:W2:Y:S01]  /*cb50*/  LDL R10, [R1+0x24] ;  /* 0x00002400010a7983 */ /* 0x000ea20000100800 */
[----:B------:R-:W-:Y:S01]  /*cb60*/  @!P2 IMAD.MOV.U32 R9, RZ, RZ, R4 ;  /* 0x000000ffff09a224 */ /* 0x000fe200078e0004 */
[----:B------:R-:W-:Y:S02]  /*cb70*/  @!P1 LEA R6, P3, R14, R0, 0x2 ;  /* 0x000000000e069211 */ /* 0x000fe400078610ff */
[----:B------:R-:W-:Y:S01]  /*cb80*/  ISETP.GE.AND P4, PT, R15, c[0x0][0x3c8], PT ;  /* 0x0000f2000f007a0c */ /* 0x000fe20003f86270 */
[----:B------:R-:W-:Y:S01]  /*cb90*/  @!P2 IMAD.WIDE R8, R18, 0x4, R8 ;  /* 0x000000041208a825 */ /* 0x000fe200078e0208 */
[----:B------:R-:W3:Y:S01]  /*cba0*/  LDL R12, [R1+0x14] ;  /* 0x00001400010c7983 */ /* 0x000ee20000100800 */
[----:B------:R-:W-:-:S03]  /*cbb0*/  @!P1 LEA.HI.X R7, R14, R4, R16, 0x2, P3 ;  /* 0x000000040e079211 */ /* 0x000fc600018f1410 */
[----:B------:R-:W4:Y:S01]  /*cbc0*/  LDL R18, [R1+0x20] ;  /* 0x0000200001127983 */ /* 0x000f220000100800 */
[----:B------:R-:W-:-:S03]  /*cbd0*/  ISETP.GE.AND P3, PT, R5, c[0x0][0x3c8], PT ;  /* 0x0000f20005007a0c */ /* 0x000fc60003f66270 */
[----:B------:R-:W5:Y:S04]  /*cbe0*/  LDL R16, [R1+0x1c] ;  /* 0x00001c0001107983 */ /* 0x000f680000100800 */
[----:B------:R-:W5:Y:S04]  /*cbf0*/  LDL R14, [R1+0x18] ;  /* 0x00001800010e7983 */ /* 0x000f680000100800 */
[----:B------:R1:W-:Y:S04]  /*cc00*/  @!P2 ST.E.64 [R8.64], R96 ;  /* 0x000000600800a985 */ /* 0x0003e8000c101b08 */
[----:B------:R1:W-:Y:S04]  /*cc10*/  @!P1 ST.E.64 [R6.64], R76 ;  /* 0x0000004c06009985 */ /* 0x0003e8000c101b08 */
[----:B------:R1:W-:Y:S02]  /*cc20*/  @!P0 ST.E.64 [R2.64], R56 ;  /* 0x0000003802008985 */ /* 0x0003e4000c101b08 */
[----:B-1----:R-:W-:-:S04]  /*cc30*/  @!P5 LEA R8, P6, R11, R0, 0x2 ;  /* 0x000000000b08d211 */ /* 0x002fc800078c10ff */
[----:B------:R-:W-:Y:S02]  /*cc40*/  @!P5 LEA.HI.X R9, R11, R4, R19, 0x2, P6 ;  /* 0x000000040b09d211 */ /* 0x000fe400030f1413 */
[----:B------:R-:W5:Y:S01]  /*cc50*/  LDL R11, [R1+0x84] ;  /* 0x00008400010b7983 */ /* 0x000f620000100800 */
[-C--:B------:R-:W-:Y:S02]  /*cc60*/  @!P4 LEA R6, P0, R15, R0.reuse, 0x2 ;  /* 0x000000000f06c211 */ /* 0x080fe400078010ff */
[----:B------:R-:W-:Y:S01]  /*cc70*/  @!P3 LEA R2, P6, R5, R0, 0x2 ;  /* 0x000000000502b211 */ /* 0x000fe200078c10ff */
[----:B------:R-:W5:Y:S01]  /*cc80*/  LDL R19, [R1+0x80] ;  /* 0x0000800001137983 */ /* 0x000f620000100800 */
[-C--:B------:R-:W-:Y:S02]  /*cc90*/  @!P4 LEA.HI.X R7, R15, R4.reuse, R17, 0x2, P0 ;  /* 0x000000040f07c211 */ /* 0x080fe400000f1411 */
[----:B------:R-:W-:Y:S01]  /*cca0*/  @!P3 LEA.HI.X R3, R5, R4, R13, 0x2, P6 ;  /* 0x000000040503b211 */ /* 0x000fe200030f140d */
[----:B------:R-:W5:Y:S04]  /*ccb0*/  LDL R17, [R1+0x7c] ;  /* 0x00007c0001117983 */ /* 0x000f680000100800 */
[----:B------:R-:W5:Y:S04]  /*ccc0*/  LDL R15, [R1+0x78] ;  /* 0x00007800010f7983 */ /* 0x000f680000100800 */
[----:B------:R-:W5:Y:S04]  /*ccd0*/  LDL R13, [R1+0x74] ;  /* 0x00007400010d7983 */ /* 0x000f680000100800 */
[----:B------:R-:W5:Y:S01]  /*cce0*/  LDL R5, [R1+0x10] ;  /* 0x0000100001057983 */ /* 0x000f620000100800 */
[----:B------:R-:W-:-:S02]  /*ccf0*/  ISETP.GE.AND P2, PT, R28, c[0x0][0x3c8], PT ;  /* 0x0000f2001c007a0c */ /* 0x000fc40003f46270 */
[----:B------:R-:W-:Y:S02]  /*cd00*/  ISETP.GE.AND P1, PT, R24, c[0x0][0x3c8], PT ;  /* 0x0000f20018007a0c */ /* 0x000fe40003f26270 */
[----:B------:R-:W-:Y:S01]  /*cd10*/  ISETP.GE.AND P0, PT, R22, c[0x0][0x3c8], PT ;  /* 0x0000f20016007a0c */ /* 0x000fe20003f06270 */
[----:B------:R1:W-:Y:S04]  /*cd20*/  @!P5 ST.E.64 [R8.64], R100 ;  /* 0x000000640800d985 */ /* 0x0003e8000c101b08 */
[----:B------:R1:W-:Y:S01]  /*cd30*/  @!P4 ST.E.64 [R6.64], R80 ;  /* 0x000000500600c985 */ /* 0x0003e2000c101b08 */
[----:B------:R-:W-:-:S03]  /*cd40*/  ISETP.GE.AND P4, PT, R20, c[0x0][0x3c8], PT ;  /* 0x0000f20014007a0c */ /* 0x000fc60003f86270 */
[----:B------:R1:W-:Y:S02]  /*cd50*/  @!P3 ST.E.64 [R2.64], R58 ;  /* 0x0000003a0200b985 */ /* 0x0003e4000c101b08 */
[-C--:B-1----:R-:W-:Y:S02]  /*cd60*/  @!P2 LEA R8, P5, R28, R0.reuse, 0x2 ;  /* 0x000000001c08a211 */ /* 0x082fe400078a10ff */
[----:B------:R-:W-:Y:S02]  /*cd70*/  @!P1 LEA R6, P6, R24, R0, 0x2 ;  /* 0x0000000018069211 */ /* 0x000fe400078c10ff */
[----:B------:R-:W-:Y:S02]  /*cd80*/  @!P2 LEA.HI.X R9, R28, R4, R29, 0x2, P5 ;  /* 0x000000041c09a211 */ /* 0x000fe400028f141d */
[----:B------:R-:W-:Y:S02]  /*cd90*/  @!P0 LEA R2, P3, R22, R0, 0x2 ;  /* 0x0000000016028211 */ /* 0x000fe400078610ff */
[----:B------:R-:W-:-:S02]  /*cda0*/  @!P1 LEA.HI.X R7, R24, R4, R25, 0x2, P6 ;  /* 0x0000000418079211 */ /* 0x000fc400030f1419 */
[----:B------:R-:W-:Y:S01]  /*cdb0*/  @!P0 LEA.HI.X R3, R22, R4, R23, 0x2, P3 ;  /* 0x0000000416038211 */ /* 0x000fe200018f1417 */
[----:B------:R-:W-:Y:S04]  /*cdc0*/  @!P2 ST.E.64 [R8.64], R102 ;  /* 0x000000660800a985 */ /* 0x000fe8000c101b08 */
[----:B------:R1:W-:Y:S04]  /*cdd0*/  @!P1 ST.E.64 [R6.64], R84 ;  /* 0x0000005406009985 */ /* 0x0003e8000c101b08 */
[----:B------:R2:W-:Y:S01]  /*cde0*/  @!P0 ST.E.64 [R2.64], R44 ;  /* 0x0000002c02008985 */ /* 0x0005e2000c101b08 */
[----:B-1----:R-:W-:-:S04]  /*cdf0*/  @!P4 LEA R6, P0, R20, R0, 0x2 ;  /* 0x000000001406c211 */ /* 0x002fc800078010ff */
[----:B------:R-:W-:-:S05]  /*ce00*/  @!P4 LEA.HI.X R7, R20, R4, R21, 0x2, P0 ;  /* 0x000000041407c211 */ /* 0x000fca00000f1415 */
[----:B------:R1:W-:Y:S01]  /*ce10*/  @!P4 ST.E.64 [R6.64], R60 ;  /* 0x0000003c0600c985 */ /* 0x0003e2000c101b08 */
[----:B--2---:R-:W-:Y:S02]  /*ce20*/  ISETP.GE.AND P5, PT, R10, c[0x0][0x3c8], PT ;  /* 0x0000f2000a007a0c */ /* 0x004fe40003fa6270 */
[----:B----4-:R-:W-:Y:S02]  /*ce30*/  ISETP.GE.AND P3, PT, R18, c[0x0][0x3c8], PT ;  /* 0x0000f20012007a0c */ /* 0x010fe40003f66270 */
[----:B---3--:R-:W-:Y:S02]  /*ce40*/  ISETP.GE.AND P0, PT, R12, c[0x0][0x3c8], PT ;  /* 0x0000f2000c007a0c */ /* 0x008fe40003f06270 */
[----:B-----5:R-:W-:Y:S02]  /*ce50*/  ISETP.GE.AND P2, PT, R16, c[0x0][0x3c8], PT ;  /* 0x0000f20010007a0c */ /* 0x020fe40003f46270 */
[----:B------:R-:W-:-:S05]  /*ce60*/  ISETP.GE.AND P1, PT, R14, c[0x0][0x3c8], PT ;  /* 0x0000f2000e007a0c */ /* 0x000fca0003f26270 */
[----:B------:R-:W-:-:S04]  /*ce70*/  @!P5 LEA R2, P6, R10, R0, 0x2 ;  /* 0x000000000a02d211 */ /* 0x000fc800078c10ff */
[----:B------:R-:W-:Y:S02]  /*ce80*/  @!P5 LEA.HI.X R3, R10, R4, R11, 0x2, P6 ;  /* 0x000000040a03d211 */ /* 0x000fe400030f140b */
[-C--:B------:R-:W-:Y:S02]  /*ce90*/  @!P3 LEA R10, P4, R18, R0.reuse, 0x2 ;  /* 0x00000000120ab211 */ /* 0x080fe400078810ff */
[-C--:B------:R-:W-:Y:S01]  /*cea0*/  @!P2 LEA R8, P6, R16, R0.reuse, 0x2 ;  /* 0x000000001008a211 */ /* 0x080fe200078c10ff */
[----:B------:R2:W-:Y:S01]  /*ceb0*/  @!P5 ST.E.64 [R2.64], R64 ;  /* 0x000000400200d985 */ /* 0x0005e2000c101b08 */
[----:B-1----:R-:W-:Y:S02]  /*cec0*/  @!P1 LEA R6, P5, R14, R0, 0x2 ;  /* 0x000000000e069211 */ /* 0x002fe400078a10ff */
[-C--:B------:R-:W-:Y:S02]  /*ced0*/  @!P3 LEA.HI.X R11, R18, R4.reuse, R19, 0x2, P4 ;  /* 0x00000004120bb211 */ /* 0x080fe400020f1413 */
[----:B------:R-:W-:-:S02]  /*cee0*/  @!P2 LEA.HI.X R9, R16, R4, R17, 0x2, P6 ;  /* 0x000000041009a211 */ /* 0x000fc400030f1411 */
[----:B------:R-:W-:Y:S01]  /*cef0*/  @!P1 LEA.HI.X R7, R14, R4, R15, 0x2, P5 ;  /* 0x000000040e079211 */ /* 0x000fe200028f140f */
[----:B------:R1:W-:Y:S04]  /*cf00*/  @!P3 ST.E.64 [R10.64], R82 ;  /* 0x000000520a00b985 */ /* 0x0003e8000c101b08 */
[----:B------:R1:W-:Y:S04]  /*cf10*/  @!P2 ST.E.64 [R8.64], R78 ;  /* 0x0000004e0800a985 */ /* 0x0003e8000c101b08 */
[----:B------:R1:W-:Y:S01]  /*cf20*/  @!P1 ST.E.64 [R6.64], R74 ;  /* 0x0000004a06009985 */ /* 0x0003e2000c101b08 */
[----:B--2---:R-:W-:-:S04]  /*cf30*/  @!P0 LEA R2, P4, R12, R0, 0x2 ;  /* 0x000000000c028211 */ /* 0x004fc800078810ff */
[----:B------:R-:W-:-:S05]  /*cf40*/  @!P0 LEA.HI.X R3, R12, R4, R13, 0x2, P4 ;  /* 0x000000040c038211 */ /* 0x000fca00020f140d */
[----:B------:R1:W-:Y:S01]  /*cf50*/  @!P0 ST.E.64 [R2.64], R54 ;  /* 0x0000003602008985 */ /* 0x0003e2000c101b08 */
[----:B------:R-:W-:-:S13]  /*cf60*/  ISETP.GE.AND P0, PT, R5, c[0x0][0x3c8], PT ;  /* 0x0000f20005007a0c */ /* 0x000fda0003f06270 */
[----:B------:R-:W-:Y:S05]  /*cf70*/  @P0 BRA `(.L_x_236) ;  /* 0x00000be000000947 */ /* 0x000fea0003800000 */
[----:B------:R-:W2:Y:S01]  /*cf80*/  LDL R12, [R1+0x70] ;  /* 0x00007000010c7983 */ /* 0x000ea20000100800 */
[----:B-1----:R-:W-:-:S04]  /*cf90*/  LEA R2, P0, R5, R0, 0x2 ;  /* 0x0000000005027211 */ /* 0x002fc800078010ff */
[----:B--2---:R-:W-:-:S05]  /*cfa0*/  LEA.HI.X R3, R5, R4, R12, 0x2, P0 ;  /* 0x0000000405037211 */ /* 0x004fca00000f140c */
[----:B------:R1:W-:Y:S01]  /*cfb0*/  ST.E.64 [R2.64], R26 ;  /* 0x0000001a02007985 */ /* 0x0003e2000c101b08 */
[----:B------:R-:W-:Y:S05]  /*cfc0*/  BRA `(.L_x_236) ;  /* 0x00000b9000007947 */ /* 0x000fea0003800000 */
.L_x_221:
[----:B------:R-:W2:Y:S01]  /*cfd0*/  LDL.LU R6, [R1] ;  /* 0x0000000001067983 */ /* 0x000ea20000300800 */
[----:B------:R-:W-:Y:S02]  /*cfe0*/  ISETP.NE.U32.AND P1, PT, RZ, c[0x0][0x508], PT ;  /* 0x00014200ff007a0c */ /* 0x000fe40003f25070 */
[----:B------:R-:W-:Y:S01]  /*cff0*/  ISETP.NE.U32.AND P3, PT, RZ, c[0x0][0x500], PT ;  /* 0x00014000ff007a0c */ /* 0x000fe20003f65070 */
[----:B------:R-:W3:Y:S01]  /*d000*/  LDL.LU R0, [R1+0x4] ;  /* 0x0000040001007983 */ /* 0x000ee20000300800 */
[----:B------:R-:W-:Y:S01]  /*d010*/  ISETP.NE.AND.EX P1, PT, RZ, c[0x0][0x50c], PT, P1 ;  /* 0x00014300ff007a0c */ /* 0x000fe20003f25310 */
[----:B------:R-:W-:Y:S01]  /*d020*/  IMAD.MOV.U32 R8, RZ, RZ, RZ ;  /* 0x000000ffff087224 */ /* 0x000fe200078e00ff */
[----:B------:R-:W-:Y:S01]  /*d030*/  ISETP.NE.AND.EX P3, PT, RZ, c[0x0][0x504], PT, P3 ;  /* 0x00014100ff007a0c */ /* 0x000fe20003f65330 */
[----:B------:R-:W-:Y:S01]  /*d040*/  IMAD.MOV.U32 R20, RZ, RZ, c[0x0][0x388] ;  /* 0x0000e200ff147624 */ /* 0x000fe200078e00ff */
[----:B------:R-:W-:-:S09]  /*d050*/  IADD3 R2, P2, R252, c[0x0][0x500], RZ ;  /* 0x00014000fc027a10 */ /* 0x000fd20007f5e0ff */
[----:B------:R-:W-:Y:S02]  /*d060*/  @P1 IADD3 R4, P0, R252, c[0x0][0x508], RZ ;  /* 0x00014200fc041a10 */ /* 0x000fe40007f1e0ff */
[C---:B--2---:R-:W-:Y:S02]  /*d070*/  IADD3.X R3, R6.reuse, c[0x0][0x504], RZ, P2, !PT ;  /* 0x0001410006037a10 */ /* 0x044fe400017fe4ff */
[----:B-1----:R-:W-:-:S03]  /*d080*/  @P1 IADD3.X R5, R6, c[0x0][0x50c], RZ, P0, !PT ;  /* 0x0001430006051a10 */ /* 0x002fc600007fe4ff */
[----:B------:R1:W5:Y:S04]  /*d090*/  @P3 LDG.E R8, [R2.64] ;  /* 0x0000000802083981 */ /* 0x000368000c1e1900 */
[----:B------:R1:W5:Y:S01]  /*d0a0*/  @P1 LDG.E R20, [R4.64] ;  /* 0x0000000804141981 */ /* 0x000362000c1e1900 */
[----:B---3--:R-:W-:-:S04]  /*d0b0*/  ISETP.NE.AND P0, PT, R0, RZ, PT ;  /* 0x000000ff0000720c */ /* 0x008fc80003f05270 */
[----:B------:R-:W-:Y:S01]  /*d0c0*/  SEL R19, R0, c[0x0][0x3d4], P0 ;  /* 0x0000f50000137a07 */ /* 0x000fe20000000000 */
[----:B------:R-:W-:Y:S05]  /*d0d0*/  @P1 BRA `(.L_x_242) ;  /* 0x0000004000001947 */ /* 0x000fea0003800000 */
[----:B------:R-:W-:Y:S05]  /*d0e0*/  @!P3 BRA `(.L_x_242) ;  /* 0x000000300000b947 */ /* 0x000fea0003800000 */
[----:B------:R2:W3:Y:S04]  /*d0f0*/  LDG.E R0, [R2.64] ;  /* 0x0000000802007981 */ /* 0x0004e8000c1e1900 */
[----:B-12---:R-:W3:Y:S02]  /*d100*/  LDG.E R2, [R2.64+0x4] ;  /* 0x0000040802027981 */ /* 0x006ee4000c1e1900 */
[----:B---3-5:R-:W-:Y:S02]  /*d110*/  IADD3 R20, -R0, R2, RZ ;  /* 0x0000000200147210 */ /* 0x028fe40007ffe1ff */
.L_x_242:
[----:B------:R-:W2:Y:S01]  /*d120*/  LDL.LU R0, [R1+0xc] ;  /* 0x00000c0001007983 */ /* 0x000ea20000300800 */
[----:B------:R-:W-:Y:S01]  /*d130*/  BSSY B0, `(.L_x_243) ;  /* 0x0000038000007945 */ /* 0x000fe20003800000 */
[----:B------:R-:W-:Y:S02]  /*d140*/  LOP3.LUT R9, R246, 0xffff, RZ, 0xc0, !PT ;  /* 0x0000fffff6097812 */ /* 0x000fe400078ec0ff */
[----:B-1----:R-:W1:Y:S01]  /*d150*/  S2R R2, SR_TID.X ;  /* 0x0000000000027919 */ /* 0x002e620000002100 */
[----:B------:R-:W-:-:S02]  /*d160*/  SEL R15, R251, RZ, !P3 ;  /* 0x000000fffb0f7207 */ /* 0x000fc40005800000 */
[----:B-----5:R-:W-:Y:S02]  /*d170*/  SHF.R.S32.HI R18, RZ, 0x1f, R8 ;  /* 0x0000001fff127819 */ /* 0x020fe40000011408 */
[----:B-1----:R-:W-:Y:S02]  /*d180*/  ISETP.GT.AND P0, PT, R2, 0x7f, PT ;  /* 0x0000007f0200780c */ /* 0x002fe40003f04270 */
[----:B--2---:R-:W-:-:S11]  /*d190*/  SEL R21, R0, RZ, !P3 ;  /* 0x000000ff00157207 */ /* 0x004fd60005800000 */
[----:B------:R-:W-:Y:S05]  /*d1a0*/  @P0 BRA `(.L_x_244) ;  /* 0x0000030000000947 */ /* 0x000fea0003800000 */
[----:B------:R-:W-:Y:S01]  /*d1b0*/  IMAD R0, R20, c[0x0][0x4e8], RZ ;  /* 0x00013a0014007a24 */ /* 0x000fe200078e02ff */
[----:B------:R-:W-:-:S04]  /*d1c0*/  LEA R14, R245, R2, 0x7 ;  /* 0x00000002f50e7211 */ /* 0x000fc800078e38ff */
[----:B------:R-:W-:-:S13]  /*d1d0*/  ISETP.GE.AND P0, PT, R14, R0, PT ;  /* 0x000000000e00720c */ /* 0x000fda0003f06270 */
[----:B------:R-:W-:Y:S05]  /*d1e0*/  @P0 BRA `(.L_x_244) ;  /* 0x000002c000000947 */ /* 0x000fea0003800000 */
[----:B------:R-:W2:Y:S01]  /*d1f0*/  LDL.LU R22, [R1+0x8] ;  /* 0x0000080001167983 */ /* 0x000ea20000300800 */
[----:B------:R-:W-:Y:S01]  /*d200*/  IMAD.MOV.U32 R0, RZ, RZ, 0x368 ;  /* 0x00000368ff007424 */ /* 0x000fe200078e00ff */
[----:B------:R-:W-:-:S04]  /*d210*/  ISETP.GT.AND P2, PT, R19, 0x1, PT ;  /* 0x000000011300780c */ /* 0x000fc80003f44270 */
[----:B------:R-:W-:-:S04]  /*d220*/  SEL R0, R0, 0x328, P2 ;  /* 0x0000032800007807 */ /* 0x000fc80001000000 */
[----:B------:R1:W3:Y:S08]  /*d230*/  LDC.64 R6, c[0x0][R0+0x170] ;  /* 0x00005c0000067b82 */ /* 0x0002f00000000a00 */
[----:B------:R1:W4:Y:S08]  /*d240*/  LDC.64 R4, c[0x0][R0+0x168] ;  /* 0x00005a0000047b82 */ /* 0x0003300000000a00 */
[----:B------:R1:W5:Y:S08]  /*d250*/  LDC.64 R12, c[0x0][R0+0x178] ;  /* 0x00005e00000c7b82 */ /* 0x0003700000000a00 */
[----:B------:R1:W2:Y:S02]  /*d260*/  LDC.64 R10, c[0x0][R0+0x160] ;  /* 0x00005800000a7b82 */ /* 0x0002a40000000a00 */
[----:B-1----:R-:W-:-:S02]  /*d270*/  IMAD.MOV.U32 R0, RZ, RZ, c[0x0][0x4e8] ;  /* 0x00013a00ff007624 */ /* 0x002fc400078e00ff */
[-C--:B---3--:R-:W-:Y:S02]  /*d280*/  IMAD R7, R7, R15.reuse, RZ ;  /* 0x0000000f07077224 */ /* 0x088fe400078e02ff */
[----:B------:R-:W-:Y:S01]  /*d290*/  IMAD.WIDE.U32 R2, R6, R15, RZ ;  /* 0x0000000f06027225 */ /* 0x000fe200078e00ff */
[----:B------:R-:W-:Y:S02]  /*d2a0*/  ISETP.NE.AND P0, PT, R0, 0x1, PT ;  /* 0x000000010000780c */ /* 0x000fe40003f05270 */
[----:B------:R-:W-:Y:S01]  /*d2b0*/  MOV R0, R14 ;  /* 0x0000000e00007202 */ /* 0x000fe20000000f00 */
[----:B------:R-:W-:Y:S02]  /*d2c0*/  IMAD R7, R6, R21, R7 ;  /* 0x0000001506077224 */ /* 0x000fe400078e0207 */
[-C--:B----4-:R-:W-:Y:S02]  /*d2d0*/  IMAD R16, R5, R9.reuse, RZ ;  /* 0x0000000905107224 */ /* 0x090fe400078e02ff */
[----:B------:R-:W-:Y:S01]  /*d2e0*/  IMAD.WIDE.U32 R4, R4, R9, RZ ;  /* 0x0000000904047225 */ /* 0x000fe200078e00ff */
[----:B------:R-:W-:-:S03]  /*d2f0*/  IADD3 R3, R3, R7, RZ ;  /* 0x0000000703037210 */ /* 0x000fc60007ffe0ff */
[----:B------:R-:W-:Y:S02]  /*d300*/  IMAD.IADD R16, R5, 0x1, R16 ;  /* 0x0000000105107824 */ /* 0x000fe400078e0210 */
[----:B------:R-:W-:-:S05]  /*d310*/  @P0 IMAD.HI.U32 R17, R14, c[0x0][0x4ec], RZ ;  /* 0x00013b000e110a27 */ /* 0x000fca00078e00ff */
[----:B------:R-:W-:Y:S02]  /*d320*/  @P0 SHF.R.U32.HI R0, RZ, c[0x0][0x4f0], R17 ;  /* 0x00013c00ff000a19 */ /* 0x000fe40000011611 */
[----:B------:R-:W-:-:S03]  /*d330*/  IADD3 R17, P1, P0, R2, R4, R8 ;  /* 0x0000000402117210 */ /* 0x000fc6000783e008 */
[----:B------:R-:W-:-:S04]  /*d340*/  IMAD.MOV R2, RZ, RZ, -R0 ;  /* 0x000000ffff027224 */ /* 0x000fc800078e0a00 */
[----:B------:R-:W-:Y:S01]  /*d350*/  IMAD R2, R2, c[0x0][0x4e8], R14 ;  /* 0x00013a0002027a24 */ /* 0x000fe200078e020e */
[----:B--2---:R-:W-:-:S05]  /*d360*/  SEL R6, R22, RZ, P2 ;  /* 0x000000ff16067207 */ /* 0x004fca0001000000 */
[-C--:B-----5:R-:W-:Y:S02]  /*d370*/  IMAD R7, R13, R6.reuse, RZ ;  /* 0x000000060d077224 */ /* 0x0a0fe400078e02ff */
[----:B------:R-:W-:Y:S01]  /*d380*/  IMAD.WIDE.U32 R4, R12, R6, RZ ;  /* 0x000000060c047225 */ /* 0x000fe200078e00ff */
[----:B------:R-:W-:Y:S02]  /*d390*/  IADD3.X R12, R3, R16, R18, P1, P0 ;  /* 0x00000010030c7210 */ /* 0x000fe40000fe0412 */
[----:B------:R-:W-:Y:S02]  /*d3a0*/  SHF.R.S32.HI R3, RZ, 0x1f, R0 ;  /* 0x0000001fff037819 */ /* 0x000fe40000011400 */
[----:B------:R-:W-:Y:S01]  /*d3b0*/  IADD3 R5, R5, R7, RZ ;  /* 0x0000000705057210 */ /* 0x000fe20007ffe0ff */
[----:B------:R-:W-:Y:S01]  /*d3c0*/  IMAD.MOV.U32 R7, RZ, RZ, c[0x0][0x4a8] ;  /* 0x00012a00ff077624 */ /* 0x000fe200078e00ff */
[----:B------:R-:W-:Y:S01]  /*d3d0*/  IADD3 R4, P1, P0, R0, R17, R4 ;  /* 0x0000001100047210 */ /* 0x000fe2000783e004 */
[----:B------:R-:W-:Y:S01]  /*d3e0*/  IMAD R0, R11, R2, RZ ;  /* 0x000000020b007224 */ /* 0x000fe200078e02ff */
[----:B------:R-:W-:-:S02]  /*d3f0*/  SHF.R.S32.HI R6, RZ, 0x1f, R2 ;  /* 0x0000001fff067819 */ /* 0x000fc40000011402 */
[----:B------:R-:W-:-:S03]  /*d400*/  IADD3.X R5, R3, R12, R5, P1, P0 ;  /* 0x0000000c03057210 */ /* 0x000fc60000fe0405 */
[C---:B------:R-:W-:Y:S02]  /*d410*/  IMAD R0, R10.reuse, R6, R0 ;  /* 0x000000060a007224 */ /* 0x040fe400078e0200 */
[----:B------:R-:W-:Y:S01]  /*d420*/  IMAD.WIDE.U32 R2, R10, R2, R4 ;  /* 0x000000020a027225 */ /* 0x000fe200078e0004 */
[----:B------:R-:W-:Y:S02]  /*d430*/  MOV R5, c[0x0][0x4ac] ;  /* 0x00012b0000057a02 */ /* 0x000fe40000000f00 */
[----:B------:R-:W-:Y:S01]  /*d440*/  SEL R4, R7, c[0x0][0x450], P2 ;  /* 0x0001140007047a07 */ /* 0x000fe20001000000 */
[----:B------:R-:W-:Y:S01]  /*d450*/  IMAD.IADD R0, R3, 0x1, R0 ;  /* 0x0000000103007824 */ /* 0x000fe200078e0200 */
[----:B------:R-:W-:Y:S02]  /*d460*/  SEL R5, R5, c[0x0][0x454], P2 ;  /* 0x0001150005057a07 */ /* 0x000fe40001000000 */
[----:B------:R-:W-:-:S04]  /*d470*/  LEA R4, P0, R2, R4, 0x2 ;  /* 0x0000000402047211 */ /* 0x000fc800078010ff */
[----:B------:R-:W-:Y:S02]  /*d480*/  LEA.HI.X R5, R2, R5, R0, 0x2, P0 ;  /* 0x0000000502057211 */ /* 0x000fe400000f1400 */
[----:B------:R-:W-:-:S05]  /*d490*/  MOV R0, 0xff800000 ;  /* 0xff80000000007802 */ /* 0x000fca0000000f00 */
[----:B------:R1:W-:Y:S02]  /*d4a0*/  STG.E [R4.64], R0 ;  /* 0x0000000004007986 */ /* 0x0003e4000c101908 */
.L_x_244:
[----:B------:R-:W-:Y:S05]  /*d4b0*/  BSYNC B0 ;  /* 0x0000000000007941 */ /* 0x000fea0003800000 */
.L_x_243:
[----:B------:R-:W-:-:S13]  /*d4c0*/  ISETP.GT.AND P0, PT, R19, 0x1, PT ;  /* 0x000000011300780c */ /* 0x000fda0003f04270 */
[----:B------:R-:W-:Y:S05]  /*d4d0*/  @P0 BRA `(.L_x_236) ;  /* 0x0000068000000947 */ /* 0x000fea0003800000 */
[----:B------:R-:W-:Y:S01]  /*d4e0*/  MOV R2, c[0x0][0x4e8] ;  /* 0x00013a0000027a02 */ /* 0x000fe20000000f00 */
[----:B-1----:R-:W-:Y:S01]  /*d4f0*/  IMAD R0, R18, c[0x0][0x3a0], RZ ;  /* 0x0000e80012007a24 */ /* 0x002fe200078e02ff */
[----:B------:R-:W-:Y:S01]  /*d500*/  LEA R4, R233, R234, 0x5 ;  /* 0x000000eae9047211 */ /* 0x000fe200078e28ff */
[----:B------:R-:W-:Y:S01]  /*d510*/  IMAD R5, R21, c[0x0][0x3f0], RZ ;  /* 0x0000fc0015057a24 */ /* 0x000fe200078e02ff */
[----:B------:R-:W-:Y:S01]  /*d520*/  ISETP.NE.AND P0, PT, R2, 0x1, PT ;  /* 0x000000010200780c */ /* 0x000fe20003f05270 */
[----:B------:R-:W-:Y:S01]  /*d530*/  IMAD.WIDE.U32 R2, R8, c[0x0][0x3a0], RZ ;  /* 0x0000e80008027a25 */ /* 0x000fe200078e00ff */
[----:B------:R-:W-:-:S03]  /*d540*/  LEA R4, R245, R4, 0x7 ;  /* 0x00000004f5047211 */ /* 0x000fc600078e38ff */
[----:B------:R-:W-:Y:S01]  /*d550*/  IMAD R8, R8, c[0x0][0x3a4], R0 ;  /* 0x0000e90008087a24 */ /* 0x000fe200078e0200 */
[----:B------:R-:W-:Y:S01]  /*d560*/  MOV R0, R4 ;  /* 0x0000000400007202 */ /* 0x000fe20000000f00 */
[----:B------:R-:W-:-:S03]  /*d570*/  IMAD R7, R15, c[0x0][0x3f4], R5 ;  /* 0x0000fd000f077a24 */ /* 0x000fc600078e0205 */
[----:B------:R-:W-:-:S03]  /*d580*/  IADD3 R3, R3, R8, RZ ;  /* 0x0000000803037210 */ /* 0x000fc60007ffe0ff */
[----:B------:R-:W-:-:S04]  /*d590*/  @P0 IMAD.HI.U32 R6, R4, c[0x0][0x4ec], RZ ;  /* 0x00013b0004060a27 */ /* 0x000fc800078e00ff */
[----:B------:R-:W-:Y:S01]  /*d5a0*/  IMAD.WIDE.U32 R2, R9, c[0x0][0x3e8], R2 ;  /* 0x0000fa0009027a25 */ /* 0x000fe200078e0002 */
[----:B------:R-:W-:-:S03]  /*d5b0*/  @P0 SHF.R.U32.HI R0, RZ, c[0x0][0x4f0], R6 ;  /* 0x00013c00ff000a19 */ /* 0x000fc60000011606 */
[----:B------:R-:W-:Y:S01]  /*d5c0*/  IMAD R3, R9, c[0x0][0x3ec], R3 ;  /* 0x0000fb0009037a24 */ /* 0x000fe200078e0203 */
[----:B------:R-:W-:Y:S02]  /*d5d0*/  SHF.R.S32.HI R6, RZ, 0x1f, R0 ;  /* 0x0000001fff067819 */ /* 0x000fe40000011400 */
[----:B------:R-:W-:Y:S01]  /*d5e0*/  IADD3 R5, -R0, RZ, RZ ;  /* 0x000000ff00057210 */ /* 0x000fe20007ffe1ff */
[----:B------:R-:W-:-:S04]  /*d5f0*/  IMAD.WIDE.U32 R2, R15, c[0x0][0x3f0], R2 ;  /* 0x0000fc000f027a25 */ /* 0x000fc800078e0002 */
[----:B------:R-:W-:Y:S01]  /*d600*/  IMAD R6, R6, c[0x0][0x3e0], RZ ;  /* 0x0000f80006067a24 */ /* 0x000fe200078e02ff */
[----:B------:R-:W-:Y:S01]  /*d610*/  IADD3 R3, R3, R7, RZ ;  /* 0x0000000703037210 */ /* 0x000fe20007ffe0ff */
[----:B------:R-:W-:Y:S02]  /*d620*/  IMAD R4, R5, c[0x0][0x4e8], R4 ;  /* 0x00013a0005047a24 */ /* 0x000fe400078e0204 */
        /* <DEDUP_REMOVED lines=12> */
.L_x_309:
[----:B------:R-:W-:Y:S05]  /*d6f0*/  BRA.DIV ~URZ, `(.L_x_246) ;  /* 0x000025427f007947 */ /* 0x000fea000b800000 */
[----:B------:R3:W4:Y:S02]  /*d700*/  SHFL.IDX PT, R0, R10, RZ, 0x181f ;  /* 0x00181fff0a007589 */ /* 0x00072400000e0000 */
.L_x_310:
[----:B------:R-:W-:Y:S01]  /*d710*/  IMAD R8, R20, c[0x0][0x4e8], RZ ;  /* 0x00013a0014087a24 */ /* 0x000fe200078e02ff */
        /* <DEDUP_REMOVED lines=10> */
[-C--:B--2---:R-:W-:Y:S02]  /*d7c0*/  @!P1 LEA.HI.X R5, R231, R9.reuse, R12, 0x1, P3 ;  /* 0x00000009e7059211 */ /* 0x084fe400018f0c0c */
[----:B------:R-:W-:-:S03]  /*d7d0*/  @!P0 LEA.HI.X R3, R235, R9, R11, 0x1, P2 ;  /* 0x00000009eb038211 */ /* 0x000fc600010f0c0b */
[----:B------:R2:W-:Y:S04]  /*d7e0*/  @!P1 ST.E.128 [R4.64], RZ ;  /* 0x000000ff04009985 */ /* 0x0005e8000c101d08 */
[----:B------:R2:W-:Y:S02]  /*d7f0*/  @!P0 ST.E.128 [R2.64], RZ ;  /* 0x000000ff02008985 */ /* 0x0005e4000c101d08 */
.L_x_248:
[----:B------:R-:W-:Y:S05]  /*d800*/  BSYNC B0 ;  /* 0x0000000000007941 */ /* 0x000fea0003800000 */
.L_x_247:
[----:B------:R-:W-:Y:S05]  /*d810*/  BRA.DIV ~URZ, `(.L_x_249) ;  /* 0x000024927f007947 */ /* 0x000fea000b800000 */
[----:B--2---:R2:W1:Y:S04]  /*d820*/  SHFL.IDX PT, R9, R7, 0x1, 0x181f ;  /* 0x00381f0007097f89 */ /* 0x00446800000e0000 */
[----:B----4-:R2:W4:Y:S02]  /*d830*/  SHFL.IDX PT, R0, R10, 0x1, 0x181f ;  /* 0x00381f000a007f89 */ /* 0x01052400000e0000 */
.L_x_311:
[----:B------:R-:W-:Y:S01]  /*d840*/  IADD3 R2, R6, 0x20, RZ ;  /* 0x0000002006027810 */ /* 0x000fe20007ffe0ff */
        /* <DEDUP_REMOVED lines=9> */
[-C--:B-1----:R-:W-:Y:S02]  /*d8e0*/  @!P1 LEA.HI.X R5, R231, R9.reuse, R12, 0x1, P3 ;  /* 0x00000009e7059211 */ /* 0x082fe400018f0c0c */
[----:B------:R-:W-:-:S03]  /*d8f0*/  @!P0 LEA.HI.X R3, R235, R9, R11, 0x1, P2 ;  /* 0x00000009eb038211 */ /* 0x000fc600010f0c0b */
[----:B------:R1:W-:Y:S04]  /*d900*/  @!P1 ST.E.128 [R4.64], RZ ;  /* 0x000000ff04009985 */ /* 0x0003e8000c101d08 */
[----:B------:R1:W-:Y:S02]  /*d910*/  @!P0 ST.E.128 [R2.64], RZ ;  /* 0x000000ff02008985 */ /* 0x0003e4000c101d08 */
.L_x_251:
[----:B------:R-:W-:Y:S05]  /*d920*/  BSYNC B0 ;  /* 0x0000000000007941 */ /* 0x000fea0003800000 */
.L_x_250:
[----:B------:R-:W-:Y:S05]  /*d930*/  BRA.DIV ~URZ, `(.L_x_252) ;  /* 0x000024427f007947 */ /* 0x000fea000b800000 */
[----:B-1----:R1:W2:Y:S02]  /*d940*/  SHFL.IDX PT, R9, R7, 0x2, 0x181f ;  /* 0x00581f0007097f89 */ /* 0x0022a400000e0000 */
.L_x_312:
[----:B------:R-:W-:Y:S05]  /*d950*/  BRA.DIV ~URZ, `(.L_x_253) ;  /* 0x000024927f007947 */ /* 0x000fea000b800000 */
[----:B----4-:R4:W1:Y:S02]  /*d960*/  SHFL.IDX PT, R0, R10, 0x2, 0x181f ;  /* 0x00581f000a007f89 */ /* 0x01086400000e0000 */
.L_x_313:
        /* <DEDUP_REMOVED lines=8> */
[-C--:B-1----:R-:W-:Y:S02]  /*d9f0*/  @!P1 LEA R4, P3, R231, R0.reuse, 0x1 ;  /* 0x00000000e7049211 */ /* 0x082fe400078608ff */
[----:B------:R-:W-:Y:S02]  /*da00*/  @!P0 LEA R2, P2, R235, R0, 0x1 ;  /* 0x00000000eb028211 */ /* 0x000fe400078408ff */
[-C--:B--2---:R-:W-:Y:S02]  /*da10*/  @!P1 LEA.HI.X R5, R231, R9.reuse, R12, 0x1, P3 ;  /* 0x00000009e7059211 */ /* 0x084fe400018f0c0c */
[----:B------:R-:W-:-:S03]  /*da20*/  @!P0 LEA.HI.X R3, R235, R9, R11, 0x1, P2 ;  /* 0x00000009eb038211 */ /* 0x000fc600010f0c0b */
[----:B------:R1:W-:Y:S04]  /*da30*/  @!P1 ST.E.128 [R4.64], RZ ;  /* 0x000000ff04009985 */ /* 0x0003e8000c101d08 */
[----:B------:R1:W-:Y:S02]  /*da40*/  @!P0 ST.E.128 [R2.64], RZ ;  /* 0x000000ff02008985 */ /* 0x0003e4000c101d08 */
.L_x_255:
[----:B------:R-:W-:Y:S05]  /*da50*/  BSYNC B0 ;  /* 0x0000000000007941 */ /* 0x000fea0003800000 */
.L_x_254:
[----:B------:R-:W-:Y:S05]  /*da60*/  BRA.DIV ~URZ, `(.L_x_256) ;  /* 0x000023f27f007947 */ /* 0x000fea000b800000 */
[----:B-12---:R-:W1:Y:S04]  /*da70*/  SHFL.IDX PT, R7, R7, 0x3, 0x181f ;  /* 0x00781f0007077f89 */ /* 0x006e6800000e0000 */
[----:B------:R2:W3:Y:S02]  /*da80*/  SHFL.IDX PT, R0, R10, 0x3, 0x181f ;  /* 0x00781f000a007f89 */ /* 0x0004e400000e0000 */
.L_x_314:
[----:B------:R-:W-:-:S04]  /*da90*/  IADD3 R6, R6, 0x60, RZ ;  /* 0x0000006006067810 */ /* 0x000fc80007ffe0ff */
[----:B------:R-:W-:-:S13]  /*daa0*/  ISETP.GE.AND P0, PT, R6, R8, PT ;  /* 0x000000080600720c */ /* 0x000fda0003f06270 */
[----:B------:R-:W-:Y:S05]  /*dab0*/  @P0 BRA `(.L_x_236) ;  /* 0x000000a000000947 */ /* 0x000fea0003800000 */
[----:B------:R-:W-:Y:S02]  /*dac0*/  ISETP.GE.AND P1, PT, R231, c[0x0][0x3c8], PT ;  /* 0x0000f200e7007a0c */ /* 0x000fe40003f26270 */
[----:B------:R-:W-:Y:S02]  /*dad0*/  ISETP.GE.AND P0, PT, R235, c[0x0][0x3c8], PT ;  /* 0x0000f200eb007a0c */ /* 0x000fe40003f06270 */
[----:B--234-:R-:W-:Y:S02]  /*dae0*/  SHF.R.S32.HI R10, RZ, 0x1f, R231 ;  /* 0x0000001fff0a7819 */ /* 0x01cfe400000114e7 */
[----:B------:R-:W-:-:S07]  /*daf0*/  SHF.R.S32.HI R9, RZ, 0x1f, R235 ;  /* 0x0000001fff097819 */ /* 0x000fce00000114eb */
[-C--:B------:R-:W-:Y:S02]  /*db00*/  @!P1 LEA R4, P3, R231, R0.reuse, 0x1 ;  /* 0x00000000e7049211 */ /* 0x080fe400078608ff */
[----:B------:R-:W-:Y:S02]  /*db10*/  @!P0 LEA R2, P2, R235, R0, 0x1 ;  /* 0x00000000eb028211 */ /* 0x000fe400078408ff */
[-C--:B-1----:R-:W-:Y:S02]  /*db20*/  @!P1 LEA.HI.X R5, R231, R7.reuse, R10, 0x1, P3 ;  /* 0x00000007e7059211 */ /* 0x082fe400018f0c0a */
[----:B------:R-:W-:-:S03]  /*db30*/  @!P0 LEA.HI.X R3, R235, R7, R9, 0x1, P2 ;  /* 0x00000007eb038211 */ /* 0x000fc600010f0c09 */
[----:B------:R1:W-:Y:S04]  /*db40*/  @!P1 ST.E.128 [R4.64], RZ ;  /* 0x000000ff04009985 */ /* 0x0003e8000c101d08 */
[----:B------:R1:W-:Y:S02]  /*db50*/  @!P0 ST.E.128 [R2.64], RZ ;  /* 0x000000ff02008985 */ /* 0x0003e4000c101d08 */
.L_x_236:
[----:B------:R-:W-:Y:S05]  /*db60*/  BSYNC B1 ;  /* 0x0000000000017941 */ /* 0x000fea0003800000 */
.L_x_220:
[----:B------:R-:W-:-:S13]  /*db70*/  ISETP.NE.AND P0, PT, RZ, UR6, PT ;  /* 0x00000006ff007c0c */ /* 0x000fda000bf05270 */
[----:B------:R-:W-:Y:S01]  /*db80*/  @P0 WARPSYNC 0xffffffff ;  /* 0xffffffff00000948 */ /* 0x000fe20003800000 */
[----:B------:R-:W-:Y:S06]  /*db90*/  @P0 BAR.SYNC.DEFER_BLOCKING 0x5, 0x100 ;  /* 0x0144000000000b1d */ /* 0x000fec0000010000 */
[----:B------:R-:W2:Y:S04]  /*dba0*/  @P0 LDS.128 R244, [0xf100] ;  /* 0x00f10000fff40984 */ /* 0x000ea80000000c00 */
[----:B------:R-:W-:Y:S06]  /*dbb0*/  @P0 BAR.ARV 0x4, 0x100 ;  /* 0x0104000000000b1d */ /* 0x000fec0000002000 */
[----:B------:R-:W-:Y:S05]  /*dbc0*/  @P0 BRA `(.L_x_257) ;  /* 0x00000ad000000947 */ /* 0x000fea0003800000 */
[----:B-1-34-:R-:W1:Y:S01]  /*dbd0*/  S2R R0, SR_TID.X ;  /* 0x0000000000007919 */ /* 0x01ae620000002100 */
[----:B------:R-:W-:Y:S01]  /*dbe0*/  IMAD.MOV.U32 R7, RZ, RZ, RZ ;  /* 0x000000ffff077224 */ /* 0x000fe200078e00ff */
[----:B-1----:R-:W-:-:S04]  /*dbf0*/  LOP3.LUT R13, R0, 0x1f, RZ, 0xc0, !PT ;  /* 0x0000001f000d7812 */ /* 0x002fc800078ec0ff */
[----:B------:R-:W-:Y:S01]  /*dc00*/  ISETP.NE.AND P5, PT, R13, 0x1f, PT ;  /* 0x0000001f0d00780c */ /* 0x000fe20003fa5270 */
[----:B------:R-:W-:Y:S10]  /*dc10*/  BRA.DIV ~URZ, `(.L_x_258) ;  /* 0x000023127f007947 */ /* 0x000ff4000b800000 */
[----:B--2---:R1:W2:Y:S02]  /*dc20*/  SHFL.IDX PT, R9, R62, RZ, 0x1f ;  /* 0x00001fff3e097589 */ /* 0x0042a400000e0000 */
.L_x_315:
[----:B------:R-:W-:Y:S05]  /*dc30*/  BRA.DIV ~URZ, `(.L_x_259) ;  /* 0x000023627f007947 */ /* 0x000fea000b800000 */
[----:B------:R3:W4:Y:S02]  /*dc40*/  SHFL.IDX PT, R8, R62, 0x1, 0x1f ;  /* 0x00201f003e087f89 */ /* 0x00072400000e0000 */
.L_x_316:
[----:B------:R-:W-:Y:S02]  /*dc50*/  IMAD.IADD R0, R247, 0x1, R13 ;  /* 0x00000001f7007824 */ /* 0x000fe400078e020d */
[----:B------:R-:W-:-:S03]  /*dc60*/  IMAD.MOV.U32 R6, RZ, RZ, RZ ;  /* 0x000000ffff067224 */ /* 0x000fc600078e00ff */
[----:B------:R-:W-:-:S13]  /*dc70*/  ISETP.GE.OR P0, PT, R0, c[0x0][0x53c], !P5 ;  /* 0x00014f0000007a0c */ /* 0x000fda0006f06670 */
[----:B------:R-:W-:Y:S01]  /*dc80*/  @!P0 IMAD.MOV.U32 R2, RZ, RZ, 0x4 ;  /* 0x00000004ff028424 */ /* 0x000fe200078e00ff */
[----:B------:R-:W-:-:S03]  /*dc90*/  @!P0 MOV R3, 0x4 ;  /* 0x0000000400038802 */ /* 0x000fc60000000f00 */
[----:B------:R-:W-:-:S04]  /*dca0*/  @!P0 IMAD.WIDE R4, R0, R2, c[0x0][0x580] ;  /* 0x0001600000048625 */ /* 0x000fc800078e0202 */
[----:B------:R-:W-:Y:S01]  /*dcb0*/  @!P0 IMAD.WIDE R2, R0, R3, c[0x0][0x578] ;  /* 0x00015e0000028625 */ /* 0x000fe200078e0203 */
[----:B------:R-:W5:Y:S04]  /*dcc0*/  @!P0 LDG.E R6, [R4.64] ;  /* 0x0000000804068981 */ /* 0x000f68000c1e1900 */
[----:B------:R-:W5:Y:S01]  /*dcd0*/  @!P0 LDG.E R7, [R2.64] ;  /* 0x0000000802078981 */ /* 0x000f62000c1e1900 */
[C---:B------:R-:W-:Y:S02]  /*dce0*/  ISETP.GE.U32.AND P4, PT, R13.reuse, 0x10, PT ;  /* 0x000000100d00780c */ /* 0x040fe40003f86070 */
[C---:B------:R-:W-:Y:S02]  /*dcf0*/  ISETP.GE.U32.AND P3, PT, R13.reuse, 0x8, PT ;  /* 0x000000080d00780c */ /* 0x040fe40003f66070 */
[----:B------:R-:W-:-:S02]  /*dd00*/  ISETP.GE.U32.AND P2, PT, R13, 0x4, PT ;  /* 0x000000040d00780c */ /* 0x000fc40003f46070 */
[C---:B------:R-:W-:Y:S02]  /*dd10*/  ISETP.GE.U32.AND P1, PT, R13.reuse, 0x2, PT ;  /* 0x000000020d00780c */ /* 0x040fe40003f26070 */
[----:B------:R-:W-:Y:S02]  /*dd20*/  ISETP.NE.AND P0, PT, R13, RZ, PT ;  /* 0x000000ff0d00720c */ /* 0x000fe40003f05270 */
[----:B------:R-:W-:Y:S01]  /*dd30*/  MOV R10, RZ ;  /* 0x000000ff000a7202 */ /* 0x000fe20000000f00 */
[----:B-----5:R-:W-:Y:S01]  /*dd40*/  IMAD R0, R7, R6, RZ ;  /* 0x0000000607007224 */ /* 0x020fe200078e02ff */
[----:B------:R-:W-:Y:S07]  /*dd50*/  BRA.DIV ~URZ, `(.L_x_260) ;  /* 0x000022b27f007947 */ /* 0x000fee000b800000 */
[----:B------:R1:W3:Y:S02]  /*dd60*/  SHFL.UP PT, R4, R0, 0x1, RZ ;  /* 0x0420000000047989 */ /* 0x0002e400000e00ff */
.L_x_317:
[----:B---3--:R-:W-:-:S04]  /*dd70*/  SEL R4, R4, RZ, P0 ;  /* 0x000000ff04047207 */ /* 0x008fc80000000000 */
[----:B-1----:R-:W-:Y:S01]  /*dd80*/  IADD3 R0, R0, R4, RZ ;  /* 0x0000000400007210 */ /* 0x002fe20007ffe0ff */
[----:B------:R-:W-:Y:S05]  /*dd90*/  BRA.DIV ~URZ, `(.L_x_261) ;  /* 0x000022b27f007947 */ /* 0x000fea000b800000 */
[----:B------:R-:W1:Y:S02]  /*dda0*/  SHFL.UP PT, R2, R0, 0x2, RZ ;  /* 0x0440000000027989 */ /* 0x000e6400000e00ff */
[----:B-1----:R-:W-:-:S05]  /*ddb0*/  SEL R2, R2, RZ, P1 ;  /* 0x000000ff02027207 */ /* 0x002fca0000800000 */
[----:B------:R-:W-:-:S05]  /*ddc0*/  IMAD.IADD R4, R0, 0x1, R2 ;  /* 0x0000000100047824 */ /* 0x000fca00078e0202 */
        /* <DEDUP_REMOVED lines=9> */
[----:B------:R1:W3:Y:S02]  /*de60*/  SHFL.IDX PT, R0, R4, 0x1f, 0x1f ;  /* 0x03e01f0004007f89 */ /* 0x0002e400000e0000 */
.L_x_318:
[----:B---3--:R-:W-:Y:S01]  /*de70*/  IMAD R0, R0, c[0x0][0x538], RZ ;  /* 0x00014e0000007a24 */ /* 0x008fe200078e02ff */
[----:B------:R-:W-:Y:S04]  /*de80*/  BSSY B1, `(.L_x_262) ;  /* 0x000007c000017945 */ /* 0x000fe80003800000 */
[----:B----4-:R-:W-:-:S04]  /*de90*/  IADD3 R8, R0, R8, RZ ;  /* 0x0000000800087210 */ /* 0x010fc80007ffe0ff */
[----:B--2---:R-:W-:-:S13]  /*dea0*/  ISETP.GT.AND P6, PT, R8, R9, PT ;  /* 0x000000090800720c */ /* 0x004fda0003fc4270 */
[----:B------:R-:W-:Y:S05]  /*deb0*/  @P6 BRA `(.L_x_263) ;  /* 0x0000024000006947 */ /* 0x000fea0003800000 */
.L_x_267:
[----:B------:R-:W-:-:S04]  /*dec0*/  IADD3 R0, R247, 0x1f, RZ ;  /* 0x0000001ff7007810 */ /* 0x000fc80007ffe0ff */
[----:B------:R-:W-:-:S13]  /*ded0*/  ISETP.GE.AND P6, PT, R0, c[0x0][0x53c], PT ;  /* 0x00014f0000007a0c */ /* 0x000fda0003fc6270 */
[----:B------:R-:W-:Y:S05]  /*dee0*/  @P6 BRA `(.L_x_264) ;  /* 0x0000071000006947 */ /* 0x000fea0003800000 */
[----:B------:R-:W-:Y:S01]  /*def0*/  MOV R247, R0 ;  /* 0x0000000000f77202 */ /* 0x000fe20000000f00 */
[----:B------:R-:W-:-:S03]  /*df00*/  CS2R R6, SRZ ;  /* 0x0000000000067805 */ /* 0x000fc6000001ff00 */
[----:B------:R-:W-:-:S04]  /*df10*/  IADD3 R0, R247, R13, RZ ;  /* 0x0000000df7007210 */ /* 0x000fc80007ffe0ff */
[----:B------:R-:W-:-:S13]  /*df20*/  ISETP.GE.OR P6, PT, R0, c[0x0][0x53c], !P5 ;  /* 0x00014f0000007a0c */ /* 0x000fda0006fc6670 */
[----:B------:R-:W-:Y:S02]  /*df30*/  @!P6 MOV R2, 0x4 ;  /* 0x000000040002e802 */ /* 0x000fe40000000f00 */
[----:B------:R-:W-:-:S03]  /*df40*/  @!P6 MOV R3, 0x4 ;  /* 0x000000040003e802 */ /* 0x000fc60000000f00 */
[----:B-1----:R-:W-:-:S04]  /*df50*/  @!P6 IMAD.WIDE R4, R0, R2, c[0x0][0x580] ;  /* 0x000160000004e625 */ /* 0x002fc800078e0202 */
[----:B------:R-:W-:Y:S01]  /*df60*/  @!P6 IMAD.WIDE R2, R0, R3, c[0x0][0x578] ;  /* 0x00015e000002e625 */ /* 0x000fe200078e0203 */
[----:B------:R-:W2:Y:S04]  /*df70*/  @!P6 LDG.E R6, [R4.64] ;  /* 0x000000080406e981 */ /* 0x000ea8000c1e1900 */
[----:B------:R-:W2:Y:S02]  /*df80*/  @!P6 LDG.E R7, [R2.64] ;  /* 0x000000080207e981 */ /* 0x000ea4000c1e1900 */
[----:B--2---:R-:W-:Y:S01]  /*df90*/  IMAD R0, R7, R6, RZ ;  /* 0x0000000607007224 */ /* 0x004fe200078e02ff */
[----:B------:R-:W-:Y:S05]  /*dfa0*/  BRA.DIV ~URZ, `(.L_x_265) ;  /* 0x000022527f007947 */ /* 0x000fea000b800000 */
[----:B------:R1:W2:Y:S02]  /*dfb0*/  SHFL.UP PT, R2, R0, 0x1, RZ ;  /* 0x0420000000027989 */ /* 0x0002a400000e00ff */
.L_x_319:
[----:B--2---:R-:W-:-:S04]  /*dfc0*/  SEL R2, R2, RZ, P0 ;  /* 0x000000ff02027207 */ /* 0x004fc80000000000 */
        /* <DEDUP_REMOVED lines=14> */
[----:B------:R1:W2:Y:S02]  /*e0b0*/  SHFL.IDX PT, R0, R4, 0x1f, 0x1f ;  /* 0x03e01f0004007f89 */ /* 0x0002a400000e0000 */
.L_x_320:
[----:B--2---:R-:W-:-:S05]  /*e0c0*/  IMAD R0, R0, c[0x0][0x538], RZ ;  /* 0x00014e0000007a24 */ /* 0x004fca00078e02ff */
[----:B------:R-:W-:-:S04]  /*e0d0*/  IADD3 R8, R0, R8, RZ ;  /* 0x0000000800087210 */ /* 0x000fc80007ffe0ff */
[----:B------:R-:W-:-:S13]  /*e0e0*/  ISETP.GT.AND P6, PT, R8, R9, PT ;  /* 0x000000090800720c */ /* 0x000fda0003fc4270 */
[----:B-1----:R-:W-:Y:S05]  /*e0f0*/  @!P6 BRA `(.L_x_267) ;  /* 0xfffffdc00000e947 */ /* 0x002fea000383ffff */
.L_x_263:
[----:B------:R-:W-:-:S05]  /*e100*/  IADD3 R8, -R0, R8, RZ ;  /* 0x0000000800087210 */ /* 0x000fca0007ffe1ff */
[----:B------:R-:W-:-:S05]  /*e110*/  IMAD R0, R4, c[0x0][0x538], R8 ;  /* 0x00014e0004007a24 */ /* 0x000fca00078e0208 */
[----:B------:R-:W-:Y:S01]  /*e120*/  ISETP.GT.AND P0, PT, R0, R9, PT ;  /* 0x000000090000720c */ /* 0x000fe20003f04270 */
[----:B------:R-:W-:-:S12]  /*e130*/  BRA.DIV ~URZ, `(.L_x_268) ;  /* 0x000022c27f007947 */ /* 0x000fd8000b800000 */
[----:B------:R-:W-:-:S04]  /*e140*/  VOTE.ANY R0, PT, !P0 ;  /* 0x0000000000007806 */ /* 0x000fc800040e0100 */
.L_x_321:
[----:B------:R2:W3:Y:S01]  /*e150*/  POPC R11, R0 ;  /* 0x00000000000b7309 */ /* 0x0004e20000000000 */
[----:B------:R-:W-:Y:S05]  /*e160*/  BRA.DIV ~URZ, `(.L_x_269) ;  /* 0x000022d27f007947 */ /* 0x000fea000b800000 */
[----:B---3--:R3:W4:Y:S04]  /*e170*/  SHFL.IDX PT, R6, R6, R11, 0x1f ;  /* 0x00001f0b06067589 */ /* 0x00872800000e0000 */
[----:B------:R3:W1:Y:S02]  /*e180*/  SHFL.IDX PT, R7, R7, R11, 0x1f ;  /* 0x00001f0b07077589 */ /* 0x00066400000e0000 */
.L_x_322:
[----:B------:R-:W-:Y:S01]  /*e190*/  ISETP.NE.AND P0, PT, R0, RZ, PT ;  /* 0x000000ff0000720c */ /* 0x000fe20003f05270 */
[----:B------:R-:W-:-:S12]  /*e1a0*/  BSSY B0, `(.L_x_270) ;  /* 0x0000005000007945 */ /* 0x000fd80003800000 */
[----:B------:R-:W-:Y:S05]  /*e1b0*/  @!P0 BRA `(.L_x_271) ;  /* 0x0000003000008947 */ /* 0x000fea0003800000 */
[----:B--2---:R-:W-:Y:S01]  /*e1c0*/  IADD3 R0, R11, -0x1, RZ ;  /* 0xffffffff0b007810 */ /* 0x004fe20007ffe0ff */
[----:B------:R-:W-:Y:S05]  /*e1d0*/  BRA.DIV ~URZ, `(.L_x_272) ;  /* 0x000023327f007947 */ /* 0x000fea000b800000 */
[----:B------:R2:W3:Y:S02]  /*e1e0*/  SHFL.IDX PT, R10, R4, R0, 0x1f ;  /* 0x00001f00040a7589 */ /* 0x0004e400000e0000 */
.L_x_271:
[----:B------:R-:W-:Y:S05]  /*e1f0*/  BSYNC B0 ;  /* 0x0000000000007941 */ /* 0x000fea0003800000 */
.L_x_270:
[-C--:B-12-4-:R-:W-:Y:S01]  /*e200*/  IABS R4, R6.reuse ;  /* 0x0000000600047213 */ /* 0x096fe20000000000 */
[----:B---3--:R-:W-:Y:S01]  /*e210*/  IMAD R244, R10, c[0x0][0x538], R8 ;  /* 0x00014e000af47a24 */ /* 0x008fe200078e0208 */
[----:B------:R-:W-:Y:S01]  /*e220*/  IABS R0, R7 ;  /* 0x0000000700007213 */ /* 0x000fe20000000000 */
[----:B------:R-:W-:Y:S01]  /*e230*/  IMAD.IADD R247, R11, 0x1, R247 ;  /* 0x000000010bf77824 */ /* 0x000fe200078e02f7 */
[----:B------:R-:W1:Y:S01]  /*e240*/  I2F.RP R2, R4 ;  /* 0x0000000400027306 */ /* 0x000e620000209400 */
[----:B------:R-:W-:Y:S02]  /*e250*/  IMAD.IADD R10, R9, 0x1, -R244 ;  /* 0x00000001090a7824 */ /* 0x000fe400078e0af4 */
[----:B------:R-:W-:Y:S01]  /*e260*/  IMAD.MOV.U32 R5, RZ, RZ, R0 ;  /* 0x000000ffff057224 */ /* 0x000fe200078e0000 */
[----:B------:R-:W-:Y:S02]  /*e270*/  IABS R0, R6 ;  /* 0x0000000600007213 */ /* 0x000fe40000000000 */
[----:B------:R-:W-:-:S02]  /*e280*/  IABS R9, R10 ;  /* 0x0000000a00097213 */ /* 0x000fc40000000000 */
[----:B------:R-:W-:Y:S01]  /*e290*/  I2F.RP R12, R5 ;  /* 0x00000005000c7306 */ /* 0x000fe20000209400 */
[----:B------:R-:W-:-:S07]  /*e2a0*/  IMAD.MOV R0, RZ, RZ, -R0 ;  /* 0x000000ffff007224 */ /* 0x000fce00078e0a00 */
[----:B-1----:R-:W1:Y:S02]  /*e2b0*/  MUFU.RCP R2, R2 ;  /* 0x0000000200027308 */ /* 0x002e640000001000 */
[----:B-1----:R-:W-:-:S06]  /*e2c0*/  IADD3 R2, R2, 0xffffffe, RZ ;  /* 0x0ffffffe02027810 */ /* 0x002fcc0007ffe0ff */
[----:B------:R-:W1:Y:S02]  /*e2d0*/  F2I.FTZ.U32.TRUNC.NTZ R3, R2 ;  /* 0x0000000200037305 */ /* 0x000e64000021f000 */
[----:B-1----:R-:W-:-:S04]  /*e2e0*/  IMAD.MOV R2, RZ, RZ, -R3 ;  /* 0x000000ffff027224 */ /* 0x002fc800078e0a03 */
[----:B------:R-:W-:Y:S01]  /*e2f0*/  IMAD R8, R2, R4, RZ ;  /* 0x0000000402087224 */ /* 0x000fe200078e02ff */
[----:B------:R-:W-:-:S05]  /*e300*/  MOV R2, RZ ;  /* 0x000000ff00027202 */ /* 0x000fca0000000f00 */
[----:B------:R-:W-:-:S04]  /*e310*/  IMAD.HI.U32 R8, R3, R8, R2 ;  /* 0x0000000803087227 */ /* 0x000fc800078e0002 */
[----:B------:R-:W-:Y:S02]  /*e320*/  IMAD.MOV.U32 R2, RZ, RZ, R9 ;  /* 0x000000ffff027224 */ /* 0x000fe400078e0009 */
[----:B------:R-:W-:Y:S02]  /*e330*/  IMAD.MOV.U32 R3, RZ, RZ, R0 ;  /* 0x000000ffff037224 */ /* 0x000fe400078e0000 */
[----:B------:R-:W-:-:S04]  /*e340*/  IMAD.HI.U32 R0, R8, R2, RZ ;  /* 0x0000000208007227 */ /* 0x000fc800078e00ff */
[----:B------:R-:W-:Y:S02]  /*e350*/  IMAD R2, R0, R3, R2 ;  /* 0x0000000300027224 */ /* 0x000fe400078e0202 */
[----:B------:R-:W1:Y:S03]  /*e360*/  MUFU.RCP R3, R12 ;  /* 0x0000000c00037308 */ /* 0x000e660000001000 */
[----:B------:R-:W-:Y:S02]  /*e370*/  ISETP.GT.U32.AND P1, PT, R4, R2, PT ;  /* 0x000000020400720c */ /* 0x000fe40003f24070 */
[----:B-1----:R-:W-:-:S11]  /*e380*/  IADD3 R3, R3, 0xffffffe, RZ ;  /* 0x0ffffffe03037810 */ /* 0x002fd60007ffe0ff */
[-C--:B------:R-:W-:Y:S02]  /*e390*/  @!P1 IADD3 R2, R2, -R4.reuse, RZ ;  /* 0x8000000402029210 */ /* 0x080fe40007ffe0ff */
[----:B------:R-:W-:Y:S01]  /*e3a0*/  @!P1 IADD3 R0, R0, 0x1, RZ ;  /* 0x0000000100009810 */ /* 0x000fe20007ffe0ff */
[----:B------:R-:W1:Y:S01]  /*e3b0*/  F2I.FTZ.U32.TRUNC.NTZ R3, R3 ;  /* 0x0000000300037305 */ /* 0x000e62000021f000 */
[----:B------:R-:W-:Y:S02]  /*e3c0*/  ISETP.GE.U32.AND P2, PT, R2, R4, PT ;  /* 0x000000040200720c */ /* 0x000fe40003f46070 */
[----:B------:R-:W-:Y:S02]  /*e3d0*/  LOP3.LUT R2, R10, R6, RZ, 0x3c, !PT ;  /* 0x000000060a027212 */ /* 0x000fe400078e3cff */
[----:B------:R-:W-:Y:S02]  /*e3e0*/  ISETP.NE.AND P1, PT, R6, RZ, PT ;  /* 0x000000ff0600720c */ /* 0x000fe40003f25270 */
[----:B------:R-:W-:-:S07]  /*e3f0*/  ISETP.GE.AND P0, PT, R2, RZ, PT ;  /* 0x000000ff0200720c */ /* 0x000fce0003f06270 */
[----:B------:R-:W-:Y:S01]  /*e400*/  @P2 IADD3 R0, R0, 0x1, RZ ;  /* 0x0000000100002810 */ /* 0x000fe20007ffe0ff */
[----:B-1----:R-:W-:-:S04]  /*e410*/  IMAD.MOV R2, RZ, RZ, -R3 ;  /* 0x000000ffff027224 */ /* 0x002fc800078e0a03 */
[----:B------:R-:W-:Y:S01]  /*e420*/  IMAD.MOV.U32 R4, RZ, RZ, R2 ;  /* 0x000000ffff047224 */ /* 0x000fe200078e0002 */
[----:B------:R-:W-:Y:S01]  /*e430*/  IABS R2, R7 ;  /* 0x0000000700027213 */ /* 0x000fe20000000000 */
[----:B------:R-:W-:Y:S01]  /*e440*/  @!P0 IMAD.MOV R0, RZ, RZ, -R0 ;  /* 0x000000ffff008224 */ /* 0x000fe200078e0a00 */
[----:B------:R-:W-:Y:S01]  /*e450*/  @!P1 LOP3.LUT R0, RZ, R6, RZ, 0x33, !PT ;  /* 0x00000006ff009212 */ /* 0x000fe200078e33ff */
[----:B------:R-:W-:Y:S01]  /*e460*/  IMAD R4, R4, R5, RZ ;  /* 0x0000000504047224 */ /* 0x000fe200078e02ff */
[----:B------:R-:W-:Y:S01]  /*e470*/  IADD3 R8, RZ, -R2, RZ ;  /* 0x80000002ff087210 */ /* 0x000fe20007ffe0ff */
[----:B------:R-:W-:Y:S01]  /*e480*/  IMAD.MOV.U32 R2, RZ, RZ, RZ ;  /* 0x000000ffff027224 */ /* 0x000fe200078e00ff */
[----:B------:R-:W-:Y:S01]  /*e490*/  IABS R9, R0 ;  /* 0x0000000000097213 */ /* 0x000fe20000000000 */
[----:B------:R-:W-:Y:S02]  /*e4a0*/  IMAD R6, R0, R6, RZ ;  /* 0x0000000600067224 */ /* 0x000fe400078e02ff */
[----:B------:R-:W-:Y:S01]  /*e4b0*/  IMAD.HI.U32 R2, R3, R4, R2 ;  /* 0x0000000403027227 */ /* 0x000fe200078e0002 */
[----:B------:R-:W-:-:S02]  /*e4c0*/  MOV R4, R8 ;  /* 0x0000000800047202 */ /* 0x000fc40000000f00 */
[----:B------:R-:W-:Y:S01]  /*e4d0*/  IADD3 R245, R10, -R6, RZ ;  /* 0x800000060af57210 */ /* 0x000fe20007ffe0ff */
[----:B------:R-:W-:-:S04]  /*e4e0*/  IMAD.MOV.U32 R3, RZ, RZ, R9 ;  /* 0x000000ffff037224 */ /* 0x000fc800078e0009 */
        /* <DEDUP_REMOVED lines=11> */
[----:B------:R-:W-:-:S04]  /*e5a0*/  @!P1 LOP3.LUT R2, RZ, R7, RZ, 0x33, !PT ;  /* 0x00000007ff029212 */ /* 0x000fc800078e33ff */
[----:B------:R-:W-:Y:S01]  /*e5b0*/  IADD3 R3, -R2, RZ, RZ ;  /* 0x000000ff02037210 */ /* 0x000fe20007ffe1ff */
[----:B------:R-:W-:-:S04]  /*e5c0*/  IMAD R2, R7, 0x1000000, R2 ;  /* 0x0100000007027824 */ /* 0x000fc800078e0202 */
[----:B------:R-:W-:-:S04]  /*e5d0*/  IMAD R0, R7, R3, R0 ;  /* 0x0000000307007224 */ /* 0x000fc800078e0200 */
[----:B------:R-:W-:Y:S01]  /*e5e0*/  IMAD R246, R0, 0x10000, R2 ;  /* 0x0001000000f67824 */ /* 0x000fe200078e0202 */
[----:B------:R-:W-:Y:S05]  /*e5f0*/  BRA `(.L_x_273) ;  /* 0x0000004000007947 */ /* 0x000fea0003800000 */
.L_x_264:
[----:B------:R-:W-:Y:S01]  /*e600*/  IMAD.MOV.U32 R244, RZ, RZ, R9 ;  /* 0x000000fffff47224 */ /* 0x000fe200078e0009 */
[----:B------:R-:W-:Y:S01]  /*e610*/  MOV R246, RZ ;  /* 0x000000ff00f67202 */ /* 0x000fe20000000f00 */
[----:B------:R-:W-:Y:S01]  /*e620*/  IMAD.MOV.U32 R245, RZ, RZ, RZ ;  /* 0x000000fffff57224 */ /* 0x000fe200078e00ff */
[----:B------:R-:W-:Y:S02]  /*e630*/  MOV R247, c[0x0][0x53c] ;  /* 0x00014f0000f77a02 */ /* 0x000fe40000000f00 */
.L_x_273:
[----:B------:R-:W-:Y:S05]  /*e640*/  BSYNC B1 ;  /* 0x0000000000017941 */ /* 0x000fea0003800000 */
.L_x_262:
[----:B------:R-:W-:Y:S01]  /*e650*/  WARPSYNC 0xffffffff ;  /* 0xffffffff00007948 */ /* 0x000fe20003800000 */
[----:B------:R-:W-:Y:S01]  /*e660*/  BAR.SYNC.DEFER_BLOCKING 0x4, 0x100 ;  /* 0x0104000000007b1d */ /* 0x000fe20000010000 */
[----:B------:R-:W-:-:S13]  /*e670*/  ISETP.NE.AND P0, PT, R13, RZ, PT ;  /* 0x000000ff0d00720c */ /* 0x000fda0003f05270 */
[----:B------:R2:W-:Y:S04]  /*e680*/  @!P0 STS.128 [0xf100], R244 ;  /* 0x00f100f4ff008388 */ /* 0x0005e80000000c00 */
[----:B------:R-:W-:Y:S06]  /*e690*/  BAR.ARV 0x5, 0x100 ;  /* 0x0144000000007b1d */ /* 0x000fec0000002000 */
.L_x_257:
[----:B--2---:R-:W-:-:S13]  /*e6a0*/  ISETP.GE.AND P0, PT, R247, c[0x0][0x53c], PT ;  /* 0x00014f00f7007a0c */ /* 0x004fda0003f06270 */
[----:B-1-34-:R-:W-:Y:S01]  /*e6b0*/  @P0 CALL.REL.NOINC `(.L_x_274) ;  /* 0x0000001000000944 */ /* 0x01afe20003c00000 */
[----:B------:R-:W-:Y:S05]  /*e6c0*/  BRA `(.L_x_275) ;  /* 0xffff300000007947 */ /* 0x000fea000383ffff */
.L_x_274:
[----:B------:R-:W-:Y:S05]  /*e6d0*/  EXIT ;  /* 0x000000000000794d */ /* 0x000fea0003800000 */
.L_x_167:
[----:B------:R-:W-:Y:S01]  /*e6e0*/  IMAD.MOV.U32 R0, RZ, RZ, R5 ;  /* 0x000000ffff007224 */ /* 0x000fe200078e0005 */
[----:B------:R-:W-:Y:S02]  /*e6f0*/  MOV R2, 0x1 ;  /* 0x0000000100027802 */ /* 0x000fe40000000f00 */
[----:B------:R-:W-:Y:S02]  /*e700*/  MOV R3, 0xe720 ;  /* 0x0000e72000037802 */ /* 0x000fe40000000f00 */
[----:B-1----:R-:W-:Y:S05]  /*e710*/  CALL.REL.NOINC `($__internal_4_$__cuda_sm70_shflsync_up_p) ;  /* 0x00001f1000007944 */ /* 0x002fea0003c00000 */
[----:B------:R-:W-:Y:S01]  /*e720*/  MOV R0, R4 ;  /* 0x0000000400007202 */ /* 0x000fe20000000f00 */
[----:B------:R-:W-:Y:S05]  /*e730*/  BRA `(.L_x_276) ;  /* 0xffff1d1000007947 */ /* 0x000fea000383ffff */
.L_x_168:
[----:B------:R-:W-:Y:S01]  /*e740*/  IMAD.MOV.U32 R0, RZ, RZ, R5 ;  /* 0x000000ffff007224 */ /* 0x000fe200078e0005 */
[----:B------:R-:W-:Y:S02]  /*e750*/  MOV R2, 0x2 ;  /* 0x0000000200027802 */ /* 0x000fe40000000f00 */
[----:B------:R-:W-:Y:S02]  /*e760*/  MOV R3, 0xe780 ;  /* 0x0000e78000037802 */ /* 0x000fe40000000f00 */
[----:B-1----:R-:W-:Y:S05]  /*e770*/  CALL.REL.NOINC `($__internal_4_$__cuda_sm70_shflsync_up_p) ;  /* 0x00001eb000007944 */ /* 0x002fea0003c00000 */
[----:B------:R-:W-:Y:S01]  /*e780*/  SEL R0, R4, RZ, P4 ;  /* 0x000000ff04007207 */ /* 0x000fe20002000000 */
[----:B------:R-:W-:Y:S01]  /*e790*/  IMAD.MOV.U32 R2, RZ, RZ, 0x4 ;  /* 0x00000004ff027424 */ /* 0x000fe200078e00ff */
[----:B------:R-:W-:-:S03]  /*e7a0*/  MOV R3, 0xe7d0 ;  /* 0x0000e7d000037802 */ /* 0x000fc60000000f00 */
[----:B------:R-:W-:Y:S02]  /*e7b0*/  IMAD.IADD R0, R5, 0x1, R0 ;  /* 0x0000000105007824 */ /* 0x000fe400078e0200 */
[----:B------:R-:W-:Y:S05]  /*e7c0*/  CALL.REL.NOINC `($__internal_4_$__cuda_sm70_shflsync_up_p) ;  /* 0x00001e6000007944 */ /* 0x000fea0003c00000 */
        /* <DEDUP_REMOVED lines=12> */
[----:B------:R-:W-:Y:S02]  /*e890*/  MOV R3, 0x1f ;  /* 0x0000001f00037802 */ /* 0x000fe40000000f00 */
[----:B------:R-:W-:Y:S01]  /*e8a0*/  MOV R2, 0xe8e0 ;  /* 0x0000e8e000027802 */ /* 0x000fe20000000f00 */
[----:B------:R-:W-:-:S04]  /*e8b0*/  IMAD.IADD R4, R0, 0x1, R4 ;  /* 0x0000000100047824 */ /* 0x000fc800078e0204 */
[----:B------:R-:W-:Y:S02]  /*e8c0*/  IMAD.MOV.U32 R37, RZ, RZ, R4 ;  /* 0x000000ffff257224 */ /* 0x000fe400078e0004 */
[----:B------:R-:W-:Y:S05]  /*e8d0*/  CALL.REL.NOINC `($__internal_3_$__cuda_sm70_shflsync_idx_p) ;  /* 0x00001d0000007944 */ /* 0x000fea0003c00000 */
[----:B------:R-:W-:Y:S01]  /*e8e0*/  MOV R0, R36 ;  /* 0x0000002400007202 */ /* 0x000fe20000000f00 */
[----:B------:R-:W-:Y:S05]  /*e8f0*/  BRA `(.L_x_277) ;  /* 0xffff1c5000007947 */ /* 0x000fea000383ffff */
.L_x_170:
[----:B------:R-:W-:Y:S02]  /*e900*/  SEL R0, RZ, 0x1, P0 ;  /* 0x00000001ff007807 */ /* 0x000fe40000000000 */
[----:B------:R-:W-:Y:S02]  /*e910*/  MOV R2, 0xe930 ;  /* 0x0000e93000027802 */ /* 0x000fe40000000f00 */
[----:B-1----:R-:W-:Y:S05]  /*e920*/  CALL.REL.NOINC `($__internal_5_$__cuda_sm70_votesync_ballot) ;  /* 0x00001d7000007944 */ /* 0x002fea0003c00000 */
[----:B------:R-:W-:Y:S05]  /*e930*/  BRA `(.L_x_278) ;  /* 0xffff1ca000007947 */ /* 0x000fea000383ffff */
.L_x_171:
[----:B------:R-:W-:Y:S01]  /*e940*/  IMAD.MOV.U32 R37, RZ, RZ, R8 ;  /* 0x000000ffff257224 */ /* 0x000fe200078e0008 */
[----:B--2---:R-:W-:Y:S01]  /*e950*/  MOV R36, R247 ;  /* 0x000000f700247202 */ /* 0x004fe20000000f00 */
[----:B------:R-:W-:Y:S01]  /*e960*/  IMAD.MOV.U32 R3, RZ, RZ, 0x1f ;  /* 0x0000001fff037424 */ /* 0x000fe200078e00ff */
[----:B------:R-:W-:Y:S02]  /*e970*/  MOV R2, 0xe990 ;  /* 0x0000e99000027802 */ /* 0x000fe40000000f00 */
[----:B-1----:R-:W-:Y:S05]  /*e980*/  CALL.REL.NOINC `($__internal_3_$__cuda_sm70_shflsync_idx_p) ;  /* 0x00001c5000007944 */ /* 0x002fea0003c00000 */
[----:B------:R-:W-:Y:S01]  /*e990*/  IMAD.MOV.U32 R11, RZ, RZ, R36 ;  /* 0x000000ffff0b7224 */ /* 0x000fe200078e0024 */
[----:B------:R-:W-:Y:S01]  /*e9a0*/  MOV R37, R7 ;  /* 0x0000000700257202 */ /* 0x000fe20000000f00 */
[----:B------:R-:W-:Y:S01]  /*e9b0*/  IMAD.MOV.U32 R6, RZ, RZ, RZ ;  /* 0x000000ffff067224 */ /* 0x000fe200078e00ff */
[----:B------:R-:W-:Y:S01]  /*e9c0*/  MOV R36, R247 ;  /* 0x000000f700247202 */ /* 0x000fe20000000f00 */
[----:B------:R-:W-:Y:S01]  /*e9d0*/  IMAD.MOV.U32 R3, RZ, RZ, 0x1f ;  /* 0x0000001fff037424 */ /* 0x000fe200078e00ff */
[----:B------:R-:W-:-:S02]  /*e9e0*/  MOV R2, 0xea00 ;  /* 0x0000ea0000027802 */ /* 0x000fc40000000f00 */
[----:B------:R-:W-:Y:S05]  /*e9f0*/  CALL.REL.NOINC `($__internal_3_$__cuda_sm70_shflsync_idx_p) ;  /* 0x00001be000007944 */ /* 0x000fea0003c00000 */
[----:B------:R-:W-:Y:S01]  /*ea00*/  MOV R10, R36 ;  /* 0x00000024000a7202 */ /* 0x000fe20000000f00 */
[----:B------:R-:W-:Y:S05]  /*ea10*/  BRA `(.L_x_279) ;  /* 0xffff1c1000007947 */ /* 0x000fea000383ffff */
.L_x_174:
[----:B------:R-:W-:Y:S01]  /*ea20*/  IMAD.MOV.U32 R37, RZ, RZ, R4 ;  /* 0x000000ffff257224 */ /* 0x000fe200078e0004 */
[----:B------:R-:W-:-:S02]  /*ea30*/  MOV R3, 0x1f ;  /* 0x0000001f00037802 */ /* 0x000fc40000000f00 */
[----:B------:R-:W-:Y:S02]  /*ea40*/  MOV R2, 0xea60 ;  /* 0x0000ea6000027802 */ /* 0x000fe40000000f00 */
[----:B-1234-:R-:W-:Y:S05]  /*ea50*/  CALL.REL.NOINC `($__internal_3_$__cuda_sm70_shflsync_idx_p) ;  /* 0x00001b8000007944 */ /* 0x01efea0003c00000 */
[----:B------:R-:W-:Y:S01]  /*ea60*/  MOV R6, R36 ;  /* 0x0000002400067202 */ /* 0x000fe20000000f00 */
[----:B------:R-:W-:Y:S05]  /*ea70*/  BRA `(.L_x_173) ;  /* 0xffff1c1000007947 */ /* 0x000fea000383ffff */
.L_x_184:
[----:B------:R-:W-:Y:S01]  /*ea80*/  IMAD.MOV.U32 R37, RZ, RZ, R15 ;  /* 0x000000ffff257224 */ /* 0x000fe200078e000f */
[----:B------:R-:W-:Y:S01]  /*ea90*/  MOV R36, 0x3 ;  /* 0x0000000300247802 */ /* 0x000fe20000000f00 */
[----:B------:R-:W-:Y:S01]  /*eaa0*/  IMAD.MOV.U32 R3, RZ, RZ, 0x181f ;  /* 0x0000181fff037424 */ /* 0x000fe200078e00ff */
[----:B------:R-:W-:Y:S02]  /*eab0*/  MOV R2, 0xead0 ;  /* 0x0000ead000027802 */ /* 0x000fe40000000f00 */
[----:B------:R-:W-:Y:S05]  /*eac0*/  CALL.REL.NOINC `($__internal_3_$__cuda_sm70_shflsync_idx_p) ;  /* 0x00001b1000007944 */ /* 0x000fea0003c00000 */
[----:B------:R-:W-:Y:S01]  /*ead0*/  IMAD.MOV.U32 R0, RZ, RZ, R36 ;  /* 0x000000ffff007224 */ /* 0x000fe200078e0024 */
[----:B------:R-:W-:Y:S01]  /*eae0*/  MOV R36, 0x3 ;  /* 0x0000000300247802 */ /* 0x000fe20000000f00 */
[----:B------:R-:W-:Y:S01]  /*eaf0*/  IMAD.MOV.U32 R37, RZ, RZ, R14 ;  /* 0x000000ffff257224 */ /* 0x000fe200078e000e */
[----:B------:R-:W-:Y:S02]  /*eb00*/  MOV R3, 0x181f ;  /* 0x0000181f00037802 */ /* 0x000fe40000000f00 */
[----:B------:R-:W-:Y:S02]  /*eb10*/  MOV R2, 0xeb30 ;  /* 0x0000eb3000027802 */ /* 0x000fe40000000f00 */
[----:B------:R-:W-:Y:S05]  /*eb20*/  CALL.REL.NOINC `($__internal_3_$__cuda_sm70_shflsync_idx_p) ;  /* 0x00001ab000007944 */ /* 0x000fea0003c00000 */
[----:B------:R-:W-:Y:S01]  /*eb30*/  MOV R2, R36 ;  /* 0x0000002400027202 */ /* 0x000fe20000000f00 */
[----:B------:R-:W-:Y:S05]  /*eb40*/  BRA `(.L_x_280) ;  /* 0xffff447000007947 */ /* 0x000fea000383ffff */
.L_x_187:
[----:B------:R-:W-:Y:S01]  /*eb50*/  IMAD.MOV.U32 R37, RZ, RZ, R0 ;  /* 0x000000ffff257224 */ /* 0x000fe200078e0000 */
[----:B------:R-:W-:Y:S01]  /*eb60*/  MOV R36, RZ ;  /* 0x000000ff00247202 */ /* 0x000fe20000000f00 */
[----:B------:R-:W-:Y:S01]  /*eb70*/  IMAD.MOV.U32 R3, RZ, RZ, 0x181f ;  /* 0x0000181fff037424 */ /* 0x000fe200078e00ff */
[----:B------:R-:W-:-:S02]  /*eb80*/  MOV R2, 0xeba0 ;  /* 0x0000eba000027802 */ /* 0x000fc40000000f00 */
[----:B------:R-:W-:Y:S05]  /*eb90*/  CALL.REL.NOINC `($__internal_3_$__cuda_sm70_shflsync_idx_p) ;  /* 0x00001a4000007944 */ /* 0x000fea0003c00000 */
[----:B------:R-:W-:Y:S01]  /*eba0*/  MOV R5, R36 ;  /* 0x0000002400057202 */ /* 0x000fe20000000f00 */
[----:B------:R-:W-:Y:S05]  /*ebb0*/  BRA `(.L_x_281) ;  /* 0xffff589000007947 */ /* 0x000fea000383ffff */
.L_x_188:
[----:B------:R-:W-:Y:S01]  /*ebc0*/  IMAD.MOV.U32 R37, RZ, RZ, R4 ;  /* 0x000000ffff257224 */ /* 0x000fe200078e0004 */
[----:B------:R-:W-:Y:S01]  /*ebd0*/  MOV R36, RZ ;  /* 0x000000ff00247202 */ /* 0x000fe20000000f00 */
[----:B------:R-:W-:Y:S01]  /*ebe0*/  IMAD.MOV.U32 R3, RZ, RZ, 0x181f ;  /* 0x0000181fff037424 */ /* 0x000fe200078e00ff */
[----:B------:R-:W-:-:S02]  /*ebf0*/  MOV R2, 0xec10 ;  /* 0x0000ec1000027802 */ /* 0x000fc40000000f00 */
[----:B-12---:R-:W-:Y:S05]  /*ec00*/  CALL.REL.NOINC `($__internal_3_$__cuda_sm70_shflsync_idx_p) ;  /* 0x000019d000007944 */ /* 0x006fea0003c00000 */
[----:B------:R-:W-:Y:S01]  /*ec10*/  MOV R2, R36 ;  /* 0x0000002400027202 */ /* 0x000fe20000000f00 */
[----:B------:R-:W-:Y:S05]  /*ec20*/  BRA `(.L_x_282) ;  /* 0xffff584000007947 */ /* 0x000fea000383ffff */
.L_x_191:
[----:B------:R-:W-:Y:S01]  /*ec30*/  IMAD.MOV.U32 R37, RZ, RZ, R0 ;  /* 0x000000ffff257224 */ /* 0x000fe200078e0000 */
[----:B------:R-:W-:Y:S01]  /*ec40*/  MOV R36, 0x1 ;  /* 0x0000000100247802 */ /* 0x000fe20000000f00 */
[----:B--2---:R-:W-:Y:S01]  /*ec50*/  IMAD.MOV.U32 R3, RZ, RZ, 0x181f ;  /* 0x0000181fff037424 */ /* 0x004fe200078e00ff */
[----:B----4-:R-:W-:-:S03]  /*ec60*/  MOV R2, 0xec80 ;  /* 0x0000ec8000027802 */ /* 0x010fc60000000f00 */
[----:B-1-3--:R-:W-:Y:S05]  /*ec70*/  CALL.REL.NOINC `($__internal_3_$__cuda_sm70_shflsync_idx_p) ;  /* 0x0000196000007944 */ /* 0x00afea0003c00000 */
[----:B------:R-:W-:Y:S01]  /*ec80*/  IMAD.MOV.U32 R5, RZ, RZ, R36 ;  /* 0x000000ffff057224 */ /* 0x000fe200078e0024 */
[----:B------:R-:W-:Y:S01]  /*ec90*/  MOV R36, 0x1 ;  /* 0x0000000100247802 */ /* 0x000fe20000000f00 */
[----:B------:R-:W-:Y:S01]  /*eca0*/  IMAD.MOV.U32 R37, RZ, RZ, R4 ;  /* 0x000000ffff257224 */ /* 0x000fe200078e0004 */
[----:B------:R-:W-:-:S02]  /*ecb0*/  MOV R3, 0x181f ;  /* 0x0000181f00037802 */ /* 0x000fc40000000f00 */
[----:B------:R-:W-:Y:S02]  /*ecc0*/  MOV R2, 0xece0 ;  /* 0x0000ece000027802 */ /* 0x000fe40000000f00 */
[----:B------:R-:W-:Y:S05]  /*ecd0*/  CALL.REL.NOINC `($__internal_3_$__cuda_sm70_shflsync_idx_p) ;  /* 0x0000190000007944 */ /* 0x000fea0003c00000 */
[----:B------:R-:W-:Y:S01]  /*ece0*/  MOV R2, R36 ;  /* 0x0000002400027202 */ /* 0x000fe20000000f00 */
[----:B------:R-:W-:Y:S05]  /*ecf0*/  BRA `(.L_x_283) ;  /* 0xffff589000007947 */ /* 0x000fea000383ffff */
.L_x_194:
[----:B------:R-:W-:Y:S01]  /*ed00*/  IMAD.MOV.U32 R37, RZ, RZ, R0 ;  /* 0x000000ffff257224 */ /* 0x000fe200078e0000 */
[----:B------:R-:W-:Y:S01]  /*ed10*/  MOV R36, 0x2 ;  /* 0x0000000200247802 */ /* 0x000fe20000000f00 */
[----:B-1----:R-:W-:Y:S01]  /*ed20*/  IMAD.MOV.U32 R3, RZ, RZ, 0x181f ;  /* 0x0000181fff037424 */ /* 0x002fe200078e00ff */
[----:B----4-:R-:W-:Y:S02]  /*ed30*/  MOV R2, 0xed50 ;  /* 0x0000ed5000027802 */ /* 0x010fe40000000f00 */
[----:B--23--:R-:W-:Y:S05]  /*ed40*/  CALL.REL.NOINC `($__internal_3_$__cuda_sm70_shflsync_idx_p) ;  /* 0x0000189000007944 */ /* 0x00cfea0003c00000 */
[----:B------:R-:W-:Y:S01]  /*ed50*/  MOV R5, R36 ;  /* 0x0000002400057202 */ /* 0x000fe20000000f00 */
[----:B------:R-:W-:Y:S05]  /*ed60*/  BRA `(.L_x_284) ;  /* 0xffff594000007947 */ /* 0x000fea000383ffff */
.L_x_195:
[----:B------:R-:W-:Y:S01]  /*ed70*/  IMAD.MOV.U32 R37, RZ, RZ, R4 ;  /* 0x000000ffff257224 */ /* 0x000fe200078e0004 */
[----:B------:R-:W-:Y:S01]  /*ed80*/  MOV R36, 0x2 ;  /* 0x0000000200247802 */ /* 0x000fe20000000f00 */
[----:B------:R-:W-:Y:S01]  /*ed90*/  IMAD.MOV.U32 R3, RZ, RZ, 0x181f ;  /* 0x0000181fff037424 */ /* 0x000fe200078e00ff */
[----:B----4-:R-:W-:Y:S02]  /*eda0*/  MOV R2, 0xedc0 ;  /* 0x0000edc000027802 */ /* 0x010fe40000000f00 */
[----:B-123--:R-:W-:Y:S05]  /*edb0*/  CALL.REL.NOINC `($__internal_3_$__cuda_sm70_shflsync_idx_p) ;  /* 0x0000182000007944 */ /* 0x00efea0003c00000 */
[----:B------:R-:W-:Y:S01]  /*edc0*/  MOV R2, R36 ;  /* 0x0000002400027202 */ /* 0x000fe20000000f00 */
[----:B------:R-:W-:Y:S05]  /*edd0*/  BRA `(.L_x_285) ;  /* 0xffff58f000007947 */ /* 0x000fea000383ffff */
.L_x_198:
[----:B------:R-:W-:Y:S01]  /*ede0*/  IMAD.MOV.U32 R37, RZ, RZ, R0 ;  /* 0x000000ffff257224 */ /* 0x000fe200078e0000 */
[----:B------:R-:W-:Y:S01]  /*edf0*/  MOV R36, 0x3 ;  /* 0x0000000300247802 */ /* 0x000fe20000000f00 */
[----:B-1----:R-:W-:Y:S01]  /*ee00*/  IMAD.MOV.U32 R3, RZ, RZ, 0x181f ;  /* 0x0000181fff037424 */ /* 0x002fe200078e00ff */
[----:B------:R-:W-:-:S03]  /*ee10*/  MOV R2, 0xee30 ;  /* 0x0000ee3000027802 */ /* 0x000fc60000000f00 */
[----:B--234-:R-:W-:Y:S05]  /*ee20*/  CALL.REL.NOINC `($__internal_3_$__cuda_sm70_shflsync_idx_p) ;  /* 0x000017b000007944 */ /* 0x01cfea0003c00000 */
        /* <DEDUP_REMOVED lines=8> */
.L_x_199:
[----:B------:R-:W-:Y:S02]  /*eeb0*/  MOV R0, 0x2 ;  /* 0x0000000200007802 */ /* 0x000fe40000000f00 */
[----:B------:R-:W-:Y:S02]  /*eec0*/  MOV R2, 0xeee0 ;  /* 0x0000eee000027802 */ /* 0x000fe40000000f00 */
[----:B------:R-:W-:Y:S05]  /*eed0*/  CALL.REL.NOINC `($__internal_2_$__cuda_sm70_shflsync_bfly_p) ;  /* 0x000016a000007944 */ /* 0x000fea0003c00000 */
[----:B------:R-:W-:Y:S05]  /*eee0*/  BRA `(.L_x_287) ;  /* 0xffff62c000007947 */ /* 0x000fea000383ffff */
.L_x_200:
[----:B------:R-:W-:Y:S02]  /*eef0*/  MOV R0, 0x1 ;  /* 0x0000000100007802 */ /* 0x000fe40000000f00 */
[----:B------:R-:W-:Y:S02]  /*ef00*/  MOV R2, 0xef20 ;  /* 0x0000ef2000027802 */ /* 0x000fe40000000f00 */
[----:B------:R-:W-:Y:S05]  /*ef10*/  CALL.REL.NOINC `($__internal_2_$__cuda_sm70_shflsync_bfly_p) ;  /* 0x0000166000007944 */ /* 0x000fea0003c00000 */
[----:B------:R-:W-:Y:S01]  /*ef20*/  FMNMX.FTZ R69, R4, R0, !PT ;  /* 0x0000000004457209 */ /* 0x000fe20007810000 */
[----:B------:R-:W-:Y:S01]  /*ef30*/  IMAD.MOV.U32 R4, RZ, RZ, R5 ;  /* 0x000000ffff047224 */ /* 0x000fe200078e0005 */
[----:B------:R-:W-:Y:S01]  /*ef40*/  MOV R2, 0xef70 ;  /* 0x0000ef7000027802 */ /* 0x000fe20000000f00 */
[----:B------:R-:W-:Y:S02]  /*ef50*/  IMAD.MOV.U32 R0, RZ, RZ, 0x2 ;  /* 0x00000002ff007424 */ /* 0x000fe400078e00ff */
[----:B------:R-:W-:Y:S05]  /*ef60*/  CALL.REL.NOINC `($__internal_2_$__cuda_sm70_shflsync_bfly_p) ;  /* 0x0000161000007944 */ /* 0x000fea0003c00000 */
[----:B------:R-:W-:Y:S01]  /*ef70*/  FMNMX.FTZ R5, R5, R0, !PT ;  /* 0x0000000005057209 */ /* 0x000fe20007810000 */
[----:B------:R-:W-:Y:S01]  /*ef80*/  IMAD.MOV.U32 R0, RZ, RZ, 0x1 ;  /* 0x00000001ff007424 */ /* 0x000fe200078e00ff */
[----:B------:R-:W-:-:S03]  /*ef90*/  MOV R2, 0xefc0 ;  /* 0x0000efc000027802 */ /* 0x000fc60000000f00 */
[----:B------:R-:W-:Y:S02]  /*efa0*/  IMAD.MOV.U32 R4, RZ, RZ, R5 ;  /* 0x000000ffff047224 */ /* 0x000fe400078e0005 */
[----:B------:R-:W-:Y:S05]  /*efb0*/  CALL.REL.NOINC `($__internal_2_$__cuda_sm70_shflsync_bfly_p) ;  /* 0x000015c000007944 */ /* 0x000fea0003c00000 */
[----:B------:R-:W-:Y:S01]  /*efc0*/  MOV R3, R0 ;  /* 0x0000000000037202 */ /* 0x000fe20000000f00 */
[----:B------:R-:W-:Y:S05]  /*efd0*/  BRA `(.L_x_288) ;  /* 0xffff624000007947 */ /* 0x000fea000383ffff */
.L_x_202:
[----:B--234-:R-:W-:Y:S01]  /*efe0*/  MOV R36, RZ ;  /* 0x000000ff00247202 */ /* 0x01cfe20000000f00 */
[----:B------:R-:W-:Y:S01]  /*eff0*/  IMAD.MOV.U32 R37, RZ, RZ, R4 ;  /* 0x000000ffff257224 */ /* 0x000fe200078e0004 */
[----:B------:R-:W-:Y:S01]  /*f000*/  MOV R2, 0xf030 ;  /* 0x0000f03000027802 */ /* 0x000fe20000000f00 */
[----:B------:R-:W-:Y:S02]  /*f010*/  IMAD.MOV.U32 R3, RZ, RZ, 0x181f ;  /* 0x0000181fff037424 */ /* 0x000fe400078e00ff */
[----:B-1----:R-:W-:Y:S05]  /*f020*/  CALL.REL.NOINC `($__internal_3_$__cuda_sm70_shflsync_idx_p) ;  /* 0x000015b000007944 */ /* 0x002fea0003c00000 */
[----:B------:R-:W-:Y:S01]  /*f030*/  MOV R0, R36 ;  /* 0x0000002400007202 */ /* 0x000fe20000000f00 */
[----:B------:R-:W-:-:S05]  /*f040*/  BRA `(.L_x_289) ;  /* 0xffff7ba000007947 */ /* 0x000fca000383ffff */
.L_x_205:
[----:B------:R-:W-:Y:S01]  /*f050*/  MOV R36, 0x3 ;  /* 0x0000000300247802 */ /* 0x000fe20000000f00 */
[----:B------:R-:W-:Y:S01]  /*f060*/  IMAD.MOV.U32 R37, RZ, RZ, R4 ;  /* 0x000000ffff257224 */ /* 0x000fe200078e0004 */
[----:B------:R-:W-:Y:S01]  /*f070*/  MOV R2, 0xf0a0 ;  /* 0x0000f0a000027802 */ /* 0x000fe20000000f00 */
[----:B------:R-:W-:Y:S02]  /*f080*/  IMAD.MOV.U32 R3, RZ, RZ, 0x181f ;  /* 0x0000181fff037424 */ /* 0x000fe400078e00ff */
[----:B-1----:R-:W-:Y:S05]  /*f090*/  CALL.REL.NOINC `($__internal_3_$__cuda_sm70_shflsync_idx_p) ;  /* 0x0000154000007944 */ /* 0x002fea0003c00000 */
[----:B------:R-:W-:Y:S01]  /*f0a0*/  MOV R3, 0x181f ;  /* 0x0000181f00037802 */ /* 0x000fe20000000f00 */
[----:B------:R-:W-:Y:S01]  /*f0b0*/  IMAD.MOV.U32 R4, RZ, RZ, R36 ;  /* 0x000000ffff047224 */ /* 0x000fe200078e0024 */
[----:B------:R-:W-:Y:S01]  /*f0c0*/  MOV R36, 0x3 ;  /* 0x0000000300247802 */ /* 0x000fe20000000f00 */
[----:B------:R-:W-:Y:S01]  /*f0d0*/  IMAD.MOV.U32 R37, RZ, RZ, R5 ;  /* 0x000000ffff257224 */ /* 0x000fe200078e0005 */
[----:B------:R-:W-:Y:S02]  /*f0e0*/  MOV R2, 0xf100 ;  /* 0x0000f10000027802 */ /* 0x000fe40000000f00 */
[----:B------:R-:W-:Y:S05]  /*f0f0*/  CALL.REL.NOINC `($__internal_3_$__cuda_sm70_shflsync_idx_p) ;  /* 0x000014e000007944 */ /* 0x000fea0003c00000 */
[----:B------:R-:W-:Y:S01]  /*f100*/  MOV R0, R36 ;  /* 0x0000002400007202 */ /* 0x000fe20000000f00 */
[----:B------:R-:W-:-:S05]  /*f110*/  BRA `(.L_x_290) ;  /* 0xffff7d8000007947 */ /* 0x000fca000383ffff */
.L_x_208:
[----:B------:R-:W-:Y:S01]  /*f120*/  MOV R36, RZ ;  /* 0x000000ff00247202 */ /* 0x000fe20000000f00 */
[----:B------:R-:W-:Y:S01]  /*f130*/  IMAD.MOV.U32 R37, RZ, RZ, R0 ;  /* 0x000000ffff257224 */ /* 0x000fe200078e0000 */
[----:B------:R-:W-:Y:S01]  /*f140*/  MOV R2, 0xf170 ;  /* 0x0000f17000027802 */ /* 0x000fe20000000f00 */
[----:B------:R-:W-:Y:S02]  /*f150*/  IMAD.MOV.U32 R3, RZ, RZ, 0x181f ;  /* 0x0000181fff037424 */ /* 0x000fe400078e00ff */
[----:B------:R-:W-:Y:S05]  /*f160*/  CALL.REL.NOINC `($__internal_3_$__cuda_sm70_shflsync_idx_p) ;  /* 0x0000147000007944 */ /* 0x000fea0003c00000 */
[----:B------:R-:W-:Y:S01]  /*f170*/  MOV R7, R36 ;  /* 0x0000002400077202 */ /* 0x000fe20000000f00 */
[----:B------:R-:W-:-:S05]  /*f180*/  BRA `(.L_x_291) ;  /* 0xffff919000007947 */ /* 0x000fca000383ffff */
.L_x_209:
[----:B------:R-:W-:Y:S01]  /*f190*/  MOV R36, RZ ;  /* 0x000000ff00247202 */ /* 0x000fe20000000f00 */
[----:B------:R-:W-:Y:S01]  /*f1a0*/  IMAD.MOV.U32 R37, RZ, RZ, R4 ;  /* 0x000000ffff257224 */ /* 0x000fe200078e0004 */
[----:B------:R-:W-:Y:S01]  /*f1b0*/  MOV R2, 0xf1e0 ;  /* 0x0000f1e000027802 */ /* 0x000fe20000000f00 */
[----:B------:R-:W-:Y:S02]  /*f1c0*/  IMAD.MOV.U32 R3, RZ, RZ, 0x181f ;  /* 0x0000181fff037424 */ /* 0x000fe400078e00ff */
[----:B-12---:R-:W-:Y:S05]  /*f1d0*/  CALL.REL.NOINC `($__internal_3_$__cuda_sm70_shflsync_idx_p) ;  /* 0x0000140000007944 */ /* 0x006fea0003c00000 */
[----:B------:R-:W-:Y:S01]  /*f1e0*/  MOV R6, R36 ;  /* 0x0000002400067202 */ /* 0x000fe20000000f00 */
[----:B------:R-:W-:-:S05]  /*f1f0*/  BRA `(.L_x_292) ;  /* 0xffff914000007947 */ /* 0x000fca000383ffff */
.L_x_210:
[----:B------:R-:W-:Y:S01]  /*f200*/  MOV R36, 0x1 ;  /* 0x0000000100247802 */ /* 0x000fe20000000f00 */
[----:B------:R-:W-:Y:S01]  /*f210*/  IMAD.MOV.U32 R37, RZ, RZ, R0 ;  /* 0x000000ffff257224 */ /* 0x000fe200078e0000 */
[----:B--2---:R-:W-:Y:S01]  /*f220*/  MOV R2, 0xf250 ;  /* 0x0000f25000027802 */ /* 0x004fe20000000f00 */
[----:B------:R-:W-:Y:S03]  /*f230*/  IMAD.MOV.U32 R3, RZ, RZ, 0x181f ;  /* 0x0000181fff037424 */ /* 0x000fe600078e00ff */
[----:B-1-3--:R-:W-:Y:S05]  /*f240*/  CALL.REL.NOINC `($__internal_3_$__cuda_sm70_shflsync_idx_p) ;  /* 0x0000139000007944 */ /* 0x00afea0003c00000 */
        /* <DEDUP_REMOVED lines=8> */
.L_x_211:
[----:B------:R-:W-:Y:S01]  /*f2d0*/  MOV R36, 0x2 ;  /* 0x0000000200247802 */ /* 0x000fe20000000f00 */
[----:B------:R-:W-:Y:S01]  /*f2e0*/  IMAD.MOV.U32 R37, RZ, RZ, R0 ;  /* 0x000000ffff257224 */ /* 0x000fe200078e0000 */
[----:B-1----:R-:W-:Y:S01]  /*f2f0*/  MOV R2, 0xf320 ;  /* 0x0000f32000027802 */ /* 0x002fe20000000f00 */
[----:B------:R-:W-:Y:S02]  /*f300*/  IMAD.MOV.U32 R3, RZ, RZ, 0x181f ;  /* 0x0000181fff037424 */ /* 0x000fe400078e00ff */
[----:B---34-:R-:W-:Y:S05]  /*f310*/  CALL.REL.NOINC `($__internal_3_$__cuda_sm70_shflsync_idx_p) ;  /* 0x000012c000007944 */ /* 0x018fea0003c00000 */
[----:B------:R-:W-:Y:S01]  /*f320*/  MOV R7, R36 ;  /* 0x0000002400077202 */ /* 0x000fe20000000f00 */
[----:B------:R-:W-:-:S05]  /*f330*/  BRA `(.L_x_294) ;  /* 0xffff92a000007947 */ /* 0x000fca000383ffff */
.L_x_212:
[----:B------:R-:W-:Y:S01]  /*f340*/  MOV R36, 0x2 ;  /* 0x0000000200247802 */ /* 0x000fe20000000f00 */
[----:B------:R-:W-:Y:S01]  /*f350*/  IMAD.MOV.U32 R37, RZ, RZ, R4 ;  /* 0x000000ffff257224 */ /* 0x000fe200078e0004 */
[----:B-1----:R-:W-:Y:S01]  /*f360*/  MOV R2, 0xf390 ;  /* 0x0000f39000027802 */ /* 0x002fe20000000f00 */
[----:B------:R-:W-:Y:S02]  /*f370*/  IMAD.MOV.U32 R3, RZ, RZ, 0x181f ;  /* 0x0000181fff037424 */ /* 0x000fe400078e00ff */
[----:B--234-:R-:W-:Y:S05]  /*f380*/  CALL.REL.NOINC `($__internal_3_$__cuda_sm70_shflsync_idx_p) ;  /* 0x0000125000007944 */ /* 0x01cfea0003c00000 */
[----:B------:R-:W-:Y:S01]  /*f390*/  MOV R6, R36 ;  /* 0x0000002400067202 */ /* 0x000fe20000000f00 */
[----:B------:R-:W-:-:S05]  /*f3a0*/  BRA `(.L_x_295) ;  /* 0xffff925000007947 */ /* 0x000fca000383ffff */
.L_x_213:
[----:B------:R-:W-:Y:S01]  /*f3b0*/  MOV R36, 0x3 ;  /* 0x0000000300247802 */ /* 0x000fe20000000f00 */
[----:B------:R-:W-:Y:S01]  /*f3c0*/  IMAD.MOV.U32 R37, RZ, RZ, R0 ;  /* 0x000000ffff257224 */ /* 0x000fe200078e0000 */
[----:B-1----:R-:W-:Y:S01]  /*f3d0*/  MOV R2, 0xf400 ;  /* 0x0000f40000027802 */ /* 0x002fe20000000f00 */
[----:B------:R-:W-:Y:S03]  /*f3e0*/  IMAD.MOV.U32 R3, RZ, RZ, 0x181f ;  /* 0x0000181fff037424 */ /* 0x000fe600078e00ff */
[----:B--2-4-:R-:W-:Y:S05]  /*f3f0*/  CALL.REL.NOINC `($__internal_3_$__cuda_sm70_shflsync_idx_p) ;  /* 0x000011e000007944 */ /* 0x014fea0003c00000 */
        /* <DEDUP_REMOVED lines=8> */
.L_x_214:
[----:B------:R-:W-:Y:S02]  /*f480*/  MOV R0, 0x2 ;  /* 0x0000000200007802 */ /* 0x000fe40000000f00 */
[----:B------:R-:W-:Y:S02]  /*f490*/  MOV R2, 0xf4b0 ;  /* 0x0000f4b000027802 */ /* 0x000fe40000000f00 */
[----:B------:R-:W-:Y:S05]  /*f4a0*/  CALL.REL.NOINC `($__internal_2_$__cuda_sm70_shflsync_bfly_p) ;  /* 0x000010d000007944 */ /* 0x000fea0003c00000 */
[----:B------:R-:W-:-:S05]  /*f4b0*/  BRA `(.L_x_297) ;  /* 0xffff976000007947 */ /* 0x000fca000383ffff */
.L_x_215:
        /* <DEDUP_REMOVED lines=10> */
[----:B------:R-:W-:Y:S02]  /*f560*/  MOV R2, 0xf580 ;  /* 0x0000f58000027802 */ /* 0x000fe40000000f00 */
[----:B------:R-:W-:Y:S05]  /*f570*/  CALL.REL.NOINC `($__internal_2_$__cuda_sm70_shflsync_bfly_p) ;  /* 0x0000100000007944 */ /* 0x000fea0003c00000 */
[----:B------:R-:W-:-:S05]  /*f580*/  BRA `(.L_x_298) ;  /* 0xffff970000007947 */ /* 0x000fca000383ffff */
.L_x_217:
[----:B------:R-:W-:Y:S01]  /*f590*/  IMAD.MOV.U32 R4, RZ, RZ, R215 ;  /* 0x000000ffff047224 */ /* 0x000fe200078e00d7 */
[----:B------:R-:W-:-:S02]  /*f5a0*/  MOV R0, 0x2 ;  /* 0x0000000200007802 */ /* 0x000fc40000000f00 */
[----:B------:R-:W-:Y:S02]  /*f5b0*/  MOV R2, 0xf5d0 ;  /* 0x0000f5d000027802 */ /* 0x000fe40000000f00 */
[----:B------:R-:W-:Y:S05]  /*f5c0*/  CALL.REL.NOINC `($__internal_2_$__cuda_sm70_shflsync_bfly_p) ;  /* 0x00000fb000007944 */ /* 0x000fea0003c00000 */
[----:B------:R-:W-:Y:S01]  /*f5d0*/  FADD.FTZ R4, R215, R0 ;  /* 0x00000000d7047221 */ /* 0x000fe20000010000 */
[----:B------:R-:W-:Y:S02]  /*f5e0*/  MOV R0, 0x1 ;  /* 0x0000000100007802 */ /* 0x000fe40000000f00 */
[----:B------:R-:W-:Y:S02]  /*f5f0*/  MOV R2, 0xf610 ;  /* 0x0000f61000027802 */ /* 0x000fe40000000f00 */
[----:B------:R-:W-:Y:S05]  /*f600*/  CALL.REL.NOINC `($__internal_2_$__cuda_sm70_shflsync_bfly_p) ;  /* 0x00000f7000007944 */ /* 0x000fea0003c00000 */
[----:B------:R-:W-:Y:S01]  /*f610*/  FADD.FTZ R5, R4, R0 ;  /* 0x0000000004057221 */ /* 0x000fe20000010000 */
[----:B------:R-:W-:Y:S02]  /*f620*/  MOV R4, R230 ;  /* 0x000000e600047202 */ /* 0x000fe40000000f00 */
[----:B------:R-:W-:Y:S02]  /*f630*/  MOV R0, 0x2 ;  /* 0x0000000200007802 */ /* 0x000fe40000000f00 */
[----:B------:R-:W-:Y:S02]  /*f640*/  MOV R2, 0xf660 ;  /* 0x0000f66000027802 */ /* 0x000fe40000000f00 */
[----:B------:R-:W-:Y:S05]  /*f650*/  CALL.REL.NOINC `($__internal_2_$__cuda_sm70_shflsync_bfly_p) ;  /* 0x00000f2000007944 */ /* 0x000fea0003c00000 */
[----:B------:R-:W-:Y:S01]  /*f660*/  FADD.FTZ R4, R230, R0 ;  /* 0x00000000e6047221 */ /* 0x000fe20000010000 */
[----:B------:R-:W-:Y:S02]  /*f670*/  MOV R0, 0x1 ;  /* 0x0000000100007802 */ /* 0x000fe40000000f00 */
[----:B------:R-:W-:-:S02]  /*f680*/  MOV R2, 0xf6a0 ;  /* 0x0000f6a000027802 */ /* 0x000fc40000000f00 */
[----:B------:R-:W-:Y:S05]  /*f690*/  CALL.REL.NOINC `($__internal_2_$__cuda_sm70_shflsync_bfly_p) ;  /* 0x00000ee000007944 */ /* 0x000fea0003c00000 */
[----:B------:R-:W-:Y:S01]  /*f6a0*/  MOV R3, R0 ;  /* 0x0000000000037202 */ /* 0x000fe20000000f00 */
[----:B------:R-:W-:Y:S05]  /*f6b0*/  BRA `(.L_x_299) ;  /* 0xffffb21000007947 */ /* 0x000fea000383ffff */
.L_x_224:
[----:B--234-:R-:W-:Y:S01]  /*f6c0*/  IMAD.MOV.U32 R37, RZ, RZ, R7 ;  /* 0x000000ffff257224 */ /* 0x01cfe200078e0007 */
[----:B------:R-:W-:Y:S01]  /*f6d0*/  MOV R36, RZ ;  /* 0x000000ff00247202 */ /* 0x000fe20000000f00 */
[----:B------:R-:W-:Y:S01]  /*f6e0*/  IMAD.MOV.U32 R3, RZ, RZ, 0x181f ;  /* 0x0000181fff037424 */ /* 0x000fe200078e00ff */
[----:B------:R-:W-:-:S02]  /*f6f0*/  MOV R2, 0xf710 ;  /* 0x0000f71000027802 */ /* 0x000fc40000000f00 */
[----:B-1----:R-:W-:Y:S05]  /*f700*/  CALL.REL.NOINC `($__internal_3_$__cuda_sm70_shflsync_idx_p) ;  /* 0x00000ed000007944 */ /* 0x002fea0003c00000 */
[----:B------:R-:W-:Y:S01]  /*f710*/  MOV R8, R36 ;  /* 0x0000002400087202 */ /* 0x000fe20000000f00 */
[----:B------:R-:W-:Y:S05]  /*f720*/  BRA `(.L_x_300) ;  /* 0xffffc56000007947 */ /* 0x000fea000383ffff */
.L_x_225:
[----:B------:R-:W-:Y:S01]  /*f730*/  IMAD.MOV.U32 R37, RZ, RZ, R9 ;  /* 0x000000ffff257224 */ /* 0x000fe200078e0009 */
[----:B------:R-:W-:Y:S01]  /*f740*/  MOV R36, RZ ;  /* 0x000000ff00247202 */ /* 0x000fe20000000f00 */
[----:B------:R-:W-:Y:S01]  /*f750*/  IMAD.MOV.U32 R3, RZ, RZ, 0x181f ;  /* 0x0000181fff037424 */ /* 0x000fe200078e00ff */
[----:B------:R-:W-:-:S02]  /*f760*/  MOV R2, 0xf780 ;  /* 0x0000f78000027802 */ /* 0x000fc40000000f00 */
[----:B-123--:R-:W-:Y:S05]  /*f770*/  CALL.REL.NOINC `($__internal_3_$__cuda_sm70_shflsync_idx_p) ;  /* 0x00000e6000007944 */ /* 0x00efea0003c00000 */
[----:B------:R-:W-:Y:S01]  /*f780*/  MOV R0, R36 ;  /* 0x0000002400007202 */ /* 0x000fe20000000f00 */
[----:B------:R-:W-:Y:S05]  /*f790*/  BRA `(.L_x_301) ;  /* 0xffffc51000007947 */ /* 0x000fea000383ffff */
.L_x_228:
[----:B------:R-:W-:Y:S01]  /*f7a0*/  IMAD.MOV.U32 R37, RZ, RZ, R7 ;  /* 0x000000ffff257224 */ /* 0x000fe200078e0007 */
[----:B------:R-:W-:Y:S01]  /*f7b0*/  MOV R36, 0x1 ;  /* 0x0000000100247802 */ /* 0x000fe20000000f00 */
[----:B--2---:R-:W-:Y:S01]  /*f7c0*/  IMAD.MOV.U32 R3, RZ, RZ, 0x181f ;  /* 0x0000181fff037424 */ /* 0x004fe200078e00ff */
[----:B------:R-:W-:-:S02]  /*f7d0*/  MOV R2, 0xf7f0 ;  /* 0x0000f7f000027802 */ /* 0x000fc40000000f00 */
[----:B-1-34-:R-:W-:Y:S05]  /*f7e0*/  CALL.REL.NOINC `($__internal_3_$__cuda_sm70_shflsync_idx_p) ;  /* 0x00000df000007944 */ /* 0x01afea0003c00000 */
        /* <DEDUP_REMOVED lines=8> */
.L_x_231:
[----:B------:R-:W-:Y:S01]  /*f870*/  IMAD.MOV.U32 R37, RZ, RZ, R7 ;  /* 0x000000ffff257224 */ /* 0x000fe200078e0007 */
[----:B------:R-:W-:Y:S01]  /*f880*/  MOV R36, 0x2 ;  /* 0x0000000200247802 */ /* 0x000fe20000000f00 */
[----:B-1----:R-:W-:Y:S01]  /*f890*/  IMAD.MOV.U32 R3, RZ, RZ, 0x181f ;  /* 0x0000181fff037424 */ /* 0x002fe200078e00ff */
[----:B------:R-:W-:Y:S02]  /*f8a0*/  MOV R2, 0xf8c0 ;  /* 0x0000f8c000027802 */ /* 0x000fe40000000f00 */
[----:B--234-:R-:W-:Y:S05]  /*f8b0*/  CALL.REL.NOINC `($__internal_3_$__cuda_sm70_shflsync_idx_p) ;  /* 0x00000d2000007944 */ /* 0x01cfea0003c00000 */
[----:B------:R-:W-:Y:S01]  /*f8c0*/  MOV R8, R36 ;  /* 0x0000002400087202 */ /* 0x000fe20000000f00 */
[----:B------:R-:W-:Y:S05]  /*f8d0*/  BRA `(.L_x_303) ;  /* 0xffffc60000007947 */ /* 0x000fea000383ffff */
.L_x_232:
[----:B------:R-:W-:Y:S01]  /*f8e0*/  IMAD.MOV.U32 R37, RZ, RZ, R9 ;  /* 0x000000ffff257224 */ /* 0x000fe200078e0009 */
[----:B------:R-:W-:Y:S01]  /*f8f0*/  MOV R36, 0x2 ;  /* 0x0000000200247802 */ /* 0x000fe20000000f00 */
[----:B-1----:R-:W-:Y:S01]  /*f900*/  IMAD.MOV.U32 R3, RZ, RZ, 0x181f ;  /* 0x0000181fff037424 */ /* 0x002fe200078e00ff */
[----:B------:R-:W-:Y:S02]  /*f910*/  MOV R2, 0xf930 ;  /* 0x0000f93000027802 */ /* 0x000fe40000000f00 */
[----:B--234-:R-:W-:Y:S05]  /*f920*/  CALL.REL.NOINC `($__internal_3_$__cuda_sm70_shflsync_idx_p) ;  /* 0x00000cb000007944 */ /* 0x01cfea0003c00000 */
[----:B------:R-:W-:Y:S01]  /*f930*/  MOV R0, R36 ;  /* 0x0000002400007202 */ /* 0x000fe20000000f00 */
[----:B------:R-:W-:Y:S05]  /*f940*/  BRA `(.L_x_304) ;  /* 0xffffc5b000007947 */ /* 0x000fea000383ffff */
.L_x_235:
[----:B------:R-:W-:Y:S01]  /*f950*/  IMAD.MOV.U32 R37, RZ, RZ, R7 ;  /* 0x000000ffff257224 */ /* 0x000fe200078e0007 */
[----:B------:R-:W-:Y:S01]  /*f960*/  MOV R36, 0x3 ;  /* 0x0000000300247802 */ /* 0x000fe20000000f00 */
[----:B-1----:R-:W-:Y:S01]  /*f970*/  IMAD.MOV.U32 R3, RZ, RZ, 0x181f ;  /* 0x0000181fff037424 */ /* 0x002fe200078e00ff */
[----:B------:R-:W-:-:S02]  /*f980*/  MOV R2, 0xf9a0 ;  /* 0x0000f9a000027802 */ /* 0x000fc40000000f00 */
        /* <DEDUP_REMOVED lines=9> */
.L_x_237:
[----:B------:R-:W-:Y:S01]  /*fa20*/  IMAD.MOV.U32 R37, RZ, RZ, R5 ;  /* 0x000000ffff257224 */ /* 0x000fe200078e0005 */
[----:B------:R-:W-:Y:S01]  /*fa30*/  MOV R36, RZ ;  /* 0x000000ff00247202 */ /* 0x000fe20000000f00 */
[----:B------:R-:W-:Y:S01]  /*fa40*/  IMAD.MOV.U32 R3, RZ, RZ, 0x1c1f ;  /* 0x00001c1fff037424 */ /* 0x000fe200078e00ff */
[----:B------:R-:W-:Y:S02]  /*fa50*/  MOV R2, 0xfa70 ;  /* 0x0000fa7000027802 */ /* 0x000fe40000000f00 */
[----:B------:R-:W-:Y:S05]  /*fa60*/  CALL.REL.NOINC `($__internal_3_$__cuda_sm70_shflsync_idx_p) ;  /* 0x00000b7000007944 */ /* 0x000fea0003c00000 */
[----:B------:R-:W-:Y:S01]  /*fa70*/  MOV R4, R36 ;  /* 0x0000002400047202 */ /* 0x000fe20000000f00 */
[----:B------:R-:W-:Y:S05]  /*fa80*/  BRA `(.L_x_306) ;  /* 0xffffc89000007947 */ /* 0x000fea000383ffff */
.L_x_238:
[----:B------:R-:W-:Y:S01]  /*fa90*/  IMAD.MOV.U32 R37, RZ, RZ, R12 ;  /* 0x000000ffff257224 */ /* 0x000fe200078e000c */
[----:B------:R-:W-:Y:S01]  /*faa0*/  MOV R36, RZ ;  /* 0x000000ff00247202 */ /* 0x000fe20000000f00 */
[----:B------:R-:W-:Y:S01]  /*fab0*/  IMAD.MOV.U32 R3, RZ, RZ, 0x1c1f ;  /* 0x00001c1fff037424 */ /* 0x000fe200078e00ff */
[----:B------:R-:W-:Y:S02]  /*fac0*/  MOV R2, 0xfae0 ;  /* 0x0000fae000027802 */ /* 0x000fe40000000f00 */
[----:B-12---:R-:W-:Y:S05]  /*fad0*/  CALL.REL.NOINC `($__internal_3_$__cuda_sm70_shflsync_idx_p) ;  /* 0x00000b0000007944 */ /* 0x006fea0003c00000 */
[----:B------:R-:W-:Y:S01]  /*fae0*/  MOV R0, R36 ;  /* 0x0000002400007202 */ /* 0x000fe20000000f00 */
[----:B------:R-:W-:Y:S05]  /*faf0*/  BRA `(.L_x_307) ;  /* 0xffffc84000007947 */ /* 0x000fea000383ffff */
.L_x_241:
        /* <DEDUP_REMOVED lines=13> */
.L_x_245:
[----:B------:R-:W-:Y:S01]  /*fbd0*/  IMAD.MOV.U32 R37, RZ, RZ, R7 ;  /* 0x000000ffff257224 */ /* 0x000fe200078e0007 */
[----:B------:R-:W-:Y:S01]  /*fbe0*/  MOV R36, RZ ;  /* 0x000000ff00247202 */ /* 0x000fe20000000f00 */
[----:B------:R-:W-:Y:S01]  /*fbf0*/  IMAD.MOV.U32 R3, RZ, RZ, 0x181f ;  /* 0x0000181fff037424 */ /* 0x000fe200078e00ff */
[----:B------:R-:W-:Y:S02]  /*fc00*/  MOV R2, 0xfc20 ;  /* 0x0000fc2000027802 */ /* 0x000fe40000000f00 */
[----:B------:R-:W-:Y:S05]  /*fc10*/  CALL.REL.NOINC `($__internal_3_$__cuda_sm70_shflsync_idx_p) ;  /* 0x000009c000007944 */ /* 0x000fea0003c00000 */
[----:B------:R-:W-:Y:S01]  /*fc20*/  MOV R9, R36 ;  /* 0x0000002400097202 */ /* 0x000fe20000000f00 */
[----:B------:R-:W-:Y:S05]  /*fc30*/  BRA `(.L_x_309) ;  /* 0xffffdab000007947 */ /* 0x000fea000383ffff */
.L_x_246:
[----:B------:R-:W-:Y:S01]  /*fc40*/  IMAD.MOV.U32 R37, RZ, RZ, R10 ;  /* 0x000000ffff257224 */ /* 0x000fe200078e000a */
[----:B------:R-:W-:Y:S01]  /*fc50*/  MOV R36, RZ ;  /* 0x000000ff00247202 */ /* 0x000fe20000000f00 */
[----:B------:R-:W-:Y:S01]  /*fc60*/  IMAD.MOV.U32 R3, RZ, RZ, 0x181f ;  /* 0x0000181fff037424 */ /* 0x000fe200078e00ff */
[----:B------:R-:W-:Y:S02]  /*fc70*/  MOV R2, 0xfc90 ;  /* 0x0000fc9000027802 */ /* 0x000fe40000000f00 */
[----:B-12---:R-:W-:Y:S05]  /*fc80*/  CALL.REL.NOINC `($__internal_3_$__cuda_sm70_shflsync_idx_p) ;  /* 0x0000095000007944 */ /* 0x006fea0003c00000 */
[----:B------:R-:W-:Y:S01]  /*fc90*/  MOV R0, R36 ;  /* 0x0000002400007202 */ /* 0x000fe20000000f00 */
[----:B------:R-:W-:Y:S05]  /*fca0*/  BRA `(.L_x_310) ;  /* 0xffffda6000007947 */ /* 0x000fea000383ffff */
.L_x_249:
        /* <DEDUP_REMOVED lines=13> */
.L_x_252:
[----:B------:R-:W-:Y:S01]  /*fd80*/  IMAD.MOV.U32 R37, RZ, RZ, R7 ;  /* 0x000000ffff257224 */ /* 0x000fe200078e0007 */
[----:B------:R-:W-:Y:S01]  /*fd90*/  MOV R36, 0x2 ;  /* 0x0000000200247802 */ /* 0x000fe20000000f00 */
[----:B-1----:R-:W-:Y:S01]  /*fda0*/  IMAD.MOV.U32 R3, RZ, RZ, 0x181f ;  /* 0x0000181fff037424 */ /* 0x002fe200078e00ff */
[----:B------:R-:W-:Y:S02]  /*fdb0*/  MOV R2, 0xfdd0 ;  /* 0x0000fdd000027802 */ /* 0x000fe40000000f00 */
[----:B--234-:R-:W-:Y:S05]  /*fdc0*/  CALL.REL.NOINC `($__internal_3_$__cuda_sm70_shflsync_idx_p) ;  /* 0x0000081000007944 */ /* 0x01cfea0003c00000 */
[----:B------:R-:W-:Y:S01]  /*fdd0*/  MOV R9, R36 ;  /* 0x0000002400097202 */ /* 0x000fe20000000f00 */
[----:B------:R-:W-:Y:S05]  /*fde0*/  BRA `(.L_x_312) ;  /* 0xffffdb6000007947 */ /* 0x000fea000383ffff */
.L_x_253:
[----:B------:R-:W-:Y:S01]  /*fdf0*/  IMAD.MOV.U32 R37, RZ, RZ, R10 ;  /* 0x000000ffff257224 */ /* 0x000fe200078e000a */
[----:B------:R-:W-:Y:S01]  /*fe00*/  MOV R36, 0x2 ;  /* 0x0000000200247802 */ /* 0x000fe20000000f00 */
[----:B------:R-:W-:Y:S01]  /*fe10*/  IMAD.MOV.U32 R3, RZ, RZ, 0x181f ;  /* 0x0000181fff037424 */ /* 0x000fe200078e00ff */
[----:B------:R-:W-:Y:S02]  /*fe20*/  MOV R2, 0xfe40 ;  /* 0x0000fe4000027802 */ /* 0x000fe40000000f00 */
[----:B-1234-:R-:W-:Y:S05]  /*fe30*/  CALL.REL.NOINC `($__internal_3_$__cuda_sm70_shflsync_idx_p) ;  /* 0x000007a000007944 */ /* 0x01efea0003c00000 */
[----:B------:R-:W-:Y:S01]  /*fe40*/  MOV R0, R36 ;  /* 0x0000002400007202 */ /* 0x000fe20000000f00 */
[----:B------:R-:W-:Y:S05]  /*fe50*/  BRA `(.L_x_313) ;  /* 0xffffdb1000007947 */ /* 0x000fea000383ffff */
.L_x_256:
        /* <DEDUP_REMOVED lines=13> */
.L_x_258:
[----:B------:R-:W-:Y:S01]  /*ff30*/  IMAD.MOV.U32 R37, RZ, RZ, R62 ;  /* 0x000000ffff257224 */ /* 0x000fe200078e003e */
[----:B------:R-:W-:Y:S01]  /*ff40*/  MOV R36, RZ ;  /* 0x000000ff00247202 */ /* 0x000fe20000000f00 */
[----:B------:R-:W-:Y:S01]  /*ff50*/  IMAD.MOV.U32 R3, RZ, RZ, 0x1f ;  /* 0x0000001fff037424 */ /* 0x000fe200078e00ff */
[----:B------:R-:W-:Y:S02]  /*ff60*/  MOV R2, 0xff80 ;  /* 0x0000ff8000027802 */ /* 0x000fe40000000f00 */
[----:B--2---:R-:W-:Y:S05]  /*ff70*/  CALL.REL.NOINC `($__internal_3_$__cuda_sm70_shflsync_idx_p) ;  /* 0x0000066000007944 */ /* 0x004fea0003c00000 */
[----:B------:R-:W-:Y:S01]  /*ff80*/  MOV R9, R36 ;  /* 0x0000002400097202 */ /* 0x000fe20000000f00 */
[----:B------:R-:W-:Y:S05]  /*ff90*/  BRA `(.L_x_315) ;  /* 0xffffdc9000007947 */ /* 0x000fea000383ffff */
.L_x_259:
[----:B------:R-:W-:Y:S01]  /*ffa0*/  IMAD.MOV.U32 R37, RZ, RZ, R62 ;  /* 0x000000ffff257224 */ /* 0x000fe200078e003e */
[----:B------:R-:W-:Y:S01]  /*ffb0*/  MOV R36, 0x1 ;  /* 0x0000000100247802 */ /* 0x000fe20000000f00 */
[----:B------:R-:W-:Y:S01]  /*ffc0*/  IMAD.MOV.U32 R3, RZ, RZ, 0x1f ;  /* 0x0000001fff037424 */ /* 0x000fe200078e00ff */
[----:B------:R-:W-:Y:S02]  /*ffd0*/  MOV R2, 0xfff0 ;  /* 0x0000fff000027802 */ /* 0x000fe40000000f00 */
[----:B-12---:R-:W-:Y:S05]  /*ffe0*/  CALL.REL.NOINC `($__internal_3_$__cuda_sm70_shflsync_idx_p) ;  /* 0x000005f000007944 */ /* 0x006fea0003c00000 */
[----:B------:R-:W-:Y:S01]  /*fff0*/  MOV R8, R36 ;  /* 0x0000002400087202 */ /* 0x000fe20000000f00 */
[----:B------:R-:W-:Y:S05]  /*10000*/  BRA `(.L_x_316) ;  /* 0xffffdc4000007947 */ /* 0x000fea000383ffff */
.L_x_260:
[----:B------:R-:W-:Y:S02]  /*10010*/  MOV R2, 0x1 ;  /* 0x0000000100027802 */ /* 0x000fe40000000f00 */
[----:B------:R-:W-:-:S02]  /*10020*/  MOV R3, 0x10040 ;  /* 0x0001004000037802 */ /* 0x000fc40000000f00 */
[----:B-1234-:R-:W-:Y:S05]  /*10030*/  CALL.REL.NOINC `($__internal_4_$__cuda_sm70_shflsync_up_p) ;  /* 0x000005f000007944 */ /* 0x01efea0003c00000 */
[----:B------:R-:W-:Y:S05]  /*10040*/  BRA `(.L_x_317) ;  /* 0xffffdd2000007947 */ /* 0x000fea000383ffff */
.L_x_261:
[----:B------:R-:W-:Y:S02]  /*10050*/  MOV R2, 0x2 ;  /* 0x0000000200027802 */ /* 0x000fe40000000f00 */
[----:B------:R-:W-:-:S02]  /*10060*/  MOV R3, 0x10080 ;  /* 0x0001008000037802 */ /* 0x000fc40000000f00 */
[----:B--2-4-:R-:W-:Y:S05]  /*10070*/  CALL.REL.NOINC `($__internal_4_$__cuda_sm70_shflsync_up_p) ;  /* 0x000005b000007944 */ /* 0x014fea0003c00000 */
        /* <DEDUP_REMOVED lines=24> */
.L_x_265:
[----:B------:R-:W-:Y:S02]  /*10200*/  MOV R2, 0x1 ;  /* 0x0000000100027802 */ /* 0x000fe40000000f00 */
[----:B------:R-:W-:Y:S02]  /*10210*/  MOV R3, 0x10230 ;  /* 0x0001023000037802 */ /* 0x000fe40000000f00 */
[----:B------:R-:W-:Y:S05]  /*10220*/  CALL.REL.NOINC `($__internal_4_$__cuda_sm70_shflsync_up_p) ;  /* 0x0000040000007944 */ /* 0x000fea0003c00000 */
[----:B------:R-:W-:Y:S01]  /*10230*/  MOV R2, R4 ;  /* 0x0000000400027202 */ /* 0x000fe20000000f00 */
[----:B------:R-:W-:Y:S05]  /*10240*/  BRA `(.L_x_319) ;  /* 0xffffdd7000007947 */ /* 0x000fea000383ffff */
.L_x_266:
[----:B------:R-:W-:Y:S02]  /*10250*/  MOV R2, 0x2 ;  /* 0x0000000200027802 */ /* 0x000fe40000000f00 */
[----:B------:R-:W-:Y:S02]  /*10260*/  MOV R3, 0x10280 ;  /* 0x0001028000037802 */ /* 0x000fe40000000f00 */
        /* <DEDUP_REMOVED lines=25> */
.L_x_268:
[----:B------:R-:W-:Y:S02]  /*10400*/  SEL R0, RZ, 0x1, P0 ;  /* 0x00000001ff007807 */ /* 0x000fe40000000000 */
[----:B------:R-:W-:Y:S02]  /*10410*/  MOV R2, 0x10430 ;  /* 0x0001043000027802 */ /* 0x000fe40000000f00 */
[----:B-1----:R-:W-:Y:S05]  /*10420*/  CALL.REL.NOINC `($__internal_5_$__cuda_sm70_votesync_ballot) ;  /* 0x0000027000007944 */ /* 0x002fea0003c00000 */
[----:B------:R-:W-:Y:S05]  /*10430*/  BRA `(.L_x_321) ;  /* 0xffffdd1000007947 */ /* 0x000fea000383ffff */
.L_x_269:
[----:B------:R-:W-:Y:S01]  /*10440*/  IMAD.MOV.U32 R37, RZ, RZ, R6 ;  /* 0x000000ffff257224 */ /* 0x000fe200078e0006 */
[----:B---3--:R-:W-:Y:S01]  /*10450*/  MOV R36, R11 ;  /* 0x0000000b00247202 */ /* 0x008fe20000000f00 */
[----:B------:R-:W-:Y:S01]  /*10460*/  IMAD.MOV.U32 R3, RZ, RZ, 0x1f ;  /* 0x0000001fff037424 */ /* 0x000fe200078e00ff */
[----:B------:R-:W-:Y:S02]  /*10470*/  MOV R2, 0x10490 ;  /* 0x0001049000027802 */ /* 0x000fe40000000f00 */
[----:B-12---:R-:W-:Y:S05]  /*10480*/  CALL.REL.NOINC `($__internal_3_$__cuda_sm70_shflsync_idx_p) ;  /* 0x0000015000007944 */ /* 0x006fea0003c00000 */
[----:B------:R-:W-:Y:S01]  /*10490*/  IMAD.MOV.U32 R6, RZ, RZ, R36 ;  /* 0x000000ffff067224 */ /* 0x000fe200078e0024 */
[----:B------:R-:W-:Y:S01]  /*104a0*/  MOV R36, R11 ;  /* 0x0000000b00247202 */ /* 0x000fe20000000f00 */
[----:B------:R-:W-:Y:S01]  /*104b0*/  IMAD.MOV.U32 R37, RZ, RZ, R7 ;  /* 0x000000ffff257224 */ /* 0x000fe200078e0007 */
[----:B------:R-:W-:Y:S02]  /*104c0*/  MOV R3, 0x1f ;  /* 0x0000001f00037802 */ /* 0x000fe40000000f00 */
[----:B------:R-:W-:-:S02]  /*104d0*/  MOV R2, 0x104f0 ;  /* 0x000104f000027802 */ /* 0x000fc40000000f00 */
[----:B------:R-:W-:Y:S05]  /*104e0*/  CALL.REL.NOINC `($__internal_3_$__cuda_sm70_shflsync_idx_p) ;  /* 0x000000f000007944 */ /* 0x000fea0003c00000 */
[----:B------:R-:W-:Y:S01]  /*104f0*/  MOV R7, R36 ;  /* 0x0000002400077202 */ /* 0x000fe20000000f00 */
[----:B------:R-:W-:Y:S05]  /*10500*/  BRA `(.L_x_322) ;  /* 0xffffdc8000007947 */ /* 0x000fea000383ffff */
.L_x_272:
[----:B------:R-:W-:Y:S01]  /*10510*/  IMAD.MOV.U32 R37, RZ, RZ, R4 ;  /* 0x000000ffff257224 */ /* 0x000fe200078e0004 */
[----:B------:R-:W-:Y:S01]  /*10520*/  MOV R36, R0 ;  /* 0x0000000000247202 */ /* 0x000fe20000000f00 */
[----:B------:R-:W-:Y:S01]  /*10530*/  IMAD.MOV.U32 R3, RZ, RZ, 0x1f ;  /* 0x0000001fff037424 */ /* 0x000fe200078e00ff */
[----:B------:R-:W-:-:S02]  /*10540*/  MOV R2, 0x10560 ;  /* 0x0001056000027802 */ /* 0x000fc40000000f00 */
[----:B-1-34-:R-:W-:Y:S05]  /*10550*/  CALL.REL.NOINC `($__internal_3_$__cuda_sm70_shflsync_idx_p) ;  /* 0x0000008000007944 */ /* 0x01afea0003c00000 */
[----:B------:R-:W-:Y:S01]  /*10560*/  MOV R10, R36 ;  /* 0x00000024000a7202 */ /* 0x000fe20000000f00 */
[----:B------:R-:W-:Y:S05]  /*10570*/  BRA `(.L_x_271) ;  /* 0xffffdc7000007947 */ /* 0x000fea000383ffff */
        .weak           $__internal_2_$__cuda_sm70_shflsync_bfly_p
        .type           $__internal_2_$__cuda_sm70_shflsync_bfly_p,@function
        .size           $__internal_2_$__cuda_sm70_shflsync_bfly_p,($__internal_3_$__cuda_sm70_shflsync_idx_p - $__internal_2_$__cuda_sm70_shflsync_bfly_p)
$__internal_2_$__cuda_sm70_shflsync_bfly_p:
[----:B------:R-:W-:Y:S02]  /*10580*/  MOV R35, 0xffffffff ;  /* 0xffffffff00237802 */ /* 0x000fe40000000f00 */
[----:B------:R-:W-:-:S02]  /*10590*/  MOV R3, 0x1f ;  /* 0x0000001f00037802 */ /* 0x000fc40000000f00 */
[----:B------:R-:W-:Y:S04]  /*105a0*/  WARPSYNC R35 ;  /* 0x0000002300007348 */ /* 0x000fe80003800000 */
[----:B------:R1:W2:Y:S02]  /*105b0*/  SHFL.BFLY PT, R0, R4, R0, R3 ;  /* 0x0c00000004007389 */ /* 0x0002a400000e0003 */
[----:B-1----:R-:W-:-:S04]  /*105c0*/  MOV R3, 0x0 ;  /* 0x0000000000037802 */ /* 0x002fc80000000f00 */
[----:B--2---:R-:W-:Y:S05]  /*105d0*/  RET.REL.NODEC R2 `(_ZN7cutlass13device_kernelIN5flash19enable_sm80_to_sm89INS1_16FlashAttnFwdSm80INS1_25CollectiveMainloopFwdSm80ILi8ELi1ELb1EN4cute5tupleIJNS5_1CILi128EEENS7_ILi112EEES8_EEELi128ENS_10bfloat16_tEfNS_4arch4Sm80ELb0ELb0ELb1ELb1ELb1ELb0ELb1ELb1EEENS1_21CollectiveEpilogueFwdINS6_IJS8_S8_S9_EEENS6_IJNS7_ILi1EEESH_SH_EEESB_SD_Li256ELb1ELb1ELb1ELb0EEENS1_36VarlenDynamicPersistentTileSchedulerILi128ELi112ELi256ELi256ELb1ELb1ELb0ELb0ELb1ELb1EEEEEEEEEvNT_6ParamsE) ;  /* 0xfffefa2002007950 */ /* 0x004fea0003c3ffff */
        .weak           $__internal_3_$__cuda_sm70_shflsync_idx_p
        .type           $__internal_3_$__cuda_sm70_shflsync_idx_p,@function
        .size           $__internal_3_$__cuda_sm70_shflsync_idx_p,($__internal_4_$__cuda_sm70_shflsync_up_p - $__internal_3_$__cuda_sm70_shflsync_idx_p)
$__internal_3_$__cuda_sm70_shflsync_idx_p:
[----:B------:R-:W-:-:S04]  /*105e0*/  MOV R208, 0xffffffff ;  /* 0xffffffff00d07802 */ /* 0x000fc80000000f00 */
[----:B------:R-:W-:Y:S04]  /*105f0*/  WARPSYNC R208 ;  /* 0x000000d000007348 */ /* 0x000fe80003800000 */
[----:B------:R1:W2:Y:S02]  /*10600*/  SHFL.IDX PT, R36, R37, R36, R3 ;  /* 0x0000002425247389 */ /* 0x0002a400000e0003 */
[----:B-1----:R-:W-:-:S04]  /*10610*/  MOV R3, 0x0 ;  /* 0x0000000000037802 */ /* 0x002fc80000000f00 */
[----:B--2---:R-:W-:Y:S05]  /*10620*/  RET.REL.NODEC R2 `(_ZN7cutlass13device_kernelIN5flash19enable_sm80_to_sm89INS1_16FlashAttnFwdSm80INS1_25CollectiveMainloopFwdSm80ILi8ELi1ELb1EN4cute5tupleIJNS5_1CILi128EEENS7_ILi112EEES8_EEELi128ENS_10bfloat16_tEfNS_4arch4Sm80ELb0ELb0ELb1ELb1ELb1ELb0ELb1ELb1EEENS1_21CollectiveEpilogueFwdINS6_IJS8_S8_S9_EEENS6_IJNS7_ILi1EEESH_SH_EEESB_SD_Li256ELb1ELb1ELb1ELb0EEENS1_36VarlenDynamicPersistentTileSchedulerILi128ELi112ELi256ELi256ELb1ELb1ELb0ELb0ELb1ELb1EEEEEEEEEvNT_6ParamsE) ;  /* 0xfffef9d002007950 */ /* 0x004fea0003c3ffff */
        .weak           $__internal_4_$__cuda_sm70_shflsync_up_p
        .type           $__internal_4_$__cuda_sm70_shflsync_up_p,@function
        .size           $__internal_4_$__cuda_sm70_shflsync_up_p,($__internal_5_$__cuda_sm70_votesync_ballot - $__internal_4_$__cuda_sm70_shflsync_up_p)
$__internal_4_$__cuda_sm70_shflsync_up_p:
[----:B------:R-:W-:Y:S02]  /*10630*/  IMAD.MOV.U32 R4, RZ, RZ, RZ ;  /* 0x000000ffff047224 */ /* 0x000fe400078e00ff */
[----:B------:R-:W-:-:S04]  /*10640*/  IMAD.MOV.U32 R11, RZ, RZ, -0x1 ;  /* 0xffffffffff0b7424 */ /* 0x000fc800078e00ff */
[----:B------:R-:W-:Y:S04]  /*10650*/  WARPSYNC R11 ;  /* 0x0000000b00007348 */ /* 0x000fe80003800000 */
[----:B------:R1:W2:Y:S02]  /*10660*/  SHFL.UP PT, R4, R0, R2, R4 ;  /* 0x0400000200047389 */ /* 0x0002a400000e0004 */
[----:B-1----:R-:W-:Y:S02]  /*10670*/  MOV R2, R3 ;  /* 0x0000000300027202 */ /* 0x002fe40000000f00 */
[----:B------:R-:W-:-:S04]  /*10680*/  MOV R3, 0x0 ;  /* 0x0000000000037802 */ /* 0x000fc80000000f00 */
[----:B--2---:R-:W-:Y:S05]  /*10690*/  RET.REL.NODEC R2 `(_ZN7cutlass13device_kernelIN5flash19enable_sm80_to_sm89INS1_16FlashAttnFwdSm80INS1_25CollectiveMainloopFwdSm80ILi8ELi1ELb1EN4cute5tupleIJNS5_1CILi128EEENS7_ILi112EEES8_EEELi128ENS_10bfloat16_tEfNS_4arch4Sm80ELb0ELb0ELb1ELb1ELb1ELb0ELb1ELb1EEENS1_21CollectiveEpilogueFwdINS6_IJS8_S8_S9_EEENS6_IJNS7_ILi1EEESH_SH_EEESB_SD_Li256ELb1ELb1ELb1ELb0EEENS1_36VarlenDynamicPersistentTileSchedulerILi128ELi112ELi256ELi256ELb1ELb1ELb0ELb0ELb1ELb1EEEEEEEEEvNT_6ParamsE) ;  /* 0xfffef96002007950 */ /* 0x004fea0003c3ffff */
        .weak           $__internal_5_$__cuda_sm70_votesync_ballot
        .type           $__internal_5_$__cuda_sm70_votesync_ballot,@function
        .size           $__internal_5_$__cuda_sm70_votesync_ballot,(.L_x_3574 - $__internal_5_$__cuda_sm70_votesync_ballot)
$__internal_5_$__cuda_sm70_votesync_ballot:
[----:B------:R-:W-:Y:S01]  /*106a0*/  ISETP.NE.U32.AND P0, PT, R0, 0x1, PT ;  /* 0x000000010000780c */ /* 0x000fe20003f05070 */
[----:B------:R-:W-:-:S04]  /*106b0*/  IMAD.MOV.U32 R3, RZ, RZ, -0x1 ;  /* 0xffffffffff037424 */ /* 0x000fc800078e00ff */
[----:B------:R-:W-:Y:S08]  /*106c0*/  WARPSYNC R3 ;  /* 0x0000000300007348 */ /* 0x000ff00003800000 */
[----:B------:R-:W-:-:S04]  /*106d0*/  VOTE.ANY R0, PT, !P0 ;  /* 0x0000000000007806 */ /* 0x000fc800040e0100 */
[----:B------:R-:W-:Y:S01]  /*106e0*/  LOP3.LUT R0, R0, R3, RZ, 0xc0, !PT ;  /* 0x0000000300007212 */ /* 0x000fe200078ec0ff */
[----:B------:R-:W-:-:S04]  /*106f0*/  IMAD.MOV.U32 R3, RZ, RZ, 0x0 ;  /* 0x00000000ff037424 */ /* 0x000fc800078e00ff */
[----:B------:R-:W-:Y:S05]  /*10700*/  RET.REL.NODEC R2 `(_ZN7cutlass13device_kernelIN5flash19enable_sm80_to_sm89INS1_16FlashAttnFwdSm80INS1_25CollectiveMainloopFwdSm80ILi8ELi1ELb1EN4cute5tupleIJNS5_1CILi128EEENS7_ILi112EEES8_EEELi128ENS_10bfloat16_tEfNS_4arch4Sm80ELb0ELb0ELb1ELb1ELb1ELb0ELb1ELb1EEENS1_21CollectiveEpilogueFwdINS6_IJS8_S8_S9_EEENS6_IJNS7_ILi1EEESH_SH_EEESB_SD_Li256ELb1ELb1ELb1ELb0EEENS1_36VarlenDynamicPersistentTileSchedulerILi128ELi112ELi256ELi256ELb1ELb1ELb0ELb0ELb1ELb1EEEEEEEEEvNT_6ParamsE) ;  /* 0xfffef8f002007950 */ /* 0x000fea0003c3ffff */
.L_x_323:
        /* <DEDUP_REMOVED lines=15> */
.L_x_3574:


//--------------------- .text._ZN7cutlass13device_kernelIN5flash19enable_sm80_to_sm89INS1_16FlashAttnFwdSm80INS1_25CollectiveMainloopFwdSm80ILi8ELi1ELb1EN4cute5tupleIJNS5_1CILi128EEENS7_ILi112EEES8_EEELi128ENS_10bfloat16_tEfNS_4arch4Sm80ELb0ELb0ELb1ELb1ELb1ELb1ELb1ELb1EEENS1_21CollectiveEpilogueFwdINS6_IJS8_S8_S9_EEENS6_IJNS7_ILi1EEESH_SH_EEESB_SD_Li256ELb1ELb1ELb1ELb0EEENS1_36VarlenDynamicPersistentTileSchedulerILi128ELi112ELi256ELi256ELb1ELb1ELb0ELb0ELb1ELb1EEEEEEEEEvNT_6ParamsE --------------------------
	.section	.text._ZN7cutlass13device_kernelIN5flash19enable_sm80_to_sm89INS1_16FlashAttnFwdSm80INS1_25CollectiveMainloopFwdSm80ILi8ELi1ELb1EN4cute5tupleIJNS5_1CILi128EEENS7_ILi112EEES8_EEELi128ENS_10bfloat16_tEfNS_4arch4Sm80ELb0ELb0ELb1ELb1ELb1ELb1ELb1ELb1EEENS1_21CollectiveEpilogueFwdINS6_IJS8_S8_S9_EEENS6_IJNS7_ILi1EEESH_SH_EEESB_SD_Li256ELb1ELb1ELb1ELb0EEENS1_36VarlenDynamicPersistentTileSchedulerILi128ELi112ELi256ELi256ELb1ELb1ELb0ELb0ELb1ELb1EEEEEEEEEvNT_6ParamsE,"ax",@progbits
	.sectioninfo	@"SHI_REGISTERS=255"
	.align	128
.text._ZN7cutlass13device_kernelIN5flash19enable_sm80_to_sm89INS1_16FlashAttnFwdSm80INS1_25CollectiveMainloopFwdSm80ILi8ELi1ELb1EN4cute5tupleIJNS5_1CILi128EEENS7_ILi112EEES8_EEELi128ENS_10bfloat16_tEfNS_4arch4Sm80ELb0ELb0ELb1ELb1ELb1ELb1ELb1ELb1EEENS1_21CollectiveEpilogueFwdINS6_IJS8_S8_S9_EEENS6_IJNS7_ILi1EEESH_SH_EEESB_SD_Li256ELb1ELb1ELb1ELb0EEENS1_36VarlenDynamicPersistentTileSchedulerILi128ELi112ELi256ELi256ELb1ELb1ELb0ELb0ELb1ELb1EEEEEEEEEvNT_6ParamsE:
        .type           _ZN7cutlass13device_kernelIN5flash19enable_sm80_to_sm89INS1_16FlashAttnFwdSm80INS1_25CollectiveMainloopFwdSm80ILi8ELi1ELb1EN4cute5tupleIJNS5_1CILi128EEENS7_ILi112EEES8_EEELi128ENS_10bfloat16_tEfNS_4arch4Sm80ELb0ELb0ELb1ELb1ELb1ELb1ELb1ELb1EEENS1_21CollectiveEpilogueFwdINS6_IJS8_S8_S9_EEENS6_IJNS7_ILi1EEESH_SH_EEESB_SD_Li256ELb1ELb1ELb1ELb0EEENS1_36VarlenDynamicPersistentTileSchedulerILi128ELi112ELi256ELi256ELb1ELb1ELb0ELb0ELb1ELb1EEEEEEEEEvNT_6ParamsE,@function
        .size           _ZN7cutlass13device_kernelIN5flash19enable_sm80_to_sm89INS1_16FlashAttnFwdSm80INS1_25CollectiveMainloopFwdSm80ILi8ELi1ELb1EN4cute5tupleIJNS5_1CILi128EEENS7_ILi112EEES8_EEELi128ENS_10bfloat16_tEfNS_4arch4Sm80ELb0ELb0ELb1ELb1ELb1ELb1ELb1ELb1EEENS1_21CollectiveEpilogueFwdINS6_IJS8_S8_S9_EEENS6_IJNS7_ILi1EEESH_SH_EEESB_SD_Li256ELb1ELb1ELb1ELb0EEENS1_36VarlenDynamicPersistentTileSchedulerILi128ELi112ELi256ELi256ELb1ELb1ELb0ELb0ELb1ELb1EEEEEEEEEvNT_6ParamsE,(.L_x_3579 - _ZN7cutlass13device_kernelIN5flash19enable_sm80_to_sm89INS1_16FlashAttnFwdSm80INS1_25CollectiveMainloopFwdSm80ILi8ELi1ELb1EN4cute5tupleIJNS5_1CILi128EEENS7_ILi112EEES8_EEELi128ENS_10bfloat16_tEfNS_4arch4Sm80ELb0ELb0ELb1ELb1ELb1ELb1ELb1ELb1EEENS1_21CollectiveEpilogueFwdINS6_IJS8_S8_S9_EEENS6_IJNS7_ILi1EEESH_SH_EEESB_SD_Li256ELb1ELb1ELb1ELb0EEENS1_36VarlenDynamicPersistentTileSchedulerILi128ELi112ELi256ELi256ELb1ELb1ELb0ELb0ELb1ELb1EEEEEEEEEvNT_6ParamsE)
        .other          _ZN7cutlass13device_kernelIN5flash19enable_sm80_to_sm89INS1_16FlashAttnFwdSm80INS1_25CollectiveMainloopFwdSm80ILi8ELi1ELb1EN4cute5tupleIJNS5_1CILi128EEENS7_ILi112EEES8_EEELi128ENS_10bfloat16_tEfNS_4arch4Sm80ELb0ELb0ELb1ELb1ELb1ELb1ELb1ELb1EEENS1_21CollectiveEpilogueFwdINS6_IJS8_S8_S9_EEENS6_IJNS7_ILi1EEESH_SH_EEESB_SD_Li256ELb1ELb1ELb1ELb0EEENS1_36VarlenDynamicPersistentTileSchedulerILi128ELi112ELi256ELi256ELb1ELb1ELb0ELb0ELb1ELb1EEEEEEEEEvNT_6ParamsE,@"STO_CUDA_ENTRY STV_DEFAULT"
_ZN7cutlass13device_kernelIN5flash19enable_sm80_to_sm89INS1_16FlashAttnFwdSm80INS1_25CollectiveMainloopFwdSm80ILi8ELi1ELb1EN4cute5tupleIJNS5_1CILi128EEENS7_ILi112EEES8_EEELi128ENS_10bfloat16_tEfNS_4arch4Sm80ELb0ELb0ELb1ELb1ELb1ELb1ELb1ELb1EEENS1_21CollectiveEpilogueFwdINS6_IJS8_S8_S9_EEENS6_IJNS7_ILi1EEESH_SH_EEESB_SD_Li256ELb1ELb1ELb1ELb0EEENS1_36VarlenDynamicPersistentTileSchedulerILi128ELi112ELi256ELi256ELb1ELb1ELb0ELb0ELb1ELb1EEEEEEEEEvNT_6ParamsE:
[----:B------:R-:W-:-:S03]  /*0000*/  MOV R1, c[0x0][0x28] ;  /* 0x00000a0000017a02 */ /* 0x000fc60000000f00 */
[----:B------:R-:W1:Y:S01]  /*0010*/  S2R R2, SR_TID.X ;  /* 0x0000000000027919 */ /* 0x000e620000002100 */
[----:B------:R-:W-:Y:S01]  /*0020*/  IADD3 R1, R1, -0x108, RZ ;  /* 0xfffffef801017810 */ /* 0x000fe20007ffe0ff */
[----:B------:R-:W-:Y:S01]  /*0030*/  ULDC.64 UR8, c[0x0][0x118] ;  /* 0x0000460000087ab9 */ /* 0x000fe20000000a00 */
[----:B-1----:R-:W-:-:S06]  /*0040*/  SHF.R.U32.HI R0, RZ, 0x5, R2 ;  /* 0x00000005ff007819 */ /* 0x002fcc0000011602 */
[----:B------:R-:W1:Y:S02]  /*0050*/  SHFL.IDX PT, R0, R0, RZ, 0x1f ;  /* 0x00001fff00007589 */ /* 0x000e6400000e0000 */
[----:B-1----:R-:W1:Y:S02]  /*0060*/  R2UR UR7, R0 ;  /* 0x00000000000773c2 */ /* 0x002e6400000e0000 */
[----:B-1----:R-:W-:-:S13]  /*0070*/  ISETP.NE.AND P0, PT, RZ, UR7, PT ;  /* 0x00000007ff007c0c */ /* 0x002fda000bf05270 */
[----:B------:R-:W-:Y:S06]  /*0080*/  @P0 BAR.SYNC.DEFER_BLOCKING 0x5, 0x100 ;  /* 0x0144000000000b1d */ /* 0x000fec0000010000 */
[----:B------:R-:W1:Y:S04]  /*0090*/  @P0 LDS.128 R4, [0xf100] ;  /* 0x00f10000ff040984 */ /* 0x000e680000000c00 */
[----:B-1----:R1:W-:Y:S04]  /*00a0*/  @P0 STL.64 [R1+0x20], R4 ;  /* 0x0000200401000387 */ /* 0x0023e80000100a00 */
[----:B------:R1:W-:Y:S04]  /*00b0*/  @P0 STL.64 [R1+0x28], R6 ;  /* 0x0000280601000387 */ /* 0x0003e80000100a00 */
[----:B------:R-:W-:Y:S06]  /*00c0*/  @P0 BAR.ARV 0x4, 0x100 ;  /* 0x0104000000000b1d */ /* 0x000fec0000002000 */
[----:B------:R-:W-:Y:S05]  /*00d0*/  @P0 BRA `(.L_x_324) ;  /* 0x00000b1000000947 */ /* 0x000fea0003800000 */
[----:B------:R-:W-:Y:S01]  /*00e0*/  LOP3.LUT R14, R2, 0x1f, RZ, 0xc0, !PT ;  /* 0x0000001f020e7812 */ /* 0x000fe200078ec0ff */
[----:B------:R-:W-:Y:S01]  /*00f0*/  CS2R R8, SRZ ;  /* 0x0000000000087805 */ /* 0x000fe2000001ff00 */
[----:B-1----:R-:W-:-:S02]  /*0100*/  IMAD.MOV.U32 R7, RZ, RZ, RZ ;  /* 0x000000ffff077224 */ /* 0x002fc400078e00ff */
        /* <DEDUP_REMOVED lines=9> */
[----:B------:R-:W1:Y:S01]  /*01a0*/  S2UR UR4, SR_CTAID.X ;  /* 0x00000000000479c3 */ /* 0x000e620000002500 */
        /* <DEDUP_REMOVED lines=23> */
[----:B-1----:R-:W-:-:S13]  /*0320*/  ISETP.GT.AND P0, PT, R6, UR4, PT ;  /* 0x0000000406007c0c */ /* 0x002fda000bf04270 */
[----:B------:R-:W-:Y:S05]  /*0330*/  @P0 BRA `(.L_x_325) ;  /* 0x0000027000000947 */ /* 0x000fea0003800000 */
[----:B------:R-:W-:Y:S02]  /*0340*/  MOV R6, R0 ;  /* 0x0000000000067202 */ /* 0x000fe40000000f00 */
[----:B------:R-:W-:-:S04]  /*0350*/  MOV R9, RZ ;  /* 0x000000ff00097202 */ /* 0x000fc80000000f00 */
.L_x_329:
        /* <DEDUP_REMOVED lines=16> */
[----:B------:R1:W2:Y:S02]  /*0460*/  SHFL.UP PT, R0, R2, 0x1, RZ ;  /* 0x0420000002007989 */ /* 0x0002a400000e00ff */
.L_x_518:
        /* <DEDUP_REMOVED lines=16> */
.L_x_519:
[----:B--2---:R-:W-:-:S05]  /*0570*/  IMAD R0, R0, c[0x0][0x538], RZ ;  /* 0x00014e0000007a24 */ /* 0x004fca00078e02ff */
[----:B------:R-:W-:-:S04]  /*0580*/  IADD3 R6, R0, R6, RZ ;  /* 0x0000000600067210 */ /* 0x000fc80007ffe0ff */
[----:B------:R-:W-:-:S13]  /*0590*/  ISETP.GT.AND P0, PT, R6, UR4, PT ;  /* 0x0000000406007c0c */ /* 0x000fda000bf04270 */
[----:B-1----:R-:W-:Y:S05]  /*05a0*/  @!P0 BRA `(.L_x_329) ;  /* 0xfffffdb000008947 */ /* 0x002fea000383ffff */
.L_x_325:
[----:B------:R-:W-:-:S05]  /*05b0*/  IADD3 R12, -R0, R6, RZ ;  /* 0x00000006000c7210 */ /* 0x000fca0007ffe1ff */
[----:B------:R-:W-:-:S05]  /*05c0*/  IMAD R0, R4, c[0x0][0x538], R12 ;  /* 0x00014e0004007a24 */ /* 0x000fca00078e020c */
[----:B------:R-:W-:Y:S01]  /*05d0*/  ISETP.GT.AND P0, PT, R0, UR4, PT ;  /* 0x0000000400007c0c */ /* 0x000fe2000bf04270 */
[----:B------:R-:W-:-:S12]  /*05e0*/  BRA.DIV ~URZ, `(.L_x_330) ;  /* 0x000194a27f007947 */ /* 0x000fd8000b800000 */
[----:B------:R-:W-:-:S04]  /*05f0*/  VOTE.ANY R5, PT, !P0 ;  /* 0x0000000000057806 */ /* 0x000fc800040e0100 */
.L_x_520:
[----:B------:R1:W2:Y:S01]  /*0600*/  POPC R13, R5 ;  /* 0x00000005000d7309 */ /* 0x0002a20000000000 */
[----:B------:R-:W-:Y:S05]  /*0610*/  BRA.DIV ~URZ, `(.L_x_331) ;  /* 0x000194b27f007947 */ /* 0x000fea000b800000 */
[----:B--2---:R2:W3:Y:S01]  /*0620*/  SHFL.IDX PT, R11, R8, R13, 0x1f ;  /* 0x00001f0d080b7589 */ /* 0x0044e200000e0000 */
[----:B------:R-:W-:-:S03]  /*0630*/  MOV R6, RZ ;  /* 0x000000ff00067202 */ /* 0x000fc60000000f00 */
[----:B------:R2:W4:Y:S04]  /*0640*/  SHFL.IDX PT, R10, R7, R13, 0x1f ;  /* 0x00001f0d070a7589 */ /* 0x00052800000e0000 */
.L_x_521:
[----:B------:R-:W-:Y:S01]  /*0650*/  ISETP.NE.AND P0, PT, R5, RZ, PT ;  /* 0x000000ff0500720c */ /* 0x000fe20003f05270 */
[----:B------:R-:W-:-:S12]  /*0660*/  BSSY B0, `(.L_x_332) ;  /* 0x0000005000007945 */ /* 0x000fd80003800000 */
[----:B------:R-:W-:Y:S05]  /*0670*/  @!P0 BRA `(.L_x_333) ;  /* 0x0000003000008947 */ /* 0x000fea0003800000 */
[----:B------:R-:W-:Y:S01]  /*0680*/  IADD3 R44, R13, -0x1, RZ ;  /* 0xffffffff0d2c7810 */ /* 0x000fe20007ffe0ff */
[----:B------:R-:W-:Y:S05]  /*0690*/  BRA.DIV ~URZ, `(.L_x_334) ;  /* 0x000195127f007947 */ /* 0x000fea000b800000 */
[----:B------:R1:W2:Y:S02]  /*06a0*/  SHFL.IDX PT, R6, R4, R44, 0x1f ;  /* 0x00001f2c04067589 */ /* 0x0002a400000e0000 */
.L_x_333:
[----:B------:R-:W-:Y:S05]  /*06b0*/  BSYNC B0 ;  /* 0x0000000000007941 */ /* 0x000fea0003800000 */
.L_x_332:
[----:B---3--:R-:W-:Y:S01]  /*06c0*/  IABS R0, R11 ;  /* 0x0000000b00007213 */ /* 0x008fe20000000000 */
[----:B-12---:R-:W-:-:S04]  /*06d0*/  IMAD R4, R6, c[0x0][0x538], R12 ;  /* 0x00014e0006047a24 */ /* 0x006fc800078e020c */
[----:B------:R-:W-:Y:S01]  /*06e0*/  IMAD.MOV.U32 R5, RZ, RZ, R0 ;  /* 0x000000ffff057224 */ /* 0x000fe200078e0000 */
[----:B----4-:R-:W-:Y:S01]  /*06f0*/  IABS R0, R10 ;  /* 0x0000000a00007213 */ /* 0x010fe20000000000 */
[----:B------:R1:W-:Y:S01]  /*0700*/  STL [R1+0x20], R4 ;  /* 0x0000200401007387 */ /* 0x0003e20000100800 */
[----:B------:R-:W-:Y:S01]  /*0710*/  IADD3 R12, -R4, UR4, RZ ;  /* 0x00000004040c7c10 */ /* 0x000fe2000fffe1ff */
[----:B------:R-:W2:Y:S02]  /*0720*/  I2F.RP R2, R5 ;  /* 0x0000000500027306 */ /* 0x000ea40000209400 */
[----:B------:R-:W-:Y:S01]  /*0730*/  IMAD.MOV.U32 R7, RZ, RZ, R0 ;  /* 0x000000ffff077224 */ /* 0x000fe200078e0000 */
[----:B------:R-:W-:Y:S02]  /*0740*/  IABS R6, R12 ;  /* 0x0000000c00067213 */ /* 0x000fe40000000000 */
[----:B------:R-:W-:-:S03]  /*0750*/  IABS R0, R11 ;  /* 0x0000000b00007213 */ /* 0x000fc60000000000 */
[----:B------:R-:W-:Y:S01]  /*0760*/  I2F.RP R8, R7 ;  /* 0x0000000700087306 */ /* 0x000fe20000209400 */
[----:B------:R-:W-:-:S07]  /*0770*/  IADD3 R0, RZ, -R0, RZ ;  /* 0x80000000ff007210 */ /* 0x000fce0007ffe0ff */
[----:B--2---:R-:W2:Y:S02]  /*0780*/  MUFU.RCP R2, R2 ;  /* 0x0000000200027308 */ /* 0x004ea40000001000 */
[----:B--2---:R-:W-:-:S06]  /*0790*/  IADD3 R2, R2, 0xffffffe, RZ ;  /* 0x0ffffffe02027810 */ /* 0x004fcc0007ffe0ff */
[----:B------:R-:W2:Y:S02]  /*07a0*/  F2I.FTZ.U32.TRUNC.NTZ R3, R2 ;  /* 0x0000000200037305 */ /* 0x000ea4000021f000 */
[----:B--2---:R-:W-:-:S04]  /*07b0*/  IMAD.MOV R2, RZ, RZ, -R3 ;  /* 0x000000ffff027224 */ /* 0x004fc800078e0a03 */
[----:B-1----:R-:W-:Y:S02]  /*07c0*/  IMAD R4, R2, R5, RZ ;  /* 0x0000000502047224 */ /* 0x002fe400078e02ff */
        /* <DEDUP_REMOVED lines=45> */
[----:B------:R-:W-:Y:S02]  /*0aa0*/  IMAD R2, R10, R2, R4 ;  /* 0x000000020a027224 */ /* 0x000fe400078e0204 */
[----:B------:R-:W-:Y:S02]  /*0ab0*/  IMAD.IADD R4, R13, 0x1, R9 ;  /* 0x000000010d047824 */ /* 0x000fe400078e0209 */
[----:B------:R-:W-:-:S03]  /*0ac0*/  IMAD R0, R2, 0x10000, R0 ;  /* 0x0001000002007824 */ /* 0x000fc600078e0200 */
[----:B------:R1:W-:Y:S04]  /*0ad0*/  STL [R1+0x2c], R4 ;  /* 0x00002c0401007387 */ /* 0x0003e80000100800 */
[----:B------:R1:W-:Y:S04]  /*0ae0*/  STL [R1+0x28], R0 ;  /* 0x0000280001007387 */ /* 0x0003e80000100800 */
[----:B------:R1:W-:Y:S01]  /*0af0*/  STL [R1+0x24], R3 ;  /* 0x0000240301007387 */ /* 0x0003e20000100800 */
[----:B------:R-:W-:Y:S05]  /*0b00*/  BRA `(.L_x_335) ;  /* 0x0000006000007947 */ /* 0x000fea0003800000 */
.L_x_326:
[----:B------:R-:W-:Y:S01]  /*0b10*/  MOV R0, UR4 ;  /* 0x0000000400007c02 */ /* 0x000fe20008000f00 */
[----:B------:R-:W-:Y:S04]  /*0b20*/  STL [R1+0x24], RZ ;  /* 0x000024ff01007387 */ /* 0x000fe80000100800 */
[----:B------:R-:W-:Y:S04]  /*0b30*/  STL [R1+0x28], RZ ;  /* 0x000028ff01007387 */ /* 0x000fe80000100800 */
[----:B------:R1:W-:Y:S02]  /*0b40*/  STL [R1+0x20], R0 ;  /* 0x0000200001007387 */ /* 0x0003e40000100800 */
[----:B-1----:R-:W-:-:S05]  /*0b50*/  MOV R0, c[0x0][0x53c] ;  /* 0x00014f0000007a02 */ /* 0x002fca0000000f00 */
[----:B------:R1:W-:Y:S02]  /*0b60*/  STL [R1+0x2c], R0 ;  /* 0x00002c0001007387 */ /* 0x0003e40000100800 */
.L_x_335:
[----:B-1----:R-:W2:Y:S04]  /*0b70*/  LDL R4, [R1+0x20] ;  /* 0x0000200001047983 */ /* 0x002ea80000100800 */
[----:B------:R-:W2:Y:S04]  /*0b80*/  LDL R5, [R1+0x24] ;  /* 0x0000240001057983 */ /* 0x000ea80000100800 */
[----:B------:R-:W2:Y:S04]  /*0b90*/  LDL R6, [R1+0x28] ;  /* 0x0000280001067983 */ /* 0x000ea80000100800 */
[----:B------:R-:W2:Y:S01]  /*0ba0*/  LDL R7, [R1+0x2c] ;  /* 0x00002c0001077983 */ /* 0x000ea20000100800 */
[----:B------:R-:W-:Y:S01]  /*0bb0*/  ISETP.NE.AND P0, PT, R14, RZ, PT ;  /* 0x000000ff0e00720c */ /* 0x000fe20003f05270 */
[----:B------:R-:W-:-:S12]  /*0bc0*/  WARPSYNC 0xffffffff ;  /* 0xffffffff00007948 */ /* 0x000fd80003800000 */
[----:B--2---:R1:W-:Y:S04]  /*0bd0*/  @!P0 STS.128 [0xf100], R4 ;  /* 0x00f10004ff008388 */ /* 0x0043e80000000c00 */
[----:B------:R-:W-:Y:S06]  /*0be0*/  BAR.ARV 0x5, 0x100 ;  /* 0x0144000000007b1d */ /* 0x000fec0000002000 */
.L_x_324:
[----:B------:R-:W2:Y:S02]  /*0bf0*/  LDL R0, [R1+0x2c] ;  /* 0x00002c0001007983 */ /* 0x000ea40000100800 */
[----:B--2---:R-:W-:-:S13]  /*0c00*/  ISETP.GE.AND P0, PT, R0, c[0x0][0x53c], PT ;  /* 0x00014f0000007a0c */ /* 0x004fda0003f06270 */
[----:B------:R-:W-:Y:S05]  /*0c10*/  @P0 EXIT ;  /* 0x000000000000094d */ /* 0x000fea0003800000 */
[----:B------:R-:W2:Y:S01]  /*0c20*/  S2R R15, SR_TID.X ;  /* 0x00000000000f7919 */ /* 0x000ea20000002100 */
[----:B------:R-:W-:Y:S01]  /*0c30*/  IMAD.MOV.U32 R19, RZ, RZ, 0x20 ;  /* 0x00000020ff137424 */ /* 0x000fe200078e00ff */
[----:B------:R-:W-:Y:S01]  /*0c40*/  ULDC UR4, c[0x0][0x2ac] ;  /* 0x0000ab0000047ab9 */ /* 0x000fe20000000800 */
[----:B------:R-:W-:Y:S01]  /*0c50*/  IMAD.MOV.U32 R18, RZ, RZ, 0x40 ;  /* 0x00000040ff127424 */ /* 0x000fe200078e00ff */
[----:B------:R-:W-:Y:S02]  /*0c60*/  ULDC UR6, c[0x0][0x1d0] ;  /* 0x0000740000067ab9 */ /* 0x000fe40000000800 */
[----:B------:R-:W-:Y:S01]  /*0c70*/  UIMAD UR6, UR4, UR6, URZ ;  /* 0x00000006040672a4 */ /* 0x000fe2000f8e023f */
[----:B--2---:R-:W-:-:S04]  /*0c80*/  SHF.R.S32.HI R14, RZ, 0x1f, R15 ;  /* 0x0000001fff0e7819 */ /* 0x004fc8000001140f */
[CC--:B------:R-:W-:Y:S02]  /*0c90*/  LEA.HI R2, R14.reuse, R15.reuse, RZ, 0x4 ;  /* 0x0000000f0e027211 */ /* 0x0c0fe400078f20ff */
[----:B-1----:R-:W-:Y:S02]  /*0ca0*/  LEA.HI R7, R14, R15, RZ, 0x2 ;  /* 0x0000000f0e077211 */ /* 0x002fe400078f10ff */
[C---:B------:R-:W-:Y:S02]  /*0cb0*/  LOP3.LUT R0, R2.reuse, 0xfffffff0, RZ, 0xc0, !PT ;  /* 0xfffffff002007812 */ /* 0x040fe400078ec0ff */
[----:B------:R-:W-:Y:S02]  /*0cc0*/  SHF.R.S32.HI R4, RZ, 0x4, R2 ;  /* 0x00000004ff047819 */ /* 0x000fe40000011402 */
[----:B------:R-:W-:Y:S01]  /*0cd0*/  SHF.R.S32.HI R8, RZ, 0x2, R7 ;  /* 0x00000002ff087819 */ /* 0x000fe20000011407 */
[----:B------:R-:W-:Y:S01]  /*0ce0*/  IMAD.IADD R0, R15, 0x1, -R0 ;  /* 0x000000010f007824 */ /* 0x000fe200078e0a00 */
[----:B------:R-:W-:-:S02]  /*0cf0*/  LEA.HI R2, R2, R4, RZ, 0x1 ;  /* 0x0000000402027211 */ /* 0x000fc400078f08ff */
[----:B------:R-:W-:Y:S02]  /*0d00*/  SHF.R.S32.HI R5, RZ, 0x1f, R7 ;  /* 0x0000001fff057819 */ /* 0x000fe40000011407 */
[----:B------:R-:W-:Y:S02]  /*0d10*/  SHF.R.S32.HI R6, RZ, 0x1f, R0 ;  /* 0x0000001fff067819 */ /* 0x000fe40000011400 */
[----:B------:R-:W-:Y:S02]  /*0d20*/  LOP3.LUT R3, R2, 0xfffffffe, RZ, 0xc0, !PT ;  /* 0xfffffffe02037812 */ /* 0x000fe400078ec0ff */
[----:B------:R-:W-:Y:S02]  /*0d30*/  LEA.HI R2, R5, R8, RZ, 0x3 ;  /* 0x0000000805027211 */ /* 0x000fe400078f18ff */
[----:B------:R-:W-:Y:S01]  /*0d40*/  LEA.HI R12, R6, R0, RZ, 0x3 ;  /* 0x00000000060c7211 */ /* 0x000fe200078f18ff */
[----:B------:R-:W-:Y:S01]  /*0d50*/  IMAD.IADD R11, R4, 0x1, -R3 ;  /* 0x00000001040b7824 */ /* 0x000fe200078e0a03 */
[----:B------:R-:W-:-:S02]  /*0d60*/  LEA.HI R81, R14, R15, RZ, 0x3 ;  /* 0x0000000f0e517211 */ /* 0x000fc400078f18ff */
[----:B------:R-:W-:Y:S02]  /*0d70*/  LOP3.LUT R2, R2, 0xfffffff8, RZ, 0xc0, !PT ;  /* 0xfffffff802027812 */ /* 0x000fe400078ec0ff */
[----:B------:R-:W-:Y:S02]  /*0d80*/  LOP3.LUT R3, R12, 0xfffffff8, RZ, 0xc0, !PT ;  /* 0xfffffff80c037812 */ /* 0x000fe400078ec0ff */
[----:B------:R-:W-:Y:S01]  /*0d90*/  LOP3.LUT R4, R81, 0xfffffff8, RZ, 0xc0, !PT ;  /* 0xfffffff851047812 */ /* 0x000fe200078ec0ff */
[----:B------:R-:W-:Y:S01]  /*0da0*/  IMAD.IADD R6, R8, 0x1, -R2 ;  /* 0x0000000108067824 */ /* 0x000fe200078e0a02 */
[----:B------:R-:W-:Y:S01]  /*0db0*/  LEA.HI R5, R14, R15, RZ, 0x5 ;  /* 0x0000000f0e057211 */ /* 0x000fe200078f28ff */
[----:B------:R-:W-:Y:S01]  /*0dc0*/  IMAD.IADD R9, R0, 0x1, -R3 ;  /* 0x0000000100097824 */ /* 0x000fe200078e0a03 */
[----:B------:R-:W-:Y:S01]  /*0dd0*/  LOP3.LUT R3, R7, 0xfffffffc, RZ, 0xc0, !PT ;  /* 0xfffffffc07037812 */ /* 0x000fe200078ec0ff */
[----:B------:R-:W-:Y:S01]  /*0de0*/  IMAD.IADD R82, R15, 0x1, -R4 ;  /* 0x000000010f527824 */ /* 0x000fe200078e0a04 */
[----:B------:R-:W-:-:S02]  /*0df0*/  SHF.R.S32.HI R0, RZ, 0x5, R5 ;  /* 0x00000005ff007819 */ /* 0x000fc40000011405 */
[----:B------:R-:W-:Y:S01]  /*0e00*/  SHF.R.S32.HI R2, RZ, 0x1f, R5 ;  /* 0x0000001fff027819 */ /* 0x000fe20000011405 */
[----:B------:R-:W-:Y:S01]  /*0e10*/  IMAD.SHL.U32 R7, R82, 0x40, RZ ;  /* 0x0000004052077824 */ /* 0x000fe200078e00ff */
[----:B------:R-:W-:Y:S01]  /*0e20*/  LOP3.LUT R4, R5, 0xffffffe0, RZ, 0xc0, !PT ;  /* 0xffffffe005047812 */ /* 0x000fe200078ec0ff */
[----:B------:R-:W-:Y:S01]  /*0e30*/  IMAD.SHL.U32 R16, R0, 0x400, RZ ;  /* 0x0000040000107824 */ /* 0x000fe200078e00ff */
[----:B------:R-:W-:Y:S01]  /*0e40*/  LEA.HI R5, R2, R0, RZ, 0x3 ;  /* 0x0000000002057211 */ /* 0x000fe200078f18ff */
[----:B------:R-:W-:Y:S01]  /*0e50*/  IMAD.IADD R2, R15, 0x1, -R3 ;  /* 0x000000010f027824 */ /* 0x000fe200078e0a03 */
[----:B------:R-:W-:Y:S01]  /*0e60*/  LOP3.LUT R3, R7, 0x1c0, RZ, 0xc0, !PT ;  /* 0x000001c007037812 */ /* 0x000fe200078ec0ff */
[----:B------:R-:W-:Y:S01]  /*0e70*/  IMAD.IADD R27, R15, 0x1, -R4 ;  /* 0x000000010f1b7824 */ /* 0x000fe200078e0a04 */
[----:B------:R-:W-:Y:S01]  /*0e80*/  LOP3.LUT R5, R5, 0xffffff8, RZ, 0xc0, !PT ;  /* 0x0ffffff805057812 */ /* 0x000fe200078ec0ff */
[----:B------:R-:W-:Y:S01]  /*0e90*/  IMAD.SHL.U32 R76, R82, 0x8, RZ ;  /* 0x00000008524c7824 */ /* 0x000fe200078e00ff */
[----:B------:R-:W-:Y:S01]  /*0ea0*/  LEA.HI R4, R2, R2, RZ, 0x1 ;  /* 0x0000000202047211 */ /* 0x000fe200078f08ff */
[----:B------:R-:W-:Y:S01]  /*0eb0*/  IMAD.SHL.U32 R78, R82, 0x4, RZ ;  /* 0x00000004524e7824 */ /* 0x000fe200078e00ff */
[----:B------:R-:W-:Y:S01]  /*0ec0*/  LOP3.LUT R8, R3, 0x8, R81, 0xf8, !PT ;  /* 0x0000000803087812 */ /* 0x000fe200078ef851 */
[----:B------:R-:W-:Y:S01]  /*0ed0*/  IMAD.IADD R10, R0, 0x1, -R5 ;  /* 0x00000001000a7824 */ /* 0x000fe200078e0a05 */
[----:B------:R-:W-:Y:S01]  /*0ee0*/  SHF.R.U32.HI R7, RZ, 0x3, R3 ;  /* 0x00000003ff077819 */ /* 0x000fe20000011603 */
[----:B------:R-:W-:Y:S01]  /*0ef0*/  IMAD.SHL.U32 R0, R6, 0x40, RZ ;  /* 0x0000004006007824 */ /* 0x000fe200078e00ff */
[----:B------:R-:W-:Y:S01]  /*0f00*/  LOP3.LUT R3, R4, 0x1ffffffe, RZ, 0xc0, !PT ;  /* 0x1ffffffe04037812 */ /* 0x000fe200078ec0ff */
[----:B------:R-:W-:Y:S01]  /*0f10*/  IMAD.SHL.U32 R5, R11, 0x8, RZ ;  /* 0x000000080b057824 */ /* 0x000fe200078e00ff */
[----:B------:R-:W-:Y:S01]  /*0f20*/  LOP3.LUT R8, R8, R7, RZ, 0x3c, !PT ;  /* 0x0000000708087212 */ /* 0x000fe200078e3cff */
[----:B------:R-:W-:Y:S01]  /*0f30*/  IMAD R7, R2, 0x2, R16 ;  /* 0x0000000202077824 */ /* 0x000fe200078e0210 */
[----:B------:R-:W-:Y:S01]  /*0f40*/  LOP3.LUT R0, R0, 0x1c0, RZ, 0xc0, !PT ;  /* 0x000001c000007812 */ /* 0x000fe200078ec0ff */
[----:B------:R-:W-:Y:S01]  /*0f50*/  IMAD.IADD R17, R2, 0x1, -R3 ;  /* 0x0000000102117824 */ /* 0x000fe200078e0a03 */
[----:B------:R-:W-:Y:S01]  /*0f60*/  SHF.R.S32.HI R4, RZ, 0x1f, R27 ;  /* 0x0000001fff047819 */ /* 0x000fe2000001141b */
[----:B------:R-:W-:Y:S01]  /*0f70*/  IMAD.SHL.U32 R3, R9, 0x40, RZ ;  /* 0x0000004009037824 */ /* 0x000fe200078e00ff */
[----:B------:R-:W-:-:S02]  /*0f80*/  LEA.HI R2, R0, R0, RZ, 0x1d ;  /* 0x0000000000027211 */ /* 0x000fc400078fe8ff */
[C---:B------:R-:W-:Y:S02]  /*0f90*/  R2P PR, R6.reuse, 0x6 ;  /* 0x0000000606007804 */ /* 0x040fe40000000000 */
[----:B------:R-:W-:Y:S01]  /*0fa0*/  LOP3.LUT R0, R3, 0x1c0, RZ, 0xc0, !PT ;  /* 0x000001c003007812 */ /* 0x000fe200078ec0ff */
[----:B------:R-:W-:Y:S01]  /*0fb0*/  IMAD.IADD R2, R7, 0x1, R2 ;  /* 0x0000000107027824 */ /* 0x000fe200078e0202 */
[----:B------:R-:W-:Y:S02]  /*0fc0*/  LOP3.LUT R6, R6, 0x1, RZ, 0xc0, !PT ;  /* 0x0000000106067812 */ /* 0x000fe400078ec0ff */
[----:B------:R-:W-:Y:S01]  /*0fd0*/  LOP3.LUT R3, R0, 0x8, R5, 0xf8, !PT ;  /* 0x0000000800037812 */ /* 0x000fe200078ef805 */
[----:B------:R-:W-:Y:S01]  /*0fe0*/  IMAD.SHL.U32 R21, R2, 0x2, RZ ;  /* 0x0000000202157824 */ /* 0x000fe200078e00ff */
[----:B------:R-:W-:Y:S01]  /*0ff0*/  SHF.R.U32.HI R0, RZ, 0x3, R0 ;  /* 0x00000003ff007819 */ /* 0x000fe20000011600 */
[----:B------:R-:W-:Y:S01]  /*1000*/  IMAD.SHL.U32 R2, R12, 0x40, RZ ;  /* 0x000000400c027824 */ /* 0x000fe200078e00ff */
[----:B------:R-:W-:-:S02]  /*1010*/  LEA.HI R13, R4, R27, RZ, 0x2 ;  /* 0x0000001b040d7211 */ /* 0x000fc400078f10ff */
[----:B------:R-:W-:Y:S02]  /*1020*/  LOP3.LUT R0, R3, R0, RZ, 0x3c, !PT ;  /* 0x0000000003007212 */ /* 0x000fe400078e3cff */
[----:B------:R-:W-:Y:S02]  /*1030*/  SHF.R.S32.HI R81, RZ, 0x3, R81 ;  /* 0x00000003ff517819 */ /* 0x000fe40000011451 */
[----:B------:R-:W-:Y:S02]  /*1040*/  LOP3.LUT R5, R0, 0xfffffe00, R2, 0xf8, !PT ;  /* 0xfffffe0000057812 */ /* 0x000fe400078ef802 */
[----:B------:R-:W-:Y:S02]  /*1050*/  LEA.HI R0, R14, R15, RZ, 0x6 ;  /* 0x0000000f0e007211 */ /* 0x000fe400078f30ff */
[----:B------:R-:W-:Y:S01]  /*1060*/  ISETP.NE.U32.AND P0, PT, R6, 0x1, PT ;  /* 0x000000010600780c */ /* 0x000fe20003f05070 */
[----:B------:R-:W-:Y:S01]  /*1070*/  IMAD R6, R11, 0x200, R8 ;  /* 0x000002000b067824 */ /* 0x000fe200078e0208 */
[----:B------:R-:W-:Y:S01]  /*1080*/  SHF.R.S32.HI R4, RZ, 0x2, R13 ;  /* 0x00000002ff047819 */ /* 0x000fe2000001140d */
[----:B------:R-:W-:Y:S01]  /*1090*/  IMAD.SHL.U32 R0, R0, 0x8, RZ ;  /* 0x0000000800007824 */ /* 0x000fe200078e00ff */
[----:B------:R-:W-:-:S02]  /*10a0*/  IADD3 R15, R81, 0x20, RZ ;  /* 0x00000020510f7810 */ /* 0x000fc40007ffe0ff */
[C---:B------:R-:W-:Y:S01]  /*10b0*/  IADD3 R22, R81.reuse, 0x40, RZ ;  /* 0x0000004051167810 */ /* 0x040fe20007ffe0ff */
[----:B------:R-:W-:Y:S01]  /*10c0*/  IMAD R25, R10, 0x10, R4 ;  /* 0x000000100a197824 */ /* 0x000fe200078e0204 */
[----:B------:R-:W-:Y:S01]  /*10d0*/  LOP3.LUT R7, R0, 0xfffffe00, RZ, 0xc0, !PT ;  /* 0xfffffe0000077812 */ /* 0x000fe200078ec0ff */
[C---:B------:R-:W-:Y:S01]  /*10e0*/  IMAD.SHL.U32 R0, R81.reuse, 0x40, RZ ;  /* 0x0000004051007824 */ /* 0x040fe200078e00ff */
[----:B------:R-:W-:Y:S01]  /*10f0*/  IADD3 R12, R81, 0x60, RZ ;  /* 0x00000060510c7810 */ /* 0x000fe20007ffe0ff */
[----:B------:R-:W-:Y:S01]  /*1100*/  IMAD.SHL.U32 R4, R15, 0x40, RZ ;  /* 0x000000400f047824 */ /* 0x000fe200078e00ff */
[C---:B------:R-:W-:Y:S01]  /*1110*/  LOP3.LUT P4, RZ, R9.reuse, 0x2, RZ, 0xc0, !PT ;  /* 0x0000000209ff7812 */ /* 0x040fe2000788c0ff */
[----:B------:R1:W-:Y:S01]  /*1120*/  STL [R1+0xfc], R25 ;  /* 0x0000fc1901007387 */ /* 0x0003e20000100800 */
[----:B------:R-:W-:Y:S02]  /*1130*/  LOP3.LUT P3, RZ, R9, 0x4, RZ, 0xc0, !PT ;  /* 0x0000000409ff7812 */ /* 0x000fe4000786c0ff */
[----:B------:R-:W-:Y:S01]  /*1140*/  SHF.R.S32.HI R9, RZ, 0x1f, R15 ;  /* 0x0000001fff097819 */ /* 0x000fe2000001140f */
[----:B------:R-:W-:Y:S01]  /*1150*/  STL [R1+0x88], R21 ;  /* 0x0000881501007387 */ /* 0x000fe20000100800 */
[----:B------:R-:W-:-:S02]  /*1160*/  IADD3 R3, R21, 0x80, RZ ;  /* 0x0000008015037810 */ /* 0x000fc40007ffe0ff */
[--C-:B------:R-:W-:Y:S01]  /*1170*/  SHF.R.S32.HI R2, RZ, 0x1f, R81.reuse ;  /* 0x0000001fff027819 */ /* 0x100fe20000011451 */
[----:B------:R-:W-:Y:S01]  /*1180*/  IMAD.SHL.U32 R2, R12, 0x40, RZ ;  /* 0x000000400c027824 */ /* 0x000fe200078e00ff */
[----:B------:R-:W-:Y:S02]  /*1190*/  SHF.R.S32.HI R8, RZ, 0x1f, R22 ;  /* 0x0000001fff087819 */ /* 0x000fe40000011416 */
[----:B------:R-:W-:Y:S02]  /*11a0*/  SHF.R.S32.HI R10, RZ, 0x1f, R12 ;  /* 0x0000001fff0a7819 */ /* 0x000fe4000001140c */
[----:B------:R-:W-:Y:S01]  /*11b0*/  LOP3.LUT R11, R0, 0x1c0, RZ, 0xc0, !PT ;  /* 0x000001c0000b7812 */ /* 0x000fe200078ec0ff */
[----:B------:R-:W-:Y:S01]  /*11c0*/  IMAD R0, R82, 0x20, R81 ;  /* 0x0000002052007824 */ /* 0x000fe200078e0251 */
[----:B------:R-:W-:Y:S02]  /*11d0*/  IADD3 R20, R21, 0x70, RZ ;  /* 0x0000007015147810 */ /* 0x000fe40007ffe0ff */
[----:B------:R-:W-:-:S02]  /*11e0*/  LEA.HI R9, R9, R15, RZ, 0x3 ;  /* 0x0000000f09097211 */ /* 0x000fc400078f18ff */
[----:B------:R-:W-:Y:S01]  /*11f0*/  @P0 IADD3 R20, R3, 0x10, RZ ;  /* 0x0000001003140810 */ /* 0x000fe20007ffe0ff */
[----:B------:R-:W-:Y:S01]  /*1200*/  IMAD.SHL.U32 R3, R22, 0x40, RZ ;  /* 0x0000004016037824 */ /* 0x000fe200078e00ff */
[----:B------:R-:W-:Y:S02]  /*1210*/  LOP3.LUT R15, R4, 0x1c0, RZ, 0xc0, !PT ;  /* 0x000001c0040f7812 */ /* 0x000fe400078ec0ff */
[----:B------:R-:W-:Y:S01]  /*1220*/  LEA.HI R8, R8, R22, RZ, 0x3 ;  /* 0x0000001608087211 */ /* 0x000fe200078f18ff */
[----:B------:R-:W-:Y:S01]  /*1230*/  STL [R1+0x8c], R20 ;  /* 0x00008c1401007387 */ /* 0x000fe20000100800 */
[----:B------:R-:W-:Y:S02]  /*1240*/  LEA.HI R4, R10, R12, RZ, 0x3 ;  /* 0x0000000c0a047211 */ /* 0x000fe400078f18ff */
[----:B------:R-:W-:Y:S02]  /*1250*/  LOP3.LUT R10, R11, 0x38, R76, 0xf8, !PT ;  /* 0x000000380b0a7812 */ /* 0x000fe400078ef84c */
[----:B------:R-:W-:Y:S01]  /*1260*/  SHF.R.U32.HI R22, RZ, 0x3, R11 ;  /* 0x00000003ff167819 */ /* 0x000fe2000001160b */
[----:B------:R-:W-:Y:S01]  /*1270*/  IMAD.SHL.U32 R4, R4, 0x40, RZ ;  /* 0x0000004004047824 */ /* 0x000fe200078e00ff */
[----:B------:R-:W-:Y:S01]  /*1280*/  LOP3.LUT R12, R2, 0x1c0, RZ, 0xc0, !PT ;  /* 0x000001c0020c7812 */ /* 0x000fe200078ec0ff */
[----:B------:R-:W-:Y:S01]  /*1290*/  IMAD.SHL.U32 R2, R9, 0x40, RZ ;  /* 0x0000004009027824 */ /* 0x000fe200078e00ff */
[----:B------:R-:W-:-:S02]  /*12a0*/  IADD3 R80, R78, 0x20, RZ ;  /* 0x000000204e507810 */ /* 0x000fc40007ffe0ff */
[----:B------:R-:W-:Y:S02]  /*12b0*/  LOP3.LUT R26, R10, R22, RZ, 0x3c, !PT ;  /* 0x000000160a1a7212 */ /* 0x000fe400078e3cff */
[--C-:B------:R-:W-:Y:S02]  /*12c0*/  LOP3.LUT R9, R15, 0x38, R76.reuse, 0xf8, !PT ;  /* 0x000000380f097812 */ /* 0x100fe400078ef84c */
[----:B------:R-:W-:Y:S01]  /*12d0*/  SHF.R.U32.HI R24, RZ, 0x3, R15 ;  /* 0x00000003ff187819 */ /* 0x000fe2000001160f */
[----:B------:R-:W-:Y:S01]  /*12e0*/  STL [R1+0xf8], R26 ;  /* 0x0000f81a01007387 */ /* 0x000fe20000100800 */
[----:B------:R-:W-:Y:S02]  /*12f0*/  LOP3.LUT R15, R12, 0x38, R76, 0xf8, !PT ;  /* 0x000000380c0f7812 */ /* 0x000fe400078ef84c */
[----:B------:R-:W-:Y:S01]  /*1300*/  SHF.R.U32.HI R22, RZ, 0x3, R12 ;  /* 0x00000003ff167819 */ /* 0x000fe2000001160c */
[----:B------:R-:W-:Y:S01]  /*1310*/  IMAD.SHL.U32 R12, R80, 0x2, RZ ;  /* 0x00000002500c7824 */ /* 0x000fe200078e00ff */
[----:B------:R-:W-:-:S02]  /*1320*/  LOP3.LUT R11, R13, 0x7ffffffc, RZ, 0xc0, !PT ;  /* 0x7ffffffc0d0b7812 */ /* 0x000fc400078ec0ff */
[----:B------:R-:W-:Y:S01]  /*1330*/  LOP3.LUT R14, R3, 0x1c0, RZ, 0xc0, !PT ;  /* 0x000001c0030e7812 */ /* 0x000fe200078ec0ff */
[----:B------:R-:W-:Y:S01]  /*1340*/  IMAD.SHL.U32 R3, R8, 0x40, RZ ;  /* 0x0000004008037824 */ /* 0x000fe200078e00ff */
[----:B------:R2:W-:Y:S01]  /*1350*/  STL [R1+0xf4], R12 ;  /* 0x0000f40c01007387 */ /* 0x0005e20000100800 */
[----:B------:R-:W-:Y:S01]  /*1360*/  IMAD.IADD R11, R27, 0x1, -R11 ;  /* 0x000000011b0b7824 */ /* 0x000fe200078e0a0b */
[----:B------:R-:W-:Y:S02]  /*1370*/  LOP3.LUT R10, R14, 0x38, R76, 0xf8, !PT ;  /* 0x000000380e0a7812 */ /* 0x000fe400078ef84c */
[----:B------:R-:W-:Y:S01]  /*1380*/  SHF.R.U32.HI R23, RZ, 0x3, R14 ;  /* 0x00000003ff177819 */ /* 0x000fe2000001160e */
[----:B------:R-:W-:Y:S01]  /*1390*/  IMAD.SHL.U32 R30, R11, 0x2, RZ ;  /* 0x000000020b1e7824 */ /* 0x000fe200078e00ff */
[----:B------:R-:W-:Y:S02]  /*13a0*/  SHF.R.S32.HI R8, RZ, 0x1f, R80 ;  /* 0x0000001fff087819 */ /* 0x000fe40000011450 */
[----:B------:R-:W-:Y:S01]  /*13b0*/  LOP3.LUT R13, R3, 0xfffffe00, RZ, 0xc0, !PT ;  /* 0xfffffe00030d7812 */ /* 0x000fe200078ec0ff */
[----:B------:R-:W-:Y:S01]  /*13c0*/  IMAD R3, R17, 0x8, R25 ;  /* 0x0000000811037824 */ /* 0x000fe200078e0219 */
[----:B------:R-:W-:-:S02]  /*13d0*/  LOP3.LUT R14, R4, 0xfffffe00, RZ, 0xc0, !PT ;  /* 0xfffffe00040e7812 */ /* 0x000fc400078ec0ff */
[----:B------:R-:W-:Y:S02]  /*13e0*/  LOP3.LUT R10, R13, R10, R23, 0xf6, !PT ;  /* 0x0000000a0d0a7212 */ /* 0x000fe400078ef617 */
[----:B------:R-:W-:Y:S02]  /*13f0*/  LEA R200, R6, 0x8100, 0x1 ;  /* 0x0000810006c87811 */ /* 0x000fe400078e08ff */
[----:B------:R-:W-:Y:S02]  /*1400*/  LEA R10, R10, 0x100, 0x1 ;  /* 0x000001000a0a7811 */ /* 0x000fe400078e08ff */
[C---:B------:R-:W-:Y:S02]  /*1410*/  IADD3 R29, R30.reuse, 0x8, RZ ;  /* 0x000000081e1d7810 */ /* 0x040fe40007ffe0ff */
[C---:B------:R-:W-:Y:S02]  /*1420*/  IADD3 R28, R30.reuse, 0x10, RZ ;  /* 0x000000101e1c7810 */ /* 0x040fe40007ffe0ff */
[----:B------:R-:W-:-:S02]  /*1430*/  IADD3 R27, R30, 0x18, RZ ;  /* 0x000000181e1b7810 */ /* 0x000fc40007ffe0ff */
[----:B-1----:R-:W-:Y:S02]  /*1440*/  IADD3 R25, R30, 0x28, RZ ;  /* 0x000000281e197810 */ /* 0x002fe40007ffe0ff */
[----:B--2---:R-:W-:Y:S02]  /*1450*/  LOP3.LUT R12, R2, 0xfffffe00, RZ, 0xc0, !PT ;  /* 0xfffffe00020c7812 */ /* 0x004fe400078ec0ff */
[----:B------:R-:W-:Y:S02]  /*1460*/  SHF.L.U64.HI R2, R80, 0x1, R8 ;  /* 0x0000000150027819 */ /* 0x000fe40000010208 */
[----:B------:R-:W-:Y:S02]  /*1470*/  LOP3.LUT R11, R12, R9, R24, 0xf6, !PT ;  /* 0x000000090c0b7212 */ /* 0x000fe400078ef618 */
[----:B------:R-:W-:Y:S01]  /*1480*/  LOP3.LUT R9, R14, R15, R22, 0xf6, !PT ;  /* 0x0000000f0e097212 */ /* 0x000fe200078ef616 */
[----:B------:R1:W-:Y:S01]  /*1490*/  STL [R1+0xf0], R2 ;  /* 0x0000f00201007387 */ /* 0x0003e20000100800 */
[----:B------:R-:W-:-:S02]  /*14a0*/  LEA R11, R11, 0x100, 0x1 ;  /* 0x000001000b0b7811 */ /* 0x000fc400078e08ff */
[----:B------:R-:W-:Y:S01]  /*14b0*/  LEA R6, R9, 0x100, 0x1 ;  /* 0x0000010009067811 */ /* 0x000fe200078e08ff */
[----:B------:R2:W-:Y:S01]  /*14c0*/  STL [R1+0x100], R3 ;  /* 0x0001000301007387 */ /* 0x0005e20000100800 */
[C---:B------:R-:W-:Y:S02]  /*14d0*/  IADD3 R24, R30.reuse, 0x30, RZ ;  /* 0x000000301e187810 */ /* 0x040fe40007ffe0ff */
[C---:B------:R-:W-:Y:S01]  /*14e0*/  IADD3 R23, R30.reuse, 0x38, RZ ;  /* 0x000000381e177810 */ /* 0x040fe20007ffe0ff */
[----:B------:R-:W-:Y:S01]  /*14f0*/  STL [R1+0x84], R30 ;  /* 0x0000841e01007387 */ /* 0x000fe20000100800 */
[----:B------:R-:W-:Y:S02]  /*1500*/  SEL R4, R19, 0xffffffe0, !P1 ;  /* 0xffffffe013047807 */ /* 0x000fe40004800000 */
[----:B------:R-:W-:Y:S01]  /*1510*/  IADD3 R22, R30, 0x40, RZ ;  /* 0x000000401e167810 */ /* 0x000fe20007ffe0ff */
[----:B------:R3:W-:Y:S01]  /*1520*/  STL [R1+0xec], R11 ;  /* 0x0000ec0b01007387 */ /* 0x0007e20000100800 */
[----:B------:R-:W-:-:S02]  /*1530*/  SEL R8, R18, 0xffffffc0, !P2 ;  /* 0xffffffc012087807 */ /* 0x000fc40005000000 */
[C---:B------:R-:W-:Y:S01]  /*1540*/  IADD3 R17, R30.reuse, 0x58, RZ ;  /* 0x000000581e117810 */ /* 0x040fe20007ffe0ff */
[----:B------:R4:W-:Y:S01]  /*1550*/  STL [R1+0xe8], R10 ;  /* 0x0000e80a01007387 */ /* 0x0009e20000100800 */
[----:B------:R-:W-:Y:S02]  /*1560*/  IADD3 R15, R30, 0x60, RZ ;  /* 0x000000601e0f7810 */ /* 0x000fe40007ffe0ff */
[----:B------:R-:W-:Y:S01]  /*1570*/  SHF.R.S32.HI R9, RZ, 0x1f, R29 ;  /* 0x0000001fff097819 */ /* 0x000fe2000001141d */
[----:B------:R5:W-:Y:S01]  /*1580*/  STL [R1+0xe4], R6 ;  /* 0x0000e40601007387 */ /* 0x000be20000100800 */
[----:B------:R-:W-:Y:S02]  /*1590*/  LEA R201, R5, 0x100, 0x1 ;  /* 0x0000010005c97811 */ /* 0x000fe400078e08ff */
[----:B------:R-:W-:Y:S01]  /*15a0*/  IADD3 R212, R76, 0x40, RZ ;  /* 0x000000404cd47810 */ /* 0x000fe20007ffe0ff */
[----:B------:R-:W-:Y:S01]  /*15b0*/  STL [R1+0x80], R29 ;  /* 0x0000801d01007387 */ /* 0x000fe20000100800 */
[----:B-1----:R-:W-:-:S02]  /*15c0*/  LOP3.LUT R2, R26, R7, RZ, 0xfc, !PT ;  /* 0x000000071a027212 */ /* 0x002fc400078efcff */
[----:B------:R-:W-:Y:S01]  /*15d0*/  IADD3 R26, R30, 0x20, RZ ;  /* 0x000000201e1a7810 */ /* 0x000fe20007ffe0ff */
[----:B------:R1:W-:Y:S01]  /*15e0*/  STL [R1+0x7c], R28 ;  /* 0x00007c1c01007387 */ /* 0x0003e20000100800 */
[----:B--2---:R-:W-:Y:S01]  /*15f0*/  SEL R3, R19, 0xffffffe0, !P4 ;  /* 0xffffffe013037807 */ /* 0x004fe20006000000 */
[----:B------:R-:W-:Y:S01]  /*1600*/  IMAD.SHL.U32 R215, R2, 0x2, RZ ;  /* 0x0000000202d77824 */ /* 0x000fe200078e00ff */
[----:B------:R-:W-:Y:S01]  /*1610*/  SEL R2, R18, 0xffffffc0, !P3 ;  /* 0xffffffc012027807 */ /* 0x000fe20005800000 */
[----:B------:R-:W-:Y:S01]  /*1620*/  STL [R1+0x78], R27 ;  /* 0x0000781b01007387 */ /* 0x000fe20000100800 */
[C---:B------:R-:W-:Y:S01]  /*1630*/  IADD3 R19, R30.reuse, 0x48, RZ ;  /* 0x000000481e137810 */ /* 0x040fe20007ffe0ff */
[--C-:B------:R-:W-:Y:S01]  /*1640*/  IMAD.IADD R202, R3, 0x1, R201.reuse ;  /* 0x0000000103ca7824 */ /* 0x100fe200078e02c9 */
[C---:B------:R-:W-:Y:S01]  /*1650*/  IADD3 R18, R30.reuse, 0x50, RZ ;  /* 0x000000501e127810 */ /* 0x040fe20007ffe0ff */
[----:B------:R2:W-:Y:S01]  /*1660*/  STL [R1+0x74], R26 ;  /* 0x0000741a01007387 */ /* 0x0005e20000100800 */
[----:B---3--:R-:W-:Y:S01]  /*1670*/  IADD3 R11, R30, 0x68, RZ ;  /* 0x000000681e0b7810 */ /* 0x008fe20007ffe0ff */
[----:B------:R-:W-:Y:S01]  /*1680*/  IMAD.IADD R204, R2, 0x1, R201 ;  /* 0x0000000102cc7824 */ /* 0x000fe200078e02c9 */
[----:B------:R-:W-:Y:S01]  /*1690*/  IADD3 R220, -R81, 0x70, RZ ;  /* 0x0000007051dc7810 */ /* 0x000fe20007ffe1ff */
[----:B------:R3:W-:Y:S01]  /*16a0*/  STL [R1+0x70], R25 ;  /* 0x0000701901007387 */ /* 0x0007e20000100800 */
[----:B----4-:R-:W-:Y:S01]  /*16b0*/  IADD3 R10, R30, 0x70, RZ ;  /* 0x000000701e0a7810 */ /* 0x010fe20007ffe0ff */
[----:B------:R-:W-:Y:S01]  /*16c0*/  IMAD.IADD R203, R2, 0x1, R202 ;  /* 0x0000000102cb7824 */ /* 0x000fe200078e02ca */
[----:B------:R-:W-:Y:S01]  /*16d0*/  SHF.R.S32.HI R77, RZ, 0x1f, R76 ;  /* 0x0000001fff4d7819 */ /* 0x000fe2000001144c */
[----:B------:R-:W-:Y:S01]  /*16e0*/  STL [R1+0x6c], R24 ;  /* 0x00006c1801007387 */ /* 0x000fe20000100800 */
[----:B-----5:R-:W-:-:S02]  /*16f0*/  IADD3 R6, R30, 0x78, RZ ;  /* 0x000000781e067810 */ /* 0x020fc40007ffe0ff */
[----:B------:R-:W-:Y:S01]  /*1700*/  SHF.R.S32.HI R231, RZ, 0x1f, R212 ;  /* 0x0000001fffe77819 */ /* 0x000fe200000114d4 */
[----:B------:R4:W-:Y:S04]  /*1710*/  STL [R1+0x68], R23 ;  /* 0x0000681701007387 */ /* 0x0009e80000100800 */
[----:B------:R5:W-:Y:S01]  /*1720*/  STL [R1+0x64], R22 ;  /* 0x0000641601007387 */ /* 0x000be20000100800 */
[----:B-1----:R-:W-:-:S03]  /*1730*/  SHF.R.S32.HI R28, RZ, 0x1f, R28 ;  /* 0x0000001fff1c7819 */ /* 0x002fc6000001141c */
[----:B------:R-:W-:Y:S04]  /*1740*/  STL [R1+0x60], R19 ;  /* 0x0000601301007387 */ /* 0x000fe80000100800 */
[----:B------:R1:W-:Y:S01]  /*1750*/  STL [R1+0x5c], R18 ;  /* 0x00005c1201007387 */ /* 0x0003e20000100800 */
[----:B--2---:R-:W-:-:S03]  /*1760*/  SHF.R.S32.HI R26, RZ, 0x1f, R26 ;  /* 0x0000001fff1a7819 */ /* 0x004fc6000001141a */
[----:B------:R2:W-:Y:S01]  /*1770*/  STL [R1+0x58], R17 ;  /* 0x0000581101007387 */ /* 0x0005e20000100800 */
[----:B---3--:R-:W-:-:S03]  /*1780*/  SHF.R.S32.HI R25, RZ, 0x1f, R25 ;  /* 0x0000001fff197819 */ /* 0x008fc60000011419 */
[----:B------:R-:W-:Y:S04]  /*1790*/  STL [R1+0x54], R15 ;  /* 0x0000540f01007387 */ /* 0x000fe80000100800 */
[----:B------:R3:W-:Y:S01]  /*17a0*/  STL [R1+0x50], R11 ;  /* 0x0000500b01007387 */ /* 0x0007e20000100800 */
[----:B----4-:R-:W-:-:S03]  /*17b0*/  SHF.R.S32.HI R23, RZ, 0x1f, R23 ;  /* 0x0000001fff177819 */ /* 0x010fc60000011417 */
[----:B------:R4:W-:Y:S01]  /*17c0*/  STL [R1+0xe0], R9 ;  /* 0x0000e00901007387 */ /* 0x0009e20000100800 */
[----:B-----5:R-:W-:-:S03]  /*17d0*/  SHF.R.S32.HI R22, RZ, 0x1f, R22 ;  /* 0x0000001fff167819 */ /* 0x020fc60000011416 */
[----:B------:R5:W-:Y:S04]  /*17e0*/  STL [R1+0x4c], R10 ;  /* 0x00004c0a01007387 */ /* 0x000be80000100800 */
[----:B------:R-:W-:Y:S01]  /*17f0*/  STL [R1+0xdc], R28 ;  /* 0x0000dc1c01007387 */ /* 0x000fe20000100800 */
[----:B-1----:R-:W-:-:S03]  /*1800*/  SHF.R.S32.HI R18, RZ, 0x1f, R18 ;  /* 0x0000001fff127819 */ /* 0x002fc60000011412 */
[----:B------:R-:W-:Y:S01]  /*1810*/  STL [R1+0x48], R6 ;  /* 0x0000480601007387 */ /* 0x000fe20000100800 */
[----:B--2---:R-:W-:Y:S02]  /*1820*/  SHF.R.S32.HI R17, RZ, 0x1f, R17 ;  /* 0x0000001fff117819 */ /* 0x004fe40000011411 */
[----:B---3--:R-:W-:Y:S02]  /*1830*/  SHF.R.S32.HI R11, RZ, 0x1f, R11 ;  /* 0x0000001fff0b7819 */ /* 0x008fe4000001140b */
[----:B----4-:R-:W-:Y:S02]  /*1840*/  SHF.R.S32.HI R9, RZ, 0x1f, R27 ;  /* 0x0000001fff097819 */ /* 0x010fe4000001141b */
[----:B-----5:R-:W-:-:S03]  /*1850*/  SHF.R.S32.HI R10, RZ, 0x1f, R10 ;  /* 0x0000001fff0a7819 */ /* 0x020fc6000001140a */
[----:B------:R1:W-:Y:S04]  /*1860*/  STL [R1+0xd8], R9 ;  /* 0x0000d80901007387 */ /* 0x0003e80000100800 */
        /* <DEDUP_REMOVED lines=14> */
[----:B-1----:R-:W-:Y:S02]  /*1950*/  IMAD.IADD R9, R21, 0x1, R4 ;  /* 0x0000000115097824 */ /* 0x002fe400078e0204 */
[----:B------:R-:W-:Y:S01]  /*1960*/  IMAD.IADD R4, R4, 0x1, R20 ;  /* 0x0000000104047824 */ /* 0x000fe200078e0214 */
[----:B--2---:R-:W-:Y:S01]  /*1970*/  SHF.R.S32.HI R11, RZ, 0x1f, R6 ;  /* 0x0000001fff0b7819 */ /* 0x004fe20000011406 */
[----:B------:R-:W-:-:S02]  /*1980*/  IMAD.IADD R6, R5, 0x1, R16 ;  /* 0x0000000105067824 */ /* 0x000fc400078e0210 */
[----:B------:R-:W-:Y:S02]  /*1990*/  IMAD.IADD R5, R8, 0x1, R20 ;  /* 0x0000000108057824 */ /* 0x000fe400078e0214 */
[----:B------:R-:W-:Y:S01]  /*19a0*/  STL [R1+0xa8], R11 ;  /* 0x0000a80b01007387 */ /* 0x000fe20000100800 */
[----:B---3--:R-:W-:Y:S01]  /*19b0*/  IMAD.IADD R10, R21, 0x1, R8 ;  /* 0x00000001150a7824 */ /* 0x008fe200078e0208 */
[----:B------:R-:W-:Y:S02]  /*19c0*/  LEA R206, R6, 0x100, 0x1 ;  /* 0x0000010006ce7811 */ /* 0x000fe400078e08ff */
[----:B------:R1:W-:Y:S03]  /*19d0*/  STL [R1+0x94], R9 ;  /* 0x0000940901007387 */ /* 0x0003e60000100800 */
[C---:B------:R-:W-:Y:S01]  /*19e0*/  IMAD.IADD R207, R206.reuse, 0x1, R3 ;  /* 0x00000001cecf7824 */ /* 0x040fe200078e0203 */
[----:B------:R-:W-:Y:S01]  /*19f0*/  STL [R1+0xa4], R10 ;  /* 0x0000a40a01007387 */ /* 0x000fe20000100800 */
[----:B------:R-:W-:-:S02]  /*1a00*/  IMAD.IADD R209, R206, 0x1, R2 ;  /* 0x00000001ced17824 */ /* 0x000fc400078e0202 */
[----:B------:R-:W-:Y:S02]  /*1a10*/  IMAD.IADD R208, R207, 0x1, R2 ;  /* 0x00000001cfd07824 */ /* 0x000fe400078e0202 */
[----:B-1----:R-:W-:-:S05]  /*1a20*/  IMAD.IADD R9, R8, 0x1, R9 ;  /* 0x0000000108097824 */ /* 0x002fca00078e0209 */
[----:B------:R-:W-:Y:S04]  /*1a30*/  STL [R1+0xa0], R9 ;  /* 0x0000a00901007387 */ /* 0x000fe80000100800 */
[----:B------:R1:W-:Y:S04]  /*1a40*/  STL [R1+0x90], R4 ;  /* 0x0000900401007387 */ /* 0x0003e80000100800 */
[----:B------:R2:W-:Y:S01]  /*1a50*/  STL [R1+0x9c], R5 ;  /* 0x00009c0501007387 */ /* 0x0005e20000100800 */
[----:B-1----:R-:W-:-:S05]  /*1a60*/  IMAD.IADD R4, R4, 0x1, R8 ;  /* 0x0000000104047824 */ /* 0x002fca00078e0208 */
[----:B------:R2:W-:Y:S02]  /*1a70*/  STL [R1+0x98], R4 ;  /* 0x0000980401007387 */ /* 0x0005e40000100800 */
.L_x_517:
[----:B------:R-:W3:Y:S01]  /*1a80*/  LDL R3, [R1+0x2c] ;  /* 0x00002c0001037983 */ /* 0x000ee20000100800 */
[----:B------:R-:W-:Y:S01]  /*1a90*/  IMAD.MOV.U32 R2, RZ, RZ, 0x4 ;  /* 0x00000004ff027424 */ /* 0x000fe200078e00ff */
[----:B------:R-:W-:-:S04]  /*1aa0*/  ISETP.NE.U32.AND P0, PT, RZ, c[0x0][0x370], PT ;  /* 0x0000dc00ff007a0c */ /* 0x000fc80003f05070 */
[----:B------:R-:W-:Y:S01]  /*1ab0*/  ISETP.NE.AND.EX P1, PT, RZ, c[0x0][0x374], PT, P0 ;  /* 0x0000dd00ff007a0c */ /* 0x000fe20003f25300 */
[----:B---3--:R-:W-:-:S05]  /*1ac0*/  IMAD.WIDE R2, R3, R2, c[0x0][0x588] ;  /* 0x0001620003027625 */ /* 0x008fca00078e0202 */
[----:B------:R-:W3:Y:S01]  /*1ad0*/  LDG.E R33, [R2.64] ;  /* 0x0000000802217981 */ /* 0x000ee2000c1e1900 */
[----:B------:R-:W-:Y:S01]  /*1ae0*/  ISETP.NE.U32.AND P4, PT, RZ, c[0x0][0x360], PT ;  /* 0x0000d800ff007a0c */ /* 0x000fe20003f85070 */
[----:B------:R-:W-:Y:S01]  /*1af0*/  IMAD.MOV.U32 R11, RZ, RZ, RZ ;  /* 0x000000ffff0b7224 */ /* 0x000fe200078e00ff */
[----:B------:R-:W-:Y:S02]  /*1b00*/  ISETP.NE.U32.AND P3, PT, RZ, c[0x0][0x348], PT ;  /* 0x0000d200ff007a0c */ /* 0x000fe40003f65070 */
[----:B------:R-:W-:Y:S02]  /*1b10*/  ISETP.NE.AND.EX P4, PT, RZ, c[0x0][0x364], PT, P4 ;  /* 0x0000d900ff007a0c */ /* 0x000fe40003f85340 */
[----:B------:R-:W-:Y:S02]  /*1b20*/  ISETP.NE.U32.AND P5, PT, RZ, c[0x0][0x350], PT ;  /* 0x0000d400ff007a0c */ /* 0x000fe40003fa5070 */
[----:B------:R-:W-:Y:S02]  /*1b30*/  ISETP.NE.U32.AND P6, PT, RZ, c[0x0][0x358], PT ;  /* 0x0000d600ff007a0c */ /* 0x000fe40003fc5070 */
[----:B------:R-:W-:-:S02]  /*1b40*/  ISETP.NE.AND.EX P3, PT, RZ, c[0x0][0x34c], PT, P3 ;  /* 0x0000d300ff007a0c */ /* 0x000fc40003f65330 */
[----:B------:R-:W-:Y:S02]  /*1b50*/  ISETP.NE.AND.EX P5, PT, RZ, c[0x0][0x354], PT, P5 ;  /* 0x0000d500ff007a0c */ /* 0x000fe40003fa5350 */
[----:B------:R-:W-:Y:S01]  /*1b60*/  ISETP.NE.AND.EX P6, PT, RZ, c[0x0][0x35c], PT, P6 ;  /* 0x0000d700ff007a0c */ /* 0x000fe20003fc5360 */
[----:B------:R-:W-:Y:S02]  /*1b70*/  IMAD.MOV.U32 R146, RZ, RZ, RZ ;  /* 0x000000ffff927224 */ /* 0x000fe400078e00ff */
[----:B------:R-:W-:Y:S02]  /*1b80*/  IMAD.MOV.U32 R18, RZ, RZ, RZ ;  /* 0x000000ffff127224 */ /* 0x000fe400078e00ff */
[----:B------:R-:W-:Y:S01]  /*1b90*/  IMAD.MOV.U32 R17, RZ, RZ, RZ ;  /* 0x000000ffff117224 */ /* 0x000fe200078e00ff */
[----:B---3--:R-:W-:Y:S01]  /*1ba0*/  SHF.R.S32.HI R34, RZ, 0x1f, R33 ;  /* 0x0000001fff227819 */ /* 0x008fe20000011421 */
[C---:B------:R-:W-:Y:S01]  /*1bb0*/  IMAD.SHL.U32 R19, R33.reuse, 0x4, RZ ;  /* 0x0000000421137824 */ /* 0x040fe200078e00ff */
[C---:B--2---:R-:W-:Y:S01]  /*1bc0*/  @P1 LEA R4, P0, R33.reuse, c[0x0][0x370], 0x2 ;  /* 0x0000dc0021041a11 */ /* 0x044fe200078010ff */
[----:B------:R1:W-:Y:S01]  /*1bd0*/  STL [R1+0x38], R33 ;  /* 0x0000382101007387 */ /* 0x0003e20000100800 */
[----:B------:R-:W-:-:S02]  /*1be0*/  SHF.L.U64.HI R22, R33, 0x2, R34 ;  /* 0x0000000221167819 */ /* 0x000fc40000010222 */
[----:B------:R-:W-:Y:S01]  /*1bf0*/  @P1 LEA.HI.X R5, R33, c[0x0][0x374], R34, 0x2, P0 ;  /* 0x0000dd0021051a11 */ /* 0x000fe200000f1422 */
[----:B------:R1:W-:Y:S01]  /*1c00*/  STL [R1+0x3c], R34 ;  /* 0x00003c2201007387 */ /* 0x0003e20000100800 */
[----:B------:R-:W-:-:S03]  /*1c10*/  @P4 IADD3 R2, P0, R19, c[0x0][0x360], RZ ;  /* 0x0000d80013024a10 */ /* 0x000fc60007f1e0ff */
[----:B------:R2:W3:Y:S01]  /*1c20*/  @P1 LDG.E R11, [R4.64] ;  /* 0x00000008040b1981 */ /* 0x0004e2000c1e1900 */
[C---:B------:R-:W-:Y:S02]  /*1c30*/  @P4 IADD3.X R3, R22.reuse, c[0x0][0x364], RZ, P0, !PT ;  /* 0x0000d90016034a10 */ /* 0x040fe400007fe4ff */
[----:B------:R-:W-:Y:S01]  /*1c40*/  IADD3 R8, P2, R19, c[0x0][0x348], RZ ;  /* 0x0000d20013087a10 */ /* 0x000fe20007f5e0ff */
[----:B------:R1:W-:Y:S04]  /*1c50*/  STL [R1+0x30], R19 ;  /* 0x0000301301007387 */ /* 0x0003e80000100800 */
[----:B------:R4:W5:Y:S01]  /*1c60*/  @P4 LDG.E R153, [R2.64] ;  /* 0x0000000802994981 */ /* 0x000962000c1e1900 */
[----:B------:R-:W-:-:S03]  /*1c70*/  IADD3.X R9, R22, c[0x0][0x34c], RZ, P2, !PT ;  /* 0x0000d30016097a10 */ /* 0x000fc600017fe4ff */
[----:B------:R1:W-:Y:S04]  /*1c80*/  STL [R1+0x34], R22 ;  /* 0x0000341601007387 */ /* 0x0003e80000100800 */
[----:B------:R1:W5:Y:S01]  /*1c90*/  @P3 LDG.E R146, [R8.64] ;  /* 0x0000000808923981 */ /* 0x000362000c1e1900 */
[----:B--2---:R-:W-:-:S04]  /*1ca0*/  IADD3 R4, P1, R19, c[0x0][0x350], RZ ;  /* 0x0000d40013047a10 */ /* 0x004fc80007f3e0ff */
[----:B------:R-:W-:Y:S02]  /*1cb0*/  IADD3.X R5, R22, c[0x0][0x354], RZ, P1, !PT ;  /* 0x0000d50016057a10 */ /* 0x000fe40000ffe4ff */
[----:B----4-:R-:W-:-:S03]  /*1cc0*/  IADD3 R2, P0, R19, c[0x0][0x358], RZ ;  /* 0x0000d60013027a10 */ /* 0x010fc60007f1e0ff */
[----:B------:R1:W5:Y:S01]  /*1cd0*/  @P5 LDG.E R18, [R4.64] ;  /* 0x0000000804125981 */ /* 0x000362000c1e1900 */
[----:B------:R-:W-:-:S05]  /*1ce0*/  IADD3.X R3, R22, c[0x0][0x35c], RZ, P0, !PT ;  /* 0x0000d70016037a10 */ /* 0x000fca00007fe4ff */
[----:B------:R1:W5:Y:S01]  /*1cf0*/  @P6 LDG.E R17, [R2.64] ;  /* 0x0000000802116981 */ /* 0x000362000c1e1900 */
[----:B------:R-:W-:Y:S03]  /*1d00*/  YIELD ;  /* 0x0000000000007946 */ /* 0x000fe60003800000 */
[----:B---3--:R1:W-:Y:S01]  /*1d10*/  STL [R1+0x1c], R11 ;  /* 0x00001c0b01007387 */ /* 0x0083e20000100800 */
[----:B------:R-:W-:Y:S05]  /*1d20*/  @P4 BRA `(.L_x_336) ;  /* 0x0000005000004947 */ /* 0x000fea0003800000 */
[----:B-----5:R-:W-:Y:S01]  /*1d30*/  MOV R153, c[0x0][0x168] ;  /* 0x00005a0000997a02 */ /* 0x020fe20000000f00 */
[----:B------:R-:W-:Y:S05]  /*1d40*/  @!P3 BRA `(.L_x_336) ;  /* 0x000000300000b947 */ /* 0x000fea0003800000 */
[----:B------:R-:W2:Y:S04]  /*1d50*/  LDG.E R10, [R8.64] ;  /* 0x00000008080a7981 */ /* 0x000ea8000c1e1900 */
[----:B------:R-:W2:Y:S02]  /*1d60*/  LDG.E R6, [R8.64+0x4] ;  /* 0x0000040808067981 */ /* 0x000ea4000c1e1900 */
[----:B--2---:R-:W-:-:S02]  /*1d70*/  IADD3 R153, -R10, R6, RZ ;  /* 0x000000060a997210 */ /* 0x004fc40007ffe1ff */
.L_x_336:
[----:B------:R-:W-:-:S04]  /*1d80*/  ISETP.NE.U32.AND P0, PT, RZ, c[0x0][0x368], PT ;  /* 0x0000da00ff007a0c */ /* 0x000fc80003f05070 */
[----:B------:R-:W-:-:S13]  /*1d90*/  ISETP.NE.AND.EX P0, PT, RZ, c[0x0][0x36c], PT, P0 ;  /* 0x0000db00ff007a0c */ /* 0x000fda0003f05300 */
[----:B------:R-:W-:Y:S05]  /*1da0*/  @!P0 BRA `(.L_x_337) ;  /* 0x0000004000008947 */ /* 0x000fea0003800000 */
[----:B-1----:R-:W-:-:S04]  /*1db0*/  IADD3 R4, P0, R19, c[0x0][0x368], RZ ;  /* 0x0000da0013047a10 */ /* 0x002fc80007f1e0ff */
[----:B------:R-:W-:-:S05]  /*1dc0*/  IADD3.X R5, R22, c[0x0][0x36c], RZ, P0, !PT ;  /* 0x0000db0016057a10 */ /* 0x000fca00007fe4ff */
[----:B------:R1:W5:Y:S01]  /*1dd0*/  LDG.E R16, [R4.64] ;  /* 0x0000000804107981 */ /* 0x000362000c1e1900 */
[----:B------:R-:W-:Y:S05]  /*1de0*/  BRA `(.L_x_338) ;  /* 0x0000005000007947 */ /* 0x000fea0003800000 */
.L_x_337:
[----:B------:R-:W-:Y:S01]  /*1df0*/  MOV R16, UR6 ;  /* 0x0000000600107c02 */ /* 0x000fe20008000f00 */
[----:B------:R-:W-:Y:S05]  /*1e00*/  @!P5 BRA `(.L_x_338) ;  /* 0x000000300000d947 */ /* 0x000fea0003800000 */
[----:B------:R2:W3:Y:S04]  /*1e10*/  LDG.E R6, [R4.64] ;  /* 0x0000000804067981 */ /* 0x0004e8000c1e1900 */
[----:B-12---:R-:W3:Y:S02]  /*1e20*/  LDG.E R4, [R4.64+0x4] ;  /* 0x0000040804047981 */ /* 0x006ee4000c1e1900 */
[----:B---3--:R-:W-:Y:S02]  /*1e30*/  IADD3 R16, -R6, R4, RZ ;  /* 0x0000000406107210 */ /* 0x008fe40007ffe1ff */
.L_x_338:
[----:B------:R-:W2:Y:S04]  /*1e40*/  LDL R21, [R1+0x28] ;  /* 0x0000280001157983 */ /* 0x000ea80000100800 */
[----:B-1----:R1:W3:Y:S04]  /*1e50*/  @P6 LDG.E R5, [R2.64] ;  /* 0x0000000802056981 */ /* 0x0022e8000c1e1900 */
[----:B------:R1:W3:Y:S01]  /*1e60*/  @P6 LDG.E R4, [R2.64+0x4] ;  /* 0x0000040802046981 */ /* 0x0002e2000c1e1900 */
[----:B------:R-:W-:Y:S01]  /*1e70*/  ISETP.NE.U32.AND P0, PT, RZ, c[0x0][0x378], PT ;  /* 0x0000de00ff007a0c */ /* 0x000fe20003f05070 */
[----:B-----5:R-:W-:-:S03]  /*1e80*/  IMAD.MOV.U32 R137, RZ, RZ, R16 ;  /* 0x000000ffff897224 */ /* 0x020fc600078e0010 */
[----:B------:R-:W-:-:S13]  /*1e90*/  ISETP.NE.AND.EX P1, PT, RZ, c[0x0][0x37c], PT, P0 ;  /* 0x0000df00ff007a0c */ /* 0x000fda0003f25300 */
[----:B-1----:R-:W-:-:S04]  /*1ea0*/  @P1 IADD3 R2, P0, R19, c[0x0][0x378], RZ ;  /* 0x0000de0013021a10 */ /* 0x002fc80007f1e0ff */
[----:B------:R-:W-:-:S05]  /*1eb0*/  @P1 IADD3.X R3, R22, c[0x0][0x37c], RZ, P0, !PT ;  /* 0x0000df0016031a10 */ /* 0x000fca00007fe4ff */
[----:B------:R1:W5:Y:S01]  /*1ec0*/  @P1 LDG.E R137, [R2.64] ;  /* 0x0000000802891981 */ /* 0x000362000c1e1900 */
[----:B------:R-:W-:Y:S01]  /*1ed0*/  IMAD.IADD R6, R16, 0x1, -R11 ;  /* 0x0000000110067824 */ /* 0x000fe200078e0a0b */
[----:B------:R-:W-:Y:S01]  /*1ee0*/  BSSY B0, `(.L_x_339) ;  /* 0x0000033000007945 */ /* 0x000fe20003800000 */
[----:B-1----:R-:W-:Y:S01]  /*1ef0*/  IMAD.MOV.U32 R2, RZ, RZ, c[0x0][0x228] ;  /* 0x00008a00ff027624 */ /* 0x002fe200078e00ff */
[----:B--2---:R-:W-:-:S04]  /*1f00*/  LOP3.LUT R3, R21, 0xff000000, RZ, 0xc0, !PT ;  /* 0xff00000015037812 */ /* 0x004fc800078ec0ff */
[----:B------:R-:W-:Y:S01]  /*1f10*/  SHF.R.U32.HI R3, RZ, 0x8, R3 ;  /* 0x00000008ff037819 */ /* 0x000fe20000011603 */
[----:B---3--:R-:W-:Y:S01]  /*1f20*/  @P6 IMAD.IADD R2, R4, 0x1, -R5 ;  /* 0x0000000104026824 */ /* 0x008fe200078e0a05 */
[----:B------:R-:W-:-:S03]  /*1f30*/  LOP3.LUT R4, R21, 0xff0000, RZ, 0xc0, !PT ;  /* 0x00ff000015047812 */ /* 0x000fc600078ec0ff */
[----:B------:R-:W-:Y:S01]  /*1f40*/  IMAD.IADD R144, R6, 0x1, R2 ;  /* 0x0000000106907824 */ /* 0x000fe200078e0202 */
[----:B------:R-:W-:Y:S01]  /*1f50*/  LEA.HI R8, R4, R3, RZ, 0x10 ;  /* 0x0000000304087211 */ /* 0x000fe200078f80ff */
[----:B------:R-:W-:-:S03]  /*1f60*/  IMAD.MOV.U32 R4, RZ, RZ, RZ ;  /* 0x000000ffff047224 */ /* 0x000fc600078e00ff */
[----:B------:R-:W-:Y:S02]  /*1f70*/  SHF.R.U32.HI R9, RZ, 0x10, R8 ;  /* 0x00000010ff097819 */ /* 0x000fe40000011608 */
[----:B------:R-:W-:Y:S02]  /*1f80*/  LOP3.LUT R23, R8, 0xff, RZ, 0xc0, !PT ;  /* 0x000000ff08177812 */ /* 0x000fe400078ec0ff */
[C---:B------:R-:W-:Y:S01]  /*1f90*/  IADD3 R5, R144.reuse, 0x6f, RZ ;  /* 0x0000006f90057810 */ /* 0x040fe20007ffe0ff */
[----:B------:R1:W-:Y:S01]  /*1fa0*/  STL [R1+0x40], R9 ;  /* 0x0000400901007387 */ /* 0x0003e20000100800 */
[----:B------:R-:W-:Y:S02]  /*1fb0*/  ISETP.GE.AND P0, PT, R144, 0x1, PT ;  /* 0x000000019000780c */ /* 0x000fe40003f06270 */
[----:B------:R-:W-:Y:S01]  /*1fc0*/  ISETP.NE.AND P1, PT, R9, RZ, PT ;  /* 0x000000ff0900720c */ /* 0x000fe20003f25270 */
[----:B------:R1:W-:Y:S01]  /*1fd0*/  STL [R1+0x44], R23 ;  /* 0x0000441701007387 */ /* 0x0003e20000100800 */
[----:B------:R-:W-:-:S02]  /*1fe0*/  IMAD.HI R3, R5, -0x6db6db6d, R4 ;  /* 0x9249249305037827 */ /* 0x000fc400078e0204 */
[----:B------:R-:W-:-:S03]  /*1ff0*/  SEL R136, R9, c[0x0][0x338], P1 ;  /* 0x0000ce0009887a07 */ /* 0x000fc60000800000 */
[----:B------:R-:W-:-:S04]  /*2000*/  SHF.R.U32.HI R4, RZ, 0x1f, R3 ;  /* 0x0000001fff047819 */ /* 0x000fc80000011603 */
[----:B------:R-:W-:Y:S01]  /*2010*/  LEA.HI.SX32 R145, R3, R4, 0x1a ;  /* 0x0000000403917211 */ /* 0x000fe200078fd2ff */
[----:B------:R-:W-:Y:S01]  /*2020*/  IMAD.MOV.U32 R3, RZ, RZ, RZ ;  /* 0x000000ffff037224 */ /* 0x000fe200078e00ff */
[----:B------:R-:W-:Y:S05]  /*2030*/  @!P0 BRA `(.L_x_340) ;  /* 0x000001d000008947 */ /* 0x000fea0003800000 */
[----:B------:R-:W-:Y:S01]  /*2040*/  IABS R3, R136 ;  /* 0x0000008800037213 */ /* 0x000fe20000000000 */
[----:B------:R-:W-:Y:S01]  /*2050*/  IMAD.MOV.U32 R8, RZ, RZ, RZ ;  /* 0x000000ffff087224 */ /* 0x000fe200078e00ff */
[----:B------:R-:W-:-:S03]  /*2060*/  IADD3 R10, R145, -0x1, R136 ;  /* 0xffffffff910a7810 */ /* 0x000fc60007ffe088 */
[----:B------:R-:W-:Y:S01]  /*2070*/  IMAD.MOV.U32 R4, RZ, RZ, R3 ;  /* 0x000000ffff047224 */ /* 0x000fe200078e0003 */
[----:B------:R-:W-:-:S03]  /*2080*/  IABS R15, R10 ;  /* 0x0000000a000f7213 */ /* 0x000fc60000000000 */
[----:B------:R-:W2:Y:S08]  /*2090*/  I2F.RP R3, R4 ;  /* 0x0000000400037306 */ /* 0x000eb00000209400 */
        /* <DEDUP_REMOVED lines=23> */
.L_x_340:
[----:B------:R-:W-:Y:S05]  /*2210*/  BSYNC B0 ;  /* 0x0000000000007941 */ /* 0x000fea0003800000 */
.L_x_339:
[----:B------:R-:W2:Y:S01]  /*2220*/  LDL R10, [R1+0xf8] ;  /* 0x0000f800010a7983 */ /* 0x000ea20000100800 */
[----:B------:R-:W-:-:S04]  /*2230*/  IMAD R4, R23, R3, RZ ;  /* 0x0000000317047224 */ /* 0x000fc800078e02ff */
[C---:B------:R-:W-:Y:S02]  /*2240*/  IMAD.IADD R3, R4.reuse, 0x1, R3 ;  /* 0x0000000104037824 */ /* 0x040fe400078e0203 */
[----:B------:R-:W-:-:S03]  /*2250*/  IMAD R4, R4, 0x70, -R6 ;  /* 0x0000007004047824 */ /* 0x000fc600078e0a06 */
[----:B------:R-:W-:Y:S02]  /*2260*/  IMNMX R3, R145, R3, PT ;  /* 0x0000000391037217 */ /* 0x000fe40003800200 */
[----:B------:R-:W-:-:S03]  /*2270*/  IMNMX R4, RZ, R4, !PT ;  /* 0x00000004ff047217 */ /* 0x000fc60007800200 */
[----:B------:R-:W-:-:S05]  /*2280*/  IMAD R3, R3, 0x70, -R6 ;  /* 0x0000007003037824 */ /* 0x000fca00078e0a06 */
[----:B------:R-:W-:-:S04]  /*2290*/  IMNMX R3, R3, R2, PT ;  /* 0x0000000203037217 */ /* 0x000fc80003800200 */
[----:B------:R-:W-:Y:S02]  /*22a0*/  ISETP.GT.AND P0, PT, R3, R4, PT ;  /* 0x000000040300720c */ /* 0x000fe40003f04270 */
[----:B------:R-:W-:-:S05]  /*22b0*/  SHF.R.U32.HI R4, RZ, 0x4, R4 ;  /* 0x00000004ff047819 */ /* 0x000fca0000011604 */
[----:B-1----:R-:W-:-:S04]  /*22c0*/  IMAD.WIDE.U32 R8, R4, 0x24924925, RZ ;  /* 0x2492492504087825 */ /* 0x002fc800078e00ff */
[----:B------:R-:W-:Y:S02]  /*22d0*/  IMAD.MOV.U32 R115, RZ, RZ, R9 ;  /* 0x000000ffff737224 */ /* 0x000fe400078e0009 */
[----:B------:R-:W-:Y:S01]  /*22e0*/  @P0 IADD3 R5, R3, 0x6f, RZ ;  /* 0x0000006f03050810 */ /* 0x000fe20007ffe0ff */
[----:B------:R-:W-:Y:S02]  /*22f0*/  @P0 IMAD.MOV.U32 R4, RZ, RZ, RZ ;  /* 0x000000ffff040224 */ /* 0x000fe400078e00ff */
[----:B------:R-:W-:Y:S02]  /*2300*/  MOV R3, R115 ;  /* 0x0000007300037202 */ /* 0x000fe40000000f00 */
[----:B------:R-:W-:-:S05]  /*2310*/  @P0 IMAD.HI R4, R5, -0x6db6db6d, R4 ;  /* 0x9249249305040827 */ /* 0x000fca00078e0204 */
[----:B------:R-:W-:-:S04]  /*2320*/  @P0 SHF.R.U32.HI R5, RZ, 0x1f, R4 ;  /* 0x0000001fff050819 */ /* 0x000fc80000011604 */
[----:B------:R-:W-:-:S04]  /*2330*/  @P0 LEA.HI.SX32 R3, R4, R5, 0x1a ;  /* 0x0000000504030211 */ /* 0x000fc800078fd2ff */
[----:B------:R-:W-:Y:S01]  /*2340*/  ISETP.GT.AND P0, PT, R3, R115, PT ;  /* 0x000000730300720c */ /* 0x000fe20003f04270 */
[----:B--2---:R-:W-:-:S05]  /*2350*/  IMAD.IADD R4, R7, 0x1, R10 ;  /* 0x0000000107047824 */ /* 0x004fca00078e020a */
[----:B------:R-:W-:-:S07]  /*2360*/  SHF.L.U32 R213, R4, 0x1, RZ ;  /* 0x0000000104d57819 */ /* 0x000fce00000006ff */
[----:B------:R-:W-:Y:S05]  /*2370*/  @!P0 BRA `(.L_x_341) ;  /* 0x0000712000008947 */ /* 0x000fea0003800000 */
[----:B------:R-:W-:-:S04]  /*2380*/  ISETP.NE.U32.AND P0, PT, RZ, c[0x0][0x340], PT ;  /* 0x0000d000ff007a0c */ /* 0x000fc80003f05070 */
[----:B------:R-:W-:-:S13]  /*2390*/  ISETP.NE.AND.EX P4, PT, RZ, c[0x0][0x344], PT, P0 ;  /* 0x0000d100ff007a0c */ /* 0x000fda0003f85300 */
[----:B------:R-:W-:Y:S02]  /*23a0*/  @P4 IADD3 R4, P0, R19, c[0x0][0x340], RZ ;  /* 0x0000d00013044a10 */ /* 0x000fe40007f1e0ff */
[----:B------:R-:W-:Y:S02]  /*23b0*/  SHF.R.S32.HI R19, RZ, 0x1f, R81 ;  /* 0x0000001fff137819 */ /* 0x000fe40000011451 */
[----:B------:R-:W-:-:S05]  /*23c0*/  @P4 IADD3.X R5, R22, c[0x0][0x344], RZ, P0, !PT ;  /* 0x0000d10016054a10 */ /* 0x000fca00007fe4ff */
[----:B------:R1:W2:Y:S01]  /*23d0*/  @P4 LDG.E R28, [R4.64] ;  /* 0x00000008041c4981 */ /* 0x0002a2000c1e1900 */
[----:B------:R-:W-:Y:S01]  /*23e0*/  IADD3 R116, P0, R81, R17, RZ ;  /* 0x0000001151747210 */ /* 0x000fe20007f1e0ff */
[----:B------:R-:W-:Y:S01]  /*23f0*/  IMAD.MOV.U32 R140, RZ, RZ, 0x70 ;  /* 0x00000070ff8c7424 */ /* 0x000fe200078e00ff */
[----:B------:R-:W-:Y:S01]  /*2400*/  IADD3 R39, R3, -0x1, RZ ;  /* 0xffffffff03277810 */ /* 0x000fe20007ffe0ff */
[----:B------:R-:W-:Y:S01]  /*2410*/  IMAD.MOV.U32 R32, RZ, RZ, c[0x0][0x238] ;  /* 0x00008e00ff207624 */ /* 0x000fe200078e00ff */
[----:B------:R-:W-:Y:S01]  /*2420*/  LEA.HI.X.SX32 R117, R17, R19, 0x1, P0 ;  /* 0x0000001311757211 */ /* 0x000fe200000f0eff */
[C---:B------:R-:W-:Y:S01]  /*2430*/  IMAD R154, R140.reuse, c[0x0][0x23c], RZ ;  /* 0x00008f008c9a7a24 */ /* 0x040fe200078e02ff */
[----:B------:R-:W-:Y:S01]  /*2440*/  LOP3.LUT R31, R21, 0xffff, RZ, 0xc0, !PT ;  /* 0x0000ffff151f7812 */ /* 0x000fe200078ec0ff */
[----:B------:R-:W-:Y:S01]  /*2450*/  IMAD.WIDE.U32 R138, R140, c[0x0][0x238], RZ ;  /* 0x00008e008c8a7a25 */ /* 0x000fe200078e00ff */
[----:B------:R-:W-:Y:S01]  /*2460*/  SEL R29, R34, RZ, !P6 ;  /* 0x000000ff221d7207 */ /* 0x000fe20007000000 */
[----:B------:R-:W-:Y:S01]  /*2470*/  ULDC UR5, c[0x0][0x23c] ;  /* 0x00008f0000057ab9 */ /* 0x000fe20000000800 */
[----:B------:R-:W-:Y:S01]  /*2480*/  SEL R30, R33, RZ, !P6 ;  /* 0x000000ff211e7207 */ /* 0x000fe20007000000 */
[----:B------:R-:W-:Y:S01]  /*2490*/  IMAD R6, R117, c[0x0][0x238], RZ ;  /* 0x00008e0075067a24 */ /* 0x000fe200078e02ff */
[----:B------:R-:W-:Y:S01]  /*24a0*/  IADD3 R154, R139, R154, RZ ;  /* 0x0000009a8b9a7210 */ /* 0x000fe20007ffe0ff */
[----:B------:R-:W-:Y:S01]  /*24b0*/  IMAD R3, R29, c[0x0][0x248], RZ ;  /* 0x000092001d037a24 */ /* 0x000fe200078e02ff */
[----:B------:R-:W-:Y:S01]  /*24c0*/  ISETP.GE.AND P6, PT, R76, c[0x0][0x1d4], PT ;  /* 0x000075004c007a0c */ /* 0x000fe20003fc6270 */
[----:B------:R-:W-:Y:S01]  /*24d0*/  IMAD R6, R116, c[0x0][0x23c], R6 ;  /* 0x00008f0074067a24 */ /* 0x000fe200078e0206 */
[----:B------:R-:W-:Y:S01]  /*24e0*/  ISETP.GE.AND P5, PT, R212, c[0x0][0x1d4], PT ;  /* 0x00007500d4007a0c */ /* 0x000fe20003fa6270 */
[C---:B------:R-:W-:Y:S01]  /*24f0*/  IMAD.SHL.U32 R163, R32.reuse, 0x20, RZ ;  /* 0x0000002020a37824 */ /* 0x040fe200078e00ff */
[----:B------:R-:W-:Y:S01]  /*2500*/  MOV R152, 0x5 ;  /* 0x0000000500987802 */ /* 0x000fe20000000f00 */
[C---:B------:R-:W-:Y:S01]  /*2510*/  IMAD.WIDE.U32 R10, R32.reuse, 0x40, RZ ;  /* 0x00000040200a7825 */ /* 0x040fe200078e00ff */
[----:B------:R-:W-:Y:S01]  /*2520*/  USHF.L.U32 UR12, UR5, 0x6, URZ ;  /* 0x00000006050c7899 */ /* 0x000fe2000800063f */
[----:B------:R-:W-:Y:S01]  /*2530*/  SHF.R.S32.HI R79, RZ, 0x1f, R78 ;  /* 0x0000001fff4f7819 */ /* 0x000fe2000001144e */
[----:B------:R-:W-:Y:S01]  /*2540*/  UIMAD UR5, UR5, 0x60, URZ ;  /* 0x00000060050578a4 */ /* 0x000fe2000f8e023f */
[----:B------:R-:W-:Y:S01]  /*2550*/  SHF.L.U64.HI R158, R32, R152, c[0x0][0x23c] ;  /* 0x00008f00209e7619 */ /* 0x000fe20000010298 */
[----:B-1----:R-:W-:Y:S01]  /*2560*/  IMAD.WIDE.U32 R4, R116, c[0x0][0x238], R76 ;  /* 0x00008e0074047a25 */ /* 0x002fe200078e004c */
[----:B------:R-:W-:-:S02]  /*2570*/  IADD3 R135, R16, R18, RZ ;  /* 0x0000001210877210 */ /* 0x000fc40007ffe0ff */
[----:B------:R-:W-:Y:S01]  /*2580*/  LOP3.LUT R236, R236, 0xfffffffb, RZ, 0xc0, !PT ;  /* 0xfffffffbecec7812 */ /* 0x000fe200078ec0ff */
[----:B------:R-:W-:Y:S01]  /*2590*/  IMAD.WIDE.U32 R16, R81, c[0x0][0x290], R76 ;  /* 0x0000a40051107a25 */ /* 0x000fe200078e004c */
[----:B------:R-:W-:Y:S02]  /*25a0*/  IADD3 R5, R5, R6, RZ ;  /* 0x0000000605057210 */ /* 0x000fe40007ffe0ff */
[----:B------:R-:W-:Y:S01]  /*25b0*/  @P6 LOP3.LUT R236, R236, 0x4, RZ, 0xfc, !PT ;  /* 0x00000004ecec6812 */ /* 0x000fe200078efcff */
[----:B------:R-:W-:Y:S01]  /*25c0*/  IMAD R6, R39, -0x70, R2 ;  /* 0xffffff9027067824 */ /* 0x000fe200078e0202 */
[----:B------:R-:W-:Y:S01]  /*25d0*/  MOV R147, c[0x0][0x280] ;  /* 0x0000a00000937a02 */ /* 0x000fe20000000f00 */
[C---:B------:R-:W-:Y:S01]  /*25e0*/  IMAD.WIDE.U32 R4, R31.reuse, c[0x0][0x240], R4 ;  /* 0x000090001f047a25 */ /* 0x040fe200078e0004 */
[----:B------:R-:W-:Y:S02]  /*25f0*/  LOP3.LUT R236, R236, 0xfffffffd, RZ, 0xc0, !PT ;  /* 0xfffffffdecec7812 */ /* 0x000fe400078ec0ff */
[----:B------:R-:W-:Y:S01]  /*2600*/  IMNMX R8, R6, 0x70, PT ;  /* 0x0000007006087817 */ /* 0x000fe20003800200 */
[----:B------:R-:W-:Y:S01]  /*2610*/  IMAD R5, R31, c[0x0][0x244], R5 ;  /* 0x000091001f057a24 */ /* 0x000fe200078e0205 */
[----:B------:R-:W-:Y:S01]  /*2620*/  SHF.L.U64.HI R151, R147, R152, c[0x0][0x284] ;  /* 0x0000a10093977619 */ /* 0x000fe20000010298 */
[----:B------:R-:W-:Y:S01]  /*2630*/  IMAD R6, R30, c[0x0][0x24c], R3 ;  /* 0x000093001e067a24 */ /* 0x000fe200078e0203 */
[----:B------:R-:W-:Y:S01]  /*2640*/  @P5 LOP3.LUT R236, R236, 0x2, RZ, 0xfc, !PT ;  /* 0x00000002ecec5812 */ /* 0x000fe200078efcff */
[----:B------:R-:W-:-:S02]  /*2650*/  IMAD.IADD R3, R8, 0x1, -R81 ;  /* 0x0000000108037824 */ /* 0x000fc400078e0a51 */
[----:B------:R-:W-:Y:S01]  /*2660*/  IMAD.WIDE.U32 R120, R30, c[0x0][0x248], R4 ;  /* 0x000092001e787a25 */ /* 0x000fe200078e0004 */
[----:B------:R-:W-:Y:S02]  /*2670*/  SHF.R.S32.HI R5, RZ, 0x1f, R39 ;  /* 0x0000001fff057819 */ /* 0x000fe40000011427 */
[----:B------:R-:W-:Y:S01]  /*2680*/  ISETP.GE.AND P3, PT, R3, 0x1, PT ;  /* 0x000000010300780c */ /* 0x000fe20003f66270 */
[----:B------:R-:W-:Y:S01]  /*2690*/  IMAD R4, R154, R39, RZ ;  /* 0x000000279a047224 */ /* 0x000fe200078e02ff */
[----:B------:R-:W-:Y:S01]  /*26a0*/  IADD3 R119, R121, R6, RZ ;  /* 0x0000000679777210 */ /* 0x000fe20007ffe0ff */
[----:B------:R-:W-:Y:S01]  /*26b0*/  IMAD.MOV.U32 R118, RZ, RZ, R120 ;  /* 0x000000ffff767224 */ /* 0x000fe200078e0078 */
[----:B------:R-:W-:Y:S01]  /*26c0*/  ISETP.GE.AND P2, PT, R3, 0x21, PT ;  /* 0x000000210300780c */ /* 0x000fe20003f46270 */
[-C--:B------:R-:W-:Y:S01]  /*26d0*/  IMAD R6, R5, R138.reuse, R4 ;  /* 0x0000008a05067224 */ /* 0x080fe200078e0204 */
[----:B------:R-:W-:Y:S01]  /*26e0*/  ISETP.GE.AND P1, PT, R3, 0x41, PT ;  /* 0x000000410300780c */ /* 0x000fe20003f26270 */
[----:B------:R-:W-:-:S04]  /*26f0*/  IMAD.WIDE.U32 R4, R39, R138, R118 ;  /* 0x0000008a27047225 */ /* 0x000fc800078e0076 */
[----:B------:R-:W-:Y:S01]  /*2700*/  IMAD.WIDE.U32 R26, R81, c[0x0][0x290], R78 ;  /* 0x0000a400511a7a25 */ /* 0x000fe200078e004e */
[----:B------:R-:W-:Y:S02]  /*2710*/  IADD3 R5, R5, R6, RZ ;  /* 0x0000000605057210 */ /* 0x000fe40007ffe0ff */
[----:B------:R-:W-:Y:S01]  /*2720*/  @P3 LEA R8, P0, R4, c[0x0][0x220], 0x1 ;  /* 0x0000880004083a11 */ /* 0x000fe200078008ff */
[----:B------:R-:W-:-:S03]  /*2730*/  IMAD.WIDE.U32 R148, R32, 0x60, RZ ;  /* 0x0000006020947825 */ /* 0x000fc600078e00ff */
[----:B------:R-:W-:Y:S01]  /*2740*/  @P3 LEA.HI.X R9, R4, c[0x0][0x224], R5, 0x1, P0 ;  /* 0x0000890004093a11 */ /* 0x000fe200000f0c05 */
[C---:B------:R-:W-:Y:S01]  /*2750*/  IMAD R155, R140.reuse, c[0x0][0x284], RZ ;  /* 0x0000a1008c9b7a24 */ /* 0x040fe200078e02ff */
[----:B------:R-:W-:Y:S01]  /*2760*/  ISETP.GT.AND P0, PT, R3, 0x60, PT ;  /* 0x000000600300780c */ /* 0x000fe20003f04270 */
[----:B------:R-:W-:Y:S01]  /*2770*/  IMAD R3, R19, c[0x0][0x280], RZ ;  /* 0x0000a00013037a24 */ /* 0x000fe200078e02ff */
[----:B------:R-:W-:Y:S01]  /*2780*/  IADD3 R157, R149, UR5, RZ ;  /* 0x00000005959d7c10 */ /* 0x000fe2000fffe0ff */
[----:B------:R-:W-:Y:S01]  /*2790*/  @!PT LDS RZ, [RZ] ;  /* 0x00000000fffff984 */ /* 0x000fe20000000800 */
[----:B------:R-:W-:Y:S01]  /*27a0*/  @!PT LDS RZ, [RZ] ;  /* 0x00000000fffff984 */ /* 0x000fe20000000800 */
[----:B------:R-:W-:Y:S01]  /*27b0*/  @!PT LDS RZ, [RZ] ;  /* 0x00000000fffff984 */ /* 0x000fe20000000800 */
[----:B------:R1:W-:Y:S01]  /*27c0*/  @P3 LDGSTS.E.BYPASS.LTC128B.128 [R213+0x8100], [R8.64], !P6 ;  /* 0x0810000008d53fae */ /* 0x0003e2000f101d48 */
[C---:B------:R-:W-:Y:S02]  /*27d0*/  IMAD R156, R140.reuse, c[0x0][0x294], RZ ;  /* 0x0000a5008c9c7a24 */ /* 0x040fe400078e02ff */
[----:B------:R-:W-:Y:S01]  /*27e0*/  IMAD R15, R81, c[0x0][0x284], R3 ;  /* 0x0000a100510f7a24 */ /* 0x000fe200078e0203 */
[----:B------:R1:W-:Y:S01]  /*27f0*/  @P3 LDGSTS.E.BYPASS.LTC128B.128 [R213+0xb900], [R8.64+0x80], !P5 ;  /* 0x0b90008008d53fae */ /* 0x0003e2000e901d48 */
[----:B------:R-:W-:Y:S01]  /*2800*/  @P2 IADD3 R3, P3, R163, R4, RZ ;  /* 0x00000004a3032210 */ /* 0x000fe20007f7e0ff */
[----:B------:R-:W-:-:S03]  /*2810*/  IMAD.WIDE.U32 R142, R140, c[0x0][0x280], RZ ;  /* 0x0000a0008c8e7a25 */ /* 0x000fc600078e00ff */
[----:B------:R-:W-:Y:S01]  /*2820*/  @P2 IADD3.X R6, R5, R158, RZ, P3, !PT ;  /* 0x0000009e05062210 */ /* 0x000fe20001ffe4ff */
[----:B------:R-:W-:Y:S01]  /*2830*/  IMAD.MOV.U32 R160, RZ, RZ, c[0x0][0x290] ;  /* 0x0000a400ffa07624 */ /* 0x000fe200078e00ff */
[----:B------:R-:W-:Y:S01]  /*2840*/  @P2 LEA R22, P3, R3, c[0x0][0x220], 0x1 ;  /* 0x0000880003162a11 */ /* 0x000fe200078608ff */
[----:B------:R-:W-:-:S03]  /*2850*/  IMAD.WIDE.U32 R140, R140, c[0x0][0x290], RZ ;  /* 0x0000a4008c8c7a25 */ /* 0x000fc600078e00ff */
[----:B------:R-:W-:Y:S01]  /*2860*/  @P2 LEA.HI.X R23, R3, c[0x0][0x224], R6, 0x1, P3 ;  /* 0x0000890003172a11 */ /* 0x000fe200018f0c06 */
[----:B------:R-:W-:Y:S01]  /*2870*/  IMAD R3, R19, c[0x0][0x290], RZ ;  /* 0x0000a40013037a24 */ /* 0x000fe200078e02ff */
[----:B------:R-:W-:Y:S01]  /*2880*/  @P1 IADD3 R6, P3, R4, R10, RZ ;  /* 0x0000000a04061210 */ /* 0x000fe20007f7e0ff */
[C---:B------:R-:W-:Y:S01]  /*2890*/  IMAD.WIDE.U32 R18, R81.reuse, c[0x0][0x280], R78 ;  /* 0x0000a00051127a25 */ /* 0x040fe200078e004e */
[C---:B------:R-:W-:Y:S01]  /*28a0*/  SHF.L.U64.HI R152, R160.reuse, R152, c[0x0][0x294] ;  /* 0x0000a500a0987619 */ /* 0x040fe20000010298 */
[----:B------:R3:W-:Y:S01]  /*28b0*/  @P2 LDGSTS.E.BYPASS.LTC128B.128 [R215+0x9100], [R22.64], !P6 ;  /* 0x0910000016d72fae */ /* 0x0007e2000f101d48 */
[----:B------:R-:W-:Y:S01]  /*28c0*/  SHF.L.U32 R162, R160, 0x5, RZ ;  /* 0x00000005a0a27819 */ /* 0x000fe200000006ff */
[----:B------:R-:W-:Y:S01]  /*28d0*/  IMAD R3, R81, c[0x0][0x294], R3 ;  /* 0x0000a50051037a24 */ /* 0x000fe200078e0203 */
[----:B------:R-:W-:Y:S01]  /*28e0*/  IADD3 R156, R141, R156, RZ ;  /* 0x0000009c8d9c7210 */ /* 0x000fe20007ffe0ff */
[----:B------:R-:W-:Y:S01]  /*28f0*/  IMAD.IADD R21, R19, 0x1, R15 ;  /* 0x0000000113157824 */ /* 0x000fe200078e020f */
[----:B------:R3:W-:Y:S01]  /*2900*/  @P2 LDGSTS.E.BYPASS.LTC128B.128 [R215+0xc900], [R22.64+0x80], !P5 ;  /* 0x0c90008016d72fae */ /* 0x0007e2000e901d48 */
[----:B------:R-:W-:Y:S01]  /*2910*/  IMAD.MOV.U32 R20, RZ, RZ, R18 ;  /* 0x000000ffff147224 */ /* 0x000fe200078e0012 */
[----:B------:R-:W-:Y:S01]  /*2920*/  IADD3 R17, R3, R17, RZ ;  /* 0x0000001103117210 */ /* 0x000fe20007ffe0ff */
[----:B------:R-:W-:Y:S01]  /*2930*/  IMAD.WIDE.U32 R126, R31, c[0x0][0x1e8], RZ ;  /* 0x00007a001f7e7a25 */ /* 0x000fe200078e00ff */
[----:B------:R-:W-:-:S02]  /*2940*/  IADD3 R19, R27, R3, RZ ;  /* 0x000000031b137210 */ /* 0x000fc40007ffe0ff */
[----:B------:R-:W-:Y:S01]  /*2950*/  MOV R18, R26 ;  /* 0x0000001a00127202 */ /* 0x000fe20000000f00 */
[----:B-1----:R-:W-:-:S04]  /*2960*/  IMAD.WIDE.U32 R8, R81, c[0x0][0x280], R76 ;  /* 0x0000a00051087a25 */ /* 0x002fc800078e004c */
[----:B------:R-:W-:Y:S01]  /*2970*/  IMAD.MOV.U32 R24, RZ, RZ, R8 ;  /* 0x000000ffff187224 */ /* 0x000fe200078e0008 */
[----:B------:R-:W-:Y:S01]  /*2980*/  @P1 IADD3.X R8, R5, UR12, R11, P3, !PT ;  /* 0x0000000c05081c10 */ /* 0x000fe20009ffe40b */
[----:B------:R-:W-:Y:S01]  /*2990*/  @P0 IMAD.WIDE.U32 R4, R32, 0x60, R4 ;  /* 0x0000006020040825 */ /* 0x000fe200078e0004 */
[----:B------:R-:W-:-:S03]  /*29a0*/  @P1 LEA R10, P3, R6, c[0x0][0x220], 0x1 ;  /* 0x00008800060a1a11 */ /* 0x000fc600078608ff */
[----:B------:R-:W-:Y:S01]  /*29b0*/  IMAD.IADD R25, R15, 0x1, R9 ;  /* 0x000000010f197824 */ /* 0x000fe200078e0209 */
[----:B------:R-:W-:Y:S01]  /*29c0*/  @P1 LEA.HI.X R11, R6, c[0x0][0x224], R8, 0x1, P3 ;  /* 0x00008900060b1a11 */ /* 0x000fe200018f0c08 */
[----:B-----5:R-:W-:Y:S01]  /*29d0*/  IMAD.WIDE.U32 R104, R137, c[0x0][0x290], R16 ;  /* 0x0000a40089687a25 */ /* 0x020fe200078e0010 */
[----:B------:R-:W-:Y:S02]  /*29e0*/  @P0 IADD3 R3, R5, UR5, RZ ;  /* 0x0000000505030c10 */ /* 0x000fe4000fffe0ff */
[C---:B------:R-:W-:Y:S01]  /*29f0*/  @P0 LEA R8, P3, R4.reuse, c[0x0][0x220], 0x1 ;  /* 0x0000880004080a11 */ /* 0x040fe200078608ff */
[----:B------:R3:W-:Y:S01]  /*2a00*/  @P1 LDGSTS.E.BYPASS.LTC128B.128 [R215+0xa100], [R10.64], !P6 ;  /* 0x0a1000000ad71fae */ /* 0x0007e2000f101d48 */
[----:B------:R-:W-:Y:S02]  /*2a10*/  IMAD.WIDE.U32 R100, R137, c[0x0][0x290], R18 ;  /* 0x0000a40089647a25 */ /* 0x000fe400078e0012 */
[----:B------:R-:W-:Y:S01]  /*2a20*/  @P0 LEA.HI.X R9, R4, c[0x0][0x224], R3, 0x1, P3 ;  /* 0x0000890004090a11 */ /* 0x000fe200018f0c03 */
[----:B------:R3:W-:Y:S01]  /*2a30*/  @P1 LDGSTS.E.BYPASS.LTC128B.128 [R215+0xd900], [R10.64+0x80], !P5 ;  /* 0x0d9000800ad71fae */ /* 0x0007e2000e901d48 */
[----:B------:R-:W-:Y:S01]  /*2a40*/  SHF.R.S32.HI R4, RZ, 0x1f, R137 ;  /* 0x0000001fff047819 */ /* 0x000fe20000011489 */
[----:B------:R-:W-:-:S02]  /*2a50*/  IMAD.MOV.U32 R3, RZ, RZ, c[0x0][0x27c] ;  /* 0x00009f00ff037624 */ /* 0x000fc400078e00ff */
[----:B------:R3:W-:Y:S01]  /*2a60*/  @P0 LDGSTS.E.BYPASS.LTC128B.128 [R215+0xb100], [R8.64], !P6 ;  /* 0x0b10000008d70fae */ /* 0x0007e2000f101d48 */
[----:B------:R-:W-:Y:S02]  /*2a70*/  IMAD.WIDE.U32 R124, R31, c[0x0][0x210], RZ ;  /* 0x000084001f7c7a25 */ /* 0x000fe400078e00ff */
[----:B------:R-:W-:Y:S01]  /*2a80*/  SHF.L.U32 R83, R3, 0x1, RZ ;  /* 0x0000000103537819 */ /* 0x000fe200000006ff */
[----:B------:R3:W-:Y:S01]  /*2a90*/  @P0 LDGSTS.E.BYPASS.LTC128B.128 [R215+0xe900], [R8.64+0x80], !P5 ;  /* 0x0e90008008d70fae */ /* 0x0007e2000e901d48 */
[C---:B------:R-:W-:Y:S02]  /*2aa0*/  IMAD R5, R4.reuse, c[0x0][0x290], RZ ;  /* 0x0000a40004057a24 */ /* 0x040fe400078e02ff */
[----:B------:R-:W-:Y:S01]  /*2ab0*/  IMAD R6, R4, c[0x0][0x280], RZ ;  /* 0x0000a00004067a24 */ /* 0x000fe200078e02ff */
[----:B------:R-:W0:Y:S01]  /*2ac0*/  LDGDEPBAR ;  /* 0x00000000000079af */ /* 0x000e220000000000 */
[C---:B------:R-:W-:Y:S01]  /*2ad0*/  IMAD R3, R137.reuse, c[0x0][0x294], R5 ;  /* 0x0000a50089037a24 */ /* 0x040fe200078e0205 */
[----:B------:R-:W-:Y:S01]  /*2ae0*/  WARPSYNC 0xffffffff ;  /* 0xffffffff00007948 */ /* 0x000fe20003800000 */
[----:B------:R-:W-:-:S02]  /*2af0*/  IMAD R4, R137, c[0x0][0x284], R6 ;  /* 0x0000a10089047a24 */ /* 0x000fc400078e0206 */
[----:B------:R-:W-:Y:S01]  /*2b00*/  IMAD.WIDE.U32 R106, R137, c[0x0][0x280], R24 ;  /* 0x0000a000896a7a25 */ /* 0x000fe200078e0018 */
[----:B------:R-:W-:Y:S02]  /*2b10*/  IADD3 R111, R3, R105, RZ ;  /* 0x00000069036f7210 */ /* 0x000fe40007ffe0ff */
[----:B------:R-:W-:Y:S01]  /*2b20*/  IADD3 R109, R101, R3, RZ ;  /* 0x00000003656d7210 */ /* 0x000fe20007ffe0ff */
[----:B------:R-:W-:-:S04]  /*2b30*/  IMAD.WIDE.U32 R102, R137, c[0x0][0x280], R20 ;  /* 0x0000a00089667a25 */ /* 0x000fc800078e0014 */
[----:B------:R-:W-:Y:S02]  /*2b40*/  IMAD.SHL.U32 R161, R147, 0x20, RZ ;  /* 0x0000002093a17824 */ /* 0x000fe400078e00ff */
[----:B------:R-:W-:Y:S02]  /*2b50*/  IMAD.IADD R155, R143, 0x1, R155 ;  /* 0x000000018f9b7824 */ /* 0x000fe400078e029b */
[C---:B------:R-:W-:Y:S02]  /*2b60*/  IMAD R134, R31.reuse, c[0x0][0x1ec], R127 ;  /* 0x00007b001f867a24 */ /* 0x040fe400078e027f */
[----:B------:R-:W-:Y:S02]  /*2b70*/  IMAD R133, R31, c[0x0][0x214], R125 ;  /* 0x000085001f857a24 */ /* 0x000fe400078e027d */
[----:B------:R-:W-:Y:S02]  /*2b80*/  IMAD.IADD R112, R4, 0x1, R107 ;  /* 0x0000000104707824 */ /* 0x000fe400078e026b */
[----:B------:R-:W-:Y:S01]  /*2b90*/  IMAD.IADD R110, R103, 0x1, R4 ;  /* 0x00000001676e7824 */ /* 0x000fe200078e0204 */
[----:B--2---:R-:W-:Y:S01]  /*2ba0*/  @P4 SHF.R.S32.HI R5, RZ, 0x1f, R28 ;  /* 0x0000001fff054819 */ /* 0x004fe2000001141c */
[----:B------:R-:W-:Y:S01]  /*2bb0*/  @!P4 IMAD.MOV.U32 R5, RZ, RZ, R34 ;  /* 0x000000ffff05c224 */ /* 0x000fe200078e0022 */
[----:B------:R-:W-:-:S03]  /*2bc0*/  @!P4 MOV R28, R33 ;  /* 0x00000021001cc202 */ /* 0x000fc60000000f00 */
[----:B------:R-:W-:Y:S02]  /*2bd0*/  IMAD R5, R5, c[0x0][0x2b0], RZ ;  /* 0x0000ac0005057a24 */ /* 0x000fe400078e02ff */
[----:B------:R-:W-:-:S04]  /*2be0*/  IMAD.WIDE.U32 R122, R28, c[0x0][0x2b0], RZ ;  /* 0x0000ac001c7a7a25 */ /* 0x000fc800078e00ff */
[----:B------:R-:W-:-:S05]  /*2bf0*/  IMAD R5, R28, c[0x0][0x2b4], R5 ;  /* 0x0000ad001c057a24 */ /* 0x000fca00078e0205 */
[----:B------:R-:W-:Y:S02]  /*2c00*/  IADD3 R132, R123, R5, RZ ;  /* 0x000000057b847210 */ /* 0x000fe40007ffe0ff */
[----:B---3--:R-:W-:Y:S01]  /*2c10*/  ISETP.GE.AND P2, PT, R76, c[0x0][0x27c], PT ;  /* 0x00009f004c007a0c */ /* 0x008fe20003f46270 */
[----:B------:R-:W-:Y:S01]  /*2c20*/  IMAD.WIDE.U32 R4, R31, c[0x0][0x260], R76 ;  /* 0x000098001f047a25 */ /* 0x000fe200078e004c */
[----:B------:R-:W-:Y:S01]  /*2c30*/  IADD3 R11, R81, 0x20, RZ ;  /* 0x00000020510b7810 */ /* 0x000fe20007ffe0ff */
[----:B------:R-:W-:Y:S01]  /*2c40*/  BAR.SYNC.DEFER_BLOCKING 0x0 ;  /* 0x0000000000007b1d */ /* 0x000fe20000010000 */
[----:B------:R-:W-:Y:S01]  /*2c50*/  SEL R3, RZ, c[0x0][0x27c], !P2 ;  /* 0x00009f00ff037a07 */ /* 0x000fe20005000000 */
[----:B------:R-:W-:Y:S01]  /*2c60*/  IMAD R9, R31, c[0x0][0x264], R5 ;  /* 0x000099001f097a24 */ /* 0x000fe200078e0205 */
[C---:B------:R-:W-:Y:S01]  /*2c70*/  IADD3 R23, R81.reuse, 0x40, RZ ;  /* 0x0000004051177810 */ /* 0x040fe20007ffe0ff */
[----:B------:R-:W-:Y:S01]  /*2c80*/  IMAD.SHL.U32 R22, R81, 0x40, RZ ;  /* 0x0000004051167824 */ /* 0x000fe200078e00ff */
[----:B------:R-:W-:Y:S01]  /*2c90*/  LOP3.LUT R236, R236, 0xffffffef, RZ, 0xc0, !PT ;  /* 0xffffffefecec7812 */ /* 0x000fe200078ec0ff */
[----:B------:R-:W-:Y:S01]  /*2ca0*/  IMAD.IADD R3, R76, 0x1, R3 ;  /* 0x000000014c037824 */ /* 0x000fe200078e0203 */
[----:B------:R-:W-:Y:S01]  /*2cb0*/  UMOV UR12, 0x60 ;  /* 0x00000060000c7882 */ /* 0x000fe20000000000 */
[----:B------:R-:W-:Y:S01]  /*2cc0*/  IMAD.SHL.U32 R11, R11, 0x40, RZ ;  /* 0x000000400b0b7824 */ /* 0x000fe200078e00ff */
[----:B------:R-:W-:Y:S01]  /*2cd0*/  LOP3.LUT R22, R22, 0x1c0, RZ, 0xc0, !PT ;  /* 0x000001c016167812 */ /* 0x000fe200078ec0ff */
[----:B------:R-:W-:Y:S01]  /*2ce0*/  IMAD.MOV.U32 R8, RZ, RZ, R4 ;  /* 0x000000ffff087224 */ /* 0x000fe200078e0004 */
[----:B------:R-:W-:Y:S01]  /*2cf0*/  SHF.R.S32.HI R5, RZ, 0x1f, R3 ;  /* 0x0000001fff057819 */ /* 0x000fe20000011403 */
[----:B------:R-:W-:Y:S01]  /*2d00*/  IMAD R6, R29, c[0x0][0x268], RZ ;  /* 0x00009a001d067a24 */ /* 0x000fe200078e02ff */
[----:B------:R-:W-:Y:S01]  /*2d10*/  LOP3.LUT R11, R11, 0x1c0, RZ, 0xc0, !PT ;  /* 0x000001c00b0b7812 */ /* 0x000fe200078ec0ff */
[C---:B------:R-:W-:Y:S01]  /*2d20*/  IMAD.WIDE.U32 R98, R30.reuse, c[0x0][0x268], R8 ;  /* 0x00009a001e627a25 */ /* 0x040fe200078e0008 */
[CC--:B------:R-:W-:Y:S01]  /*2d30*/  LEA.HI R10, R5.reuse, R3.reuse, RZ, 0x6 ;  /* 0x00000003050a7211 */ /* 0x0c0fe200078f30ff */
[----:B------:R-:W-:Y:S01]  /*2d40*/  ULDC.64 UR4, c[0x0][0x280] ;  /* 0x0000a00000047ab9 */ /* 0x000fe20000000a00 */
[----:B------:R-:W-:Y:S01]  /*2d50*/  LEA.HI R3, R5, R3, RZ, 0x3 ;  /* 0x0000000305037211 */ /* 0x000fe200078f18ff */
[----:B------:R-:W-:Y:S01]  /*2d60*/  IMAD.SHL.U32 R23, R23, 0x40, RZ ;  /* 0x0000004017177824 */ /* 0x000fe200078e00ff */
[----:B------:R-:W-:Y:S01]  /*2d70*/  SHF.R.S32.HI R4, RZ, 0x6, R10 ;  /* 0x00000006ff047819 */ /* 0x000fe2000001140a */
[----:B------:R-:W-:Y:S01]  /*2d80*/  IMAD R15, R30, c[0x0][0x26c], R6 ;  /* 0x00009b001e0f7a24 */ /* 0x000fe200078e0206 */
[--C-:B------:R-:W-:Y:S01]  /*2d90*/  LOP3.LUT R5, R22, 0x38, R3.reuse, 0xf8, !PT ;  /* 0x0000003816057812 */ /* 0x100fe200078ef803 */
[----:B------:R-:W-:Y:S01]  /*2da0*/  IMAD.SHL.U32 R22, R81, 0x40, RZ ;  /* 0x0000004051167824 */ /* 0x000fe200078e00ff */
[----:B------:R-:W-:Y:S01]  /*2db0*/  LOP3.LUT R8, R11, 0x38, R3, 0xf8, !PT ;  /* 0x000000380b087812 */ /* 0x000fe200078ef803 */
[C---:B------:R-:W-:Y:S01]  /*2dc0*/  IMAD R10, R4.reuse, 0x1c00, R7 ;  /* 0x00001c00040a7824 */ /* 0x040fe200078e0207 */
[----:B------:R-:W-:Y:S01]  /*2dd0*/  IADD3 R11, R81, 0x20, RZ ;  /* 0x00000020510b7810 */ /* 0x000fe20007ffe0ff */
[----:B------:R-:W-:Y:S01]  /*2de0*/  IMAD R6, R4, 0x1c00, R12 ;  /* 0x00001c0004067824 */ /* 0x000fe200078e020c */
[----:B------:R-:W-:Y:S01]  /*2df0*/  LOP3.LUT R22, R22, 0x1c0, RZ, 0xc0, !PT ;  /* 0x000001c016167812 */ /* 0x000fe200078ec0ff */
[----:B------:R-:W-:Y:S01]  /*2e00*/  IMAD.MOV.U32 R166, RZ, RZ, c[0x0][0x2b8] ;  /* 0x0000ae00ffa67624 */ /* 0x000fe200078e00ff */
[----:B------:R-:W-:Y:S01]  /*2e10*/  LOP3.LUT R23, R23, 0x1c0, RZ, 0xc0, !PT ;  /* 0x000001c017177812 */ /* 0x000fe200078ec0ff */
[----:B------:R-:W-:Y:S01]  /*2e20*/  IMAD.SHL.U32 R11, R11, 0x40, RZ ;  /* 0x000000400b0b7824 */ /* 0x000fe200078e00ff */
[----:B------:R-:W-:Y:S01]  /*2e30*/  SHF.R.U32.HI R22, RZ, 0x3, R22 ;  /* 0x00000003ff167819 */ /* 0x000fe20000011616 */
[----:B------:R-:W-:Y:S01]  /*2e40*/  IMAD.MOV.U32 R165, RZ, RZ, c[0x0][0x27c] ;  /* 0x00009f00ffa57624 */ /* 0x000fe200078e00ff */
[----:B------:R-:W-:Y:S01]  /*2e50*/  ISETP.NE.AND P1, PT, R166, 0x1, PT ;  /* 0x00000001a600780c */ /* 0x000fe20003f25270 */
[----:B------:R-:W-:Y:S01]  /*2e60*/  IMAD.MOV.U32 R150, RZ, RZ, 0x6 ;  /* 0x00000006ff967424 */ /* 0x000fe200078e00ff */
[----:B------:R-:W-:Y:S01]  /*2e70*/  LOP3.LUT R11, R11, 0x1c0, RZ, 0xc0, !PT ;  /* 0x000001c00b0b7812 */ /* 0x000fe200078ec0ff */
[----:B------:R-:W-:Y:S01]  /*2e80*/  UIMAD.WIDE.U32 UR10, UR4, 0x60, URZ ;  /* 0x00000060040a78a5 */ /* 0x000fe2000f8e003f */
[----:B------:R-:W-:Y:S01]  /*2e90*/  LOP3.LUT R9, R5, R22, RZ, 0x3c, !PT ;  /* 0x0000001605097212 */ /* 0x000fe200078e3cff */
[----:B------:R-:W-:Y:S01]  /*2ea0*/  UIMAD UR13, UR12, UR5, URZ ;  /* 0x000000050c0d72a4 */ /* 0x000fe2000f8e023f */
[----:B------:R-:W-:Y:S01]  /*2eb0*/  IADD3 R22, R81, 0x60, RZ ;  /* 0x0000006051167810 */ /* 0x000fe20007ffe0ff */
[----:B------:R-:W-:Y:S01]  /*2ec0*/  IMAD.SHL.U32 R159, R147, 0x40, RZ ;  /* 0x00000040939f7824 */ /* 0x000fe200078e00ff */
[----:B------:R-:W-:Y:S01]  /*2ed0*/  SHF.R.U32.HI R11, RZ, 0x3, R11 ;  /* 0x00000003ff0b7819 */ /* 0x000fe2000001160b */
[----:B------:R-:W-:Y:S01]  /*2ee0*/  ULDC.64 UR4, c[0x0][0x290] ;  /* 0x0000a40000047ab9 */ /* 0x000fe20000000a00 */
[----:B------:R-:W-:Y:S01]  /*2ef0*/  ISETP.GE.AND P0, PT, R165, 0x1, PT ;  /* 0x00000001a500780c */ /* 0x000fe20003f06270 */
[----:B------:R-:W-:Y:S01]  /*2f00*/  IMAD.SHL.U32 R22, R22, 0x40, RZ ;  /* 0x0000004016167824 */ /* 0x000fe200078e00ff */
[----:B------:R-:W-:Y:S01]  /*2f10*/  LOP3.LUT R5, R8, R11, RZ, 0x3c, !PT ;  /* 0x0000000b08057212 */ /* 0x000fe200078e3cff */
[----:B------:R-:W-:Y:S01]  /*2f20*/  IMAD.IADD R11, R10, 0x1, R9 ;  /* 0x000000010a0b7824 */ /* 0x000fe200078e0209 */
[----:B------:R-:W-:Y:S01]  /*2f30*/  LOP3.LUT R236, R236, 0xfffffff7, RZ, 0xc0, !PT ;  /* 0xfffffff7ecec7812 */ /* 0x000fe200078ec0ff */
[----:B------:R-:W-:Y:S01]  /*2f40*/  IMAD R9, R4, 0x1c00, R13 ;  /* 0x00001c0004097824 */ /* 0x000fe200078e020d */
[----:B------:R-:W-:Y:S01]  /*2f50*/  LOP3.LUT R22, R22, 0x1c0, RZ, 0xc0, !PT ;  /* 0x000001c016167812 */ /* 0x000fe200078ec0ff */
[----:B------:R-:W-:Y:S01]  /*2f60*/  IMAD.IADD R10, R6, 0x1, R5 ;  /* 0x00000001060a7824 */ /* 0x000fe200078e0205 */
[--C-:B------:R-:W-:Y:S01]  /*2f70*/  LOP3.LUT R5, R23, 0x38, R3.reuse, 0xf8, !PT ;  /* 0x0000003817057812 */ /* 0x100fe200078ef803 */
[----:B------:R-:W-:Y:S01]  /*2f80*/  UIMAD.WIDE.U32 UR16, UR4, 0x60, URZ ;  /* 0x00000060041078a5 */ /* 0x000fe2000f8e003f */
[C---:B------:R-:W-:Y:S01]  /*2f90*/  IADD3 R23, R81.reuse, 0x40, RZ ;  /* 0x0000004051177810 */ /* 0x040fe20007ffe0ff */
[----:B------:R-:W-:Y:S01]  /*2fa0*/  UIMAD UR5, UR12, UR5, URZ ;  /* 0x000000050c0572a4 */ /* 0x000fe2000f8e023f */
[----:B------:R-:W-:Y:S01]  /*2fb0*/  LOP3.LUT R6, R22, 0x38, R3, 0xf8, !PT ;  /* 0x0000003816067812 */ /* 0x000fe200078ef803 */
[----:B------:R-:W-:Y:S01]  /*2fc0*/  ULDC UR4, c[0x0][0x238] ;  /* 0x00008e0000047ab9 */ /* 0x000fe20000000800 */
[----:B------:R-:W-:Y:S01]  /*2fd0*/  IADD3 R22, R81, 0x60, RZ ;  /* 0x0000006051167810 */ /* 0x000fe20007ffe0ff */
[----:B------:R-:W-:Y:S01]  /*2fe0*/  IMAD.SHL.U32 R23, R23, 0x40, RZ ;  /* 0x0000004017177824 */ /* 0x000fe200078e00ff */
[----:B------:R-:W-:Y:S01]  /*2ff0*/  LOP3.LUT R94, R3, 0xfffffff8, RZ, 0xc0, !PT ;  /* 0xfffffff8035e7812 */ /* 0x000fe200078ec0ff */
[----:B------:R-:W-:Y:S01]  /*3000*/  UMOV UR12, 0x6 ;  /* 0x00000006000c7882 */ /* 0x000fe20000000000 */
[----:B------:R-:W-:Y:S01]  /*3010*/  @P1 LOP3.LUT R236, R236, 0x8, RZ, 0xfc, !PT ;  /* 0x00000008ecec1812 */ /* 0x000fe200078efcff */
[----:B------:R-:W-:Y:S01]  /*3020*/  IMAD.SHL.U32 R22, R22, 0x40, RZ ;  /* 0x0000004016167824 */ /* 0x000fe200078e00ff */
[----:B------:R-:W-:Y:S01]  /*3030*/  LOP3.LUT R23, R23, 0x1c0, RZ, 0xc0, !PT ;  /* 0x000001c017177812 */ /* 0x000fe200078ec0ff */
[----:B------:R-:W-:Y:S01]  /*3040*/  ULDC UR15, c[0x0][0x23c] ;  /* 0x00008f00000f7ab9 */ /* 0x000fe20000000800 */
[----:B------:R-:W-:Y:S01]  /*3050*/  SHF.L.U64.HI R147, R147, R150, c[0x0][0x284] ;  /* 0x0000a10093937619 */ /* 0x000fe20000010296 */
[----:B------:R-:W-:Y:S01]  /*3060*/  IMAD.SHL.U32 R164, R32, 0x40, RZ ;  /* 0x0000004020a47824 */ /* 0x000fe200078e00ff */
[----:B------:R-:W-:Y:S01]  /*3070*/  LOP3.LUT R22, R22, 0x1c0, RZ, 0xc0, !PT ;  /* 0x000001c016167812 */ /* 0x000fe200078ec0ff */
[----:B------:R-:W-:Y:S01]  /*3080*/  IMAD.IADD R97, R99, 0x1, R15 ;  /* 0x0000000163617824 */ /* 0x000fe200078e020f */
[----:B------:R-:W-:Y:S01]  /*3090*/  SHF.R.U32.HI R23, RZ, 0x3, R23 ;  /* 0x00000003ff177819 */ /* 0x000fe20000011617 */
[----:B------:R-:W-:Y:S01]  /*30a0*/  IMAD.SHL.U32 R131, R11, 0x2, RZ ;  /* 0x000000020b837824 */ /* 0x000fe200078e00ff */
[----:B------:R-:W-:Y:S01]  /*30b0*/  SHF.R.U32.HI R22, RZ, 0x3, R22 ;  /* 0x00000003ff167819 */ /* 0x000fe20000011616 */
[----:B------:R-:W-:Y:S01]  /*30c0*/  IMAD.SHL.U32 R130, R10, 0x2, RZ ;  /* 0x000000020a827824 */ /* 0x000fe200078e00ff */
[----:B------:R-:W-:Y:S01]  /*30d0*/  LOP3.LUT R8, R5, R23, RZ, 0x3c, !PT ;  /* 0x0000001705087212 */ /* 0x000fe200078e3cff */
[----:B------:R-:W-:Y:S01]  /*30e0*/  IMAD R5, R4, 0x1c00, R14 ;  /* 0x00001c0004057824 */ /* 0x000fe200078e020e */
[----:B------:R-:W-:Y:S01]  /*30f0*/  LOP3.LUT R4, R6, R22, RZ, 0x3c, !PT ;  /* 0x0000001606047212 */ /* 0x000fe200078e3cff */
[----:B------:R-:W-:Y:S01]  /*3100*/  USHF.L.U64.HI UR15, UR4, UR12, UR15 ;  /* 0x0000000c040f7299 */ /* 0x000fe2000801020f */
[----:B------:R-:W-:Y:S01]  /*3110*/  SHF.L.U64.HI R150, R160, R150, c[0x0][0x294] ;  /* 0x0000a500a0967619 */ /* 0x000fe20000010296 */
[----:B------:R-:W-:Y:S01]  /*3120*/  IMAD.IADD R6, R9, 0x1, R8 ;  /* 0x0000000109067824 */ /* 0x000fe200078e0208 */
[----:B------:R-:W-:Y:S01]  /*3130*/  ISETP.GE.AND P6, PT, R76, c[0x0][0x1d4], PT ;  /* 0x000075004c007a0c */ /* 0x000fe20003fc6270 */
[----:B------:R-:W-:Y:S01]  /*3140*/  IMAD.IADD R4, R5, 0x1, R4 ;  /* 0x0000000105047824 */ /* 0x000fe200078e0204 */
[----:B------:R-:W-:Y:S01]  /*3150*/  SHF.R.S32.HI R74, RZ, 0x3, R3 ;  /* 0x00000003ff4a7819 */ /* 0x000fe20000011403 */
[----:B------:R-:W-:Y:S01]  /*3160*/  IMAD.SHL.U32 R160, R160, 0x40, RZ ;  /* 0x00000040a0a07824 */ /* 0x000fe200078e00ff */
[----:B------:R-:W-:Y:S01]  /*3170*/  SHF.R.S32.HI R108, RZ, 0x1f, R94 ;  /* 0x0000001fff6c7819 */ /* 0x000fe2000001145e */
[----:B------:R-:W-:Y:S01]  /*3180*/  IMAD.SHL.U32 R129, R6, 0x2, RZ ;  /* 0x0000000206817824 */ /* 0x000fe200078e00ff */
[----:B------:R-:W-:Y:S01]  /*3190*/  @P0 LOP3.LUT R236, R236, 0x10, RZ, 0xfc, !PT ;  /* 0x00000010ecec0812 */ /* 0x000fe200078efcff */
[----:B------:R-:W-:Y:S01]  /*31a0*/  IMAD.SHL.U32 R128, R4, 0x2, RZ ;  /* 0x0000000204807824 */ /* 0x000fe200078e00ff */
[----:B------:R-:W-:-:S02]  /*31b0*/  UIADD3 UR13, UR11, UR13, URZ ;  /* 0x0000000d0b0d7290 */ /* 0x000fc4000fffe03f */
[----:B------:R-:W-:Y:S02]  /*31c0*/  UIADD3 UR14, UR17, UR5, URZ ;  /* 0x00000005110e7290 */ /* 0x000fe4000fffe03f */
[----:B------:R-:W-:Y:S02]  /*31d0*/  ULDC.U8 UR4, c[0x0][0x298] ;  /* 0x0000a60000047ab9 */ /* 0x000fe40000000000 */
.L_x_390:
[----:B----4-:R-:W-:Y:S01]  /*31e0*/  IMAD R3, R39, 0x70, R0 ;  /* 0x0000007027037824 */ /* 0x010fe200078e0200 */
[----:B------:R-:W-:Y:S01]  /*31f0*/  ISETP.NE.AND P1, PT, R166, 0x1, PT ;  /* 0x00000001a600780c */ /* 0x000fe20003f25270 */
[----:B------:R-:W-:Y:S01]  /*3200*/  IMAD.MOV.U32 R95, RZ, RZ, RZ ;  /* 0x000000ffff5f7224 */ /* 0x000fe200078e00ff */
[----:B------:R-:W-:Y:S04]  /*3210*/  DEPBAR.LE SB0, 0x0 ;  /* 0x000080000000791a */ /* 0x000fe80000000000 */
[----:B------:R-:W-:Y:S01]  /*3220*/  ISETP.GE.AND P0, PT, R3, R2, PT ;  /* 0x000000020300720c */ /* 0x000fe20003f06270 */
[----:B------:R-:W-:Y:S01]  /*3230*/  IMAD.IADD R3, R135, 0x1, R3 ;  /* 0x0000000187037824 */ /* 0x000fe200078e0203 */
[----:B------:R-:W-:Y:S01]  /*3240*/  WARPSYNC 0xffffffff ;  /* 0xffffffff00007948 */ /* 0x000fe20003800000 */
[----:B------:R-:W-:Y:S01]  /*3250*/  ISETP.GE.AND P3, PT, R165, 0x1, PT ;  /* 0x00000001a500780c */ /* 0x000fe20003f66270 */
[----:B------:R-:W-:Y:S01]  /*3260*/  BSSY B2, `(.L_x_342) ;  /* 0x0000565000027945 */ /* 0x000fe20003800000 */
[----:B-1----:R-:W-:Y:S01]  /*3270*/  IMAD.MOV.U32 R4, RZ, RZ, R3 ;  /* 0x000000ffff047224 */ /* 0x002fe200078e0003 */
[----:B------:R-:W-:Y:S01]  /*3280*/  ISETP.GT.OR P0, PT, R0, 0x6f, P0 ;  /* 0x0000006f0000780c */ /* 0x000fe20000704670 */
[----:B------:R-:W-:Y:S05]  /*3290*/  @P1 IMAD.HI.U32 R5, R3, c[0x0][0x2bc], RZ ;  /* 0x0000af0003051a27 */ /* 0x000fea00078e00ff */
[----:B------:R-:W-:Y:S07]  /*32a0*/  @P1 SHF.R.U32.HI R4, RZ, c[0x0][0x2c0], R5 ;  /* 0x0000b000ff041a19 */ /* 0x000fee0000011605 */
[C---:B------:R-:W-:Y:S04]  /*32b0*/  @!P0 IADD3 R5, P1, R4.reuse, R122, RZ ;  /* 0x0000007a04058210 */ /* 0x040fe80007f3e0ff */
[----:B------:R-:W-:Y:S01]  /*32c0*/  @!P0 LEA.HI.X.SX32 R6, R4, R132, 0x1, P1 ;  /* 0x0000008404068211 */ /* 0x000fe200008f0eff */
[----:B------:R-:W-:Y:S01]  /*32d0*/  IMAD.MOV R4, RZ, RZ, -R4 ;  /* 0x000000ffff047224 */ /* 0x000fe200078e0a04 */
[C---:B------:R-:W-:Y:S03]  /*32e0*/  @!P0 LEA R8, P1, R5.reuse, c[0x0][0x2a0], 0x2 ;  /* 0x0000a80005088a11 */ /* 0x040fe600078210ff */
[----:B------:R-:W-:Y:S01]  /*32f0*/  IMAD R96, R4, c[0x0][0x2b8], R3 ;  /* 0x0000ae0004607a24 */ /* 0x000fe200078e0203 */
[----:B------:R-:W-:Y:S03]  /*3300*/  @!P0 LEA.HI.X R9, R5, c[0x0][0x2a4], R6, 0x2, P1 ;  /* 0x0000a90005098a11 */ /* 0x000fe600008f1406 */
[C---:B------:R-:W-:Y:S01]  /*3310*/  IMAD.WIDE.U32 R4, R96.reuse, c[0x0][0x1e0], RZ ;  /* 0x0000780060047a25 */ /* 0x040fe200078e00ff */
[----:B------:R-:W-:Y:S01]  /*3320*/  SHF.R.S32.HI R113, RZ, 0x1f, R96 ;  /* 0x0000001fff717819 */ /* 0x000fe20000011460 */
[----:B------:R-:W2:Y:S04]  /*3330*/  @!P0 LDG.E R95, [R8.64] ;  /* 0x00000008085f8981 */ /* 0x000ea8000c1e1900 */
[----:B------:R-:W-:Y:S01]  /*3340*/  IMAD R3, R113, c[0x0][0x1e0], RZ ;  /* 0x0000780071037a24 */ /* 0x000fe200078e02ff */
[----:B------:R-:W-:Y:S03]  /*3350*/  BAR.SYNC.DEFER_BLOCKING 0x0 ;  /* 0x0000000000007b1d */ /* 0x000fe60000010000 */
[----:B------:R-:W-:Y:S04]  /*3360*/  IMAD R3, R96, c[0x0][0x1e4], R3 ;  /* 0x0000790060037a24 */ /* 0x000fe800078e0203 */
[----:B------:R-:W-:Y:S01]  /*3370*/  IMAD.IADD R5, R5, 0x1, R3 ;  /* 0x0000000105057824 */ /* 0x000fe200078e0203 */
[----:B--2---:R-:W-:Y:S03]  /*3380*/  SHF.R.S32.HI R114, RZ, 0x1f, R95 ;  /* 0x0000001fff727819 */ /* 0x004fe6000001145f */
[C---:B------:R-:W-:Y:S04]  /*3390*/  IMAD.WIDE.U32 R4, R95.reuse, c[0x0][0x1f0], R4 ;  /* 0x00007c005f047a25 */ /* 0x040fe800078e0004 */
[----:B------:R-:W-:Y:S01]  /*33a0*/  IMAD R6, R114, c[0x0][0x1f0], RZ ;  /* 0x00007c0072067a24 */ /* 0x000fe200078e02ff */
[----:B------:R-:W-:Y:S03]  /*33b0*/  IADD3 R3, P0, R126, R4, RZ ;  /* 0x000000047e037210 */ /* 0x000fe60007f1e0ff */
[----:B------:R-:W-:Y:S05]  /*33c0*/  IMAD R6, R95, c[0x0][0x1f4], R6 ;  /* 0x00007d005f067a24 */ /* 0x000fea00078e0206 */
[----:B------:R-:W-:Y:S02]  /*33d0*/  IADD3.X R4, R134, R5, R6, P0, !PT ;  /* 0x0000000586047210 */ /* 0x000fe400007fe406 */
[C---:B---3--:R-:W-:Y:S04]  /*33e0*/  LEA R93, P0, R3.reuse, c[0x0][0x1c8], 0x1 ;  /* 0x00007200035d7a11 */ /* 0x048fe800078008ff */
[----:B------:R-:W-:Y:S01]  /*33f0*/  LEA.HI.X R92, R3, c[0x0][0x1cc], R4, 0x1, P0 ;  /* 0x00007300035c7a11 */ /* 0x000fe200000f0c04 */
[----:B------:R-:W-:-:S05]  /*3400*/  @!P3 BRA `(.L_x_343) ;  /* 0x000050800000b947 */ /* 0x000fca0003800000 */
[-C--:B------:R-:W-:Y:S01]  /*3410*/  IMAD R5, R155, R39.reuse, RZ ;  /* 0x000000279b057224 */ /* 0x080fe200078e02ff */
[----:B------:R-:W-:Y:S01]  /*3420*/  ISETP.NE.AND P0, PT, RZ, UR4, PT ;  /* 0x00000004ff007c0c */ /* 0x000fe2000bf05270 */
[-C--:B------:R-:W-:Y:S01]  /*3430*/  IMAD R4, R156, R39.reuse, RZ ;  /* 0x000000279c047224 */ /* 0x080fe200078e02ff */
[----:B------:R-:W-:Y:S01]  /*3440*/  SHF.R.S32.HI R3, RZ, 0x1f, R39 ;  /* 0x0000001fff037819 */ /* 0x000fe20000011427 */
[----:B------:R-:W-:Y:S04]  /*3450*/  IMAD.WIDE.U32 R42, R142, R39, RZ ;  /* 0x000000278e2a7225 */ /* 0x000fe800078e00ff */
[C---:B------:R-:W-:Y:S02]  /*3460*/  IMAD R5, R3.reuse, R142, R5 ;  /* 0x0000008e03057224 */ /* 0x040fe400078e0205 */
[----:B------:R-:W-:Y:S02]  /*3470*/  IMAD R4, R3, R140, R4 ;  /* 0x0000008c03047224 */ /* 0x000fe400078e0204 */
[----:B------:R-:W-:Y:S01]  /*3480*/  IMAD R3, R39, -0x70, R2 ;  /* 0xffffff9027037824 */ /* 0x000fe200078e0202 */
[----:B------:R-:W-:Y:S01]  /*3490*/  IADD3 R44, R43, R5, RZ ;  /* 0x000000052b2c7210 */ /* 0x000fe20007ffe0ff */
[----:B------:R-:W-:Y:S03]  /*34a0*/  IMAD.WIDE.U32 R36, R140, R39, RZ ;  /* 0x000000278c247225 */ /* 0x000fe600078e00ff */
[----:B------:R-:W-:Y:S02]  /*34b0*/  IMNMX R91, R3, 0x70, PT ;  /* 0x00000070035b7817 */ /* 0x000fe40003800200 */
[----:B------:R-:W-:Y:S01]  /*34c0*/  IADD3 R68, R37, R4, RZ ;  /* 0x0000000425447210 */ /* 0x000fe20007ffe0ff */
[----:B------:R-:W-:-:S05]  /*34d0*/  @!P0 BRA `(.L_x_344) ;  /* 0x0000281000008947 */ /* 0x000fca0003800000 */
[----:B------:R-:W-:Y:S01]  /*34e0*/  ISETP.GE.AND P4, PT, R81, R91, PT ;  /* 0x0000005b5100720c */ /* 0x000fe20003f86270 */
[----:B------:R-:W-:Y:S01]  /*34f0*/  BSSY B0, `(.L_x_345) ;  /* 0x000001b000007945 */ /* 0x000fe20003800000 */
[----:B------:R-:W-:Y:S01]  /*3500*/  CS2R R20, SRZ ;  /* 0x0000000000147805 */ /* 0x000fe2000001ff00 */
[----:B------:R-:W-:Y:S01]  /*3510*/  CS2R R16, SRZ ;  /* 0x0000000000107805 */ /* 0x000fe2000001ff00 */
[----:B------:R-:W-:Y:S01]  /*3520*/  CS2R R4, SRZ ;  /* 0x0000000000047805 */ /* 0x000fe2000001ff00 */
[----:B------:R-:W-:Y:S01]  /*3530*/  CS2R R46, SRZ ;  /* 0x00000000002e7805 */ /* 0x000fe2000001ff00 */
[----:B------:R-:W-:Y:S07]  /*3540*/  CS2R R40, SRZ ;  /* 0x0000000000287805 */ /* 0x000fee000001ff00 */
[----:B------:R-:W-:-:S05]  /*3550*/  @P4 BRA `(.L_x_346) ;  /* 0x0000014000004947 */ /* 0x000fca0003800000 */
[----:B------:R-:W-:Y:S01]  /*3560*/  IADD3 R3, P0, R102, R42, RZ ;  /* 0x0000002a66037210 */ /* 0x000fe20007f1e0ff */
[----:B------:R-:W-:Y:S01]  /*3570*/  CS2R R40, SRZ ;  /* 0x0000000000287805 */ /* 0x000fe2000001ff00 */
[----:B------:R-:W-:Y:S01]  /*3580*/  CS2R R16, SRZ ;  /* 0x0000000000107805 */ /* 0x000fe2000001ff00 */
[----:B------:R-:W-:Y:S02]  /*3590*/  CS2R R46, SRZ ;  /* 0x00000000002e7805 */ /* 0x000fe4000001ff00 */
[----:B------:R-:W-:Y:S01]  /*35a0*/  IMAD.X R5, R44, 0x1, R110, P0 ;  /* 0x000000012c057824 */ /* 0x000fe200000e066e */
[----:B------:R-:W-:Y:S05]  /*35b0*/  IADD3 R4, P0, R100, R36, RZ ;  /* 0x0000002464047210 */ /* 0x000fea0007f1e0ff */
[----:B------:R-:W-:Y:S01]  /*35c0*/  IMAD.X R6, R68, 0x1, R109, P0 ;  /* 0x0000000144067824 */ /* 0x000fe200000e066d */
[C---:B------:R-:W-:Y:S04]  /*35d0*/  LEA R10, P0, R3.reuse, c[0x0][0x270], 0x1 ;  /* 0x00009c00030a7a11 */ /* 0x040fe800078008ff */
[----:B------:R-:W-:Y:S02]  /*35e0*/  LEA.HI.X R11, R3, c[0x0][0x274], R5, 0x1, P0 ;  /* 0x00009d00030b7a11 */ /* 0x000fe400000f0c05 */
[C---:B------:R-:W-:Y:S04]  /*35f0*/  LEA R8, P0, R4.reuse, c[0x0][0x288], 0x1 ;  /* 0x0000a20004087a11 */ /* 0x040fe800078008ff */
[----:B------:R-:W-:Y:S02]  /*3600*/  LEA.HI.X R9, R4, c[0x0][0x28c], R6, 0x1, P0 ;  /* 0x0000a30004097a11 */ /* 0x000fe400000f0c06 */
[----:B------:R-:W-:Y:S01]  /*3610*/  ISETP.GE.AND P0, PT, R78, c[0x0][0x27c], PT ;  /* 0x00009f004e007a0c */ /* 0x000fe20003f06270 */
[----:B------:R-:W-:Y:S11]  /*3620*/  CS2R R4, SRZ ;  /* 0x0000000000047805 */ /* 0x000ff6000001ff00 */
[----:B------:R-:W-:Y:S01]  /*3630*/  @!UPT UIADD3 URZ, URZ, URZ, URZ ;  /* 0x0000003f3f3ff290 */ /* 0x000fe2000fffe03f */
[----:B------:R1:W5:Y:S04]  /*3640*/  @!P0 LDG.E.64 R4, [R10.64] ;  /* 0x000000080a048981 */ /* 0x000368000c1e1b00 */
[----:B------:R1:W5:Y:S01]  /*3650*/  @!P0 LDG.E.64 R40, [R8.64] ;  /* 0x0000000808288981 */ /* 0x000362000c1e1b00 */
[----:B------:R-:W-:Y:S11]  /*3660*/  ISETP.GE.AND P0, PT, R80, c[0x0][0x27c], PT ;  /* 0x00009f0050007a0c */ /* 0x000ff60003f06270 */
[----:B------:R-:W-:Y:S02]  /*3670*/  @!UPT UIADD3 URZ, URZ, URZ, URZ ;  /* 0x0000003f3f3ff290 */ /* 0x000fe4000fffe03f */
[----:B------:R1:W5:Y:S04]  /*3680*/  @!P0 LDG.E.64 R16, [R10.64+0x40] ;  /* 0x000040080a108981 */ /* 0x000368000c1e1b00 */
[----:B------:R1:W5:Y:S02]  /*3690*/  @!P0 LDG.E.64 R46, [R8.64+0x40] ;  /* 0x00004008082e8981 */ /* 0x000364000c1e1b00 */
.L_x_346:
[----:B------:R-:W-:Y:S05]  /*36a0*/  BSYNC B0 ;  /* 0x0000000000007941 */ /* 0x000fea0003800000 */
.L_x_345:
[----:B-1----:R-:W-:Y:S01]  /*36b0*/  IADD3 R10, R81, 0x20, RZ ;  /* 0x00000020510a7810 */ /* 0x002fe20007ffe0ff */
[----:B-----5:R-:W-:Y:S01]  /*36c0*/  IMAD.MOV.U32 R9, RZ, RZ, R16 ;  /* 0x000000ffff097224 */ /* 0x020fe200078e0010 */
[----:B------:R-:W-:Y:S01]  /*36d0*/  LOP3.LUT R236, R236, 0xfffffffe, RZ, 0xc0, !PT ;  /* 0xfffffffeecec7812 */ /* 0x000fe200078ec0ff */
[----:B------:R-:W-:Y:S01]  /*36e0*/  IMAD.MOV.U32 R8, RZ, RZ, R17 ;  /* 0x000000ffff087224 */ /* 0x000fe200078e0011 */
[----:B------:R-:W-:Y:S01]  /*36f0*/  ISETP.GE.AND P0, PT, R10, R91, PT ;  /* 0x0000005b0a00720c */ /* 0x000fe20003f06270 */
[----:B------:R-:W-:Y:S01]  /*3700*/  IMAD.MOV.U32 R6, RZ, RZ, R4 ;  /* 0x000000ffff067224 */ /* 0x000fe200078e0004 */
[----:B------:R-:W-:Y:S01]  /*3710*/  BSSY B0, `(.L_x_347) ;  /* 0x0000023000007945 */ /* 0x000fe20003800000 */
[----:B------:R-:W-:Y:S01]  /*3720*/  IMAD.MOV.U32 R3, RZ, RZ, R5 ;  /* 0x000000ffff037224 */ /* 0x000fe200078e0005 */
[----:B------:R-:W-:Y:S01]  /*3730*/  PRMT R29, R8, 0x5410, R9 ;  /* 0x00005410081d7816 */ /* 0x000fe20000000009 */
[----:B------:R-:W-:Y:S01]  /*3740*/  IMAD.MOV.U32 R9, RZ, RZ, R46 ;  /* 0x000000ffff097224 */ /* 0x000fe200078e002e */
[----:B------:R-:W-:Y:S01]  /*3750*/  CS2R R18, SRZ ;  /* 0x0000000000127805 */ /* 0x000fe2000001ff00 */
[----:B------:R-:W-:Y:S01]  /*3760*/  IMAD.MOV.U32 R8, RZ, RZ, R47 ;  /* 0x000000ffff087224 */ /* 0x000fe200078e002f */
[----:B------:R-:W-:Y:S01]  /*3770*/  PRMT R15, R3, 0x5410, R6 ;  /* 0x00005410030f7816 */ /* 0x000fe20000000006 */
[----:B------:R-:W-:Y:S01]  /*3780*/  IMAD.MOV.U32 R6, RZ, RZ, R40 ;  /* 0x000000ffff067224 */ /* 0x000fe200078e0028 */
[----:B------:R-:W-:Y:S01]  /*3790*/  CS2R R50, SRZ ;  /* 0x0000000000327805 */ /* 0x000fe2000001ff00 */
[----:B------:R-:W-:Y:S01]  /*37a0*/  IMAD.MOV.U32 R3, RZ, RZ, R41 ;  /* 0x000000ffff037224 */ /* 0x000fe200078e0029 */
[----:B------:R-:W-:Y:S01]  /*37b0*/  PRMT R45, R9, 0x5410, R8 ;  /* 0x00005410092d7816 */ /* 0x000fe20000000008 */
[----:B------:R-:W-:Y:S01]  /*37c0*/  CS2R R48, SRZ ;  /* 0x0000000000307805 */ /* 0x000fe2000001ff00 */
[----:B------:R-:W-:Y:S02]  /*37d0*/  @P0 LOP3.LUT R236, R236, 0x1, RZ, 0xfc, !PT ;  /* 0x00000001ecec0812 */ /* 0x000fe400078efcff */
[----:B------:R-:W-:Y:S01]  /*37e0*/  PRMT R38, R6, 0x5410, R3 ;  /* 0x0000541006267816 */ /* 0x000fe20000000003 */
[----:B------:R-:W-:-:S05]  /*37f0*/  @P0 BRA `(.L_x_348) ;  /* 0x0000014000000947 */ /* 0x000fca0003800000 */
[----:B------:R-:W-:Y:S01]  /*3800*/  IADD3 R3, P1, P0, R102, R42, R161 ;  /* 0x0000002a66037210 */ /* 0x000fe2000783e0a1 */
[----:B------:R-:W-:Y:S01]  /*3810*/  CS2R R18, SRZ ;  /* 0x0000000000127805 */ /* 0x000fe2000001ff00 */
[----:B------:R-:W-:Y:S01]  /*3820*/  CS2R R48, SRZ ;  /* 0x0000000000307805 */ /* 0x000fe2000001ff00 */
[----:B------:R-:W-:Y:S01]  /*3830*/  CS2R R20, SRZ ;  /* 0x0000000000147805 */ /* 0x000fe2000001ff00 */
[----:B------:R-:W-:Y:S01]  /*3840*/  IADD3.X R8, R110, R44, R151, P1, P0 ;  /* 0x0000002c6e087210 */ /* 0x000fe20000fe0497 */
[----:B------:R-:W-:Y:S01]  /*3850*/  CS2R R50, SRZ ;  /* 0x0000000000327805 */ /* 0x000fe2000001ff00 */
[----:B------:R-:W-:Y:S04]  /*3860*/  IADD3 R6, P1, P0, R100, R36, R162 ;  /* 0x0000002464067210 */ /* 0x000fe8000783e0a2 */
[----:B------:R-:W-:Y:S02]  /*3870*/  IADD3.X R9, R109, R68, R152, P1, P0 ;  /* 0x000000446d097210 */ /* 0x000fe40000fe0498 */
[C---:B------:R-:W-:Y:S04]  /*3880*/  LEA R10, P0, R3.reuse, c[0x0][0x270], 0x1 ;  /* 0x00009c00030a7a11 */ /* 0x040fe800078008ff */
[----:B------:R-:W-:Y:S02]  /*3890*/  LEA.HI.X R11, R3, c[0x0][0x274], R8, 0x1, P0 ;  /* 0x00009d00030b7a11 */ /* 0x000fe400000f0c08 */
[C---:B------:R-:W-:Y:S04]  /*38a0*/  LEA R8, P0, R6.reuse, c[0x0][0x288], 0x1 ;  /* 0x0000a20006087a11 */ /* 0x040fe800078008ff */
[----:B------:R-:W-:Y:S02]  /*38b0*/  LEA.HI.X R9, R6, c[0x0][0x28c], R9, 0x1, P0 ;  /* 0x0000a30006097a11 */ /* 0x000fe400000f0c09 */
[----:B------:R-:W-:Y:S11]  /*38c0*/  ISETP.GE.AND P0, PT, R78, c[0x0][0x27c], PT ;  /* 0x00009f004e007a0c */ /* 0x000ff60003f06270 */
[----:B------:R-:W-:Y:S02]  /*38d0*/  @!UPT UIADD3 URZ, URZ, URZ, URZ ;  /* 0x0000003f3f3ff290 */ /* 0x000fe4000fffe03f */
[----:B------:R1:W5:Y:S04]  /*38e0*/  @!P0 LDG.E.64 R18, [R10.64] ;  /* 0x000000080a128981 */ /* 0x000368000c1e1b00 */
[----:B------:R1:W5:Y:S01]  /*38f0*/  @!P0 LDG.E.64 R48, [R8.64] ;  /* 0x0000000808308981 */ /* 0x000362000c1e1b00 */
[----:B------:R-:W-:Y:S11]  /*3900*/  ISETP.GE.AND P0, PT, R80, c[0x0][0x27c], PT ;  /* 0x00009f0050007a0c */ /* 0x000ff60003f06270 */
[----:B------:R-:W-:Y:S02]  /*3910*/  @!UPT UIADD3 URZ, URZ, URZ, URZ ;  /* 0x0000003f3f3ff290 */ /* 0x000fe4000fffe03f */
[----:B------:R1:W5:Y:S04]  /*3920*/  @!P0 LDG.E.64 R20, [R10.64+0x40] ;  /* 0x000040080a148981 */ /* 0x000368000c1e1b00 */
[----:B------:R1:W5:Y:S02]  /*3930*/  @!P0 LDG.E.64 R50, [R8.64+0x40] ;  /* 0x0000400808328981 */ /* 0x000364000c1e1b00 */
.L_x_348:
[----:B------:R-:W-:Y:S05]  /*3940*/  BSYNC B0 ;  /* 0x0000000000007941 */ /* 0x000fea0003800000 */
.L_x_347:
[----:B-1----:R-:W-:Y:S01]  /*3950*/  IADD3 R10, R81, 0x40, RZ ;  /* 0x00000040510a7810 */ /* 0x002fe20007ffe0ff */
[----:B-----5:R-:W-:Y:S01]  /*3960*/  IMAD.MOV.U32 R9, RZ, RZ, R20 ;  /* 0x000000ffff097224 */ /* 0x020fe200078e0014 */
[----:B------:R-:W-:Y:S01]  /*3970*/  BSSY B0, `(.L_x_349) ;  /* 0x0000027000007945 */ /* 0x000fe20003800000 */
[----:B------:R-:W-:Y:S01]  /*3980*/  IMAD.MOV.U32 R8, RZ, RZ, R21 ;  /* 0x000000ffff087224 */ /* 0x000fe200078e0015 */
[----:B------:R-:W-:Y:S01]  /*3990*/  ISETP.GE.AND P5, PT, R10, R91, PT ;  /* 0x0000005b0a00720c */ /* 0x000fe20003fa6270 */
[----:B------:R-:W-:Y:S01]  /*39a0*/  IMAD.MOV.U32 R6, RZ, RZ, R18 ;  /* 0x000000ffff067224 */ /* 0x000fe200078e0012 */
[----:B------:R-:W-:Y:S01]  /*39b0*/  CS2R R30, SRZ ;  /* 0x00000000001e7805 */ /* 0x000fe2000001ff00 */
[----:B------:R-:W-:Y:S01]  /*39c0*/  IMAD.MOV.U32 R3, RZ, RZ, R19 ;  /* 0x000000ffff037224 */ /* 0x000fe200078e0013 */
[----:B------:R-:W-:Y:S01]  /*39d0*/  PRMT R33, R8, 0x5410, R9 ;  /* 0x0000541008217816 */ /* 0x000fe20000000009 */
[----:B------:R-:W-:Y:S01]  /*39e0*/  IMAD.MOV.U32 R8, RZ, RZ, R51 ;  /* 0x000000ffff087224 */ /* 0x000fe200078e0033 */
[----:B------:R-:W-:Y:S01]  /*39f0*/  MOV R9, R50 ;  /* 0x0000003200097202 */ /* 0x000fe20000000f00 */
[----:B------:R-:W-:Y:S01]  /*3a00*/  CS2R R24, SRZ ;  /* 0x0000000000187805 */ /* 0x000fe2000001ff00 */
[----:B------:R-:W-:Y:S01]  /*3a10*/  PRMT R32, R3, 0x5410, R6 ;  /* 0x0000541003207816 */ /* 0x000fe20000000006 */
[----:B------:R-:W-:Y:S01]  /*3a20*/  IMAD.MOV.U32 R6, RZ, RZ, R48 ;  /* 0x000000ffff067224 */ /* 0x000fe200078e0030 */
[----:B------:R-:W-:Y:S01]  /*3a30*/  MOV R3, R49 ;  /* 0x0000003100037202 */ /* 0x000fe20000000f00 */
[----:B------:R-:W-:Y:S01]  /*3a40*/  CS2R R22, SRZ ;  /* 0x0000000000167805 */ /* 0x000fe2000001ff00 */
[----:B------:R-:W-:Y:S01]  /*3a50*/  PRMT R61, R9, 0x5410, R8 ;  /* 0x00005410093d7816 */ /* 0x000fe20000000008 */
[----:B------:R-:W-:Y:S01]  /*3a60*/  CS2R R54, SRZ ;  /* 0x0000000000367805 */ /* 0x000fe2000001ff00 */
[----:B------:R-:W-:Y:S01]  /*3a70*/  PRMT R60, R6, 0x5410, R3 ;  /* 0x00005410063c7816 */ /* 0x000fe20000000003 */
[----:B------:R-:W-:Y:S01]  /*3a80*/  CS2R R52, SRZ ;  /* 0x0000000000347805 */ /* 0x000fe2000001ff00 */
        /* <DEDUP_REMOVED lines=21> */
.L_x_350:
[----:B------:R-:W-:Y:S05]  /*3be0*/  BSYNC B0 ;  /* 0x0000000000007941 */ /* 0x000fea0003800000 */
.L_x_349:
        /* <DEDUP_REMOVED lines=16> */
[----:B------:R-:W-:Y:S02]  /*3cf0*/  PRMT R63, R9, 0x5410, R8 ;  /* 0x00005410093f7816 */ /* 0x000fe40000000008 */
[----:B------:R-:W-:Y:S01]  /*3d00*/  PRMT R62, R6, 0x5410, R3 ;  /* 0x00005410063e7816 */ /* 0x000fe20000000003 */
[----:B------:R-:W-:-:S05]  /*3d10*/  @P3 BRA `(.L_x_352) ;  /* 0x0000014000003947 */ /* 0x000fca0003800000 */
[----:B------:R-:W-:Y:S01]  /*3d20*/  IADD3 R6, P1, P0, R102, UR10, R42 ;  /* 0x0000000a66067c10 */ /* 0x000fe2000f83e02a */
[----:B------:R-:W-:Y:S01]  /*3d30*/  CS2R R26, SRZ ;  /* 0x00000000001a7805 */ /* 0x000fe2000001ff00 */
[----:B------:R-:W-:Y:S01]  /*3d40*/  CS2R R56, SRZ ;  /* 0x0000000000387805 */ /* 0x000fe2000001ff00 */
[----:B------:R-:W-:Y:S01]  /*3d50*/  CS2R R30, SRZ ;  /* 0x00000000001e7805 */ /* 0x000fe2000001ff00 */
[----:B------:R-:W-:Y:S01]  /*3d60*/  IADD3.X R8, R110, UR13, R44, P1, P0 ;  /* 0x0000000d6e087c10 */ /* 0x000fe20008fe042c */
[----:B------:R-:W-:Y:S01]  /*3d70*/  CS2R R58, SRZ ;  /* 0x00000000003a7805 */ /* 0x000fe2000001ff00 */
[----:B------:R-:W-:Y:S04]  /*3d80*/  IADD3 R3, P1, P0, R100, UR16, R36 ;  /* 0x0000001064037c10 */ /* 0x000fe8000f83e024 */
[----:B------:R-:W-:Y:S02]  /*3d90*/  IADD3.X R9, R109, UR14, R68, P1, P0 ;  /* 0x0000000e6d097c10 */ /* 0x000fe40008fe0444 */
        /* <DEDUP_REMOVED lines=12> */
.L_x_352:
[----:B------:R-:W-:Y:S05]  /*3e60*/  BSYNC B0 ;  /* 0x0000000000007941 */ /* 0x000fea0003800000 */
.L_x_351:
[----:B-----5:R-:W-:Y:S01]  /*3e70*/  MOV R6, R26 ;  /* 0x0000001a00067202 */ /* 0x020fe20000000f00 */
[----:B------:R2:W3:Y:S01]  /*3e80*/  SHFL.IDX PT, R69, R92, RZ, 0x181f ;  /* 0x00181fff5c457589 */ /* 0x0004e200000e0000 */
[----:B-1----:R-:W-:Y:S01]  /*3e90*/  IMAD.MOV.U32 R9, RZ, RZ, R30 ;  /* 0x000000ffff097224 */ /* 0x002fe200078e001e */
[----:B------:R-:W-:Y:S01]  /*3ea0*/  BSSY B1, `(.L_x_353) ;  /* 0x000007f000017945 */ /* 0x000fe20003800000 */
[----:B------:R-:W-:Y:S02]  /*3eb0*/  IMAD.MOV.U32 R8, RZ, RZ, R31 ;  /* 0x000000ffff087224 */ /* 0x000fe400078e001f */
[----:B------:R-:W-:Y:S01]  /*3ec0*/  IMAD.MOV.U32 R3, RZ, RZ, R27 ;  /* 0x000000ffff037224 */ /* 0x000fe200078e001b */
[----:B------:R2:W1:Y:S02]  /*3ed0*/  SHFL.IDX PT, R68, R93, RZ, 0x181f ;  /* 0x00181fff5d447589 */ /* 0x00046400000e0000 */
[----:B------:R-:W-:Y:S01]  /*3ee0*/  PRMT R37, R8, 0x5410, R9 ;  /* 0x0000541008257816 */ /* 0x000fe20000000009 */
[----:B------:R-:W-:Y:S01]  /*3ef0*/  IMAD.MOV.U32 R9, RZ, RZ, R58 ;  /* 0x000000ffff097224 */ /* 0x000fe200078e003a */
[----:B------:R-:W-:Y:S01]  /*3f00*/  PRMT R36, R3, 0x5410, R6 ;  /* 0x0000541003247816 */ /* 0x000fe20000000006 */
[----:B------:R-:W-:Y:S01]  /*3f10*/  IMAD.MOV.U32 R6, RZ, RZ, R56 ;  /* 0x000000ffff067224 */ /* 0x000fe200078e0038 */
[----:B------:R-:W-:Y:S02]  /*3f20*/  MOV R8, R59 ;  /* 0x0000003b00087202 */ /* 0x000fe40000000f00 */
[----:B------:R-:W-:Y:S02]  /*3f30*/  MOV R3, R57 ;  /* 0x0000003900037202 */ /* 0x000fe40000000f00 */
[----:B------:R-:W-:Y:S02]  /*3f40*/  PRMT R65, R9, 0x5410, R8 ;  /* 0x0000541009417816 */ /* 0x000fe40000000008 */
[----:B------:R-:W-:Y:S01]  /*3f50*/  PRMT R64, R6, 0x5410, R3 ;  /* 0x0000541006407816 */ /* 0x000fe20000000003 */
[----:B------:R-:W-:-:S05]  /*3f60*/  @P4 BRA `(.L_x_354) ;  /* 0x0000072000004947 */ /* 0x000fca0003800000 */
[----:B------:R-:W-:Y:S01]  /*3f70*/  BSSY B0, `(.L_x_355) ;  /* 0x0000038000007945 */ /* 0x000fe20003800000 */
[----:B------:R-:W-:-:S05]  /*3f80*/  @P6 BRA `(.L_x_356) ;  /* 0x0000036000006947 */ /* 0x000fca0003800000 */
[C---:B-1----:R-:W-:Y:S01]  /*3f90*/  LEA R66, P0, R76.reuse, R68, 0x1 ;  /* 0x000000444c427211 */ /* 0x042fe200078008ff */
[----:B------:R-:W1:Y:S03]  /*3fa0*/  LDS.128 R8, [R213+0x8100] ;  /* 0x00810000d5087984 */ /* 0x000e660000000c00 */
[----:B---3--:R-:W-:Y:S02]  /*3fb0*/  LEA.HI.X R67, R76, R69, R77, 0x1, P0 ;  /* 0x000000454c437211 */ /* 0x008fe400000f0c4d */
[----:B------:R-:W-:Y:S11]  /*3fc0*/  ISETP.GE.AND P0, PT, R78, c[0x0][0x27c], PT ;  /* 0x00009f004e007a0c */ /* 0x000ff60003f06270 */
[----:B------:R-:W-:Y:S02]  /*3fd0*/  @!UPT UIADD3 URZ, URZ, URZ, URZ ;  /* 0x0000003f3f3ff290 */ /* 0x000fe4000fffe03f */
[----:B------:R-:W-:Y:S02]  /*3fe0*/  @!P0 SHF.R.U64 R6, R40, 0x10, R41 ;  /* 0x0000001028068819 */ /* 0x000fe40000001229 */
[--C-:B------:R-:W-:Y:S02]  /*3ff0*/  @!P0 SHF.R.U64 R3, R4, 0x10, R5.reuse ;  /* 0x0000001004038819 */ /* 0x100fe40000001205 */
[----:B------:R-:W-:Y:S02]  /*4000*/  @!P0 SHF.R.U32.HI R4, RZ, 0x10, R5 ;  /* 0x00000010ff048819 */ /* 0x000fe40000011605 */
[C---:B------:R-:W-:Y:S02]  /*4010*/  @!P0 PRMT R6, R38.reuse, 0x5410, R6 ;  /* 0x0000541026068816 */ /* 0x040fe40000000006 */
[C---:B------:R-:W-:Y:S02]  /*4020*/  @!P0 PRMT R3, R15.reuse, 0x5432, R3 ;  /* 0x000054320f038816 */ /* 0x040fe40000000003 */
[----:B------:R-:W-:Y:S02]  /*4030*/  @!P0 SHF.R.U32.HI R28, RZ, 0x10, R41 ;  /* 0x00000010ff1c8819 */ /* 0x000fe40000011629 */
[----:B------:R-:W-:Y:S02]  /*4040*/  @!P0 PRMT R15, R15, 0x5410, R4 ;  /* 0x000054100f0f8816 */ /* 0x000fe40000000004 */
[----:B------:R-:W-:Y:S01]  /*4050*/  @!P0 PRMT R43, R38, 0x5432, R28 ;  /* 0x00005432262b8816 */ /* 0x000fe2000000001c */
[C---:B------:R-:W-:Y:S01]  /*4060*/  @!P0 IMAD.U32 R38, R6.reuse, 0x10000, RZ ;  /* 0x0001000006268824 */ /* 0x040fe200078e00ff */
[----:B------:R-:W-:Y:S01]  /*4070*/  @!P0 LOP3.LUT R41, R6, 0xffff0000, RZ, 0xc0, !PT ;  /* 0xffff000006298812 */ /* 0x000fe200078ec0ff */
[C---:B------:R-:W-:Y:S01]  /*4080*/  @!P0 IMAD.U32 R28, R3.reuse, 0x10000, RZ ;  /* 0x00010000031c8824 */ /* 0x040fe200078e00ff */
[----:B------:R-:W-:Y:S01]  /*4090*/  @!P0 LOP3.LUT R6, R3, 0xffff0000, RZ, 0xc0, !PT ;  /* 0xffff000003068812 */ /* 0x000fe200078ec0ff */
[C---:B-1----:R-:W-:Y:S01]  /*40a0*/  @!P0 IMAD.U32 R40, R8.reuse, 0x10000, RZ ;  /* 0x0001000008288824 */ /* 0x042fe200078e00ff */
[----:B------:R-:W-:Y:S02]  /*40b0*/  @!P0 LOP3.LUT R4, R8, 0xffff0000, RZ, 0xc0, !PT ;  /* 0xffff000008048812 */ /* 0x000fe400078ec0ff */
[C---:B------:R-:W-:Y:S02]  /*40c0*/  @!P0 LOP3.LUT R5, R9.reuse, 0xffff0000, RZ, 0xc0, !PT ;  /* 0xffff000009058812 */ /* 0x040fe400078ec0ff */
[----:B------:R-:W-:Y:S01]  /*40d0*/  @!P0 SHF.L.U32 R42, R9, 0x10, RZ ;  /* 0x00000010092a8819 */ /* 0x000fe200000006ff */
[C---:B------:R-:W-:Y:S02]  /*40e0*/  @!P0 FMUL.FTZ R44, R4.reuse, R38 ;  /* 0x00000026042c8220 */ /* 0x040fe40000410000 */
[-C--:B------:R-:W-:Y:S02]  /*40f0*/  @!P0 FMUL.FTZ R3, R4, R28.reuse ;  /* 0x0000001c04038220 */ /* 0x080fe40000410000 */
[----:B------:R-:W-:Y:S02]  /*4100*/  @!P0 FMUL.FTZ R70, R5, R41 ;  /* 0x0000002905468220 */ /* 0x000fe40000410000 */
[----:B------:R-:W-:Y:S01]  /*4110*/  @!P0 FFMA.FTZ R73, R40, R28, -R44 ;  /* 0x0000001c28498223 */ /* 0x000fe2000001082c */
[----:B------:R-:W-:Y:S01]  /*4120*/  @!P0 SHF.L.U32 R28, R15, 0x10, RZ ;  /* 0x000000100f1c8819 */ /* 0x000fe200000006ff */
[----:B------:R-:W-:Y:S01]  /*4130*/  @!P0 FMUL.FTZ R4, R5, R6 ;  /* 0x0000000605048220 */ /* 0x000fe20000410000 */
[----:B------:R-:W-:Y:S01]  /*4140*/  @!P0 LOP3.LUT R5, R10, 0xffff0000, RZ, 0xc0, !PT ;  /* 0xffff00000a058812 */ /* 0x000fe200078ec0ff */
[----:B------:R-:W-:Y:S01]  /*4150*/  @!P0 FFMA.FTZ R3, R38, R40, R3 ;  /* 0x0000002826038223 */ /* 0x000fe20000010003 */
[----:B------:R-:W-:Y:S01]  /*4160*/  @!P0 LOP3.LUT R15, R15, 0xffff0000, RZ, 0xc0, !PT ;  /* 0xffff00000f0f8812 */ /* 0x000fe200078ec0ff */
[C---:B------:R-:W-:Y:S01]  /*4170*/  @!P0 IMAD.U32 R38, R43.reuse, 0x10000, RZ ;  /* 0x000100002b268824 */ /* 0x040fe200078e00ff */
[----:B------:R-:W-:Y:S01]  /*4180*/  @!P0 LOP3.LUT R43, R43, 0xffff0000, RZ, 0xc0, !PT ;  /* 0xffff00002b2b8812 */ /* 0x000fe200078ec0ff */
[----:B------:R-:W-:Y:S01]  /*4190*/  @!P0 FFMA.FTZ R72, R42, R6, -R70 ;  /* 0x000000062a488223 */ /* 0x000fe20000010846 */
[----:B------:R-:W-:Y:S01]  /*41a0*/  @!P0 LOP3.LUT R6, R11, 0xffff0000, RZ, 0xc0, !PT ;  /* 0xffff00000b068812 */ /* 0x000fe200078ec0ff */
[----:B------:R-:W-:Y:S02]  /*41b0*/  @!P0 IMAD.U32 R40, R10, 0x10000, RZ ;  /* 0x000100000a288824 */ /* 0x000fe400078e00ff */
[C---:B------:R-:W-:Y:S02]  /*41c0*/  @!P0 FMUL.FTZ R70, R5.reuse, R38 ;  /* 0x0000002605468220 */ /* 0x040fe40000410000 */
[----:B------:R-:W-:Y:S02]  /*41d0*/  @!P0 FMUL.FTZ R5, R5, R28 ;  /* 0x0000001c05058220 */ /* 0x000fe40000410000 */
[----:B------:R-:W-:Y:S02]  /*41e0*/  @!P0 IMAD.U32 R44, R11, 0x10000, RZ ;  /* 0x000100000b2c8824 */ /* 0x000fe400078e00ff */
[C---:B------:R-:W-:Y:S02]  /*41f0*/  @!P0 FMUL.FTZ R71, R6.reuse, R43 ;  /* 0x0000002b06478220 */ /* 0x040fe40000410000 */
[-C--:B------:R-:W-:Y:S02]  /*4200*/  @!P0 FMUL.FTZ R6, R6, R15.reuse ;  /* 0x0000000f06068220 */ /* 0x080fe40000410000 */
[----:B------:R-:W-:Y:S02]  /*4210*/  @!P0 FFMA.FTZ R4, R41, R42, R4 ;  /* 0x0000002a29048223 */ /* 0x000fe40000010004 */
[----:B------:R-:W-:Y:S02]  /*4220*/  @!P0 FFMA.FTZ R5, R38, R40, R5 ;  /* 0x0000002826058223 */ /* 0x000fe40000010005 */
[----:B------:R-:W-:Y:S01]  /*4230*/  @!P0 FFMA.FTZ R70, R40, R28, -R70 ;  /* 0x0000001c28468223 */ /* 0x000fe20000010846 */
[----:B------:R-:W-:Y:S01]  /*4240*/  @!P0 F2FP.BF16.PACK_AB R4, R4, R72 ;  /* 0x000000480404823e */ /* 0x000fe200000010ff */
[----:B------:R-:W-:Y:S01]  /*4250*/  @!P0 FFMA.FTZ R71, R44, R15, -R71 ;  /* 0x0000000f2c478223 */ /* 0x000fe20000010847 */
[----:B------:R-:W-:Y:S01]  /*4260*/  @!P0 F2FP.BF16.PACK_AB R15, R3, R73 ;  /* 0x00000049030f823e */ /* 0x000fe200000010ff */
[----:B------:R-:W-:Y:S01]  /*4270*/  @!P0 FFMA.FTZ R6, R43, R44, R6 ;  /* 0x0000002c2b068223 */ /* 0x000fe20000010006 */
[----:B------:R-:W-:Y:S02]  /*4280*/  @!P0 F2FP.BF16.PACK_AB R5, R5, R70 ;  /* 0x000000460505823e */ /* 0x000fe400000010ff */
[----:B------:R-:W-:Y:S01]  /*4290*/  @!P0 MOV R9, R4 ;  /* 0x0000000400098202 */ /* 0x000fe20000000f00 */
[----:B------:R-:W-:Y:S01]  /*42a0*/  @!P0 IMAD.MOV.U32 R8, RZ, RZ, R15 ;  /* 0x000000ffff088224 */ /* 0x000fe200078e000f */
[----:B------:R-:W-:Y:S01]  /*42b0*/  @!P0 F2FP.BF16.PACK_AB R3, R6, R71 ;  /* 0x000000470603823e */ /* 0x000fe200000010ff */
[----:B------:R-:W-:Y:S03]  /*42c0*/  @!P0 IMAD.MOV.U32 R10, RZ, RZ, R5 ;  /* 0x000000ffff0a8224 */ /* 0x000fe600078e0005 */
[----:B------:R-:W-:Y:S05]  /*42d0*/  @!P0 MOV R11, R3 ;  /* 0x00000003000b8202 */ /* 0x000fea0000000f00 */
[----:B------:R1:W-:Y:S02]  /*42e0*/  ST.E.128 [R66.64], R8 ;  /* 0x0000000842007985 */ /* 0x0003e4000c101d08 */
.L_x_356:
[----:B------:R-:W-:Y:S05]  /*42f0*/  BSYNC B0 ;  /* 0x0000000000007941 */ /* 0x000fea0003800000 */
.L_x_355:
[----:B------:R-:W-:Y:S11]  /*4300*/  ISETP.GE.AND P0, PT, R212, c[0x0][0x1d4], PT ;  /* 0x00007500d4007a0c */ /* 0x000ff60003f06270 */
[----:B------:R-:W-:Y:S02]  /*4310*/  @!UPT UIADD3 URZ, URZ, URZ, URZ ;  /* 0x0000003f3f3ff290 */ /* 0x000fe4000fffe03f */
        /* <DEDUP_REMOVED lines=9> */
[----:B------:R-:W-:Y:S02]  /*43b0*/  @!P0 PRMT R6, R45, 0x5410, R6 ;  /* 0x000054102d068816 */ /* 0x000fe40000000006 */
[C---:B------:R-:W-:Y:S02]  /*43c0*/  @!P0 PRMT R3, R29.reuse, 0x5432, R3 ;  /* 0x000054321d038816 */ /* 0x040fe40000000003 */
[----:B------:R-:W-:Y:S01]  /*43d0*/  @!P0 SHF.R.U32.HI R5, RZ, 0x10, R47 ;  /* 0x00000010ff058819 */ /* 0x000fe2000001162f */
[C---:B------:R-:W-:Y:S01]  /*43e0*/  @!P0 IMAD.U32 R17, R6.reuse, 0x10000, RZ ;  /* 0x0001000006118824 */ /* 0x040fe200078e00ff */
[----:B------:R-:W-:Y:S01]  /*43f0*/  @!P0 PRMT R15, R29, 0x5410, R4 ;  /* 0x000054101d0f8816 */ /* 0x000fe20000000004 */
[----:B------:R-:W-:Y:S01]  /*4400*/  @!P0 IMAD.U32 R16, R3, 0x10000, RZ ;  /* 0x0001000003108824 */ /* 0x000fe200078e00ff */
[----:B------:R-:W-:Y:S02]  /*4410*/  @!P0 PRMT R40, R45, 0x5432, R5 ;  /* 0x000054322d288816 */ /* 0x000fe40000000005 */
[----:B------:R-:W-:Y:S02]  /*4420*/  @!P0 LOP3.LUT R29, R6, 0xffff0000, RZ, 0xc0, !PT ;  /* 0xffff0000061d8812 */ /* 0x000fe400078ec0ff */
        /* <DEDUP_REMOVED lines=38> */
.L_x_354:
[----:B------:R-:W-:Y:S05]  /*4690*/  BSYNC B1 ;  /* 0x0000000000017941 */ /* 0x000fea0003800000 */
.L_x_353:
[----:B-1----:R1:W4:Y:S01]  /*46a0*/  SHFL.IDX PT, R42, R92, 0x1, 0x181f ;  /* 0x00381f005c2a7f89 */ /* 0x00232200000e0000 */
[----:B------:R-:W-:Y:S01]  /*46b0*/  LOP3.LUT P0, RZ, R236, 0x1, RZ, 0xc0, !PT ;  /* 0x00000001ecff7812 */ /* 0x000fe2000780c0ff */
[----:B------:R-:W-:Y:S02]  /*46c0*/  BSSY B1, `(.L_x_357) ;  /* 0x0000075000017945 */ /* 0x000fe40003800000 */
[----:B------:R1:W2:Y:S10]  /*46d0*/  SHFL.IDX PT, R38, R93, 0x1, 0x181f ;  /* 0x00381f005d267f89 */ /* 0x0002b400000e0000 */
[----:B------:R-:W-:-:S05]  /*46e0*/  @P0 BRA `(.L_x_358) ;  /* 0x0000072000000947 */ /* 0x000fca0003800000 */
[----:B------:R-:W-:Y:S01]  /*46f0*/  BSSY B0, `(.L_x_359) ;  /* 0x0000038000007945 */ /* 0x000fe20003800000 */
[----:B------:R-:W-:-:S05]  /*4700*/  @P6 BRA `(.L_x_360) ;  /* 0x0000036000006947 */ /* 0x000fca0003800000 */
[C---:B--2---:R-:W-:Y:S01]  /*4710*/  LEA R40, P0, R76.reuse, R38, 0x1 ;  /* 0x000000264c287211 */ /* 0x044fe200078008ff */
[----:B------:R-:W2:Y:S03]  /*4720*/  LDS.128 R8, [R213+0x9100] ;  /* 0x00910000d5087984 */ /* 0x000ea60000000c00 */
[----:B----4-:R-:W-:Y:S02]  /*4730*/  LEA.HI.X R41, R76, R42, R77, 0x1, P0 ;  /* 0x0000002a4c297211 */ /* 0x010fe400000f0c4d */
[----:B------:R-:W-:Y:S11]  /*4740*/  ISETP.GE.AND P0, PT, R78, c[0x0][0x27c], PT ;  /* 0x00009f004e007a0c */ /* 0x000ff60003f06270 */
[----:B------:R-:W-:Y:S02]  /*4750*/  @!UPT UIADD3 URZ, URZ, URZ, URZ ;  /* 0x0000003f3f3ff290 */ /* 0x000fe4000fffe03f */
[----:B------:R-:W-:Y:S02]  /*4760*/  @!P0 SHF.R.U64 R6, R48, 0x10, R49 ;  /* 0x0000001030068819 */ /* 0x000fe40000001231 */
[--C-:B------:R-:W-:Y:S02]  /*4770*/  @!P0 SHF.R.U64 R3, R18, 0x10, R19.reuse ;  /* 0x0000001012038819 */ /* 0x100fe40000001213 */
[----:B------:R-:W-:Y:S02]  /*4780*/  @!P0 SHF.R.U32.HI R4, RZ, 0x10, R19 ;  /* 0x00000010ff048819 */ /* 0x000fe40000011613 */
[----:B------:R-:W-:Y:S02]  /*4790*/  @!P0 PRMT R6, R60, 0x5410, R6 ;  /* 0x000054103c068816 */ /* 0x000fe40000000006 */
[----:B------:R-:W-:Y:S02]  /*47a0*/  @!P0 PRMT R3, R32, 0x5432, R3 ;  /* 0x0000543220038816 */ /* 0x000fe40000000003 */
[----:B------:R-:W-:Y:S01]  /*47b0*/  @!P0 SHF.R.U32.HI R5, RZ, 0x10, R49 ;  /* 0x00000010ff058819 */ /* 0x000fe20000011631 */
[----:B------:R-:W-:Y:S01]  /*47c0*/  @!P0 IMAD.U32 R17, R6, 0x10000, RZ ;  /* 0x0001000006118824 */ /* 0x000fe200078e00ff */
[----:B------:R-:W-:Y:S01]  /*47d0*/  @!P0 PRMT R15, R32, 0x5410, R4 ;  /* 0x00005410200f8816 */ /* 0x000fe20000000004 */
[C---:B------:R-:W-:Y:S01]  /*47e0*/  @!P0 IMAD.U32 R16, R3.reuse, 0x10000, RZ ;  /* 0x0001000003108824 */ /* 0x040fe200078e00ff */
[----:B------:R-:W-:Y:S02]  /*47f0*/  @!P0 PRMT R29, R60, 0x5432, R5 ;  /* 0x000054323c1d8816 */ /* 0x000fe40000000005 */
[----:B------:R-:W-:Y:S02]  /*4800*/  @!P0 LOP3.LUT R19, R6, 0xffff0000, RZ, 0xc0, !PT ;  /* 0xffff000006138812 */ /* 0x000fe400078ec0ff */
[----:B------:R-:W-:Y:S01]  /*4810*/  @!P0 LOP3.LUT R6, R3, 0xffff0000, RZ, 0xc0, !PT ;  /* 0xffff000003068812 */ /* 0x000fe200078ec0ff */
[C---:B--2---:R-:W-:Y:S01]  /*4820*/  @!P0 IMAD.U32 R18, R8.reuse, 0x10000, RZ ;  /* 0x0001000008128824 */ /* 0x044fe200078e00ff */
        /* <DEDUP_REMOVED lines=21> */
[----:B------:R-:W-:Y:S02]  /*4980*/  @!P0 FMUL.FTZ R6, R6, R15 ;  /* 0x0000000f06068220 */ /* 0x000fe40000410000 */
        /* <DEDUP_REMOVED lines=14> */
.L_x_360:
[----:B------:R-:W-:Y:S05]  /*4a70*/  BSYNC B0 ;  /* 0x0000000000007941 */ /* 0x000fea0003800000 */
.L_x_359:
[----:B------:R-:W-:Y:S11]  /*4a80*/  ISETP.GE.AND P0, PT, R212, c[0x0][0x1d4], PT ;  /* 0x00007500d4007a0c */ /* 0x000ff60003f06270 */
[----:B------:R-:W-:Y:S02]  /*4a90*/  @!UPT UIADD3 URZ, URZ, URZ, URZ ;  /* 0x0000003f3f3ff290 */ /* 0x000fe4000fffe03f */
        /* <DEDUP_REMOVED lines=55> */
.L_x_358:
[----:B------:R-:W-:Y:S05]  /*4e10*/  BSYNC B1 ;  /* 0x0000000000017941 */ /* 0x000fea0003800000 */
.L_x_357:
[----:B------:R1:W4:Y:S01]  /*4e20*/  SHFL.IDX PT, R33, R92, 0x2, 0x181f ;  /* 0x00581f005c217f89 */ /* 0x00032200000e0000 */
[----:B------:R-:W-:Y:S03]  /*4e30*/  BSSY B1, `(.L_x_361) ;  /* 0x0000075000017945 */ /* 0x000fe60003800000 */
[----:B------:R1:W3:Y:S01]  /*4e40*/  SHFL.IDX PT, R32, R93, 0x2, 0x181f ;  /* 0x00581f005d207f89 */ /* 0x0002e200000e0000 */
[----:B------:R-:W-:-:S05]  /*4e50*/  @P5 BRA `(.L_x_362) ;  /* 0x0000072000005947 */ /* 0x000fca0003800000 */
[----:B------:R-:W-:Y:S01]  /*4e60*/  BSSY B0, `(.L_x_363) ;  /* 0x0000038000007945 */ /* 0x000fe20003800000 */
[----:B------:R-:W-:-:S05]  /*4e70*/  @P6 BRA `(.L_x_364) ;  /* 0x0000036000006947 */ /* 0x000fca0003800000 */
[C---:B---3--:R-:W-:Y:S01]  /*4e80*/  LEA R28, P0, R76.reuse, R32, 0x1 ;  /* 0x000000204c1c7211 */ /* 0x048fe200078008ff */
[----:B--2---:R-:W2:Y:S03]  /*4e90*/  LDS.128 R8, [R213+0xa100] ;  /* 0x00a10000d5087984 */ /* 0x004ea60000000c00 */
        /* <DEDUP_REMOVED lines=52> */
.L_x_364:
[----:B------:R-:W-:Y:S05]  /*51e0*/  BSYNC B0 ;  /* 0x0000000000007941 */ /* 0x000fea0003800000 */
.L_x_363:
[----:B------:R-:W-:Y:S11]  /*51f0*/  ISETP.GE.AND P0, PT, R212, c[0x0][0x1d4], PT ;  /* 0x00007500d4007a0c */ /* 0x000ff60003f06270 */
[----:B------:R-:W-:Y:S02]  /*5200*/  @!UPT UIADD3 URZ, URZ, URZ, URZ ;  /* 0x0000003f3f3ff290 */ /* 0x000fe4000fffe03f */
[----:B------:R-:W-:-:S05]  /*5210*/  @P0 BRA `(.L_x_362) ;  /* 0x0000036000000947 */ /* 0x000fca0003800000 */
[C---:B--23--:R-:W-:Y:S01]  /*5220*/  LEA R28, P0, R212.reuse, R32, 0x1 ;  /* 0x00000020d41c7211 */ /* 0x04cfe200078008ff */
        /* <DEDUP_REMOVED lines=53> */
.L_x_362:
[----:B------:R-:W-:Y:S05]  /*5580*/  BSYNC B1 ;  /* 0x0000000000017941 */ /* 0x000fea0003800000 */
.L_x_361:
[----:B--2---:R2:W1:Y:S04]  /*5590*/  SHFL.IDX PT, R29, R92, 0x3, 0x181f ;  /* 0x00781f005c1d7f89 */ /* 0x00446800000e0000 */
[----:B------:R2:W4:Y:S01]  /*55a0*/  SHFL.IDX PT, R28, R93, 0x3, 0x181f ;  /* 0x00781f005d1c7f89 */ /* 0x00052200000e0000 */
[----:B------:R-:W-:-:S05]  /*55b0*/  @P3 BRA `(.L_x_365) ;  /* 0x000032f000003947 */ /* 0x000fca0003800000 */
[----:B------:R-:W-:Y:S01]  /*55c0*/  BSSY B0, `(.L_x_366) ;  /* 0x0000038000007945 */ /* 0x000fe20003800000 */
[----:B------:R-:W-:-:S05]  /*55d0*/  @P6 BRA `(.L_x_367) ;  /* 0x0000036000006947 */ /* 0x000fca0003800000 */
[C---:B----4-:R-:W-:Y:S01]  /*55e0*/  LEA R24, P0, R76.reuse, R28, 0x1 ;  /* 0x0000001c4c187211 */ /* 0x050fe200078008ff */
[----:B------:R-:W4:Y:S03]  /*55f0*/  LDS.128 R8, [R213+0xb100] ;  /* 0x00b10000d5087984 */ /* 0x000f260000000c00 */
[----:B-1----:R-:W-:Y:S02]  /*5600*/  LEA.HI.X R25, R76, R29, R77, 0x1, P0 ;  /* 0x0000001d4c197211 */ /* 0x002fe400000f0c4d */
        /* <DEDUP_REMOVED lines=14> */
[C---:B----4-:R-:W-:Y:S01]  /*56f0*/  @!P0 IMAD.U32 R18, R8.reuse, 0x10000, RZ ;  /* 0x0001000008128824 */ /* 0x050fe200078e00ff */
[----:B------:R-:W-:Y:S02]  /*5700*/  @!P0 LOP3.LUT R4, R8, 0xffff0000, RZ, 0xc0, !PT ;  /* 0xffff000008048812 */ /* 0x000fe400078ec0ff */
[C---:B------:R-:W-:Y:S02]  /*5710*/  @!P0 LOP3.LUT R5, R9.reuse, 0xffff0000, RZ, 0xc0, !PT ;  /* 0xffff000009058812 */ /* 0x040fe400078ec0ff */
[----:B------:R-:W-:Y:S01]  /*5720*/  @!P0 SHF.L.U32 R20, R9, 0x10, RZ ;  /* 0x0000001009148819 */ /* 0x000fe200000006ff */
[C---:B------:R-:W-:Y:S02]  /*5730*/  @!P0 FMUL.FTZ R22, R4.reuse, R17 ;  /* 0x0000001104168220 */ /* 0x040fe40000410000 */
[-C--:B------:R-:W-:Y:S02]  /*5740*/  @!P0 FMUL.FTZ R3, R4, R16.reuse ;  /* 0x0000001004038220 */ /* 0x080fe40000410000 */
[----:B------:R-:W-:Y:S02]  /*5750*/  @!P0 FMUL.FTZ R23, R5, R19 ;  /* 0x0000001305178220 */ /* 0x000fe40000410000 */
[----:B---3--:R-:W-:Y:S01]  /*5760*/  @!P0 FFMA.FTZ R32, R18, R16, -R22 ;  /* 0x0000001012208223 */ /* 0x008fe20000010816 */
        /* <DEDUP_REMOVED lines=29> */
.L_x_367:
[----:B------:R-:W-:Y:S05]  /*5940*/  BSYNC B0 ;  /* 0x0000000000007941 */ /* 0x000fea0003800000 */
.L_x_366:
[----:B------:R-:W-:Y:S11]  /*5950*/  ISETP.GE.AND P0, PT, R212, c[0x0][0x1d4], PT ;  /* 0x00007500d4007a0c */ /* 0x000ff60003f06270 */
[----:B------:R-:W-:Y:S02]  /*5960*/  @!UPT UIADD3 URZ, URZ, URZ, URZ ;  /* 0x0000003f3f3ff290 */ /* 0x000fe4000fffe03f */
[----:B------:R-:W-:-:S05]  /*5970*/  @P0 BRA `(.L_x_365) ;  /* 0x00002f3000000947 */ /* 0x000fca0003800000 */
[C---:B----4-:R-:W-:Y:S01]  /*5980*/  LEA R26, P0, R212.reuse, R28, 0x1 ;  /* 0x0000001cd41a7211 */ /* 0x050fe200078008ff */
[----:B-1----:R-:W1:Y:S03]  /*5990*/  LDS.128 R8, [R213+0xe900] ;  /* 0x00e90000d5087984 */ /* 0x002e660000000c00 */
[----:B------:R-:W-:Y:S02]  /*59a0*/  LEA.HI.X R27, R212, R29, R231, 0x1, P0 ;  /* 0x0000001dd41b7211 */ /* 0x000fe400000f0ce7 */
        /* <DEDUP_REMOVED lines=50> */
[----:B------:R1:W-:Y:S01]  /*5cd0*/  ST.E.128 [R26.64], R8 ;  /* 0x000000081a007985 */ /* 0x0003e2000c101d08 */
[----:B------:R-:W-:-:S05]  /*5ce0*/  BRA `(.L_x_365) ;  /* 0x00002bc000007947 */ /* 0x000fca0003800000 */
.L_x_344:
[C---:B------:R-:W-:Y:S01]  /*5cf0*/  IADD3 R169, R81.reuse, 0x20, RZ ;  /* 0x0000002051a97810 */ /* 0x040fe20007ffe0ff */
[----:B------:R-:W-:Y:S01]  /*5d00*/  CS2R R58, SRZ ;  /* 0x00000000003a7805 */ /* 0x000fe2000001ff00 */
[----:B------:R-:W-:Y:S01]  /*5d10*/  IADD3 R168, R81, 0x40, RZ ;  /* 0x0000004051a87810 */ /* 0x000fe20007ffe0ff */
[----:B------:R-:W-:Y:S01]  /*5d20*/  CS2R R56, SRZ ;  /* 0x0000000000387805 */ /* 0x000fe2000001ff00 */
[-C--:B------:R-:W-:Y:S01]  /*5d30*/  ISETP.GE.AND P3, PT, R169, R91.reuse, PT ;  /* 0x0000005ba900720c */ /* 0x080fe20003f66270 */
[----:B------:R-:W-:Y:S01]  /*5d40*/  CS2R R30, SRZ ;  /* 0x00000000001e7805 */ /* 0x000fe2000001ff00 */
[----:B------:R-:W-:Y:S01]  /*5d50*/  IADD3 R167, R81, 0x60, RZ ;  /* 0x0000006051a77810 */ /* 0x000fe20007ffe0ff */
[----:B------:R-:W-:Y:S01]  /*5d60*/  CS2R R28, SRZ ;  /* 0x00000000001c7805 */ /* 0x000fe2000001ff00 */
[----:B------:R-:W-:Y:S01]  /*5d70*/  ISETP.GE.OR P3, PT, R76, c[0x0][0x27c], P3 ;  /* 0x00009f004c007a0c */ /* 0x000fe20001f66670 */
[----:B------:R-:W-:Y:S01]  /*5d80*/  CS2R R34, SRZ ;  /* 0x0000000000227805 */ /* 0x000fe2000001ff00 */
[----:B------:R-:W-:Y:S01]  /*5d90*/  IADD3 R75, -R83, c[0x0][0x1d4], RZ ;  /* 0x00007500534b7a10 */ /* 0x000fe20007ffe1ff */
[----:B------:R-:W-:Y:S01]  /*5da0*/  CS2R R32, SRZ ;  /* 0x0000000000207805 */ /* 0x000fe2000001ff00 */
[----:B------:R-:W-:Y:S01]  /*5db0*/  CS2R R66, SRZ ;  /* 0x0000000000427805 */ /* 0x000fe2000001ff00 */
[----:B------:R-:W-:Y:S01]  /*5dc0*/  CS2R R64, SRZ ;  /* 0x0000000000407805 */ /* 0x000fe2000001ff00 */
[----:B------:R-:W-:Y:S01]  /*5dd0*/  CS2R R22, SRZ ;  /* 0x0000000000167805 */ /* 0x000fe2000001ff00 */
[----:B------:R-:W-:Y:S01]  /*5de0*/  CS2R R62, SRZ ;  /* 0x00000000003e7805 */ /* 0x000fe2000001ff00 */
[----:B------:R-:W-:Y:S01]  /*5df0*/  CS2R R60, SRZ ;  /* 0x00000000003c7805 */ /* 0x000fe2000001ff00 */
[----:B------:R-:W-:Y:S01]  /*5e00*/  CS2R R40, SRZ ;  /* 0x0000000000287805 */ /* 0x000fe2000001ff00 */
[----:B------:R1:W2:Y:S01]  /*5e10*/  SHFL.IDX PT, R51, R92, RZ, 0x181f ;  /* 0x00181fff5c337589 */ /* 0x0002a200000e0000 */
[----:B------:R-:W-:Y:S02]  /*5e20*/  BSSY B0, `(.L_x_368) ;  /* 0x00000df000007945 */ /* 0x000fe40003800000 */
[----:B------:R-:W-:Y:S04]  /*5e30*/  @!P3 IADD3 R3, P1, P0, R106, R42, R161 ;  /* 0x0000002a6a03b210 */ /* 0x000fe8000783e0a1 */
[----:B------:R-:W-:Y:S01]  /*5e40*/  @!P3 IADD3.X R4, R112, R44, R151, P1, P0 ;  /* 0x0000002c7004b210 */ /* 0x000fe20000fe0497 */
[----:B------:R1:W3:Y:S01]  /*5e50*/  SHFL.IDX PT, R50, R93, RZ, 0x181f ;  /* 0x00181fff5d327589 */ /* 0x0002e200000e0000 */
[----:B------:R-:W-:Y:S04]  /*5e60*/  @!P3 IADD3 R5, P1, P0, R104, R36, R162 ;  /* 0x000000246805b210 */ /* 0x000fe8000783e0a2 */
[C---:B------:R-:W-:Y:S02]  /*5e70*/  @!P3 IADD3.X R10, R111.reuse, R68, R152, P1, P0 ;  /* 0x000000446f0ab210 */ /* 0x040fe40000fe0498 */
[----:B------:R-:W-:Y:S04]  /*5e80*/  ISETP.GE.AND P1, PT, R168, R91, PT ;  /* 0x0000005ba800720c */ /* 0x000fe80003f26270 */
[----:B------:R-:W-:Y:S11]  /*5e90*/  ISETP.GE.OR P1, PT, R76, c[0x0][0x27c], P1 ;  /* 0x00009f004c007a0c */ /* 0x000ff60000f26670 */
[----:B------:R-:W-:Y:S02]  /*5ea0*/  @!UPT UIADD3 URZ, URZ, URZ, URZ ;  /* 0x0000003f3f3ff290 */ /* 0x000fe4000fffe03f */
[----:B------:R-:W-:Y:S04]  /*5eb0*/  @!P1 IADD3 R6, P4, P0, R106, R159, R42 ;  /* 0x0000009f6a069210 */ /* 0x000fe8000789e02a */
[----:B------:R-:W-:Y:S02]  /*5ec0*/  @!P1 IADD3.X R17, R112, R147, R44, P4, P0 ;  /* 0x0000009370119210 */ /* 0x000fe400027e042c */
[----:B------:R-:W-:Y:S04]  /*5ed0*/  @!P1 IADD3 R11, P4, P0, R104, R160, R36 ;  /* 0x000000a0680b9210 */ /* 0x000fe8000789e024 */
[----:B------:R-:W-:Y:S02]  /*5ee0*/  @!P1 IADD3.X R18, R111, R150, R68, P4, P0 ;  /* 0x000000966f129210 */ /* 0x000fe400027e0444 */
[-C--:B------:R-:W-:Y:S04]  /*5ef0*/  ISETP.GE.AND P0, PT, R167, R91.reuse, PT ;  /* 0x0000005ba700720c */ /* 0x080fe80003f06270 */
[----:B------:R-:W-:Y:S11]  /*5f00*/  ISETP.GE.OR P0, PT, R76, c[0x0][0x27c], P0 ;  /* 0x00009f004c007a0c */ /* 0x000ff60000706670 */
[----:B------:R-:W-:Y:S02]  /*5f10*/  @!UPT UIADD3 URZ, URZ, URZ, URZ ;  /* 0x0000003f3f3ff290 */ /* 0x000fe4000fffe03f */
[----:B------:R-:W-:Y:S04]  /*5f20*/  @!P0 IADD3 R15, P5, P4, R106, UR10, R42 ;  /* 0x0000000a6a0f8c10 */ /* 0x000fe8000fcbe02a */
[----:B------:R-:W-:Y:S02]  /*5f30*/  @!P0 IADD3.X R20, R112, UR13, R44, P5, P4 ;  /* 0x0000000d70148c10 */ /* 0x000fe4000afe842c */
[----:B------:R-:W-:Y:S04]  /*5f40*/  @!P0 IADD3 R19, P5, P4, R104, UR16, R36 ;  /* 0x0000001068138c10 */ /* 0x000fe8000fcbe024 */
[----:B------:R-:W-:Y:S02]  /*5f50*/  @!P0 IADD3.X R21, R111, UR14, R68, P5, P4 ;  /* 0x0000000e6f158c10 */ /* 0x000fe4000afe8444 */
[C---:B------:R-:W-:Y:S04]  /*5f60*/  @!P3 LEA R8, P4, R3.reuse, c[0x0][0x270], 0x1 ;  /* 0x00009c000308ba11 */ /* 0x040fe800078808ff */
[----:B------:R-:W-:Y:S02]  /*5f70*/  @!P3 LEA.HI.X R9, R3, c[0x0][0x274], R4, 0x1, P4 ;  /* 0x00009d000309ba11 */ /* 0x000fe400020f0c04 */
[C---:B------:R-:W-:Y:S04]  /*5f80*/  @!P3 LEA R4, P4, R5.reuse, c[0x0][0x288], 0x1 ;  /* 0x0000a2000504ba11 */ /* 0x040fe800078808ff */
[----:B------:R-:W-:Y:S02]  /*5f90*/  @!P3 LEA.HI.X R5, R5, c[0x0][0x28c], R10, 0x1, P4 ;  /* 0x0000a3000505ba11 */ /* 0x000fe400020f0c0a */
[C---:B------:R-:W-:Y:S03]  /*5fa0*/  @!P1 LEA R16, P4, R6.reuse, c[0x0][0x270], 0x1 ;  /* 0x00009c0006109a11 */ /* 0x040fe600078808ff */
[----:B------:R4:W2:Y:S01]  /*5fb0*/  @!P3 LDG.E.128 R56, [R4.64] ;  /* 0x000000080438b981 */ /* 0x0008a2000c1e1d00 */
[----:B------:R-:W-:Y:S02]  /*5fc0*/  @!P1 LEA.HI.X R17, R6, c[0x0][0x274], R17, 0x1, P4 ;  /* 0x00009d0006119a11 */ /* 0x000fe400020f0c11 */
[C---:B------:R-:W-:Y:S04]  /*5fd0*/  @!P1 LEA R10, P4, R11.reuse, c[0x0][0x288], 0x1 ;  /* 0x0000a2000b0a9a11 */ /* 0x040fe800078808ff */
[----:B------:R-:W-:Y:S01]  /*5fe0*/  @!P1 LEA.HI.X R11, R11, c[0x0][0x28c], R18, 0x1, P4 ;  /* 0x0000a3000b0b9a11 */ /* 0x000fe200020f0c12 */
[----:B------:R1:W2:Y:S01]  /*5ff0*/  @!P1 LDG.E.128 R28, [R16.64] ;  /* 0x00000008101c9981 */ /* 0x0002a2000c1e1d00 */
[C---:B------:R-:W-:Y:S04]  /*6000*/  @!P0 LEA R24, P4, R15.reuse, c[0x0][0x270], 0x1 ;  /* 0x00009c000f188a11 */ /* 0x040fe800078808ff */
[----:B------:R-:W-:Y:S02]  /*6010*/  @!P0 LEA.HI.X R25, R15, c[0x0][0x274], R20, 0x1, P4 ;  /* 0x00009d000f198a11 */ /* 0x000fe400020f0c14 */
[C---:B------:R-:W-:Y:S01]  /*6020*/  @!P0 LEA R18, P4, R19.reuse, c[0x0][0x288], 0x1 ;  /* 0x0000a20013128a11 */ /* 0x040fe200078808ff */
[----:B------:R1:W2:Y:S03]  /*6030*/  @!P1 LDG.E.128 R60, [R10.64] ;  /* 0x000000080a3c9981 */ /* 0x0002a6000c1e1d00 */
[----:B------:R-:W-:Y:S02]  /*6040*/  @!P0 LEA.HI.X R19, R19, c[0x0][0x28c], R21, 0x1, P4 ;  /* 0x0000a30013138a11 */ /* 0x000fe400020f0c15 */
[----:B------:R-:W-:Y:S03]  /*6050*/  CS2R R20, SRZ ;  /* 0x0000000000147805 */ /* 0x000fe6000001ff00 */
[----:B------:R2:W2:Y:S08]  /*6060*/  @!P0 LDG.E.128 R32, [R24.64] ;  /* 0x0000000818208981 */ /* 0x0004b0000c1e1d00 */
[----:B------:R-:W2:Y:S01]  /*6070*/  @!P0 LDG.E.128 R64, [R18.64] ;  /* 0x0000000812408981 */ /* 0x000ea2000c1e1d00 */
[-C--:B------:R-:W-:Y:S04]  /*6080*/  ISETP.GE.AND P0, PT, R81, R91.reuse, PT ;  /* 0x0000005b5100720c */ /* 0x080fe80003f06270 */
[----:B------:R-:W-:Y:S03]  /*6090*/  ISETP.GE.OR P0, PT, R76, c[0x0][0x27c], P0 ;  /* 0x00009f004c007a0c */ /* 0x000fe60000706670 */
[----:B------:R3:W2:Y:S01]  /*60a0*/  @!P3 LDG.E.128 R20, [R8.64] ;  /* 0x000000080814b981 */ /* 0x0006a2000c1e1d00 */
[----:B-1----:R-:W-:Y:S09]  /*60b0*/  CS2R R10, SRZ ;  /* 0x00000000000a7805 */ /* 0x002ff2000001ff00 */
[----:B------:R-:W-:Y:S02]  /*60c0*/  @!P0 IADD3 R3, P1, R106, R42, RZ ;  /* 0x0000002a6a038210 */ /* 0x000fe40007f3e0ff */
[----:B------:R-:W-:Y:S03]  /*60d0*/  CS2R R42, SRZ ;  /* 0x00000000002a7805 */ /* 0x000fe6000001ff00 */
[----:B----4-:R-:W-:Y:S01]  /*60e0*/  @!P0 IMAD.X R4, R44, 0x1, R112, P1 ;  /* 0x000000012c048824 */ /* 0x010fe200008e0670 */
[C---:B------:R-:W-:Y:S04]  /*60f0*/  @!P0 LEA R16, P1, R3.reuse, c[0x0][0x270], 0x1 ;  /* 0x00009c0003108a11 */ /* 0x040fe800078208ff */
[----:B------:R-:W-:Y:S02]  /*6100*/  @!P0 LEA.HI.X R17, R3, c[0x0][0x274], R4, 0x1, P1 ;  /* 0x00009d0003118a11 */ /* 0x000fe400008f0c04 */
[----:B------:R-:W-:Y:S01]  /*6110*/  @!P0 IADD3 R3, P1, R104, R36, RZ ;  /* 0x0000002468038210 */ /* 0x000fe20007f3e0ff */
[----:B---3--:R-:W-:Y:S04]  /*6120*/  CS2R R8, SRZ ;  /* 0x0000000000087805 */ /* 0x008fe8000001ff00 */
[----:B------:R-:W-:Y:S01]  /*6130*/  @!P0 IMAD.X R5, R68, 0x1, R111, P1 ;  /* 0x0000000144058824 */ /* 0x000fe200008e066f */
[C---:B------:R-:W-:Y:S01]  /*6140*/  @!P0 LEA R4, P1, R3.reuse, c[0x0][0x288], 0x1 ;  /* 0x0000a20003048a11 */ /* 0x040fe200078208ff */
[----:B------:R1:W5:Y:S03]  /*6150*/  @!P0 LDG.E.128 R8, [R16.64] ;  /* 0x0000000810088981 */ /* 0x000366000c1e1d00 */
[----:B------:R-:W-:Y:S02]  /*6160*/  @!P0 LEA.HI.X R5, R3, c[0x0][0x28c], R5, 0x1, P1 ;  /* 0x0000a30003058a11 */ /* 0x000fe400008f0c05 */
[----:B------:R-:W-:Y:S03]  /*6170*/  ISETP.GE.AND P1, PT, R76, c[0x0][0x27c], PT ;  /* 0x00009f004c007a0c */ /* 0x000fe60003f26270 */
[----:B------:R3:W5:Y:S01]  /*6180*/  @!P0 LDG.E.128 R40, [R4.64] ;  /* 0x0000000804288981 */ /* 0x000762000c1e1d00 */
[----:B------:R-:W-:Y:S01]  /*6190*/  ISETP.GE.OR P0, PT, R81, R91, P6 ;  /* 0x0000005b5100720c */ /* 0x000fe20003706670 */
[----:B--2---:R-:W-:Y:S02]  /*61a0*/  IMAD.MOV.U32 R6, RZ, RZ, R22 ;  /* 0x000000ffff067224 */ /* 0x004fe400078e0016 */
[----:B---3--:R-:W-:Y:S02]  /*61b0*/  IMAD.MOV.U32 R5, RZ, RZ, R23 ;  /* 0x000000ffff057224 */ /* 0x008fe400078e0017 */
[----:B------:R-:W-:Y:S02]  /*61c0*/  IMAD.MOV.U32 R4, RZ, RZ, R20 ;  /* 0x000000ffff047224 */ /* 0x000fe400078e0014 */
[----:B------:R-:W-:Y:S01]  /*61d0*/  IMAD.MOV.U32 R3, RZ, RZ, R21 ;  /* 0x000000ffff037224 */ /* 0x000fe200078e0015 */
[----:B------:R-:W-:Y:S01]  /*61e0*/  PRMT R26, R5, 0x5410, R6 ;  /* 0x00005410051a7816 */ /* 0x000fe20000000006 */
        /* <DEDUP_REMOVED lines=29> */
[----:B------:R-:W-:Y:S04]  /*63c0*/  PRMT R73, R6, 0x5410, R5 ;  /* 0x0000541006497816 */ /* 0x000fe80000000005 */
[----:B------:R-:W-:Y:S01]  /*63d0*/  PRMT R72, R3, 0x5410, R4 ;  /* 0x0000541003487816 */ /* 0x000fe20000000004 */
[----:B------:R-:W-:-:S05]  /*63e0*/  @P0 BRA `(.L_x_369) ;  /* 0x0000082000000947 */ /* 0x000fca0003800000 */
[----:B-1----:R-:W-:Y:S01]  /*63f0*/  SEL R3, R83, R75, !P2 ;  /* 0x0000004b53037207 */ /* 0x002fe20005000000 */
[----:B------:R-:W-:Y:S01]  /*6400*/  LDS.128 R52, [R131+0x8100] ;  /* 0x0081000083347984 */ /* 0x000fe20000000c00 */
[----:B-----5:R-:W-:Y:S01]  /*6410*/  @!P1 SHF.R.U64 R6, R8, 0x10, R9 ;  /* 0x0000001008069819 */ /* 0x020fe20000001209 */
[C---:B------:R-:W-:Y:S01]  /*6420*/  IMAD.SHL.U32 R45, R81.reuse, 0x40, RZ ;  /* 0x00000040512d7824 */ /* 0x040fe200078e00ff */
[----:B------:R-:W-:Y:S01]  /*6430*/  SHF.R.S32.HI R4, RZ, 0x1f, R3 ;  /* 0x0000001fff047819 */ /* 0x000fe20000011403 */
[----:B------:R-:W-:Y:S01]  /*6440*/  IMAD.SHL.U32 R46, R81, 0x40, RZ ;  /* 0x00000040512e7824 */ /* 0x000fe200078e00ff */
[----:B------:R-:W-:Y:S01]  /*6450*/  MOV R15, R9 ;  /* 0x00000009000f7202 */ /* 0x000fe20000000f00 */
[----:B------:R-:W-:Y:S01]  /*6460*/  IMAD.MOV.U32 R44, RZ, RZ, R40 ;  /* 0x000000ffff2c7224 */ /* 0x000fe200078e0028 */
[----:B------:R-:W-:Y:S01]  /*6470*/  LEA.HI R3, R4, R3, RZ, 0x4 ;  /* 0x0000000304037211 */ /* 0x000fe200078f20ff */
[----:B------:R-:W-:Y:S01]  /*6480*/  IMAD.MOV.U32 R5, RZ, RZ, R8 ;  /* 0x000000ffff057224 */ /* 0x000fe200078e0008 */
[----:B------:R-:W-:Y:S01]  /*6490*/  LOP3.LUT R46, R46, 0x1c0, RZ, 0xc0, !PT ;  /* 0x000001c02e2e7812 */ /* 0x000fe200078ec0ff */
[----:B------:R-:W-:Y:S01]  /*64a0*/  IMAD.MOV.U32 R48, RZ, RZ, R43 ;  /* 0x000000ffff307224 */ /* 0x000fe200078e002b */
[----:B------:R-:W-:Y:S02]  /*64b0*/  LEA.HI.SX32 R3, R3, R74, 0x1c ;  /* 0x0000004a03037211 */ /* 0x000fe400078fe2ff */
[----:B------:R-:W-:Y:S02]  /*64c0*/  @!P1 PRMT R5, R5, 0x5410, R6 ;  /* 0x0000541005059816 */ /* 0x000fe40000000006 */
[----:B------:R-:W-:Y:S01]  /*64d0*/  SHF.R.S32.HI R4, RZ, 0x1f, R3 ;  /* 0x0000001fff047819 */ /* 0x000fe20000011403 */
[----:B------:R-:W-:Y:S01]  /*64e0*/  IMAD.SHL.U32 R89, R3, 0x8, RZ ;  /* 0x0000000803597824 */ /* 0x000fe200078e00ff */
[----:B------:R-:W-:Y:S02]  /*64f0*/  LOP3.LUT R45, R45, 0x1c0, RZ, 0xc0, !PT ;  /* 0x000001c02d2d7812 */ /* 0x000fe400078ec0ff */
[----:B------:R-:W-:Y:S02]  /*6500*/  LEA.HI R4, R4, R3, RZ, 0x3 ;  /* 0x0000000304047211 */ /* 0x000fe400078f18ff */
[----:B------:R-:W-:Y:S02]  /*6510*/  SHF.R.U32.HI R45, RZ, 0x3, R45 ;  /* 0x00000003ff2d7819 */ /* 0x000fe4000001162d */
[----:B------:R-:W-:Y:S02]  /*6520*/  SHF.R.S32.HI R3, RZ, 0x3, R4 ;  /* 0x00000003ff037819 */ /* 0x000fe40000011404 */
[----:B------:R-:W-:Y:S01]  /*6530*/  LOP3.LUT R4, R46, 0x38, R89, 0xf8, !PT ;  /* 0x000000382e047812 */ /* 0x000fe200078ef859 */
[--C-:B------:R-:W-:Y:S01]  /*6540*/  IMAD.MOV.U32 R46, RZ, RZ, R41.reuse ;  /* 0x000000ffff2e7224 */ /* 0x100fe200078e0029 */
[----:B------:R-:W-:Y:S01]  /*6550*/  @!P1 SHF.R.U64 R40, R40, 0x10, R41 ;  /* 0x0000001028289819 */ /* 0x000fe20000001229 */
[----:B------:R-:W-:Y:S01]  /*6560*/  IMAD R3, R3, 0x1c00, R7 ;  /* 0x00001c0003037824 */ /* 0x000fe200078e0207 */
[----:B------:R-:W-:Y:S02]  /*6570*/  LOP3.LUT R4, R4, R45, RZ, 0x3c, !PT ;  /* 0x0000002d04047212 */ /* 0x000fe400078e3cff */
[----:B------:R-:W-:Y:S02]  /*6580*/  @!P1 PRMT R40, R44, 0x5410, R40 ;  /* 0x000054102c289816 */ /* 0x000fe40000000028 */
[----:B------:R-:W-:Y:S01]  /*6590*/  @!P1 SHF.R.U64 R8, R10, 0x10, R11 ;  /* 0x000000100a089819 */ /* 0x000fe2000000120b */
[----:B------:R-:W-:Y:S01]  /*65a0*/  IMAD.IADD R3, R3, 0x1, R4 ;  /* 0x0000000103037824 */ /* 0x000fe200078e0204 */
[----:B------:R-:W-:Y:S01]  /*65b0*/  MOV R24, R11 ;  /* 0x0000000b00187202 */ /* 0x000fe20000000f00 */
[----:B------:R-:W-:Y:S01]  /*65c0*/  IMAD.MOV.U32 R4, RZ, RZ, R10 ;  /* 0x000000ffff047224 */ /* 0x000fe200078e000a */
[----:B------:R-:W-:Y:S02]  /*65d0*/  @!P1 SHF.R.U32.HI R49, RZ, 0x10, R43 ;  /* 0x00000010ff319819 */ /* 0x000fe4000001162b */
[----:B------:R-:W-:Y:S02]  /*65e0*/  SHF.L.U32 R3, R3, 0x1, RZ ;  /* 0x0000000103037819 */ /* 0x000fe400000006ff */
[----:B------:R-:W-:Y:S02]  /*65f0*/  @!P1 PRMT R49, R48, 0x5410, R49 ;  /* 0x0000541030319816 */ /* 0x000fe40000000031 */
[----:B------:R-:W-:Y:S01]  /*6600*/  @!P1 SHF.R.U32.HI R45, RZ, 0x10, R41 ;  /* 0x00000010ff2d9819 */ /* 0x000fe20000011629 */
[----:B------:R-:W-:Y:S01]  /*6610*/  IMAD.MOV.U32 R41, RZ, RZ, R42 ;  /* 0x000000ffff297224 */ /* 0x000fe200078e002a */
[----:B------:R1:W2:Y:S01]  /*6620*/  LDS.128 R16, [R3+0x8100] ;  /* 0x0081000003107984 */ /* 0x0002a20000000c00 */
[----:B------:R-:W-:Y:S02]  /*6630*/  @!P1 SHF.R.U64 R42, R42, 0x10, R43 ;  /* 0x000000102a2a9819 */ /* 0x000fe4000000122b */
[----:B------:R-:W-:Y:S02]  /*6640*/  @!P1 PRMT R43, R46, 0x5410, R45 ;  /* 0x000054102e2b9816 */ /* 0x000fe4000000002d */
[----:B------:R-:W-:Y:S05]  /*6650*/  @!P1 PRMT R47, R41, 0x5410, R42 ;  /* 0x00005410292f9816 */ /* 0x000fea000000002a */
[C---:B------:R-:W-:Y:S01]  /*6660*/  @!P1 IMAD.U32 R45, R47.reuse, 0x10000, RZ ;  /* 0x000100002f2d9824 */ /* 0x040fe200078e00ff */
[----:B------:R-:W-:Y:S02]  /*6670*/  @!P1 LOP3.LUT R47, R47, 0xffff0000, RZ, 0xc0, !PT ;  /* 0xffff00002f2f9812 */ /* 0x000fe400078ec0ff */
[----:B-1----:R-:W-:Y:S02]  /*6680*/  @!P1 SHF.R.U32.HI R3, RZ, 0x10, R9 ;  /* 0x00000010ff039819 */ /* 0x002fe40000011609 */
[----:B------:R-:W-:Y:S02]  /*6690*/  @!P1 SHF.R.U32.HI R9, RZ, 0x10, R11 ;  /* 0x00000010ff099819 */ /* 0x000fe4000001160b */
[----:B------:R-:W-:Y:S02]  /*66a0*/  @!P1 PRMT R10, R15, 0x5410, R3 ;  /* 0x000054100f0a9816 */ /* 0x000fe40000000003 */
[----:B------:R-:W-:Y:S02]  /*66b0*/  @!P1 PRMT R24, R24, 0x5410, R9 ;  /* 0x0000541018189816 */ /* 0x000fe40000000009 */
[----:B------:R-:W-:Y:S02]  /*66c0*/  @!P1 LOP3.LUT R15, R40, 0xffff0000, RZ, 0xc0, !PT ;  /* 0xffff0000280f9812 */ /* 0x000fe400078ec0ff */
[----:B------:R-:W-:Y:S01]  /*66d0*/  @!P1 PRMT R11, R4, 0x5410, R8 ;  /* 0x00005410040b9816 */ /* 0x000fe20000000008 */
[----:B------:R-:W-:Y:S02]  /*66e0*/  @!P1 IMAD.U32 R8, R40, 0x10000, RZ ;  /* 0x0001000028089824 */ /* 0x000fe400078e00ff */
[C---:B------:R-:W-:Y:S01]  /*66f0*/  @!P1 IMAD.U32 R4, R5.reuse, 0x10000, RZ ;  /* 0x0001000005049824 */ /* 0x040fe200078e00ff */
[----:B------:R-:W-:Y:S01]  /*6700*/  @!P1 LOP3.LUT R5, R5, 0xffff0000, RZ, 0xc0, !PT ;  /* 0xffff000005059812 */ /* 0x000fe200078ec0ff */
[----:B--2---:R-:W-:Y:S01]  /*6710*/  @!P1 IMAD.U32 R3, R16, 0x10000, RZ ;  /* 0x0001000010039824 */ /* 0x004fe200078e00ff */
[----:B------:R-:W-:Y:S02]  /*6720*/  @!P1 SHF.L.U32 R9, R52, 0x10, RZ ;  /* 0x0000001034099819 */ /* 0x000fe400000006ff */
[----:B------:R-:W-:Y:S01]  /*6730*/  @!P1 LOP3.LUT R6, R16, 0xffff0000, RZ, 0xc0, !PT ;  /* 0xffff000010069812 */ /* 0x000fe200078ec0ff */
[C---:B------:R-:W-:Y:S01]  /*6740*/  @!P1 FMUL.FTZ R41, R3.reuse, R8 ;  /* 0x0000000803299220 */ /* 0x040fe20000410000 */
[----:B------:R-:W-:Y:S01]  /*6750*/  @!P1 LOP3.LUT R40, R52, 0xffff0000, RZ, 0xc0, !PT ;  /* 0xffff000034289812 */ /* 0x000fe200078ec0ff */
[-C--:B------:R-:W-:Y:S01]  /*6760*/  @!P1 FMUL.FTZ R3, R3, R4.reuse ;  /* 0x0000000403039220 */ /* 0x080fe20000410000 */
[----:B------:R-:W-:Y:S01]  /*6770*/  @!P1 SHF.L.U32 R42, R53, 0x10, RZ ;  /* 0x00000010352a9819 */ /* 0x000fe200000006ff */
[----:B------:R-:W-:Y:S02]  /*6780*/  @!P1 FFMA.FTZ R88, R9, R4, -R41 ;  /* 0x0000000409589223 */ /* 0x000fe40000010829 */
[----:B------:R-:W-:Y:S02]  /*6790*/  @!P1 FFMA.FTZ R3, R8, R9, R3 ;  /* 0x0000000908039223 */ /* 0x000fe40000010003 */
[C---:B------:R-:W-:Y:S02]  /*67a0*/  @!P1 FMUL.FTZ R9, R6.reuse, R15 ;  /* 0x0000000f06099220 */ /* 0x040fe40000410000 */
[C---:B------:R-:W-:Y:S01]  /*67b0*/  @!P1 IMAD.U32 R41, R43.reuse, 0x10000, RZ ;  /* 0x000100002b299824 */ /* 0x040fe200078e00ff */
[----:B------:R-:W-:Y:S01]  /*67c0*/  @!P1 LOP3.LUT R43, R43, 0xffff0000, RZ, 0xc0, !PT ;  /* 0xffff00002b2b9812 */ /* 0x000fe200078ec0ff */
[C---:B------:R-:W-:Y:S02]  /*67d0*/  @!P1 IMAD.U32 R8, R17.reuse, 0x10000, RZ ;  /* 0x0001000011089824 */ /* 0x040fe400078e00ff */
[-C--:B------:R-:W-:Y:S02]  /*67e0*/  @!P1 FMUL.FTZ R4, R6, R5.reuse ;  /* 0x0000000506049220 */ /* 0x080fe40000410000 */
[----:B------:R-:W-:Y:S01]  /*67f0*/  @!P1 FFMA.FTZ R84, R40, R5, -R9 ;  /* 0x0000000528549223 */ /* 0x000fe20000010809 */
[----:B------:R-:W-:Y:S01]  /*6800*/  @!P1 LOP3.LUT R9, R17, 0xffff0000, RZ, 0xc0, !PT ;  /* 0xffff000011099812 */ /* 0x000fe200078ec0ff */
[----:B------:R-:W-:Y:S02]  /*6810*/  @!P1 IMAD.U32 R6, R10, 0x10000, RZ ;  /* 0x000100000a069824 */ /* 0x000fe400078e00ff */
[----:B------:R-:W-:Y:S01]  /*6820*/  @!P1 FMUL.FTZ R44, R8, R41 ;  /* 0x00000029082c9220 */ /* 0x000fe20000410000 */
[----:B------:R-:W-:Y:S01]  /*6830*/  @!P1 F2FP.BF16.PACK_AB R88, R84, R88 ;  /* 0x000000585458923e */ /* 0x000fe200000010ff */
[-C--:B------:R-:W-:Y:S01]  /*6840*/  @!P1 FMUL.FTZ R5, R8, R6.reuse ;  /* 0x0000000608059220 */ /* 0x080fe20000410000 */
[----:B------:R-:W-:Y:S01]  /*6850*/  @!P1 LOP3.LUT R8, R10, 0xffff0000, RZ, 0xc0, !PT ;  /* 0xffff00000a089812 */ /* 0x000fe200078ec0ff */
[----:B------:R-:W-:Y:S01]  /*6860*/  @!P1 FFMA.FTZ R90, R42, R6, -R44 ;  /* 0x000000062a5a9223 */ /* 0x000fe2000001082c */
[----:B------:R-:W-:Y:S01]  /*6870*/  @!P1 LOP3.LUT R44, R53, 0xffff0000, RZ, 0xc0, !PT ;  /* 0xffff0000352c9812 */ /* 0x000fe200078ec0ff */
[C---:B------:R-:W-:Y:S02]  /*6880*/  @!P1 FMUL.FTZ R46, R9.reuse, R43 ;  /* 0x0000002b092e9220 */ /* 0x040fe40000410000 */
[----:B------:R-:W-:Y:S02]  /*6890*/  @!P1 IMAD.U32 R10, R18, 0x10000, RZ ;  /* 0x00010000120a9824 */ /* 0x000fe400078e00ff */
[-C--:B------:R-:W-:Y:S01]  /*68a0*/  @!P1 FFMA.FTZ R86, R44, R8.reuse, -R46 ;  /* 0x000000082c569223 */ /* 0x080fe2000001082e */
[----:B------:R-:W-:Y:S01]  /*68b0*/  @!P1 SHF.L.U32 R46, R54, 0x10, RZ ;  /* 0x00000010362e9819 */ /* 0x000fe200000006ff */
[----:B------:R-:W-:Y:S02]  /*68c0*/  @!P1 FMUL.FTZ R6, R9, R8 ;  /* 0x0000000809069220 */ /* 0x000fe40000410000 */
[C---:B------:R-:W-:Y:S01]  /*68d0*/  @!P1 IMAD.U32 R9, R11.reuse, 0x10000, RZ ;  /* 0x000100000b099824 */ /* 0x040fe200078e00ff */
[----:B------:R-:W-:Y:S01]  /*68e0*/  @!P1 F2FP.BF16.PACK_AB R86, R86, R90 ;  /* 0x0000005a5656923e */ /* 0x000fe200000010ff */
[C---:B------:R-:W-:Y:S02]  /*68f0*/  @!P1 FMUL.FTZ R48, R10.reuse, R45 ;  /* 0x0000002d0a309220 */ /* 0x040fe40000410000 */
[-C--:B------:R-:W-:Y:S01]  /*6900*/  @!P1 FMUL.FTZ R8, R10, R9.reuse ;  /* 0x000000090a089220 */ /* 0x080fe20000410000 */
[----:B------:R-:W-:Y:S01]  /*6910*/  @!P1 LOP3.LUT R10, R11, 0xffff0000, RZ, 0xc0, !PT ;  /* 0xffff00000b0a9812 */ /* 0x000fe200078ec0ff */
[----:B------:R-:W-:Y:S01]  /*6920*/  @!P1 FFMA.FTZ R85, R46, R9, -R48 ;  /* 0x000000092e559223 */ /* 0x000fe20000010830 */
[----:B------:R-:W-:Y:S01]  /*6930*/  @!P1 LOP3.LUT R9, R18, 0xffff0000, RZ, 0xc0, !PT ;  /* 0xffff000012099812 */ /* 0x000fe200078ec0ff */
[----:B------:R-:W-:Y:S01]  /*6940*/  @!P1 FFMA.FTZ R4, R15, R40, R4 ;  /* 0x000000280f049223 */ /* 0x000fe20000010004 */
[----:B------:R-:W-:Y:S01]  /*6950*/  @!P1 LOP3.LUT R40, R54, 0xffff0000, RZ, 0xc0, !PT ;  /* 0xffff000036289812 */ /* 0x000fe200078ec0ff */
[----:B------:R-:W-:Y:S02]  /*6960*/  @!P1 IMAD.U32 R48, R49, 0x10000, RZ ;  /* 0x0001000031309824 */ /* 0x000fe400078e00ff */
[C---:B------:R-:W-:Y:S02]  /*6970*/  @!P1 FMUL.FTZ R11, R9.reuse, R47 ;  /* 0x0000002f090b9220 */ /* 0x040fe40000410000 */
[-C--:B------:R-:W-:Y:S02]  /*6980*/  @!P1 FMUL.FTZ R9, R9, R10.reuse ;  /* 0x0000000a09099220 */ /* 0x080fe40000410000 */
[----:B------:R-:W-:Y:S01]  /*6990*/  @!P1 FFMA.FTZ R87, R40, R10, -R11 ;  /* 0x0000000a28579223 */ /* 0x000fe2000001080b */
[C---:B------:R-:W-:Y:S01]  /*69a0*/  @!P1 SHF.L.U32 R10, R24.reuse, 0x10, RZ ;  /* 0x00000010180a9819 */ /* 0x040fe200000006ff */
[----:B------:R-:W-:Y:S02]  /*69b0*/  @!P1 IMAD.U32 R11, R19, 0x10000, RZ ;  /* 0x00010000130b9824 */ /* 0x000fe400078e00ff */
[----:B------:R-:W-:Y:S01]  /*69c0*/  @!P1 FFMA.FTZ R5, R41, R42, R5 ;  /* 0x0000002a29059223 */ /* 0x000fe20000010005 */
[----:B------:R-:W-:Y:S01]  /*69d0*/  @!P1 F2FP.BF16.PACK_AB R87, R87, R85 ;  /* 0x000000555757923e */ /* 0x000fe200000010ff */
[----:B------:R-:W-:Y:S01]  /*69e0*/  @!P1 IMAD.U32 R41, R55, 0x10000, RZ ;  /* 0x0001000037299824 */ /* 0x000fe200078e00ff */
[----:B------:R-:W-:Y:S01]  /*69f0*/  @!P1 LOP3.LUT R42, R49, 0xffff0000, RZ, 0xc0, !PT ;  /* 0xffff0000312a9812 */ /* 0x000fe200078ec0ff */
[----:B------:R-:W-:Y:S01]  /*6a00*/  @!P1 FMUL.FTZ R15, R11, R48 ;  /* 0x000000300b0f9220 */ /* 0x000fe20000410000 */
[----:B------:R-:W-:Y:S01]  /*6a10*/  @!P1 LOP3.LUT R49, R55, 0xffff0000, RZ, 0xc0, !PT ;  /* 0xffff000037319812 */ /* 0x000fe200078ec0ff */
[----:B------:R-:W-:Y:S02]  /*6a20*/  @!P1 FFMA.FTZ R6, R43, R44, R6 ;  /* 0x0000002c2b069223 */ /* 0x000fe40000010006 */
[-C--:B------:R-:W-:Y:S01]  /*6a30*/  @!P1 FFMA.FTZ R84, R41, R10.reuse, -R15 ;  /* 0x0000000a29549223 */ /* 0x080fe2000001080f */
[----:B------:R-:W-:Y:S01]  /*6a40*/  @!P1 LOP3.LUT R15, R19, 0xffff0000, RZ, 0xc0, !PT ;  /* 0xffff0000130f9812 */ /* 0x000fe200078ec0ff */
[----:B------:R-:W-:Y:S01]  /*6a50*/  @!P1 FMUL.FTZ R10, R11, R10 ;  /* 0x0000000a0b0a9220 */ /* 0x000fe20000410000 */
[----:B------:R-:W-:Y:S01]  /*6a60*/  @!P1 LOP3.LUT R11, R24, 0xffff0000, RZ, 0xc0, !PT ;  /* 0xffff0000180b9812 */ /* 0x000fe200078ec0ff */
[----:B------:R-:W-:Y:S01]  /*6a70*/  @!P1 FFMA.FTZ R8, R45, R46, R8 ;  /* 0x0000002e2d089223 */ /* 0x000fe20000010008 */
[----:B------:R-:W-:Y:S01]  /*6a80*/  @!P1 F2FP.BF16.PACK_AB R5, R6, R5 ;  /* 0x000000050605923e */ /* 0x000fe200000010ff */
[----:B------:R-:W-:Y:S02]  /*6a90*/  @!P1 FMUL.FTZ R24, R15, R42 ;  /* 0x0000002a0f189220 */ /* 0x000fe40000410000 */
[----:B------:R-:W-:Y:S02]  /*6aa0*/  @!P1 FFMA.FTZ R9, R47, R40, R9 ;  /* 0x000000282f099223 */ /* 0x000fe40000010009 */
[-C--:B------:R-:W-:Y:S02]  /*6ab0*/  @!P1 FFMA.FTZ R24, R49, R11.reuse, -R24 ;  /* 0x0000000b31189223 */ /* 0x080fe40000010818 */
[----:B------:R-:W-:Y:S01]  /*6ac0*/  @!P1 FMUL.FTZ R11, R15, R11 ;  /* 0x0000000b0f0b9220 */ /* 0x000fe20000410000 */
[----:B------:R-:W-:Y:S01]  /*6ad0*/  @!P1 F2FP.BF16.PACK_AB R15, R4, R3 ;  /* 0x00000003040f923e */ /* 0x000fe200000010ff */
[----:B------:R-:W-:Y:S01]  /*6ae0*/  @!P1 FFMA.FTZ R10, R48, R41, R10 ;  /* 0x00000029300a9223 */ /* 0x000fe2000001000a */
[----:B------:R-:W-:Y:S01]  /*6af0*/  @!P1 F2FP.BF16.PACK_AB R24, R24, R84 ;  /* 0x000000541818923e */ /* 0x000fe200000010ff */
[----:B------:R-:W-:Y:S01]  /*6b00*/  @!P1 FFMA.FTZ R11, R42, R49, R11 ;  /* 0x000000312a0b9223 */ /* 0x000fe2000001000b */
[C---:B------:R-:W-:Y:S01]  /*6b10*/  LEA R84, P0, R94.reuse, R50, 0x1 ;  /* 0x000000325e547211 */ /* 0x040fe200078008ff */
[----:B------:R-:W-:Y:S01]  /*6b20*/  @!P1 IMAD.MOV.U32 R52, RZ, RZ, R88 ;  /* 0x000000ffff349224 */ /* 0x000fe200078e0058 */
[----:B------:R-:W-:Y:S01]  /*6b30*/  @!P1 MOV R55, R24 ;  /* 0x0000001800379202 */ /* 0x000fe20000000f00 */
[----:B------:R-:W-:Y:S01]  /*6b40*/  @!P1 IMAD.MOV.U32 R53, RZ, RZ, R86 ;  /* 0x000000ffff359224 */ /* 0x000fe200078e0056 */
[----:B------:R-:W-:Y:S01]  /*6b50*/  LEA.HI.X R85, R94, R51, R108, 0x1, P0 ;  /* 0x000000335e557211 */ /* 0x000fe200000f0c6c */
[----:B------:R-:W-:Y:S01]  /*6b60*/  @!P1 IMAD.MOV.U32 R54, RZ, RZ, R87 ;  /* 0x000000ffff369224 */ /* 0x000fe200078e0057 */
[----:B------:R-:W-:Y:S01]  /*6b70*/  ISETP.GE.AND P0, PT, R89, c[0x0][0x1d4], PT ;  /* 0x0000750059007a0c */ /* 0x000fe20003f06270 */
[----:B------:R-:W-:Y:S01]  /*6b80*/  @!P1 IMAD.MOV.U32 R16, RZ, RZ, R15 ;  /* 0x000000ffff109224 */ /* 0x000fe200078e000f */
[----:B------:R-:W-:Y:S01]  /*6b90*/  @!P1 F2FP.BF16.PACK_AB R3, R11, R10 ;  /* 0x0000000a0b03923e */ /* 0x000fe200000010ff */
[----:B------:R-:W-:Y:S01]  /*6ba0*/  @!P1 IMAD.MOV.U32 R17, RZ, RZ, R5 ;  /* 0x000000ffff119224 */ /* 0x000fe200078e0005 */
[----:B------:R1:W-:Y:S01]  /*6bb0*/  ST.E.128 [R84.64], R52 ;  /* 0x0000003454007985 */ /* 0x0003e2000c101d08 */
[----:B------:R-:W-:Y:S02]  /*6bc0*/  @!P1 F2FP.BF16.PACK_AB R4, R9, R8 ;  /* 0x000000080904923e */ /* 0x000fe400000010ff */
[----:B------:R-:W-:Y:S02]  /*6bd0*/  @!P1 IMAD.MOV.U32 R19, RZ, RZ, R3 ;  /* 0x000000ffff139224 */ /* 0x000fe400078e0003 */
[----:B------:R-:W-:Y:S04]  /*6be0*/  @!P1 MOV R18, R4 ;  /* 0x0000000400129202 */ /* 0x000fe80000000f00 */
[----:B------:R-:W-:Y:S05]  /*6bf0*/  @!P0 IMAD.WIDE R50, R89, 0x2, R50 ;  /* 0x0000000259328825 */ /* 0x000fea00078e0232 */
[----:B------:R1:W-:Y:S02]  /*6c00*/  @!P0 ST.E.128 [R50.64], R16 ;  /* 0x0000001032008985 */ /* 0x0003e4000c101d08 */
.L_x_369:
[----:B-1----:R-:W-:Y:S05]  /*6c10*/  BSYNC B0 ;  /* 0x0000000000007941 */ /* 0x002fea0003800000 */
.L_x_368:
[----:B------:R1:W2:Y:S01]  /*6c20*/  SHFL.IDX PT, R45, R92, 0x1, 0x181f ;  /* 0x00381f005c2d7f89 */ /* 0x0002a200000e0000 */
[----:B------:R-:W-:Y:S01]  /*6c30*/  ISETP.GE.OR P0, PT, R169, R91, P6 ;  /* 0x0000005ba900720c */ /* 0x000fe20003706670 */
[----:B------:R-:W-:Y:S02]  /*6c40*/  BSSY B0, `(.L_x_370) ;  /* 0x000007f000007945 */ /* 0x000fe40003800000 */
[----:B------:R1:W3:Y:S10]  /*6c50*/  SHFL.IDX PT, R44, R93, 0x1, 0x181f ;  /* 0x00381f005d2c7f89 */ /* 0x0002f400000e0000 */
[----:B------:R-:W-:-:S05]  /*6c60*/  @P0 BRA `(.L_x_371) ;  /* 0x000007c000000947 */ /* 0x000fca0003800000 */
[----:B------:R-:W-:Y:S01]  /*6c70*/  SEL R3, R83, R75, !P2 ;  /* 0x0000004b53037207 */ /* 0x000fe20005000000 */
[----:B------:R-:W4:Y:S01]  /*6c80*/  LDS.128 R48, [R130+0x8100] ;  /* 0x0081000082307984 */ /* 0x000f220000000c00 */
[C---:B------:R-:W-:Y:S02]  /*6c90*/  IADD3 R5, R81.reuse, 0x20, RZ ;  /* 0x0000002051057810 */ /* 0x040fe40007ffe0ff */
[----:B------:R-:W-:Y:S02]  /*6ca0*/  SHF.R.S32.HI R4, RZ, 0x1f, R3 ;  /* 0x0000001fff047819 */ /* 0x000fe40000011403 */
[----:B------:R-:W-:Y:S01]  /*6cb0*/  IADD3 R6, R81, 0x20, RZ ;  /* 0x0000002051067810 */ /* 0x000fe20007ffe0ff */
[----:B------:R-:W-:Y:S01]  /*6cc0*/  IMAD.SHL.U32 R5, R5, 0x40, RZ ;  /* 0x0000004005057824 */ /* 0x000fe200078e00ff */
[----:B------:R-:W-:Y:S02]  /*6cd0*/  LEA.HI R3, R4, R3, RZ, 0x4 ;  /* 0x0000000304037211 */ /* 0x000fe400078f20ff */
[----:B---3--:R-:W-:Y:S01]  /*6ce0*/  LEA R84, P0, R94, R44, 0x1 ;  /* 0x0000002c5e547211 */ /* 0x008fe200078008ff */
[----:B------:R-:W-:Y:S01]  /*6cf0*/  IMAD.SHL.U32 R6, R6, 0x40, RZ ;  /* 0x0000004006067824 */ /* 0x000fe200078e00ff */
[----:B------:R-:W-:Y:S02]  /*6d00*/  LEA.HI.SX32 R3, R3, R74, 0x1c ;  /* 0x0000004a03037211 */ /* 0x000fe400078fe2ff */
[----:B--2---:R-:W-:Y:S02]  /*6d10*/  LEA.HI.X R85, R94, R45, R108, 0x1, P0 ;  /* 0x0000002d5e557211 */ /* 0x004fe400000f0c6c */
[----:B------:R-:W-:Y:S01]  /*6d20*/  SHF.R.S32.HI R4, RZ, 0x1f, R3 ;  /* 0x0000001fff047819 */ /* 0x000fe20000011403 */
[----:B------:R-:W-:Y:S01]  /*6d30*/  IMAD.SHL.U32 R24, R3, 0x8, RZ ;  /* 0x0000000803187824 */ /* 0x000fe200078e00ff */
[----:B------:R-:W-:Y:S02]  /*6d40*/  LOP3.LUT R6, R6, 0x1c0, RZ, 0xc0, !PT ;  /* 0x000001c006067812 */ /* 0x000fe400078ec0ff */
[----:B------:R-:W-:Y:S02]  /*6d50*/  LEA.HI R4, R4, R3, RZ, 0x3 ;  /* 0x0000000304047211 */ /* 0x000fe400078f18ff */
[----:B------:R-:W-:Y:S02]  /*6d60*/  LOP3.LUT R5, R5, 0x1c0, RZ, 0xc0, !PT ;  /* 0x000001c005057812 */ /* 0x000fe400078ec0ff */
[----:B------:R-:W-:Y:S02]  /*6d70*/  SHF.R.S32.HI R3, RZ, 0x3, R4 ;  /* 0x00000003ff037819 */ /* 0x000fe40000011404 */
[----:B------:R-:W-:Y:S02]  /*6d80*/  LOP3.LUT R4, R6, 0x38, R24, 0xf8, !PT ;  /* 0x0000003806047812 */ /* 0x000fe400078ef818 */
[----:B------:R-:W-:Y:S01]  /*6d90*/  SHF.R.U32.HI R5, RZ, 0x3, R5 ;  /* 0x00000003ff057819 */ /* 0x000fe20000011605 */
[----:B------:R-:W-:Y:S01]  /*6da0*/  IMAD R3, R3, 0x1c00, R12 ;  /* 0x00001c0003037824 */ /* 0x000fe200078e020c */
[----:B------:R-:W-:Y:S02]  /*6db0*/  ISETP.GE.AND P0, PT, R24, c[0x0][0x1d4], PT ;  /* 0x0000750018007a0c */ /* 0x000fe40003f06270 */
[----:B------:R-:W-:Y:S02]  /*6dc0*/  LOP3.LUT R4, R4, R5, RZ, 0x3c, !PT ;  /* 0x0000000504047212 */ /* 0x000fe400078e3cff */
[----:B-----5:R-:W-:Y:S02]  /*6dd0*/  @!P1 SHF.R.U64 R8, R56, 0x10, R57 ;  /* 0x0000001038089819 */ /* 0x020fe40000001239 */
[----:B------:R-:W-:Y:S01]  /*6de0*/  @!P1 SHF.R.U64 R5, R20, 0x10, R21 ;  /* 0x0000001014059819 */ /* 0x000fe20000001215 */
[----:B------:R-:W-:Y:S01]  /*6df0*/  IMAD.IADD R3, R3, 0x1, R4 ;  /* 0x0000000103037824 */ /* 0x000fe200078e0204 */
[----:B------:R-:W-:Y:S02]  /*6e00*/  @!P1 SHF.R.U32.HI R9, RZ, 0x10, R57 ;  /* 0x00000010ff099819 */ /* 0x000fe40000011639 */
[----:B------:R-:W-:Y:S01]  /*6e10*/  @!P1 PRMT R10, R25, 0x5432, R5 ;  /* 0x00005432190a9816 */ /* 0x000fe20000000005 */
[----:B------:R-:W-:Y:S01]  /*6e20*/  IMAD.SHL.U32 R3, R3, 0x2, RZ ;  /* 0x0000000203037824 */ /* 0x000fe200078e00ff */
[----:B----4-:R-:W-:Y:S01]  /*6e30*/  @!P1 LOP3.LUT R47, R51, 0xffff0000, RZ, 0xc0, !PT ;  /* 0xffff0000332f9812 */ /* 0x010fe200078ec0ff */
[C---:B------:R-:W-:Y:S01]  /*6e40*/  @!P1 IMAD.U32 R41, R50.reuse, 0x10000, RZ ;  /* 0x0001000032299824 */ /* 0x040fe200078e00ff */
[----:B------:R-:W-:Y:S02]  /*6e50*/  @!P1 LOP3.LUT R43, R50, 0xffff0000, RZ, 0xc0, !PT ;  /* 0xffff0000322b9812 */ /* 0x000fe400078ec0ff */
[----:B------:R2:W3:Y:S01]  /*6e60*/  LDS.128 R16, [R3+0x8100] ;  /* 0x0081000003107984 */ /* 0x0004e20000000c00 */
[----:B------:R-:W-:Y:S02]  /*6e70*/  @!P1 SHF.R.U32.HI R4, RZ, 0x10, R21 ;  /* 0x00000010ff049819 */ /* 0x000fe40000011615 */
[----:B------:R-:W-:Y:S02]  /*6e80*/  @!P1 PRMT R21, R68, 0x5432, R9 ;  /* 0x0000543244159816 */ /* 0x000fe40000000009 */
[--C-:B------:R-:W-:Y:S02]  /*6e90*/  @!P1 SHF.R.U64 R11, R58, 0x10, R59.reuse ;  /* 0x000000103a0b9819 */ /* 0x100fe4000000123b */
[----:B------:R-:W-:Y:S02]  /*6ea0*/  @!P1 SHF.R.U32.HI R15, RZ, 0x10, R59 ;  /* 0x00000010ff0f9819 */ /* 0x000fe4000001163b */
[C---:B------:R-:W-:Y:S01]  /*6eb0*/  @!P1 PRMT R42, R69.reuse, 0x5432, R11 ;  /* 0x00005432452a9816 */ /* 0x040fe2000000000b */
[----:B------:R-:W-:Y:S01]  /*6ec0*/  @!P1 IMAD.U32 R11, R48, 0x10000, RZ ;  /* 0x00010000300b9824 */ /* 0x000fe200078e00ff */
[----:B------:R-:W-:Y:S02]  /*6ed0*/  @!P1 PRMT R40, R69, 0x5410, R15 ;  /* 0x0000541045289816 */ /* 0x000fe4000000000f */
[----:B------:R-:W-:Y:S01]  /*6ee0*/  @!P1 PRMT R9, R25, 0x5410, R4 ;  /* 0x0000541019099816 */ /* 0x000fe20000000004 */
[----:B------:R-:W-:Y:S01]  /*6ef0*/  @!P1 IMAD.U32 R4, R10, 0x10000, RZ ;  /* 0x000100000a049824 */ /* 0x000fe200078e00ff */
[--C-:B------:R-:W-:Y:S02]  /*6f00*/  @!P1 SHF.R.U32.HI R6, RZ, 0x10, R23.reuse ;  /* 0x00000010ff069819 */ /* 0x100fe40000011617 */
[----:B------:R-:W-:Y:S02]  /*6f10*/  @!P1 LOP3.LUT R46, R40, 0xffff0000, RZ, 0xc0, !PT ;  /* 0xffff0000282e9812 */ /* 0x000fe400078ec0ff */
[----:B------:R-:W-:Y:S01]  /*6f20*/  @!P1 PRMT R15, R26, 0x5410, R6 ;  /* 0x000054101a0f9816 */ /* 0x000fe20000000006 */
[----:B------:R-:W-:Y:S01]  /*6f30*/  @!P1 IMAD.U32 R6, R9, 0x10000, RZ ;  /* 0x0001000009069824 */ /* 0x000fe200078e00ff */
[----:B--2---:R-:W-:Y:S01]  /*6f40*/  @!P1 SHF.R.U64 R3, R22, 0x10, R23 ;  /* 0x0000001016039819 */ /* 0x004fe20000001217 */
[----:B------:R-:W-:Y:S01]  /*6f50*/  @!P1 IMAD.U32 R23, R21, 0x10000, RZ ;  /* 0x0001000015179824 */ /* 0x000fe200078e00ff */
[----:B------:R-:W-:Y:S01]  /*6f60*/  @!P1 PRMT R22, R68, 0x5410, R8 ;  /* 0x0000541044169816 */ /* 0x000fe20000000008 */
[----:B------:R-:W-:Y:S01]  /*6f70*/  @!P0 IMAD.WIDE R68, R24, 0x2, R44 ;  /* 0x0000000218448825 */ /* 0x000fe200078e022c */
[----:B------:R-:W-:Y:S02]  /*6f80*/  @!P1 SHF.L.U32 R45, R51, 0x10, RZ ;  /* 0x00000010332d9819 */ /* 0x000fe400000006ff */
[----:B------:R-:W-:Y:S01]  /*6f90*/  @!P1 PRMT R20, R26, 0x5432, R3 ;  /* 0x000054321a149816 */ /* 0x000fe20000000003 */
[----:B------:R-:W-:Y:S02]  /*6fa0*/  @!P1 IMAD.U32 R8, R22, 0x10000, RZ ;  /* 0x0001000016089824 */ /* 0x000fe400078e00ff */
[----:B------:R-:W-:Y:S02]  /*6fb0*/  @!P1 IMAD.U32 R24, R49, 0x10000, RZ ;  /* 0x0001000031189824 */ /* 0x000fe400078e00ff */
[----:B------:R-:W-:Y:S02]  /*6fc0*/  @!P1 IMAD.U32 R44, R40, 0x10000, RZ ;  /* 0x00010000282c9824 */ /* 0x000fe400078e00ff */
[----:B---3--:R-:W-:Y:S01]  /*6fd0*/  @!P1 IMAD.U32 R5, R17, 0x10000, RZ ;  /* 0x0001000011059824 */ /* 0x008fe200078e00ff */
[----:B------:R-:W-:Y:S03]  /*6fe0*/  @!P1 SHF.L.U32 R3, R16, 0x10, RZ ;  /* 0x0000001010039819 */ /* 0x000fe600000006ff */
[----:B------:R-:W-:Y:S02]  /*6ff0*/  @!P1 FMUL.FTZ R26, R5, R23 ;  /* 0x00000017051a9220 */ /* 0x000fe40000410000 */
[C---:B------:R-:W-:Y:S02]  /*7000*/  @!P1 FMUL.FTZ R25, R3.reuse, R8 ;  /* 0x0000000803199220 */ /* 0x040fe40000410000 */
[-C--:B------:R-:W-:Y:S02]  /*7010*/  @!P1 FMUL.FTZ R3, R3, R4.reuse ;  /* 0x0000000403039220 */ /* 0x080fe40000410000 */
[----:B------:R-:W-:Y:S01]  /*7020*/  @!P1 FFMA.FTZ R59, R11, R4, -R25 ;  /* 0x000000040b3b9223 */ /* 0x000fe20000010819 */
[----:B------:R-:W-:Y:S01]  /*7030*/  @!P1 LOP3.LUT R25, R21, 0xffff0000, RZ, 0xc0, !PT ;  /* 0xffff000015199812 */ /* 0x000fe200078ec0ff */
[----:B------:R-:W-:Y:S01]  /*7040*/  @!P1 FFMA.FTZ R3, R8, R11, R3 ;  /* 0x0000000b08039223 */ /* 0x000fe20000010003 */
[----:B------:R-:W-:Y:S01]  /*7050*/  @!P1 LOP3.LUT R8, R16, 0xffff0000, RZ, 0xc0, !PT ;  /* 0xffff000010089812 */ /* 0x000fe200078ec0ff */
[-C--:B------:R-:W-:Y:S01]  /*7060*/  @!P1 FMUL.FTZ R5, R5, R6.reuse ;  /* 0x0000000605059220 */ /* 0x080fe20000410000 */
[----:B------:R-:W-:Y:S01]  /*7070*/  @!P1 LOP3.LUT R21, R22, 0xffff0000, RZ, 0xc0, !PT ;  /* 0xffff000016159812 */ /* 0x000fe200078ec0ff */
[----:B------:R-:W-:Y:S01]  /*7080*/  @!P1 FFMA.FTZ R58, R24, R6, -R26 ;  /* 0x00000006183a9223 */ /* 0x000fe2000001081a */
[----:B------:R-:W-:Y:S02]  /*7090*/  @!P1 LOP3.LUT R6, R17, 0xffff0000, RZ, 0xc0, !PT ;  /* 0xffff000011069812 */ /* 0x000fe400078ec0ff */
[----:B------:R-:W-:Y:S01]  /*70a0*/  @!P1 LOP3.LUT R22, R48, 0xffff0000, RZ, 0xc0, !PT ;  /* 0xffff000030169812 */ /* 0x000fe200078ec0ff */
[----:B------:R-:W-:Y:S01]  /*70b0*/  @!P1 FMUL.FTZ R11, R8, R21 ;  /* 0x00000015080b9220 */ /* 0x000fe20000410000 */
[----:B------:R-:W-:Y:S02]  /*70c0*/  @!P1 LOP3.LUT R26, R49, 0xffff0000, RZ, 0xc0, !PT ;  /* 0xffff0000311a9812 */ /* 0x000fe400078ec0ff */
[----:B------:R-:W-:Y:S02]  /*70d0*/  @!P1 LOP3.LUT R4, R9, 0xffff0000, RZ, 0xc0, !PT ;  /* 0xffff000009049812 */ /* 0x000fe400078ec0ff */
[----:B------:R-:W-:Y:S01]  /*70e0*/  @!P1 LOP3.LUT R9, R10, 0xffff0000, RZ, 0xc0, !PT ;  /* 0xffff00000a099812 */ /* 0x000fe200078ec0ff */
[C---:B------:R-:W-:Y:S02]  /*70f0*/  @!P1 FMUL.FTZ R10, R6.reuse, R25 ;  /* 0x00000019060a9220 */ /* 0x040fe40000410000 */
[-C--:B------:R-:W-:Y:S02]  /*7100*/  @!P1 FMUL.FTZ R6, R6, R4.reuse ;  /* 0x0000000406069220 */ /* 0x080fe40000410000 */
[-C--:B------:R-:W-:Y:S01]  /*7110*/  @!P1 FFMA.FTZ R56, R22, R9.reuse, -R11 ;  /* 0x0000000916389223 */ /* 0x080fe2000001080b */
[C---:B------:R-:W-:Y:S01]  /*7120*/  @!P1 LOP3.LUT R11, R19.reuse, 0xffff0000, RZ, 0xc0, !PT ;  /* 0xffff0000130b9812 */ /* 0x040fe200078ec0ff */
[----:B------:R-:W-:Y:S02]  /*7130*/  @!P1 FFMA.FTZ R57, R26, R4, -R10 ;  /* 0x000000041a399223 */ /* 0x000fe4000001080a */
[----:B------:R-:W-:Y:S02]  /*7140*/  @!P1 IMAD.U32 R10, R19, 0x10000, RZ ;  /* 0x00010000130a9824 */ /* 0x000fe400078e00ff */
[----:B------:R-:W-:Y:S01]  /*7150*/  @!P1 FMUL.FTZ R4, R8, R9 ;  /* 0x0000000908049220 */ /* 0x000fe20000410000 */
[C---:B------:R-:W-:Y:S01]  /*7160*/  @!P1 LOP3.LUT R9, R15.reuse, 0xffff0000, RZ, 0xc0, !PT ;  /* 0xffff00000f099812 */ /* 0x040fe200078ec0ff */
[----:B------:R-:W-:Y:S02]  /*7170*/  @!P1 IMAD.U32 R8, R15, 0x10000, RZ ;  /* 0x000100000f089824 */ /* 0x000fe400078e00ff */
[C---:B------:R-:W-:Y:S02]  /*7180*/  @!P1 FMUL.FTZ R15, R10.reuse, R44 ;  /* 0x0000002c0a0f9220 */ /* 0x040fe40000410000 */
[----:B------:R-:W-:Y:S02]  /*7190*/  @!P1 FMUL.FTZ R40, R11, R46 ;  /* 0x0000002e0b289220 */ /* 0x000fe40000410000 */
[-C--:B------:R-:W-:Y:S02]  /*71a0*/  @!P1 FMUL.FTZ R10, R10, R8.reuse ;  /* 0x000000080a0a9220 */ /* 0x080fe40000410000 */
[----:B------:R-:W-:Y:S01]  /*71b0*/  @!P1 FFMA.FTZ R55, R45, R8, -R15 ;  /* 0x000000082d379223 */ /* 0x000fe2000001080f */
[C---:B------:R-:W-:Y:S01]  /*71c0*/  @!P1 SHF.L.U32 R8, R18.reuse, 0x10, RZ ;  /* 0x0000001012089819 */ /* 0x040fe200000006ff */
[-C--:B------:R-:W-:Y:S01]  /*71d0*/  @!P1 FFMA.FTZ R54, R47, R9.reuse, -R40 ;  /* 0x000000092f369223 */ /* 0x080fe20000010828 */
[----:B------:R-:W-:Y:S01]  /*71e0*/  @!P1 LOP3.LUT R15, R18, 0xffff0000, RZ, 0xc0, !PT ;  /* 0xffff0000120f9812 */ /* 0x000fe200078ec0ff */
[C---:B------:R-:W-:Y:S01]  /*71f0*/  @!P1 IMAD.U32 R40, R42.reuse, 0x10000, RZ ;  /* 0x000100002a289824 */ /* 0x040fe200078e00ff */
[----:B------:R-:W-:Y:S01]  /*7200*/  @!P1 LOP3.LUT R42, R42, 0xffff0000, RZ, 0xc0, !PT ;  /* 0xffff00002a2a9812 */ /* 0x000fe200078ec0ff */
[----:B------:R-:W-:Y:S02]  /*7210*/  @!P1 FMUL.FTZ R11, R11, R9 ;  /* 0x000000090b0b9220 */ /* 0x000fe40000410000 */
[C---:B------:R-:W-:Y:S01]  /*7220*/  @!P1 IMAD.U32 R9, R20.reuse, 0x10000, RZ ;  /* 0x0001000014099824 */ /* 0x040fe200078e00ff */
[----:B------:R-:W-:Y:S01]  /*7230*/  @!P1 LOP3.LUT R20, R20, 0xffff0000, RZ, 0xc0, !PT ;  /* 0xffff000014149812 */ /* 0x000fe200078ec0ff */
[----:B------:R-:W-:Y:S02]  /*7240*/  @!P1 FMUL.FTZ R52, R8, R40 ;  /* 0x0000002808349220 */ /* 0x000fe40000410000 */
[----:B------:R-:W-:Y:S02]  /*7250*/  @!P1 FMUL.FTZ R53, R15, R42 ;  /* 0x0000002a0f359220 */ /* 0x000fe40000410000 */
[----:B------:R-:W-:Y:S01]  /*7260*/  @!P1 FFMA.FTZ R4, R21, R22, R4 ;  /* 0x0000001615049223 */ /* 0x000fe20000010004 */
[----:B------:R-:W-:Y:S01]  /*7270*/  @!P1 F2FP.BF16.PACK_AB R22, R54, R55 ;  /* 0x000000373616923e */ /* 0x000fe200000010ff */
[-C--:B------:R-:W-:Y:S02]  /*7280*/  @!P1 FMUL.FTZ R8, R8, R9.reuse ;  /* 0x0000000908089220 */ /* 0x080fe40000410000 */
[----:B------:R-:W-:Y:S02]  /*7290*/  @!P1 FFMA.FTZ R5, R23, R24, R5 ;  /* 0x0000001817059223 */ /* 0x000fe40000010005 */
[----:B------:R-:W-:Y:S02]  /*72a0*/  @!P1 FFMA.FTZ R52, R41, R9, -R52 ;  /* 0x0000000929349223 */ /* 0x000fe40000010834 */
[-C--:B------:R-:W-:Y:S01]  /*72b0*/  @!P1 FMUL.FTZ R9, R15, R20.reuse ;  /* 0x000000140f099220 */ /* 0x080fe20000410000 */
[----:B------:R-:W-:Y:S01]  /*72c0*/  @!P1 F2FP.BF16.PACK_AB R15, R56, R59 ;  /* 0x0000003b380f923e */ /* 0x000fe200000010ff */
[----:B------:R-:W-:Y:S01]  /*72d0*/  @!P1 FFMA.FTZ R53, R43, R20, -R53 ;  /* 0x000000142b359223 */ /* 0x000fe20000010835 */
[----:B------:R-:W-:Y:S01]  /*72e0*/  @!P1 F2FP.BF16.PACK_AB R20, R57, R58 ;  /* 0x0000003a3914923e */ /* 0x000fe200000010ff */
[----:B------:R-:W-:Y:S02]  /*72f0*/  @!P1 FFMA.FTZ R6, R25, R26, R6 ;  /* 0x0000001a19069223 */ /* 0x000fe40000010006 */
[----:B------:R-:W-:Y:S01]  /*7300*/  @!P1 FFMA.FTZ R8, R40, R41, R8 ;  /* 0x0000002928089223 */ /* 0x000fe20000010008 */
[----:B------:R-:W-:Y:S01]  /*7310*/  @!P1 F2FP.BF16.PACK_AB R21, R53, R52 ;  /* 0x000000343515923e */ /* 0x000fe200000010ff */
[----:B------:R-:W-:Y:S01]  /*7320*/  @!P1 FFMA.FTZ R9, R42, R43, R9 ;  /* 0x0000002b2a099223 */ /* 0x000fe20000010009 */
[----:B------:R-:W-:Y:S01]  /*7330*/  @!P1 F2FP.BF16.PACK_AB R5, R6, R5 ;  /* 0x000000050605923e */ /* 0x000fe200000010ff */
[----:B------:R-:W-:Y:S02]  /*7340*/  @!P1 FFMA.FTZ R10, R44, R45, R10 ;  /* 0x0000002d2c0a9223 */ /* 0x000fe4000001000a */
[----:B------:R-:W-:Y:S02]  /*7350*/  @!P1 FFMA.FTZ R11, R46, R47, R11 ;  /* 0x0000002f2e0b9223 */ /* 0x000fe4000001000b */
[----:B------:R-:W-:Y:S01]  /*7360*/  @!P1 IMAD.MOV.U32 R48, RZ, RZ, R15 ;  /* 0x000000ffff309224 */ /* 0x000fe200078e000f */
[----:B------:R-:W-:Y:S01]  /*7370*/  @!P1 F2FP.BF16.PACK_AB R15, R4, R3 ;  /* 0x00000003040f923e */ /* 0x000fe200000010ff */
[----:B------:R-:W-:Y:S01]  /*7380*/  @!P1 IMAD.MOV.U32 R49, RZ, RZ, R20 ;  /* 0x000000ffff319224 */ /* 0x000fe200078e0014 */
[----:B------:R-:W-:Y:S01]  /*7390*/  @!P1 F2FP.BF16.PACK_AB R4, R9, R8 ;  /* 0x000000080904923e */ /* 0x000fe200000010ff */
[----:B------:R-:W-:Y:S01]  /*73a0*/  @!P1 IMAD.MOV.U32 R50, RZ, RZ, R21 ;  /* 0x000000ffff329224 */ /* 0x000fe200078e0015 */
[----:B------:R-:W-:Y:S01]  /*73b0*/  @!P1 F2FP.BF16.PACK_AB R3, R11, R10 ;  /* 0x0000000a0b03923e */ /* 0x000fe200000010ff */
[----:B------:R-:W-:Y:S01]  /*73c0*/  @!P1 IMAD.MOV.U32 R51, RZ, RZ, R22 ;  /* 0x000000ffff339224 */ /* 0x000fe200078e0016 */
[----:B------:R-:W-:Y:S01]  /*73d0*/  @!P1 MOV R16, R15 ;  /* 0x0000000f00109202 */ /* 0x000fe20000000f00 */
[----:B------:R-:W-:Y:S02]  /*73e0*/  @!P1 IMAD.MOV.U32 R17, RZ, RZ, R5 ;  /* 0x000000ffff119224 */ /* 0x000fe400078e0005 */
[----:B------:R-:W-:Y:S01]  /*73f0*/  @!P1 IMAD.MOV.U32 R18, RZ, RZ, R4 ;  /* 0x000000ffff129224 */ /* 0x000fe200078e0004 */
[----:B------:R2:W-:Y:S01]  /*7400*/  ST.E.128 [R84.64], R48 ;  /* 0x0000003054007985 */ /* 0x0005e2000c101d08 */
[----:B------:R-:W-:Y:S07]  /*7410*/  @!P1 IMAD.MOV.U32 R19, RZ, RZ, R3 ;  /* 0x000000ffff139224 */ /* 0x000fee00078e0003 */
[----:B------:R2:W-:Y:S02]  /*7420*/  @!P0 ST.E.128 [R68.64], R16 ;  /* 0x0000001044008985 */ /* 0x0005e4000c101d08 */
.L_x_371:
[----:B------:R-:W-:Y:S05]  /*7430*/  BSYNC B0 ;  /* 0x0000000000007941 */ /* 0x000fea0003800000 */
.L_x_370:
[----:B------:R4:W1:Y:S01]  /*7440*/  SHFL.IDX PT, R25, R92, 0x2, 0x181f ;  /* 0x00581f005c197f89 */ /* 0x00086200000e0000 */
[----:B------:R-:W-:Y:S01]  /*7450*/  ISETP.GE.OR P0, PT, R168, R91, P6 ;  /* 0x0000005ba800720c */ /* 0x000fe20003706670 */
[----:B------:R-:W-:Y:S02]  /*7460*/  BSSY B0, `(.L_x_372) ;  /* 0x000007f000007945 */ /* 0x000fe40003800000 */
[----:B------:R4:W3:Y:S10]  /*7470*/  SHFL.IDX PT, R24, R93, 0x2, 0x181f ;  /* 0x00581f005d187f89 */ /* 0x0008f400000e0000 */
[----:B------:R-:W-:-:S05]  /*7480*/  @P0 BRA `(.L_x_373) ;  /* 0x000007c000000947 */ /* 0x000fca0003800000 */
[----:B------:R-:W-:Y:S01]  /*7490*/  SEL R3, R83, R75, !P2 ;  /* 0x0000004b53037207 */ /* 0x000fe20005000000 */
[----:B--23--:R-:W2:Y:S01]  /*74a0*/  LDS.128 R44, [R129+0x8100] ;  /* 0x00810000812c7984 */ /* 0x00cea20000000c00 */
[C---:B------:R-:W-:Y:S02]  /*74b0*/  IADD3 R5, R81.reuse, 0x40, RZ ;  /* 0x0000004051057810 */ /* 0x040fe40007ffe0ff */
[----:B------:R-:W-:Y:S02]  /*74c0*/  SHF.R.S32.HI R4, RZ, 0x1f, R3 ;  /* 0x0000001fff047819 */ /* 0x000fe40000011403 */
[----:B------:R-:W-:Y:S01]  /*74d0*/  IADD3 R6, R81, 0x40, RZ ;  /* 0x0000004051067810 */ /* 0x000fe20007ffe0ff */
[----:B------:R-:W-:Y:S01]  /*74e0*/  IMAD.SHL.U32 R5, R5, 0x40, RZ ;  /* 0x0000004005057824 */ /* 0x000fe200078e00ff */
[----:B------:R-:W-:Y:S02]  /*74f0*/  LEA.HI R3, R4, R3, RZ, 0x4 ;  /* 0x0000000304037211 */ /* 0x000fe400078f20ff */
[----:B------:R-:W-:Y:S01]  /*7500*/  LEA R52, P0, R94, R24, 0x1 ;  /* 0x000000185e347211 */ /* 0x000fe200078008ff */
[----:B------:R-:W-:Y:S01]  /*7510*/  IMAD.SHL.U32 R6, R6, 0x40, RZ ;  /* 0x0000004006067824 */ /* 0x000fe200078e00ff */
[----:B------:R-:W-:Y:S02]  /*7520*/  LEA.HI.SX32 R3, R3, R74, 0x1c ;  /* 0x0000004a03037211 */ /* 0x000fe400078fe2ff */
[----:B-1----:R-:W-:Y:S02]  /*7530*/  LEA.HI.X R53, R94, R25, R108, 0x1, P0 ;  /* 0x000000195e357211 */ /* 0x002fe400000f0c6c */
[----:B------:R-:W-:Y:S01]  /*7540*/  SHF.R.S32.HI R4, RZ, 0x1f, R3 ;  /* 0x0000001fff047819 */ /* 0x000fe20000011403 */
[----:B------:R-:W-:Y:S01]  /*7550*/  IMAD.SHL.U32 R23, R3, 0x8, RZ ;  /* 0x0000000803177824 */ /* 0x000fe200078e00ff */
[----:B------:R-:W-:Y:S02]  /*7560*/  LOP3.LUT R6, R6, 0x1c0, RZ, 0xc0, !PT ;  /* 0x000001c006067812 */ /* 0x000fe400078ec0ff */
[----:B------:R-:W-:Y:S02]  /*7570*/  LEA.HI R4, R4, R3, RZ, 0x3 ;  /* 0x0000000304047211 */ /* 0x000fe400078f18ff */
[----:B------:R-:W-:Y:S02]  /*7580*/  LOP3.LUT R5, R5, 0x1c0, RZ, 0xc0, !PT ;  /* 0x000001c005057812 */ /* 0x000fe400078ec0ff */
[----:B------:R-:W-:Y:S02]  /*7590*/  SHF.R.S32.HI R3, RZ, 0x3, R4 ;  /* 0x00000003ff037819 */ /* 0x000fe40000011404 */
[----:B------:R-:W-:Y:S02]  /*75a0*/  SHF.R.U32.HI R5, RZ, 0x3, R5 ;  /* 0x00000003ff057819 */ /* 0x000fe40000011605 */
[----:B------:R-:W-:Y:S01]  /*75b0*/  LOP3.LUT R4, R6, 0x38, R23, 0xf8, !PT ;  /* 0x0000003806047812 */ /* 0x000fe200078ef817 */
[----:B------:R-:W-:Y:S01]  /*75c0*/  IMAD R3, R3, 0x1c00, R13 ;  /* 0x00001c0003037824 */ /* 0x000fe200078e020d */
[----:B------:R-:W-:Y:S02]  /*75d0*/  ISETP.GE.AND P0, PT, R23, c[0x0][0x1d4], PT ;  /* 0x0000750017007a0c */ /* 0x000fe40003f06270 */
[----:B------:R-:W-:Y:S02]  /*75e0*/  LOP3.LUT R4, R4, R5, RZ, 0x3c, !PT ;  /* 0x0000000504047212 */ /* 0x000fe400078e3cff */
[----:B------:R-:W-:Y:S02]  /*75f0*/  @!P1 SHF.R.U64 R5, R30, 0x10, R31 ;  /* 0x000000101e059819 */ /* 0x000fe4000000121f */
[----:B-----5:R-:W-:Y:S01]  /*7600*/  @!P1 SHF.R.U32.HI R11, RZ, 0x10, R63 ;  /* 0x00000010ff0b9819 */ /* 0x020fe2000001163f */
[----:B------:R-:W-:Y:S01]  /*7610*/  IMAD.IADD R3, R3, 0x1, R4 ;  /* 0x0000000103037824 */ /* 0x000fe200078e0204 */
[----:B------:R-:W-:Y:S02]  /*7620*/  @!P1 SHF.R.U64 R8, R60, 0x10, R61 ;  /* 0x000000103c089819 */ /* 0x000fe4000000123d */
[----:B------:R-:W-:Y:S01]  /*7630*/  @!P1 SHF.R.U64 R20, R62, 0x10, R63 ;  /* 0x000000103e149819 */ /* 0x000fe2000000123f */
[----:B------:R-:W-:Y:S01]  /*7640*/  IMAD.SHL.U32 R3, R3, 0x2, RZ ;  /* 0x0000000203037824 */ /* 0x000fe200078e00ff */
[----:B--2---:R-:W-:Y:S01]  /*7650*/  @!P1 LOP3.LUT R41, R47, 0xffff0000, RZ, 0xc0, !PT ;  /* 0xffff00002f299812 */ /* 0x004fe200078ec0ff */
[----:B------:R-:W-:Y:S01]  /*7660*/  @!P0 IMAD.WIDE R56, R23, 0x2, R24 ;  /* 0x0000000217388825 */ /* 0x000fe200078e0218 */
[----:B------:R-:W-:Y:S02]  /*7670*/  @!P1 LOP3.LUT R30, R46, 0xffff0000, RZ, 0xc0, !PT ;  /* 0xffff00002e1e9812 */ /* 0x000fe400078ec0ff */
[----:B------:R1:W2:Y:S01]  /*7680*/  LDS.128 R16, [R3+0x8100] ;  /* 0x0081000003107984 */ /* 0x0002a20000000c00 */
[----:B------:R-:W-:Y:S01]  /*7690*/  @!P1 IMAD.U32 R24, R45, 0x10000, RZ ;  /* 0x000100002d189824 */ /* 0x000fe200078e00ff */
[----:B------:R-:W-:Y:S02]  /*76a0*/  @!P1 PRMT R22, R70, 0x5410, R8 ;  /* 0x0000541046169816 */ /* 0x000fe40000000008 */
[----:B------:R-:W-:Y:S02]  /*76b0*/  @!P1 SHF.R.U32.HI R6, RZ, 0x10, R31 ;  /* 0x00000010ff069819 */ /* 0x000fe4000001161f */
[----:B------:R-:W-:Y:S01]  /*76c0*/  @!P1 SHF.R.U32.HI R9, RZ, 0x10, R61 ;  /* 0x00000010ff099819 */ /* 0x000fe2000001163d */
[----:B------:R-:W-:Y:S01]  /*76d0*/  @!P1 IMAD.U32 R8, R22, 0x10000, RZ ;  /* 0x0001000016089824 */ /* 0x000fe200078e00ff */
[----:B------:R-:W-:Y:S02]  /*76e0*/  @!P1 PRMT R15, R36, 0x5410, R6 ;  /* 0x00005410240f9816 */ /* 0x000fe40000000006 */
[----:B------:R-:W-:Y:S02]  /*76f0*/  @!P1 PRMT R21, R70, 0x5432, R9 ;  /* 0x0000543246159816 */ /* 0x000fe40000000009 */
[--C-:B------:R-:W-:Y:S03]  /*7700*/  @!P1 SHF.R.U32.HI R4, RZ, 0x10, R29.reuse ;  /* 0x00000010ff049819 */ /* 0x100fe6000001161d */
[----:B------:R-:W-:Y:S01]  /*7710*/  @!P1 IMAD.U32 R23, R21, 0x10000, RZ ;  /* 0x0001000015179824 */ /* 0x000fe200078e00ff */
[----:B------:R-:W-:Y:S05]  /*7720*/  @!P1 PRMT R9, R27, 0x5410, R4 ;  /* 0x000054101b099816 */ /* 0x000fea0000000004 */
[----:B------:R-:W-:Y:S01]  /*7730*/  @!P1 IMAD.U32 R6, R9, 0x10000, RZ ;  /* 0x0001000009069824 */ /* 0x000fe200078e00ff */
[----:B-1----:R-:W-:Y:S01]  /*7740*/  @!P1 SHF.R.U64 R3, R28, 0x10, R29 ;  /* 0x000000101c039819 */ /* 0x002fe2000000121d */
[----:B------:R-:W-:Y:S01]  /*7750*/  @!P1 IMAD.U32 R28, R46, 0x10000, RZ ;  /* 0x000100002e1c9824 */ /* 0x000fe200078e00ff */
[----:B------:R-:W-:Y:S02]  /*7760*/  @!P1 PRMT R29, R71, 0x5432, R20 ;  /* 0x00005432471d9816 */ /* 0x000fe40000000014 */
[----:B------:R-:W-:Y:S02]  /*7770*/  @!P1 PRMT R10, R27, 0x5432, R3 ;  /* 0x000054321b0a9816 */ /* 0x000fe40000000003 */
[----:B------:R-:W-:Y:S02]  /*7780*/  @!P1 PRMT R20, R36, 0x5432, R5 ;  /* 0x0000543224149816 */ /* 0x000fe40000000005 */
[----:B------:R-:W-:Y:S01]  /*7790*/  @!P1 SHF.L.U32 R36, R47, 0x10, RZ ;  /* 0x000000102f249819 */ /* 0x000fe200000006ff */
[----:B------:R-:W-:Y:S01]  /*77a0*/  @!P1 IMAD.U32 R4, R10, 0x10000, RZ ;  /* 0x000100000a049824 */ /* 0x000fe200078e00ff */
[----:B------:R-:W-:Y:S01]  /*77b0*/  @!P1 PRMT R27, R71, 0x5410, R11 ;  /* 0x00005410471b9816 */ /* 0x000fe2000000000b */
[----:B------:R-:W-:Y:S03]  /*77c0*/  @!P1 IMAD.U32 R11, R44, 0x10000, RZ ;  /* 0x000100002c0b9824 */ /* 0x000fe600078e00ff */
[C---:B------:R-:W-:Y:S01]  /*77d0*/  @!P1 LOP3.LUT R40, R27.reuse, 0xffff0000, RZ, 0xc0, !PT ;  /* 0xffff00001b289812 */ /* 0x040fe200078ec0ff */
[----:B------:R-:W-:Y:S02]  /*77e0*/  @!P1 IMAD.U32 R31, R27, 0x10000, RZ ;  /* 0x000100001b1f9824 */ /* 0x000fe400078e00ff */
[----:B--2---:R-:W-:Y:S01]  /*77f0*/  @!P1 IMAD.U32 R5, R17, 0x10000, RZ ;  /* 0x0001000011059824 */ /* 0x004fe200078e00ff */
        /* <DEDUP_REMOVED lines=69> */
.L_x_373:
[----:B------:R-:W-:Y:S05]  /*7c50*/  BSYNC B0 ;  /* 0x0000000000007941 */ /* 0x000fea0003800000 */
.L_x_372:
[----:B-12---:R1:W2:Y:S01]  /*7c60*/  SHFL.IDX PT, R45, R92, 0x3, 0x181f ;  /* 0x00781f005c2d7f89 */ /* 0x0062a200000e0000 */
[----:B------:R-:W-:Y:S03]  /*7c70*/  ISETP.GE.OR P0, PT, R167, R91, P6 ;  /* 0x0000005ba700720c */ /* 0x000fe60003706670 */
[----:B---3--:R1:W3:Y:S10]  /*7c80*/  SHFL.IDX PT, R44, R93, 0x3, 0x181f ;  /* 0x00781f005d2c7f89 */ /* 0x0082f400000e0000 */
[----:B------:R-:W-:-:S05]  /*7c90*/  @P0 BRA `(.L_x_365) ;  /* 0x00000c1000000947 */ /* 0x000fca0003800000 */
[----:B------:R-:W-:Y:S01]  /*7ca0*/  SEL R3, R83, R75, !P2 ;  /* 0x0000004b53037207 */ /* 0x000fe20005000000 */
[----:B-----5:R-:W1:Y:S01]  /*7cb0*/  LDS.128 R40, [R128+0x8100] ;  /* 0x0081000080287984 */ /* 0x020e620000000c00 */
        /* <DEDUP_REMOVED lines=18> */
[--C-:B------:R-:W-:Y:S02]  /*7de0*/  @!P1 SHF.R.U32.HI R8, RZ, 0x10, R35.reuse ;  /* 0x00000010ff089819 */ /* 0x100fe40000011623 */
[----:B------:R-:W-:Y:S02]  /*7df0*/  LOP3.LUT R4, R4, R5, RZ, 0x3c, !PT ;  /* 0x0000000504047212 */ /* 0x000fe400078e3cff */
[----:B------:R-:W-:Y:S02]  /*7e00*/  @!P1 SHF.R.U64 R5, R34, 0x10, R35 ;  /* 0x0000001022059819 */ /* 0x000fe40000001223 */
[--C-:B------:R-:W-:Y:S01]  /*7e10*/  @!P1 SHF.R.U32.HI R6, RZ, 0x10, R65.reuse ;  /* 0x00000010ff069819 */ /* 0x100fe20000011641 */
[----:B------:R-:W-:Y:S01]  /*7e20*/  IMAD.IADD R3, R3, 0x1, R4 ;  /* 0x0000000103037824 */ /* 0x000fe200078e0204 */
[----:B------:R-:W-:Y:S02]  /*7e30*/  @!P1 SHF.R.U64 R10, R64, 0x10, R65 ;  /* 0x00000010400a9819 */ /* 0x000fe40000001241 */
[----:B------:R-:W-:Y:S01]  /*7e40*/  @!P1 SHF.R.U64 R4, R32, 0x10, R33 ;  /* 0x0000001020049819 */ /* 0x000fe20000001221 */
[----:B------:R-:W-:Y:S01]  /*7e50*/  IMAD.SHL.U32 R3, R3, 0x2, RZ ;  /* 0x0000000203037824 */ /* 0x000fe200078e00ff */
[C---:B-1----:R-:W-:Y:S01]  /*7e60*/  @!P1 LOP3.LUT R29, R41.reuse, 0xffff0000, RZ, 0xc0, !PT ;  /* 0xffff0000291d9812 */ /* 0x042fe200078ec0ff */
[----:B------:R-:W-:Y:S01]  /*7e70*/  @!P1 IMAD.U32 R27, R41, 0x10000, RZ ;  /* 0x00010000291b9824 */ /* 0x000fe200078e00ff */
[----:B------:R-:W-:Y:S01]  /*7e80*/  @!P1 PRMT R9, R72, 0x5410, R6 ;  /* 0x0000541048099816 */ /* 0x000fe20000000006 */
[----:B------:R-:W-:Y:S01]  /*7e90*/  @!P1 IMAD.U32 R23, R40, 0x10000, RZ ;  /* 0x0001000028179824 */ /* 0x000fe200078e00ff */
[----:B------:R1:W2:Y:S01]  /*7ea0*/  LDS.128 R16, [R3+0x8100] ;  /* 0x0081000003107984 */ /* 0x0002a20000000c00 */
[----:B------:R-:W-:Y:S01]  /*7eb0*/  @!P1 IMAD.U32 R31, R42, 0x10000, RZ ;  /* 0x000100002a1f9824 */ /* 0x000fe200078e00ff */
[----:B------:R-:W-:Y:S01]  /*7ec0*/  @!P1 PRMT R15, R72, 0x5432, R10 ;  /* 0x00005432480f9816 */ /* 0x000fe2000000000a */
[----:B------:R-:W-:Y:S01]  /*7ed0*/  @!P1 IMAD.U32 R26, R9, 0x10000, RZ ;  /* 0x00010000091a9824 */ /* 0x000fe200078e00ff */
[----:B------:R-:W-:Y:S01]  /*7ee0*/  @!P1 PRMT R10, R37, 0x5432, R4 ;  /* 0x00005432250a9816 */ /* 0x000fe20000000004 */
[----:B------:R-:W-:Y:S01]  /*7ef0*/  @!P1 IMAD.U32 R35, R43, 0x10000, RZ ;  /* 0x000100002b239824 */ /* 0x000fe200078e00ff */
[----:B------:R-:W-:Y:S02]  /*7f00*/  @!P1 LOP3.LUT R28, R9, 0xffff0000, RZ, 0xc0, !PT ;  /* 0xffff0000091c9812 */ /* 0x000fe400078ec0ff */
[----:B------:R-:W-:Y:S01]  /*7f10*/  @!P1 PRMT R20, R38, 0x5432, R8 ;  /* 0x0000543226149816 */ /* 0x000fe20000000008 */
[----:B------:R-:W-:Y:S01]  /*7f20*/  @!P1 IMAD.U32 R8, R10, 0x10000, RZ ;  /* 0x000100000a089824 */ /* 0x000fe200078e00ff */
[--C-:B------:R-:W-:Y:S02]  /*7f30*/  @!P1 SHF.R.U64 R11, R66, 0x10, R67.reuse ;  /* 0x00000010420b9819 */ /* 0x100fe40000001243 */
[----:B------:R-:W-:Y:S02]  /*7f40*/  @!P1 SHF.R.U32.HI R21, RZ, 0x10, R67 ;  /* 0x00000010ff159819 */ /* 0x000fe40000011643 */
[C---:B------:R-:W-:Y:S02]  /*7f50*/  @!P1 PRMT R32, R73.reuse, 0x5410, R11 ;  /* 0x0000541049209816 */ /* 0x040fe4000000000b */
[----:B------:R-:W-:Y:S02]  /*7f60*/  @!P1 PRMT R11, R38, 0x5410, R5 ;  /* 0x00005410260b9816 */ /* 0x000fe40000000005 */
[C---:B------:R-:W-:Y:S02]  /*7f70*/  @!P1 SHF.L.U32 R30, R32.reuse, 0x10, RZ ;  /* 0x00000010201e9819 */ /* 0x040fe400000006ff */
[----:B------:R-:W-:Y:S02]  /*7f80*/  @!P1 LOP3.LUT R32, R32, 0xffff0000, RZ, 0xc0, !PT ;  /* 0xffff000020209812 */ /* 0x000fe400078ec0ff */
[----:B------:R-:W-:Y:S02]  /*7f90*/  @!P1 PRMT R21, R73, 0x5432, R21 ;  /* 0x0000543249159816 */ /* 0x000fe40000000015 */
[----:B-1----:R-:W-:Y:S02]  /*7fa0*/  @!P1 SHF.R.U32.HI R3, RZ, 0x10, R33 ;  /* 0x00000010ff039819 */ /* 0x002fe40000011621 */
[C---:B------:R-:W-:Y:S01]  /*7fb0*/  @!P1 LOP3.LUT R36, R21.reuse, 0xffff0000, RZ, 0xc0, !PT ;  /* 0xffff000015249812 */ /* 0x040fe200078ec0ff */
[----:B------:R-:W-:Y:S01]  /*7fc0*/  @!P1 IMAD.U32 R34, R21, 0x10000, RZ ;  /* 0x0001000015229824 */ /* 0x000fe200078e00ff */
[----:B------:R-:W-:Y:S02]  /*7fd0*/  @!P1 PRMT R6, R37, 0x5410, R3 ;  /* 0x0000541025069816 */ /* 0x000fe40000000003 */
[----:B------:R-:W-:Y:S02]  /*7fe0*/  @!P1 LOP3.LUT R37, R43, 0xffff0000, RZ, 0xc0, !PT ;  /* 0xffff00002b259812 */ /* 0x000fe400078ec0ff */
[----:B------:R-:W-:Y:S02]  /*7ff0*/  @!P1 SHF.L.U32 R4, R6, 0x10, RZ ;  /* 0x0000001006049819 */ /* 0x000fe400000006ff */
[----:B------:R-:W-:Y:S01]  /*8000*/  ISETP.GE.AND P0, PT, R48, c[0x0][0x1d4], PT ;  /* 0x0000750030007a0c */ /* 0x000fe20003f06270 */
[----:B--2---:R-:W-:Y:S01]  /*8010*/  @!P1 IMAD.U32 R3, R17, 0x10000, RZ ;  /* 0x0001000011039824 */ /* 0x004fe200078e00ff */
[----:B------:R-:W-:Y:S01]  /*8020*/  @!P1 LOP3.LUT R21, R19, 0xffff0000, RZ, 0xc0, !PT ;  /* 0xffff000013159812 */ /* 0x000fe200078ec0ff */
[----:B------:R-:W-:Y:S02]  /*8030*/  @!P1 IMAD.U32 R9, R16, 0x10000, RZ ;  /* 0x0001000010099824 */ /* 0x000fe400078e00ff */
[C---:B------:R-:W-:Y:S02]  /*8040*/  @!P1 FMUL.FTZ R22, R3.reuse, R26 ;  /* 0x0000001a03169220 */ /* 0x040fe40000410000 */
[-C--:B------:R-:W-:Y:S01]  /*8050*/  @!P1 FMUL.FTZ R5, R3, R4.reuse ;  /* 0x0000000403059220 */ /* 0x080fe20000410000 */
[----:B------:R-:W-:Y:S01]  /*8060*/  @!P1 LOP3.LUT R3, R17, 0xffff0000, RZ, 0xc0, !PT ;  /* 0xffff000011039812 */ /* 0x000fe200078ec0ff */
[----:B------:R-:W-:Y:S01]  /*8070*/  @!P1 FFMA.FTZ R56, R27, R4, -R22 ;  /* 0x000000041b389223 */ /* 0x000fe20000010816 */
[----:B------:R-:W-:Y:S01]  /*8080*/  @!P1 LOP3.LUT R4, R6, 0xffff0000, RZ, 0xc0, !PT ;  /* 0xffff000006049812 */ /* 0x000fe200078ec0ff */
[----:B------:R-:W-:Y:S02]  /*8090*/  @!P1 IMAD.U32 R22, R15, 0x10000, RZ ;  /* 0x000100000f169824 */ /* 0x000fe400078e00ff */
[----:B------:R-:W-:Y:S02]  /*80a0*/  @!P1 FMUL.FTZ R24, R3, R28 ;  /* 0x0000001c03189220 */ /* 0x000fe40000410000 */
[----:B------:R-:W-:Y:S02]  /*80b0*/  @!P1 FMUL.FTZ R25, R9, R22 ;  /* 0x0000001609199220 */ /* 0x000fe40000410000 */
[-C--:B------:R-:W-:Y:S02]  /*80c0*/  @!P1 FMUL.FTZ R6, R3, R4.reuse ;  /* 0x0000000403069220 */ /* 0x080fe40000410000 */
[----:B------:R-:W-:Y:S01]  /*80d0*/  @!P1 FFMA.FTZ R55, R29, R4, -R24 ;  /* 0x000000041d379223 */ /* 0x000fe20000010818 */
[----:B------:R-:W-:Y:S01]  /*80e0*/  @!P1 LOP3.LUT R24, R15, 0xffff0000, RZ, 0xc0, !PT ;  /* 0xffff00000f189812 */ /* 0x000fe200078ec0ff */
[-C--:B------:R-:W-:Y:S01]  /*80f0*/  @!P1 FMUL.FTZ R3, R9, R8.reuse ;  /* 0x0000000809039220 */ /* 0x080fe20000410000 */
[----:B------:R-:W-:Y:S01]  /*8100*/  @!P1 LOP3.LUT R4, R16, 0xffff0000, RZ, 0xc0, !PT ;  /* 0xffff000010049812 */ /* 0x000fe200078ec0ff */
[----:B------:R-:W-:Y:S01]  /*8110*/  @!P1 FFMA.FTZ R54, R23, R8, -R25 ;  /* 0x0000000817369223 */ /* 0x000fe20000010819 */
[----:B------:R-:W-:Y:S01]  /*8120*/  @!P1 LOP3.LUT R25, R40, 0xffff0000, RZ, 0xc0, !PT ;  /* 0xffff000028199812 */ /* 0x000fe200078ec0ff */
[----:B------:R-:W-:Y:S01]  /*8130*/  @!P1 IMAD.U32 R9, R18, 0x10000, RZ ;  /* 0x0001000012099824 */ /* 0x000fe200078e00ff */
[----:B------:R-:W-:Y:S01]  /*8140*/  @!P1 LOP3.LUT R8, R10, 0xffff0000, RZ, 0xc0, !PT ;  /* 0xffff00000a089812 */ /* 0x000fe200078ec0ff */
[C---:B------:R-:W-:Y:S01]  /*8150*/  @!P1 IMAD.U32 R10, R11.reuse, 0x10000, RZ ;  /* 0x000100000b0a9824 */ /* 0x040fe200078e00ff */
[----:B------:R-:W-:Y:S01]  /*8160*/  @!P1 LOP3.LUT R11, R11, 0xffff0000, RZ, 0xc0, !PT ;  /* 0xffff00000b0b9812 */ /* 0x000fe200078ec0ff */
[C---:B------:R-:W-:Y:S02]  /*8170*/  @!P1 FMUL.FTZ R15, R4.reuse, R24 ;  /* 0x00000018040f9220 */ /* 0x040fe40000410000 */
[----:B------:R-:W-:Y:S02]  /*8180*/  @!P1 FMUL.FTZ R33, R9, R30 ;  /* 0x0000001e09219220 */ /* 0x000fe40000410000 */
[-C--:B------:R-:W-:Y:S02]  /*8190*/  @!P1 FMUL.FTZ R4, R4, R8.reuse ;  /* 0x0000000804049220 */ /* 0x080fe40000410000 */
[----:B------:R-:W-:Y:S01]  /*81a0*/  @!P1 FFMA.FTZ R51, R25, R8, -R15 ;  /* 0x0000000819339223 */ /* 0x000fe2000001080f */
[----:B------:R-:W-:Y:S01]  /*81b0*/  @!P1 SHF.L.U32 R15, R19, 0x10, RZ ;  /* 0x00000010130f9819 */ /* 0x000fe200000006ff */
[-C--:B------:R-:W-:Y:S01]  /*81c0*/  @!P1 FMUL.FTZ R8, R9, R10.reuse ;  /* 0x0000000a09089220 */ /* 0x080fe20000410000 */
[----:B------:R-:W-:Y:S01]  /*81d0*/  @!P1 LOP3.LUT R9, R18, 0xffff0000, RZ, 0xc0, !PT ;  /* 0xffff000012099812 */ /* 0x000fe200078ec0ff */
[----:B------:R-:W-:Y:S01]  /*81e0*/  @!P1 FFMA.FTZ R50, R31, R10, -R33 ;  /* 0x0000000a1f329223 */ /* 0x000fe20000010821 */
[----:B------:R-:W-:Y:S01]  /*81f0*/  @!P1 LOP3.LUT R33, R42, 0xffff0000, RZ, 0xc0, !PT ;  /* 0xffff00002a219812 */ /* 0x000fe200078ec0ff */
[C---:B------:R-:W-:Y:S01]  /*8200*/  @!P1 IMAD.U32 R10, R20.reuse, 0x10000, RZ ;  /* 0x00010000140a9824 */ /* 0x040fe200078e00ff */
[----:B------:R-:W-:Y:S01]  /*8210*/  @!P1 LOP3.LUT R20, R20, 0xffff0000, RZ, 0xc0, !PT ;  /* 0xffff000014149812 */ /* 0x000fe200078ec0ff */
[----:B------:R-:W-:Y:S02]  /*8220*/  @!P1 FMUL.FTZ R46, R15, R34 ;  /* 0x000000220f2e9220 */ /* 0x000fe40000410000 */
[----:B------:R-:W-:Y:S02]  /*8230*/  @!P1 FMUL.FTZ R38, R21, R36 ;  /* 0x0000002415269220 */ /* 0x000fe40000410000 */
[C---:B------:R-:W-:Y:S02]  /*8240*/  @!P1 FMUL.FTZ R47, R9.reuse, R32 ;  /* 0x00000020092f9220 */ /* 0x040fe40000410000 */
[-C--:B------:R-:W-:Y:S02]  /*8250*/  @!P1 FMUL.FTZ R9, R9, R11.reuse ;  /* 0x0000000b09099220 */ /* 0x080fe40000410000 */
[----:B------:R-:W-:Y:S01]  /*8260*/  @!P1 FFMA.FTZ R49, R35, R10, -R46 ;  /* 0x0000000a23319223 */ /* 0x000fe2000001082e */
[----:B------:R-:W-:Y:S01]  /*8270*/  @!P1 F2FP.BF16.PACK_AB R46, R51, R54 ;  /* 0x00000036332e923e */ /* 0x000fe200000010ff */
[----:B------:R-:W-:Y:S02]  /*8280*/  @!P1 FFMA.FTZ R38, R37, R20, -R38 ;  /* 0x0000001425269223 */ /* 0x000fe40000010826 */
[----:B------:R-:W-:Y:S01]  /*8290*/  @!P1 FFMA.FTZ R11, R33, R11, -R47 ;  /* 0x0000000b210b9223 */ /* 0x000fe2000001082f */
[----:B------:R-:W-:Y:S01]  /*82a0*/  @!P1 F2FP.BF16.PACK_AB R47, R55, R56 ;  /* 0x00000038372f923e */ /* 0x000fe200000010ff */
[----:B------:R-:W-:Y:S01]  /*82b0*/  @!P1 FMUL.FTZ R10, R15, R10 ;  /* 0x0000000a0f0a9220 */ /* 0x000fe20000410000 */
[----:B------:R-:W-:Y:S01]  /*82c0*/  @!P1 F2FP.BF16.PACK_AB R38, R38, R49 ;  /* 0x000000312626923e */ /* 0x000fe200000010ff */
[----:B------:R-:W-:Y:S01]  /*82d0*/  @!P1 IMAD.MOV.U32 R40, RZ, RZ, R46 ;  /* 0x000000ffff289224 */ /* 0x000fe200078e002e */
[----:B------:R-:W-:Y:S01]  /*82e0*/  @!P1 F2FP.BF16.PACK_AB R15, R11, R50 ;  /* 0x000000320b0f923e */ /* 0x000fe200000010ff */
[----:B------:R-:W-:Y:S02]  /*82f0*/  @!P1 IMAD.MOV.U32 R41, RZ, RZ, R47 ;  /* 0x000000ffff299224 */ /* 0x000fe400078e002f */
[----:B------:R-:W-:Y:S02]  /*8300*/  @!P1 IMAD.MOV.U32 R43, RZ, RZ, R38 ;  /* 0x000000ffff2b9224 */ /* 0x000fe400078e0026 */
[----:B------:R-:W-:Y:S02]  /*8310*/  @!P1 IMAD.MOV.U32 R42, RZ, RZ, R15 ;  /* 0x000000ffff2a9224 */ /* 0x000fe400078e000f */
[----:B------:R-:W-:Y:S02]  /*8320*/  @!P1 FFMA.FTZ R3, R22, R23, R3 ;  /* 0x0000001716039223 */ /* 0x000fe40000010003 */
[----:B------:R-:W-:Y:S01]  /*8330*/  @!P1 FFMA.FTZ R4, R24, R25, R4 ;  /* 0x0000001918049223 */ /* 0x000fe20000010004 */
[----:B------:R1:W-:Y:S01]  /*8340*/  ST.E.128 [R52.64], R40 ;  /* 0x0000002834007985 */ /* 0x0003e2000c101d08 */
[----:B------:R-:W-:Y:S02]  /*8350*/  @!P1 FFMA.FTZ R5, R26, R27, R5 ;  /* 0x0000001b1a059223 */ /* 0x000fe40000010005 */
[----:B------:R-:W-:Y:S01]  /*8360*/  @!P1 FFMA.FTZ R6, R28, R29, R6 ;  /* 0x0000001d1c069223 */ /* 0x000fe20000010006 */
[----:B------:R-:W-:Y:S01]  /*8370*/  @!P1 F2FP.BF16.PACK_AB R15, R4, R3 ;  /* 0x00000003040f923e */ /* 0x000fe200000010ff */
[----:B------:R-:W-:Y:S02]  /*8380*/  @!P1 FFMA.FTZ R8, R30, R31, R8 ;  /* 0x0000001f1e089223 */ /* 0x000fe40000010008 */
[----:B------:R-:W-:Y:S01]  /*8390*/  @!P1 FMUL.FTZ R11, R21, R20 ;  /* 0x00000014150b9220 */ /* 0x000fe20000410000 */
[----:B------:R-:W-:Y:S01]  /*83a0*/  @!P1 F2FP.BF16.PACK_AB R5, R6, R5 ;  /* 0x000000050605923e */ /* 0x000fe200000010ff */
[----:B------:R-:W-:Y:S01]  /*83b0*/  @!P1 FFMA.FTZ R9, R32, R33, R9 ;  /* 0x0000002120099223 */ /* 0x000fe20000010009 */
[----:B------:R-:W-:Y:S01]  /*83c0*/  @!P1 MOV R16, R15 ;  /* 0x0000000f00109202 */ /* 0x000fe20000000f00 */
[----:B------:R-:W-:Y:S02]  /*83d0*/  @!P1 FFMA.FTZ R10, R34, R35, R10 ;  /* 0x00000023220a9223 */ /* 0x000fe4000001000a */
[----:B------:R-:W-:Y:S01]  /*83e0*/  @!P1 FFMA.FTZ R11, R36, R37, R11 ;  /* 0x00000025240b9223 */ /* 0x000fe2000001000b */
[----:B------:R-:W-:Y:S01]  /*83f0*/  @!P1 F2FP.BF16.PACK_AB R4, R9, R8 ;  /* 0x000000080904923e */ /* 0x000fe200000010ff */
[----:B------:R-:W-:Y:S03]  /*8400*/  @!P1 IMAD.MOV.U32 R17, RZ, RZ, R5 ;  /* 0x000000ffff119224 */ /* 0x000fe600078e0005 */
[----:B------:R-:W-:Y:S01]  /*8410*/  @!P1 F2FP.BF16.PACK_AB R3, R11, R10 ;  /* 0x0000000a0b03923e */ /* 0x000fe200000010ff */
[----:B------:R-:W-:Y:S04]  /*8420*/  @!P1 IMAD.MOV.U32 R18, RZ, RZ, R4 ;  /* 0x000000ffff129224 */ /* 0x000fe800078e0004 */
[----:B------:R-:W-:Y:S01]  /*8430*/  @!P1 IMAD.MOV.U32 R19, RZ, RZ, R3 ;  /* 0x000000ffff139224 */ /* 0x000fe200078e0003 */
[----:B------:R-:W-:-:S05]  /*8440*/  @P0 BRA `(.L_x_365) ;  /* 0x0000046000000947 */ /* 0x000fca0003800000 */
[C---:B------:R-:W-:Y:S04]  /*8450*/  LEA R4, P0, R48.reuse, R44, 0x1 ;  /* 0x0000002c30047211 */ /* 0x040fe800078008ff */
[----:B------:R-:W-:Y:S05]  /*8460*/  LEA.HI.X.SX32 R5, R48, R45, 0x1, P0 ;  /* 0x0000002d30057211 */ /* 0x000fea00000f0eff */
[----:B------:R2:W-:Y:S01]  /*8470*/  ST.E.128 [R4.64], R16 ;  /* 0x0000001004007985 */ /* 0x0005e2000c101d08 */
[----:B------:R-:W-:-:S05]  /*8480*/  BRA `(.L_x_365) ;  /* 0x0000042000007947 */ /* 0x000fca0003800000 */
.L_x_343:
[----:B------:R1:W2:Y:S01]  /*8490*/  SHFL.IDX PT, R5, R92, RZ, 0x181f ;  /* 0x00181fff5c057589 */ /* 0x0002a200000e0000 */
[----:B------:R-:W-:Y:S01]  /*84a0*/  IMAD R3, R39, -0x70, R2 ;  /* 0xffffff9027037824 */ /* 0x000fe200078e0202 */
[----:B------:R-:W-:Y:S02]  /*84b0*/  BSSY B0, `(.L_x_374) ;  /* 0x0000011000007945 */ /* 0x000fe40003800000 */
[----:B------:R1:W3:Y:S02]  /*84c0*/  SHFL.IDX PT, R4, R93, RZ, 0x181f ;  /* 0x00181fff5d047589 */ /* 0x0002e400000e0000 */
[----:B------:R-:W-:Y:S04]  /*84d0*/  IMNMX R91, R3, 0x70, PT ;  /* 0x00000070035b7817 */ /* 0x000fe80003800200 */
[----:B------:R-:W-:Y:S04]  /*84e0*/  IADD3 R3, -R81, R91, RZ ;  /* 0x0000005b51037210 */ /* 0x000fe80007ffe1ff */
[----:B------:R-:W-:Y:S11]  /*84f0*/  ISETP.GE.AND P0, PT, R3, 0x1, PT ;  /* 0x000000010300780c */ /* 0x000ff60003f06270 */
[----:B------:R-:W-:Y:S02]  /*8500*/  @!UPT UIADD3 URZ, URZ, URZ, URZ ;  /* 0x0000003f3f3ff290 */ /* 0x000fe4000fffe03f */
[----:B------:R-:W-:-:S05]  /*8510*/  @!P0 BRA `(.L_x_375) ;  /* 0x000000a000008947 */ /* 0x000fca0003800000 */
[----:B-12---:R-:W1:Y:S01]  /*8520*/  @!P6 LDS.128 R16, [R213+0x8100] ;  /* 0x00810000d510e984 */ /* 0x006e620000000c00 */
[CC--:B---3--:R-:W-:Y:S04]  /*8530*/  @!P6 LEA R8, P0, R76.reuse, R4.reuse, 0x1 ;  /* 0x000000044c08e211 */ /* 0x0c8fe800078008ff */
[-C--:B------:R-:W-:Y:S02]  /*8540*/  @!P6 LEA.HI.X R9, R76, R5.reuse, R77, 0x1, P0 ;  /* 0x000000054c09e211 */ /* 0x080fe400000f0c4d */
[C---:B------:R-:W-:Y:S11]  /*8550*/  ISETP.GE.AND P0, PT, R212.reuse, c[0x0][0x1d4], PT ;  /* 0x00007500d4007a0c */ /* 0x040ff60003f06270 */
[----:B------:R-:W-:Y:S02]  /*8560*/  @!UPT UIADD3 URZ, URZ, URZ, URZ ;  /* 0x0000003f3f3ff290 */ /* 0x000fe4000fffe03f */
[C---:B------:R-:W-:Y:S04]  /*8570*/  @!P0 LEA R4, P1, R212.reuse, R4, 0x1 ;  /* 0x00000004d4048211 */ /* 0x040fe800078208ff */
[----:B------:R-:W-:Y:S01]  /*8580*/  @!P0 LEA.HI.X R5, R212, R5, R231, 0x1, P1 ;  /* 0x00000005d4058211 */ /* 0x000fe200008f0ce7 */
[----:B-1----:R-:W-:Y:S04]  /*8590*/  @!P6 ST.E.128 [R8.64], R16 ;  /* 0x000000100800e985 */ /* 0x002fe8000c101d08 */
[----:B------:R-:W1:Y:S04]  /*85a0*/  @!P0 LDS.128 R8, [R213+0xb900] ;  /* 0x00b90000d5088984 */ /* 0x000e680000000c00 */
[----:B-1----:R1:W-:Y:S02]  /*85b0*/  @!P0 ST.E.128 [R4.64], R8 ;  /* 0x0000000804008985 */ /* 0x0023e4000c101d08 */
.L_x_375:
[----:B-12---:R-:W-:Y:S05]  /*85c0*/  BSYNC B0 ;  /* 0x0000000000007941 */ /* 0x006fea0003800000 */
.L_x_374:
[----:B------:R1:W2:Y:S01]  /*85d0*/  SHFL.IDX PT, R5, R92, 0x1, 0x181f ;  /* 0x00381f005c057f89 */ /* 0x0002a200000e0000 */
[----:B------:R-:W-:Y:S01]  /*85e0*/  ISETP.GE.AND P0, PT, R3, 0x21, PT ;  /* 0x000000210300780c */ /* 0x000fe20003f06270 */
[----:B------:R-:W-:Y:S02]  /*85f0*/  BSSY B0, `(.L_x_376) ;  /* 0x000000d000007945 */ /* 0x000fe40003800000 */
[----:B---3--:R1:W3:Y:S10]  /*8600*/  SHFL.IDX PT, R4, R93, 0x1, 0x181f ;  /* 0x00381f005d047f89 */ /* 0x0082f400000e0000 */
[----:B------:R-:W-:-:S05]  /*8610*/  @!P0 BRA `(.L_x_377) ;  /* 0x000000a000008947 */ /* 0x000fca0003800000 */
[----:B------:R-:W4:Y:S01]  /*8620*/  @!P6 LDS.128 R16, [R213+0x9100] ;  /* 0x00910000d510e984 */ /* 0x000f220000000c00 */
[CC--:B---3--:R-:W-:Y:S04]  /*8630*/  @!P6 LEA R8, P0, R76.reuse, R4.reuse, 0x1 ;  /* 0x000000044c08e211 */ /* 0x0c8fe800078008ff */
[-C--:B--2---:R-:W-:Y:S02]  /*8640*/  @!P6 LEA.HI.X R9, R76, R5.reuse, R77, 0x1, P0 ;  /* 0x000000054c09e211 */ /* 0x084fe400000f0c4d */
[C---:B------:R-:W-:Y:S11]  /*8650*/  ISETP.GE.AND P0, PT, R212.reuse, c[0x0][0x1d4], PT ;  /* 0x00007500d4007a0c */ /* 0x040ff60003f06270 */
[----:B------:R-:W-:Y:S02]  /*8660*/  @!UPT UIADD3 URZ, URZ, URZ, URZ ;  /* 0x0000003f3f3ff290 */ /* 0x000fe4000fffe03f */
[C---:B------:R-:W-:Y:S04]  /*8670*/  @!P0 LEA R4, P1, R212.reuse, R4, 0x1 ;  /* 0x00000004d4048211 */ /* 0x040fe800078208ff */
[----:B------:R-:W-:Y:S01]  /*8680*/  @!P0 LEA.HI.X R5, R212, R5, R231, 0x1, P1 ;  /* 0x00000005d4058211 */ /* 0x000fe200008f0ce7 */
[----:B----4-:R-:W-:Y:S04]  /*8690*/  @!P6 ST.E.128 [R8.64], R16 ;  /* 0x000000100800e985 */ /* 0x010fe8000c101d08 */
[----:B------:R-:W2:Y:S04]  /*86a0*/  @!P0 LDS.128 R8, [R213+0xc900] ;  /* 0x00c90000d5088984 */ /* 0x000ea80000000c00 */
[----:B--2---:R2:W-:Y:S02]  /*86b0*/  @!P0 ST.E.128 [R4.64], R8 ;  /* 0x0000000804008985 */ /* 0x0045e4000c101d08 */
.L_x_377:
[----:B------:R-:W-:Y:S05]  /*86c0*/  BSYNC B0 ;  /* 0x0000000000007941 */ /* 0x000fea0003800000 */
.L_x_376:
[----:B--2---:R2:W4:Y:S01]  /*86d0*/  SHFL.IDX PT, R5, R92, 0x2, 0x181f ;  /* 0x00581f005c057f89 */ /* 0x00452200000e0000 */
[----:B------:R-:W-:Y:S01]  /*86e0*/  ISETP.GE.AND P0, PT, R3, 0x41, PT ;  /* 0x000000410300780c */ /* 0x000fe20003f06270 */
[----:B------:R-:W-:Y:S02]  /*86f0*/  BSSY B0, `(.L_x_378) ;  /* 0x000000d000007945 */ /* 0x000fe40003800000 */
[----:B---3--:R2:W3:Y:S10]  /*8700*/  SHFL.IDX PT, R4, R93, 0x2, 0x181f ;  /* 0x00581f005d047f89 */ /* 0x0084f400000e0000 */
[----:B------:R-:W-:-:S05]  /*8710*/  @!P0 BRA `(.L_x_379) ;  /* 0x000000a000008947 */ /* 0x000fca0003800000 */
[----:B------:R-:W5:Y:S01]  /*8720*/  @!P6 LDS.128 R16, [R213+0xa100] ;  /* 0x00a10000d510e984 */ /* 0x000f620000000c00 */
[CC--:B---3--:R-:W-:Y:S04]  /*8730*/  @!P6 LEA R8, P0, R76.reuse, R4.reuse, 0x1 ;  /* 0x000000044c08e211 */ /* 0x0c8fe800078008ff */
[-C--:B----4-:R-:W-:Y:S02]  /*8740*/  @!P6 LEA.HI.X R9, R76, R5.reuse, R77, 0x1, P0 ;  /* 0x000000054c09e211 */ /* 0x090fe400000f0c4d */
[C---:B------:R-:W-:Y:S11]  /*8750*/  ISETP.GE.AND P0, PT, R212.reuse, c[0x0][0x1d4], PT ;  /* 0x00007500d4007a0c */ /* 0x040ff60003f06270 */
[----:B------:R-:W-:Y:S02]  /*8760*/  @!UPT UIADD3 URZ, URZ, URZ, URZ ;  /* 0x0000003f3f3ff290 */ /* 0x000fe4000fffe03f */
[C---:B------:R-:W-:Y:S04]  /*8770*/  @!P0 LEA R4, P1, R212.reuse, R4, 0x1 ;  /* 0x00000004d4048211 */ /* 0x040fe800078208ff */
[----:B------:R-:W-:Y:S01]  /*8780*/  @!P0 LEA.HI.X R5, R212, R5, R231, 0x1, P1 ;  /* 0x00000005d4058211 */ /* 0x000fe200008f0ce7 */
[----:B-----5:R-:W-:Y:S04]  /*8790*/  @!P6 ST.E.128 [R8.64], R16 ;  /* 0x000000100800e985 */ /* 0x020fe8000c101d08 */
[----:B------:R-:W3:Y:S04]  /*87a0*/  @!P0 LDS.128 R8, [R213+0xd900] ;  /* 0x00d90000d5088984 */ /* 0x000ee80000000c00 */
[----:B---3--:R3:W-:Y:S02]  /*87b0*/  @!P0 ST.E.128 [R4.64], R8 ;  /* 0x0000000804008985 */ /* 0x0087e4000c101d08 */
.L_x_379:
[----:B------:R-:W-:Y:S05]  /*87c0*/  BSYNC B0 ;  /* 0x0000000000007941 */ /* 0x000fea0003800000 */
.L_x_378:
[----:B---34-:R3:W4:Y:S01]  /*87d0*/  SHFL.IDX PT, R5, R92, 0x3, 0x181f ;  /* 0x00781f005c057f89 */ /* 0x01872200000e0000 */
[----:B------:R-:W-:Y:S03]  /*87e0*/  ISETP.GE.AND P0, PT, R3, 0x61, PT ;  /* 0x000000610300780c */ /* 0x000fe60003f06270 */
[----:B------:R3:W1:Y:S10]  /*87f0*/  SHFL.IDX PT, R4, R93, 0x3, 0x181f ;  /* 0x00781f005d047f89 */ /* 0x00067400000e0000 */
[----:B------:R-:W-:-:S05]  /*8800*/  @!P0 BRA `(.L_x_365) ;  /* 0x000000a000008947 */ /* 0x000fca0003800000 */
[----:B------:R-:W5:Y:S01]  /*8810*/  @!P6 LDS.128 R16, [R213+0xb100] ;  /* 0x00b10000d510e984 */ /* 0x000f620000000c00 */
[CC--:B-1----:R-:W-:Y:S04]  /*8820*/  @!P6 LEA R8, P0, R76.reuse, R4.reuse, 0x1 ;  /* 0x000000044c08e211 */ /* 0x0c2fe800078008ff */
[-C--:B----4-:R-:W-:Y:S02]  /*8830*/  @!P6 LEA.HI.X R9, R76, R5.reuse, R77, 0x1, P0 ;  /* 0x000000054c09e211 */ /* 0x090fe400000f0c4d */
[C---:B------:R-:W-:Y:S11]  /*8840*/  ISETP.GE.AND P0, PT, R212.reuse, c[0x0][0x1d4], PT ;  /* 0x00007500d4007a0c */ /* 0x040ff60003f06270 */
[----:B------:R-:W-:Y:S02]  /*8850*/  @!UPT UIADD3 URZ, URZ, URZ, URZ ;  /* 0x0000003f3f3ff290 */ /* 0x000fe4000fffe03f */
[C---:B------:R-:W-:Y:S04]  /*8860*/  @!P0 LEA R4, P1, R212.reuse, R4, 0x1 ;  /* 0x00000004d4048211 */ /* 0x040fe800078208ff */
[----:B------:R-:W-:Y:S01]  /*8870*/  @!P0 LEA.HI.X R5, R212, R5, R231, 0x1, P1 ;  /* 0x00000005d4058211 */ /* 0x000fe200008f0ce7 */
[----:B-----5:R-:W-:Y:S04]  /*8880*/  @!P6 ST.E.128 [R8.64], R16 ;  /* 0x000000100800e985 */ /* 0x020fe8000c101d08 */
[----:B------:R-:W1:Y:S04]  /*8890*/  @!P0 LDS.128 R8, [R213+0xe900] ;  /* 0x00e90000d5088984 */ /* 0x000e680000000c00 */
[----:B-1----:R1:W-:Y:S02]  /*88a0*/  @!P0 ST.E.128 [R4.64], R8 ;  /* 0x0000000804008985 */ /* 0x0023e4000c101d08 */
.L_x_365:
[----:B------:R-:W-:Y:S05]  /*88b0*/  BSYNC B2 ;  /* 0x0000000000027941 */ /* 0x000fea0003800000 */
.L_x_342:
[----:B------:R-:W-:Y:S01]  /*88c0*/  IMAD.IADD R3, R91, 0x1, -R81 ;  /* 0x000000015b037824 */ /* 0x000fe200078e0a51 */
[----:B-1----:R-:W-:Y:S01]  /*88d0*/  P2R R24, PR, RZ, 0x4 ;  /* 0x00000004ff187803 */ /* 0x002fe20000000000 */
[----:B-----5:R-:W-:Y:S01]  /*88e0*/  IMAD.WIDE R8, R39, 0x70, R116 ;  /* 0x0000007027087825 */ /* 0x020fe200078e0274 */
[----:B------:R-:W-:Y:S01]  /*88f0*/  LOP3.LUT P2, RZ, R236, 0x4, RZ, 0xc0, !PT ;  /* 0x00000004ecff7812 */ /* 0x000fe2000784c0ff */
[----:B------:R-:W-:Y:S01]  /*8900*/  BSSY B0, `(.L_x_380) ;  /* 0x0000054000007945 */ /* 0x000fe20003800000 */
[C---:B------:R-:W-:Y:S02]  /*8910*/  ISETP.GE.AND P1, PT, R3.reuse, 0x21, PT ;  /* 0x000000210300780c */ /* 0x040fe40003f26270 */
[C---:B------:R-:W-:Y:S02]  /*8920*/  ISETP.GE.AND P3, PT, R3.reuse, 0x41, PT ;  /* 0x000000410300780c */ /* 0x040fe40003f66270 */
[C---:B------:R-:W-:Y:S09]  /*8930*/  ISETP.GE.AND P4, PT, R3.reuse, 0x61, PT ;  /* 0x000000610300780c */ /* 0x040ff20003f86270 */
[C---:B------:R-:W-:Y:S05]  /*8940*/  @P1 IADD3 R6, P0, R8.reuse, 0x20, RZ ;  /* 0x0000002008061810 */ /* 0x040fea0007f1e0ff */
[--C-:B------:R-:W-:Y:S01]  /*8950*/  @P1 IMAD.X R11, RZ, RZ, R9.reuse, P0 ;  /* 0x000000ffff0b1224 */ /* 0x100fe200000e0609 */
[C---:B------:R-:W-:Y:S04]  /*8960*/  @P3 IADD3 R10, P0, R8.reuse, 0x40, RZ ;  /* 0x00000040080a3810 */ /* 0x040fe80007f1e0ff */
[----:B------:R-:W-:Y:S02]  /*8970*/  @P3 IADD3.X R22, RZ, R9, RZ, P0, !PT ;  /* 0x00000009ff163210 */ /* 0x000fe400007fe4ff */
[C---:B------:R-:W-:Y:S05]  /*8980*/  @P4 IADD3 R15, P0, R8.reuse, 0x60, RZ ;  /* 0x00000060080f4810 */ /* 0x040fea0007f1e0ff */
[----:B------:R-:W-:Y:S01]  /*8990*/  @P4 IMAD.X R23, RZ, RZ, R9, P0 ;  /* 0x000000ffff174224 */ /* 0x000fe200000e0609 */
[----:B------:R-:W-:Y:S11]  /*89a0*/  ISETP.GE.AND P0, PT, R3, 0x1, PT ;  /* 0x000000010300780c */ /* 0x000ff60003f06270 */
[----:B------:R-:W-:Y:S02]  /*89b0*/  @!UPT UIADD3 URZ, URZ, URZ, URZ ;  /* 0x0000003f3f3ff290 */ /* 0x000fe4000fffe03f */
[----:B------:R-:W-:Y:S01]  /*89c0*/  @P0 IMAD R3, R9, c[0x0][0x258], RZ ;  /* 0x0000960009030a24 */ /* 0x000fe200078e02ff */
[----:B--2---:R-:W-:Y:S01]  /*89d0*/  @P0 MOV R4, R98 ;  /* 0x0000006200040202 */ /* 0x004fe20000000f00 */
[----:B----4-:R-:W-:Y:S02]  /*89e0*/  @P0 IMAD.MOV.U32 R5, RZ, RZ, R97 ;  /* 0x000000ffff050224 */ /* 0x010fe400078e0061 */
[C---:B------:R-:W-:Y:S02]  /*89f0*/  @P0 IMAD R3, R8.reuse, c[0x0][0x25c], R3 ;  /* 0x0000970008030a24 */ /* 0x040fe400078e0203 */
[----:B------:R-:W-:Y:S05]  /*8a00*/  @P0 IMAD.WIDE.U32 R4, R8, c[0x0][0x258], R4 ;  /* 0x0000960008040a25 */ /* 0x000fea00078e0004 */
[C---:B------:R-:W-:Y:S02]  /*8a10*/  @P0 LEA R18, P5, R4.reuse, c[0x0][0x250], 0x1 ;  /* 0x0000940004120a11 */ /* 0x040fe400078a08ff */
[----:B------:R-:W-:Y:S04]  /*8a20*/  @P0 IADD3 R3, R5, R3, RZ ;  /* 0x0000000305030210 */ /* 0x000fe80007ffe0ff */
[----:B------:R-:W-:Y:S01]  /*8a30*/  @P0 LEA.HI.X R19, R4, c[0x0][0x254], R3, 0x1, P5 ;  /* 0x0000950004130a11 */ /* 0x000fe200028f0c03 */
[----:B------:R-:W-:Y:S02]  /*8a40*/  IMAD R3, R113, c[0x0][0x208], RZ ;  /* 0x0000820071037a24 */ /* 0x000fe400078e02ff */
[C---:B------:R-:W-:Y:S02]  /*8a50*/  IMAD.WIDE.U32 R4, R96.reuse, c[0x0][0x208], RZ ;  /* 0x0000820060047a25 */ /* 0x040fe400078e00ff */
[----:B------:R-:W-:Y:S01]  /*8a60*/  @!PT LDS RZ, [RZ] ;  /* 0x00000000fffff984 */ /* 0x000fe20000000800 */
[----:B------:R-:W-:Y:S01]  /*8a70*/  @!PT LDS RZ, [RZ] ;  /* 0x00000000fffff984 */ /* 0x000fe20000000800 */
[----:B------:R-:W-:Y:S01]  /*8a80*/  @!PT LDS RZ, [RZ] ;  /* 0x00000000fffff984 */ /* 0x000fe20000000800 */
[----:B------:R1:W-:Y:S02]  /*8a90*/  @P0 LDGSTS.E.BYPASS.LTC128B.128 [R213+0x100], [R18.64], !P2 ;  /* 0x0010000012d50fae */ /* 0x0003e4000d101d48 */
[----:B------:R-:W-:Y:S04]  /*8aa0*/  IMAD R3, R96, c[0x0][0x20c], R3 ;  /* 0x0000830060037a24 */ /* 0x000fe800078e0203 */
[----:B------:R-:W-:Y:S02]  /*8ab0*/  IMAD.IADD R5, R5, 0x1, R3 ;  /* 0x0000000105057824 */ /* 0x000fe400078e0203 */
[----:B------:R-:W-:Y:S02]  /*8ac0*/  IMAD R3, R114, c[0x0][0x218], RZ ;  /* 0x0000860072037a24 */ /* 0x000fe400078e02ff */
[C---:B------:R-:W-:Y:S04]  /*8ad0*/  IMAD.WIDE.U32 R4, R95.reuse, c[0x0][0x218], R4 ;  /* 0x000086005f047a25 */ /* 0x040fe800078e0004 */
[----:B------:R-:W-:Y:S01]  /*8ae0*/  IMAD R3, R95, c[0x0][0x21c], R3 ;  /* 0x000087005f037a24 */ /* 0x000fe200078e0203 */
[----:B------:R-:W-:Y:S02]  /*8af0*/  IADD3 R20, P5, R124, R4, RZ ;  /* 0x000000047c147210 */ /* 0x000fe40007fbe0ff */
[-C--:B------:R-:W-:Y:S02]  /*8b00*/  @P1 MOV R4, R98.reuse ;  /* 0x0000006200041202 */ /* 0x080fe40000000f00 */
[----:B------:R-:W-:Y:S01]  /*8b10*/  IADD3.X R21, R133, R5, R3, P5, !PT ;  /* 0x0000000585157210 */ /* 0x000fe20002ffe403 */
[----:B------:R-:W-:Y:S02]  /*8b20*/  @P1 IMAD R3, R11, c[0x0][0x258], RZ ;  /* 0x000096000b031a24 */ /* 0x000fe400078e02ff */
[----:B------:R-:W-:Y:S02]  /*8b30*/  @P1 IMAD.MOV.U32 R5, RZ, RZ, R97 ;  /* 0x000000ffff051224 */ /* 0x000fe400078e0061 */
[C---:B------:R-:W-:Y:S02]  /*8b40*/  @P1 IMAD R3, R6.reuse, c[0x0][0x25c], R3 ;  /* 0x0000970006031a24 */ /* 0x040fe400078e0203 */
[----:B------:R-:W-:Y:S05]  /*8b50*/  @P1 IMAD.WIDE.U32 R4, R6, c[0x0][0x258], R4 ;  /* 0x0000960006041a25 */ /* 0x000fea00078e0004 */
[C---:B------:R-:W-:Y:S02]  /*8b60*/  @P1 LEA R16, P5, R4.reuse, c[0x0][0x250], 0x1 ;  /* 0x0000940004101a11 */ /* 0x040fe400078a08ff */
[----:B------:R-:W-:Y:S02]  /*8b70*/  @P1 IADD3 R3, R5, R3, RZ ;  /* 0x0000000305031210 */ /* 0x000fe40007ffe0ff */
[----:B------:R-:W-:Y:S02]  /*8b80*/  @P3 MOV R5, R97 ;  /* 0x0000006100053202 */ /* 0x000fe40000000f00 */
[----:B------:R-:W-:Y:S01]  /*8b90*/  @P1 LEA.HI.X R17, R4, c[0x0][0x254], R3, 0x1, P5 ;  /* 0x0000950004111a11 */ /* 0x000fe200028f0c03 */
[----:B------:R-:W-:Y:S02]  /*8ba0*/  @P3 IMAD R3, R22, c[0x0][0x258], RZ ;  /* 0x0000960016033a24 */ /* 0x000fe400078e02ff */
[----:B------:R-:W-:Y:S02]  /*8bb0*/  @P3 IMAD.MOV.U32 R4, RZ, RZ, R98 ;  /* 0x000000ffff043224 */ /* 0x000fe400078e0062 */
[C---:B------:R-:W-:Y:S02]  /*8bc0*/  @P3 IMAD R3, R10.reuse, c[0x0][0x25c], R3 ;  /* 0x000097000a033a24 */ /* 0x040fe400078e0203 */
[----:B------:R-:W-:Y:S04]  /*8bd0*/  @P3 IMAD.WIDE.U32 R4, R10, c[0x0][0x258], R4 ;  /* 0x000096000a043a25 */ /* 0x000fe800078e0004 */
[----:B------:R-:W-:Y:S01]  /*8be0*/  @P3 IMAD.IADD R3, R5, 0x1, R3 ;  /* 0x0000000105033824 */ /* 0x000fe200078e0203 */
[C---:B------:R-:W-:Y:S01]  /*8bf0*/  @P3 LEA R10, P5, R4.reuse, c[0x0][0x250], 0x1 ;  /* 0x00009400040a3a11 */ /* 0x040fe200078a08ff */
[----:B------:R-:W-:Y:S03]  /*8c00*/  @P4 IMAD.MOV.U32 R5, RZ, RZ, R97 ;  /* 0x000000ffff054224 */ /* 0x000fe600078e0061 */
[----:B------:R-:W-:Y:S01]  /*8c10*/  @P3 LEA.HI.X R11, R4, c[0x0][0x254], R3, 0x1, P5 ;  /* 0x00009500040b3a11 */ /* 0x000fe200028f0c03 */
[----:B------:R-:W-:Y:S01]  /*8c20*/  @P4 IMAD R3, R23, c[0x0][0x258], RZ ;  /* 0x0000960017034a24 */ /* 0x000fe200078e02ff */
[----:B------:R-:W-:Y:S03]  /*8c30*/  @P4 MOV R4, R98 ;  /* 0x0000006200044202 */ /* 0x000fe60000000f00 */
[C---:B------:R-:W-:Y:S02]  /*8c40*/  @P4 IMAD R3, R15.reuse, c[0x0][0x25c], R3 ;  /* 0x000097000f034a24 */ /* 0x040fe400078e0203 */
[----:B------:R-:W-:Y:S05]  /*8c50*/  @P4 IMAD.WIDE.U32 R4, R15, c[0x0][0x258], R4 ;  /* 0x000096000f044a25 */ /* 0x000fea00078e0004 */
[C---:B------:R-:W-:Y:S02]  /*8c60*/  @P4 LEA R8, P5, R4.reuse, c[0x0][0x250], 0x1 ;  /* 0x0000940004084a11 */ /* 0x040fe400078a08ff */
[----:B------:R-:W-:Y:S04]  /*8c70*/  @P4 IADD3 R3, R5, R3, RZ ;  /* 0x0000000305034210 */ /* 0x000fe80007ffe0ff */
[----:B------:R-:W-:Y:S02]  /*8c80*/  @P4 LEA.HI.X R9, R4, c[0x0][0x254], R3, 0x1, P5 ;  /* 0x0000950004094a11 */ /* 0x000fe400028f0c03 */
[C---:B------:R-:W-:Y:S04]  /*8c90*/  LEA R15, P5, R20.reuse, c[0x0][0x1f8], 0x1 ;  /* 0x00007e00140f7a11 */ /* 0x040fe800078a08ff */
[----:B------:R-:W-:Y:S01]  /*8ca0*/  LEA.HI.X R6, R20, c[0x0][0x1fc], R21, 0x1, P5 ;  /* 0x00007f0014067a11 */ /* 0x000fe200028f0c15 */
[----:B------:R1:W2:Y:S01]  /*8cb0*/  SHFL.IDX PT, R3, R15, RZ, 0x181f ;  /* 0x00181fff0f037589 */ /* 0x0002a200000e0000 */
[----:B------:R-:W-:Y:S03]  /*8cc0*/  LOP3.LUT P5, RZ, R236, 0x2, RZ, 0xc0, !PT ;  /* 0x00000002ecff7812 */ /* 0x000fe600078ac0ff */
[----:B------:R1:W4:Y:S10]  /*8cd0*/  SHFL.IDX PT, R5, R6, RZ, 0x181f ;  /* 0x00181fff06057589 */ /* 0x00033400000e0000 */
[----:B------:R1:W-:Y:S04]  /*8ce0*/  @P0 LDGSTS.E.BYPASS.LTC128B.128 [R213+0x3900], [R18.64+0x80], !P5 ;  /* 0x0390008012d50fae */ /* 0x0003e8000e901d48 */
[----:B------:R1:W-:Y:S04]  /*8cf0*/  @P1 LDGSTS.E.BYPASS.LTC128B.128 [R215+0x1100], [R16.64], !P2 ;  /* 0x0110000010d71fae */ /* 0x0003e8000d101d48 */
[----:B------:R1:W-:Y:S04]  /*8d00*/  @P1 LDGSTS.E.BYPASS.LTC128B.128 [R215+0x4900], [R16.64+0x80], !P5 ;  /* 0x0490008010d71fae */ /* 0x0003e8000e901d48 */
[----:B------:R1:W-:Y:S04]  /*8d10*/  @P3 LDGSTS.E.BYPASS.LTC128B.128 [R215+0x2100], [R10.64], !P2 ;  /* 0x021000000ad73fae */ /* 0x0003e8000d101d48 */
[----:B------:R1:W-:Y:S04]  /*8d20*/  @P3 LDGSTS.E.BYPASS.LTC128B.128 [R215+0x5900], [R10.64+0x80], !P5 ;  /* 0x059000800ad73fae */ /* 0x0003e8000e901d48 */
[----:B------:R1:W-:Y:S01]  /*8d30*/  @P4 LDGSTS.E.BYPASS.LTC128B.128 [R215+0x3100], [R8.64], !P2 ;  /* 0x0310000008d74fae */ /* 0x0003e2000d101d48 */
[----:B------:R-:W-:Y:S03]  /*8d40*/  ISETP.NE.AND P2, PT, R24, RZ, PT ;  /* 0x000000ff1800720c */ /* 0x000fe60003f45270 */
[----:B------:R1:W-:Y:S04]  /*8d50*/  @P4 LDGSTS.E.BYPASS.LTC128B.128 [R215+0x6900], [R8.64+0x80], !P5 ;  /* 0x0690008008d74fae */ /* 0x0003e8000e901d48 */
[----:B------:R-:W0:Y:S01]  /*8d60*/  LDGDEPBAR ;  /* 0x00000000000079af */ /* 0x000e220000000000 */
[----:B------:R-:W-:Y:S04]  /*8d70*/  DEPBAR.LE SB0, 0x0 ;  /* 0x000080000000791a */ /* 0x000fe80000000000 */
[----:B------:R-:W-:Y:S06]  /*8d80*/  BAR.SYNC.DEFER_BLOCKING 0x0 ;  /* 0x0000000000007b1d */ /* 0x000fec0000010000 */
[----:B------:R-:W-:-:S05]  /*8d90*/  @!P0 BRA `(.L_x_381) ;  /* 0x000000a000008947 */ /* 0x000fca0003800000 */
[----:B-12-4-:R-:W1:Y:S01]  /*8da0*/  @!P6 LDS.128 R16, [R213+0x100] ;  /* 0x00010000d510e984 */ /* 0x016e620000000c00 */
[C---:B------:R-:W-:Y:S04]  /*8db0*/  @!P6 LEA R8, P0, R76.reuse, R3, 0x1 ;  /* 0x000000034c08e211 */ /* 0x040fe800078008ff */
[----:B------:R-:W-:Y:S02]  /*8dc0*/  @!P6 LEA.HI.X R9, R76, R5, R77, 0x1, P0 ;  /* 0x000000054c09e211 */ /* 0x000fe400000f0c4d */
[C---:B------:R-:W-:Y:S11]  /*8dd0*/  ISETP.GE.AND P0, PT, R212.reuse, c[0x0][0x1d4], PT ;  /* 0x00007500d4007a0c */ /* 0x040ff60003f06270 */
[----:B------:R-:W-:Y:S02]  /*8de0*/  @!UPT UIADD3 URZ, URZ, URZ, URZ ;  /* 0x0000003f3f3ff290 */ /* 0x000fe4000fffe03f */
[C---:B------:R-:W-:Y:S04]  /*8df0*/  @!P0 LEA R4, P5, R212.reuse, R3, 0x1 ;  /* 0x00000003d4048211 */ /* 0x040fe800078a08ff */
[----:B------:R-:W-:Y:S01]  /*8e00*/  @!P0 LEA.HI.X R5, R212, R5, R231, 0x1, P5 ;  /* 0x00000005d4058211 */ /* 0x000fe200028f0ce7 */
[----:B-1----:R-:W-:Y:S04]  /*8e10*/  @!P6 ST.E.128 [R8.64], R16 ;  /* 0x000000100800e985 */ /* 0x002fe8000c101d08 */
[----:B------:R-:W1:Y:S04]  /*8e20*/  @!P0 LDS.128 R8, [R213+0x3900] ;  /* 0x00390000d5088984 */ /* 0x000e680000000c00 */
[----:B-1----:R1:W-:Y:S02]  /*8e30*/  @!P0 ST.E.128 [R4.64], R8 ;  /* 0x0000000804008985 */ /* 0x0023e4000c101d08 */
.L_x_381:
[----:B-12-4-:R-:W-:Y:S05]  /*8e40*/  BSYNC B0 ;  /* 0x0000000000007941 */ /* 0x016fea0003800000 */
.L_x_380:
[----:B------:R1:W2:Y:S01]  /*8e50*/  SHFL.IDX PT, R5, R6, 0x1, 0x181f ;  /* 0x00381f0006057f89 */ /* 0x0002a200000e0000 */
[----:B------:R-:W-:Y:S03]  /*8e60*/  BSSY B0, `(.L_x_382) ;  /* 0x000000d000007945 */ /* 0x000fe60003800000 */
[----:B------:R1:W4:Y:S01]  /*8e70*/  SHFL.IDX PT, R3, R15, 0x1, 0x181f ;  /* 0x00381f000f037f89 */ /* 0x00032200000e0000 */
[----:B------:R-:W-:-:S05]  /*8e80*/  @!P1 BRA `(.L_x_383) ;  /* 0x000000a000009947 */ /* 0x000fca0003800000 */
[----:B------:R-:W5:Y:S01]  /*8e90*/  @!P6 LDS.128 R16, [R213+0x1100] ;  /* 0x00110000d510e984 */ /* 0x000f620000000c00 */
[C---:B----4-:R-:W-:Y:S04]  /*8ea0*/  @!P6 LEA R8, P0, R76.reuse, R3, 0x1 ;  /* 0x000000034c08e211 */ /* 0x050fe800078008ff */
[----:B--2---:R-:W-:Y:S02]  /*8eb0*/  @!P6 LEA.HI.X R9, R76, R5, R77, 0x1, P0 ;  /* 0x000000054c09e211 */ /* 0x004fe400000f0c4d */
[C---:B------:R-:W-:Y:S11]  /*8ec0*/  ISETP.GE.AND P0, PT, R212.reuse, c[0x0][0x1d4], PT ;  /* 0x00007500d4007a0c */ /* 0x040ff60003f06270 */
[----:B------:R-:W-:Y:S02]  /*8ed0*/  @!UPT UIADD3 URZ, URZ, URZ, URZ ;  /* 0x0000003f3f3ff290 */ /* 0x000fe4000fffe03f */
[C---:B------:R-:W-:Y:S04]  /*8ee0*/  @!P0 LEA R4, P1, R212.reuse, R3, 0x1 ;  /* 0x00000003d4048211 */ /* 0x040fe800078208ff */
[----:B------:R-:W-:Y:S01]  /*8ef0*/  @!P0 LEA.HI.X R5, R212, R5, R231, 0x1, P1 ;  /* 0x00000005d4058211 */ /* 0x000fe200008f0ce7 */
[----:B-----5:R-:W-:Y:S04]  /*8f00*/  @!P6 ST.E.128 [R8.64], R16 ;  /* 0x000000100800e985 */ /* 0x020fe8000c101d08 */
[----:B------:R-:W2:Y:S04]  /*8f10*/  @!P0 LDS.128 R8, [R213+0x4900] ;  /* 0x00490000d5088984 */ /* 0x000ea80000000c00 */
[----:B--2---:R2:W-:Y:S02]  /*8f20*/  @!P0 ST.E.128 [R4.64], R8 ;  /* 0x0000000804008985 */ /* 0x0045e4000c101d08 */
.L_x_383:
[----:B------:R-:W-:Y:S05]  /*8f30*/  BSYNC B0 ;  /* 0x0000000000007941 */ /* 0x000fea0003800000 */
.L_x_382:
[----:B--2---:R2:W1:Y:S01]  /*8f40*/  SHFL.IDX PT, R5, R6, 0x2, 0x181f ;  /* 0x00581f0006057f89 */ /* 0x00446200000e0000 */
[----:B------:R-:W-:Y:S03]  /*8f50*/  BSSY B0, `(.L_x_384) ;  /* 0x000000d000007945 */ /* 0x000fe60003800000 */
[----:B----4-:R2:W4:Y:S01]  /*8f60*/  SHFL.IDX PT, R3, R15, 0x2, 0x181f ;  /* 0x00581f000f037f89 */ /* 0x01052200000e0000 */
[----:B------:R-:W-:-:S05]  /*8f70*/  @!P3 BRA `(.L_x_385) ;  /* 0x000000a00000b947 */ /* 0x000fca0003800000 */
[----:B------:R-:W5:Y:S01]  /*8f80*/  @!P6 LDS.128 R16, [R213+0x2100] ;  /* 0x00210000d510e984 */ /* 0x000f620000000c00 */
[C---:B----4-:R-:W-:Y:S04]  /*8f90*/  @!P6 LEA R8, P0, R76.reuse, R3, 0x1 ;  /* 0x000000034c08e211 */ /* 0x050fe800078008ff */
[----:B-1----:R-:W-:Y:S02]  /*8fa0*/  @!P6 LEA.HI.X R9, R76, R5, R77, 0x1, P0 ;  /* 0x000000054c09e211 */ /* 0x002fe400000f0c4d */
[C---:B------:R-:W-:Y:S11]  /*8fb0*/  ISETP.GE.AND P0, PT, R212.reuse, c[0x0][0x1d4], PT ;  /* 0x00007500d4007a0c */ /* 0x040ff60003f06270 */
[----:B------:R-:W-:Y:S02]  /*8fc0*/  @!UPT UIADD3 URZ, URZ, URZ, URZ ;  /* 0x0000003f3f3ff290 */ /* 0x000fe4000fffe03f */
[C---:B------:R-:W-:Y:S04]  /*8fd0*/  @!P0 LEA R4, P1, R212.reuse, R3, 0x1 ;  /* 0x00000003d4048211 */ /* 0x040fe800078208ff */
[----:B------:R-:W-:Y:S01]  /*8fe0*/  @!P0 LEA.HI.X R5, R212, R5, R231, 0x1, P1 ;  /* 0x00000005d4058211 */ /* 0x000fe200008f0ce7 */
[----:B-----5:R-:W-:Y:S04]  /*8ff0*/  @!P6 ST.E.128 [R8.64], R16 ;  /* 0x000000100800e985 */ /* 0x020fe8000c101d08 */
[----:B------:R-:W1:Y:S04]  /*9000*/  @!P0 LDS.128 R8, [R213+0x5900] ;  /* 0x00590000d5088984 */ /* 0x000e680000000c00 */
[----:B-1----:R1:W-:Y:S02]  /*9010*/  @!P0 ST.E.128 [R4.64], R8 ;  /* 0x0000000804008985 */ /* 0x0023e4000c101d08 */
.L_x_385:
[----:B------:R-:W-:Y:S05]  /*9020*/  BSYNC B0 ;  /* 0x0000000000007941 */ /* 0x000fea0003800000 */
.L_x_384:
[----:B-1----:R1:W2:Y:S01]  /*9030*/  SHFL.IDX PT, R5, R6, 0x3, 0x181f ;  /* 0x00781f0006057f89 */ /* 0x0022a200000e0000 */
[----:B------:R-:W-:Y:S03]  /*9040*/  BSSY B0, `(.L_x_386) ;  /* 0x000000d000007945 */ /* 0x000fe60003800000 */
[----:B----4-:R1:W4:Y:S01]  /*9050*/  SHFL.IDX PT, R3, R15, 0x3, 0x181f ;  /* 0x00781f000f037f89 */ /* 0x01032200000e0000 */
        /* <DEDUP_REMOVED lines=11> */
.L_x_387:
[----:B------:R-:W-:Y:S05]  /*9110*/  BSYNC B0 ;  /* 0x0000000000007941 */ /* 0x000fea0003800000 */
.L_x_386:
[----:B------:R-:W-:Y:S01]  /*9120*/  ISETP.GT.AND P0, PT, R39, R115, PT ;  /* 0x000000732700720c */ /* 0x000fe20003f04270 */
[----:B------:R-:W-:Y:S03]  /*9130*/  BSSY B0, `(.L_x_388) ;  /* 0x0000030000007945 */ /* 0x000fe60003800000 */
[----:B-12---:R-:W-:Y:S09]  /*9140*/  P2R R15, PR, RZ, 0x1 ;  /* 0x00000001ff0f7803 */ /* 0x006ff20000000000 */
[----:B------:R-:W-:-:S05]  /*9150*/  @!P0 BRA `(.L_x_389) ;  /* 0x000002d000008947 */ /* 0x000fca0003800000 */
[----:B----4-:R-:W-:Y:S01]  /*9160*/  IADD3 R3, R39, -0x1, RZ ;  /* 0xffffffff27037810 */ /* 0x010fe20007ffe0ff */
[----:B------:R-:W-:Y:S01]  /*9170*/  IMAD.MOV.U32 R4, RZ, RZ, R120 ;  /* 0x000000ffff047224 */ /* 0x000fe200078e0078 */
[----:B------:R-:W-:Y:S01]  /*9180*/  ISETP.GE.AND P3, PT, R220, 0x21, PT ;  /* 0x00000021dc00780c */ /* 0x000fe20003f66270 */
[----:B------:R-:W-:Y:S01]  /*9190*/  IMAD.MOV.U32 R5, RZ, RZ, R119 ;  /* 0x000000ffff057224 */ /* 0x000fe200078e0077 */
[----:B------:R-:W-:Y:S01]  /*91a0*/  SHF.R.S32.HI R8, RZ, 0x1f, R3 ;  /* 0x0000001fff087819 */ /* 0x000fe20000011403 */
[----:B------:R-:W-:Y:S01]  /*91b0*/  IMAD R6, R154, R3, RZ ;  /* 0x000000039a067224 */ /* 0x000fe200078e02ff */
[C---:B------:R-:W-:Y:S01]  /*91c0*/  ISETP.GE.AND P1, PT, R220.reuse, 0x41, PT ;  /* 0x00000041dc00780c */ /* 0x040fe20003f26270 */
[-C--:B------:R-:W-:Y:S01]  /*91d0*/  IMAD.WIDE.U32 R4, R3, R138.reuse, R4 ;  /* 0x0000008a03047225 */ /* 0x080fe200078e0004 */
[----:B------:R-:W-:Y:S02]  /*91e0*/  ISETP.GE.AND P4, PT, R220, 0x1, PT ;  /* 0x00000001dc00780c */ /* 0x000fe40003f86270 */
[----:B------:R-:W-:Y:S01]  /*91f0*/  P2R R18, PR, RZ, 0x4 ;  /* 0x00000004ff127803 */ /* 0x000fe20000000000 */
[----:B------:R-:W-:Y:S01]  /*9200*/  IMAD R3, R8, R138, R6 ;  /* 0x0000008a08037224 */ /* 0x000fe200078e0206 */
[----:B------:R-:W-:Y:S03]  /*9210*/  LOP3.LUT P2, RZ, R236, 0x4, RZ, 0xc0, !PT ;  /* 0x00000004ecff7812 */ /* 0x000fe6000784c0ff */
[----:B------:R-:W-:Y:S01]  /*9220*/  IMAD.IADD R3, R5, 0x1, R3 ;  /* 0x0000000105037824 */ /* 0x000fe200078e0203 */
[-C--:B------:R-:W-:Y:S05]  /*9230*/  @P3 IADD3 R5, P0, R163, R4.reuse, RZ ;  /* 0x00000004a3053210 */ /* 0x080fea0007f1e0ff */
[C---:B------:R-:W-:Y:S01]  /*9240*/  @P3 IMAD.X R8, R3.reuse, 0x1, R158, P0 ;  /* 0x0000000103083824 */ /* 0x040fe200000e069e */
[-C--:B------:R-:W-:Y:S04]  /*9250*/  @P1 IADD3 R6, P0, R164, R4.reuse, RZ ;  /* 0x00000004a4061210 */ /* 0x080fe80007f1e0ff */
[----:B------:R-:W-:Y:S02]  /*9260*/  @P1 IADD3.X R9, R3, UR15, RZ, P0, !PT ;  /* 0x0000000f03091c10 */ /* 0x000fe400087fe4ff */
[C---:B------:R-:W-:Y:S04]  /*9270*/  @P4 LEA R16, P0, R4.reuse, c[0x0][0x220], 0x1 ;  /* 0x0000880004104a11 */ /* 0x040fe800078008ff */
[----:B------:R-:W-:Y:S02]  /*9280*/  @P4 LEA.HI.X R17, R4, c[0x0][0x224], R3, 0x1, P0 ;  /* 0x0000890004114a11 */ /* 0x000fe400000f0c03 */
[C---:B------:R-:W-:Y:S03]  /*9290*/  @P3 LEA R10, P0, R5.reuse, c[0x0][0x220], 0x1 ;  /* 0x00008800050a3a11 */ /* 0x040fe600078008ff */
[----:B------:R-:W-:Y:S01]  /*92a0*/  @!PT LDS RZ, [RZ] ;  /* 0x00000000fffff984 */ /* 0x000fe20000000800 */
[----:B------:R-:W-:Y:S01]  /*92b0*/  @!PT LDS RZ, [RZ] ;  /* 0x00000000fffff984 */ /* 0x000fe20000000800 */
[----:B------:R-:W-:Y:S01]  /*92c0*/  @!PT LDS RZ, [RZ] ;  /* 0x00000000fffff984 */ /* 0x000fe20000000800 */
[----:B------:R1:W-:Y:S01]  /*92d0*/  @P4 LDGSTS.E.BYPASS.LTC128B.128 [R213+0x8100], [R16.64], !P2 ;  /* 0x0810000010d54fae */ /* 0x0003e2000d101d48 */
[----:B------:R-:W-:Y:S02]  /*92e0*/  @P3 LEA.HI.X R11, R5, c[0x0][0x224], R8, 0x1, P0 ;  /* 0x00008900050b3a11 */ /* 0x000fe400000f0c08 */
[----:B------:R-:W-:Y:S02]  /*92f0*/  @P1 LEA R8, P0, R6, c[0x0][0x220], 0x1 ;  /* 0x0000880006081a11 */ /* 0x000fe400078008ff */
[----:B------:R-:W-:Y:S02]  /*9300*/  ISETP.NE.AND P2, PT, R18, RZ, PT ;  /* 0x000000ff1200720c */ /* 0x000fe40003f45270 */
[----:B------:R-:W-:Y:S02]  /*9310*/  @P1 LEA.HI.X R9, R6, c[0x0][0x224], R9, 0x1, P0 ;  /* 0x0000890006091a11 */ /* 0x000fe400000f0c09 */
[----:B------:R-:W-:Y:S11]  /*9320*/  ISETP.GE.AND P0, PT, R220, 0x61, PT ;  /* 0x00000061dc00780c */ /* 0x000ff60003f06270 */
[----:B------:R-:W-:Y:S02]  /*9330*/  @!UPT UIADD3 URZ, URZ, URZ, URZ ;  /* 0x0000003f3f3ff290 */ /* 0x000fe4000fffe03f */
[----:B------:R-:W-:Y:S05]  /*9340*/  @P0 IADD3 R5, P5, R148, R4, RZ ;  /* 0x0000000494050210 */ /* 0x000fea0007fbe0ff */
[----:B------:R-:W-:Y:S01]  /*9350*/  @P0 IMAD.X R3, R3, 0x1, R157, P5 ;  /* 0x0000000103030824 */ /* 0x000fe200028e069d */
[C---:B------:R-:W-:Y:S04]  /*9360*/  @P0 LEA R4, P5, R5.reuse, c[0x0][0x220], 0x1 ;  /* 0x0000880005040a11 */ /* 0x040fe800078a08ff */
[----:B------:R-:W-:Y:S02]  /*9370*/  @P0 LEA.HI.X R5, R5, c[0x0][0x224], R3, 0x1, P5 ;  /* 0x0000890005050a11 */ /* 0x000fe400028f0c03 */
[C---:B------:R-:W-:Y:S11]  /*9380*/  LOP3.LUT P5, RZ, R236.reuse, 0x2, RZ, 0xc0, !PT ;  /* 0x00000002ecff7812 */ /* 0x040ff600078ac0ff */
[----:B------:R-:W-:Y:S02]  /*9390*/  @!UPT UIADD3 URZ, URZ, URZ, URZ ;  /* 0x0000003f3f3ff290 */ /* 0x000fe4000fffe03f */
[----:B------:R1:W-:Y:S01]  /*93a0*/  @P4 LDGSTS.E.BYPASS.LTC128B.128 [R213+0xb900], [R16.64+0x80], !P5 ;  /* 0x0b90008010d54fae */ /* 0x0003e2000e901d48 */
[----:B------:R-:W-:Y:S11]  /*93b0*/  LOP3.LUT P4, RZ, R236, 0x4, RZ, 0xc0, !PT ;  /* 0x00000004ecff7812 */ /* 0x000ff6000788c0ff */
[----:B------:R-:W-:Y:S02]  /*93c0*/  @!UPT UIADD3 URZ, URZ, URZ, URZ ;  /* 0x0000003f3f3ff290 */ /* 0x000fe4000fffe03f */
[----:B------:R1:W-:Y:S04]  /*93d0*/  @P3 LDGSTS.E.BYPASS.LTC128B.128 [R215+0x9100], [R10.64], !P4 ;  /* 0x091000000ad73fae */ /* 0x0003e8000e101d48 */
[----:B------:R1:W-:Y:S04]  /*93e0*/  @P3 LDGSTS.E.BYPASS.LTC128B.128 [R215+0xc900], [R10.64+0x80], !P5 ;  /* 0x0c9000800ad73fae */ /* 0x0003e8000e901d48 */
[----:B------:R1:W-:Y:S04]  /*93f0*/  @P1 LDGSTS.E.BYPASS.LTC128B.128 [R215+0xa100], [R8.64], !P4 ;  /* 0x0a10000008d71fae */ /* 0x0003e8000e101d48 */
[----:B------:R1:W-:Y:S04]  /*9400*/  @P1 LDGSTS.E.BYPASS.LTC128B.128 [R215+0xd900], [R8.64+0x80], !P5 ;  /* 0x0d90008008d71fae */ /* 0x0003e8000e901d48 */
[----:B------:R1:W-:Y:S04]  /*9410*/  @P0 LDGSTS.E.BYPASS.LTC128B.128 [R215+0xb100], [R4.64], !P4 ;  /* 0x0b10000004d70fae */ /* 0x0003e8000e101d48 */
[----:B------:R1:W-:Y:S02]  /*9420*/  @P0 LDGSTS.E.BYPASS.LTC128B.128 [R215+0xe900], [R4.64+0x80], !P5 ;  /* 0x0e90008004d70fae */ /* 0x0003e4000e901d48 */
.L_x_389:
[----:B------:R-:W-:Y:S05]  /*9430*/  BSYNC B0 ;  /* 0x0000000000007941 */ /* 0x000fea0003800000 */
.L_x_388:
[----:B------:R-:W0:Y:S01]  /*9440*/  LDGDEPBAR ;  /* 0x00000000000079af */ /* 0x000e220000000000 */
[----:B------:R-:W-:Y:S02]  /*9450*/  ISETP.NE.AND P0, PT, R15, RZ, PT ;  /* 0x000000ff0f00720c */ /* 0x000fe40003f05270 */
[----:B------:R-:W-:Y:S11]  /*9460*/  IADD3 R39, R39, -0x1, RZ ;  /* 0xffffffff27277810 */ /* 0x000ff60007ffe0ff */
[----:B------:R-:W-:-:S05]  /*9470*/  @P0 BRA `(.L_x_390) ;  /* 0xffff9d6000000947 */ /* 0x000fca000383ffff */
[----:B------:R-:W-:Y:S01]  /*9480*/  WARPSYNC 0xffffffff ;  /* 0xffffffff00007948 */ /* 0x000fe20003800000 */
[----:B------:R-:W-:Y:S06]  /*9490*/  BAR.SYNC.DEFER_BLOCKING 0x0 ;  /* 0x0000000000007b1d */ /* 0x000fec0000010000 */
.L_x_341:
[----:B------:R-:W-:Y:S01]  /*94a0*/  ISETP.GE.AND P0, PT, R144, 0x1, PT ;  /* 0x000000019000780c */ /* 0x000fe20003f06270 */
[----:B------:R-:W-:Y:S01]  /*94b0*/  BSSY B0, `(.L_x_391) ;  /* 0x000001f000007945 */ /* 0x000fe20003800000 */
[----:B------:R-:W-:-:S11]  /*94c0*/  MOV R2, RZ ;  /* 0x000000ff00027202 */ /* 0x000fd60000000f00 */
[----:B------:R-:W-:Y:S05]  /*94d0*/  @!P0 BRA `(.L_x_392) ;  /* 0x000001c000008947 */ /* 0x000fea0003800000 */
[----:B----4-:R-:W-:Y:S02]  /*94e0*/  IABS R3, R136 ;  /* 0x0000008800037213 */ /* 0x010fe40000000000 */
[----:B------:R-:W-:Y:S02]  /*94f0*/  IADD3 R6, R145, -0x1, R136 ;  /* 0xffffffff91067810 */ /* 0x000fe40007ffe088 */
[----:B------:R-:W2:Y:S02]  /*9500*/  I2F.RP R2, R3 ;  /* 0x0000000300027306 */ /* 0x000ea40000209400 */
[----:B-1----:R-:W-:-:S06]  /*9510*/  IABS R10, R6 ;  /* 0x00000006000a7213 */ /* 0x002fcc0000000000 */
[----:B--2---:R-:W1:Y:S02]  /*9520*/  MUFU.RCP R2, R2 ;  /* 0x0000000200027308 */ /* 0x004e640000001000 */
[----:B-1----:R-:W-:-:S06]  /*9530*/  IADD3 R2, R2, 0xffffffe, RZ ;  /* 0x0ffffffe02027810 */ /* 0x002fcc0007ffe0ff */
[----:B------:R-:W1:Y:S02]  /*9540*/  F2I.FTZ.U32.TRUNC.NTZ R5, R2 ;  /* 0x0000000200057305 */ /* 0x000e64000021f000 */
[----:B-1----:R-:W-:-:S04]  /*9550*/  IMAD.MOV R2, RZ, RZ, -R5 ;  /* 0x000000ffff027224 */ /* 0x002fc800078e0a05 */
[----:B------:R-:W-:Y:S01]  /*9560*/  IMAD.MOV.U32 R4, RZ, RZ, R2 ;  /* 0x000000ffff047224 */ /* 0x000fe200078e0002 */
[----:B------:R-:W-:-:S03]  /*9570*/  IABS R2, R136 ;  /* 0x0000008800027213 */ /* 0x000fc60000000000 */
[----:B------:R-:W-:Y:S02]  /*9580*/  IMAD R8, R4, R3, RZ ;  /* 0x0000000304087224 */ /* 0x000fe400078e02ff */
[----:B------:R-:W-:Y:S02]  /*9590*/  IMAD.MOV.U32 R4, RZ, RZ, RZ ;  /* 0x000000ffff047224 */ /* 0x000fe400078e00ff */
        /* <DEDUP_REMOVED lines=16> */
.L_x_392:
[----:B------:R-:W-:Y:S05]  /*96a0*/  BSYNC B0 ;  /* 0x0000000000007941 */ /* 0x000fea0003800000 */
.L_x_391:
[----:B----4-:R-:W2:Y:S01]  /*96b0*/  LDL R3, [R1+0x44] ;  /* 0x0000440001037983 */ /* 0x010ea20000100800 */
        /* <DEDUP_REMOVED lines=8> */
[----:B---3--:R-:W-:Y:S01]  /*9740*/  CS2R R92, SRZ ;  /* 0x00000000005c7805 */ /* 0x008fe2000001ff00 */
        /* <DEDUP_REMOVED lines=24> */
[----:B--2---:R-:W-:-:S04]  /*98d0*/  IMAD R250, R3, R2, RZ ;  /* 0x0000000203fa7224 */ /* 0x004fc800078e02ff */
[--C-:B------:R-:W-:Y:S01]  /*98e0*/  IMAD.IADD R3, R250, 0x1, R2.reuse ;  /* 0x00000001fa037824 */ /* 0x100fe200078e0202 */
[----:B------:R-:W-:-:S04]  /*98f0*/  PRMT R2, RZ, 0x7610, R2 ;  /* 0x00007610ff027816 */ /* 0x000fc80000000002 */
[----:B------:R-:W-:-:S04]  /*9900*/  IMNMX R230, R145, R3, PT ;  /* 0x0000000391e67217 */ /* 0x000fc80003800200 */
[----:B------:R-:W-:-:S13]  /*9910*/  ISETP.GT.AND P0, PT, R230, R250, PT ;  /* 0x000000fae600720c */ /* 0x000fda0003f04270 */
[----:B------:R-:W-:Y:S05]  /*9920*/  @!P0 BRA `(.L_x_393) ;  /* 0x0000c57000008947 */ /* 0x000fea0003800000 */
[----:B------:R-:W2:Y:S04]  /*9930*/  LDL R6, [R1+0x30] ;  /* 0x0000300001067983 */ /* 0x000ea80000100800 */
[----:B-1----:R-:W3:Y:S01]  /*9940*/  LDL R5, [R1+0x34] ;  /* 0x0000340001057983 */ /* 0x002ee20000100800 */
[----:B------:R-:W-:-:S03]  /*9950*/  ISETP.NE.U32.AND P0, PT, RZ, c[0x0][0x340], PT ;  /* 0x0000d000ff007a0c */ /* 0x000fc60003f05070 */
[----:B------:R-:W4:Y:S01]  /*9960*/  LDL R15, [R1+0x38] ;  /* 0x00003800010f7983 */ /* 0x000f220000100800 */
[----:B------:R-:W-:-:S03]  /*9970*/  ISETP.NE.AND.EX P1, PT, RZ, c[0x0][0x344], PT, P0 ;  /* 0x0000d100ff007a0c */ /* 0x000fc60003f25300 */
[----:B------:R-:W4:Y:S04]  /*9980*/  LDL R4, [R1+0x1c] ;  /* 0x00001c0001047983 */ /* 0x000f280000100800 */
[----:B------:R-:W4:Y:S04]  /*9990*/  LDL R30, [R1+0x24] ;  /* 0x00002400011e7983 */ /* 0x000f280000100800 */
[----:B------:R-:W4:Y:S02]  /*99a0*/  LDL R9, [R1+0x3c] ;  /* 0x00003c0001097983 */ /* 0x000f240000100800 */
[----:B--2---:R-:W-:-:S02]  /*99b0*/  @P1 IADD3 R2, P0, R6, c[0x0][0x340], RZ ;  /* 0x0000d00006021a10 */ /* 0x004fc40007f1e0ff */
[----:B------:R-:W2:Y:S02]  /*99c0*/  LDL R6, [R1+0x28] ;  /* 0x0000280001067983 */ /* 0x000ea40000100800 */
[----:B---3--:R-:W-:-:S05]  /*99d0*/  @P1 IADD3.X R3, R5, c[0x0][0x344], RZ, P0, !PT ;  /* 0x0000d10005031a10 */ /* 0x008fca00007fe4ff */
[----:B------:R1:W3:Y:S01]  /*99e0*/  @P1 LDG.E R2, [R2.64] ;  /* 0x0000000802021981 */ /* 0x0002e2000c1e1900 */
[----:B------:R-:W-:-:S04]  /*99f0*/  IMAD.MOV.U32 R135, RZ, RZ, 0x70 ;  /* 0x00000070ff877424 */ /* 0x000fc800078e00ff */
[----:B------:R-:W-:Y:S01]  /*9a00*/  IMAD R135, R230, R135, -0x70 ;  /* 0xffffff90e6877424 */ /* 0x000fe200078e0287 */
[----:B------:R-:W-:Y:S01]  /*9a10*/  WARPSYNC 0xffffffff ;  /* 0xffffffff00007948 */ /* 0x000fe20003800000 */
[----:B-1----:R-:W-:-:S05]  /*9a20*/  IMAD.MOV.U32 R3, RZ, RZ, c[0x0][0x2b8] ;  /* 0x0000ae00ff037624 */ /* 0x002fca00078e00ff */
[----:B------:R-:W-:Y:S01]  /*9a30*/  ISETP.NE.AND P2, PT, R3, 0x1, PT ;  /* 0x000000010300780c */ /* 0x000fe20003f45270 */
[----:B------:R-:W-:-:S04]  /*9a40*/  IMAD.IADD R3, R0, 0x1, R135 ;  /* 0x0000000100037824 */ /* 0x000fc800078e0287 */
[C---:B----4-:R-:W-:Y:S01]  /*9a50*/  IMAD.IADD R11, R3.reuse, 0x1, R4 ;  /* 0x00000001030b7824 */ /* 0x050fe200078e0204 */
[----:B------:R-:W-:-:S04]  /*9a60*/  ISETP.GE.AND P0, PT, R3, R144, PT ;  /* 0x000000900300720c */ /* 0x000fc80003f06270 */
[----:B------:R-:W-:-:S03]  /*9a70*/  ISETP.GT.OR P0, PT, R0, 0x6f, P0 ;  /* 0x0000006f0000780c */ /* 0x000fc60000704670 */
[----:B------:R-:W-:-:S04]  /*9a80*/  @P2 IMAD.HI.U32 R4, R11, c[0x0][0x2bc], RZ ;  /* 0x0000af000b042a27 */ /* 0x000fc800078e00ff */
[----:B------:R-:W-:Y:S01]  /*9a90*/  IMAD.MOV.U32 R8, RZ, RZ, R11 ;  /* 0x000000ffff087224 */ /* 0x000fe200078e000b */
[----:B------:R-:W-:Y:S01]  /*9aa0*/  @P2 SHF.R.U32.HI R8, RZ, c[0x0][0x2c0], R4 ;  /* 0x0000b000ff082a19 */ /* 0x000fe20000011604 */
[----:B------:R-:W-:Y:S01]  /*9ab0*/  IMAD.MOV.U32 R224, RZ, RZ, RZ ;  /* 0x000000ffffe07224 */ /* 0x000fe200078e00ff */
[----:B------:R-:W-:Y:S01]  /*9ac0*/  BAR.SYNC.DEFER_BLOCKING 0x0 ;  /* 0x0000000000007b1d */ /* 0x000fe20000010000 */
[----:B------:R-:W-:Y:S02]  /*9ad0*/  IMAD.MOV.U32 R5, RZ, RZ, c[0x0][0x2c4] ;  /* 0x0000b100ff057624 */ /* 0x000fe400078e00ff */
[----:B------:R-:W-:-:S05]  /*9ae0*/  @!P1 IMAD.MOV.U32 R2, RZ, RZ, R15 ;  /* 0x000000ffff029224 */ /* 0x000fca00078e000f */
[----:B---3--:R-:W-:Y:S01]  /*9af0*/  SHF.R.S32.HI R3, RZ, 0x1f, R2 ;  /* 0x0000001fff037819 */ /* 0x008fe20000011402 */
[----:B------:R-:W-:-:S04]  /*9b00*/  IMAD.WIDE.U32 R16, R2, c[0x0][0x2b0], RZ ;  /* 0x0000ac0002107a25 */ /* 0x000fc800078e00ff */
[----:B------:R-:W-:-:S04]  /*9b10*/  IMAD R3, R3, c[0x0][0x2b0], RZ ;  /* 0x0000ac0003037a24 */ /* 0x000fc800078e02ff */
[----:B------:R-:W-:Y:S01]  /*9b20*/  IMAD R2, R2, c[0x0][0x2b4], R3 ;  /* 0x0000ad0002027a24 */ /* 0x000fe200078e0203 */
[----:B------:R-:W-:-:S03]  /*9b30*/  @!P0 IADD3 R3, P2, R8, R16, RZ ;  /* 0x0000001008038210 */ /* 0x000fc60007f5e0ff */
[----:B------:R-:W-:Y:S01]  /*9b40*/  IMAD.IADD R4, R17, 0x1, R2 ;  /* 0x0000000111047824 */ /* 0x000fe200078e0202 */
[----:B------:R-:W-:Y:S01]  /*9b50*/  STL.64 [R1+0x10], R16 ;  /* 0x0000101001007387 */ /* 0x000fe20000100a00 */
[----:B------:R-:W-:-:S03]  /*9b60*/  @!P0 LEA R2, P1, R3, c[0x0][0x2a0], 0x2 ;  /* 0x0000a80003028a11 */ /* 0x000fc600078210ff */
[----:B------:R1:W-:Y:S02]  /*9b70*/  STL [R1+0x18], R4 ;  /* 0x0000180401007387 */ /* 0x0003e40000100800 */
[----:B-1----:R-:W-:-:S04]  /*9b80*/  @!P0 LEA.HI.X.SX32 R4, R8, R4, 0x1, P2 ;  /* 0x0000000408048211 */ /* 0x002fc800010f0eff */
[----:B------:R-:W-:-:S05]  /*9b90*/  @!P0 LEA.HI.X R3, R3, c[0x0][0x2a4], R4, 0x2, P1 ;  /* 0x0000a90003038a11 */ /* 0x000fca00008f1404 */
[----:B------:R1:W3:Y:S01]  /*9ba0*/  @!P0 LDG.E R224, [R2.64] ;  /* 0x0000000802e08981 */ /* 0x0002e2000c1e1900 */
[----:B------:R-:W-:Y:S02]  /*9bb0*/  ISETP.NE.AND P1, PT, R5, 0x1, PT ;  /* 0x000000010500780c */ /* 0x000fe40003f25270 */
[----:B------:R-:W-:Y:S02]  /*9bc0*/  ISETP.NE.U32.AND P0, PT, RZ, c[0x0][0x348], PT ;  /* 0x0000d200ff007a0c */ /* 0x000fe40003f05070 */
[----:B--2---:R-:W-:Y:S01]  /*9bd0*/  LOP3.LUT R44, R6, 0xffff, RZ, 0xc0, !PT ;  /* 0x0000ffff062c7812 */ /* 0x004fe200078ec0ff */
[----:B------:R-:W-:Y:S01]  /*9be0*/  IMAD R6, R30, 0x80, R0 ;  /* 0x000000801e067824 */ /* 0x000fe200078e0200 */
[----:B------:R-:W-:Y:S02]  /*9bf0*/  ISETP.NE.AND.EX P0, PT, RZ, c[0x0][0x34c], PT, P0 ;  /* 0x0000d300ff007a0c */ /* 0x000fe40003f05300 */
[----:B-1----:R-:W-:-:S05]  /*9c00*/  SHF.R.S32.HI R2, RZ, 0x1f, R146 ;  /* 0x0000001fff027819 */ /* 0x002fca0000011492 */
[----:B------:R-:W-:-:S04]  /*9c10*/  IMAD R2, R2, c[0x0][0x178], RZ ;  /* 0x00005e0002027a24 */ /* 0x000fc800078e02ff */
[C---:B------:R-:W-:Y:S02]  /*9c20*/  IMAD R4, R146.reuse, c[0x0][0x17c], R2 ;  /* 0x00005f0092047a24 */ /* 0x040fe400078e0202 */
[----:B------:R-:W-:Y:S01]  /*9c30*/  IMAD.WIDE.U32 R2, R146, c[0x0][0x178], RZ ;  /* 0x00005e0092027a25 */ /* 0x000fe200078e00ff */
[----:B------:R-:W-:-:S03]  /*9c40*/  SEL R9, R9, RZ, !P0 ;  /* 0x000000ff09097207 */ /* 0x000fc60004000000 */
[----:B------:R-:W-:Y:S02]  /*9c50*/  IMAD.IADD R3, R3, 0x1, R4 ;  /* 0x0000000103037824 */ /* 0x000fe400078e0204 */
[----:B------:R-:W-:-:S04]  /*9c60*/  @P1 IMAD.HI.U32 R10, R6, c[0x0][0x2c8], RZ ;  /* 0x0000b200060a1a27 */ /* 0x000fc800078e00ff */
[----:B------:R-:W-:Y:S01]  /*9c70*/  IMAD.WIDE.U32 R4, R44, c[0x0][0x1b8], R2 ;  /* 0x00006e002c047a25 */ /* 0x000fe200078e0002 */
[----:B------:R-:W-:-:S03]  /*9c80*/  SEL R3, R15, RZ, !P0 ;  /* 0x000000ff0f037207 */ /* 0x000fc60004000000 */
[----:B------:R-:W-:Y:S01]  /*9c90*/  IMAD.MOV.U32 R2, RZ, RZ, R6 ;  /* 0x000000ffff027224 */ /* 0x000fe200078e0006 */
[----:B------:R-:W-:Y:S01]  /*9ca0*/  @P1 SHF.R.U32.HI R2, RZ, c[0x0][0x2cc], R10 ;  /* 0x0000b300ff021a19 */ /* 0x000fe2000001160a */
[----:B------:R-:W-:Y:S02]  /*9cb0*/  IMAD R5, R44, c[0x0][0x1bc], R5 ;  /* 0x00006f002c057a24 */ /* 0x000fe400078e0205 */
[----:B------:R-:W-:Y:S01]  /*9cc0*/  IMAD R9, R9, c[0x0][0x1c0], RZ ;  /* 0x0000700009097a24 */ /* 0x000fe200078e02ff */
[----:B------:R-:W-:Y:S01]  /*9cd0*/  SHF.R.S32.HI R10, RZ, 0x1f, R2 ;  /* 0x0000001fff0a7819 */ /* 0x000fe20000011402 */
[----:B------:R-:W-:-:S04]  /*9ce0*/  IMAD.WIDE.U32 R4, R3, c[0x0][0x1c0], R4 ;  /* 0x0000700003047a25 */ /* 0x000fc800078e0004 */
[----:B------:R-:W-:Y:S02]  /*9cf0*/  IMAD R9, R3, c[0x0][0x1c4], R9 ;  /* 0x0000710003097a24 */ /* 0x000fe400078e0209 */
[----:B------:R-:W-:Y:S02]  /*9d00*/  IMAD.MOV R3, RZ, RZ, -R2 ;  /* 0x000000ffff037224 */ /* 0x000fe400078e0a02 */
[----:B------:R-:W-:Y:S02]  /*9d10*/  IMAD.IADD R5, R5, 0x1, R9 ;  /* 0x0000000105057824 */ /* 0x000fe400078e0209 */
[----:B------:R-:W-:Y:S02]  /*9d20*/  IMAD R6, R3, c[0x0][0x2c4], R6 ;  /* 0x0000b10003067a24 */ /* 0x000fe400078e0206 */
[----:B------:R-:W-:-:S03]  /*9d30*/  IMAD R3, R10, c[0x0][0x1b0], RZ ;  /* 0x00006c000a037a24 */ /* 0x000fc600078e02ff */
[----:B------:R-:W-:Y:S01]  /*9d40*/  SHF.R.S32.HI R9, RZ, 0x1f, R6 ;  /* 0x0000001fff097819 */ /* 0x000fe20000011406 */
[C---:B------:R-:W-:Y:S02]  /*9d50*/  IMAD R10, R2.reuse, c[0x0][0x1b4], R3 ;  /* 0x00006d00020a7a24 */ /* 0x040fe400078e0203 */
[----:B------:R-:W-:-:S04]  /*9d60*/  IMAD.WIDE.U32 R2, R2, c[0x0][0x1b0], R4 ;  /* 0x00006c0002027a25 */ /* 0x000fc800078e0004 */
[----:B------:R-:W-:Y:S02]  /*9d70*/  IMAD R4, R9, c[0x0][0x1a8], RZ ;  /* 0x00006a0009047a24 */ /* 0x000fe400078e02ff */
[----:B------:R-:W-:Y:S02]  /*9d80*/  IMAD.IADD R3, R3, 0x1, R10 ;  /* 0x0000000103037824 */ /* 0x000fe400078e020a */
[C---:B------:R-:W-:Y:S02]  /*9d90*/  IMAD R4, R6.reuse, c[0x0][0x1ac], R4 ;  /* 0x00006b0006047a24 */ /* 0x040fe400078e0204 */
[----:B------:R-:W-:-:S04]  /*9da0*/  IMAD.WIDE.U32 R2, R6, c[0x0][0x1a8], R2 ;  /* 0x00006a0006027a25 */ /* 0x000fc800078e0002 */
[----:B------:R-:W-:Y:S01]  /*9db0*/  IMAD.IADD R4, R3, 0x1, R4 ;  /* 0x0000000103047824 */ /* 0x000fe200078e0204 */
[----:B------:R-:W-:-:S04]  /*9dc0*/  LEA R3, P0, R2, c[0x0][0x160], 0x1 ;  /* 0x0000580002037a11 */ /* 0x000fc800078008ff */
[----:B------:R-:W-:Y:S01]  /*9dd0*/  LEA.HI.X R2, R2, c[0x0][0x164], R4, 0x1, P0 ;  /* 0x0000590002027a11 */ /* 0x000fe200000f0c04 */
[----:B------:R-:W1:Y:S01]  /*9de0*/  SHFL.IDX PT, R10, R3, RZ, 0x181f ;  /* 0x00181fff030a7589 */ /* 0x000e6200000e0000 */
[----:B------:R-:W-:-:S03]  /*9df0*/  IMAD R24, R153, c[0x0][0x2c4], RZ ;  /* 0x0000b10099187a24 */ /* 0x000fc600078e02ff */
[----:B------:R-:W2:Y:S01]  /*9e00*/  SHFL.IDX PT, R9, R2, RZ, 0x181f ;  /* 0x00181fff02097589 */ /* 0x000ea200000e0000 */
[----:B------:R-:W-:Y:S02]  /*9e10*/  IMAD R6, R30, 0x80, R81 ;  /* 0x000000801e067824 */ /* 0x000fe400078e0251 */
[----:B------:R-:W-:Y:S01]  /*9e20*/  IMAD.MOV R4, RZ, RZ, -R8 ;  /* 0x000000ffff047224 */ /* 0x000fe200078e0a08 */
[----:B------:R-:W4:Y:S02]  /*9e30*/  SHFL.IDX PT, R15, R3, 0x1, 0x181f ;  /* 0x00381f00030f7f89 */ /* 0x000f2400000e0000 */
[----:B------:R-:W-:Y:S01]  /*9e40*/  ISETP.GE.AND P4, PT, R6, R24, PT ;  /* 0x000000180600720c */ /* 0x000fe20003f86270 */
[----:B------:R-:W-:Y:S01]  /*9e50*/  IMAD R225, R4, c[0x0][0x2b8], R11 ;  /* 0x0000ae0004e17a24 */ /* 0x000fe200078e020b */
[----:B------:R-:W4:Y:S01]  /*9e60*/  SHFL.IDX PT, R18, R2, 0x1, 0x181f ;  /* 0x00381f0002127f89 */ /* 0x000f2200000e0000 */
[----:B------:R-:W-:Y:S02]  /*9e70*/  IADD3 R4, R6, 0x20, RZ ;  /* 0x0000002006047810 */ /* 0x000fe40007ffe0ff */
[----:B------:R-:W-:-:S02]  /*9e80*/  ISETP.GE.AND P6, PT, R76, c[0x0][0x198], PT ;  /* 0x000066004c007a0c */ /* 0x000fc40003fc6270 */
[----:B------:R-:W-:Y:S02]  /*9e90*/  SHF.R.S32.HI R46, RZ, 0x1f, R225 ;  /* 0x0000001fff2e7819 */ /* 0x000fe400000114e1 */
[----:B------:R-:W-:Y:S02]  /*9ea0*/  ISETP.GE.AND P0, PT, R4, R24, PT ;  /* 0x000000180400720c */ /* 0x000fe40003f06270 */
[----:B------:R-:W-:Y:S01]  /*9eb0*/  IADD3 R19, R6, 0x40, RZ ;  /* 0x0000004006137810 */ /* 0x000fe20007ffe0ff */
[----:B------:R-:W-:Y:S01]  /*9ec0*/  IMAD R8, R46, c[0x0][0x1e0], RZ ;  /* 0x000078002e087a24 */ /* 0x000fe200078e02ff */
[----:B-1----:R-:W-:Y:S01]  /*9ed0*/  @!P4 LEA R16, P1, R76, R10, 0x1 ;  /* 0x0000000a4c10c211 */ /* 0x002fe200078208ff */
[C---:B------:R-:W-:Y:S01]  /*9ee0*/  IMAD.WIDE.U32 R4, R225.reuse, c[0x0][0x1e0], RZ ;  /* 0x00007800e1047a25 */ /* 0x040fe200078e00ff */
[----:B------:R-:W-:Y:S02]  /*9ef0*/  ISETP.GE.AND P5, PT, R212, c[0x0][0x198], PT ;  /* 0x00006600d4007a0c */ /* 0x000fe40003fa6270 */
[----:B--2---:R-:W-:Y:S01]  /*9f00*/  @!P4 LEA.HI.X R17, R76, R9, R77, 0x1, P1 ;  /* 0x000000094c11c211 */ /* 0x004fe200008f0c4d */
[----:B------:R-:W-:Y:S01]  /*9f10*/  IMAD R8, R225, c[0x0][0x1e4], R8 ;  /* 0x00007900e1087a24 */ /* 0x000fe200078e0208 */
[----:B------:R-:W-:-:S02]  /*9f20*/  ISETP.GE.AND P1, PT, R19, R24, PT ;  /* 0x000000181300720c */ /* 0x000fc40003f26270 */
[----:B------:R-:W1:Y:S01]  /*9f30*/  SHFL.IDX PT, R19, R3, 0x2, 0x181f ;  /* 0x00581f0003137f89 */ /* 0x000e6200000e0000 */
[----:B------:R-:W-:Y:S01]  /*9f40*/  @!P4 LEA R10, P3, R212, R10, 0x1 ;  /* 0x0000000ad40ac211 */ /* 0x000fe200078608ff */
[----:B------:R-:W-:Y:S02]  /*9f50*/  IMAD.IADD R5, R5, 0x1, R8 ;  /* 0x0000000105057824 */ /* 0x000fe400078e0208 */
[----:B------:R2:W-:Y:S01]  /*9f60*/  @!P4 LDGSTS.E.BYPASS.LTC128B.128 [R213+0x100], [R16.64], !P6 ;  /* 0x0010000010d5cfae */ /* 0x0005e2000f101d48 */
[----:B----4-:R-:W-:Y:S02]  /*9f70*/  @!P0 LEA R8, P2, R76, R15, 0x1 ;  /* 0x0000000f4c088211 */ /* 0x010fe400078408ff */
[----:B------:R-:W-:Y:S02]  /*9f80*/  @!P4 LEA.HI.X R11, R212, R9, R231, 0x1, P3 ;  /* 0x00000009d40bc211 */ /* 0x000fe400018f0ce7 */
[----:B------:R-:W-:-:S03]  /*9f90*/  @!P0 LEA.HI.X R9, R76, R18, R77, 0x1, P2 ;  /* 0x000000124c098211 */ /* 0x000fc600010f0c4d */
[----:B------:R4:W-:Y:S04]  /*9fa0*/  @!P4 LDGSTS.E.BYPASS.LTC128B.128 [R213+0x4100], [R10.64], !P5 ;  /* 0x041000000ad5cfae */ /* 0x0009e8000e901d48 */
[----:B------:R1:W-:Y:S01]  /*9fb0*/  @!P0 LDGSTS.E.BYPASS.LTC128B.128 [R215+0x1100], [R8.64], !P6 ;  /* 0x0110000008d78fae */ /* 0x0003e2000f101d48 */
[----:B------:R-:W-:-:S03]  /*9fc0*/  IMAD.WIDE.U32 R20, R44, c[0x0][0x1e8], RZ ;  /* 0x00007a002c147a25 */ /* 0x000fc600078e00ff */
[----:B--2---:R-:W2:Y:S04]  /*9fd0*/  SHFL.IDX PT, R16, R2, 0x2, 0x181f ;  /* 0x00581f0002107f89 */ /* 0x004ea800000e0000 */
[----:B------:R2:W2:Y:S01]  /*9fe0*/  SHFL.IDX PT, R17, R3, 0x3, 0x181f ;  /* 0x00781f0003117f89 */ /* 0x0004a200000e0000 */
[----:B------:R-:W-:Y:S01]  /*9ff0*/  IMAD R252, R44, c[0x0][0x1ec], R21 ;  /* 0x00007b002cfc7a24 */ /* 0x000fe200078e0215 */
[----:B-1----:R-:W-:-:S04]  /*a000*/  @!P0 LEA R8, P2, R212, R15, 0x1 ;  /* 0x0000000fd4088211 */ /* 0x002fc800078408ff */
[----:B------:R-:W-:Y:S02]  /*a010*/  @!P0 LEA.HI.X R9, R212, R18, R231, 0x1, P2 ;  /* 0x00000012d4098211 */ /* 0x000fe400010f0ce7 */
[----:B------:R1:W1:Y:S01]  /*a020*/  SHFL.IDX PT, R18, R2, 0x3, 0x181f ;  /* 0x00781f0002127f89 */ /* 0x00026200000e0000 */
[----:B----4-:R-:W-:Y:S02]  /*a030*/  IADD3 R10, R6, 0x60, RZ ;  /* 0x00000060060a7810 */ /* 0x010fe40007ffe0ff */
[----:B------:R-:W-:Y:S01]  /*a040*/  IADD3 R134, R230, -0x1, RZ ;  /* 0xffffffffe6867810 */ /* 0x000fe20007ffe0ff */
[----:B------:R4:W-:Y:S01]  /*a050*/  @!P0 LDGSTS.E.BYPASS.LTC128B.128 [R215+0x5100], [R8.64], !P5 ;  /* 0x0510000008d78fae */ /* 0x0009e2000e901d48 */
[----:B------:R-:W-:-:S03]  /*a060*/  ISETP.GE.AND P0, PT, R10, R24, PT ;  /* 0x000000180a00720c */ /* 0x000fc60003f06270 */
[----:B------:R-:W-:Y:S01]  /*a070*/  IMAD R133, R134, -0x70, R144 ;  /* 0xffffff9086857824 */ /* 0x000fe200078e0290 */
[----:B------:R1:W-:Y:S01]  /*a080*/  STL.64 [R1+0x8], R20 ;  /* 0x0000081401007387 */ /* 0x0003e20000100a00 */
[----:B------:R-:W-:Y:S01]  /*a090*/  LOP3.LUT R236, R236, 0xfffffffd, RZ, 0xc0, !PT ;  /* 0xfffffffdecec7812 */ /* 0x000fe200078ec0ff */
[----:B------:R-:W-:Y:S01]  /*a0a0*/  BSSY B0, `(.L_x_394) ;  /* 0x0000040000007945 */ /* 0x000fe20003800000 */
[----:B---3--:R-:W-:Y:S01]  /*a0b0*/  SHF.R.S32.HI R45, RZ, 0x1f, R224 ;  /* 0x0000001fff2d7819 */ /* 0x008fe200000114e0 */
[----:B------:R-:W-:-:S04]  /*a0c0*/  IMAD.WIDE.U32 R4, R224, c[0x0][0x1f0], R4 ;  /* 0x00007c00e0047a25 */ /* 0x000fc800078e0004 */
[----:B--2---:R-:W-:Y:S01]  /*a0d0*/  IMAD R3, R45, c[0x0][0x1f0], RZ ;  /* 0x00007c002d037a24 */ /* 0x004fe200078e02ff */
[----:B------:R-:W-:-:S03]  /*a0e0*/  IADD3 R6, P3, R4, R20, RZ ;  /* 0x0000001404067210 */ /* 0x000fc60007f7e0ff */
[----:B-1----:R-:W-:Y:S01]  /*a0f0*/  IMAD R2, R224, c[0x0][0x1f4], R3 ;  /* 0x00007d00e0027a24 */ /* 0x002fe200078e0203 */
[----:B------:R-:W-:-:S04]  /*a100*/  @!P1 LEA R4, P2, R76, R19, 0x1 ;  /* 0x000000134c049211 */ /* 0x000fc800078408ff */
[----:B------:R-:W-:Y:S02]  /*a110*/  IADD3.X R2, R252, R5, R2, P3, !PT ;  /* 0x00000005fc027210 */ /* 0x000fe40001ffe402 */
[-C--:B------:R-:W-:Y:S02]  /*a120*/  @!P1 LEA.HI.X R5, R76, R16.reuse, R77, 0x1, P2 ;  /* 0x000000104c059211 */ /* 0x080fe400010f0c4d */
[----:B------:R-:W-:Y:S02]  /*a130*/  LEA R3, P2, R6, c[0x0][0x1c8], 0x1 ;  /* 0x0000720006037a11 */ /* 0x000fe400078408ff */
[----:B------:R-:W-:Y:S01]  /*a140*/  @!P1 LEA R10, P3, R212, R19, 0x1 ;  /* 0x00000013d40a9211 */ /* 0x000fe200078608ff */
[----:B------:R1:W-:Y:S01]  /*a150*/  @!P1 LDGSTS.E.BYPASS.LTC128B.128 [R215+0x2100], [R4.64], !P6 ;  /* 0x0210000004d79fae */ /* 0x0003e2000f101d48 */
[----:B------:R-:W-:Y:S02]  /*a160*/  LEA.HI.X R20, R6, c[0x0][0x1cc], R2, 0x1, P2 ;  /* 0x0000730006147a11 */ /* 0x000fe400010f0c02 */
[----:B------:R-:W-:Y:S01]  /*a170*/  IMNMX R2, R133, 0x70, PT ;  /* 0x0000007085027817 */ /* 0x000fe20003800200 */
[----:B------:R-:W2:Y:S01]  /*a180*/  SHFL.IDX PT, R15, R3, RZ, 0x181f ;  /* 0x00181fff030f7589 */ /* 0x000ea200000e0000 */
[----:B------:R-:W-:-:S03]  /*a190*/  @!P1 LEA.HI.X R11, R212, R16, R231, 0x1, P3 ;  /* 0x00000010d40b9211 */ /* 0x000fc600018f0ce7 */
[----:B------:R-:W3:Y:S01]  /*a1a0*/  SHFL.IDX PT, R16, R20, RZ, 0x181f ;  /* 0x00181fff14107589 */ /* 0x000ee200000e0000 */
[----:B------:R-:W-:Y:S01]  /*a1b0*/  IMAD.IADD R2, R2, 0x1, -R81 ;  /* 0x0000000102027824 */ /* 0x000fe200078e0a51 */
[CC--:B----4-:R-:W-:Y:S02]  /*a1c0*/  @!P0 LEA R8, P2, R76.reuse, R17.reuse, 0x1 ;  /* 0x000000114c088211 */ /* 0x0d0fe400078408ff */
[----:B------:R4:W-:Y:S02]  /*a1d0*/  @!P1 LDGSTS.E.BYPASS.LTC128B.128 [R215+0x6100], [R10.64], !P5 ;  /* 0x061000000ad79fae */ /* 0x0009e4000e901d48 */
[----:B------:R-:W-:Y:S02]  /*a1e0*/  @!P0 LEA.HI.X R9, R76, R18, R77, 0x1, P2 ;  /* 0x000000124c098211 */ /* 0x000fe400010f0c4d */
[----:B------:R-:W-:Y:S01]  /*a1f0*/  ISETP.GE.AND P2, PT, R2, 0x1, PT ;  /* 0x000000010200780c */ /* 0x000fe20003f46270 */
[----:B------:R-:W2:Y:S04]  /*a200*/  SHFL.IDX PT, R6, R3, 0x1, 0x181f ;  /* 0x00381f0003067f89 */ /* 0x000ea800000e0000 */
[----:B------:R2:W-:Y:S01]  /*a210*/  @!P0 LDGSTS.E.BYPASS.LTC128B.128 [R215+0x3100], [R8.64], !P6 ;  /* 0x0310000008d78fae */ /* 0x0005e2000f101d48 */
[----:B-1----:R-:W-:-:S04]  /*a220*/  @!P0 LEA R4, P1, R212, R17, 0x1 ;  /* 0x00000011d4048211 */ /* 0x002fc800078208ff */
[----:B------:R-:W-:Y:S02]  /*a230*/  @!P0 LEA.HI.X R5, R212, R18, R231, 0x1, P1 ;  /* 0x00000012d4058211 */ /* 0x000fe400008f0ce7 */
[----:B------:R-:W-:Y:S04]  /*a240*/  SHFL.IDX PT, R18, R3, 0x2, 0x181f ;  /* 0x00581f0003127f89 */ /* 0x000fe800000e0000 */
[----:B----4-:R-:W1:Y:S01]  /*a250*/  SHFL.IDX PT, R11, R20, 0x1, 0x181f ;  /* 0x00381f00140b7f89 */ /* 0x010e6200000e0000 */
[----:B------:R-:W-:-:S03]  /*a260*/  ISETP.GE.AND P6, PT, R76, c[0x0][0x1d4], PT ;  /* 0x000075004c007a0c */ /* 0x000fc60003fc6270 */
[----:B------:R-:W4:Y:S01]  /*a270*/  SHFL.IDX PT, R19, R20, 0x2, 0x181f ;  /* 0x00581f0014137f89 */ /* 0x000f2200000e0000 */
[----:B------:R-:W-:-:S03]  /*a280*/  ISETP.GE.AND P1, PT, R2, 0x21, PT ;  /* 0x000000210200780c */ /* 0x000fc60003f26270 */
[----:B------:R1:W-:Y:S01]  /*a290*/  @!P0 LDGSTS.E.BYPASS.LTC128B.128 [R215+0x7100], [R4.64], !P5 ;  /* 0x0710000004d78fae */ /* 0x0003e2000e901d48 */
[----:B--2---:R-:W-:Y:S02]  /*a2a0*/  @P2 LEA R8, P0, R76, R15, 0x1 ;  /* 0x0000000f4c082211 */ /* 0x004fe400078008ff */
[----:B------:R-:W-:Y:S01]  /*a2b0*/  ISETP.GE.AND P5, PT, R212, c[0x0][0x1d4], PT ;  /* 0x00007500d4007a0c */ /* 0x000fe20003fa6270 */
[----:B------:R-:W0:Y:S01]  /*a2c0*/  LDGDEPBAR ;  /* 0x00000000000079af */ /* 0x000e220000000000 */
[----:B---3--:R-:W-:Y:S02]  /*a2d0*/  @P2 LEA.HI.X R9, R76, R16, R77, 0x1, P0 ;  /* 0x000000104c092211 */ /* 0x008fe400000f0c4d */
[----:B------:R-:W-:-:S03]  /*a2e0*/  ISETP.GE.AND P0, PT, R2, 0x41, PT ;  /* 0x000000410200780c */ /* 0x000fc60003f06270 */
[----:B------:R2:W-:Y:S01]  /*a2f0*/  @P2 LDGSTS.E.BYPASS.LTC128B.128 [R213+0x8100], [R8.64], !P6 ;  /* 0x0810000008d52fae */ /* 0x0005e2000f101d48 */
[----:B-1----:R-:W-:-:S04]  /*a300*/  @P2 LEA R4, P3, R212, R15, 0x1 ;  /* 0x0000000fd4042211 */ /* 0x002fc800078608ff */
[----:B------:R-:W-:Y:S02]  /*a310*/  @P2 LEA.HI.X R5, R212, R16, R231, 0x1, P3 ;  /* 0x00000010d4052211 */ /* 0x000fe400018f0ce7 */
[----:B------:R-:W-:-:S03]  /*a320*/  @P1 LEA R16, P3, R76, R6, 0x1 ;  /* 0x000000064c101211 */ /* 0x000fc600078608ff */
[----:B------:R1:W-:Y:S01]  /*a330*/  @P2 LDGSTS.E.BYPASS.LTC128B.128 [R213+0xb900], [R4.64], !P5 ;  /* 0x0b90000004d52fae */ /* 0x0003e2000e901d48 */
[----:B------:R-:W-:Y:S02]  /*a340*/  @P1 LEA R10, P2, R212, R6, 0x1 ;  /* 0x00000006d40a1211 */ /* 0x000fe400078408ff */
[CC--:B------:R-:W-:Y:S02]  /*a350*/  @P1 LEA.HI.X R17, R76.reuse, R11.reuse, R77, 0x1, P3 ;  /* 0x0000000b4c111211 */ /* 0x0c0fe400018f0c4d */
[----:B--2---:R-:W-:Y:S02]  /*a360*/  @P0 LEA R8, P3, R76, R18, 0x1 ;  /* 0x000000124c080211 */ /* 0x004fe400078608ff */
[----:B------:R-:W-:Y:S01]  /*a370*/  @P1 LEA.HI.X R11, R212, R11, R231, 0x1, P2 ;  /* 0x0000000bd40b1211 */ /* 0x000fe200010f0ce7 */
[----:B------:R2:W-:Y:S01]  /*a380*/  @P1 LDGSTS.E.BYPASS.LTC128B.128 [R215+0x9100], [R16.64], !P6 ;  /* 0x0910000010d71fae */ /* 0x0005e2000f101d48 */
[----:B----4-:R-:W-:-:S03]  /*a390*/  @P0 LEA.HI.X R9, R76, R19, R77, 0x1, P3 ;  /* 0x000000134c090211 */ /* 0x010fc600018f0c4d */
[----:B------:R2:W-:Y:S04]  /*a3a0*/  @P1 LDGSTS.E.BYPASS.LTC128B.128 [R215+0xc900], [R10.64], !P5 ;  /* 0x0c9000000ad71fae */ /* 0x0005e8000e901d48 */
[----:B------:R2:W-:Y:S01]  /*a3b0*/  @P0 LDGSTS.E.BYPASS.LTC128B.128 [R215+0xa100], [R8.64], !P6 ;  /* 0x0a10000008d70fae */ /* 0x0005e2000f101d48 */
[----:B-1----:R-:W-:-:S04]  /*a3c0*/  @P0 LEA R4, P2, R212, R18, 0x1 ;  /* 0x00000012d4040211 */ /* 0x002fc800078408ff */
[----:B------:R-:W-:-:S05]  /*a3d0*/  @P0 LEA.HI.X R5, R212, R19, R231, 0x1, P2 ;  /* 0x00000013d4050211 */ /* 0x000fca00010f0ce7 */
[----:B------:R2:W-:Y:S01]  /*a3e0*/  @P0 LDGSTS.E.BYPASS.LTC128B.128 [R215+0xd900], [R4.64], !P5 ;  /* 0x0d90000004d70fae */ /* 0x0005e2000e901d48 */
[----:B------:R-:W-:-:S03]  /*a3f0*/  ISETP.GE.AND P0, PT, R2, 0x61, PT ;  /* 0x000000610200780c */ /* 0x000fc60003f06270 */
[----:B------:R-:W1:Y:S01]  /*a400*/  SHFL.IDX PT, R3, R3, 0x3, 0x181f ;  /* 0x00781f0003037f89 */ /* 0x000e6200000e0000 */
[----:B------:R-:W-:-:S03]  /*a410*/  @P6 LOP3.LUT R236, R236, 0x2, RZ, 0xfc, !PT ;  /* 0x00000002ecec6812 */ /* 0x000fc600078efcff */
[----:B------:R2:W3:Y:S06]  /*a420*/  SHFL.IDX PT, R6, R20, 0x3, 0x181f ;  /* 0x00781f0014067f89 */ /* 0x0004ec00000e0000 */
[----:B------:R-:W-:Y:S05]  /*a430*/  @!P0 BRA `(.L_x_395) ;  /* 0x0000006000008947 */ /* 0x000fea0003800000 */
[-C--:B-12---:R-:W-:Y:S02]  /*a440*/  LEA R4, P1, R76, R3.reuse, 0x1 ;  /* 0x000000034c047211 */ /* 0x086fe400078208ff */
[----:B------:R-:W-:Y:S02]  /*a450*/  LEA R2, P0, R212, R3, 0x1 ;  /* 0x00000003d4027211 */ /* 0x000fe400078008ff */
[----:B---3--:R-:W-:-:S02]  /*a460*/  LEA.HI.X R5, R76, R6, R77, 0x1, P1 ;  /* 0x000000064c057211 */ /* 0x008fc400008f0c4d */
[----:B------:R-:W-:-:S03]  /*a470*/  LEA.HI.X R3, R212, R6, R231, 0x1, P0 ;  /* 0x00000006d4037211 */ /* 0x000fc600000f0ce7 */
[----:B------:R1:W-:Y:S04]  /*a480*/  LDGSTS.E.BYPASS.LTC128B.128 [R215+0xb100], [R4.64], !P6 ;  /* 0x0b10000004d77fae */ /* 0x0003e8000f101d48 */
[----:B------:R1:W-:Y:S02]  /*a490*/  LDGSTS.E.BYPASS.LTC128B.128 [R215+0xe900], [R2.64], !P5 ;  /* 0x0e90000002d77fae */ /* 0x0003e4000e901d48 */
.L_x_395:
[----:B------:R-:W-:Y:S05]  /*a4a0*/  BSYNC B0 ;  /* 0x0000000000007941 */ /* 0x000fea0003800000 */
.L_x_394:
[----:B------:R-:W-:Y:S01]  /*a4b0*/  ISETP.LT.AND P0, PT, RZ, c[0x0][0x27c], PT ;  /* 0x00009f00ff007a0c */ /* 0x000fe20003f01270 */
[----:B------:R-:W0:-:S12]  /*a4c0*/  LDGDEPBAR ;  /* 0x00000000000079af */ /* 0x000e180000000000 */
[----:B------:R-:W-:Y:S05]  /*a4d0*/  @P0 BRA `(.L_x_396) ;  /* 0x0000002000000947 */ /* 0x000fea0003800000 */
[----:B------:R-:W-:-:S04]  /*a4e0*/  DEPBAR.LE SB0, 0x1 ;  /* 0x000080400000791a */ /* 0x000fc80000000000 */
[----:B------:R-:W-:Y:S05]  /*a4f0*/  BRA `(.L_x_397) ;  /* 0x0000360000007947 */ /* 0x000fea0003800000 */
.L_x_396:
[----:B-1---5:R-:W-:Y:S01]  /*a500*/  SHF.R.S32.HI R2, RZ, 0x1f, R137 ;  /* 0x0000001fff027819 */ /* 0x022fe20000011489 */
[----:B------:R-:W-:Y:S01]  /*a510*/  ULDC.U8 UR5, c[0x0][0x298] ;  /* 0x0000a60000057ab9 */ /* 0x000fe20000000000 */
[C---:B--2---:R-:W-:Y:S01]  /*a520*/  IMAD.WIDE.U32 R4, R137.reuse, c[0x0][0x290], RZ ;  /* 0x0000a40089047a25 */ /* 0x044fe200078e00ff */
[----:B------:R-:W-:Y:S01]  /*a530*/  ISETP.NE.AND P2, PT, RZ, UR5, PT ;  /* 0x00000005ff007c0c */ /* 0x000fe2000bf45270 */
[----:B------:R-:W-:Y:S02]  /*a540*/  BSSY B2, `(.L_x_397) ;  /* 0x000035b000027945 */ /* 0x000fe40003800000 */
[C---:B------:R-:W-:Y:S02]  /*a550*/  IMAD R8, R2.reuse, c[0x0][0x280], RZ ;  /* 0x0000a00002087a24 */ /* 0x040fe400078e02ff */
[----:B---3--:R-:W-:Y:S02]  /*a560*/  IMAD R6, R2, c[0x0][0x290], RZ ;  /* 0x0000a40002067a24 */ /* 0x008fe400078e02ff */
[----:B------:R-:W-:-:S04]  /*a570*/  IMAD.WIDE.U32 R2, R137, c[0x0][0x280], RZ ;  /* 0x0000a00089027a25 */ /* 0x000fc800078e00ff */
[C---:B------:R-:W-:Y:S01]  /*a580*/  IMAD R10, R137.reuse, c[0x0][0x284], R8 ;  /* 0x0000a100890a7a24 */ /* 0x040fe200078e0208 */
[----:B------:R-:W-:Y:S01]  /*a590*/  LEA R8, P0, R4, c[0x0][0x288], 0x1 ;  /* 0x0000a20004087a11 */ /* 0x000fe200078008ff */
[----:B------:R-:W-:Y:S01]  /*a5a0*/  IMAD R9, R137, c[0x0][0x294], R6 ;  /* 0x0000a50089097a24 */ /* 0x000fe200078e0206 */
[----:B------:R-:W-:Y:S02]  /*a5b0*/  LEA R6, P1, R2, c[0x0][0x270], 0x1 ;  /* 0x00009c0002067a11 */ /* 0x000fe400078208ff */
[----:B------:R-:W-:Y:S02]  /*a5c0*/  IADD3 R3, R10, R3, RZ ;  /* 0x000000030a037210 */ /* 0x000fe40007ffe0ff */
[----:B------:R-:W-:Y:S02]  /*a5d0*/  IADD3 R5, R9, R5, RZ ;  /* 0x0000000509057210 */ /* 0x000fe40007ffe0ff */
[----:B------:R-:W-:Y:S02]  /*a5e0*/  LEA.HI.X R2, R2, c[0x0][0x274], R3, 0x1, P1 ;  /* 0x00009d0002027a11 */ /* 0x000fe400008f0c03 */
[----:B------:R-:W-:Y:S01]  /*a5f0*/  LEA.HI.X R3, R4, c[0x0][0x28c], R5, 0x1, P0 ;  /* 0x0000a30004037a11 */ /* 0x000fe200000f0c05 */
[----:B------:R-:W-:Y:S05]  /*a600*/  @!P2 BRA `(.L_x_398) ;  /* 0x000019100000a947 */ /* 0x000fea0003800000 */
[----:B------:R-:W1:Y:S01]  /*a610*/  SHFL.IDX PT, R17, R2, RZ, 0x181f ;  /* 0x00181fff02117589 */ /* 0x000e6200000e0000 */
[----:B------:R-:W-:Y:S01]  /*a620*/  BSSY B0, `(.L_x_399) ;  /* 0x0000019000007945 */ /* 0x000fe20003800000 */
[----:B------:R-:W-:Y:S01]  /*a630*/  CS2R R4, SRZ ;  /* 0x0000000000047805 */ /* 0x000fe2000001ff00 */
[----:B------:R-:W-:Y:S01]  /*a640*/  CS2R R10, SRZ ;  /* 0x00000000000a7805 */ /* 0x000fe2000001ff00 */
[----:B------:R-:W2:Y:S04]  /*a650*/  SHFL.IDX PT, R16, R6, RZ, 0x181f ;  /* 0x00181fff06107589 */ /* 0x000ea800000e0000 */
[----:B------:R3:W4:Y:S04]  /*a660*/  SHFL.IDX PT, R19, R3, RZ, 0x181f ;  /* 0x00181fff03137589 */ /* 0x00072800000e0000 */
[----:B------:R5:W1:Y:S01]  /*a670*/  SHFL.IDX PT, R18, R8, RZ, 0x181f ;  /* 0x00181fff08127589 */ /* 0x000a6200000e0000 */
[----:B---3--:R-:W-:Y:S01]  /*a680*/  CS2R R2, SRZ ;  /* 0x0000000000027805 */ /* 0x008fe2000001ff00 */
[----:B-----5:R-:W-:Y:S01]  /*a690*/  CS2R R8, SRZ ;  /* 0x0000000000087805 */ /* 0x020fe2000001ff00 */
[----:B------:R-:W-:Y:S05]  /*a6a0*/  @P4 BRA `(.L_x_400) ;  /* 0x0000010000004947 */ /* 0x000fea0003800000 */
[----:B-12-4-:R-:W2:Y:S04]  /*a6b0*/  LDL R22, [R1+0xf4] ;  /* 0x0000f40001167983 */ /* 0x016ea80000100800 */
[----:B------:R-:W3:Y:S01]  /*a6c0*/  LDL R15, [R1+0xf0] ;  /* 0x0000f000010f7983 */ /* 0x000ee20000100800 */
[----:B------:R-:W-:-:S02]  /*a6d0*/  ISETP.GE.AND P1, PT, R78, c[0x0][0x27c], PT ;  /* 0x00009f004e007a0c */ /* 0x000fc40003f26270 */
[----:B------:R-:W-:Y:S01]  /*a6e0*/  ISETP.GE.AND P0, PT, R80, c[0x0][0x27c], PT ;  /* 0x00009f0050007a0c */ /* 0x000fe20003f06270 */
[----:B------:R-:W-:-:S10]  /*a6f0*/  CS2R R4, SRZ ;  /* 0x0000000000047805 */ /* 0x000fd4000001ff00 */
[----:B------:R-:W-:-:S05]  /*a700*/  @!P1 IMAD.WIDE R2, R78, 0x2, R16 ;  /* 0x000000024e029825 */ /* 0x000fca00078e0210 */
[----:B------:R1:W5:Y:S02]  /*a710*/  @!P1 LD.E.64 R10, [R2.64] ;  /* 0x00000008020a9980 */ /* 0x000364000c101b00 */
[----:B-1----:R-:W-:Y:S01]  /*a720*/  CS2R R2, SRZ ;  /* 0x0000000000027805 */ /* 0x002fe2000001ff00 */
[-C--:B--2---:R-:W-:Y:S02]  /*a730*/  @!P0 IADD3 R20, P3, R16, R22.reuse, RZ ;  /* 0x0000001610148210 */ /* 0x084fe40007f7e0ff */
[----:B------:R-:W-:Y:S01]  /*a740*/  @!P0 IADD3 R16, P2, R18, R22, RZ ;  /* 0x0000001612108210 */ /* 0x000fe20007f5e0ff */
[----:B------:R-:W-:-:S04]  /*a750*/  @!P1 IMAD.WIDE R22, R78, 0x2, R18 ;  /* 0x000000024e169825 */ /* 0x000fc800078e0212 */
[--C-:B---3--:R-:W-:Y:S01]  /*a760*/  @!P0 IMAD.X R21, R17, 0x1, R15.reuse, P3 ;  /* 0x0000000111158824 */ /* 0x108fe200018e060f */
[----:B------:R1:W5:Y:S01]  /*a770*/  @!P1 LD.E.64 R8, [R22.64] ;  /* 0x0000000816089980 */ /* 0x000362000c101b00 */
[----:B------:R-:W-:-:S03]  /*a780*/  @!P0 IMAD.X R17, R19, 0x1, R15, P2 ;  /* 0x0000000113118824 */ /* 0x000fc600010e060f */
[----:B------:R1:W5:Y:S04]  /*a790*/  @!P0 LD.E.64 R4, [R20.64] ;  /* 0x0000000814048980 */ /* 0x000368000c101b00 */
[----:B------:R1:W5:Y:S02]  /*a7a0*/  @!P0 LD.E.64 R2, [R16.64] ;  /* 0x0000000810028980 */ /* 0x000364000c101b00 */
.L_x_400:
[----:B-12-4-:R-:W-:Y:S05]  /*a7b0*/  BSYNC B0 ;  /* 0x0000000000007941 */ /* 0x016fea0003800000 */
.L_x_399:
[----:B-----5:R-:W-:Y:S01]  /*a7c0*/  IMAD.MOV.U32 R20, RZ, RZ, R4 ;  /* 0x000000ffff147224 */ /* 0x020fe200078e0004 */
[----:B------:R-:W-:Y:S01]  /*a7d0*/  SHF.R.U64 R18, R4, 0x10, R5 ;  /* 0x0000001004127819 */ /* 0x000fe20000001205 */
[----:B------:R-:W-:Y:S01]  /*a7e0*/  IMAD R4, R30, -0x80, R24 ;  /* 0xffffff801e047824 */ /* 0x000fe200078e0218 */
[--C-:B------:R-:W-:Y:S01]  /*a7f0*/  SHF.R.U64 R21, R10, 0x10, R11.reuse ;  /* 0x000000100a157819 */ /* 0x100fe2000000120b */
[----:B------:R-:W-:Y:S01]  /*a800*/  IMAD.MOV.U32 R23, RZ, RZ, R10 ;  /* 0x000000ffff177224 */ /* 0x000fe200078e000a */
[--C-:B------:R-:W-:Y:S01]  /*a810*/  SHF.R.U32.HI R17, RZ, 0x10, R11.reuse ;  /* 0x00000010ff117819 */ /* 0x100fe2000001160b */
[----:B------:R-:W-:Y:S01]  /*a820*/  IMAD.MOV.U32 R22, RZ, RZ, R11 ;  /* 0x000000ffff167224 */ /* 0x000fe200078e000b */
[----:B------:R-:W-:Y:S01]  /*a830*/  IMNMX R29, R4, 0x80, PT ;  /* 0x00000080041d7817 */ /* 0x000fe20003800200 */
[--C-:B------:R-:W-:Y:S01]  /*a840*/  IMAD.MOV.U32 R19, RZ, RZ, R5.reuse ;  /* 0x000000ffff137224 */ /* 0x100fe200078e0005 */
[----:B------:R-:W-:Y:S01]  /*a850*/  SHF.R.U32.HI R10, RZ, 0x10, R5 ;  /* 0x00000010ff0a7819 */ /* 0x000fe20000011605 */
[----:B------:R-:W-:Y:S01]  /*a860*/  IMAD.MOV.U32 R16, RZ, RZ, R8 ;  /* 0x000000ffff107224 */ /* 0x000fe200078e0008 */
[----:B------:R-:W-:Y:S01]  /*a870*/  ISETP.GE.AND P0, PT, R81, R29, PT ;  /* 0x0000001d5100720c */ /* 0x000fe20003f06270 */
[--C-:B------:R-:W-:Y:S01]  /*a880*/  IMAD.MOV.U32 R15, RZ, RZ, R9.reuse ;  /* 0x000000ffff0f7224 */ /* 0x100fe200078e0009 */
[----:B------:R-:W-:Y:S01]  /*a890*/  SHF.R.U64 R11, R8, 0x10, R9 ;  /* 0x00000010080b7819 */ /* 0x000fe20000001209 */
[----:B------:R-:W-:Y:S01]  /*a8a0*/  IMAD.MOV.U32 R8, RZ, RZ, R2 ;  /* 0x000000ffff087224 */ /* 0x000fe200078e0002 */
[--C-:B------:R-:W-:Y:S01]  /*a8b0*/  SHF.R.U64 R4, R2, 0x10, R3.reuse ;  /* 0x0000001002047819 */ /* 0x100fe20000001203 */
[----:B------:R-:W-:Y:S01]  /*a8c0*/  IMAD.MOV.U32 R5, RZ, RZ, R3 ;  /* 0x000000ffff057224 */ /* 0x000fe200078e0003 */
[----:B------:R-:W-:-:S04]  /*a8d0*/  DEPBAR.LE SB0, 0x1 ;  /* 0x000080400000791a */ /* 0x000fc80000000000 */
[----:B------:R-:W-:Y:S01]  /*a8e0*/  SHF.R.U32.HI R6, RZ, 0x10, R9 ;  /* 0x00000010ff067819 */ /* 0x000fe20000011609 */
[----:B------:R-:W-:Y:S01]  /*a8f0*/  BSSY B1, `(.L_x_401) ;  /* 0x000005e000017945 */ /* 0x000fe20003800000 */
[----:B------:R-:W-:Y:S02]  /*a900*/  SHF.R.U32.HI R2, RZ, 0x10, R3 ;  /* 0x00000010ff027819 */ /* 0x000fe40000011603 */
[----:B------:R-:W-:Y:S02]  /*a910*/  PRMT R23, R23, 0x5410, R21 ;  /* 0x0000541017177816 */ /* 0x000fe40000000015 */
[----:B------:R-:W-:Y:S02]  /*a920*/  PRMT R24, R22, 0x5410, R17 ;  /* 0x0000541016187816 */ /* 0x000fe40000000011 */
[----:B------:R-:W-:Y:S02]  /*a930*/  PRMT R26, R20, 0x5410, R18 ;  /* 0x00005410141a7816 */ /* 0x000fe40000000012 */
[----:B------:R-:W-:-:S02]  /*a940*/  PRMT R28, R19, 0x5410, R10 ;  /* 0x00005410131c7816 */ /* 0x000fc4000000000a */
[----:B------:R-:W-:Y:S02]  /*a950*/  PRMT R21, R16, 0x5410, R11 ;  /* 0x0000541010157816 */ /* 0x000fe4000000000b */
[----:B------:R-:W-:Y:S02]  /*a960*/  PRMT R22, R15, 0x5410, R6 ;  /* 0x000054100f167816 */ /* 0x000fe40000000006 */
[----:B------:R-:W-:Y:S02]  /*a970*/  PRMT R25, R8, 0x5410, R4 ;  /* 0x0000541008197816 */ /* 0x000fe40000000004 */
[----:B------:R-:W-:Y:S01]  /*a980*/  PRMT R27, R5, 0x5410, R2 ;  /* 0x00005410051b7816 */ /* 0x000fe20000000002 */
[----:B------:R-:W-:Y:S06]  /*a990*/  BAR.SYNC.DEFER_BLOCKING 0x0 ;  /* 0x0000000000007b1d */ /* 0x000fec0000010000 */
[----:B------:R-:W-:Y:S05]  /*a9a0*/  @P0 BRA `(.L_x_402) ;  /* 0x0000052000000947 */ /* 0x000fea0003800000 */
[----:B------:R-:W-:Y:S01]  /*a9b0*/  ISETP.GE.AND P0, PT, R78, c[0x0][0x27c], PT ;  /* 0x00009f004e007a0c */ /* 0x000fe20003f06270 */
[----:B------:R-:W-:-:S12]  /*a9c0*/  BSSY B0, `(.L_x_403) ;  /* 0x0000028000007945 */ /* 0x000fd80003800000 */
[----:B------:R-:W-:Y:S05]  /*a9d0*/  @P0 BRA `(.L_x_404) ;  /* 0x0000026000000947 */ /* 0x000fea0003800000 */
[----:B------:R-:W1:Y:S01]  /*a9e0*/  LDS.128 R8, [R213+0x100] ;  /* 0x00010000d5087984 */ /* 0x000e620000000c00 */
[----:B------:R-:W-:Y:S01]  /*a9f0*/  SHF.L.U32 R4, R23, 0x10, RZ ;  /* 0x0000001017047819 */ /* 0x000fe200000006ff */
[----:B------:R-:W-:Y:S01]  /*aa00*/  IMAD.U32 R2, R21, 0x10000, RZ ;  /* 0x0001000015027824 */ /* 0x000fe200078e00ff */
[----:B------:R-:W-:Y:S02]  /*aa10*/  LOP3.LUT R3, R23, 0xffff0000, RZ, 0xc0, !PT ;  /* 0xffff000017037812 */ /* 0x000fe400078ec0ff */
[C---:B-1----:R-:W-:Y:S02]  /*aa20*/  SHF.L.U32 R15, R8.reuse, 0x10, RZ ;  /* 0x00000010080f7819 */ /* 0x042fe400000006ff */
[----:B------:R-:W-:Y:S02]  /*aa30*/  LOP3.LUT R6, R8, 0xffff0000, RZ, 0xc0, !PT ;  /* 0xffff000008067812 */ /* 0x000fe400078ec0ff */
[----:B------:R-:W-:Y:S02]  /*aa40*/  LOP3.LUT R5, R9, 0xffff0000, RZ, 0xc0, !PT ;  /* 0xffff000009057812 */ /* 0x000fe400078ec0ff */
[----:B------:R-:W-:Y:S01]  /*aa50*/  LOP3.LUT R8, R21, 0xffff0000, RZ, 0xc0, !PT ;  /* 0xffff000015087812 */ /* 0x000fe200078ec0ff */
[C---:B------:R-:W-:Y:S01]  /*aa60*/  FMUL.FTZ R19, R6.reuse, R4 ;  /* 0x0000000406137220 */ /* 0x040fe20000410000 */
[----:B------:R-:W-:Y:S01]  /*aa70*/  SHF.L.U32 R17, R9, 0x10, RZ ;  /* 0x0000001009117819 */ /* 0x000fe200000006ff */
[----:B------:R-:W-:Y:S01]  /*aa80*/  FMUL.FTZ R20, R6, R2 ;  /* 0x0000000206147220 */ /* 0x000fe20000410000 */
[----:B------:R-:W-:Y:S01]  /*aa90*/  LOP3.LUT R6, R11, 0xffff0000, RZ, 0xc0, !PT ;  /* 0xffff00000b067812 */ /* 0x000fe200078ec0ff */
[----:B------:R-:W-:Y:S01]  /*aaa0*/  FMUL.FTZ R18, R5, R8 ;  /* 0x0000000805127220 */ /* 0x000fe20000410000 */
[C---:B------:R-:W-:Y:S01]  /*aab0*/  SHF.L.U32 R16, R10.reuse, 0x10, RZ ;  /* 0x000000100a107819 */ /* 0x040fe200000006ff */
[----:B------:R-:W-:Y:S01]  /*aac0*/  IMAD.U32 R9, R11, 0x10000, RZ ;  /* 0x000100000b097824 */ /* 0x000fe200078e00ff */
[----:B------:R-:W-:Y:S01]  /*aad0*/  LOP3.LUT R10, R10, 0xffff0000, RZ, 0xc0, !PT ;  /* 0xffff00000a0a7812 */ /* 0x000fe200078ec0ff */
[-C--:B------:R-:W-:Y:S01]  /*aae0*/  FMUL.FTZ R11, R5, R3.reuse ;  /* 0x00000003050b7220 */ /* 0x080fe20000410000 */
[----:B------:R-:W-:Y:S01]  /*aaf0*/  SHF.L.U32 R5, R24, 0x10, RZ ;  /* 0x0000001018057819 */ /* 0x000fe200000006ff */
[----:B------:R-:W-:Y:S01]  /*ab00*/  FFMA.FTZ R18, R17, R3, -R18 ;  /* 0x0000000311127223 */ /* 0x000fe20000010812 */
[C---:B------:R-:W-:Y:S01]  /*ab10*/  SHF.L.U32 R3, R22.reuse, 0x10, RZ ;  /* 0x0000001016037819 */ /* 0x040fe200000006ff */
[C---:B------:R-:W-:Y:S01]  /*ab20*/  FFMA.FTZ R19, R15.reuse, R2, R19 ;  /* 0x000000020f137223 */ /* 0x040fe20000010013 */
[----:B------:R-:W-:Y:S01]  /*ab30*/  LOP3.LUT R2, R22, 0xffff0000, RZ, 0xc0, !PT ;  /* 0xffff000016027812 */ /* 0x000fe200078ec0ff */
[----:B------:R-:W-:Y:S01]  /*ab40*/  FFMA.FTZ R20, R15, R4, -R20 ;  /* 0x000000040f147223 */ /* 0x000fe20000010814 */
[----:B------:R-:W-:Y:S01]  /*ab50*/  LOP3.LUT R4, R24, 0xffff0000, RZ, 0xc0, !PT ;  /* 0xffff000018047812 */ /* 0x000fe200078ec0ff */
[----:B------:R-:W-:-:S02]  /*ab60*/  FFMA.FTZ R15, R17, R8, R11 ;  /* 0x00000008110f7223 */ /* 0x000fc4000001000b */
[C---:B------:R-:W-:Y:S02]  /*ab70*/  FMUL.FTZ R11, R10.reuse, R3 ;  /* 0x000000030a0b7220 */ /* 0x040fe40000410000 */
[-C--:B------:R-:W-:Y:S02]  /*ab80*/  FMUL.FTZ R10, R10, R5.reuse ;  /* 0x000000050a0a7220 */ /* 0x080fe40000410000 */
[C---:B------:R-:W-:Y:S02]  /*ab90*/  FMUL.FTZ R8, R6.reuse, R2 ;  /* 0x0000000206087220 */ /* 0x040fe40000410000 */
[----:B------:R-:W-:Y:S02]  /*aba0*/  FMUL.FTZ R6, R6, R4 ;  /* 0x0000000406067220 */ /* 0x000fe40000410000 */
[C---:B------:R-:W-:Y:S02]  /*abb0*/  FFMA.FTZ R11, R16.reuse, R5, -R11 ;  /* 0x00000005100b7223 */ /* 0x040fe4000001080b */
[----:B------:R-:W-:-:S02]  /*abc0*/  FFMA.FTZ R5, R16, R3, R10 ;  /* 0x0000000310057223 */ /* 0x000fc4000001000a */
[----:B------:R-:W-:Y:S01]  /*abd0*/  FFMA.FTZ R3, R9, R4, -R8 ;  /* 0x0000000409037223 */ /* 0x000fe20000010808 */
[----:B------:R-:W-:Y:S01]  /*abe0*/  F2FP.BF16.PACK_AB R8, R19, R20 ;  /* 0x000000141308723e */ /* 0x000fe200000010ff */
[----:B------:R-:W-:Y:S01]  /*abf0*/  FFMA.FTZ R2, R9, R2, R6 ;  /* 0x0000000209027223 */ /* 0x000fe20000010006 */
[----:B------:R-:W-:Y:S02]  /*ac00*/  F2FP.BF16.PACK_AB R10, R5, R11 ;  /* 0x0000000b050a723e */ /* 0x000fe400000010ff */
[----:B------:R-:W-:Y:S02]  /*ac10*/  F2FP.BF16.PACK_AB R9, R15, R18 ;  /* 0x000000120f09723e */ /* 0x000fe400000010ff */
[----:B------:R-:W-:-:S05]  /*ac20*/  F2FP.BF16.PACK_AB R11, R2, R3 ;  /* 0x00000003020b723e */ /* 0x000fca00000010ff */
[----:B------:R1:W-:Y:S02]  /*ac30*/  STS.128 [R213+0x100], R8 ;  /* 0x00010008d5007388 */ /* 0x0003e40000000c00 */
.L_x_404:
[----:B------:R-:W-:Y:S05]  /*ac40*/  BSYNC B0 ;  /* 0x0000000000007941 */ /* 0x000fea0003800000 */
.L_x_403:
[----:B------:R-:W-:-:S13]  /*ac50*/  ISETP.GE.AND P0, PT, R80, c[0x0][0x27c], PT ;  /* 0x00009f0050007a0c */ /* 0x000fda0003f06270 */
[----:B------:R-:W-:Y:S05]  /*ac60*/  @P0 BRA `(.L_x_402) ;  /* 0x0000026000000947 */ /* 0x000fea0003800000 */
[----:B-1----:R-:W1:Y:S01]  /*ac70*/  LDS.128 R8, [R213+0x4100] ;  /* 0x00410000d5087984 */ /* 0x002e620000000c00 */
[C---:B------:R-:W-:Y:S01]  /*ac80*/  SHF.L.U32 R4, R26.reuse, 0x10, RZ ;  /* 0x000000101a047819 */ /* 0x040fe200000006ff */
        /* <DEDUP_REMOVED lines=15> */
[C---:B------:R-:W-:Y:S01]  /*ad80*/  SHF.L.U32 R5, R28.reuse, 0x10, RZ ;  /* 0x000000101c057819 */ /* 0x040fe200000006ff */
[----:B------:R-:W-:Y:S01]  /*ad90*/  FFMA.FTZ R18, R17, R3, -R18 ;  /* 0x0000000311127223 */ /* 0x000fe20000010812 */
[----:B------:R-:W-:Y:S01]  /*ada0*/  SHF.L.U32 R3, R27, 0x10, RZ ;  /* 0x000000101b037819 */ /* 0x000fe200000006ff */
[----:B------:R-:W-:Y:S01]  /*adb0*/  FFMA.FTZ R19, R15, R2, R19 ;  /* 0x000000020f137223 */ /* 0x000fe20000010013 */
        /* <DEDUP_REMOVED lines=17> */
.L_x_402:
[----:B------:R-:W-:Y:S05]  /*aed0*/  BSYNC B1 ;  /* 0x0000000000017941 */ /* 0x000fea0003800000 */
.L_x_401:
[----:B------:R-:W-:Y:S01]  /*aee0*/  IADD3 R2, R81, 0x20, RZ ;  /* 0x0000002051027810 */ /* 0x000fe20007ffe0ff */
[----:B------:R-:W-:Y:S03]  /*aef0*/  BSSY B1, `(.L_x_405) ;  /* 0x0000055000017945 */ /* 0x000fe60003800000 */
[----:B------:R-:W-:-:S13]  /*af00*/  ISETP.GE.AND P0, PT, R2, R29, PT ;  /* 0x0000001d0200720c */ /* 0x000fda0003f06270 */
[----:B------:R-:W-:Y:S05]  /*af10*/  @P0 BRA `(.L_x_406) ;  /* 0x0000052000000947 */ /* 0x000fea0003800000 */
[----:B------:R-:W-:Y:S01]  /*af20*/  ISETP.GE.AND P0, PT, R78, c[0x0][0x27c], PT ;  /* 0x00009f004e007a0c */ /* 0x000fe20003f06270 */
[----:B------:R-:W-:-:S12]  /*af30*/  BSSY B0, `(.L_x_407) ;  /* 0x0000028000007945 */ /* 0x000fd80003800000 */
[----:B------:R-:W-:Y:S05]  /*af40*/  @P0 BRA `(.L_x_408) ;  /* 0x0000026000000947 */ /* 0x000fea0003800000 */
[----:B-1----:R-:W1:Y:S01]  /*af50*/  LDS.128 R8, [R213+0x1100] ;  /* 0x00110000d5087984 */ /* 0x002e620000000c00 */
[----:B------:R-:W-:Y:S01]  /*af60*/  SHF.L.U32 R4, R23, 0x10, RZ ;  /* 0x0000001017047819 */ /* 0x000fe200000006ff */
[----:B------:R-:W-:Y:S01]  /*af70*/  IMAD.U32 R2, R21, 0x10000, RZ ;  /* 0x0001000015027824 */ /* 0x000fe200078e00ff */
[----:B------:R-:W-:Y:S02]  /*af80*/  LOP3.LUT R3, R23, 0xffff0000, RZ, 0xc0, !PT ;  /* 0xffff000017037812 */ /* 0x000fe400078ec0ff */
[C---:B-1----:R-:W-:Y:S02]  /*af90*/  SHF.L.U32 R15, R8.reuse, 0x10, RZ ;  /* 0x00000010080f7819 */ /* 0x042fe400000006ff */
[----:B------:R-:W-:Y:S02]  /*afa0*/  LOP3.LUT R6, R8, 0xffff0000, RZ, 0xc0, !PT ;  /* 0xffff000008067812 */ /* 0x000fe400078ec0ff */
[----:B------:R-:W-:Y:S02]  /*afb0*/  LOP3.LUT R5, R9, 0xffff0000, RZ, 0xc0, !PT ;  /* 0xffff000009057812 */ /* 0x000fe400078ec0ff */
[----:B------:R-:W-:Y:S01]  /*afc0*/  LOP3.LUT R8, R21, 0xffff0000, RZ, 0xc0, !PT ;  /* 0xffff000015087812 */ /* 0x000fe200078ec0ff */
[-C--:B------:R-:W-:Y:S01]  /*afd0*/  FMUL.FTZ R19, R4, R6.reuse ;  /* 0x0000000604137220 */ /* 0x080fe20000410000 */
[----:B------:R-:W-:Y:S01]  /*afe0*/  SHF.L.U32 R17, R9, 0x10, RZ ;  /* 0x0000001009117819 */ /* 0x000fe200000006ff */
[----:B------:R-:W-:Y:S01]  /*aff0*/  FMUL.FTZ R20, R2, R6 ;  /* 0x0000000602147220 */ /* 0x000fe20000410000 */
[C---:B------:R-:W-:Y:S01]  /*b000*/  LOP3.LUT R6, R11.reuse, 0xffff0000, RZ, 0xc0, !PT ;  /* 0xffff00000b067812 */ /* 0x040fe200078ec0ff */
[-C--:B------:R-:W-:Y:S01]  /*b010*/  FMUL.FTZ R18, R8, R5.reuse ;  /* 0x0000000508127220 */ /* 0x080fe20000410000 */
[C---:B------:R-:W-:Y:S01]  /*b020*/  SHF.L.U32 R16, R10.reuse, 0x10, RZ ;  /* 0x000000100a107819 */ /* 0x040fe200000006ff */
[----:B------:R-:W-:Y:S01]  /*b030*/  IMAD.U32 R9, R11, 0x10000, RZ ;  /* 0x000100000b097824 */ /* 0x000fe200078e00ff */
[----:B------:R-:W-:Y:S01]  /*b040*/  LOP3.LUT R10, R10, 0xffff0000, RZ, 0xc0, !PT ;  /* 0xffff00000a0a7812 */ /* 0x000fe200078ec0ff */
[C---:B------:R-:W-:Y:S01]  /*b050*/  FMUL.FTZ R11, R3.reuse, R5 ;  /* 0x00000005030b7220 */ /* 0x040fe20000410000 */
[----:B------:R-:W-:Y:S01]  /*b060*/  SHF.L.U32 R5, R24, 0x10, RZ ;  /* 0x0000001018057819 */ /* 0x000fe200000006ff */
[----:B------:R-:W-:Y:S01]  /*b070*/  FFMA.FTZ R18, R3, R17, -R18 ;  /* 0x0000001103127223 */ /* 0x000fe20000010812 */
[----:B------:R-:W-:Y:S01]  /*b080*/  SHF.L.U32 R3, R22, 0x10, RZ ;  /* 0x0000001016037819 */ /* 0x000fe200000006ff */
[-C--:B------:R-:W-:Y:S01]  /*b090*/  FFMA.FTZ R19, R2, R15.reuse, R19 ;  /* 0x0000000f02137223 */ /* 0x080fe20000010013 */
[----:B------:R-:W-:Y:S01]  /*b0a0*/  LOP3.LUT R2, R22, 0xffff0000, RZ, 0xc0, !PT ;  /* 0xffff000016027812 */ /* 0x000fe200078ec0ff */
[----:B------:R-:W-:Y:S01]  /*b0b0*/  FFMA.FTZ R20, R4, R15, -R20 ;  /* 0x0000000f04147223 */ /* 0x000fe20000010814 */
[----:B------:R-:W-:Y:S01]  /*b0c0*/  LOP3.LUT R4, R24, 0xffff0000, RZ, 0xc0, !PT ;  /* 0xffff000018047812 */ /* 0x000fe200078ec0ff */
[----:B------:R-:W-:-:S02]  /*b0d0*/  FFMA.FTZ R15, R8, R17, R11 ;  /* 0x00000011080f7223 */ /* 0x000fc4000001000b */
[-C--:B------:R-:W-:Y:S02]  /*b0e0*/  FMUL.FTZ R11, R3, R10.reuse ;  /* 0x0000000a030b7220 */ /* 0x080fe40000410000 */
[C---:B------:R-:W-:Y:S02]  /*b0f0*/  FMUL.FTZ R10, R5.reuse, R10 ;  /* 0x0000000a050a7220 */ /* 0x040fe40000410000 */
[-C--:B------:R-:W-:Y:S02]  /*b100*/  FMUL.FTZ R8, R2, R6.reuse ;  /* 0x0000000602087220 */ /* 0x080fe40000410000 */
[----:B------:R-:W-:Y:S02]  /*b110*/  FMUL.FTZ R6, R4, R6 ;  /* 0x0000000604067220 */ /* 0x000fe40000410000 */
[-C--:B------:R-:W-:Y:S02]  /*b120*/  FFMA.FTZ R11, R5, R16.reuse, -R11 ;  /* 0x00000010050b7223 */ /* 0x080fe4000001080b */
[----:B------:R-:W-:-:S02]  /*b130*/  FFMA.FTZ R5, R3, R16, R10 ;  /* 0x0000001003057223 */ /* 0x000fc4000001000a */
[-C--:B------:R-:W-:Y:S01]  /*b140*/  FFMA.FTZ R3, R4, R9.reuse, -R8 ;  /* 0x0000000904037223 */ /* 0x080fe20000010808 */
[----:B------:R-:W-:Y:S01]  /*b150*/  F2FP.BF16.PACK_AB R8, R19, R20 ;  /* 0x000000141308723e */ /* 0x000fe200000010ff */
[----:B------:R-:W-:Y:S01]  /*b160*/  FFMA.FTZ R2, R2, R9, R6 ;  /* 0x0000000902027223 */ /* 0x000fe20000010006 */
[----:B------:R-:W-:Y:S02]  /*b170*/  F2FP.BF16.PACK_AB R10, R5, R11 ;  /* 0x0000000b050a723e */ /* 0x000fe400000010ff */
[----:B------:R-:W-:Y:S02]  /*b180*/  F2FP.BF16.PACK_AB R9, R15, R18 ;  /* 0x000000120f09723e */ /* 0x000fe400000010ff */
[----:B------:R-:W-:-:S05]  /*b190*/  F2FP.BF16.PACK_AB R11, R2, R3 ;  /* 0x00000003020b723e */ /* 0x000fca00000010ff */
[----:B------:R1:W-:Y:S02]  /*b1a0*/  STS.128 [R213+0x1100], R8 ;  /* 0x00110008d5007388 */ /* 0x0003e40000000c00 */
.L_x_408:
[----:B------:R-:W-:Y:S05]  /*b1b0*/  BSYNC B0 ;  /* 0x0000000000007941 */ /* 0x000fea0003800000 */
.L_x_407:
        /* <DEDUP_REMOVED lines=21> */
[C---:B------:R-:W-:Y:S01]  /*b310*/  SHF.L.U32 R3, R27.reuse, 0x10, RZ ;  /* 0x000000101b037819 */ /* 0x040fe200000006ff */
        /* <DEDUP_REMOVED lines=18> */
.L_x_406:
[----:B------:R-:W-:Y:S05]  /*b440*/  BSYNC B1 ;  /* 0x0000000000017941 */ /* 0x000fea0003800000 */
.L_x_405:
        /* <DEDUP_REMOVED lines=45> */
.L_x_412:
[----:B------:R-:W-:Y:S05]  /*b720*/  BSYNC B0 ;  /* 0x0000000000007941 */ /* 0x000fea0003800000 */
.L_x_411:
        /* <DEDUP_REMOVED lines=40> */
.L_x_410:
[----:B------:R-:W-:Y:S05]  /*b9b0*/  BSYNC B1 ;  /* 0x0000000000017941 */ /* 0x000fea0003800000 */
.L_x_409:
[----:B------:R-:W-:-:S04]  /*b9c0*/  IADD3 R2, R81, 0x60, RZ ;  /* 0x0000006051027810 */ /* 0x000fc80007ffe0ff */
        /* <DEDUP_REMOVED lines=43> */
.L_x_415:
[----:B------:R-:W-:Y:S05]  /*bc80*/  BSYNC B0 ;  /* 0x0000000000007941 */ /* 0x000fea0003800000 */
.L_x_414:
        /* <DEDUP_REMOVED lines=39> */
[----:B------:R1:W-:Y:S01]  /*bf00*/  STS.128 [R213+0x7100], R8 ;  /* 0x00710008d5007388 */ /* 0x0003e20000000c00 */
[----:B------:R-:W-:Y:S05]  /*bf10*/  BRA `(.L_x_413) ;  /* 0x00001bd000007947 */ /* 0x000fea0003800000 */
.L_x_398:
[----:B------:R-:W1:Y:S01]  /*bf20*/  SHFL.IDX PT, R4, R6, RZ, 0x181f ;  /* 0x00181fff06047589 */ /* 0x000e6200000e0000 */
[----:B------:R-:W-:Y:S01]  /*bf30*/  BSSY B0, `(.L_x_416) ;  /* 0x0000014000007945 */ /* 0x000fe20003800000 */
[----:B------:R-:W-:Y:S01]  /*bf40*/  CS2R R10, SRZ ;  /* 0x00000000000a7805 */ /* 0x000fe2000001ff00 */
[----:B------:R-:W-:Y:S01]  /*bf50*/  CS2R R18, SRZ ;  /* 0x0000000000127805 */ /* 0x000fe2000001ff00 */
[----:B------:R-:W2:Y:S01]  /*bf60*/  SHFL.IDX PT, R15, R2, RZ, 0x181f ;  /* 0x00181fff020f7589 */ /* 0x000ea200000e0000 */
[----:B------:R-:W-:-:S03]  /*bf70*/  CS2R R16, SRZ ;  /* 0x0000000000107805 */ /* 0x000fc6000001ff00 */
[----:B------:R-:W3:Y:S04]  /*bf80*/  SHFL.IDX PT, R6, R3, RZ, 0x181f ;  /* 0x00181fff03067589 */ /* 0x000ee800000e0000 */
[----:B------:R4:W1:Y:S02]  /*bf90*/  SHFL.IDX PT, R5, R8, RZ, 0x181f ;  /* 0x00181fff08057589 */ /* 0x00086400000e0000 */
[----:B----4-:R-:W-:Y:S01]  /*bfa0*/  CS2R R8, SRZ ;  /* 0x0000000000087805 */ /* 0x010fe2000001ff00 */
[----:B------:R-:W-:Y:S05]  /*bfb0*/  @P4 BRA `(.L_x_417) ;  /* 0x000000b000004947 */ /* 0x000fea0003800000 */
[C---:B-123--:R-:W-:Y:S01]  /*bfc0*/  ISETP.GE.AND P0, PT, R76.reuse, c[0x0][0x27c], PT ;  /* 0x00009f004c007a0c */ /* 0x04efe20003f06270 */
[C---:B------:R-:W-:Y:S01]  /*bfd0*/  IMAD.SHL.U32 R2, R76.reuse, 0x2, RZ ;  /* 0x000000024c027824 */ /* 0x040fe200078e00ff */
[----:B------:R-:W-:Y:S01]  /*bfe0*/  SHF.L.U64.HI R3, R76, 0x1, R77 ;  /* 0x000000014c037819 */ /* 0x000fe2000001024d */
[----:B------:R-:W-:-:S03]  /*bff0*/  CS2R R10, SRZ ;  /* 0x00000000000a7805 */ /* 0x000fc6000001ff00 */
[-C--:B------:R-:W-:Y:S02]  /*c000*/  IADD3 R4, P2, R4, R2.reuse, RZ ;  /* 0x0000000204047210 */ /* 0x080fe40007f5e0ff */
[----:B------:R-:W-:-:S03]  /*c010*/  IADD3 R2, P1, R5, R2, RZ ;  /* 0x0000000205027210 */ /* 0x000fc60007f3e0ff */
[--C-:B------:R-:W-:Y:S02]  /*c020*/  IMAD.X R5, R15, 0x1, R3.reuse, P2 ;  /* 0x000000010f057824 */ /* 0x100fe400010e0603 */
[----:B------:R-:W-:Y:S01]  /*c030*/  IMAD.X R3, R6, 0x1, R3, P1 ;  /* 0x0000000106037824 */ /* 0x000fe200008e0603 */
[----:B------:R-:W-:Y:S05]  /*c040*/  @P0 BRA `(.L_x_417) ;  /* 0x0000002000000947 */ /* 0x000fea0003800000 */
[----:B------:R1:W5:Y:S04]  /*c050*/  LD.E.128 R16, [R4.64] ;  /* 0x0000000804107980 */ /* 0x000368000c101d00 */
[----:B------:R1:W5:Y:S02]  /*c060*/  LD.E.128 R8, [R2.64] ;  /* 0x0000000802087980 */ /* 0x000364000c101d00 */
.L_x_417:
[----:B-123--:R-:W-:Y:S05]  /*c070*/  BSYNC B0 ;  /* 0x0000000000007941 */ /* 0x00efea0003800000 */
.L_x_416:
[----:B------:R-:W-:Y:S01]  /*c080*/  IMAD R2, R30, -0x80, R24 ;  /* 0xffffff801e027824 */ /* 0x000fe200078e0218 */
[----:B------:R-:W-:Y:S01]  /*c090*/  ISETP.GE.AND P0, PT, R76, c[0x0][0x27c], PT ;  /* 0x00009f004c007a0c */ /* 0x000fe20003f06270 */
[----:B-----5:R-:W-:Y:S01]  /*c0a0*/  IMAD.MOV.U32 R26, RZ, RZ, R16 ;  /* 0x000000ffff1a7224 */ /* 0x020fe200078e0010 */
[--C-:B------:R-:W-:Y:S01]  /*c0b0*/  SHF.R.U64 R23, R16, 0x10, R17.reuse ;  /* 0x0000001010177819 */ /* 0x100fe20000001211 */
[--C-:B------:R-:W-:Y:S01]  /*c0c0*/  IMAD.MOV.U32 R25, RZ, RZ, R17.reuse ;  /* 0x000000ffff197224 */ /* 0x100fe200078e0011 */
[----:B------:R-:W-:Y:S01]  /*c0d0*/  IMNMX R43, R2, 0x80, PT ;  /* 0x00000080022b7817 */ /* 0x000fe20003800200 */
[----:B------:R-:W-:Y:S01]  /*c0e0*/  IMAD.MOV.U32 R22, RZ, RZ, R18 ;  /* 0x000000ffff167224 */ /* 0x000fe200078e0012 */
[----:B------:R-:W-:Y:S01]  /*c0f0*/  SHF.R.U32.HI R20, RZ, 0x10, R17 ;  /* 0x00000010ff147819 */ /* 0x000fe20000011611 */
[--C-:B------:R-:W-:Y:S01]  /*c100*/  IMAD.MOV.U32 R21, RZ, RZ, R19.reuse ;  /* 0x000000ffff157224 */ /* 0x100fe200078e0013 */
[----:B------:R-:W-:Y:S01]  /*c110*/  ISETP.GE.OR P1, PT, R81, R43, P0 ;  /* 0x0000002b5100720c */ /* 0x000fe20000726670 */
[----:B------:R-:W-:Y:S01]  /*c120*/  IMAD.MOV.U32 R17, RZ, RZ, R8 ;  /* 0x000000ffff117224 */ /* 0x000fe200078e0008 */
[----:B------:R-:W-:Y:S01]  /*c130*/  SHF.R.U64 R18, R18, 0x10, R19 ;  /* 0x0000001012127819 */ /* 0x000fe20000001213 */
[----:B------:R-:W-:Y:S01]  /*c140*/  IMAD.MOV.U32 R16, RZ, RZ, R9 ;  /* 0x000000ffff107224 */ /* 0x000fe200078e0009 */
[----:B------:R-:W-:Y:S01]  /*c150*/  SHF.R.U32.HI R15, RZ, 0x10, R19 ;  /* 0x00000010ff0f7819 */ /* 0x000fe20000011613 */
[----:B------:R-:W-:Y:S01]  /*c160*/  IMAD.MOV.U32 R6, RZ, RZ, R10 ;  /* 0x000000ffff067224 */ /* 0x000fe200078e000a */
[----:B------:R-:W-:-:S04]  /*c170*/  DEPBAR.LE SB0, 0x1 ;  /* 0x000080400000791a */ /* 0x000fc80000000000 */
[----:B------:R-:W-:Y:S01]  /*c180*/  IMAD.MOV.U32 R4, RZ, RZ, R11 ;  /* 0x000000ffff047224 */ /* 0x000fe200078e000b */
[--C-:B------:R-:W-:Y:S01]  /*c190*/  SHF.R.U64 R8, R8, 0x10, R9.reuse ;  /* 0x0000001008087819 */ /* 0x100fe20000001209 */
[----:B------:R-:W-:Y:S01]  /*c1a0*/  BSSY B0, `(.L_x_418) ;  /* 0x000006a000007945 */ /* 0x000fe20003800000 */
[----:B------:R-:W-:Y:S02]  /*c1b0*/  SHF.R.U32.HI R5, RZ, 0x10, R9 ;  /* 0x00000010ff057819 */ /* 0x000fe40000011609 */
[--C-:B------:R-:W-:Y:S02]  /*c1c0*/  SHF.R.U64 R3, R10, 0x10, R11.reuse ;  /* 0x000000100a037819 */ /* 0x100fe4000000120b */
[----:B------:R-:W-:Y:S02]  /*c1d0*/  SHF.R.U32.HI R2, RZ, 0x10, R11 ;  /* 0x00000010ff027819 */ /* 0x000fe4000001160b */
[----:B------:R-:W-:Y:S02]  /*c1e0*/  PRMT R29, R26, 0x5410, R23 ;  /* 0x000054101a1d7816 */ /* 0x000fe40000000017 */
[----:B------:R-:W-:-:S02]  /*c1f0*/  PRMT R35, R25, 0x5410, R20 ;  /* 0x0000541019237816 */ /* 0x000fc40000000014 */
[----:B------:R-:W-:Y:S02]  /*c200*/  PRMT R31, R22, 0x5410, R18 ;  /* 0x00005410161f7816 */ /* 0x000fe40000000012 */
[----:B------:R-:W-:Y:S02]  /*c210*/  PRMT R34, R21, 0x5410, R15 ;  /* 0x0000541015227816 */ /* 0x000fe4000000000f */
[----:B------:R-:W-:Y:S02]  /*c220*/  PRMT R28, R17, 0x5410, R8 ;  /* 0x00005410111c7816 */ /* 0x000fe40000000008 */
[----:B------:R-:W-:Y:S02]  /*c230*/  PRMT R32, R16, 0x5410, R5 ;  /* 0x0000541010207816 */ /* 0x000fe40000000005 */
[----:B------:R-:W-:Y:S02]  /*c240*/  PRMT R30, R6, 0x5410, R3 ;  /* 0x00005410061e7816 */ /* 0x000fe40000000003 */
[----:B------:R-:W-:Y:S01]  /*c250*/  PRMT R33, R4, 0x5410, R2 ;  /* 0x0000541004217816 */ /* 0x000fe20000000002 */
[----:B------:R-:W-:Y:S06]  /*c260*/  BAR.SYNC.DEFER_BLOCKING 0x0 ;  /* 0x0000000000007b1d */ /* 0x000fec0000010000 */
[----:B------:R-:W-:Y:S05]  /*c270*/  @P1 BRA `(.L_x_419) ;  /* 0x000005c000001947 */ /* 0x000fea0003800000 */
[----:B------:R-:W-:Y:S01]  /*c280*/  IMAD.MOV.U32 R2, RZ, RZ, c[0x0][0x27c] ;  /* 0x00009f00ff027624 */ /* 0x000fe200078e00ff */
[C---:B------:R-:W-:Y:S01]  /*c290*/  SHF.L.U32 R27, R81.reuse, 0x6, RZ ;  /* 0x00000006511b7819 */ /* 0x040fe200000006ff */
[----:B------:R-:W-:Y:S01]  /*c2a0*/  IMAD.SHL.U32 R36, R81, 0x40, RZ ;  /* 0x0000004051247824 */ /* 0x000fe200078e00ff */
[----:B------:R-:W1:Y:S01]  /*c2b0*/  LDS.128 R16, [R213+0x100] ;  /* 0x00010000d5107984 */ /* 0x000e620000000c00 */
[----:B------:R-:W-:-:S02]  /*c2c0*/  LOP3.LUT R5, R28, 0xffff0000, RZ, 0xc0, !PT ;  /* 0xffff00001c057812 */ /* 0x000fc400078ec0ff */
[----:B------:R-:W-:Y:S02]  /*c2d0*/  LEA.HI R2, R2, R82, RZ, 0x1d ;  /* 0x0000005202027211 */ /* 0x000fe400078fe8ff */
[----:B------:R-:W-:Y:S02]  /*c2e0*/  LOP3.LUT R36, R36, 0x1c0, RZ, 0xc0, !PT ;  /* 0x000001c024247812 */ /* 0x000fe400078ec0ff */
[----:B------:R-:W-:Y:S01]  /*c2f0*/  SHF.R.S32.HI R4, RZ, 0x1f, R2 ;  /* 0x0000001fff047819 */ /* 0x000fe20000011402 */
[----:B------:R-:W-:Y:S01]  /*c300*/  IMAD.SHL.U32 R3, R2, 0x8, RZ ;  /* 0x0000000802037824 */ /* 0x000fe200078e00ff */
[----:B------:R-:W-:Y:S02]  /*c310*/  LOP3.LUT R27, R27, 0x1c0, RZ, 0xc0, !PT ;  /* 0x000001c01b1b7812 */ /* 0x000fe400078ec0ff */
[----:B------:R-:W-:Y:S02]  /*c320*/  LEA.HI R2, R4, R2, RZ, 0x3 ;  /* 0x0000000204027211 */ /* 0x000fe400078f18ff */
[----:B------:R-:W-:-:S02]  /*c330*/  SHF.R.U32.HI R27, RZ, 0x3, R27 ;  /* 0x00000003ff1b7819 */ /* 0x000fc4000001161b */
[----:B------:R-:W-:Y:S02]  /*c340*/  LOP3.LUT R3, R36, 0x38, R3, 0xf8, !PT ;  /* 0x0000003824037812 */ /* 0x000fe400078ef803 */
[----:B------:R-:W-:Y:S02]  /*c350*/  SHF.L.U32 R2, R2, 0xa, RZ ;  /* 0x0000000a02027819 */ /* 0x000fe400000006ff */
[----:B------:R-:W-:Y:S02]  /*c360*/  LOP3.LUT R3, R3, R27, RZ, 0x3c, !PT ;  /* 0x0000001b03037212 */ /* 0x000fe400078e3cff */
[----:B------:R-:W-:-:S04]  /*c370*/  LOP3.LUT R2, R2, 0x7fffe000, RZ, 0xc0, !PT ;  /* 0x7fffe00002027812 */ /* 0x000fc800078ec0ff */
[----:B------:R-:W-:Y:S02]  /*c380*/  IADD3 R2, R3, R2, R7 ;  /* 0x0000000203027210 */ /* 0x000fe40007ffe007 */
[----:B------:R-:W-:-:S03]  /*c390*/  SHF.L.U32 R3, R28, 0x10, RZ ;  /* 0x000000101c037819 */ /* 0x000fc600000006ff */
[----:B------:R-:W-:Y:S02]  /*c3a0*/  IMAD.SHL.U32 R36, R2, 0x2, RZ ;  /* 0x0000000202247824 */ /* 0x000fe400078e00ff */
[----:B------:R-:W-:-:S03]  /*c3b0*/  IMAD.U32 R2, R29, 0x10000, RZ ;  /* 0x000100001d027824 */ /* 0x000fc600078e00ff */
[----:B------:R-:W2:Y:S01]  /*c3c0*/  LDS.128 R8, [R36+0x100] ;  /* 0x0001000024087984 */ /* 0x000ea20000000c00 */
[C---:B-1----:R-:W-:Y:S01]  /*c3d0*/  SHF.L.U32 R20, R16.reuse, 0x10, RZ ;  /* 0x0000001010147819 */ /* 0x042fe200000006ff */
[C---:B------:R-:W-:Y:S01]  /*c3e0*/  IMAD.U32 R25, R19.reuse, 0x10000, RZ ;  /* 0x0001000013197824 */ /* 0x040fe200078e00ff */
[----:B------:R-:W-:Y:S01]  /*c3f0*/  LOP3.LUT R26, R19, 0xffff0000, RZ, 0xc0, !PT ;  /* 0xffff0000131a7812 */ /* 0x000fe200078ec0ff */
[C---:B------:R-:W-:Y:S01]  /*c400*/  IMAD.U32 R21, R17.reuse, 0x10000, RZ ;  /* 0x0001000011157824 */ /* 0x040fe200078e00ff */
[----:B------:R-:W-:Y:S02]  /*c410*/  LOP3.LUT R16, R16, 0xffff0000, RZ, 0xc0, !PT ;  /* 0xffff000010107812 */ /* 0x000fe400078ec0ff */
[----:B------:R-:W-:Y:S02]  /*c420*/  LOP3.LUT R27, R17, 0xffff0000, RZ, 0xc0, !PT ;  /* 0xffff0000111b7812 */ /* 0x000fe400078ec0ff */
[C---:B------:R-:W-:Y:S02]  /*c430*/  SHF.L.U32 R22, R18.reuse, 0x10, RZ ;  /* 0x0000001012167819 */ /* 0x040fe400000006ff */
[----:B------:R-:W-:-:S02]  /*c440*/  LOP3.LUT R18, R18, 0xffff0000, RZ, 0xc0, !PT ;  /* 0xffff000012127812 */ /* 0x000fc400078ec0ff */
[C---:B--2---:R-:W-:Y:S01]  /*c450*/  SHF.L.U32 R4, R8.reuse, 0x10, RZ ;  /* 0x0000001008047819 */ /* 0x044fe200000006ff */
[----:B------:R-:W-:Y:S01]  /*c460*/  IMAD.U32 R15, R9, 0x10000, RZ ;  /* 0x00010000090f7824 */ /* 0x000fe200078e00ff */
[----:B------:R-:W-:Y:S01]  /*c470*/  LOP3.LUT R6, R8, 0xffff0000, RZ, 0xc0, !PT ;  /* 0xffff000008067812 */ /* 0x000fe200078ec0ff */
[C---:B------:R-:W-:Y:S01]  /*c480*/  IMAD.U32 R17, R11.reuse, 0x10000, RZ ;  /* 0x000100000b117824 */ /* 0x040fe200078e00ff */
[----:B------:R-:W-:Y:S01]  /*c490*/  LOP3.LUT R23, R11, 0xffff0000, RZ, 0xc0, !PT ;  /* 0xffff00000b177812 */ /* 0x000fe200078ec0ff */
[C---:B------:R-:W-:Y:S01]  /*c4a0*/  FMUL.FTZ R19, R4.reuse, R3 ;  /* 0x0000000304137220 */ /* 0x040fe20000410000 */
[----:B------:R-:W-:Y:S01]  /*c4b0*/  LOP3.LUT R24, R9, 0xffff0000, RZ, 0xc0, !PT ;  /* 0xffff000009187812 */ /* 0x000fe200078ec0ff */
[-C--:B------:R-:W-:Y:S01]  /*c4c0*/  FMUL.FTZ R8, R4, R2.reuse ;  /* 0x0000000204087220 */ /* 0x080fe20000410000 */
[----:B------:R-:W-:Y:S01]  /*c4d0*/  LOP3.LUT R4, R29, 0xffff0000, RZ, 0xc0, !PT ;  /* 0xffff00001d047812 */ /* 0x000fe200078ec0ff */
[----:B------:R-:W-:Y:S01]  /*c4e0*/  FFMA.FTZ R42, R20, R2, -R19 ;  /* 0x00000002142a7223 */ /* 0x000fe20000010813 */
[----:B------:R-:W-:Y:S01]  /*c4f0*/  SHF.L.U32 R2, R32, 0x10, RZ ;  /* 0x0000001020027819 */ /* 0x000fe200000006ff */
[----:B------:R-:W-:Y:S01]  /*c500*/  FMUL.FTZ R19, R6, R5 ;  /* 0x0000000506137220 */ /* 0x000fe20000410000 */
[----:B------:R-:W-:Y:S01]  /*c510*/  SHF.L.U32 R9, R10, 0x10, RZ ;  /* 0x000000100a097819 */ /* 0x000fe200000006ff */
[----:B------:R-:W-:Y:S01]  /*c520*/  FFMA.FTZ R41, R20, R3, R8 ;  /* 0x0000000314297223 */ /* 0x000fe20000010008 */
[----:B------:R-:W-:Y:S01]  /*c530*/  SHF.L.U32 R8, R30, 0x10, RZ ;  /* 0x000000101e087819 */ /* 0x000fe200000006ff */
[----:B------:R-:W-:Y:S01]  /*c540*/  IMAD.U32 R3, R35, 0x10000, RZ ;  /* 0x0001000023037824 */ /* 0x000fe200078e00ff */
[----:B------:R-:W-:Y:S01]  /*c550*/  LOP3.LUT R10, R10, 0xffff0000, RZ, 0xc0, !PT ;  /* 0xffff00000a0a7812 */ /* 0x000fe200078ec0ff */
[----:B------:R-:W-:-:S02]  /*c560*/  FMUL.FTZ R11, R6, R4 ;  /* 0x00000004060b7220 */ /* 0x000fc40000410000 */
[C---:B------:R-:W-:Y:S02]  /*c570*/  FFMA.FTZ R40, R16.reuse, R4, -R19 ;  /* 0x0000000410287223 */ /* 0x040fe40000010813 */
[C---:B------:R-:W-:Y:S02]  /*c580*/  FMUL.FTZ R6, R15.reuse, R2 ;  /* 0x000000020f067220 */ /* 0x040fe40000410000 */
[----:B------:R-:W-:Y:S02]  /*c590*/  FMUL.FTZ R4, R15, R3 ;  /* 0x000000030f047220 */ /* 0x000fe40000410000 */
[----:B------:R-:W-:Y:S02]  /*c5a0*/  FFMA.FTZ R39, R16, R5, R11 ;  /* 0x0000000510277223 */ /* 0x000fe4000001000b */
[----:B------:R-:W-:Y:S01]  /*c5b0*/  FFMA.FTZ R38, R21, R3, -R6 ;  /* 0x0000000315267223 */ /* 0x000fe20000010806 */
[----:B------:R-:W-:Y:S01]  /*c5c0*/  SHF.L.U32 R6, R33, 0x10, RZ ;  /* 0x0000001021067819 */ /* 0x000fe200000006ff */
[----:B------:R-:W-:-:S02]  /*c5d0*/  IMAD.U32 R3, R31, 0x10000, RZ ;  /* 0x000100001f037824 */ /* 0x000fc400078e00ff */
[----:B------:R-:W-:Y:S01]  /*c5e0*/  FFMA.FTZ R37, R21, R2, R4 ;  /* 0x0000000215257223 */ /* 0x000fe20000010004 */
[----:B------:R-:W-:Y:S01]  /*c5f0*/  LOP3.LUT R2, R30, 0xffff0000, RZ, 0xc0, !PT ;  /* 0xffff00001e027812 */ /* 0x000fe200078ec0ff */
[----:B------:R-:W-:Y:S01]  /*c600*/  FMUL.FTZ R5, R9, R8 ;  /* 0x0000000809057220 */ /* 0x000fe20000410000 */
[----:B------:R-:W-:Y:S01]  /*c610*/  LOP3.LUT R4, R31, 0xffff0000, RZ, 0xc0, !PT ;  /* 0xffff00001f047812 */ /* 0x000fe200078ec0ff */
[-C--:B------:R-:W-:Y:S02]  /*c620*/  FMUL.FTZ R11, R9, R3.reuse ;  /* 0x00000003090b7220 */ /* 0x080fe40000410000 */
[----:B------:R-:W-:Y:S02]  /*c630*/  FFMA.FTZ R21, R22, R3, -R5 ;  /* 0x0000000316157223 */ /* 0x000fe40000010805 */
[----:B------:R-:W-:Y:S02]  /*c640*/  IMAD.U32 R3, R34, 0x10000, RZ ;  /* 0x0001000022037824 */ /* 0x000fe400078e00ff */
[----:B------:R-:W-:-:S02]  /*c650*/  FMUL.FTZ R5, R17, R6 ;  /* 0x0000000611057220 */ /* 0x000fc40000410000 */
[C---:B------:R-:W-:Y:S02]  /*c660*/  FMUL.FTZ R9, R10.reuse, R2 ;  /* 0x000000020a097220 */ /* 0x040fe40000410000 */
[----:B------:R-:W-:Y:S02]  /*c670*/  FMUL.FTZ R10, R10, R4 ;  /* 0x000000040a0a7220 */ /* 0x000fe40000410000 */
[----:B------:R-:W-:Y:S02]  /*c680*/  FFMA.FTZ R22, R22, R8, R11 ;  /* 0x0000000816167223 */ /* 0x000fe4000001000b */
[-C--:B------:R-:W-:Y:S02]  /*c690*/  FMUL.FTZ R8, R17, R3.reuse ;  /* 0x0000000311087220 */ /* 0x080fe40000410000 */
[----:B------:R-:W-:Y:S01]  /*c6a0*/  FFMA.FTZ R20, R25, R3, -R5 ;  /* 0x0000000319147223 */ /* 0x000fe20000010805 */
[----:B------:R-:W-:Y:S01]  /*c6b0*/  LOP3.LUT R3, R32, 0xffff0000, RZ, 0xc0, !PT ;  /* 0xffff000020037812 */ /* 0x000fe200078ec0ff */
[C---:B------:R-:W-:Y:S01]  /*c6c0*/  FFMA.FTZ R19, R18.reuse, R2, R10 ;  /* 0x0000000212137223 */ /* 0x040fe2000001000a */
[----:B------:R-:W-:Y:S01]  /*c6d0*/  LOP3.LUT R5, R35, 0xffff0000, RZ, 0xc0, !PT ;  /* 0xffff000023057812 */ /* 0x000fe200078ec0ff */
[----:B------:R-:W-:Y:S01]  /*c6e0*/  FFMA.FTZ R16, R18, R4, -R9 ;  /* 0x0000000412107223 */ /* 0x000fe20000010809 */
[----:B------:R-:W-:Y:S01]  /*c6f0*/  LOP3.LUT R2, R33, 0xffff0000, RZ, 0xc0, !PT ;  /* 0xffff000021027812 */ /* 0x000fe200078ec0ff */
[----:B------:R-:W-:Y:S01]  /*c700*/  FMUL.FTZ R10, R24, R3 ;  /* 0x00000003180a7220 */ /* 0x000fe20000410000 */
[----:B------:R-:W-:Y:S01]  /*c710*/  LOP3.LUT R4, R34, 0xffff0000, RZ, 0xc0, !PT ;  /* 0xffff000022047812 */ /* 0x000fe200078ec0ff */
[----:B------:R-:W-:Y:S01]  /*c720*/  FFMA.FTZ R15, R25, R6, R8 ;  /* 0x00000006190f7223 */ /* 0x000fe20000010008 */
[----:B------:R-:W-:Y:S01]  /*c730*/  F2FP.BF16.PACK_AB R18, R16, R21 ;  /* 0x000000151012723e */ /* 0x000fe200000010ff */
[----:B------:R-:W-:Y:S01]  /*c740*/  FMUL.FTZ R9, R24, R5 ;  /* 0x0000000518097220 */ /* 0x000fe20000410000 */
[----:B------:R-:W-:Y:S01]  /*c750*/  F2FP.BF16.PACK_AB R16, R40, R42 ;  /* 0x0000002a2810723e */ /* 0x000fe200000010ff */
[----:B------:R-:W-:-:S02]  /*c760*/  FMUL.FTZ R8, R23, R2 ;  /* 0x0000000217087220 */ /* 0x000fc40000410000 */
[----:B------:R-:W-:Y:S02]  /*c770*/  FMUL.FTZ R6, R23, R4 ;  /* 0x0000000417067220 */ /* 0x000fe40000410000 */
[----:B------:R-:W-:Y:S01]  /*c780*/  FFMA.FTZ R11, R27, R5, -R10 ;  /* 0x000000051b0b7223 */ /* 0x000fe2000001080a */
[----:B------:R-:W-:Y:S01]  /*c790*/  F2FP.BF16.PACK_AB R10, R19, R22 ;  /* 0x00000016130a723e */ /* 0x000fe200000010ff */
[----:B------:R-:W-:Y:S02]  /*c7a0*/  FFMA.FTZ R5, R27, R3, R9 ;  /* 0x000000031b057223 */ /* 0x000fe40000010009 */
[C---:B------:R-:W-:Y:S01]  /*c7b0*/  FFMA.FTZ R3, R26.reuse, R4, -R8 ;  /* 0x000000041a037223 */ /* 0x040fe20000010808 */
[----:B------:R-:W-:Y:S01]  /*c7c0*/  F2FP.BF16.PACK_AB R17, R11, R38 ;  /* 0x000000260b11723e */ /* 0x000fe200000010ff */
[----:B------:R-:W-:Y:S01]  /*c7d0*/  FFMA.FTZ R2, R26, R2, R6 ;  /* 0x000000021a027223 */ /* 0x000fe20000010006 */
[----:B------:R-:W-:Y:S02]  /*c7e0*/  F2FP.BF16.PACK_AB R8, R39, R41 ;  /* 0x000000292708723e */ /* 0x000fe400000010ff */
[----:B------:R-:W-:-:S02]  /*c7f0*/  F2FP.BF16.PACK_AB R19, R3, R20 ;  /* 0x000000140313723e */ /* 0x000fc400000010ff */
[----:B------:R-:W-:Y:S02]  /*c800*/  F2FP.BF16.PACK_AB R9, R5, R37 ;  /* 0x000000250509723e */ /* 0x000fe400000010ff */
[----:B------:R-:W-:Y:S01]  /*c810*/  F2FP.BF16.PACK_AB R11, R2, R15 ;  /* 0x0000000f020b723e */ /* 0x000fe200000010ff */
[----:B------:R1:W-:Y:S04]  /*c820*/  STS.128 [R213+0x100], R16 ;  /* 0x00010010d5007388 */ /* 0x0003e80000000c00 */
[----:B------:R1:W-:Y:S02]  /*c830*/  STS.128 [R36+0x100], R8 ;  /* 0x0001000824007388 */ /* 0x0003e40000000c00 */
.L_x_419:
[----:B------:R-:W-:Y:S05]  /*c840*/  BSYNC B0 ;  /* 0x0000000000007941 */ /* 0x000fea0003800000 */
.L_x_418:
[----:B------:R-:W-:Y:S01]  /*c850*/  IADD3 R2, R81, 0x20, RZ ;  /* 0x0000002051027810 */ /* 0x000fe20007ffe0ff */
[----:B------:R-:W-:Y:S03]  /*c860*/  BSSY B0, `(.L_x_420) ;  /* 0x0000062000007945 */ /* 0x000fe60003800000 */
[----:B------:R-:W-:-:S13]  /*c870*/  ISETP.GE.OR P1, PT, R2, R43, P0 ;  /* 0x0000002b0200720c */ /* 0x000fda0000726670 */
[----:B------:R-:W-:Y:S05]  /*c880*/  @P1 BRA `(.L_x_421) ;  /* 0x000005f000001947 */ /* 0x000fea0003800000 */
[----:B------:R-:W2:Y:S01]  /*c890*/  LDL R47, [R1+0xec] ;  /* 0x0000ec00012f7983 */ /* 0x000ea20000100800 */
[----:B------:R-:W-:Y:S01]  /*c8a0*/  IMAD.MOV.U32 R2, RZ, RZ, c[0x0][0x27c] ;  /* 0x00009f00ff027624 */ /* 0x000fe200078e00ff */
[C---:B------:R-:W-:Y:S02]  /*c8b0*/  IADD3 R6, R81.reuse, 0x20, RZ ;  /* 0x0000002051067810 */ /* 0x040fe40007ffe0ff */
[----:B------:R-:W-:Y:S02]  /*c8c0*/  IADD3 R5, R81, 0x20, RZ ;  /* 0x0000002051057810 */ /* 0x000fe40007ffe0ff */
[----:B------:R-:W-:Y:S01]  /*c8d0*/  LEA.HI R2, R2, R82, RZ, 0x1d ;  /* 0x0000005202027211 */ /* 0x000fe200078fe8ff */
[----:B------:R-:W-:Y:S01]  /*c8e0*/  IMAD.SHL.U32 R6, R6, 0x40, RZ ;  /* 0x0000004006067824 */ /* 0x000fe200078e00ff */
[----:B------:R-:W-:Y:S02]  /*c8f0*/  SHF.L.U32 R5, R5, 0x6, RZ ;  /* 0x0000000605057819 */ /* 0x000fe400000006ff */
[----:B------:R-:W-:Y:S01]  /*c900*/  SHF.R.S32.HI R4, RZ, 0x1f, R2 ;  /* 0x0000001fff047819 */ /* 0x000fe20000011402 */
[----:B------:R-:W-:Y:S01]  /*c910*/  IMAD.SHL.U32 R3, R2, 0x8, RZ ;  /* 0x0000000802037824 */ /* 0x000fe200078e00ff */
[----:B------:R-:W-:-:S02]  /*c920*/  LOP3.LUT R6, R6, 0x1c0, RZ, 0xc0, !PT ;  /* 0x000001c006067812 */ /* 0x000fc400078ec0ff */
[----:B------:R-:W-:Y:S02]  /*c930*/  LEA.HI R2, R4, R2, RZ, 0x3 ;  /* 0x0000000204027211 */ /* 0x000fe400078f18ff */
[----:B------:R-:W-:Y:S02]  /*c940*/  LOP3.LUT R5, R5, 0x1c0, RZ, 0xc0, !PT ;  /* 0x000001c005057812 */ /* 0x000fe400078ec0ff */
[----:B------:R-:W-:Y:S01]  /*c950*/  LOP3.LUT R3, R6, 0x38, R3, 0xf8, !PT ;  /* 0x0000003806037812 */ /* 0x000fe200078ef803 */
[----:B------:R-:W-:Y:S01]  /*c960*/  IMAD.SHL.U32 R2, R2, 0x400, RZ ;  /* 0x0000040002027824 */ /* 0x000fe200078e00ff */
[----:B------:R-:W-:-:S04]  /*c970*/  SHF.R.U32.HI R5, RZ, 0x3, R5 ;  /* 0x00000003ff057819 */ /* 0x000fc80000011605 */
[----:B------:R-:W-:Y:S02]  /*c980*/  LOP3.LUT R3, R3, R5, RZ, 0x3c, !PT ;  /* 0x0000000503037212 */ /* 0x000fe400078e3cff */
[----:B------:R-:W-:Y:S02]  /*c990*/  LOP3.LUT R2, R2, 0x7fffe000, RZ, 0xc0, !PT ;  /* 0x7fffe00002027812 */ /* 0x000fe400078ec0ff */
[C---:B------:R-:W-:Y:S02]  /*c9a0*/  LOP3.LUT R5, R28.reuse, 0xffff0000, RZ, 0xc0, !PT ;  /* 0xffff00001c057812 */ /* 0x040fe400078ec0ff */
[----:B------:R-:W-:Y:S01]  /*c9b0*/  IADD3 R2, R3, R2, R12 ;  /* 0x0000000203027210 */ /* 0x000fe20007ffe00c */
[----:B------:R-:W-:-:S03]  /*c9c0*/  IMAD.U32 R3, R28, 0x10000, RZ ;  /* 0x000100001c037824 */ /* 0x000fc600078e00ff */
[----:B-1----:R-:W-:Y:S02]  /*c9d0*/  SHF.L.U32 R36, R2, 0x1, RZ ;  /* 0x0000000102247819 */ /* 0x002fe400000006ff */
[----:B------:R-:W-:-:S03]  /*c9e0*/  SHF.L.U32 R2, R29, 0x10, RZ ;  /* 0x000000101d027819 */ /* 0x000fc600000006ff */
[----:B------:R-:W1:Y:S02]  /*c9f0*/  LDS.128 R8, [R36+0x100] ;  /* 0x0001000024087984 */ /* 0x000e640000000c00 */
[C---:B-1----:R-:W-:Y:S01]  /*ca00*/  IMAD.U32 R4, R8.reuse, 0x10000, RZ ;  /* 0x0001000008047824 */ /* 0x042fe200078e00ff */
[----:B------:R-:W-:Y:S02]  /*ca10*/  LOP3.LUT R6, R8, 0xffff0000, RZ, 0xc0, !PT ;  /* 0xffff000008067812 */ /* 0x000fe400078ec0ff */
[----:B------:R-:W-:Y:S01]  /*ca20*/  SHF.L.U32 R15, R9, 0x10, RZ ;  /* 0x00000010090f7819 */ /* 0x000fe200000006ff */
[-C--:B------:R-:W-:Y:S01]  /*ca30*/  FMUL.FTZ R8, R2, R4.reuse ;  /* 0x0000000402087220 */ /* 0x080fe20000410000 */
[----:B------:R-:W-:Y:S02]  /*ca40*/  LOP3.LUT R23, R11, 0xffff0000, RZ, 0xc0, !PT ;  /* 0xffff00000b177812 */ /* 0x000fe400078ec0ff */
[----:B------:R-:W-:Y:S01]  /*ca50*/  LOP3.LUT R24, R9, 0xffff0000, RZ, 0xc0, !PT ;  /* 0xffff000009187812 */ /* 0x000fe200078ec0ff */
[C---:B------:R-:W-:Y:S01]  /*ca60*/  IMAD.U32 R9, R10.reuse, 0x10000, RZ ;  /* 0x000100000a097824 */ /* 0x040fe200078e00ff */
[----:B------:R-:W-:Y:S01]  /*ca70*/  LOP3.LUT R10, R10, 0xffff0000, RZ, 0xc0, !PT ;  /* 0xffff00000a0a7812 */ /* 0x000fe200078ec0ff */
[----:B--2---:R-:W1:Y:S02]  /*ca80*/  LDS.128 R16, [R47] ;  /* 0x000000002f107984 */ /* 0x004e640000000c00 */
[C---:B-1----:R-:W-:Y:S01]  /*ca90*/  SHF.L.U32 R25, R19.reuse, 0x10, RZ ;  /* 0x0000001013197819 */ /* 0x042fe200000006ff */
[C---:B------:R-:W-:Y:S01]  /*caa0*/  IMAD.U32 R20, R16.reuse, 0x10000, RZ ;  /* 0x0001000010147824 */ /* 0x040fe200078e00ff */
[----:B------:R-:W-:Y:S01]  /*cab0*/  LOP3.LUT R26, R19, 0xffff0000, RZ, 0xc0, !PT ;  /* 0xffff0000131a7812 */ /* 0x000fe200078ec0ff */
[----:B------:R-:W-:Y:S01]  /*cac0*/  FMUL.FTZ R19, R3, R4 ;  /* 0x0000000403137220 */ /* 0x000fe20000410000 */
[----:B------:R-:W-:Y:S01]  /*cad0*/  LOP3.LUT R4, R29, 0xffff0000, RZ, 0xc0, !PT ;  /* 0xffff00001d047812 */ /* 0x000fe200078ec0ff */
[-C--:B------:R-:W-:Y:S01]  /*cae0*/  FFMA.FTZ R41, R3, R20.reuse, R8 ;  /* 0x0000001403297223 */ /* 0x080fe20000010008 */
[----:B------:R-:W-:Y:S01]  /*caf0*/  LOP3.LUT R16, R16, 0xffff0000, RZ, 0xc0, !PT ;  /* 0xffff000010107812 */ /* 0x000fe200078ec0ff */
[----:B------:R-:W-:Y:S01]  /*cb00*/  FFMA.FTZ R42, R2, R20, -R19 ;  /* 0x00000014022a7223 */ /* 0x000fe20000010813 */
[C---:B------:R-:W-:Y:S01]  /*cb10*/  SHF.L.U32 R21, R17.reuse, 0x10, RZ ;  /* 0x0000001011157819 */ /* 0x040fe200000006ff */
[----:B------:R-:W-:Y:S01]  /*cb20*/  IMAD.U32 R2, R32, 0x10000, RZ ;  /* 0x0001000020027824 */ /* 0x000fe200078e00ff */
[----:B------:R-:W-:Y:S01]  /*cb30*/  LOP3.LUT R27, R17, 0xffff0000, RZ, 0xc0, !PT ;  /* 0xffff0000111b7812 */ /* 0x000fe200078ec0ff */
[-C--:B------:R-:W-:Y:S01]  /*cb40*/  FMUL.FTZ R19, R5, R6.reuse ;  /* 0x0000000605137220 */ /* 0x080fe20000410000 */
[----:B------:R-:W-:Y:S01]  /*cb50*/  SHF.L.U32 R17, R11, 0x10, RZ ;  /* 0x000000100b117819 */ /* 0x000fe200000006ff */
[----:B------:R-:W-:Y:S01]  /*cb60*/  FMUL.FTZ R11, R4, R6 ;  /* 0x00000006040b7220 */ /* 0x000fe20000410000 */
[----:B------:R-:W-:Y:S01]  /*cb70*/  SHF.L.U32 R3, R35, 0x10, RZ ;  /* 0x0000001023037819 */ /* 0x000fe200000006ff */
[----:B------:R-:W-:-:S02]  /*cb80*/  FMUL.FTZ R6, R2, R15 ;  /* 0x0000000f02067220 */ /* 0x000fc40000410000 */
[-C--:B------:R-:W-:Y:S02]  /*cb90*/  FFMA.FTZ R40, R4, R16.reuse, -R19 ;  /* 0x0000001004287223 */ /* 0x080fe40000010813 */
[----:B------:R-:W-:Y:S02]  /*cba0*/  IMAD.U32 R8, R30, 0x10000, RZ ;  /* 0x000100001e087824 */ /* 0x000fe400078e00ff */
[C---:B------:R-:W-:Y:S02]  /*cbb0*/  FMUL.FTZ R4, R3.reuse, R15 ;  /* 0x0000000f03047220 */ /* 0x040fe40000410000 */
[----:B------:R-:W-:Y:S01]  /*cbc0*/  FFMA.FTZ R38, R3, R21, -R6 ;  /* 0x0000001503267223 */ /* 0x000fe20000010806 */
[----:B------:R-:W-:Y:S01]  /*cbd0*/  SHF.L.U32 R3, R31, 0x10, RZ ;  /* 0x000000101f037819 */ /* 0x000fe200000006ff */
[----:B------:R-:W-:Y:S02]  /*cbe0*/  FFMA.FTZ R39, R5, R16, R11 ;  /* 0x0000001005277223 */ /* 0x000fe4000001000b */
[C---:B------:R-:W-:Y:S01]  /*cbf0*/  IMAD.U32 R22, R18.reuse, 0x10000, RZ ;  /* 0x0001000012167824 */ /* 0x040fe200078e00ff */
[----:B------:R-:W-:Y:S01]  /*cc00*/  LOP3.LUT R18, R18, 0xffff0000, RZ, 0xc0, !PT ;  /* 0xffff000012127812 */ /* 0x000fe200078ec0ff */
[----:B------:R-:W-:-:S02]  /*cc10*/  FMUL.FTZ R5, R8, R9 ;  /* 0x0000000908057220 */ /* 0x000fc40000410000 */
[----:B------:R-:W-:Y:S01]  /*cc20*/  FFMA.FTZ R37, R2, R21, R4 ;  /* 0x0000001502257223 */ /* 0x000fe20000010004 */
[----:B------:R-:W-:Y:S01]  /*cc30*/  LOP3.LUT R2, R30, 0xffff0000, RZ, 0xc0, !PT ;  /* 0xffff00001e027812 */ /* 0x000fe200078ec0ff */
[----:B------:R-:W-:Y:S01]  /*cc40*/  IMAD.U32 R6, R33, 0x10000, RZ ;  /* 0x0001000021067824 */ /* 0x000fe200078e00ff */
[----:B------:R-:W-:Y:S01]  /*cc50*/  LOP3.LUT R4, R31, 0xffff0000, RZ, 0xc0, !PT ;  /* 0xffff00001f047812 */ /* 0x000fe200078ec0ff */
[C---:B------:R-:W-:Y:S02]  /*cc60*/  FMUL.FTZ R11, R3.reuse, R9 ;  /* 0x00000009030b7220 */ /* 0x040fe40000410000 */
[----:B------:R-:W-:Y:S01]  /*cc70*/  FFMA.FTZ R21, R3, R22, -R5 ;  /* 0x0000001603157223 */ /* 0x000fe20000010805 */
[----:B------:R-:W-:Y:S01]  /*cc80*/  SHF.L.U32 R3, R34, 0x10, RZ ;  /* 0x0000001022037819 */ /* 0x000fe200000006ff */
[----:B------:R-:W-:Y:S02]  /*cc90*/  FMUL.FTZ R5, R6, R17 ;  /* 0x0000001106057220 */ /* 0x000fe40000410000 */
[----:B------:R-:W-:-:S02]  /*cca0*/  FMUL.FTZ R9, R2, R10 ;  /* 0x0000000a02097220 */ /* 0x000fc40000410000 */
[----:B------:R-:W-:Y:S02]  /*ccb0*/  FMUL.FTZ R10, R4, R10 ;  /* 0x0000000a040a7220 */ /* 0x000fe40000410000 */
[----:B------:R-:W-:Y:S02]  /*ccc0*/  FFMA.FTZ R22, R8, R22, R11 ;  /* 0x0000001608167223 */ /* 0x000fe4000001000b */
[C---:B------:R-:W-:Y:S02]  /*ccd0*/  FMUL.FTZ R8, R3.reuse, R17 ;  /* 0x0000001103087220 */ /* 0x040fe40000410000 */
[-C--:B------:R-:W-:Y:S01]  /*cce0*/  FFMA.FTZ R20, R3, R25.reuse, -R5 ;  /* 0x0000001903147223 */ /* 0x080fe20000010805 */
[----:B------:R-:W-:Y:S01]  /*ccf0*/  LOP3.LUT R3, R32, 0xffff0000, RZ, 0xc0, !PT ;  /* 0xffff000020037812 */ /* 0x000fe200078ec0ff */
[-C--:B------:R-:W-:Y:S01]  /*cd00*/  FFMA.FTZ R19, R2, R18.reuse, R10 ;  /* 0x0000001202137223 */ /* 0x080fe2000001000a */
[----:B------:R-:W-:Y:S01]  /*cd10*/  LOP3.LUT R5, R35, 0xffff0000, RZ, 0xc0, !PT ;  /* 0xffff000023057812 */ /* 0x000fe200078ec0ff */
[----:B------:R-:W-:Y:S01]  /*cd20*/  FFMA.FTZ R16, R4, R18, -R9 ;  /* 0x0000001204107223 */ /* 0x000fe20000010809 */
[----:B------:R-:W-:Y:S01]  /*cd30*/  LOP3.LUT R2, R33, 0xffff0000, RZ, 0xc0, !PT ;  /* 0xffff000021027812 */ /* 0x000fe200078ec0ff */
[-C--:B------:R-:W-:Y:S01]  /*cd40*/  FMUL.FTZ R10, R3, R24.reuse ;  /* 0x00000018030a7220 */ /* 0x080fe20000410000 */
[----:B------:R-:W-:Y:S01]  /*cd50*/  LOP3.LUT R4, R34, 0xffff0000, RZ, 0xc0, !PT ;  /* 0xffff000022047812 */ /* 0x000fe200078ec0ff */
[----:B------:R-:W-:Y:S01]  /*cd60*/  FFMA.FTZ R15, R6, R25, R8 ;  /* 0x00000019060f7223 */ /* 0x000fe20000010008 */
[----:B------:R-:W-:Y:S01]  /*cd70*/  F2FP.BF16.PACK_AB R18, R16, R21 ;  /* 0x000000151012723e */ /* 0x000fe200000010ff */
[----:B------:R-:W-:Y:S01]  /*cd80*/  FMUL.FTZ R9, R5, R24 ;  /* 0x0000001805097220 */ /* 0x000fe20000410000 */
[----:B------:R-:W-:Y:S01]  /*cd90*/  F2FP.BF16.PACK_AB R16, R40, R42 ;  /* 0x0000002a2810723e */ /* 0x000fe200000010ff */
[----:B------:R-:W-:-:S02]  /*cda0*/  FMUL.FTZ R8, R2, R23 ;  /* 0x0000001702087220 */ /* 0x000fc40000410000 */
[C---:B------:R-:W-:Y:S02]  /*cdb0*/  FMUL.FTZ R6, R4.reuse, R23 ;  /* 0x0000001704067220 */ /* 0x040fe40000410000 */
[-C--:B------:R-:W-:Y:S01]  /*cdc0*/  FFMA.FTZ R11, R5, R27.reuse, -R10 ;  /* 0x0000001b050b7223 */ /* 0x080fe2000001080a */
[----:B------:R-:W-:Y:S01]  /*cdd0*/  F2FP.BF16.PACK_AB R10, R19, R22 ;  /* 0x00000016130a723e */ /* 0x000fe200000010ff */
[----:B------:R-:W-:Y:S02]  /*cde0*/  FFMA.FTZ R5, R3, R27, R9 ;  /* 0x0000001b03057223 */ /* 0x000fe40000010009 */
[----:B------:R-:W-:Y:S01]  /*cdf0*/  FFMA.FTZ R3, R4, R26, -R8 ;  /* 0x0000001a04037223 */ /* 0x000fe20000010808 */
[----:B------:R-:W-:Y:S01]  /*ce00*/  F2FP.BF16.PACK_AB R17, R11, R38 ;  /* 0x000000260b11723e */ /* 0x000fe200000010ff */
[----:B------:R-:W-:Y:S01]  /*ce10*/  FFMA.FTZ R2, R2, R26, R6 ;  /* 0x0000001a02027223 */ /* 0x000fe20000010006 */
[----:B------:R-:W-:Y:S02]  /*ce20*/  F2FP.BF16.PACK_AB R8, R39, R41 ;  /* 0x000000292708723e */ /* 0x000fe400000010ff */
[----:B------:R-:W-:-:S02]  /*ce30*/  F2FP.BF16.PACK_AB R19, R3, R20 ;  /* 0x000000140313723e */ /* 0x000fc400000010ff */
[----:B------:R-:W-:Y:S02]  /*ce40*/  F2FP.BF16.PACK_AB R9, R5, R37 ;  /* 0x000000250509723e */ /* 0x000fe400000010ff */
[----:B------:R-:W-:Y:S01]  /*ce50*/  F2FP.BF16.PACK_AB R11, R2, R15 ;  /* 0x0000000f020b723e */ /* 0x000fe200000010ff */
[----:B------:R1:W-:Y:S04]  /*ce60*/  STS.128 [R47], R16 ;  /* 0x000000102f007388 */ /* 0x0003e80000000c00 */
[----:B------:R1:W-:Y:S02]  /*ce70*/  STS.128 [R36+0x100], R8 ;  /* 0x0001000824007388 */ /* 0x0003e40000000c00 */
.L_x_421:
[----:B------:R-:W-:Y:S05]  /*ce80*/  BSYNC B0 ;  /* 0x0000000000007941 */ /* 0x000fea0003800000 */
.L_x_420:
[----:B------:R-:W-:Y:S01]  /*ce90*/  IADD3 R2, R81, 0x40, RZ ;  /* 0x0000004051027810 */ /* 0x000fe20007ffe0ff */
[----:B------:R-:W-:Y:S03]  /*cea0*/  BSSY B0, `(.L_x_422) ;  /* 0x0000062000007945 */ /* 0x000fe60003800000 */
[----:B------:R-:W-:-:S13]  /*ceb0*/  ISETP.GE.OR P1, PT, R2, R43, P0 ;  /* 0x0000002b0200720c */ /* 0x000fda0000726670 */
[----:B------:R-:W-:Y:S05]  /*cec0*/  @P1 BRA `(.L_x_423) ;  /* 0x000005f000001947 */ /* 0x000fea0003800000 */
[----:B-1----:R-:W2:Y:S01]  /*ced0*/  LDL R47, [R1+0xe8] ;  /* 0x0000e800012f7983 */ /* 0x002ea20000100800 */
        /* <DEDUP_REMOVED lines=19> */
[----:B------:R-:W-:Y:S02]  /*d010*/  SHF.L.U32 R36, R2, 0x1, RZ ;  /* 0x0000000102247819 */ /* 0x000fe400000006ff */
        /* <DEDUP_REMOVED lines=74> */
.L_x_423:
[----:B------:R-:W-:Y:S05]  /*d4c0*/  BSYNC B0 ;  /* 0x0000000000007941 */ /* 0x000fea0003800000 */
.L_x_422:
[----:B------:R-:W-:-:S04]  /*d4d0*/  IADD3 R2, R81, 0x60, RZ ;  /* 0x0000006051027810 */ /* 0x000fc80007ffe0ff */
        /* <DEDUP_REMOVED lines=88> */
[-C--:B------:R-:W-:Y:S01]  /*da60*/  FFMA.FTZ R3, R4, R26.reuse, -R8 ;  /* 0x0000001a04037223 */ /* 0x080fe20000010808 */
        /* <DEDUP_REMOVED lines=8> */
.L_x_413:
[----:B------:R-:W-:Y:S05]  /*daf0*/  BSYNC B2 ;  /* 0x0000000000027941 */ /* 0x000fea0003800000 */
.L_x_397:
[----:B------:R-:W-:Y:S01]  /*db00*/  BAR.SYNC.DEFER_BLOCKING 0x0 ;  /* 0x0000000000007b1d */ /* 0x000fe20000010000 */
[----:B-12---:R-:W-:Y:S01]  /*db10*/  IMAD R4, R46, c[0x0][0x208], RZ ;  /* 0x000082002e047a24 */ /* 0x006fe200078e02ff */
[----:B------:R-:W-:Y:S01]  /*db20*/  LOP3.LUT P1, RZ, R82, 0x2, RZ, 0xc0, !PT ;  /* 0x0000000252ff7812 */ /* 0x000fe2000782c0ff */
[----:B------:R-:W-:Y:S01]  /*db30*/  IMAD.WIDE.U32 R2, R225, c[0x0][0x208], RZ ;  /* 0x00008200e1027a25 */ /* 0x000fe200078e00ff */
[----:B------:R-:W-:-:S02]  /*db40*/  ISETP.GE.AND P3, PT, R76, c[0x0][0x1d4], PT ;  /* 0x000075004c007a0c */ /* 0x000fc40003f66270 */
[----:B------:R-:W-:Y:S01]  /*db50*/  ISETP.GE.AND P2, PT, R212, c[0x0][0x1d4], PT ;  /* 0x00007500d4007a0c */ /* 0x000fe20003f46270 */
[----:B------:R-:W-:Y:S01]  /*db60*/  IMAD R4, R225, c[0x0][0x20c], R4 ;  /* 0x00008300e1047a24 */ /* 0x000fe200078e0204 */
[----:B------:R-:W-:Y:S01]  /*db70*/  SHF.L.U64.HI R217, R76, 0x1, R77 ;  /* 0x000000014cd97819 */ /* 0x000fe2000001024d */
[----:B------:R-:W-:Y:S01]  /*db80*/  IMAD.WIDE.U32 R8, R44, c[0x0][0x210], RZ ;  /* 0x000084002c087a25 */ /* 0x000fe200078e00ff */
[----:B------:R-:W-:Y:S01]  /*db90*/  SHF.L.U64.HI R218, R212, 0x1, R231 ;  /* 0x00000001d4da7819 */ /* 0x000fe200000102e7 */
[----:B------:R-:W1:Y:S01]  /*dba0*/  S2R R18, SR_TID.X ;  /* 0x0000000000127919 */ /* 0x000e620000002100 */
[----:B------:R-:W-:Y:S01]  /*dbb0*/  BSSY B0, `(.L_x_424) ;  /* 0x000005a000007945 */ /* 0x000fe20003800000 */
[----:B------:R-:W-:Y:S02]  /*dbc0*/  IMAD.IADD R3, R3, 0x1, R4 ;  /* 0x0000000103037824 */ /* 0x000fe400078e0204 */
[----:B------:R-:W-:Y:S01]  /*dbd0*/  IMAD R4, R45, c[0x0][0x218], RZ ;  /* 0x000086002d047a24 */ /* 0x000fe200078e02ff */
[----:B------:R-:W-:Y:S01]  /*dbe0*/  STL.64 [R1], R8 ;  /* 0x0000000801007387 */ /* 0x000fe20000100a00 */
[----:B------:R-:W-:-:S04]  /*dbf0*/  IMAD.WIDE.U32 R2, R224, c[0x0][0x218], R2 ;  /* 0x00008600e0027a25 */ /* 0x000fc800078e0002 */
[----:B------:R-:W-:Y:S01]  /*dc00*/  IMAD R4, R224, c[0x0][0x21c], R4 ;  /* 0x00008700e0047a24 */ /* 0x000fe200078e0204 */
[----:B------:R-:W-:Y:S01]  /*dc10*/  IADD3 R2, P0, R2, R8, RZ ;  /* 0x0000000802027210 */ /* 0x000fe20007f1e0ff */
[----:B------:R-:W-:Y:S01]  /*dc20*/  IMAD R251, R44, c[0x0][0x214], R9 ;  /* 0x000085002cfb7a24 */ /* 0x000fe200078e0209 */
[----:B------:R-:W-:Y:S01]  /*dc30*/  LDSM.16.M88.4 R140, [R206] ;  /* 0x00000000ce8c783b */ /* 0x000fe20000000200 */
[----:B------:R-:W-:Y:S02]  /*dc40*/  IMAD.SHL.U32 R216, R76, 0x2, RZ ;  /* 0x000000024cd87824 */ /* 0x000fe400078e00ff */
[----:B------:R-:W-:Y:S01]  /*dc50*/  IMAD.SHL.U32 R219, R212, 0x2, RZ ;  /* 0x00000002d4db7824 */ /* 0x000fe200078e00ff */
[----:B------:R-:W-:Y:S01]  /*dc60*/  LDSM.16.M88.4 R144, [R207] ;  /* 0x00000000cf90783b */ /* 0x000fe20000000200 */
[----:B------:R-:W-:Y:S01]  /*dc70*/  IADD3.X R3, R251, R3, R4, P0, !PT ;  /* 0x00000003fb037210 */ /* 0x000fe200007fe404 */
[----:B------:R-:W-:Y:S01]  /*dc80*/  IMAD.IADD R4, R133, 0x1, -R81 ;  /* 0x0000000185047824 */ /* 0x000fe200078e0a51 */
[C---:B------:R-:W-:Y:S01]  /*dc90*/  LEA R5, P0, R2.reuse, c[0x0][0x1f8], 0x1 ;  /* 0x00007e0002057a11 */ /* 0x040fe200078008ff */
[----:B------:R-:W-:Y:S03]  /*dca0*/  LDSM.16.M88.4 R176, [R209] ;  /* 0x00000000d1b0783b */ /* 0x000fe60000000200 */
[----:B------:R-:W-:Y:S01]  /*dcb0*/  LEA.HI.X R3, R2, c[0x0][0x1fc], R3, 0x1, P0 ;  /* 0x00007f0002037a11 */ /* 0x000fe200000f0c03 */
[----:B------:R-:W-:Y:S01]  /*dcc0*/  LDSM.16.M88.4 R180, [R208] ;  /* 0x00000000d0b4783b */ /* 0x000fe20000000200 */
[----:B------:R-:W-:-:S02]  /*dcd0*/  IADD3 R2, R200, 0x20, RZ ;  /* 0x00000020c8027810 */ /* 0x000fc40007ffe0ff */
[----:B------:R-:W-:Y:S01]  /*dce0*/  @P1 IADD3 R2, R200, -0x20, RZ ;  /* 0xffffffe0c8021810 */ /* 0x000fe20007ffe0ff */
[----:B------:R-:W-:Y:S01]  /*dcf0*/  LDSM.16.M88.4 R184, [R206+0x4000] ;  /* 0x00400000ceb8783b */ /* 0x000fe20000000200 */
[C---:B------:R-:W-:Y:S02]  /*dd00*/  ISETP.LT.OR P1, PT, R4.reuse, 0x1, P3 ;  /* 0x000000010400780c */ /* 0x040fe40001f21670 */
[----:B------:R-:W-:Y:S01]  /*dd10*/  ISETP.LT.OR P4, PT, R4, 0x1, P2 ;  /* 0x000000010400780c */ /* 0x000fe20001781670 */
[----:B------:R-:W-:Y:S04]  /*dd20*/  LDSM.16.M88.4 R188, [R207+0x4000] ;  /* 0x00400000cfbc783b */ /* 0x000fe80000000200 */
[----:B------:R-:W-:Y:S04]  /*dd30*/  LDSM.16.M88.4 R192, [R209+0x4000] ;  /* 0x00400000d1c0783b */ /* 0x000fe80000000200 */
[----:B------:R-:W-:Y:S04]  /*dd40*/  LDSM.16.M88.4 R196, [R208+0x4000] ;  /* 0x00400000d0c4783b */ /* 0x000fe80000000200 */
[----:B------:R-:W-:Y:S06]  /*dd50*/  BAR.SYNC.DEFER_BLOCKING 0x0 ;  /* 0x0000000000007b1d */ /* 0x000fec0000010000 */
[----:B---3--:R-:W2:Y:S04]  /*dd60*/  SHFL.IDX PT, R6, R5, RZ, 0x181f ;  /* 0x00181fff05067589 */ /* 0x008ea800000e0000 */
[----:B------:R-:W3:Y:S04]  /*dd70*/  SHFL.IDX PT, R11, R3, RZ, 0x181f ;  /* 0x00181fff030b7589 */ /* 0x000ee800000e0000 */
[----:B------:R-:W4:Y:S04]  /*dd80*/  SHFL.IDX PT, R15, R5, 0x1, 0x181f ;  /* 0x00381f00050f7f89 */ /* 0x000f2800000e0000 */
[----:B------:R-:W1:Y:S01]  /*dd90*/  SHFL.IDX PT, R17, R3, 0x1, 0x181f ;  /* 0x00381f0003117f89 */ /* 0x000e6200000e0000 */
[----:B------:R-:W-:-:S04]  /*dda0*/  DEPBAR.LE SB0, 0x0 ;  /* 0x000080000000791a */ /* 0x000fc80000000000 */
[----:B------:R-:W-:Y:S01]  /*ddb0*/  BAR.SYNC.DEFER_BLOCKING 0x0 ;  /* 0x0000000000007b1d */ /* 0x000fe20000010000 */
[----:B--2---:R-:W-:-:S05]  /*ddc0*/  IADD3 R8, P0, R6, R216, RZ ;  /* 0x000000d806087210 */ /* 0x004fca0007f1e0ff */
[C---:B---3--:R-:W-:Y:S01]  /*ddd0*/  IMAD.X R9, R11.reuse, 0x1, R217, P0 ;  /* 0x000000010b097824 */ /* 0x048fe200000e06d9 */
[----:B------:R-:W-:Y:S02]  /*dde0*/  IADD3 R10, P0, R6, R219, RZ ;  /* 0x000000db060a7210 */ /* 0x000fe40007f1e0ff */
[----:B------:R-:W-:Y:S03]  /*ddf0*/  SHFL.IDX PT, R6, R3, 0x2, 0x181f ;  /* 0x00581f0003067f89 */ /* 0x000fe600000e0000 */
[----:B------:R-:W-:Y:S01]  /*de00*/  IMAD.X R11, R11, 0x1, R218, P0 ;  /* 0x000000010b0b7824 */ /* 0x000fe200000e06da */
[----:B------:R-:W-:Y:S04]  /*de10*/  LDSM.16.M88.4 R48, [R2] ;  /* 0x000000000230783b */ /* 0x000fe80000000200 */
[----:B------:R-:W-:Y:S04]  /*de20*/  LDSM.16.M88.4 R60, [R2+0x800] ;  /* 0x00080000023c783b */ /* 0x000fe80000000200 */
[----:B------:R-:W-:Y:S04]  /*de30*/  LDSM.16.M88.4 R64, [R2+0x1000] ;  /* 0x001000000240783b */ /* 0x000fe80000000200 */
[----:B------:R-:W-:Y:S04]  /*de40*/  LDSM.16.M88.4 R72, [R2+0x1800] ;  /* 0x001800000248783b */ /* 0x000fe80000000200 */
[----:B------:R-:W-:Y:S04]  /*de50*/  LDSM.16.M88.4 R92, [R2+0x2000] ;  /* 0x00200000025c783b */ /* 0x000fe80000000200 */
[----:B------:R-:W-:Y:S04]  /*de60*/  LDSM.16.M88.4 R108, [R2+0x2800] ;  /* 0x00280000026c783b */ /* 0x000fe80000000200 */
[----:B------:R-:W-:Y:S04]  /*de70*/  LDSM.16.M88.4 R116, [R2+0x3000] ;  /* 0x003000000274783b */ /* 0x000fe80000000200 */
[----:B------:R-:W2:Y:S04]  /*de80*/  SHFL.IDX PT, R2, R5, 0x2, 0x181f ;  /* 0x00581f0005027f89 */ /* 0x000ea800000e0000 */
[----:B------:R3:W1:Y:S04]  /*de90*/  LDSM.16.M88.4 R28, [R200] ;  /* 0x00000000c81c783b */ /* 0x0006680000000200 */
[----:B------:R3:W1:Y:S04]  /*dea0*/  LDSM.16.M88.4 R20, [R200+0x800] ;  /* 0x00080000c814783b */ /* 0x0006680000000200 */
[----:B------:R3:W1:Y:S04]  /*deb0*/  LDSM.16.M88.4 R36, [R200+0x1000] ;  /* 0x00100000c824783b */ /* 0x0006680000000200 */
[----:B------:R3:W1:Y:S04]  /*dec0*/  LDSM.16.M88.4 R40, [R200+0x1800] ;  /* 0x00180000c828783b */ /* 0x0006680000000200 */
[----:B------:R3:W1:Y:S04]  /*ded0*/  LDSM.16.M88.4 R56, [R200+0x2000] ;  /* 0x00200000c838783b */ /* 0x0006680000000200 */
[----:B------:R3:W1:Y:S04]  /*dee0*/  LDSM.16.M88.4 R96, [R200+0x2800] ;  /* 0x00280000c860783b */ /* 0x0006680000000200 */
[----:B------:R3:W2:Y:S04]  /*def0*/  LDSM.16.M88.4 R100, [R200+0x3000] ;  /* 0x00300000c864783b */ /* 0x0006a80000000200 */
        /* <DEDUP_REMOVED lines=8> */
[----:B-1----:R-:W-:Y:S01]  /*df80*/  IMAD.X R9, R17, 0x1, R217, P0 ;  /* 0x0000000111097824 */ /* 0x002fe200000e06d9 */
[----:B------:R-:W-:-:S04]  /*df90*/  IADD3 R16, P0, R15, R219, RZ ;  /* 0x000000db0f107210 */ /* 0x000fc80007f1e0ff */
[----:B------:R1:W-:Y:S01]  /*dfa0*/  LDGSTS.E.BYPASS.LTC128B.128 [R213+0x1100], [R8.64], !P1 ;  /* 0x0110000008d57fae */ /* 0x0003e2000c901d48 */
[----:B------:R-:W-:Y:S01]  /*dfb0*/  IMAD.X R17, R17, 0x1, R218, P0 ;  /* 0x0000000111117824 */ /* 0x000fe200000e06da */
[----:B--2---:R-:W-:Y:S02]  /*dfc0*/  IADD3 R10, P0, R2, R216, RZ ;  /* 0x000000d8020a7210 */ /* 0x004fe40007f1e0ff */
[C---:B------:R-:W-:Y:S02]  /*dfd0*/  ISETP.LT.OR P1, PT, R4.reuse, 0x41, P2 ;  /* 0x000000410400780c */ /* 0x040fe40001721670 */
[----:B------:R3:W-:Y:S01]  /*dfe0*/  LDGSTS.E.BYPASS.LTC128B.128 [R213+0x4900], [R16.64], !P4 ;  /* 0x0490000010d57fae */ /* 0x0007e2000e101d48 */
[----:B------:R-:W-:Y:S01]  /*dff0*/  ISETP.LT.OR P4, PT, R4, 0x41, P3 ;  /* 0x000000410400780c */ /* 0x000fe20001f81670 */
[----:B------:R-:W-:-:S12]  /*e000*/  IMAD.X R11, R6, 0x1, R217, P0 ;  /* 0x00000001060b7824 */ /* 0x000fd800000e06d9 */
[----:B------:R3:W-:Y:S01]  /*e010*/  LDGSTS.E.BYPASS.LTC128B.128 [R213+0x2100], [R10.64], !P4 ;  /* 0x021000000ad57fae */ /* 0x0007e2000e101d48 */
[----:B-1----:R-:W-:-:S05]  /*e020*/  IADD3 R8, P0, R2, R219, RZ ;  /* 0x000000db02087210 */ /* 0x002fca0007f1e0ff */
[----:B------:R-:W-:Y:S01]  /*e030*/  IMAD.X R9, R6, 0x1, R218, P0 ;  /* 0x0000000106097824 */ /* 0x000fe200000e06da */
[----:B------:R-:W-:-:S04]  /*e040*/  ISETP.GT.AND P0, PT, R18, 0x7f, PT ;  /* 0x0000007f1200780c */ /* 0x000fc80003f04270 */
[----:B------:R3:W-:Y:S09]  /*e050*/  LDGSTS.E.BYPASS.LTC128B.128 [R213+0x5900], [R8.64], !P1 ;  /* 0x0590000008d57fae */ /* 0x0007f2000c901d48 */
[----:B------:R-:W-:Y:S05]  /*e060*/  @P0 BRA `(.L_x_425) ;  /* 0x000000e000000947 */ /* 0x000fea0003800000 */
[----:B------:R-:W-:Y:S05]  /*e070*/  BRA.DIV ~URZ, `(.L_x_426) ;  /* 0x0000bb927f007947 */ /* 0x000fea000b800000 */
[----:B------:R1:W2:Y:S04]  /*e080*/  SHFL.IDX PT, R6, R3, 0x3, 0x181f ;  /* 0x00781f0003067f89 */ /* 0x0002a800000e0000 */
[----:B------:R1:W4:Y:S02]  /*e090*/  SHFL.IDX PT, R2, R5, 0x3, 0x181f ;  /* 0x00781f0005027f89 */ /* 0x00032400000e0000 */
.L_x_522:
[C---:B------:R-:W-:Y:S02]  /*e0a0*/  ISETP.LT.OR P3, PT, R4.reuse, 0x61, P3 ;  /* 0x000000610400780c */ /* 0x040fe40001f61670 */
[----:B------:R-:W-:-:S02]  /*e0b0*/  ISETP.LT.OR P2, PT, R4, 0x61, P2 ;  /* 0x000000610400780c */ /* 0x000fc40001741670 */
[C---:B----4-:R-:W-:Y:S02]  /*e0c0*/  IADD3 R4, P1, R2.reuse, R216, RZ ;  /* 0x000000d802047210 */ /* 0x050fe40007f3e0ff */
[----:B------:R-:W-:-:S03]  /*e0d0*/  IADD3 R2, P0, R2, R219, RZ ;  /* 0x000000db02027210 */ /* 0x000fc60007f1e0ff */
[C---:B-12---:R-:W-:Y:S02]  /*e0e0*/  IMAD.X R5, R6.reuse, 0x1, R217, P1 ;  /* 0x0000000106057824 */ /* 0x046fe400008e06d9 */
[----:B------:R-:W-:-:S03]  /*e0f0*/  IMAD.X R3, R6, 0x1, R218, P0 ;  /* 0x0000000106037824 */ /* 0x000fc600000e06da */
[----:B------:R-:W-:Y:S01]  /*e100*/  @!PT LDS RZ, [RZ] ;  /* 0x00000000fffff984 */ /* 0x000fe20000000800 */
[----:B------:R-:W-:Y:S01]  /*e110*/  @!PT LDS RZ, [RZ] ;  /* 0x00000000fffff984 */ /* 0x000fe20000000800 */
[----:B------:R-:W-:Y:S01]  /*e120*/  @!PT LDS RZ, [RZ] ;  /* 0x00000000fffff984 */ /* 0x000fe20000000800 */
[----:B------:R1:W-:Y:S04]  /*e130*/  LDGSTS.E.BYPASS.LTC128B.128 [R215+0x3100], [R4.64], !P3 ;  /* 0x0310000004d77fae */ /* 0x0003e8000d901d48 */
[----:B------:R1:W-:Y:S02]  /*e140*/  LDGSTS.E.BYPASS.LTC128B.128 [R215+0x6900], [R2.64], !P2 ;  /* 0x0690000002d77fae */ /* 0x0003e4000d101d48 */
.L_x_425:
[----:B------:R-:W-:Y:S05]  /*e150*/  BSYNC B0 ;  /* 0x0000000000007941 */ /* 0x000fea0003800000 */
.L_x_424:
[C---:B------:R-:W-:Y:S01]  /*e160*/  HMMA.16816.F32.BF16 R32, R140.reuse, R28, RZ ;  /* 0x0000001c8c20723c */ /* 0x040fe200000418ff */
[----:B------:R-:W-:Y:S01]  /*e170*/  R2P PR, R82, 0x6 ;  /* 0x0000000652007804 */ /* 0x000fe20000000000 */
[----:B------:R-:W0:Y:S01]  /*e180*/  LDGDEPBAR ;  /* 0x00000000000079af */ /* 0x000e220000000000 */
[----:B-1----:R-:W-:Y:S01]  /*e190*/  MOV R2, 0x40 ;  /* 0x0000004000027802 */ /* 0x002fe20000000f00 */
[----:B------:R-:W-:Y:S01]  /*e1a0*/  BSSY B1, `(.L_x_427) ;  /* 0x000017b000017945 */ /* 0x000fe20003800000 */
[----:B------:R-:W-:Y:S02]  /*e1b0*/  IADD3 R205, R200, 0x20, RZ ;  /* 0x00000020c8cd7810 */ /* 0x000fe40007ffe0ff */
[----:B------:R-:W-:Y:S01]  /*e1c0*/  SEL R2, R2, 0xffffffc0, !P2 ;  /* 0xffffffc002027807 */ /* 0x000fe20005000000 */
[----:B------:R-:W-:Y:S01]  /*e1d0*/  HMMA.16816.F32.BF16 R28, R140, R30, RZ ;  /* 0x0000001e8c1c723c */ /* 0x000fe200000418ff */
[----:B------:R-:W-:-:S02]  /*e1e0*/  ISETP.GT.AND P0, PT, R134, R250, PT ;  /* 0x000000fa8600720c */ /* 0x000fc40003f04270 */
[----:B------:R-:W-:-:S03]  /*e1f0*/  IADD3 R3, R200, R2, RZ ;  /* 0x00000002c8037210 */ /* 0x000fc60007ffe0ff */
[----:B------:R-:W-:Y:S02]  /*e200*/  @P1 IADD3 R205, R200, -0x20, RZ ;  /* 0xffffffe0c8cd1810 */ /* 0x000fe40007ffe0ff */
[----:B---3--:R-:W-:Y:S02]  /*e210*/  HMMA.16816.F32.BF16 R8, R140, R38, RZ ;  /* 0x000000268c08723c */ /* 0x008fe400000418ff */
[----:B------:R-:W-:-:S06]  /*e220*/  IADD3 R83, R2, 0x3800, R205 ;  /* 0x0000380002537810 */ /* 0x000fcc0007ffe0cd */
[C---:B------:R-:W-:Y:S08]  /*e230*/  HMMA.16816.F32.BF16 R24, R140.reuse, R20, RZ ;  /* 0x000000148c18723c */ /* 0x040ff000000418ff */
[----:B------:R-:W-:Y:S08]  /*e240*/  HMMA.16816.F32.BF16 R44, R140, R40, RZ ;  /* 0x000000288c2c723c */ /* 0x000ff000000418ff */
[C---:B------:R-:W-:Y:S08]  /*e250*/  HMMA.16816.F32.BF16 R88, R144.reuse, R48, R32 ;  /* 0x000000309058723c */ /* 0x040ff00000041820 */
[----:B------:R-:W-:Y:S08]  /*e260*/  HMMA.16816.F32.BF16 R84, R144, R50, R28 ;  /* 0x000000329054723c */ /* 0x000ff0000004181c */
[C---:B------:R-:W-:Y:S08]  /*e270*/  HMMA.16816.F32.BF16 R20, R140.reuse, R22, RZ ;  /* 0x000000168c14723c */ /* 0x040ff000000418ff */
[C---:B------:R-:W-:Y:S08]  /*e280*/  HMMA.16816.F32.BF16 R16, R140.reuse, R36, RZ ;  /* 0x000000248c10723c */ /* 0x040ff000000418ff */
[----:B------:R-:W-:Y:S08]  /*e290*/  HMMA.16816.F32.BF16 R40, R140, R42, RZ ;  /* 0x0000002a8c28723c */ /* 0x000ff000000418ff */
[----:B------:R-:W-:Y:S08]  /*e2a0*/  HMMA.16816.F32.BF16 R48, R144, R66, R8 ;  /* 0x000000429030723c */ /* 0x000ff00000041808 */
[C---:B------:R-:W-:Y:S08]  /*e2b0*/  HMMA.16816.F32.BF16 R36, R140.reuse, R56, RZ ;  /* 0x000000388c24723c */ /* 0x040ff000000418ff */
[----:B------:R-:W-:Y:S08]  /*e2c0*/  HMMA.16816.F32.BF16 R8, R140, R58, RZ ;  /* 0x0000003a8c08723c */ /* 0x000ff000000418ff */
[C---:B------:R-:W-:Y:S08]  /*e2d0*/  HMMA.16816.F32.BF16 R68, R144.reuse, R60, R24 ;  /* 0x0000003c9044723c */ /* 0x040ff00000041818 */
[C---:B------:R-:W-:Y:S01]  /*e2e0*/  HMMA.16816.F32.BF16 R60, R144.reuse, R62, R20 ;  /* 0x0000003e903c723c */ /* 0x040fe20000041814 */
[----:B------:R-:W1:Y:S07]  /*e2f0*/  LDSM.16.M88.4 R20, [R3] ;  /* 0x000000000314783b */ /* 0x000e6e0000000200 */
[C---:B------:R-:W-:Y:S01]  /*e300*/  HMMA.16816.F32.BF16 R52, R144.reuse, R64, R16 ;  /* 0x000000409034723c */ /* 0x040fe20000041810 */
[----:B------:R-:W-:Y:S07]  /*e310*/  LDSM.16.M88.4 R16, [R3+0x800] ;  /* 0x000800000310783b */ /* 0x000fee0000000200 */
[C---:B------:R-:W-:Y:S08]  /*e320*/  HMMA.16816.F32.BF16 R44, R144.reuse, R72, R44 ;  /* 0x00000048902c723c */ /* 0x040ff0000004182c */
[C---:B------:R-:W-:Y:S01]  /*e330*/  HMMA.16816.F32.BF16 R56, R144.reuse, R74, R40 ;  /* 0x0000004a9038723c */ /* 0x040fe20000041828 */
[----:B------:R-:W-:Y:S07]  /*e340*/  LDSM.16.M88.4 R40, [R3+0x1800] ;  /* 0x001800000328783b */ /* 0x000fee0000000200 */
[C---:B------:R-:W-:Y:S08]  /*e350*/  HMMA.16816.F32.BF16 R64, R144.reuse, R92, R36 ;  /* 0x0000005c9040723c */ /* 0x040ff00000041824 */
[----:B------:R-:W-:Y:S01]  /*e360*/  HMMA.16816.F32.BF16 R72, R144, R94, R8 ;  /* 0x0000005e9048723c */ /* 0x000fe20000041808 */
[----:B------:R-:W2:Y:S07]  /*e370*/  LDSM.16.M88.4 R8, [R3+0x1000] ;  /* 0x001000000308783b */ /* 0x000eae0000000200 */
[C---:B------:R-:W-:Y:S08]  /*e380*/  HMMA.16816.F32.BF16 R36, R140.reuse, R96, RZ ;  /* 0x000000608c24723c */ /* 0x040ff000000418ff */
[C---:B------:R-:W-:Y:S08]  /*e390*/  HMMA.16816.F32.BF16 R28, R140.reuse, R100, RZ ;  /* 0x000000648c1c723c */ /* 0x040ff000000418ff */
[----:B------:R-:W-:Y:S08]  /*e3a0*/  HMMA.16816.F32.BF16 R24, R140, R102, RZ ;  /* 0x000000668c18723c */ /* 0x000ff000000418ff */
[----:B------:R-:W-:Y:S01]  /*e3b0*/  HMMA.16816.F32.BF16 R112, R144, R108, R36 ;  /* 0x0000006c9070723c */ /* 0x000fe20000041824 */
[----:B------:R-:W3:Y:S07]  /*e3c0*/  LDSM.16.M88.4 R36, [R3+0x2000] ;  /* 0x002000000324783b */ /* 0x000eee0000000200 */
[----:B------:R-:W-:Y:S08]  /*e3d0*/  HMMA.16816.F32.BF16 R32, R140, R98, RZ ;  /* 0x000000628c20723c */ /* 0x000ff000000418ff */
[C---:B-1----:R-:W-:Y:S08]  /*e3e0*/  HMMA.16816.F32.BF16 R96, R176.reuse, R22, R84 ;  /* 0x00000016b060723c */ /* 0x042ff00000041854 */
[C---:B--2---:R-:W-:Y:S08]  /*e3f0*/  HMMA.16816.F32.BF16 R84, R176.reuse, R8, R52 ;  /* 0x00000008b054723c */ /* 0x044ff00000041834 */
[----:B------:R-:W-:Y:S01]  /*e400*/  HMMA.16816.F32.BF16 R48, R176, R10, R48 ;  /* 0x0000000ab030723c */ /* 0x000fe20000041830 */
[----:B------:R-:W1:Y:S07]  /*e410*/  LDSM.16.M88.4 R8, [R3+0x3000] ;  /* 0x003000000308783b */ /* 0x000e6e0000000200 */
[C---:B------:R-:W-:Y:S01]  /*e420*/  HMMA.16816.F32.BF16 R104, R144.reuse, R116, R28 ;  /* 0x000000749068723c */ /* 0x040fe2000004181c */
[----:B------:R-:W-:Y:S07]  /*e430*/  LDSM.16.M88.4 R28, [R83+-0x3000] ;  /* 0xffd00000531c783b */ /* 0x000fee0000000200 */
[----:B------:R-:W-:Y:S01]  /*e440*/  HMMA.16816.F32.BF16 R100, R144, R118, R24 ;  /* 0x000000769064723c */ /* 0x000fe20000041818 */
[----:B------:R-:W-:Y:S07]  /*e450*/  LDSM.16.M88.4 R24, [R83+-0x2800] ;  /* 0xffd800005318783b */ /* 0x000fee0000000200 */
[C---:B------:R-:W-:Y:S01]  /*e460*/  HMMA.16816.F32.BF16 R116, R176.reuse, R20, R88 ;  /* 0x00000014b074723c */ /* 0x040fe20000041858 */
[----:B------:R-:W2:Y:S07]  /*e470*/  LDSM.16.M88.4 R20, [R83+-0x3800] ;  /* 0xffc800005314783b */ /* 0x000eae0000000200 */
[C---:B------:R-:W-:Y:S08]  /*e480*/  HMMA.16816.F32.BF16 R88, R176.reuse, R16, R68 ;  /* 0x00000010b058723c */ /* 0x040ff00000041844 */
[----:B------:R-:W-:Y:S01]  /*e490*/  HMMA.16816.F32.BF16 R92, R176, R18, R60 ;  /* 0x00000012b05c723c */ /* 0x000fe2000004183c */
[----:B------:R-:W4:Y:S07]  /*e4a0*/  LDSM.16.M88.4 R16, [R3+0x2800] ;  /* 0x002800000310783b */ /* 0x000f2e0000000200 */
[----:B------:R-:W-:Y:S08]  /*e4b0*/  HMMA.16816.F32.BF16 R108, R144, R110, R32 ;  /* 0x0000006e906c723c */ /* 0x000ff00000041820 */
[C---:B------:R-:W-:Y:S01]  /*e4c0*/  HMMA.16816.F32.BF16 R32, R176.reuse, R40, R44 ;  /* 0x00000028b020723c */ /* 0x040fe2000004182c */
[----:B------:R-:W-:Y:S07]  /*e4d0*/  LDSM.16.M88.4 R44, [R200+0x3800] ;  /* 0x00380000c82c783b */ /* 0x000fee0000000200 */
[C---:B------:R-:W-:Y:S08]  /*e4e0*/  HMMA.16816.F32.BF16 R40, R176.reuse, R42, R56 ;  /* 0x0000002ab028723c */ /* 0x040ff00000041838 */
[C---:B---3--:R-:W-:Y:S08]  /*e4f0*/  HMMA.16816.F32.BF16 R56, R176.reuse, R36, R64 ;  /* 0x00000024b038723c */ /* 0x048ff00000041840 */
[C---:B------:R-:W-:Y:S01]  /*e500*/  HMMA.16816.F32.BF16 R60, R176.reuse, R38, R72 ;  /* 0x00000026b03c723c */ /* 0x040fe20000041848 */
[----:B------:R-:W3:Y:S07]  /*e510*/  LDSM.16.M88.4 R36, [R83+-0x2000] ;  /* 0xffe000005324783b */ /* 0x000eee0000000200 */
[C---:B-1----:R-:W-:Y:S08]  /*e520*/  HMMA.16816.F32.BF16 R72, R176.reuse, R8, R104 ;  /* 0x00000008b048723c */ /* 0x042ff00000041868 */
[----:B------:R-:W-:Y:S08]  /*e530*/  HMMA.16816.F32.BF16 R104, R176, R10, R100 ;  /* 0x0000000ab068723c */ /* 0x000ff00000041864 */
[----:B--2---:R-:W-:Y:S08]  /*e540*/  HMMA.16816.F32.BF16 R8, R180, R20, R116 ;  /* 0x00000014b408723c */ /* 0x004ff00000041874 */
[C---:B----4-:R-:W-:Y:S08]  /*e550*/  HMMA.16816.F32.BF16 R68, R176.reuse, R16, R112 ;  /* 0x00000010b044723c */ /* 0x050ff00000041870 */
[----:B------:R-:W-:Y:S01]  /*e560*/  HMMA.16816.F32.BF16 R64, R176, R18, R108 ;  /* 0x00000012b040723c */ /* 0x000fe2000004186c */
[----:B------:R-:W1:Y:S07]  /*e570*/  LDSM.16.M88.4 R16, [R83+-0x1800] ;  /* 0xffe800005310783b */ /* 0x000e6e0000000200 */
[C---:B------:R-:W-:Y:S01]  /*e580*/  HMMA.16816.F32.BF16 R52, R180.reuse, R22, R96 ;  /* 0x00000016b434723c */ /* 0x040fe20000041860 */
[----:B------:R-:W-:Y:S07]  /*e590*/  LDSM.16.M88.4 R20, [R83+-0x1000] ;  /* 0xfff000005314783b */ /* 0x000fee0000000200 */
[C---:B------:R-:W-:Y:S08]  /*e5a0*/  HMMA.16816.F32.BF16 R96, R180.reuse, R24, R84 ;  /* 0x00000018b460723c */ /* 0x040ff00000041854 */
[C---:B------:R-:W-:Y:S01]  /*e5b0*/  HMMA.16816.F32.BF16 R100, R180.reuse, R26, R48 ;  /* 0x0000001ab464723c */ /* 0x040fe20000041830 */
[----:B------:R-:W2:Y:S04]  /*e5c0*/  LDSM.16.M88.4 R24, [R205+0x3800] ;  /* 0x00380000cd18783b */ /* 0x000ea80000000200 */
[----:B------:R-:W-:Y:S03]  /*e5d0*/  LDSM.16.M88.4 R48, [R205+0x4000] ;  /* 0x00400000cd30783b */ /* 0x000fe60000000200 */
[----:B---3--:R-:W-:Y:S01]  /*e5e0*/  HMMA.16816.F32.BF16 R84, R180, R36, R32 ;  /* 0x00000024b454723c */ /* 0x008fe20000041820 */
[----:B------:R-:W3:Y:S07]  /*e5f0*/  LDSM.16.M88.4 R32, [R200+0x4000] ;  /* 0x00400000c820783b */ /* 0x000eee0000000200 */
[----:B------:R-:W-:Y:S08]  /*e600*/  HMMA.16816.F32.BF16 R8, R184, R44, R8 ;  /* 0x0000002cb808723c */ /* 0x000ff00000041808 */
[C---:B------:R-:W-:Y:S01]  /*e610*/  HMMA.16816.F32.BF16 R108, R180.reuse, R38, R40 ;  /* 0x00000026b46c723c */ /* 0x040fe20000041828 */
[----:B------:R-:W4:Y:S04]  /*e620*/  LDSM.16.M88.4 R36, [R3+0x3800] ;  /* 0x003800000324783b */ /* 0x000f280000000200 */
[----:B------:R-:W-:Y:S03]  /*e630*/  LDSM.16.M88.4 R40, [R205+0x4800] ;  /* 0x00480000cd28783b */ /* 0x000fe60000000200 */
[C---:B------:R-:W-:Y:S08]  /*e640*/  HMMA.16816.F32.BF16 R88, R180.reuse, R28, R88 ;  /* 0x0000001cb458723c */ /* 0x040ff00000041858 */
[C---:B-1----:R-:W-:Y:S01]  /*e650*/  HMMA.16816.F32.BF16 R112, R180.reuse, R16, R56 ;  /* 0x00000010b470723c */ /* 0x042fe20000041838 */
[----:B------:R-:W-:Y:S07]  /*e660*/  LDSM.16.M88.4 R56, [R83+0x800] ;  /* 0x000800005338783b */ /* 0x000fee0000000200 */
[----:B------:R-:W-:Y:S01]  /*e670*/  HMMA.16816.F32.BF16 R116, R180, R18, R60 ;  /* 0x00000012b474723c */ /* 0x000fe2000004183c */
[----:B------:R-:W-:Y:S07]  /*e680*/  LDSM.16.M88.4 R60, [R83] ;  /* 0x00000000533c783b */ /* 0x000fee0000000200 */
[----:B------:R-:W-:Y:S01]  /*e690*/  HMMA.16816.F32.BF16 R16, R184, R46, R52 ;  /* 0x0000002eb810723c */ /* 0x000fe20000041834 */
[----:B------:R-:W-:Y:S04]  /*e6a0*/  LDSM.16.M88.4 R52, [R200+0x4800] ;  /* 0x00480000c834783b */ /* 0x000fe80000000200 */
[----:B------:R-:W-:Y:S03]  /*e6b0*/  LDSM.16.M88.4 R44, [R200+0x5000] ;  /* 0x00500000c82c783b */ /* 0x000fe60000000200 */
[----:B------:R-:W-:Y:S01]  /*e6c0*/  HMMA.16816.F32.BF16 R92, R180, R30, R92 ;  /* 0x0000001eb45c723c */ /* 0x000fe2000004185c */
[----:B------:R-:W1:Y:S07]  /*e6d0*/  LDSM.16.M88.4 R28, [R83+-0x800] ;  /* 0xfff80000531c783b */ /* 0x000e6e0000000200 */
[----:B--2---:R-:W-:Y:S08]  /*e6e0*/  HMMA.16816.F32.BF16 R8, R188, R24, R8 ;  /* 0x00000018bc08723c */ /* 0x004ff00000041808 */
[C---:B------:R-:W-:Y:S08]  /*e6f0*/  HMMA.16816.F32.BF16 R120, R180.reuse, R20, R68 ;  /* 0x00000014b478723c */ /* 0x040ff00000041844 */
[----:B------:R-:W-:Y:S01]  /*e700*/  HMMA.16816.F32.BF16 R124, R180, R22, R64 ;  /* 0x00000016b47c723c */ /* 0x000fe20000041840 */
[----:B------:R-:W2:Y:S07]  /*e710*/  LDSM.16.M88.4 R64, [R3+0x4000] ;  /* 0x004000000340783b */ /* 0x000eae0000000200 */
[----:B---3--:R-:W-:Y:S08]  /*e720*/  HMMA.16816.F32.BF16 R20, R184, R32, R88 ;  /* 0x00000020b814723c */ /* 0x008ff00000041858 */
[----:B------:R-:W-:Y:S08]  /*e730*/  HMMA.16816.F32.BF16 R16, R188, R26, R16 ;  /* 0x0000001abc10723c */ /* 0x000ff00000041810 */
[----:B----4-:R-:W-:Y:S08]  /*e740*/  HMMA.16816.F32.BF16 R8, R192, R36, R8 ;  /* 0x00000024c008723c */ /* 0x010ff00000041808 */
[C---:B-1----:R-:W-:Y:S08]  /*e750*/  HMMA.16816.F32.BF16 R128, R180.reuse, R28, R72 ;  /* 0x0000001cb480723c */ /* 0x042ff00000041848 */
[----:B------:R-:W-:Y:S08]  /*e760*/  HMMA.16816.F32.BF16 R104, R180, R30, R104 ;  /* 0x0000001eb468723c */ /* 0x000ff00000041868 */
[----:B------:R-:W-:Y:S08]  /*e770*/  HMMA.16816.F32.BF16 R28, R188, R48, R20 ;  /* 0x00000030bc1c723c */ /* 0x000ff00000041814 */
[----:B------:R-:W-:Y:S08]  /*e780*/  HMMA.16816.F32.BF16 R32, R184, R34, R92 ;  /* 0x00000022b820723c */ /* 0x000ff0000004185c */
[----:B------:R-:W-:Y:S01]  /*e790*/  HMMA.16816.F32.BF16 R24, R192, R38, R16 ;  /* 0x00000026c018723c */ /* 0x000fe20000041810 */
[----:B------:R-:W-:Y:S07]  /*e7a0*/  LDSM.16.M88.4 R36, [R205+0x5000] ;  /* 0x00500000cd24783b */ /* 0x000fee0000000200 */
[----:B------:R-:W-:Y:S08]  /*e7b0*/  HMMA.16816.F32.BF16 R8, R196, R60, R8 ;  /* 0x0000003cc408723c */ /* 0x000ff00000041808 */
[----:B------:R-:W-:Y:S08]  /*e7c0*/  HMMA.16816.F32.BF16 R20, R184, R52, R96 ;  /* 0x00000034b814723c */ /* 0x000ff00000041860 */
[----:B--2---:R-:W-:Y:S08]  /*e7d0*/  HMMA.16816.F32.BF16 R16, R192, R64, R28 ;  /* 0x00000040c010723c */ /* 0x004ff0000004181c */
[----:B------:R-:W-:Y:S01]  /*e7e0*/  HMMA.16816.F32.BF16 R32, R188, R50, R32 ;  /* 0x00000032bc20723c */ /* 0x000fe20000041820 */
[----:B------:R-:W-:Y:S01]  /*e7f0*/  FMUL.FTZ R2, R8, c[0x0][0x320] ;  /* 0x0000c80008027a20 */ /* 0x000fe20000410000 */
[----:B------:R-:W1:Y:S03]  /*e800*/  LDSM.16.M88.4 R48, [R200+0x5800] ;  /* 0x00580000c830783b */ /* 0x000e660000000200 */
[----:B------:R2:W3:Y:S03]  /*e810*/  MUFU.TANH R132, R2 ;  /* 0x0000000200847308 */ /* 0x0004e60000002400 */
[----:B------:R-:W-:Y:S01]  /*e820*/  HMMA.16816.F32.BF16 R68, R184, R54, R100 ;  /* 0x00000036b844723c */ /* 0x000fe20000041864 */
[----:B------:R-:W4:Y:S07]  /*e830*/  LDSM.16.M88.4 R52, [R3+0x4800] ;  /* 0x004800000334783b */ /* 0x000f2e0000000200 */
[----:B------:R-:W-:Y:S01]  /*e840*/  HMMA.16816.F32.BF16 R24, R196, R62, R24 ;  /* 0x0000003ec418723c */ /* 0x000fe20000041818 */
[----:B------:R-:W-:Y:S01]  /*e850*/  LDSM.16.M88.4 R60, [R200+0x6000] ;  /* 0x00600000c83c783b */ /* 0x000fe20000000200 */
[----:B--2---:R-:W-:-:S06]  /*e860*/  FMUL.FTZ R2, R9, c[0x0][0x320] ;  /* 0x0000c80009027a20 */ /* 0x004fcc0000410000 */
[C---:B------:R-:W-:Y:S08]  /*e870*/  HMMA.16816.F32.BF16 R72, R184.reuse, R44, R84 ;  /* 0x0000002cb848723c */ /* 0x040ff00000041854 */
[----:B------:R-:W-:Y:S01]  /*e880*/  HMMA.16816.F32.BF16 R84, R184, R46, R108 ;  /* 0x0000002eb854723c */ /* 0x000fe2000004186c */
[----:B------:R2:W1:Y:S01]  /*e890*/  MUFU.TANH R111, R2 ;  /* 0x00000002006f7308 */ /* 0x0004620000002400 */
[----:B------:R-:W3:Y:S06]  /*e8a0*/  LDSM.16.M88.4 R44, [R83+0x1000] ;  /* 0x00100000532c783b */ /* 0x000eec0000000200 */
[C---:B------:R-:W-:Y:S08]  /*e8b0*/  HMMA.16816.F32.BF16 R20, R188.reuse, R40, R20 ;  /* 0x00000028bc14723c */ /* 0x040ff00000041814 */
[----:B------:R-:W-:Y:S01]  /*e8c0*/  HMMA.16816.F32.BF16 R28, R188, R42, R68 ;  /* 0x0000002abc1c723c */ /* 0x000fe20000041844 */
[----:B--2---:R-:W-:Y:S01]  /*e8d0*/  FMUL.FTZ R2, R10, c[0x0][0x320] ;  /* 0x0000c8000a027a20 */ /* 0x004fe20000410000 */
[----:B------:R-:W2:Y:S03]  /*e8e0*/  LDSM.16.M88.4 R40, [R3+0x5000] ;  /* 0x005000000328783b */ /* 0x000ea60000000200 */
[----:B------:R4:W2:Y:S03]  /*e8f0*/  MUFU.TANH R110, R2 ;  /* 0x00000002006e7308 */ /* 0x0008a60000002400 */
[----:B-1----:R-:W-:Y:S01]  /*e900*/  HMMA.16816.F32.BF16 R68, R184, R50, R116 ;  /* 0x00000032b844723c */ /* 0x002fe20000041874 */
[----:B----4-:R-:W-:-:S07]  /*e910*/  FMUL.FTZ R2, R11, c[0x0][0x320] ;  /* 0x0000c8000b027a20 */ /* 0x010fce0000410000 */
[----:B------:R-:W-:Y:S01]  /*e920*/  HMMA.16816.F32.BF16 R8, R196, R56, R16 ;  /* 0x00000038c408723c */ /* 0x000fe20000041810 */
[----:B------:R1:W4:Y:S07]  /*e930*/  MUFU.TANH R109, R2 ;  /* 0x00000002006d7308 */ /* 0x00032e0000002400 */
[----:B------:R-:W-:Y:S08]  /*e940*/  HMMA.16816.F32.BF16 R16, R192, R66, R32 ;  /* 0x00000042c010723c */ /* 0x000ff00000041820 */
[----:B------:R-:W-:Y:S01]  /*e950*/  HMMA.16816.F32.BF16 R64, R184, R48, R112 ;  /* 0x00000030b840723c */ /* 0x000fe20000041870 */
[----:B------:R-:W2:Y:S01]  /*e960*/  LDSM.16.M88.4 R48, [R205+0x5800] ;  /* 0x00580000cd30783b */ /* 0x000ea20000000200 */
        /* <DEDUP_REMOVED lines=10> */
[----:B------:R-:W-:Y:S07]  /*ea10*/  LDSM.16.M88.4 R56, [R83+0x1800] ;  /* 0x001800005338783b */ /* 0x000fee0000000200 */
[----:B------:R-:W-:Y:S01]  /*ea20*/  HMMA.16816.F32.BF16 R16, R188, R36, R72 ;  /* 0x00000024bc10723c */ /* 0x000fe20000041848 */
[----:B-1----:R-:W-:-:S04]  /*ea30*/  FMUL.FTZ R2, R8, c[0x0][0x320] ;  /* 0x0000c80008027a20 */ /* 0x002fc80000410000 */
[----:B------:R1:W1:Y:S03]  /*ea40*/  MUFU.TANH R101, R2 ;  /* 0x0000000200657308 */ /* 0x0002660000002400 */
[----:B---3--:R-:W-:Y:S08]  /*ea50*/  HMMA.16816.F32.BF16 R32, R196, R44, R24 ;  /* 0x0000002cc420723c */ /* 0x008ff00000041818 */
[----:B------:R-:W-:Y:S01]  /*ea60*/  HMMA.16816.F32.BF16 R72, R184, R60, R120 ;  /* 0x0000003cb848723c */ /* 0x000fe20000041878 */
[----:B-1----:R-:W-:-:S07]  /*ea70*/  FMUL.FTZ R2, R9, c[0x0][0x320] ;  /* 0x0000c80009027a20 */ /* 0x002fce0000410000 */
[----:B--2---:R-:W-:Y:S01]  /*ea80*/  HMMA.16816.F32.BF16 R24, R192, R40, R16 ;  /* 0x00000028c018723c */ /* 0x004fe20000041810 */
[----:B------:R1:W2:Y:S02]  /*ea90*/  MUFU.TANH R100, R2 ;  /* 0x0000000200647308 */ /* 0x0002a40000002400 */
[----:B-1----:R-:W-:-:S06]  /*eaa0*/  FMUL.FTZ R2, R10, c[0x0][0x320] ;  /* 0x0000c8000a027a20 */ /* 0x002fcc0000410000 */
[----:B------:R1:W3:Y:S02]  /*eab0*/  MUFU.TANH R99, R2 ;  /* 0x0000000200637308 */ /* 0x0002e40000002400 */
[----:B-1----:R-:W-:Y:S02]  /*eac0*/  FMUL.FTZ R2, R11, c[0x0][0x320] ;  /* 0x0000c8000b027a20 */ /* 0x002fe40000410000 */
[----:B------:R-:W-:Y:S01]  /*ead0*/  HMMA.16816.F32.BF16 R8, R192, R54, R28 ;  /* 0x00000036c008723c */ /* 0x000fe2000004181c */
[----:B------:R-:W-:Y:S03]  /*eae0*/  LDSM.16.M88.4 R52, [R3+0x5800] ;  /* 0x005800000334783b */ /* 0x000fe60000000200 */
[----:B------:R1:W1:Y:S04]  /*eaf0*/  MUFU.TANH R98, R2 ;  /* 0x0000000200627308 */ /* 0x0002680000002400 */
[----:B------:R-:W-:Y:S01]  /*eb00*/  HMMA.16816.F32.BF16 R28, R188, R38, R84 ;  /* 0x00000026bc1c723c */ /* 0x000fe20000041854 */
[----:B------:R-:W-:Y:S01]  /*eb10*/  LDSM.16.M88.4 R36, [R205+0x6000] ;  /* 0x00600000cd24783b */ /* 0x000fe20000000200 */
[----:B-1----:R-:W-:-:S04]  /*eb20*/  FMUL.FTZ R2, R20, c[0x0][0x320] ;  /* 0x0000c80014027a20 */ /* 0x002fc80000410000 */
[----:B------:R1:W1:Y:S10]  /*eb30*/  MUFU.TANH R97, R2 ;  /* 0x0000000200617308 */ /* 0x0002740000002400 */
[----:B------:R-:W-:Y:S01]  /*eb40*/  HMMA.16816.F32.BF16 R8, R196, R46, R8 ;  /* 0x0000002ec408723c */ /* 0x000fe20000041808 */
[----:B------:R-:W-:Y:S07]  /*eb50*/  LDSM.16.M88.4 R44, [R83+0x2000] ;  /* 0x00200000532c783b */ /* 0x000fee0000000200 */
[----:B------:R-:W-:Y:S01]  /*eb60*/  HMMA.16816.F32.BF16 R16, R192, R42, R28 ;  /* 0x0000002ac010723c */ /* 0x000fe2000004181c */
[----:B-1----:R-:W-:-:S07]  /*eb70*/  FMUL.FTZ R2, R21, c[0x0][0x320] ;  /* 0x0000c80015027a20 */ /* 0x002fce0000410000 */
[----:B------:R-:W-:Y:S01]  /*eb80*/  HMMA.16816.F32.BF16 R28, R188, R50, R68 ;  /* 0x00000032bc1c723c */ /* 0x000fe20000041844 */
[----:B------:R1:W1:Y:S07]  /*eb90*/  MUFU.TANH R96, R2 ;  /* 0x0000000200607308 */ /* 0x00026e0000002400 */
[----:B------:R-:W-:Y:S01]  /*eba0*/  HMMA.16816.F32.BF16 R40, R184, R62, R124 ;  /* 0x0000003eb828723c */ /* 0x000fe2000004187c */
[----:B-1----:R-:W-:-:S04]  /*ebb0*/  FMUL.FTZ R2, R22, c[0x0][0x320] ;  /* 0x0000c80016027a20 */ /* 0x002fc80000410000 */
[----:B------:R1:W1:Y:S02]  /*ebc0*/  MUFU.TANH R95, R2 ;  /* 0x00000002005f7308 */ /* 0x0002640000002400 */
[----:B-1----:R-:W-:Y:S02]  /*ebd0*/  FMUL.FTZ R2, R23, c[0x0][0x320] ;  /* 0x0000c80017027a20 */ /* 0x002fe40000410000 */
[----:B------:R-:W-:Y:S01]  /*ebe0*/  HMMA.16816.F32.BF16 R20, R188, R48, R64 ;  /* 0x00000030bc14723c */ /* 0x000fe20000041840 */
[----:B------:R-:W1:Y:S03]  /*ebf0*/  LDSM.16.M88.4 R64, [R200+0x6800] ;  /* 0x00680000c840783b */ /* 0x000e660000000200 */
[----:B------:R2:W1:Y:S01]  /*ec00*/  MUFU.TANH R93, R2 ;  /* 0x00000002005d7308 */ /* 0x0004620000002400 */
[----:B------:R-:W-:Y:S01]  /*ec10*/  LDSM.16.M88.4 R48, [R83+0x2800] ;  /* 0x002800005330783b */ /* 0x000fe20000000200 */
[----:B--2---:R-:W-:-:S06]  /*ec20*/  FMUL.FTZ R2, R32, c[0x0][0x320] ;  /* 0x0000c80020027a20 */ /* 0x004fcc0000410000 */
[----:B------:R2:W1:Y:S02]  /*ec30*/  MUFU.TANH R94, R2 ;  /* 0x00000002005e7308 */ /* 0x0004640000002400 */
[----:B--2---:R-:W-:Y:S01]  /*ec40*/  FMUL.FTZ R2, R33, c[0x0][0x320] ;  /* 0x0000c80021027a20 */ /* 0x004fe20000410000 */
[----:B-1----:R-:W-:Y:S05]  /*ec50*/  HMMA.16816.F32.BF16 R60, R184, R64, R128 ;  /* 0x00000040b83c723c */ /* 0x002fea0000041880 */
[----:B------:R1:W2:Y:S02]  /*ec60*/  MUFU.TANH R92, R2 ;  /* 0x00000002005c7308 */ /* 0x0002a40000002400 */
[----:B-1----:R-:W-:-:S06]  /*ec70*/  FMUL.FTZ R2, R34, c[0x0][0x320] ;  /* 0x0000c80022027a20 */ /* 0x002fcc0000410000 */
[----:B------:R1:W1:Y:S02]  /*ec80*/  MUFU.TANH R91, R2 ;  /* 0x00000002005b7308 */ /* 0x0002640000002400 */
[----:B-1----:R-:W-:Y:S02]  /*ec90*/  FMUL.FTZ R2, R35, c[0x0][0x320] ;  /* 0x0000c80023027a20 */ /* 0x002fe40000410000 */
[----:B------:R-:W-:Y:S04]  /*eca0*/  HMMA.16816.F32.BF16 R32, R196, R56, R24 ;  /* 0x00000038c420723c */ /* 0x000fe80000041818 */
[----:B------:R1:W1:Y:S04]  /*ecb0*/  MUFU.TANH R90, R2 ;  /* 0x00000002005a7308 */ /* 0x0002680000002400 */
        /* <DEDUP_REMOVED lines=13> */
[----:B------:R-:W3:Y:S07]  /*ed90*/  LDSM.16.M88.4 R52, [R205+0x6800] ;  /* 0x00680000cd34783b */ /* 0x000eee0000000200 */
[----:B------:R-:W-:Y:S01]  /*eda0*/  HMMA.16816.F32.BF16 R28, R196, R44, R24 ;  /* 0x0000002cc41c723c */ /* 0x000fe20000041818 */
[----:B--2---:R-:W-:-:S04]  /*edb0*/  FMUL.FTZ R2, R32, c[0x0][0x320] ;  /* 0x0000c80020027a20 */ /* 0x004fc80000410000 */
[----:B------:R2:W1:Y:S11]  /*edc0*/  MUFU.TANH R86, R2 ;  /* 0x0000000200567308 */ /* 0x0004760000002400 */
[----:B------:R-:W-:Y:S01]  /*edd0*/  HMMA.16816.F32.BF16 R16, R196, R46, R16 ;  /* 0x0000002ec410723c */ /* 0x000fe20000041810 */
[----:B--2---:R-:W-:-:S07]  /*ede0*/  FMUL.FTZ R2, R33, c[0x0][0x320] ;  /* 0x0000c80021027a20 */ /* 0x004fce0000410000 */
[----:B-1----:R-:W-:Y:S01]  /*edf0*/  HMMA.16816.F32.BF16 R24, R192, R56, R20 ;  /* 0x00000038c018723c */ /* 0x002fe20000041814 */
[----:B------:R1:W2:Y:S07]  /*ee00*/  MUFU.TANH R85, R2 ;  /* 0x0000000200557308 */ /* 0x0002ae0000002400 */
[----:B---3--:R-:W-:Y:S01]  /*ee10*/  HMMA.16816.F32.BF16 R20, R188, R52, R60 ;  /* 0x00000034bc14723c */ /* 0x008fe2000004183c */
[----:B-1----:R-:W-:-:S04]  /*ee20*/  FMUL.FTZ R2, R34, c[0x0][0x320] ;  /* 0x0000c80022027a20 */ /* 0x002fc80000410000 */
[----:B------:R1:W3:Y:S02]  /*ee30*/  MUFU.TANH R64, R2 ;  /* 0x0000000200407308 */ /* 0x0002e40000002400 */
[----:B-1----:R-:W-:Y:S02]  /*ee40*/  FMUL.FTZ R2, R35, c[0x0][0x320] ;  /* 0x0000c80023027a20 */ /* 0x002fe40000410000 */
[----:B------:R-:W-:Y:S01]  /*ee50*/  HMMA.16816.F32.BF16 R32, R188, R38, R40 ;  /* 0x00000026bc20723c */ /* 0x000fe20000041828 */
[----:B------:R-:W1:Y:S03]  /*ee60*/  LDSM.16.M88.4 R40, [R3+0x6800] ;  /* 0x006800000328783b */ /* 0x000e660000000200 */
[----:B------:R2:W1:Y:S01]  /*ee70*/  MUFU.TANH R84, R2 ;  /* 0x0000000200547308 */ /* 0x0004620000002400 */
[----:B------:R-:W3:Y:S01]  /*ee80*/  LDSM.16.M88.4 R36, [R83+0x3000] ;  /* 0x003000005324783b */ /* 0x000ee20000000200 */
[----:B------:R-:W-:-:S04]  /*ee90*/  DEPBAR.LE SB0, 0x0 ;  /* 0x000080000000791a */ /* 0x000fc80000000000 */
[----:B--2---:R-:W-:-:S04]  /*eea0*/  FMUL.FTZ R2, R8, c[0x0][0x320] ;  /* 0x0000c80008027a20 */ /* 0x004fc80000410000 */
[----:B------:R2:W1:Y:S10]  /*eeb0*/  MUFU.TANH R75, R2 ;  /* 0x00000002004b7308 */ /* 0x0004740000002400 */
[----:B------:R-:W-:Y:S01]  /*eec0*/  HMMA.16816.F32.BF16 R32, R192, R58, R32 ;  /* 0x0000003ac020723c */ /* 0x000fe20000041820 */
[----:B--2---:R-:W-:-:S07]  /*eed0*/  FMUL.FTZ R2, R9, c[0x0][0x320] ;  /* 0x0000c80009027a20 */ /* 0x004fce0000410000 */
[----:B-1----:R-:W-:Y:S01]  /*eee0*/  HMMA.16816.F32.BF16 R20, R192, R40, R20 ;  /* 0x00000028c014723c */ /* 0x002fe20000041814 */
[----:B------:R1:W2:Y:S02]  /*eef0*/  MUFU.TANH R74, R2 ;  /* 0x00000002004a7308 */ /* 0x0002a40000002400 */
        /* <DEDUP_REMOVED lines=16> */
[----:B---3--:R-:W-:Y:S01]  /*f000*/  HMMA.16816.F32.BF16 R8, R196, R38, R8 ;  /* 0x00000026c408723c */ /* 0x008fe20000041808 */
[----:B-1----:R-:W-:-:S07]  /*f010*/  FMUL.FTZ R2, R31, c[0x0][0x320] ;  /* 0x0000c8001f027a20 */ /* 0x002fce0000410000 */
[C---:B------:R-:W-:Y:S01]  /*f020*/  HMMA.16816.F32.BF16 R28, R196.reuse, R48, R24 ;  /* 0x00000030c41c723c */ /* 0x040fe20000041818 */
[----:B------:R1:W3:Y:S07]  /*f030*/  MUFU.TANH R56, R2 ;  /* 0x0000000200387308 */ /* 0x0002ee0000002400 */
        /* <DEDUP_REMOVED lines=44> */
[----:B--234-:R-:W2:Y:S04]  /*f300*/  LDL R4, [R1+0x1c] ;  /* 0x00001c0001047983 */ /* 0x01cea80000100800 */
[----:B------:R-:W3:Y:S04]  /*f310*/  LDL.64 R138, [R1+0x10] ;  /* 0x00001000018a7983 */ /* 0x000ee80000100a00 */
[----:B------:R-:W4:Y:S01]  /*f320*/  LDL R6, [R1+0x18] ;  /* 0x0000180001067983 */ /* 0x000f220000100800 */
[----:B-1----:R-:W-:-:S03]  /*f330*/  IMAD.MOV.U32 R2, RZ, RZ, c[0x0][0x2b8] ;  /* 0x0000ae00ff027624 */ /* 0x002fc600078e00ff */
[----:B-----5:R-:W3:Y:S01]  /*f340*/  LDL.64 R136, [R1+0x8] ;  /* 0x0000080001887983 */ /* 0x020ee20000100a00 */
[----:B------:R-:W-:Y:S01]  /*f350*/  ISETP.GT.AND P0, PT, R0, 0x6f, PT ;  /* 0x0000006f0000780c */ /* 0x000fe20003f04270 */
[----:B------:R-:W-:Y:S01]  /*f360*/  IMAD.MOV.U32 R224, RZ, RZ, RZ ;  /* 0x000000ffffe07224 */ /* 0x000fe200078e00ff */
[----:B------:R-:W-:Y:S02]  /*f370*/  ISETP.NE.AND P1, PT, R2, 0x1, PT ;  /* 0x000000010200780c */ /* 0x000fe40003f25270 */
[----:B--2---:R-:W-:-:S04]  /*f380*/  IADD3 R3, R0, R135, R4 ;  /* 0x0000008700037210 */ /* 0x004fc80007ffe004 */
[----:B------:R-:W-:-:S07]  /*f390*/  IADD3 R3, R3, -0x70, RZ ;  /* 0xffffff9003037810 */ /* 0x000fce0007ffe0ff */
[----:B------:R-:W-:-:S04]  /*f3a0*/  @P1 IMAD.HI.U32 R4, R3, c[0x0][0x2bc], RZ ;  /* 0x0000af0003041a27 */ /* 0x000fc800078e00ff */
[----:B------:R-:W-:Y:S01]  /*f3b0*/  IMAD.MOV.U32 R2, RZ, RZ, R3 ;  /* 0x000000ffff027224 */ /* 0x000fe200078e0003 */
[----:B------:R-:W-:-:S04]  /*f3c0*/  @P1 SHF.R.U32.HI R2, RZ, c[0x0][0x2c0], R4 ;  /* 0x0000b000ff021a19 */ /* 0x000fc80000011604 */
[----:B---3--:R-:W-:-:S04]  /*f3d0*/  @!P0 IADD3 R5, P1, R2, R138, RZ ;  /* 0x0000008a02058210 */ /* 0x008fc80007f3e0ff */
[----:B----4-:R-:W-:Y:S02]  /*f3e0*/  @!P0 LEA.HI.X.SX32 R6, R2, R6, 0x1, P1 ;  /* 0x0000000602068211 */ /* 0x010fe400008f0eff */
[----:B------:R-:W-:-:S04]  /*f3f0*/  @!P0 LEA R4, P1, R5, c[0x0][0x2a0], 0x2 ;  /* 0x0000a80005048a11 */ /* 0x000fc800078210ff */
[----:B------:R-:W-:-:S05]  /*f400*/  @!P0 LEA.HI.X R5, R5, c[0x0][0x2a4], R6, 0x2, P1 ;  /* 0x0000a90005058a11 */ /* 0x000fca00008f1406 */
[----:B------:R1:W2:Y:S01]  /*f410*/  @!P0 LDG.E R224, [R4.64] ;  /* 0x0000000804e08981 */ /* 0x0002a2000c1e1900 */
[----:B------:R-:W-:-:S04]  /*f420*/  IMAD.MOV R2, RZ, RZ, -R2 ;  /* 0x000000ffff027224 */ /* 0x000fc800078e0a02 */
[----:B------:R-:W-:-:S05]  /*f430*/  IMAD R225, R2, c[0x0][0x2b8], R3 ;  /* 0x0000ae0002e17a24 */ /* 0x000fca00078e0203 */
[----:B------:R-:W-:-:S05]  /*f440*/  SHF.R.S32.HI R2, RZ, 0x1f, R225 ;  /* 0x0000001fff027819 */ /* 0x000fca00000114e1 */
[----:B-1----:R-:W-:Y:S02]  /*f450*/  IMAD R4, R2, c[0x0][0x1e0], RZ ;  /* 0x0000780002047a24 */ /* 0x002fe400078e02ff */
[----:B------:R-:W-:-:S04]  /*f460*/  IMAD.WIDE.U32 R2, R225, c[0x0][0x1e0], RZ ;  /* 0x00007800e1027a25 */ /* 0x000fc800078e00ff */
        /* <DEDUP_REMOVED lines=12> */
.L_x_523:
[----:B------:R-:W-:Y:S05]  /*f530*/  BRA.DIV ~URZ, `(.L_x_430) ;  /* 0x0000a8127f007947 */ /* 0x000fea000b800000 */
[----:B------:R3:W4:Y:S02]  /*f540*/  SHFL.IDX PT, R2, R5, RZ, 0x181f ;  /* 0x00181fff05027589 */ /* 0x00072400000e0000 */
.L_x_524:
[----:B------:R-:W-:Y:S01]  /*f550*/  ISETP.GE.AND P0, PT, R220, 0x1, PT ;  /* 0x00000001dc00780c */ /* 0x000fe20003f06270 */
[----:B------:R-:W-:-:S12]  /*f560*/  BSSY B0, `(.L_x_431) ;  /* 0x000000c000007945 */ /* 0x000fd80003800000 */
[----:B------:R-:W-:Y:S05]  /*f570*/  @!P0 BRA `(.L_x_432) ;  /* 0x000000a000008947 */ /* 0x000fea0003800000 */
[----:B------:R-:W-:Y:S02]  /*f580*/  LOP3.LUT P2, RZ, R236, 0x2, RZ, 0xc0, !PT ;  /* 0x00000002ecff7812 */ /* 0x000fe4000784c0ff */
[C---:B----4-:R-:W-:Y:S02]  /*f590*/  IADD3 R8, P1, R2.reuse, R216, RZ ;  /* 0x000000d802087210 */ /* 0x050fe40007f3e0ff */
[----:B------:R-:W-:-:S03]  /*f5a0*/  IADD3 R2, P0, R2, R219, RZ ;  /* 0x000000db02027210 */ /* 0x000fc60007f1e0ff */
[C---:B--2---:R-:W-:Y:S02]  /*f5b0*/  IMAD.X R9, R6.reuse, 0x1, R217, P1 ;  /* 0x0000000106097824 */ /* 0x044fe400008e06d9 */
[----:B------:R-:W-:-:S04]  /*f5c0*/  IMAD.X R3, R6, 0x1, R218, P0 ;  /* 0x0000000106037824 */ /* 0x000fc800000e06da */
[----:B------:R-:W-:Y:S01]  /*f5d0*/  @!PT LDS RZ, [RZ] ;  /* 0x00000000fffff984 */ /* 0x000fe20000000800 */
[----:B------:R-:W-:Y:S01]  /*f5e0*/  @!PT LDS RZ, [RZ] ;  /* 0x00000000fffff984 */ /* 0x000fe20000000800 */
[----:B------:R-:W-:Y:S01]  /*f5f0*/  @!PT LDS RZ, [RZ] ;  /* 0x00000000fffff984 */ /* 0x000fe20000000800 */
[----:B------:R2:W-:Y:S04]  /*f600*/  LDGSTS.E.BYPASS.LTC128B.128 [R213+0x8100], [R8.64], !P2 ;  /* 0x0810000008d57fae */ /* 0x0005e8000d101d48 */
[----:B------:R2:W-:Y:S02]  /*f610*/  LDGSTS.E.BYPASS.LTC128B.128 [R213+0xb900], [R2.64], !P5 ;  /* 0x0b90000002d57fae */ /* 0x0005e4000e901d48 */
.L_x_432:
[----:B------:R-:W-:Y:S05]  /*f620*/  BSYNC B0 ;  /* 0x0000000000007941 */ /* 0x000fea0003800000 */
.L_x_431:
[----:B------:R-:W-:Y:S05]  /*f630*/  BRA.DIV ~URZ, `(.L_x_433) ;  /* 0x0000a7827f007947 */ /* 0x000fea000b800000 */
[----:B--2---:R2:W1:Y:S04]  /*f640*/  SHFL.IDX PT, R6, R4, 0x1, 0x181f ;  /* 0x00381f0004067f89 */ /* 0x00446800000e0000 */
[----:B----4-:R2:W4:Y:S02]  /*f650*/  SHFL.IDX PT, R2, R5, 0x1, 0x181f ;  /* 0x00381f0005027f89 */ /* 0x01052400000e0000 */
.L_x_525:
[----:B------:R-:W-:Y:S01]  /*f660*/  ISETP.GE.AND P0, PT, R220, 0x21, PT ;  /* 0x00000021dc00780c */ /* 0x000fe20003f06270 */
[----:B------:R-:W-:-:S12]  /*f670*/  BSSY B0, `(.L_x_434) ;  /* 0x000000c000007945 */ /* 0x000fd80003800000 */
[----:B------:R-:W-:Y:S05]  /*f680*/  @!P0 BRA `(.L_x_435) ;  /* 0x000000a000008947 */ /* 0x000fea0003800000 */
[----:B------:R-:W-:Y:S02]  /*f690*/  LOP3.LUT P2, RZ, R236, 0x2, RZ, 0xc0, !PT ;  /* 0x00000002ecff7812 */ /* 0x000fe4000784c0ff */
[C---:B----4-:R-:W-:Y:S02]  /*f6a0*/  IADD3 R8, P1, R2.reuse, R216, RZ ;  /* 0x000000d802087210 */ /* 0x050fe40007f3e0ff */
[----:B------:R-:W-:-:S03]  /*f6b0*/  IADD3 R2, P0, R2, R219, RZ ;  /* 0x000000db02027210 */ /* 0x000fc60007f1e0ff */
[C---:B-1----:R-:W-:Y:S02]  /*f6c0*/  IMAD.X R9, R6.reuse, 0x1, R217, P1 ;  /* 0x0000000106097824 */ /* 0x042fe400008e06d9 */
[----:B------:R-:W-:-:S04]  /*f6d0*/  IMAD.X R3, R6, 0x1, R218, P0 ;  /* 0x0000000106037824 */ /* 0x000fc800000e06da */
[----:B------:R-:W-:Y:S01]  /*f6e0*/  @!PT LDS RZ, [RZ] ;  /* 0x00000000fffff984 */ /* 0x000fe20000000800 */
[----:B------:R-:W-:Y:S01]  /*f6f0*/  @!PT LDS RZ, [RZ] ;  /* 0x00000000fffff984 */ /* 0x000fe20000000800 */
[----:B------:R-:W-:Y:S01]  /*f700*/  @!PT LDS RZ, [RZ] ;  /* 0x00000000fffff984 */ /* 0x000fe20000000800 */
[----:B------:R1:W-:Y:S04]  /*f710*/  LDGSTS.E.BYPASS.LTC128B.128 [R215+0x9100], [R8.64], !P2 ;  /* 0x0910000008d77fae */ /* 0x0003e8000d101d48 */
[----:B------:R1:W-:Y:S02]  /*f720*/  LDGSTS.E.BYPASS.LTC128B.128 [R215+0xc900], [R2.64], !P5 ;  /* 0x0c90000002d77fae */ /* 0x0003e4000e901d48 */
.L_x_435:
[----:B------:R-:W-:Y:S05]  /*f730*/  BSYNC B0 ;  /* 0x0000000000007941 */ /* 0x000fea0003800000 */
.L_x_434:
[----:B------:R-:W-:Y:S05]  /*f740*/  BRA.DIV ~URZ, `(.L_x_436) ;  /* 0x0000a7427f007947 */ /* 0x000fea000b800000 */
[----:B-1----:R1:W2:Y:S02]  /*f750*/  SHFL.IDX PT, R6, R4, 0x2, 0x181f ;  /* 0x00581f0004067f89 */ /* 0x0022a400000e0000 */
.L_x_526:
[----:B------:R-:W-:Y:S05]  /*f760*/  BRA.DIV ~URZ, `(.L_x_437) ;  /* 0x0000a7927f007947 */ /* 0x000fea000b800000 */
[----:B----4-:R4:W1:Y:S02]  /*f770*/  SHFL.IDX PT, R2, R5, 0x2, 0x181f ;  /* 0x00581f0005027f89 */ /* 0x01086400000e0000 */
.L_x_527:
[----:B------:R-:W-:Y:S01]  /*f780*/  ISETP.GE.AND P0, PT, R220, 0x41, PT ;  /* 0x00000041dc00780c */ /* 0x000fe20003f06270 */
[----:B------:R-:W-:-:S12]  /*f790*/  BSSY B0, `(.L_x_438) ;  /* 0x000000c000007945 */ /* 0x000fd80003800000 */
[----:B------:R-:W-:Y:S05]  /*f7a0*/  @!P0 BRA `(.L_x_439) ;  /* 0x000000a000008947 */ /* 0x000fea0003800000 */
[----:B------:R-:W-:Y:S02]  /*f7b0*/  LOP3.LUT P2, RZ, R236, 0x2, RZ, 0xc0, !PT ;  /* 0x00000002ecff7812 */ /* 0x000fe4000784c0ff */
[C---:B-1----:R-:W-:Y:S02]  /*f7c0*/  IADD3 R8, P1, R2.reuse, R216, RZ ;  /* 0x000000d802087210 */ /* 0x042fe40007f3e0ff */
        /* <DEDUP_REMOVED lines=8> */
.L_x_439:
[----:B------:R-:W-:Y:S05]  /*f850*/  BSYNC B0 ;  /* 0x0000000000007941 */ /* 0x000fea0003800000 */
.L_x_438:
[----:B------:R-:W-:Y:S05]  /*f860*/  BRA.DIV ~URZ, `(.L_x_440) ;  /* 0x0000a7027f007947 */ /* 0x000fea000b800000 */
[----:B--2---:R2:W3:Y:S04]  /*f870*/  SHFL.IDX PT, R6, R4, 0x3, 0x181f ;  /* 0x00781f0004067f89 */ /* 0x0044e800000e0000 */
[----:B-1----:R2:W1:Y:S02]  /*f880*/  SHFL.IDX PT, R2, R5, 0x3, 0x181f ;  /* 0x00781f0005027f89 */ /* 0x00246400000e0000 */
.L_x_528:
[----:B------:R-:W-:-:S13]  /*f890*/  ISETP.GE.AND P0, PT, R220, 0x61, PT ;  /* 0x00000061dc00780c */ /* 0x000fda0003f06270 */
[----:B------:R-:W-:Y:S05]  /*f8a0*/  @!P0 BRA `(.L_x_428) ;  /* 0x000000a000008947 */ /* 0x000fea0003800000 */
[----:B------:R-:W-:Y:S02]  /*f8b0*/  LOP3.LUT P2, RZ, R236, 0x2, RZ, 0xc0, !PT ;  /* 0x00000002ecff7812 */ /* 0x000fe4000784c0ff */
[C---:B-12---:R-:W-:Y:S02]  /*f8c0*/  IADD3 R4, P1, R2.reuse, R216, RZ ;  /* 0x000000d802047210 */ /* 0x046fe40007f3e0ff */
[----:B------:R-:W-:-:S03]  /*f8d0*/  IADD3 R2, P0, R2, R219, RZ ;  /* 0x000000db02027210 */ /* 0x000fc60007f1e0ff */
[C---:B---34-:R-:W-:Y:S02]  /*f8e0*/  IMAD.X R5, R6.reuse, 0x1, R217, P1 ;  /* 0x0000000106057824 */ /* 0x058fe400008e06d9 */
[----:B------:R-:W-:-:S04]  /*f8f0*/  IMAD.X R3, R6, 0x1, R218, P0 ;  /* 0x0000000106037824 */ /* 0x000fc800000e06da */
[----:B------:R-:W-:Y:S01]  /*f900*/  @!PT LDS RZ, [RZ] ;  /* 0x00000000fffff984 */ /* 0x000fe20000000800 */
[----:B------:R-:W-:Y:S01]  /*f910*/  @!PT LDS RZ, [RZ] ;  /* 0x00000000fffff984 */ /* 0x000fe20000000800 */
[----:B------:R-:W-:Y:S01]  /*f920*/  @!PT LDS RZ, [RZ] ;  /* 0x00000000fffff984 */ /* 0x000fe20000000800 */
[----:B------:R1:W-:Y:S04]  /*f930*/  LDGSTS.E.BYPASS.LTC128B.128 [R215+0xb100], [R4.64], !P2 ;  /* 0x0b10000004d77fae */ /* 0x0003e8000d101d48 */
[----:B------:R1:W-:Y:S02]  /*f940*/  LDGSTS.E.BYPASS.LTC128B.128 [R215+0xe900], [R2.64], !P5 ;  /* 0x0e90000002d77fae */ /* 0x0003e4000e901d48 */
.L_x_428:
[----:B--234-:R-:W-:Y:S05]  /*f950*/  BSYNC B1 ;  /* 0x0000000000017941 */ /* 0x01cfea0003800000 */
.L_x_427:
        /* <DEDUP_REMOVED lines=52> */
[----:B------:R-:W-:Y:S02]  /*fca0*/  ISETP.GT.AND P3, PT, R2, 0x29, PT ;  /* 0x000000290200780c */ /* 0x000fe40003f64270 */
[----:B------:R-:W-:Y:S02]  /*fcb0*/  FMNMX.FTZ R3, R71, R3, !PT ;  /* 0x0000000347037209 */ /* 0x000fe40007810000 */
[----:B------:R-:W-:Y:S02]  /*fcc0*/  FMNMX.FTZ R4, R94, R4, !PT ;  /* 0x000000045e047209 */ /* 0x000fe40007810000 */
[----:B------:R-:W-:Y:S02]  /*fcd0*/  ISETP.GT.AND P5, PT, R2, 0x30, PT ;  /* 0x000000300200780c */ /* 0x000fe40003fa4270 */
[----:B------:R-:W-:-:S02]  /*fce0*/  FSEL R67, R88, -INF , P3 ;  /* 0xff80000058437808 */ /* 0x000fc40001800000 */
[----:B------:R-:W-:Y:S02]  /*fcf0*/  FMNMX.FTZ R3, R68, R3, !PT ;  /* 0x0000000344037209 */ /* 0x000fe40007810000 */
[----:B------:R-:W-:Y:S02]  /*fd00*/  FSEL R92, R87, -INF , P3 ;  /* 0xff800000575c7808 */ /* 0x000fe40001800000 */
[----:B------:R-:W-:Y:S02]  /*fd10*/  FMNMX.FTZ R4, R95, R4, !PT ;  /* 0x000000045f047209 */ /* 0x000fe40007810000 */
[----:B------:R-:W-:Y:S02]  /*fd20*/  FSEL R91, R64, -INF , P5 ;  /* 0xff800000405b7808 */ /* 0x000fe40002800000 */
[----:B------:R-:W-:Y:S02]  /*fd30*/  ISETP.GT.AND P4, PT, R2, 0x31, PT ;  /* 0x000000310200780c */ /* 0x000fe40003f84270 */
[----:B------:R-:W-:-:S02]  /*fd40*/  FSEL R64, R86, -INF , P5 ;  /* 0xff80000056407808 */ /* 0x000fc40002800000 */
[----:B------:R-:W-:Y:S02]  /*fd50*/  FMNMX.FTZ R3, R67, R3, !PT ;  /* 0x0000000343037209 */ /* 0x000fe40007810000 */
        /* <DEDUP_REMOVED lines=17> */
[----:B------:R-:W-:Y:S02]  /*fe70*/  ISETP.GT.AND P4, PT, R2, 0x41, PT ;  /* 0x000000410200780c */ /* 0x000fe40003f84270 */
        /* <DEDUP_REMOVED lines=10> */
[----:B------:R-:W-:-:S02]  /*ff20*/  FMNMX.FTZ R3, R58, R3, !PT ;  /* 0x000000033a037209 */ /* 0x000fc40007810000 */
[----:B------:R-:W-:Y:S02]  /*ff30*/  FSEL R85, R52, -INF , P3 ;  /* 0xff80000034557808 */ /* 0x000fe40001800000 */
[----:B------:R-:W-:Y:S02]  /*ff40*/  FMNMX.FTZ R4, R86, R4, !PT ;  /* 0x0000000456047209 */ /* 0x000fe40007810000 */
[----:B------:R-:W-:Y:S02]  /*ff50*/  FSEL R56, R60, -INF , P2 ;  /* 0xff8000003c387808 */ /* 0x000fe40001000000 */
[----:B------:R-:W-:Y:S02]  /*ff60*/  ISETP.GT.AND P1, PT, R2, 0x50, PT ;  /* 0x000000500200780c */ /* 0x000fe40003f24270 */
[----:B------:R-:W-:Y:S02]  /*ff70*/  FMNMX.FTZ R3, R57, R3, !PT ;  /* 0x0000000339037209 */ /* 0x000fe40007810000 */
[----:B------:R-:W-:-:S02]  /*ff80*/  FSEL R84, R48, -INF , P2 ;  /* 0xff80000030547808 */ /* 0x000fc40001000000 */
[----:B------:R-:W-:Y:S02]  /*ff90*/  FMNMX.FTZ R4, R85, R4, !PT ;  /* 0x0000000455047209 */ /* 0x000fe40007810000 */
[----:B------:R-:W-:Y:S02]  /*ffa0*/  FSEL R55, R47, -INF , P1 ;  /* 0xff8000002f377808 */ /* 0x000fe40000800000 */
[----:B------:R-:W-:Y:S02]  /*ffb0*/  FMNMX.FTZ R3, R56, R3, !PT ;  /* 0x0000000338037209 */ /* 0x000fe40007810000 */
[----:B------:R-:W-:Y:S02]  /*ffc0*/  ISETP.GT.AND P6, PT, R2, 0x51, PT ;  /* 0x000000510200780c */ /* 0x000fe40003fc4270 */
[----:B------:R-:W-:Y:S02]  /*ffd0*/  FSEL R75, R46, -INF , P1 ;  /* 0xff8000002e4b7808 */ /* 0x000fe40000800000 */
[----:B------:R-:W-:-:S02]  /*ffe0*/  FMNMX.FTZ R4, R84, R4, !PT ;  /* 0x0000000454047209 */ /* 0x000fc40007810000 */
[C---:B------:R-:W-:Y:S02]  /*fff0*/  ISETP.GT.AND P5, PT, R2.reuse, 0x58, PT ;  /* 0x000000580200780c */ /* 0x040fe40003fa4270 */
[C---:B------:R-:W-:Y:S02]  /*10000*/  ISETP.GT.AND P4, PT, R2.reuse, 0x59, PT ;  /* 0x000000590200780c */ /* 0x040fe40003f84270 */
[C---:B------:R-:W-:Y:S02]  /*10010*/  ISETP.GT.AND P3, PT, R2.reuse, 0x60, PT ;  /* 0x000000600200780c */ /* 0x040fe40003f64270 */
[C---:B------:R-:W-:Y:S02]  /*10020*/  ISETP.GT.AND P2, PT, R2.reuse, 0x61, PT ;  /* 0x000000610200780c */ /* 0x040fe40003f44270 */
[C---:B------:R-:W-:Y:S02]  /*10030*/  ISETP.GT.AND P1, PT, R2.reuse, 0x68, PT ;  /* 0x000000680200780c */ /* 0x040fe40003f24270 */
[----:B------:R-:W-:-:S02]  /*10040*/  ISETP.GT.AND P0, PT, R2, 0x69, PT ;  /* 0x000000690200780c */ /* 0x000fc40003f04270 */
[----:B------:R-:W-:Y:S02]  /*10050*/  FMNMX.FTZ R2, R55, R3, !PT ;  /* 0x0000000337027209 */ /* 0x000fe40007810000 */
[----:B------:R-:W-:Y:S02]  /*10060*/  FSEL R74, R41, -INF , P6 ;  /* 0xff800000294a7808 */ /* 0x000fe40003000000 */
[----:B------:R-:W-:Y:S02]  /*10070*/  FSEL R54, R49, -INF , P6 ;  /* 0xff80000031367808 */ /* 0x000fe40003000000 */
        /* <DEDUP_REMOVED lines=29> */
.L_x_529:
[----:B-12---:R-:W-:Y:S01]  /*10250*/  FMNMX.FTZ R6, R6, R2, !PT ;  /* 0x0000000206067209 */ /* 0x006fe20007810000 */
[----:B------:R-:W-:Y:S05]  /*10260*/  BRA.DIV ~URZ, `(.L_x_442) ;  /* 0x00009e327f007947 */ /* 0x000fea000b800000 */
[----:B------:R-:W1:Y:S04]  /*10270*/  SHFL.BFLY PT, R2, R5, 0x2, 0x1f ;  /* 0x0c401f0005027f89 */ /* 0x000e6800000e0000 */
[----:B------:R-:W2:Y:S01]  /*10280*/  SHFL.BFLY PT, R3, R6, 0x1, 0x1f ;  /* 0x0c201f0006037f89 */ /* 0x000ea200000e0000 */
[----:B-1----:R-:W-:-:S02]  /*10290*/  FMNMX.FTZ R5, R5, R2, !PT ;  /* 0x0000000205057209 */ /* 0x002fc40007810000 */
[----:B--2---:R-:W-:-:S03]  /*102a0*/  FMNMX.FTZ R6, R6, R3, !PT ;  /* 0x0000000306067209 */ /* 0x004fc60007810000 */
[----:B------:R1:W2:Y:S04]  /*102b0*/  SHFL.BFLY PT, R4, R5, 0x1, 0x1f ;  /* 0x0c201f0005047f89 */ /* 0x0002a800000e0000 */
.L_x_530:
[C---:B------:R-:W-:Y:S01]  /*102c0*/  FMUL.FTZ R3, R6.reuse, c[0x0][0x2d0] ;  /* 0x0000b40006037a20 */ /* 0x040fe20000410000 */
[----:B------:R-:W-:Y:S01]  /*102d0*/  FSETP.NEU.FTZ.AND P0, PT, R6, -INF , PT ;  /* 0xff8000000600780b */ /* 0x000fe20003f1d000 */
[----:B------:R-:W-:Y:S01]  /*102e0*/  WARPSYNC 0xffffffff ;  /* 0xffffffff00007948 */ /* 0x000fe20003800000 */
[----:B-12---:R-:W-:Y:S01]  /*102f0*/  FMNMX.FTZ R5, R4, R5, !PT ;  /* 0x0000000504057209 */ /* 0x006fe20007810000 */
[----:B------:R-:W-:Y:S01]  /*10300*/  LDSM.16.MT88.4 R40, [R202+0x800] ;  /* 0x00080000ca28783b */ /* 0x000fe20000004200 */
[----:B------:R-:W-:Y:S02]  /*10310*/  FSEL R3, R3, RZ, P0 ;  /* 0x000000ff03037208 */ /* 0x000fe40000000000 */
[----:B------:R-:W-:Y:S01]  /*10320*/  FSETP.NEU.FTZ.AND P0, PT, R5, -INF , PT ;  /* 0xff8000000500780b */ /* 0x000fe20003f1d000 */
[----:B------:R-:W-:Y:S01]  /*10330*/  LDSM.16.MT88.4 R44, [R201+0x800] ;  /* 0x00080000c92c783b */ /* 0x000fe20000004200 */
[----:B------:R-:W-:Y:S01]  /*10340*/  IADD3 R230, R230, -0x2, RZ ;  /* 0xfffffffee6e67810 */ /* 0x000fe20007ffe0ff */
[----:B------:R-:W-:-:S02]  /*10350*/  FFMA.FTZ R2, R8, c[0x0][0x2d0], -R3 ;  /* 0x0000b40008027a23 */ /* 0x000fc40000010803 */
[--C-:B------:R-:W-:Y:S02]  /*10360*/  FFMA.FTZ R4, R18, c[0x0][0x2d0], -R3.reuse ;  /* 0x0000b40012047a23 */ /* 0x100fe40000010803 */
[----:B------:R1:W-:Y:S01]  /*10370*/  MUFU.EX2 R101, R2 ;  /* 0x0000000200657308 */ /* 0x0003e20000000800 */
[--C-:B------:R-:W-:Y:S02]  /*10380*/  FFMA.FTZ R57, R57, c[0x0][0x2d0], -R3.reuse ;  /* 0x0000b40039397a23 */ /* 0x100fe40000010803 */
[--C-:B------:R-:W-:Y:S02]  /*10390*/  FFMA.FTZ R56, R56, c[0x0][0x2d0], -R3.reuse ;  /* 0x0000b40038387a23 */ /* 0x100fe40000010803 */
[--C-:B------:R-:W-:Y:S02]  /*103a0*/  FFMA.FTZ R55, R55, c[0x0][0x2d0], -R3.reuse ;  /* 0x0000b40037377a23 */ /* 0x100fe40000010803 */
[--C-:B------:R-:W-:Y:S01]  /*103b0*/  FFMA.FTZ R54, R54, c[0x0][0x2d0], -R3.reuse ;  /* 0x0000b40036367a23 */ /* 0x100fe20000010803 */
[----:B------:R2:W-:Y:S01]  /*103c0*/  MUFU.EX2 R105, R4 ;  /* 0x0000000400697308 */ /* 0x0005e20000000800 */
[----:B------:R-:W-:-:S02]  /*103d0*/  FFMA.FTZ R53, R53, c[0x0][0x2d0], -R3 ;  /* 0x0000b40035357a23 */ /* 0x000fc40000010803 */
[--C-:B------:R-:W-:Y:S02]  /*103e0*/  FFMA.FTZ R52, R52, c[0x0][0x2d0], -R3.reuse ;  /* 0x0000b40034347a23 */ /* 0x100fe40000010803 */
[----:B-1----:R-:W-:-:S04]  /*103f0*/  FFMA.FTZ R2, R10, c[0x0][0x2d0], -R3 ;  /* 0x0000b4000a027a23 */ /* 0x002fc80000010803 */
[----:B------:R1:W3:Y:S01]  /*10400*/  MUFU.EX2 R100, R2 ;  /* 0x0000000200647308 */ /* 0x0002e20000000800 */
[----:B--2---:R-:W-:-:S07]  /*10410*/  FFMA.FTZ R4, R20, c[0x0][0x2d0], -R3 ;  /* 0x0000b40014047a23 */ /* 0x004fce0000010803 */
[----:B------:R-:W2:Y:S01]  /*10420*/  MUFU.EX2 R108, R4 ;  /* 0x00000004006c7308 */ /* 0x000ea20000000800 */
[--C-:B-1----:R-:W-:Y:S01]  /*10430*/  FFMA.FTZ R2, R11, c[0x0][0x2d0], -R3.reuse ;  /* 0x0000b4000b027a23 */ /* 0x102fe20000010803 */
[----:B---3--:R-:W-:Y:S01]  /*10440*/  F2FP.BF16.PACK_AB R28, R100, R101 ;  /* 0x00000065641c723e */ /* 0x008fe200000010ff */
[----:B------:R-:W1:Y:S05]  /*10450*/  LDSM.16.MT88.4 R8, [R201] ;  /* 0x00000000c908783b */ /* 0x000e6a0000004200 */
[----:B------:R3:W-:Y:S01]  /*10460*/  MUFU.EX2 R99, R2 ;  /* 0x0000000200637308 */ /* 0x0007e20000000800 */
[----:B--2---:R-:W-:Y:S01]  /*10470*/  F2FP.BF16.PACK_AB R34, R108, R105 ;  /* 0x000000696c22723e */ /* 0x004fe200000010ff */
[----:B---3--:R-:W-:-:S06]  /*10480*/  FFMA.FTZ R2, R15, c[0x0][0x2d0], -R3 ;  /* 0x0000b4000f027a23 */ /* 0x008fcc0000010803 */
[----:B------:R2:W3:Y:S02]  /*10490*/  MUFU.EX2 R103, R2 ;  /* 0x0000000200677308 */ /* 0x0004e40000000800 */
[----:B--2---:R-:W-:Y:S01]  /*104a0*/  FFMA.FTZ R2, R16, c[0x0][0x2d0], -R3 ;  /* 0x0000b40010027a23 */ /* 0x004fe20000010803 */
[----:B---3--:R-:W-:-:S05]  /*104b0*/  F2FP.BF16.PACK_AB R30, R103, R99 ;  /* 0x00000063671e723e */ /* 0x008fca00000010ff */
[----:B------:R2:W-:Y:S02]  /*104c0*/  MUFU.EX2 R104, R2 ;  /* 0x0000000200687308 */ /* 0x0005e40000000800 */
[----:B--2---:R-:W-:-:S06]  /*104d0*/  FFMA.FTZ R2, R17, c[0x0][0x2d0], -R3 ;  /* 0x0000b40011027a23 */ /* 0x004fcc0000010803 */
[----:B------:R2:W-:Y:S02]  /*104e0*/  MUFU.EX2 R106, R2 ;  /* 0x00000002006a7308 */ /* 0x0005e40000000800 */
[----:B--2---:R-:W-:-:S05]  /*104f0*/  FMUL.FTZ R2, R5, c[0x0][0x2d0] ;  /* 0x0000b40005027a20 */ /* 0x004fca0000410000 */
[----:B------:R-:W-:Y:S02]  /*10500*/  FSEL R2, R2, RZ, P0 ;  /* 0x000000ff02027208 */ /* 0x000fe40000000000 */
[----:B------:R-:W-:-:S03]  /*10510*/  ISETP.GE.AND P0, PT, R230, R250, PT ;  /* 0x000000fae600720c */ /* 0x000fc60003f06270 */
[--C-:B------:R-:W-:Y:S02]  /*10520*/  FFMA.FTZ R4, R19, c[0x0][0x2d0], -R2.reuse ;  /* 0x0000b40013047a23 */ /* 0x100fe40000010802 */
[--C-:B------:R-:W-:Y:S02]  /*10530*/  FFMA.FTZ R65, R65, c[0x0][0x2d0], -R2.reuse ;  /* 0x0000b40041417a23 */ /* 0x100fe40000010802 */
[----:B------:R2:W-:Y:S01]  /*10540*/  MUFU.EX2 R96, R4 ;  /* 0x0000000400607308 */ /* 0x0005e20000000800 */
[--C-:B------:R-:W-:Y:S02]  /*10550*/  FFMA.FTZ R60, R60, c[0x0][0x2d0], -R2.reuse ;  /* 0x0000b4003c3c7a23 */ /* 0x100fe40000010802 */
[--C-:B--2---:R-:W-:Y:S02]  /*10560*/  FFMA.FTZ R4, R21, c[0x0][0x2d0], -R2.reuse ;  /* 0x0000b40015047a23 */ /* 0x104fe40000010802 */
[----:B------:R-:W2:Y:S03]  /*10570*/  LDSM.16.MT88.4 R20, [R202] ;  /* 0x00000000ca14783b */ /* 0x000ea60000004200 */
[----:B------:R3:W4:Y:S02]  /*10580*/  MUFU.EX2 R15, R4 ;  /* 0x00000004000f7308 */ /* 0x0007240000000800 */
[----:B---3--:R-:W-:Y:S01]  /*10590*/  FFMA.FTZ R4, R24, c[0x0][0x2d0], -R2 ;  /* 0x0000b40018047a23 */ /* 0x008fe20000010802 */
[----:B----4-:R-:W-:Y:S01]  /*105a0*/  F2FP.BF16.PACK_AB R29, R15, R96 ;  /* 0x000000600f1d723e */ /* 0x010fe200000010ff */
[----:B------:R-:W-:-:S04]  /*105b0*/  FADD.FTZ R15, R96, R15 ;  /* 0x0000000f600f7221 */ /* 0x000fc80000010000 */
[----:B------:R3:W4:Y:S02]  /*105c0*/  MUFU.EX2 R97, R4 ;  /* 0x0000000400617308 */ /* 0x0007240000000800 */
[----:B---3--:R-:W-:Y:S02]  /*105d0*/  FFMA.FTZ R4, R25, c[0x0][0x2d0], -R2 ;  /* 0x0000b40019047a23 */ /* 0x008fe40000010802 */
[----:B----4-:R-:W-:-:S04]  /*105e0*/  FADD.FTZ R15, R97, R15 ;  /* 0x0000000f610f7221 */ /* 0x010fc80000010000 */
[----:B------:R3:W4:Y:S02]  /*105f0*/  MUFU.EX2 R98, R4 ;  /* 0x0000000400627308 */ /* 0x0007240000000800 */
[----:B---3--:R-:W-:Y:S01]  /*10600*/  FFMA.FTZ R4, R26, c[0x0][0x2d0], -R2 ;  /* 0x0000b4001a047a23 */ /* 0x008fe20000010802 */
[C---:B----4-:R-:W-:Y:S01]  /*10610*/  F2FP.BF16.PACK_AB R31, R98.reuse, R97 ;  /* 0x00000061621f723e */ /* 0x050fe200000010ff */
[----:B------:R-:W-:-:S04]  /*10620*/  FADD.FTZ R15, R98, R15 ;  /* 0x0000000f620f7221 */ /* 0x000fc80000010000 */
[----:B------:R3:W-:Y:S02]  /*10630*/  MUFU.EX2 R102, R4 ;  /* 0x0000000400667308 */ /* 0x0007e40000000800 */
[C---:B-1----:R-:W-:Y:S08]  /*10640*/  HMMA.16816.F32.BF16 R36, R28.reuse, R8, RZ ;  /* 0x000000081c24723c */ /* 0x042ff000000418ff */
[----:B--2---:R-:W-:Y:S01]  /*10650*/  HMMA.16816.F32.BF16 R16, R28, R20, RZ ;  /* 0x000000141c10723c */ /* 0x004fe200000418ff */
[----:B---3--:R-:W-:-:S04]  /*10660*/  FFMA.FTZ R4, R27, c[0x0][0x2d0], -R2 ;  /* 0x0000b4001b047a23 */ /* 0x008fc80000010802 */
[----:B------:R1:W2:Y:S03]  /*10670*/  MUFU.EX2 R107, R4 ;  /* 0x00000004006b7308 */ /* 0x0002a60000000800 */
[C---:B------:R-:W-:Y:S08]  /*10680*/  HMMA.16816.F32.BF16 R24, R28.reuse, R10, RZ ;  /* 0x0000000a1c18723c */ /* 0x040ff000000418ff */
[----:B------:R-:W-:Y:S01]  /*10690*/  HMMA.16816.F32.BF16 R8, R28, R22, RZ ;  /* 0x000000161c08723c */ /* 0x000fe200000418ff */
[----:B------:R-:W3:Y:S01]  /*106a0*/  LDSM.16.MT88.4 R20, [R204] ;  /* 0x00000000cc14783b */ /* 0x000ee20000004200 */
[----:B-1----:R-:W-:Y:S01]  /*106b0*/  FFMA.FTZ R4, R32, c[0x0][0x2d0], -R2 ;  /* 0x0000b40020047a23 */ /* 0x002fe20000010802 */
[----:B------:R-:W-:-:S03]  /*106c0*/  F2FP.BF16.PACK_AB R32, R106, R104 ;  /* 0x000000686a20723e */ /* 0x000fc600000010ff */
[----:B------:R1:W-:Y:S02]  /*106d0*/  MUFU.EX2 R110, R4 ;  /* 0x00000004006e7308 */ /* 0x0003e40000000800 */
[----:B-1----:R-:W-:Y:S01]  /*106e0*/  FFMA.FTZ R4, R33, c[0x0][0x2d0], -R2 ;  /* 0x0000b40021047a23 */ /* 0x002fe20000010802 */
[----:B--2---:R-:W-:-:S05]  /*106f0*/  F2FP.BF16.PACK_AB R33, R107, R102 ;  /* 0x000000666b21723e */ /* 0x004fca00000010ff */
[----:B------:R-:W1:Y:S02]  /*10700*/  MUFU.EX2 R109, R4 ;  /* 0x00000004006d7308 */ /* 0x000e640000000800 */
[----:B-1----:R-:W-:Y:S01]  /*10710*/  F2FP.BF16.PACK_AB R35, R109, R110 ;  /* 0x0000006e6d23723e */ /* 0x002fe200000010ff */
[----:B------:R-:W-:-:S04]  /*10720*/  FADD.FTZ R4, R101, R100 ;  /* 0x0000006465047221 */ /* 0x000fc80000010000 */
[----:B------:R-:W-:Y:S02]  /*10730*/  FADD.FTZ R4, R99, R4 ;  /* 0x0000000463047221 */ /* 0x000fe40000010000 */
[----:B------:R-:W-:Y:S01]  /*10740*/  HMMA.16816.F32.BF16 R128, R32, R40, R16 ;  /* 0x000000282080723c */ /* 0x000fe20000041810 */
[----:B------:R-:W1:Y:S01]  /*10750*/  LDSM.16.MT88.4 R16, [R204+0x800] ;  /* 0x00080000cc10783b */ /* 0x000e620000004200 */
[----:B------:R-:W-:-:S04]  /*10760*/  FADD.FTZ R4, R103, R4 ;  /* 0x0000000467047221 */ /* 0x000fc80000010000 */
[----:B------:R-:W-:Y:S02]  /*10770*/  FADD.FTZ R4, R104, R4 ;  /* 0x0000000468047221 */ /* 0x000fe40000010000 */
[----:B------:R-:W-:Y:S01]  /*10780*/  HMMA.16816.F32.BF16 R152, R32, R42, R8 ;  /* 0x0000002a2098723c */ /* 0x000fe20000041808 */
[----:B------:R-:W-:Y:S02]  /*10790*/  FFMA.FTZ R40, R58, c[0x0][0x2d0], -R3 ;  /* 0x0000b4003a287a23 */ /* 0x000fe40000010803 */
[----:B------:R-:W-:Y:S02]  /*107a0*/  FADD.FTZ R4, R106, R4 ;  /* 0x000000046a047221 */ /* 0x000fe40000010000 */
[----:B------:R-:W-:Y:S02]  /*107b0*/  FFMA.FTZ R58, R85, c[0x0][0x2d0], -R2 ;  /* 0x0000b400553a7a23 */ /* 0x000fe40000010802 */
[----:B------:R-:W-:Y:S01]  /*107c0*/  FADD.FTZ R4, R105, R4 ;  /* 0x0000000469047221 */ /* 0x000fe20000010000 */
[----:B---3--:R-:W-:Y:S03]  /*107d0*/  HMMA.16816.F32.BF16 R8, R28, R20, RZ ;  /* 0x000000141c08723c */ /* 0x008fe600000418ff */
[----:B------:R-:W-:-:S05]  /*107e0*/  FADD.FTZ R4, R108, R4 ;  /* 0x000000046c047221 */ /* 0x000fca0000010000 */
[C---:B-----5:R-:W-:Y:S07]  /*107f0*/  HMMA.16816.F32.BF16 R136, R32.reuse, R44, R36 ;  /* 0x0000002c2088723c */ /* 0x060fee0000041824 */
[--C-:B------:R-:W-:Y:S01]  /*10800*/  FFMA.FTZ R37, R69, c[0x0][0x2d0], -R3.reuse ;  /* 0x0000b40045257a23 */ /* 0x100fe20000010803 */
[----:B------:R-:W-:Y:S01]  /*10810*/  HMMA.16816.F32.BF16 R156, R32, R46, R24 ;  /* 0x0000002e209c723c */ /* 0x000fe20000041818 */
[--C-:B------:R-:W-:Y:S02]  /*10820*/  FFMA.FTZ R36, R71, c[0x0][0x2d0], -R3.reuse ;  /* 0x0000b40047247a23 */ /* 0x100fe40000010803 */
[----:B------:R-:W-:-:S02]  /*10830*/  FFMA.FTZ R38, R61, c[0x0][0x2d0], -R3 ;  /* 0x0000b4003d267a23 */ /* 0x000fc40000010803 */
[--C-:B------:R-:W-:Y:S02]  /*10840*/  FFMA.FTZ R39, R59, c[0x0][0x2d0], -R3.reuse ;  /* 0x0000b4003b277a23 */ /* 0x100fe40000010803 */
[--C-:B------:R-:W-:Y:S01]  /*10850*/  FFMA.FTZ R27, R68, c[0x0][0x2d0], -R3.reuse ;  /* 0x0000b400441b7a23 */ /* 0x100fe20000010803 */
[----:B-1----:R-:W-:Y:S01]  /*10860*/  HMMA.16816.F32.BF16 R124, R32, R16, R8 ;  /* 0x00000010207c723c */ /* 0x002fe20000041808 */
[--C-:B------:R-:W-:Y:S02]  /*10870*/  FFMA.FTZ R26, R67, c[0x0][0x2d0], -R3.reuse ;  /* 0x0000b400431a7a23 */ /* 0x100fe40000010803 */
[--C-:B------:R-:W-:Y:S02]  /*10880*/  FFMA.FTZ R25, R64, c[0x0][0x2d0], -R3.reuse ;  /* 0x0000b40040197a23 */ /* 0x100fe40000010803 */
[--C-:B------:R-:W-:Y:S02]  /*10890*/  FFMA.FTZ R24, R62, c[0x0][0x2d0], -R3.reuse ;  /* 0x0000b4003e187a23 */ /* 0x100fe40000010803 */
[--C-:B------:R-:W-:Y:S01]  /*108a0*/  FFMA.FTZ R47, R51, c[0x0][0x2d0], -R3.reuse ;  /* 0x0000b400332f7a23 */ /* 0x100fe20000010803 */
[----:B------:R-:W-:Y:S01]  /*108b0*/  HMMA.16816.F32.BF16 R8, R28, R22, RZ ;  /* 0x000000161c08723c */ /* 0x000fe200000418ff */
[----:B------:R-:W1:Y:S01]  /*108c0*/  LDSM.16.MT88.4 R20, [R203] ;  /* 0x00000000cb14783b */ /* 0x000e620000004200 */
[--C-:B------:R-:W-:Y:S01]  /*108d0*/  FFMA.FTZ R46, R50, c[0x0][0x2d0], -R3.reuse ;  /* 0x0000b400322e7a23 */ /* 0x100fe20000010803 */
[----:B------:R-:W-:Y:S01]  /*108e0*/  MUFU.EX2 R26, R26 ;  /* 0x0000001a001a7308 */ /* 0x000fe20000000800 */
[----:B------:R-:W-:-:S02]  /*108f0*/  FFMA.FTZ R45, R49, c[0x0][0x2d0], -R3 ;  /* 0x0000b400312d7a23 */ /* 0x000fc40000010803 */
[----:B------:R-:W-:Y:S02]  /*10900*/  FFMA.FTZ R44, R48, c[0x0][0x2d0], -R3 ;  /* 0x0000b400302c7a23 */ /* 0x000fe40000010803 */
[--C-:B------:R-:W-:Y:S02]  /*10910*/  FFMA.FTZ R48, R89, c[0x0][0x2d0], -R2.reuse ;  /* 0x0000b40059307a23 */ /* 0x100fe40000010802 */
[--C-:B------:R-:W-:Y:S02]  /*10920*/  FFMA.FTZ R49, R88, c[0x0][0x2d0], -R2.reuse ;  /* 0x0000b40058317a23 */ /* 0x100fe40000010802 */
[--C-:B------:R-:W-:Y:S02]  /*10930*/  FFMA.FTZ R50, R87, c[0x0][0x2d0], -R2.reuse ;  /* 0x0000b40057327a23 */ /* 0x100fe40000010802 */
[--C-:B------:R-:W-:Y:S02]  /*10940*/  FFMA.FTZ R59, R86, c[0x0][0x2d0], -R2.reuse ;  /* 0x0000b400563b7a23 */ /* 0x100fe40000010802 */
[----:B------:R-:W-:-:S02]  /*10950*/  FFMA.FTZ R51, R84, c[0x0][0x2d0], -R2 ;  /* 0x0000b40054337a23 */ /* 0x000fc40000010802 */
[--C-:B------:R-:W-:Y:S02]  /*10960*/  FFMA.FTZ R61, R75, c[0x0][0x2d0], -R2.reuse ;  /* 0x0000b4004b3d7a23 */ /* 0x100fe40000010802 */
[--C-:B------:R-:W-:Y:S02]  /*10970*/  FFMA.FTZ R62, R74, c[0x0][0x2d0], -R2.reuse ;  /* 0x0000b4004a3e7a23 */ /* 0x100fe40000010802 */
[--C-:B------:R-:W-:Y:S02]  /*10980*/  FFMA.FTZ R68, R73, c[0x0][0x2d0], -R2.reuse ;  /* 0x0000b40049447a23 */ /* 0x100fe40000010802 */
[----:B------:R-:W-:Y:S01]  /*10990*/  HMMA.16816.F32.BF16 R116, R32, R18, R8 ;  /* 0x000000122074723c */ /* 0x000fe20000041808 */
[----:B------:R-:W2:Y:S01]  /*109a0*/  LDSM.16.MT88.4 R16, [R203+0x800] ;  /* 0x00080000cb10783b */ /* 0x000ea20000004200 */
[--C-:B------:R-:W-:Y:S02]  /*109b0*/  FFMA.FTZ R67, R72, c[0x0][0x2d0], -R2.reuse ;  /* 0x0000b40048437a23 */ /* 0x100fe40000010802 */
[----:B------:R-:W-:-:S04]  /*109c0*/  FFMA.FTZ R64, R70, c[0x0][0x2d0], -R2 ;  /* 0x0000b40046407a23 */ /* 0x000fc80000010802 */
[----:B-1----:R-:W-:Y:S11]  /*109d0*/  HMMA.16816.F32.BF16 R8, R28, R20, RZ ;  /* 0x000000141c08723c */ /* 0x002ff600000418ff */
[----:B------:R-:W-:Y:S11]  /*109e0*/  @!UPT UIADD3 URZ, URZ, URZ, URZ ;  /* 0x0000003f3f3ff290 */ /* 0x000ff6000fffe03f */
[----:B------:R-:W-:Y:S02]  /*109f0*/  @!UPT UIADD3 URZ, URZ, URZ, URZ ;  /* 0x0000003f3f3ff290 */ /* 0x000fe4000fffe03f */
[----:B--2---:R-:W-:Y:S08]  /*10a00*/  HMMA.16816.F32.BF16 R112, R32, R16, R8 ;  /* 0x000000102070723c */ /* 0x004ff00000041808 */
[----:B------:R-:W-:Y:S01]  /*10a10*/  HMMA.16816.F32.BF16 R8, R28, R22, RZ ;  /* 0x000000161c08723c */ /* 0x000fe200000418ff */
[----:B------:R-:W-:Y:S11]  /*10a20*/  LDSM.16.MT88.4 R20, [R201+0x4000] ;  /* 0x00400000c914783b */ /* 0x000ff60000004200 */
[----:B------:R-:W-:Y:S11]  /*10a30*/  @!UPT UIADD3 URZ, URZ, URZ, URZ ;  /* 0x0000003f3f3ff290 */ /* 0x000ff6000fffe03f */
[----:B------:R-:W-:Y:S01]  /*10a40*/  @!UPT UIADD3 URZ, URZ, URZ, URZ ;  /* 0x0000003f3f3ff290 */ /* 0x000fe2000fffe03f */
[----:B------:R-:W-:Y:S01]  /*10a50*/  HMMA.16816.F32.BF16 R96, R32, R18, R8 ;  /* 0x000000122060723c */ /* 0x000fe20000041808 */
[----:B------:R-:W1:Y:S06]  /*10a60*/  LDSM.16.MT88.4 R16, [R201+0x3800] ;  /* 0x00380000c910783b */ /* 0x000e6c0000004200 */
[----:B------:R-:W-:Y:S02]  /*10a70*/  FADD.FTZ R8, R102, R15 ;  /* 0x0000000f66087221 */ /* 0x000fe40000010000 */
[----:B------:R-:W-:Y:S02]  /*10a80*/  FFMA.FTZ R15, R63, c[0x0][0x2d0], -R3 ;  /* 0x0000b4003f0f7a23 */ /* 0x000fe40000010803 */
[----:B------:R-:W-:-:S02]  /*10a90*/  FADD.FTZ R3, R107, R8 ;  /* 0x000000086b037221 */ /* 0x000fc40000010000 */
[----:B------:R-:W-:Y:S02]  /*10aa0*/  FFMA.FTZ R63, R66, c[0x0][0x2d0], -R2 ;  /* 0x0000b400423f7a23 */ /* 0x000fe40000010802 */
[----:B------:R-:W-:-:S04]  /*10ab0*/  FADD.FTZ R3, R110, R3 ;  /* 0x000000036e037221 */ /* 0x000fc80000010000 */
[----:B------:R-:W-:Y:S01]  /*10ac0*/  FADD.FTZ R3, R109, R3 ;  /* 0x000000036d037221 */ /* 0x000fe20000010000 */
[----:B-1----:R-:W-:Y:S01]  /*10ad0*/  HMMA.16816.F32.BF16 R8, R28, R16, RZ ;  /* 0x000000101c08723c */ /* 0x002fe200000418ff */
[----:B------:R-:W-:Y:S06]  /*10ae0*/  MUFU.EX2 R16, R36 ;  /* 0x0000002400107308 */ /* 0x000fec0000000800 */
[--C-:B------:R-:W-:Y:S02]  /*10af0*/  FFMA.FTZ R17, R94, c[0x0][0x2d0], -R2.reuse ;  /* 0x0000b4005e117a23 */ /* 0x100fe40000010802 */
[----:B------:R-:W-:Y:S08]  /*10b00*/  MUFU.EX2 R36, R27 ;  /* 0x0000001b00247308 */ /* 0x000ff00000000800 */
[----:B------:R1:W-:Y:S07]  /*10b10*/  MUFU.EX2 R27, R25 ;  /* 0x00000019001b7308 */ /* 0x0003ee0000000800 */
[----:B------:R-:W-:Y:S01]  /*10b20*/  HMMA.16816.F32.BF16 R100, R32, R20, R8 ;  /* 0x000000142064723c */ /* 0x000fe20000041808 */
[----:B------:R-:W-:Y:S06]  /*10b30*/  MUFU.EX2 R20, R24 ;  /* 0x0000001800147308 */ /* 0x000fec0000000800 */
[--C-:B------:R-:W-:Y:S01]  /*10b40*/  FFMA.FTZ R21, R92, c[0x0][0x2d0], -R2.reuse ;  /* 0x0000b4005c157a23 */ /* 0x100fe20000010802 */
[----:B------:R-:W-:Y:S01]  /*10b50*/  HMMA.16816.F32.BF16 R8, R28, R18, RZ ;  /* 0x000000121c08723c */ /* 0x000fe200000418ff */
[----:B------:R-:W2:Y:S01]  /*10b60*/  MUFU.EX2 R18, R37 ;  /* 0x0000002500127308 */ /* 0x000ea20000000800 */
[----:B-1----:R-:W-:-:S05]  /*10b70*/  FFMA.FTZ R25, R90, c[0x0][0x2d0], -R2 ;  /* 0x0000b4005a197a23 */ /* 0x002fca0000010802 */
[--C-:B------:R-:W-:Y:S02]  /*10b80*/  FFMA.FTZ R19, R95, c[0x0][0x2d0], -R2.reuse ;  /* 0x0000b4005f137a23 */ /* 0x100fe40000010802 */
[----:B------:R-:W-:Y:S01]  /*10b90*/  MUFU.EX2 R17, R17 ;  /* 0x0000001100117308 */ /* 0x000fe20000000800 */
[----:B--2---:R-:W-:Y:S11]  /*10ba0*/  F2FP.BF16.PACK_AB R24, R16, R18 ;  /* 0x000000121018723e */ /* 0x004ff600000010ff */
[----:B------:R-:W-:Y:S03]  /*10bb0*/  @!UPT UIADD3 URZ, URZ, URZ, URZ ;  /* 0x0000003f3f3ff290 */ /* 0x000fe6000fffe03f */
[----:B------:R-:W-:Y:S01]  /*10bc0*/  HMMA.16816.F32.BF16 R104, R32, R22, R8 ;  /* 0x000000162068723c */ /* 0x000fe20000041808 */
[----:B------:R1:W-:Y:S06]  /*10bd0*/  MUFU.EX2 R10, R15 ;  /* 0x0000000f000a7308 */ /* 0x0003ec0000000800 */
[--C-:B------:R-:W-:Y:S02]  /*10be0*/  FFMA.FTZ R23, R91, c[0x0][0x2d0], -R2.reuse ;  /* 0x0000b4005b177a23 */ /* 0x100fe40000010802 */
[----:B------:R-:W2:Y:S01]  /*10bf0*/  MUFU.EX2 R9, R38 ;  /* 0x0000002600097308 */ /* 0x000ea20000000800 */
[----:B-1----:R-:W-:-:S07]  /*10c00*/  FFMA.FTZ R15, R93, c[0x0][0x2d0], -R2 ;  /* 0x0000b4005d0f7a23 */ /* 0x002fce0000010802 */
[----:B------:R1:W-:Y:S01]  /*10c10*/  MUFU.EX2 R8, R39 ;  /* 0x0000002700087308 */ /* 0x0003e20000000800 */
[----:B------:R-:W-:-:S04]  /*10c20*/  FADD.FTZ R2, R18, R4 ;  /* 0x0000000412027221 */ /* 0x000fc80000010000 */
[----:B------:R-:W-:Y:S01]  /*10c30*/  FADD.FTZ R2, R16, R2 ;  /* 0x0000000210027221 */ /* 0x000fe20000010000 */
[----:B--2---:R-:W-:Y:S02]  /*10c40*/  F2FP.BF16.PACK_AB R22, R9, R10 ;  /* 0x0000000a0916723e */ /* 0x004fe400000010ff */
[----:B------:R2:W3:Y:S01]  /*10c50*/  MUFU.EX2 R4, R40 ;  /* 0x0000002800047308 */ /* 0x0004e20000000800 */
[----:B------:R-:W-:-:S04]  /*10c60*/  FADD.FTZ R2, R36, R2 ;  /* 0x0000000224027221 */ /* 0x000fc80000010000 */
[C---:B------:R-:W-:Y:S01]  /*10c70*/  FADD.FTZ R2, R26.reuse, R2 ;  /* 0x000000021a027221 */ /* 0x040fe20000010000 */
[----:B------:R-:W-:Y:S02]  /*10c80*/  F2FP.BF16.PACK_AB R26, R26, R36 ;  /* 0x000000241a1a723e */ /* 0x000fe400000010ff */
[----:B-1----:R-:W-:Y:S01]  /*10c90*/  LDSM.16.MT88.4 R36, [R202+0x4000] ;  /* 0x00400000ca24783b */ /* 0x002fe20000004200 */
[----:B------:R-:W-:Y:S01]  /*10ca0*/  FADD.FTZ R2, R27, R2 ;  /* 0x000000021b027221 */ /* 0x000fe20000010000 */
[----:B------:R-:W1:Y:S03]  /*10cb0*/  MUFU.EX2 R18, R57 ;  /* 0x0000003900127308 */ /* 0x000e660000000800 */
[C---:B------:R-:W-:Y:S01]  /*10cc0*/  FADD.FTZ R2, R20.reuse, R2 ;  /* 0x0000000214027221 */ /* 0x040fe20000010000 */
[----:B------:R-:W-:Y:S01]  /*10cd0*/  F2FP.BF16.PACK_AB R20, R20, R27 ;  /* 0x0000001b1414723e */ /* 0x000fe200000010ff */
[----:B--2---:R-:W2:Y:S02]  /*10ce0*/  LDSM.16.MT88.4 R40, [R202+0x3800] ;  /* 0x00380000ca28783b */ /* 0x004ea40000004200 */
[----:B------:R-:W-:Y:S01]  /*10cf0*/  FADD.FTZ R2, R10, R2 ;  /* 0x000000020a027221 */ /* 0x000fe20000010000 */
[----:B---3--:R-:W-:Y:S01]  /*10d00*/  F2FP.BF16.PACK_AB R16, R4, R8 ;  /* 0x000000080410723e */ /* 0x008fe200000010ff */
[----:B------:R-:W-:Y:S02]  /*10d10*/  MUFU.EX2 R27, R54 ;  /* 0x00000036001b7308 */ /* 0x000fe40000000800 */
[----:B------:R-:W-:-:S04]  /*10d20*/  FADD.FTZ R2, R9, R2 ;  /* 0x0000000209027221 */ /* 0x000fc80000010000 */
[----:B------:R-:W-:-:S04]  /*10d30*/  FADD.FTZ R2, R8, R2 ;  /* 0x0000000208027221 */ /* 0x000fc80000010000 */
[----:B------:R-:W-:Y:S02]  /*10d40*/  FADD.FTZ R2, R4, R2 ;  /* 0x0000000204027221 */ /* 0x000fe40000010000 */
[----:B------:R-:W3:Y:S02]  /*10d50*/  MUFU.EX2 R4, R56 ;  /* 0x0000003800047308 */ /* 0x000ee40000000800 */
[----:B-1----:R-:W-:-:S04]  /*10d60*/  FADD.FTZ R2, R18, R2 ;  /* 0x0000000212027221 */ /* 0x002fc80000010000 */
[C---:B---3--:R-:W-:Y:S01]  /*10d70*/  FADD.FTZ R2, R4.reuse, R2 ;  /* 0x0000000204027221 */ /* 0x048fe20000010000 */
[----:B------:R-:W-:Y:S02]  /*10d80*/  F2FP.BF16.PACK_AB R18, R4, R18 ;  /* 0x000000120412723e */ /* 0x000fe400000010ff */
[----:B------:R-:W-:Y:S01]  /*10d90*/  MUFU.EX2 R4, R25 ;  /* 0x0000001900047308 */ /* 0x000fe20000000800 */
[----:B--2---:R-:W-:Y:S07]  /*10da0*/  HMMA.16816.F32.BF16 R8, R28, R40, RZ ;  /* 0x000000281c08723c */ /* 0x004fee00000418ff */
[----:B------:R-:W-:Y:S08]  /*10db0*/  MUFU.EX2 R40, R53 ;  /* 0x0000003500287308 */ /* 0x000ff00000000800 */
[----:B------:R-:W-:Y:S08]  /*10dc0*/  MUFU.EX2 R41, R46 ;  /* 0x0000002e00297308 */ /* 0x000ff00000000800 */
[----:B------:R-:W-:Y:S01]  /*10dd0*/  MUFU.EX2 R53, R45 ;  /* 0x0000002d00357308 */ /* 0x000fe20000000800 */
[----:B------:R-:W-:Y:S07]  /*10de0*/  HMMA.16816.F32.BF16 R108, R32, R36, R8 ;  /* 0x00000024206c723c */ /* 0x000fee0000041808 */
[----:B------:R-:W1:Y:S01]  /*10df0*/  MUFU.EX2 R36, R55 ;  /* 0x0000003700247308 */ /* 0x000e620000000800 */
[----:B------:R-:W-:Y:S07]  /*10e00*/  HMMA.16816.F32.BF16 R8, R28, R42, RZ ;  /* 0x0000002a1c08723c */ /* 0x000fee00000418ff */
[----:B------:R-:W2:Y:S08]  /*10e10*/  MUFU.EX2 R37, R52 ;  /* 0x0000003400257308 */ /* 0x000eb00000000800 */
[----:B------:R-:W3:Y:S01]  /*10e20*/  MUFU.EX2 R42, R47 ;  /* 0x0000002f002a7308 */ /* 0x000ee20000000800 */
[----:B-1----:R-:W-:-:S04]  /*10e30*/  FADD.FTZ R2, R36, R2 ;  /* 0x0000000224027221 */ /* 0x002fc80000010000 */
[----:B------:R-:W-:-:S03]  /*10e40*/  FADD.FTZ R2, R27, R2 ;  /* 0x000000021b027221 */ /* 0x000fc60000010000 */
[----:B------:R1:W4:Y:S01]  /*10e50*/  MUFU.EX2 R43, R44 ;  /* 0x0000002c002b7308 */ /* 0x0003220000000800 */
[----:B------:R-:W-:-:S04]  /*10e60*/  FADD.FTZ R2, R40, R2 ;  /* 0x0000000228027221 */ /* 0x000fc80000010000 */
[----:B--2---:R-:W-:Y:S01]  /*10e70*/  FADD.FTZ R2, R37, R2 ;  /* 0x0000000225027221 */ /* 0x004fe20000010000 */
[----:B------:R-:W-:Y:S01]  /*10e80*/  HMMA.16816.F32.BF16 R120, R32, R38, R8 ;  /* 0x000000262078723c */ /* 0x000fe20000041808 */
[C---:B---3--:R-:W-:Y:S02]  /*10e90*/  F2FP.BF16.PACK_AB R72, R41.reuse, R42 ;  /* 0x0000002a2948723e */ /* 0x048fe400000010ff */
[----:B------:R-:W-:Y:S01]  /*10ea0*/  FADD.FTZ R2, R42, R2 ;  /* 0x000000022a027221 */ /* 0x000fe20000010000 */
[----:B------:R-:W2:Y:S03]  /*10eb0*/  MUFU.EX2 R52, R15 ;  /* 0x0000000f00347308 */ /* 0x000ea60000000800 */
[----:B------:R-:W-:Y:S01]  /*10ec0*/  FADD.FTZ R2, R41, R2 ;  /* 0x0000000229027221 */ /* 0x000fe20000010000 */
[----:B------:R-:W-:Y:S01]  /*10ed0*/  F2FP.BF16.PACK_AB R10, R37, R40 ;  /* 0x00000028250a723e */ /* 0x000fe200000010ff */
[----:B-1----:R-:W1:Y:S02]  /*10ee0*/  LDSM.16.MT88.4 R44, [R204+0x3800] ;  /* 0x00380000cc2c783b */ /* 0x002e640000004200 */
[----:B------:R-:W-:Y:S01]  /*10ef0*/  FADD.FTZ R2, R53, R2 ;  /* 0x0000000235027221 */ /* 0x000fe20000010000 */
[----:B----4-:R-:W-:Y:S01]  /*10f00*/  F2FP.BF16.PACK_AB R74, R43, R53 ;  /* 0x000000352b4a723e */ /* 0x010fe200000010ff */
[----:B------:R-:W3:Y:S01]  /*10f10*/  MUFU.EX2 R15, R19 ;  /* 0x00000013000f7308 */ /* 0x000ee20000000800 */
[----:B------:R-:W-:Y:S01]  /*10f20*/  F2FP.BF16.PACK_AB R8, R27, R36 ;  /* 0x000000241b08723e */ /* 0x000fe200000010ff */
[----:B------:R-:W-:-:S02]  /*10f30*/  FADD.FTZ R232, R43, R2 ;  /* 0x000000022be87221 */ /* 0x000fc40000010000 */
[----:B------:R-:W4:Y:S01]  /*10f40*/  LDSM.16.MT88.4 R40, [R204+0x4000] ;  /* 0x00400000cc28783b */ /* 0x000f220000004200 */
[----:B--2---:R-:W-:-:S03]  /*10f50*/  FADD.FTZ R3, R52, R3 ;  /* 0x0000000334037221 */ /* 0x004fc60000010000 */
[----:B------:R-:W2:Y:S01]  /*10f60*/  MUFU.EX2 R11, R21 ;  /* 0x00000015000b7308 */ /* 0x000ea20000000800 */
[C---:B------:R-:W-:Y:S01]  /*10f70*/  F2FP.BF16.PACK_AB R25, R17.reuse, R52 ;  /* 0x000000341119723e */ /* 0x040fe200000010ff */
[----:B------:R-:W-:-:S06]  /*10f80*/  FADD.FTZ R3, R17, R3 ;  /* 0x0000000311037221 */ /* 0x000fcc0000010000 */
[----:B------:R-:W1:Y:S01]  /*10f90*/  MUFU.EX2 R9, R23 ;  /* 0x0000001700097308 */ /* 0x000e620000000800 */
[----:B---3--:R-:W-:-:S04]  /*10fa0*/  FADD.FTZ R3, R15, R3 ;  /* 0x000000030f037221 */ /* 0x008fc80000010000 */
[C---:B--2---:R-:W-:Y:S01]  /*10fb0*/  FADD.FTZ R2, R11.reuse, R3 ;  /* 0x000000030b027221 */ /* 0x044fe20000010000 */
[----:B------:R-:W-:Y:S02]  /*10fc0*/  F2FP.BF16.PACK_AB R27, R11, R15 ;  /* 0x0000000f0b1b723e */ /* 0x000fe400000010ff */
[----:B------:R-:W-:Y:S01]  /*10fd0*/  MUFU.EX2 R17, R50 ;  /* 0x0000003200117308 */ /* 0x000fe20000000800 */
[----:B-1----:R-:W-:Y:S01]  /*10fe0*/  FADD.FTZ R2, R9, R2 ;  /* 0x0000000209027221 */ /* 0x002fe20000010000 */
[----:B------:R-:W-:-:S06]  /*10ff0*/  F2FP.BF16.PACK_AB R21, R4, R9 ;  /* 0x000000090415723e */ /* 0x000fcc00000010ff */
[----:B------:R-:W1:Y:S01]  /*11000*/  MUFU.EX2 R11, R48 ;  /* 0x00000030000b7308 */ /* 0x000e620000000800 */
[----:B------:R-:W-:Y:S01]  /*11010*/  FADD.FTZ R2, R4, R2 ;  /* 0x0000000204027221 */ /* 0x000fe20000010000 */
[----:B------:R-:W-:Y:S06]  /*11020*/  HMMA.16816.F32.BF16 R36, R28, R44, RZ ;  /* 0x0000002c1c24723c */ /* 0x000fec00000418ff */
[----:B------:R-:W2:Y:S08]  /*11030*/  MUFU.EX2 R9, R49 ;  /* 0x0000003100097308 */ /* 0x000eb00000000800 */
[----:B------:R-:W3:Y:S01]  /*11040*/  MUFU.EX2 R15, R59 ;  /* 0x0000003b000f7308 */ /* 0x000ee20000000800 */
[----:B-1----:R-:W-:-:S07]  /*11050*/  FADD.FTZ R2, R11, R2 ;  /* 0x000000020b027221 */ /* 0x002fce0000010000 */
[----:B------:R-:W-:Y:S01]  /*11060*/  MUFU.EX2 R19, R51 ;  /* 0x0000003300137308 */ /* 0x000fe20000000800 */
[C---:B--2---:R-:W-:Y:S01]  /*11070*/  FADD.FTZ R2, R9.reuse, R2 ;  /* 0x0000000209027221 */ /* 0x044fe20000010000 */
[----:B------:R-:W-:Y:S01]  /*11080*/  F2FP.BF16.PACK_AB R23, R9, R11 ;  /* 0x0000000b0917723e */ /* 0x000fe200000010ff */
[----:B----4-:R-:W-:Y:S02]  /*11090*/  HMMA.16816.F32.BF16 R148, R32, R40, R36 ;  /* 0x000000282094723c */ /* 0x010fe40000041824 */
[----:B------:R-:W-:-:S03]  /*110a0*/  FADD.FTZ R2, R17, R2 ;  /* 0x0000000211027221 */ /* 0x000fc60000010000 */
[----:B------:R-:W1:Y:S01]  /*110b0*/  MUFU.EX2 R40, R58 ;  /* 0x0000003a00287308 */ /* 0x000e620000000800 */
[C---:B---3--:R-:W-:Y:S01]  /*110c0*/  FADD.FTZ R2, R15.reuse, R2 ;  /* 0x000000020f027221 */ /* 0x048fe20000010000 */
[----:B------:R-:W-:Y:S01]  /*110d0*/  F2FP.BF16.PACK_AB R17, R15, R17 ;  /* 0x000000110f11723e */ /* 0x000fe200000010ff */
[----:B------:R-:W-:Y:S05]  /*110e0*/  HMMA.16816.F32.BF16 R36, R28, R46, RZ ;  /* 0x0000002e1c24723c */ /* 0x000fea00000418ff */
[----:B------:R-:W2:Y:S01]  /*110f0*/  MUFU.EX2 R4, R61 ;  /* 0x0000003d00047308 */ /* 0x000ea20000000800 */
[----:B-1----:R-:W-:-:S07]  /*11100*/  FADD.FTZ R2, R40, R2 ;  /* 0x0000000228027221 */ /* 0x002fce0000010000 */
[----:B------:R-:W1:Y:S01]  /*11110*/  MUFU.EX2 R3, R62 ;  /* 0x0000003e00037308 */ /* 0x000e620000000800 */
[C---:B------:R-:W-:Y:S01]  /*11120*/  FADD.FTZ R2, R19.reuse, R2 ;  /* 0x0000000213027221 */ /* 0x040fe20000010000 */
[----:B------:R-:W-:-:S03]  /*11130*/  F2FP.BF16.PACK_AB R19, R19, R40 ;  /* 0x000000281313723e */ /* 0x000fc600000010ff */
[----:B--2---:R-:W-:-:S03]  /*11140*/  FADD.FTZ R2, R4, R2 ;  /* 0x0000000204027221 */ /* 0x004fc60000010000 */
[----:B------:R-:W-:Y:S03]  /*11150*/  MUFU.EX2 R11, R67 ;  /* 0x00000043000b7308 */ /* 0x000fe60000000800 */
[----:B------:R-:W-:Y:S01]  /*11160*/  HMMA.16816.F32.BF16 R132, R32, R42, R36 ;  /* 0x0000002a2084723c */ /* 0x000fe20000041824 */
[----:B------:R-:W2:Y:S01]  /*11170*/  LDSM.16.MT88.4 R36, [R203+0x3800] ;  /* 0x00380000cb24783b */ /* 0x000ea20000004200 */
[----:B-1----:R-:W-:-:S03]  /*11180*/  F2FP.BF16.PACK_AB R9, R3, R4 ;  /* 0x000000040309723e */ /* 0x002fc600000010ff */
[----:B------:R-:W-:Y:S01]  /*11190*/  MUFU.EX2 R45, R64 ;  /* 0x00000040002d7308 */ /* 0x000fe20000000800 */
[----:B------:R-:W-:-:S07]  /*111a0*/  FADD.FTZ R2, R3, R2 ;  /* 0x0000000203027221 */ /* 0x000fce0000010000 */
[----:B------:R-:W-:Y:S08]  /*111b0*/  MUFU.EX2 R4, R65 ;  /* 0x0000004100047308 */ /* 0x000ff00000000800 */
[----:B------:R-:W1:Y:S08]  /*111c0*/  MUFU.EX2 R15, R68 ;  /* 0x00000044000f7308 */ /* 0x000e700000000800 */
[----:B------:R-:W3:Y:S08]  /*111d0*/  MUFU.EX2 R44, R63 ;  /* 0x0000003f002c7308 */ /* 0x000ef00000000800 */
[----:B------:R-:W4:Y:S01]  /*111e0*/  MUFU.EX2 R3, R60 ;  /* 0x0000003c00037308 */ /* 0x000f220000000800 */
[----:B-1----:R-:W-:Y:S01]  /*111f0*/  FADD.FTZ R2, R15, R2 ;  /* 0x000000020f027221 */ /* 0x002fe20000010000 */
[----:B--2---:R-:W-:Y:S03]  /*11200*/  HMMA.16816.F32.BF16 R40, R28, R36, RZ ;  /* 0x000000241c28723c */ /* 0x004fe600000418ff */
[C---:B------:R-:W-:Y:S01]  /*11210*/  FADD.FTZ R2, R11.reuse, R2 ;  /* 0x000000020b027221 */ /* 0x040fe20000010000 */
[----:B------:R-:W-:-:S02]  /*11220*/  F2FP.BF16.PACK_AB R11, R11, R15 ;  /* 0x0000000f0b0b723e */ /* 0x000fc400000010ff */
[C---:B---3--:R-:W-:Y:S01]  /*11230*/  F2FP.BF16.PACK_AB R73, R44.reuse, R45 ;  /* 0x0000002d2c49723e */ /* 0x048fe200000010ff */
[----:B------:R-:W-:Y:S01]  /*11240*/  FADD.FTZ R2, R45, R2 ;  /* 0x000000022d027221 */ /* 0x000fe20000010000 */
[----:B------:R-:W-:Y:S01]  /*11250*/  HMMA.16816.F32.BF16 R36, R28, R38, RZ ;  /* 0x000000261c24723c */ /* 0x000fe200000418ff */
[----:B------:R-:W1:Y:S02]  /*11260*/  LDSM.16.MT88.4 R28, [R203+0x4000] ;  /* 0x00400000cb1c783b */ /* 0x000e640000004200 */
[----:B------:R-:W-:Y:S01]  /*11270*/  FADD.FTZ R2, R44, R2 ;  /* 0x000000022c027221 */ /* 0x000fe20000010000 */
[----:B----4-:R-:W-:-:S03]  /*11280*/  F2FP.BF16.PACK_AB R75, R3, R4 ;  /* 0x00000004034b723e */ /* 0x010fc600000010ff */
[----:B------:R-:W-:-:S04]  /*11290*/  FADD.FTZ R2, R4, R2 ;  /* 0x0000000204027221 */ /* 0x000fc80000010000 */
[----:B------:R-:W-:-:S05]  /*112a0*/  FADD.FTZ R247, R3, R2 ;  /* 0x0000000203f77221 */ /* 0x000fca0000010000 */
[C---:B-1----:R-:W-:Y:S08]  /*112b0*/  HMMA.16816.F32.BF16 R84, R32.reuse, R28, R40 ;  /* 0x0000001c2054723c */ /* 0x042ff00000041828 */
[----:B------:R-:W-:Y:S01]  /*112c0*/  HMMA.16816.F32.BF16 R40, R32, R30, R36 ;  /* 0x0000001e2028723c */ /* 0x000fe20000041824 */
[----:B------:R-:W1:Y:S04]  /*112d0*/  LDSM.16.MT88.4 R28, [R201+0x1000] ;  /* 0x00100000c91c783b */ /* 0x000e680000004200 */
[----:B------:R-:W2:Y:S04]  /*112e0*/  LDSM.16.MT88.4 R32, [R202+0x1000] ;  /* 0x00100000ca20783b */ /* 0x000ea80000004200 */
[----:B------:R-:W3:Y:S01]  /*112f0*/  LDSM.16.MT88.4 R36, [R202+0x4800] ;  /* 0x00480000ca24783b */ /* 0x000ee20000004200 */
[C---:B-1----:R-:W-:Y:S08]  /*11300*/  HMMA.16816.F32.BF16 R64, R24.reuse, R28, R136 ;  /* 0x0000001c1840723c */ /* 0x042ff00000041888 */
[C---:B------:R-:W-:Y:S01]  /*11310*/  HMMA.16816.F32.BF16 R56, R24.reuse, R30, R156 ;  /* 0x0000001e1838723c */ /* 0x040fe2000004189c */
[----:B------:R-:W1:Y:S07]  /*11320*/  LDSM.16.MT88.4 R28, [R204+0x1000] ;  /* 0x00100000cc1c783b */ /* 0x000e6e0000004200 */
[C---:B--2---:R-:W-:Y:S08]  /*11330*/  HMMA.16816.F32.BF16 R48, R24.reuse, R32, R128 ;  /* 0x000000201830723c */ /* 0x044ff00000041880 */
[C---:B------:R-:W-:Y:S01]  /*11340*/  HMMA.16816.F32.BF16 R68, R24.reuse, R34, R152 ;  /* 0x000000221844723c */ /* 0x040fe20000041898 */
[----:B------:R-:W2:Y:S07]  /*11350*/  LDSM.16.MT88.4 R32, [R203+0x1000] ;  /* 0x00100000cb20783b */ /* 0x000eae0000004200 */
[C---:B---3--:R-:W-:Y:S08]  /*11360*/  HMMA.16816.F32.BF16 R108, R24.reuse, R36, R108 ;  /* 0x00000024186c723c */ /* 0x048ff0000004186c */
[C---:B------:R-:W-:Y:S01]  /*11370*/  HMMA.16816.F32.BF16 R120, R24.reuse, R38, R120 ;  /* 0x000000261878723c */ /* 0x040fe20000041878 */
[----:B------:R-:W-:Y:S07]  /*11380*/  LDSM.16.MT88.4 R36, [R203+0x1800] ;  /* 0x00180000cb24783b */ /* 0x000fee0000004200 */
        /* <DEDUP_REMOVED lines=11> */
[----:B------:R-:W-:Y:S07]  /*11440*/  LDSM.16.MT88.4 R32, [R202+0x5000] ;  /* 0x00500000ca20783b */ /* 0x000fee0000004200 */
[C---:B-1----:R-:W-:Y:S08]  /*11450*/  HMMA.16816.F32.BF16 R124, R24.reuse, R28, R84 ;  /* 0x0000001c187c723c */ /* 0x042ff00000041854 */
[----:B------:R-:W-:Y:S01]  /*11460*/  HMMA.16816.F32.BF16 R128, R24, R30, R40 ;  /* 0x0000001e1880723c */ /* 0x000fe20000041828 */
[----:B------:R-:W1:Y:S04]  /*11470*/  LDSM.16.MT88.4 R24, [R201+0x1800] ;  /* 0x00180000c918783b */ /* 0x000e680000004200 */
[----:B------:R-:W2:Y:S03]  /*11480*/  LDSM.16.MT88.4 R28, [R202+0x1800] ;  /* 0x00180000ca1c783b */ /* 0x000ea60000004200 */
[C---:B-1----:R-:W-:Y:S08]  /*11490*/  HMMA.16816.F32.BF16 R116, R20.reuse, R24, R64 ;  /* 0x000000181474723c */ /* 0x042ff00000041840 */
        /* <DEDUP_REMOVED lines=8> */
[C---:B------:R-:W-:Y:S08]  /*11520*/  HMMA.16816.F32.BF16 R64, R20.reuse, R32, R108 ;  /* 0x000000201440723c */ /* 0x040ff0000004186c */
[C---:B-1----:R-:W-:Y:S08]  /*11530*/  HMMA.16816.F32.BF16 R136, R20.reuse, R24, R60 ;  /* 0x000000181488723c */ /* 0x042ff0000004183c */
[C---:B------:R-:W-:Y:S01]  /*11540*/  HMMA.16816.F32.BF16 R88, R20.reuse, R26, R52 ;  /* 0x0000001a1458723c */ /* 0x040fe20000041834 */
[----:B------:R-:W1:Y:S07]  /*11550*/  LDSM.16.MT88.4 R24, [R201+0x5000] ;  /* 0x00500000c918783b */ /* 0x000e6e0000004200 */
[C---:B------:R-:W-:Y:S01]  /*11560*/  HMMA.16816.F32.BF16 R60, R20.reuse, R34, R120 ;  /* 0x00000022143c723c */ /* 0x040fe20000041878 */
[----:B------:R-:W4:Y:S07]  /*11570*/  LDSM.16.MT88.4 R32, [R201+0x5800] ;  /* 0x00580000c920783b */ /* 0x000f2e0000004200 */
[----:B--2---:R-:W-:Y:S01]  /*11580*/  HMMA.16816.F32.BF16 R48, R20, R28, R124 ;  /* 0x0000001c1430723c */ /* 0x004fe2000004187c */
[----:B------:R-:W-:Y:S07]  /*11590*/  LDSM.16.MT88.4 R124, [R202+0x3000] ;  /* 0x00300000ca7c783b */ /* 0x000fee0000004200 */
[C---:B---3--:R-:W-:Y:S08]  /*115a0*/  HMMA.16816.F32.BF16 R96, R16.reuse, R36, R96 ;  /* 0x000000241060723c */ /* 0x048ff00000041860 */
[----:B------:R-:W-:Y:S08]  /*115b0*/  HMMA.16816.F32.BF16 R92, R16, R38, R152 ;  /* 0x00000026105c723c */ /* 0x000ff00000041898 */
[C---:B-1----:R-:W-:Y:S08]  /*115c0*/  HMMA.16816.F32.BF16 R40, R20.reuse, R24, R100 ;  /* 0x000000181428723c */ /* 0x042ff00000041864 */
[C---:B------:R-:W-:Y:S01]  /*115d0*/  HMMA.16816.F32.BF16 R84, R20.reuse, R26, R104 ;  /* 0x0000001a1454723c */ /* 0x040fe20000041868 */
[----:B------:R-:W1:Y:S07]  /*115e0*/  LDSM.16.MT88.4 R24, [R204+0x5000] ;  /* 0x00500000cc18783b */ /* 0x000e6e0000004200 */
[----:B------:R-:W-:Y:S01]  /*115f0*/  HMMA.16816.F32.BF16 R100, R20, R30, R128 ;  /* 0x0000001e1464723c */ /* 0x000fe20000041880 */
[----:B------:R-:W-:Y:S11]  /*11600*/  LDSM.16.MT88.4 R28, [R203+0x5800] ;  /* 0x00580000cb1c783b */ /* 0x000ff60000004200 */
[----:B------:R-:W-:Y:S04]  /*11610*/  @!UPT UIADD3 URZ, URZ, URZ, URZ ;  /* 0x0000003f3f3ff290 */ /* 0x000fe8000fffe03f */
[----:B----4-:R-:W-:Y:S08]  /*11620*/  HMMA.16816.F32.BF16 R84, R16, R34, R84 ;  /* 0x000000221054723c */ /* 0x010ff00000041854 */
[C---:B-1----:R-:W-:Y:S08]  /*11630*/  HMMA.16816.F32.BF16 R52, R20.reuse, R24, R148 ;  /* 0x000000181434723c */ /* 0x042ff00000041894 */
[----:B------:R-:W-:Y:S01]  /*11640*/  HMMA.16816.F32.BF16 R68, R20, R26, R132 ;  /* 0x0000001a1444723c */ /* 0x000fe20000041884 */
[----:B------:R-:W1:Y:S04]  /*11650*/  LDSM.16.MT88.4 R24, [R201+0x2000] ;  /* 0x00200000c918783b */ /* 0x000e680000004200 */
[----:B------:R-:W2:Y:S04]  /*11660*/  LDSM.16.MT88.4 R20, [R203+0x2000] ;  /* 0x00200000cb14783b */ /* 0x000ea80000004200 */
[----:B------:R-:W-:Y:S01]  /*11670*/  LDSM.16.MT88.4 R132, [R201+0x3000] ;  /* 0x00300000c984783b */ /* 0x000fe20000004200 */
        /* <DEDUP_REMOVED lines=9> */
[C---:B------:R-:W-:Y:S01]  /*11710*/  HMMA.16816.F32.BF16 R120, R16.reuse, R24, R136 ;  /* 0x000000181078723c */ /* 0x040fe20000041888 */
[----:B------:R-:W3:Y:S07]  /*11720*/  LDSM.16.MT88.4 R24, [R202+0x5800] ;  /* 0x00580000ca18783b */ /* 0x000eee0000004200 */
[----:B------:R-:W-:Y:S01]  /*11730*/  HMMA.16816.F32.BF16 R44, R16, R30, R100 ;  /* 0x0000001e102c723c */ /* 0x000fe20000041864 */
[----:B------:R-:W-:Y:S11]  /*11740*/  LDSM.16.MT88.4 R100, [R201+0x6800] ;  /* 0x00680000c964783b */ /* 0x000ff60000004200 */
[----:B------:R-:W-:Y:S04]  /*11750*/  @!UPT UIADD3 URZ, URZ, URZ, URZ ;  /* 0x0000003f3f3ff290 */ /* 0x000fe8000fffe03f */
[C---:B--2---:R-:W-:Y:S08]  /*11760*/  HMMA.16816.F32.BF16 R120, R8.reuse, R32, R120 ;  /* 0x000000200878723c */ /* 0x044ff00000041878 */
[----:B------:R-:W-:Y:S01]  /*11770*/  HMMA.16816.F32.BF16 R32, R8, R34, R108 ;  /* 0x000000220820723c */ /* 0x000fe2000004186c */
[----:B------:R-:W-:Y:S07]  /*11780*/  LDSM.16.MT88.4 R108, [R203+0x3000] ;  /* 0x00300000cb6c783b */ /* 0x000fee0000004200 */
[C---:B-1----:R-:W-:Y:S08]  /*11790*/  HMMA.16816.F32.BF16 R36, R16.reuse, R20, R52 ;  /* 0x000000141024723c */ /* 0x042ff00000041834 */
[C---:B------:R-:W-:Y:S01]  /*117a0*/  HMMA.16816.F32.BF16 R68, R16.reuse, R22, R68 ;  /* 0x000000161044723c */ /* 0x040fe20000041844 */
[----:B------:R-:W1:Y:S07]  /*117b0*/  LDSM.16.MT88.4 R20, [R202+0x2800] ;  /* 0x00280000ca14783b */ /* 0x000e6e0000004200 */
[C---:B---3--:R-:W-:Y:S08]  /*117c0*/  HMMA.16816.F32.BF16 R64, R16.reuse, R24, R64 ;  /* 0x000000181040723c */ /* 0x048ff00000041840 */
[C---:B------:R-:W-:Y:S01]  /*117d0*/  HMMA.16816.F32.BF16 R60, R16.reuse, R26, R60 ;  /* 0x0000001a103c723c */ /* 0x040fe2000004183c */
[----:B------:R-:W2:Y:S07]  /*117e0*/  LDSM.16.MT88.4 R24, [R201+0x2800] ;  /* 0x00280000c918783b */ /* 0x000eae0000004200 */
[----:B------:R-:W-:Y:S01]  /*117f0*/  HMMA.16816.F32.BF16 R52, R16, R28, R48 ;  /* 0x0000001c1034723c */ /* 0x000fe20000041830 */
[----:B------:R-:W3:Y:S04]  /*11800*/  LDSM.16.MT88.4 R16, [R202+0x6000] ;  /* 0x00600000ca10783b */ /* 0x000ee80000004200 */
[----:B------:R-:W4:Y:S03]  /*11810*/  LDSM.16.MT88.4 R28, [R204+0x6000] ;  /* 0x00600000cc1c783b */ /* 0x000f260000004200 */
[C---:B-1----:R-:W-:Y:S08]  /*11820*/  HMMA.16816.F32.BF16 R128, R8.reuse, R20, R96 ;  /* 0x000000140880723c */ /* 0x042ff00000041860 */
[C---:B------:R-:W-:Y:S01]  /*11830*/  HMMA.16816.F32.BF16 R48, R8.reuse, R22, R92 ;  /* 0x000000160830723c */ /* 0x040fe2000004185c */
[----:B------:R-:W1:Y:S04]  /*11840*/  LDSM.16.MT88.4 R20, [R201+0x6000] ;  /* 0x00600000c914783b */ /* 0x000e680000004200 */
[----:B------:R-:W-:Y:S03]  /*11850*/  LDSM.16.MT88.4 R92, [R202+0x6800] ;  /* 0x00680000ca5c783b */ /* 0x000fe60000004200 */
[C---:B--2---:R-:W-:Y:S01]  /*11860*/  HMMA.16816.F32.BF16 R136, R8.reuse, R24, R116 ;  /* 0x000000180888723c */ /* 0x044fe20000041874 */
[----:B------:R-:W-:Y:S07]  /*11870*/  LDSM.16.MT88.4 R116, [R204+0x3000] ;  /* 0x00300000cc74783b */ /* 0x000fee0000004200 */
[C---:B------:R-:W-:Y:S01]  /*11880*/  HMMA.16816.F32.BF16 R40, R8.reuse, R26, R112 ;  /* 0x0000001a0828723c */ /* 0x040fe20000041870 */
[----:B------:R-:W2:Y:S07]  /*11890*/  LDSM.16.MT88.4 R24, [R203+0x2800] ;  /* 0x00280000cb18783b */ /* 0x000eae0000004200 */
[C---:B---3--:R-:W-:Y:S08]  /*118a0*/  HMMA.16816.F32.BF16 R64, R8.reuse, R16, R64 ;  /* 0x000000100840723c */ /* 0x048ff00000041840 */
[C---:B------:R-:W-:Y:S01]  /*118b0*/  HMMA.16816.F32.BF16 R60, R8.reuse, R18, R60 ;  /* 0x00000012083c723c */ /* 0x040fe2000004183c */
[----:B------:R-:W3:Y:S07]  /*118c0*/  LDSM.16.MT88.4 R16, [R203+0x6000] ;  /* 0x00600000cb10783b */ /* 0x000eee0000004200 */
[C---:B----4-:R-:W-:Y:S08]  /*118d0*/  HMMA.16816.F32.BF16 R36, R8.reuse, R28, R36 ;  /* 0x0000001c0824723c */ /* 0x050ff00000041824 */
[C---:B-1----:R-:W-:Y:S08]  /*118e0*/  HMMA.16816.F32.BF16 R56, R8.reuse, R20, R56 ;  /* 0x000000140838723c */ /* 0x042ff00000041838 */
[C---:B------:R-:W-:Y:S01]  /*118f0*/  HMMA.16816.F32.BF16 R20, R8.reuse, R22, R84 ;  /* 0x000000160814723c */ /* 0x040fe20000041854 */
[----:B------:R-:W1:Y:S07]  /*11900*/  LDSM.16.MT88.4 R84, [R204+0x6800] ;  /* 0x00680000cc54783b */ /* 0x000e6e0000004200 */
[C---:B--2---:R-:W-:Y:S08]  /*11910*/  HMMA.16816.F32.BF16 R104, R8.reuse, R24, R104 ;  /* 0x000000180868723c */ /* 0x044ff00000041868 */
[C---:B------:R-:W-:Y:S08]  /*11920*/  HMMA.16816.F32.BF16 R88, R8.reuse, R26, R88 ;  /* 0x0000001a0858723c */ /* 0x040ff00000041858 */
[C---:B------:R-:W-:Y:S08]  /*11930*/  HMMA.16816.F32.BF16 R68, R8.reuse, R30, R68 ;  /* 0x0000001e0844723c */ /* 0x040ff00000041844 */
[C---:B---3--:R-:W-:Y:S08]  /*11940*/  HMMA.16816.F32.BF16 R52, R8.reuse, R16, R52 ;  /* 0x000000100834723c */ /* 0x048ff00000041834 */
[----:B------:R-:W-:Y:S01]  /*11950*/  HMMA.16816.F32.BF16 R44, R8, R18, R44 ;  /* 0x00000012082c723c */ /* 0x000fe2000004182c */
[----:B------:R-:W2:Y:S07]  /*11960*/  LDSM.16.MT88.4 R8, [R203+0x6800] ;  /* 0x00680000cb08783b */ /* 0x000eae0000004200 */
[C---:B------:R-:W-:Y:S08]  /*11970*/  HMMA.16816.F32.BF16 R112, R72.reuse, R108, R104 ;  /* 0x0000006c4870723c */ /* 0x040ff00000041868 */
        /* <DEDUP_REMOVED lines=13> */
[C---:B--2---:R-:W-:Y:S08]  /*11a50*/  HMMA.16816.F32.BF16 R68, R72.reuse, R8, R52 ;  /* 0x000000084844723c */ /* 0x044ff00000041834 */
[----:B------:R-:W-:Y:S01]  /*11a60*/  HMMA.16816.F32.BF16 R72, R72, R10, R44 ;  /* 0x0000000a4848723c */ /* 0x000fe2000004182c */
[----:B------:R-:W-:Y:S07]  /*11a70*/  @!UPT UIADD3 URZ, URZ, URZ, URZ ;  /* 0x0000003f3f3ff290 */ /* 0x000fee000fffe03f */
[----:B------:R-:W-:Y:S11]  /*11a80*/  @!P0 BRA `(.L_x_443) ;  /* 0x00003e5000008947 */ /* 0x000ff60003800000 */
.L_x_458:
[----:B------:R-:W2:Y:S01]  /*11a90*/  LDL.64 R10, [R1] ;  /* 0x00000000010a7983 */ /* 0x000ea20000100a00 */
[----:B------:R-:W-:Y:S04]  /*11aa0*/  DEPBAR.LE SB0, 0x0 ;  /* 0x000080000000791a */ /* 0x000fe80000000000 */
[----:B------:R-:W-:Y:S01]  /*11ab0*/  WARPSYNC 0xffffffff ;  /* 0xffffffff00007948 */ /* 0x000fe20003800000 */
[----:B------:R-:W-:Y:S01]  /*11ac0*/  BAR.SYNC.DEFER_BLOCKING 0x0 ;  /* 0x0000000000007b1d */ /* 0x000fe20000010000 */
[----:B------:R-:W-:Y:S01]  /*11ad0*/  SHF.R.S32.HI R2, RZ, 0x1f, R225 ;  /* 0x0000001fff027819 */ /* 0x000fe200000114e1 */
[----:B------:R-:W-:Y:S01]  /*11ae0*/  IMAD.MOV.U32 R15, RZ, RZ, R6 ;  /* 0x000000ffff0f7224 */ /* 0x000fe200078e0006 */
[----:B------:R-:W-:Y:S02]  /*11af0*/  LOP3.LUT P0, RZ, R82, 0x2, RZ, 0xc0, !PT ;  /* 0x0000000252ff7812 */ /* 0x000fe4000780c0ff */
[----:B------:R-:W-:Y:S01]  /*11b00*/  SHF.R.S32.HI R8, RZ, 0x1f, R224 ;  /* 0x0000001fff087819 */ /* 0x000fe200000114e0 */
[----:B------:R-:W-:Y:S01]  /*11b10*/  IMAD R4, R2, c[0x0][0x208], RZ ;  /* 0x0000820002047a24 */ /* 0x000fe200078e02ff */
[----:B------:R-:W-:Y:S01]  /*11b20*/  ISETP.GE.AND P3, PT, R212, c[0x0][0x1d4], PT ;  /* 0x00007500d4007a0c */ /* 0x000fe20003f66270 */
[C---:B------:R-:W-:Y:S04]  /*11b30*/  IMAD.WIDE.U32 R2, R225.reuse, c[0x0][0x208], RZ ;  /* 0x00008200e1027a25 */ /* 0x040fe800078e00ff */
[----:B------:R-:W-:Y:S04]  /*11b40*/  IMAD R4, R225, c[0x0][0x20c], R4 ;  /* 0x00008300e1047a24 */ /* 0x000fe800078e0204 */
[----:B------:R-:W-:Y:S02]  /*11b50*/  IMAD.IADD R3, R3, 0x1, R4 ;  /* 0x0000000103037824 */ /* 0x000fe400078e0204 */
[----:B------:R-:W-:Y:S02]  /*11b60*/  IMAD R4, R8, c[0x0][0x218], RZ ;  /* 0x0000860008047a24 */ /* 0x000fe400078e02ff */
[----:B------:R-:W-:Y:S01]  /*11b70*/  IMAD.WIDE.U32 R8, R224, c[0x0][0x218], R2 ;  /* 0x00008600e0087a25 */ /* 0x000fe200078e0002 */
[C---:B------:R-:W-:Y:S02]  /*11b80*/  IADD3 R2, R200.reuse, 0x20, RZ ;  /* 0x00000020c8027810 */ /* 0x040fe40007ffe0ff */
[----:B------:R-:W-:Y:S01]  /*11b90*/  @P0 IADD3 R2, R200, -0x20, RZ ;  /* 0xffffffe0c8020810 */ /* 0x000fe20007ffe0ff */
[----:B------:R1:W3:Y:S01]  /*11ba0*/  LDSM.16.M88.4 R16, [R200] ;  /* 0x00000000c810783b */ /* 0x0002e20000000200 */
[----:B------:R-:W-:Y:S03]  /*11bb0*/  IMAD R4, R224, c[0x0][0x21c], R4 ;  /* 0x00008700e0047a24 */ /* 0x000fe600078e0204 */
        /* <DEDUP_REMOVED lines=12> */
[----:B------:R1:W1:Y:S01]  /*11c80*/  LDSM.16.M88.4 R64, [R200+0x3000] ;  /* 0x00300000c840783b */ /* 0x0002620000000200 */
[----:B--2---:R-:W-:Y:S04]  /*11c90*/  IADD3 R3, P1, R10, R8, RZ ;  /* 0x000000080a037210 */ /* 0x004fe80007f3e0ff */
[----:B------:R-:W-:Y:S02]  /*11ca0*/  IADD3.X R4, R251, R9, R4, P1, !PT ;  /* 0x00000009fb047210 */ /* 0x000fe40000ffe404 */
[C---:B------:R-:W-:Y:S04]  /*11cb0*/  LEA R8, P0, R3.reuse, c[0x0][0x1f8], 0x1 ;  /* 0x00007e0003087a11 */ /* 0x040fe800078008ff */
[----:B------:R-:W-:Y:S01]  /*11cc0*/  LEA.HI.X R4, R3, c[0x0][0x1fc], R4, 0x1, P0 ;  /* 0x00007f0003047a11 */ /* 0x000fe200000f0c04 */
[----:B------:R-:W-:-:S06]  /*11cd0*/  BRA.DIV ~URZ, `(.L_x_444) ;  /* 0x000084c27f007947 */ /* 0x000fcc000b800000 */
[----:B-1-34-:R1:W2:Y:S02]  /*11ce0*/  SHFL.IDX PT, R3, R4, RZ, 0x181f ;  /* 0x00181fff04037589 */ /* 0x01a2a400000e0000 */
.L_x_531:
[----:B------:R-:W3:Y:S01]  /*11cf0*/  SHFL.IDX PT, R2, R8, RZ, 0x181f ;  /* 0x00181fff08027589 */ /* 0x000ee200000e0000 */
[----:B------:R-:W-:Y:S01]  /*11d00*/  LOP3.LUT P1, RZ, R236, 0x2, RZ, 0xc0, !PT ;  /* 0x00000002ecff7812 */ /* 0x000fe2000782c0ff */
[----:B------:R-:W-:Y:S01]  /*11d10*/  BSSY B0, `(.L_x_445) ;  /* 0x0000035000007945 */ /* 0x000fe20003800000 */
[----:B------:R-:W-:Y:S01]  /*11d20*/  SEL R211, RZ, 0x10, P3 ;  /* 0x00000010ffd37807 */ /* 0x000fe20001800000 */
[----:B------:R-:W4:Y:S01]  /*11d30*/  SHFL.IDX PT, R9, R8, 0x1, 0x181f ;  /* 0x00381f0008097f89 */ /* 0x000f2200000e0000 */
[----:B------:R-:W-:Y:S03]  /*11d40*/  SEL R210, RZ, 0x10, P1 ;  /* 0x00000010ffd27807 */ /* 0x000fe60000800000 */
[----:B------:R-:W5:Y:S01]  /*11d50*/  S2R R20, SR_TID.X ;  /* 0x0000000000147919 */ /* 0x000f620000002100 */
[----:B------:R-:W-:Y:S02]  /*11d60*/  ISETP.NE.U32.AND P2, PT, R210, RZ, PT ;  /* 0x000000ffd200720c */ /* 0x000fe40003f45070 */
[CC--:B---3--:R-:W-:Y:S05]  /*11d70*/  IADD3 R10, P0, R2.reuse, R216.reuse, RZ ;  /* 0x000000d8020a7210 */ /* 0x0c8fea0007f1e0ff */
[C-C-:B--2---:R-:W-:Y:S01]  /*11d80*/  IMAD.X R11, R3.reuse, 0x1, R217.reuse, P0 ;  /* 0x00000001030b7824 */ /* 0x144fe200000e06d9 */
[-C--:B------:R-:W-:Y:S04]  /*11d90*/  IADD3 R2, P0, R2, R219.reuse, RZ ;  /* 0x000000db02027210 */ /* 0x080fe80007f1e0ff */
[----:B------:R-:W-:Y:S01]  /*11da0*/  @!PT LDS RZ, [RZ] ;  /* 0x00000000fffff984 */ /* 0x000fe20000000800 */
[----:B------:R2:W-:Y:S01]  /*11db0*/  LDGSTS.E.BYPASS.LTC128B.128 [R213+0x100], [R10.64], !P1 ;  /* 0x001000000ad57fae */ /* 0x0005e2000c901d48 */
[--C-:B------:R-:W-:Y:S05]  /*11dc0*/  IMAD.X R3, R3, 0x1, R218.reuse, P0 ;  /* 0x0000000103037824 */ /* 0x100fea00000e06da */
[----:B------:R4:W-:Y:S04]  /*11dd0*/  LDGSTS.E.BYPASS.LTC128B.128 [R213+0x3900], [R2.64], !P3 ;  /* 0x0390000002d57fae */ /* 0x0009e8000d901d48 */
[----:B--2---:R-:W2:Y:S01]  /*11de0*/  SHFL.IDX PT, R10, R4, 0x1, 0x181f ;  /* 0x00381f00040a7f89 */ /* 0x004ea200000e0000 */
[C---:B----4-:R-:W-:Y:S05]  /*11df0*/  IADD3 R2, P0, R9.reuse, R216, RZ ;  /* 0x000000d809027210 */ /* 0x050fea0007f1e0ff */
[C-C-:B--2---:R-:W-:Y:S05]  /*11e00*/  IMAD.X R3, R10.reuse, 0x1, R217.reuse, P0 ;  /* 0x000000010a037824 */ /* 0x144fea00000e06d9 */
        /* <DEDUP_REMOVED lines=8> */
[-C--:B--2---:R-:W-:Y:S04]  /*11e90*/  IADD3 R2, P1, P0, R2, R9.reuse, R216 ;  /* 0x0000000902027210 */ /* 0x084fe8000783e0d8 */
[-C--:B---3--:R-:W-:Y:S05]  /*11ea0*/  IADD3.X R3, RZ, R10.reuse, R217, P1, P0 ;  /* 0x0000000aff037210 */ /* 0x088fea0000fe04d9 */
[----:B------:R2:W-:Y:S01]  /*11eb0*/  LDGSTS.E.BYPASS.LTC128B.128.ZFILL [R213+0x2100], [R2.64], P2 ;  /* 0x0210000002d57fae */ /* 0x0005e20009141d48 */
[C---:B------:R-:W-:Y:S02]  /*11ec0*/  ISETP.NE.U32.AND P2, PT, R211.reuse, RZ, PT ;  /* 0x000000ffd300720c */ /* 0x040fe40003f45070 */
[----:B--2---:R-:W-:Y:S04]  /*11ed0*/  IADD3 R2, -R211, 0x10, RZ ;  /* 0x00000010d3027810 */ /* 0x004fe80007ffe1ff */
[----:B------:R-:W-:Y:S04]  /*11ee0*/  LOP3.LUT R2, R2, 0xf, RZ, 0xc0, !PT ;  /* 0x0000000f02027812 */ /* 0x000fe800078ec0ff */
[----:B------:R-:W-:Y:S04]  /*11ef0*/  IADD3 R2, P1, P0, R2, R9, R219 ;  /* 0x0000000902027210 */ /* 0x000fe8000783e0db */
[----:B------:R-:W-:Y:S02]  /*11f00*/  IADD3.X R3, RZ, R10, R218, P1, P0 ;  /* 0x0000000aff037210 */ /* 0x000fe40000fe04da */
[----:B-----5:R-:W-:Y:S03]  /*11f10*/  ISETP.GT.AND P0, PT, R20, 0x7f, PT ;  /* 0x0000007f1400780c */ /* 0x020fe60003f04270 */
[----:B------:R2:W-:Y:S10]  /*11f20*/  LDGSTS.E.BYPASS.LTC128B.128.ZFILL [R213+0x5900], [R2.64], P2 ;  /* 0x0590000002d57fae */ /* 0x0005f40009141d48 */
[----:B------:R-:W-:-:S05]  /*11f30*/  @P0 BRA `(.L_x_446) ;  /* 0x0000012000000947 */ /* 0x000fca0003800000 */
[----:B------:R-:W-:-:S05]  /*11f40*/  BRA.DIV ~URZ, `(.L_x_447) ;  /* 0x000082c27f007947 */ /* 0x000fca000b800000 */
[----:B------:R3:W4:Y:S04]  /*11f50*/  SHFL.IDX PT, R9, R4, 0x3, 0x181f ;  /* 0x00781f0004097f89 */ /* 0x00072800000e0000 */
[----:B-1----:R3:W1:Y:S02]  /*11f60*/  SHFL.IDX PT, R4, R8, 0x3, 0x181f ;  /* 0x00781f0008047f89 */ /* 0x00266400000e0000 */
.L_x_532:
[C---:B--2---:R-:W-:Y:S02]  /*11f70*/  IADD3 R2, -R210.reuse, 0x10, RZ ;  /* 0x00000010d2027810 */ /* 0x044fe40007ffe1ff */
[----:B------:R-:W-:Y:S02]  /*11f80*/  ISETP.NE.U32.AND P0, PT, R210, RZ, PT ;  /* 0x000000ffd200720c */ /* 0x000fe40003f05070 */
[----:B------:R-:W-:Y:S04]  /*11f90*/  LOP3.LUT R2, R2, 0xf, RZ, 0xc0, !PT ;  /* 0x0000000f02027812 */ /* 0x000fe800078ec0ff */
[-C--:B-1----:R-:W-:Y:S04]  /*11fa0*/  IADD3 R2, P2, P1, R2, R4.reuse, R216 ;  /* 0x0000000402027210 */ /* 0x082fe8000795e0d8 */
[-C--:B----4-:R-:W-:Y:S05]  /*11fb0*/  IADD3.X R3, RZ, R9.reuse, R217, P2, P1 ;  /* 0x00000009ff037210 */ /* 0x090fea00017e24d9 */
        /* <DEDUP_REMOVED lines=10> */
.L_x_446:
[----:B------:R-:W-:Y:S05]  /*12060*/  BSYNC B0 ;  /* 0x0000000000007941 */ /* 0x000fea0003800000 */
.L_x_445:
[----:B------:R-:W0:Y:S01]  /*12070*/  LDGDEPBAR ;  /* 0x00000000000079af */ /* 0x000e220000000000 */
[----:B------:R-:W-:Y:S01]  /*12080*/  WARPSYNC 0xffffffff ;  /* 0xffffffff00007948 */ /* 0x000fe20003800000 */
[C---:B---3--:R-:W-:Y:S01]  /*12090*/  HMMA.16816.F32.BF16 R8, R140.reuse, R16, RZ ;  /* 0x000000108c08723c */ /* 0x048fe200000418ff */
[----:B------:R-:W-:Y:S02]  /*120a0*/  BSSY B0, `(.L_x_448) ;  /* 0x0000185000007945 */ /* 0x000fe40003800000 */
[----:B------:R-:W-:Y:S02]  /*120b0*/  LOP3.LUT P0, RZ, R82, 0x4, RZ, 0xc0, !PT ;  /* 0x0000000452ff7812 */ /* 0x000fe4000780c0ff */
[C---:B-12---:R-:W-:Y:S03]  /*120c0*/  IADD3 R2, R200.reuse, 0x40, RZ ;  /* 0x00000040c8027810 */ /* 0x046fe60007ffe0ff */
        /* <DEDUP_REMOVED lines=40> */
[----:B------:R-:W2:Y:S07]  /*12350*/  LDSM.16.M88.4 R152, [R83+-0x3800] ;  /* 0xffc800005398783b */ /* 0x000eae0000000200 */
[C---:B---3--:R-:W-:Y:S08]  /*12360*/  HMMA.16816.F32.BF16 R28, R176.reuse, R156, R28 ;  /* 0x0000009cb01c723c */ /* 0x048ff0000004181c */
[C---:B------:R-:W-:Y:S01]  /*12370*/  HMMA.16816.F32.BF16 R32, R176.reuse, R158, R32 ;  /* 0x0000009eb020723c */ /* 0x040fe20000041820 */
[----:B------:R-:W3:Y:S07]  /*12380*/  LDSM.16.M88.4 R156, [R83+-0x3000] ;  /* 0xffd00000539c783b */ /* 0x000eee0000000200 */
[C---:B----4-:R-:W-:Y:S08]  /*12390*/  HMMA.16816.F32.BF16 R36, R176.reuse, R160, R36 ;  /* 0x000000a0b024723c */ /* 0x050ff00000041824 */
[C---:B------:R-:W-:Y:S01]  /*123a0*/  HMMA.16816.F32.BF16 R40, R176.reuse, R162, R40 ;  /* 0x000000a2b028723c */ /* 0x040fe20000041828 */
[----:B------:R-:W4:Y:S07]  /*123b0*/  LDSM.16.M88.4 R160, [R83+-0x2800] ;  /* 0xffd8000053a0783b */ /* 0x000f2e0000000200 */
[C---:B-----5:R-:W-:Y:S08]  /*123c0*/  HMMA.16816.F32.BF16 R44, R176.reuse, R164, R44 ;  /* 0x000000a4b02c723c */ /* 0x060ff0000004182c */
[C---:B------:R-:W-:Y:S01]  /*123d0*/  HMMA.16816.F32.BF16 R48, R176.reuse, R166, R48 ;  /* 0x000000a6b030723c */ /* 0x040fe20000041830 */
[----:B------:R-:W5:Y:S07]  /*123e0*/  LDSM.16.M88.4 R164, [R83+-0x2000] ;  /* 0xffe0000053a4783b */ /* 0x000f6e0000000200 */
[C---:B------:R-:W-:Y:S08]  /*123f0*/  HMMA.16816.F32.BF16 R52, R176.reuse, R168, R52 ;  /* 0x000000a8b034723c */ /* 0x040ff00000041834 */
[C---:B------:R-:W-:Y:S01]  /*12400*/  HMMA.16816.F32.BF16 R56, R176.reuse, R170, R56 ;  /* 0x000000aab038723c */ /* 0x040fe20000041838 */
[----:B------:R-:W4:Y:S07]  /*12410*/  LDSM.16.M88.4 R168, [R83+-0x1800] ;  /* 0xffe8000053a8783b */ /* 0x000f2e0000000200 */
[C---:B-1----:R-:W-:Y:S08]  /*12420*/  HMMA.16816.F32.BF16 R60, R176.reuse, R148, R60 ;  /* 0x00000094b03c723c */ /* 0x042ff0000004183c */
[----:B------:R-:W-:Y:S01]  /*12430*/  HMMA.16816.F32.BF16 R64, R176, R150, R64 ;  /* 0x00000096b040723c */ /* 0x000fe20000041840 */
[----:B------:R-:W1:Y:S07]  /*12440*/  LDSM.16.M88.4 R148, [R83+-0x1000] ;  /* 0xfff000005394783b */ /* 0x000e6e0000000200 */
[C---:B--2---:R-:W-:Y:S08]  /*12450*/  HMMA.16816.F32.BF16 R8, R180.reuse, R152, R8 ;  /* 0x00000098b408723c */ /* 0x044ff00000041808 */
[C---:B------:R-:W-:Y:S01]  /*12460*/  HMMA.16816.F32.BF16 R16, R180.reuse, R154, R16 ;  /* 0x0000009ab410723c */ /* 0x040fe20000041810 */
[----:B------:R-:W2:Y:S07]  /*12470*/  LDSM.16.M88.4 R152, [R83+-0x800] ;  /* 0xfff800005398783b */ /* 0x000eae0000000200 */
        /* <DEDUP_REMOVED lines=65> */
[----:B------:R-:W4:Y:S07]  /*12890*/  LDSM.16.M88.4 R168, [R83] ;  /* 0x0000000053a8783b */ /* 0x000f2e0000000200 */
        /* <DEDUP_REMOVED lines=17> */
[----:B------:R-:W-:Y:S02]  /*129b0*/  FMUL.FTZ R4, R18, c[0x0][0x320] ;  /* 0x0000c80012047a20 */ /* 0x000fe40000410000 */
[----:B------:R-:W-:Y:S04]  /*129c0*/  FMUL.FTZ R3, R19, c[0x0][0x320] ;  /* 0x0000c80013037a20 */ /* 0x000fe80000410000 */
[----:B------:R3:W4:Y:S10]  /*129d0*/  MUFU.TANH R173, R4 ;  /* 0x0000000400ad7308 */ /* 0x0007340000002400 */
[----:B------:R-:W2:Y:S01]  /*129e0*/  MUFU.TANH R171, R3 ;  /* 0x0000000300ab7308 */ /* 0x000ea20000002400 */
        /* <DEDUP_REMOVED lines=11> */
[C---:B-1----:R-:W-:Y:S07]  /*12aa0*/  HMMA.16816.F32.BF16 R28, R196.reuse, R8, R28 ;  /* 0x00000008c41c723c */ /* 0x042fee000004181c */
[----:B------:R-:W-:Y:S01]  /*12ab0*/  FMUL.FTZ R8, R26, c[0x0][0x320] ;  /* 0x0000c8001a087a20 */ /* 0x000fe20000410000 */
[C---:B------:R-:W-:Y:S03]  /*12ac0*/  HMMA.16816.F32.BF16 R32, R196.reuse, R10, R32 ;  /* 0x0000000ac420723c */ /* 0x040fe60000041820 */
[----:B------:R1:W1:Y:S01]  /*12ad0*/  MUFU.TANH R166, R8 ;  /* 0x0000000800a67308 */ /* 0x0002620000002400 */
[----:B-----5:R-:W-:Y:S02]  /*12ae0*/  FMUL.FTZ R2, R17, c[0x0][0x320] ;  /* 0x0000c80011027a20 */ /* 0x020fe40000410000 */
[----:B------:R-:W5:Y:S07]  /*12af0*/  LDSM.16.M88.4 R16, [R83+0x1800] ;  /* 0x001800005310783b */ /* 0x000f6e0000000200 */
[----:B------:R2:W2:Y:S03]  /*12b00*/  MUFU.TANH R168, R2 ;  /* 0x0000000200a87308 */ /* 0x0004a60000002400 */
[----:B------:R-:W-:Y:S07]  /*12b10*/  FMUL.FTZ R3, R28, c[0x0][0x320] ;  /* 0x0000c8001c037a20 */ /* 0x000fee0000410000 */
[----:B------:R-:W3:Y:S01]  /*12b20*/  MUFU.TANH R156, R3 ;  /* 0x00000003009c7308 */ /* 0x000ee20000002400 */
[----:B------:R-:W-:Y:S01]  /*12b30*/  FMUL.FTZ R4, R35, c[0x0][0x320] ;  /* 0x0000c80023047a20 */ /* 0x000fe20000410000 */
[----:B-1----:R-:W1:Y:S08]  /*12b40*/  LDSM.16.M88.4 R8, [R83+0x2000] ;  /* 0x002000005308783b */ /* 0x002e700000000200 */
[----:B------:R-:W1:Y:S01]  /*12b50*/  MUFU.TANH R157, R4 ;  /* 0x00000004009d7308 */ /* 0x000e620000002400 */
[----:B--2---:R-:W-:Y:S09]  /*12b60*/  FMUL.FTZ R2, R20, c[0x0][0x320] ;  /* 0x0000c80014027a20 */ /* 0x004ff20000410000 */
[----:B------:R2:W1:Y:S01]  /*12b70*/  MUFU.TANH R164, R2 ;  /* 0x0000000200a47308 */ /* 0x0004620000002400 */
[C---:B-----5:R-:W-:Y:S07]  /*12b80*/  HMMA.16816.F32.BF16 R36, R196.reuse, R16, R36 ;  /* 0x00000010c424723c */ /* 0x060fee0000041824 */
[----:B------:R-:W-:Y:S01]  /*12b90*/  FMUL.FTZ R16, R34, c[0x0][0x320] ;  /* 0x0000c80022107a20 */ /* 0x000fe20000410000 */
[C---:B------:R-:W-:Y:S03]  /*12ba0*/  HMMA.16816.F32.BF16 R40, R196.reuse, R18, R40 ;  /* 0x00000012c428723c */ /* 0x040fe60000041828 */
[----:B------:R5:W3:Y:S05]  /*12bb0*/  MUFU.TANH R158, R16 ;  /* 0x00000010009e7308 */ /* 0x000aea0000002400 */
[C---:B-1----:R-:W-:Y:S04]  /*12bc0*/  HMMA.16816.F32.BF16 R44, R196.reuse, R8, R44 ;  /* 0x00000008c42c723c */ /* 0x042fe8000004182c */
[----:B--2---:R-:W-:Y:S04]  /*12bd0*/  FMUL.FTZ R2, R21, c[0x0][0x320] ;  /* 0x0000c80015027a20 */ /* 0x004fe80000410000 */
[----:B------:R-:W-:Y:S01]  /*12be0*/  FMUL.FTZ R3, R36, c[0x0][0x320] ;  /* 0x0000c80024037a20 */ /* 0x000fe20000410000 */
[----:B------:R1:W2:Y:S01]  /*12bf0*/  MUFU.TANH R163, R2 ;  /* 0x0000000200a37308 */ /* 0x0002a20000002400 */
[C---:B------:R-:W-:Y:S06]  /*12c00*/  HMMA.16816.F32.BF16 R48, R196.reuse, R10, R48 ;  /* 0x0000000ac430723c */ /* 0x040fec0000041830 */
[----:B------:R-:W-:Y:S02]  /*12c10*/  FMUL.FTZ R8, R42, c[0x0][0x320] ;  /* 0x0000c8002a087a20 */ /* 0x000fe40000410000 */
[----:B------:R-:W-:Y:S01]  /*12c20*/  FMUL.FTZ R4, R43, c[0x0][0x320] ;  /* 0x0000c8002b047a20 */ /* 0x000fe20000410000 */
[----:B-----5:R-:W5:Y:S01]  /*12c30*/  LDSM.16.M88.4 R16, [R83+0x2800] ;  /* 0x002800005310783b */ /* 0x020f620000000200 */
[----:B------:R2:W2:Y:S10]  /*12c40*/  MUFU.TANH R42, R8 ;  /* 0x00000008002a7308 */ /* 0x0004b40000002400 */
[----:B------:R3:W3:Y:S01]  /*12c50*/  MUFU.TANH R150, R3 ;  /* 0x0000000300967308 */ /* 0x0006e20000002400 */
[----:B-1----:R-:W-:Y:S09]  /*12c60*/  FMUL.FTZ R2, R22, c[0x0][0x320] ;  /* 0x0000c80016027a20 */ /* 0x002ff20000410000 */
[----:B------:R1:W1:Y:S01]  /*12c70*/  MUFU.TANH R169, R2 ;  /* 0x0000000200a97308 */ /* 0x0002620000002400 */
[----:B--2---:R-:W2:Y:S01]  /*12c80*/  LDSM.16.M88.4 R8, [R83+0x3000] ;  /* 0x003000005308783b */ /* 0x004ea20000000200 */
[----:B------:R-:W-:Y:S07]  /*12c90*/  DEPBAR.LE SB0, 0x0 ;  /* 0x000080000000791a */ /* 0x000fee0000000000 */
[----:B------:R-:W-:Y:S01]  /*12ca0*/  BAR.SYNC.DEFER_BLOCKING 0x0 ;  /* 0x0000000000007b1d */ /* 0x000fe20000010000 */
[----:B---3--:R-:W-:Y:S05]  /*12cb0*/  FMUL.FTZ R3, R44, c[0x0][0x320] ;  /* 0x0000c8002c037a20 */ /* 0x008fea0000410000 */
[----:B------:R3:W2:Y:S01]  /*12cc0*/  MUFU.TANH R35, R3 ;  /* 0x0000000300237308 */ /* 0x0006a20000002400 */
[C---:B-----5:R-:W-:Y:S05]  /*12cd0*/  HMMA.16816.F32.BF16 R52, R196.reuse, R16, R52 ;  /* 0x00000010c434723c */ /* 0x060fea0000041834 */
[----:B-1----:R-:W-:Y:S02]  /*12ce0*/  FMUL.FTZ R2, R23, c[0x0][0x320] ;  /* 0x0000c80017027a20 */ /* 0x002fe40000410000 */
[----:B------:R-:W-:Y:S01]  /*12cf0*/  FMUL.FTZ R16, R50, c[0x0][0x320] ;  /* 0x0000c80032107a20 */ /* 0x000fe20000410000 */
[C---:B------:R-:W-:Y:S01]  /*12d00*/  HMMA.16816.F32.BF16 R56, R196.reuse, R18, R56 ;  /* 0x00000012c438723c */ /* 0x040fe20000041838 */
[----:B------:R1:W1:Y:S11]  /*12d10*/  MUFU.TANH R167, R2 ;  /* 0x0000000200a77308 */ /* 0x0002760000002400 */
[----:B------:R-:W-:Y:S04]  /*12d20*/  @!UPT UIADD3 URZ, URZ, URZ, URZ ;  /* 0x0000003f3f3ff290 */ /* 0x000fe8000fffe03f */
[----:B---3--:R-:W-:Y:S01]  /*12d30*/  FMUL.FTZ R3, R53, c[0x0][0x320] ;  /* 0x0000c80035037a20 */ /* 0x008fe20000410000 */
[C---:B--2---:R-:W-:Y:S03]  /*12d40*/  HMMA.16816.F32.BF16 R60, R196.reuse, R8, R60 ;  /* 0x00000008c43c723c */ /* 0x044fe6000004183c */
[----:B------:R-:W2:Y:S01]  /*12d50*/  MUFU.TANH R28, R3 ;  /* 0x00000003001c7308 */ /* 0x000ea20000002400 */
[----:B-1----:R-:W-:Y:S04]  /*12d60*/  FMUL.FTZ R2, R24, c[0x0][0x320] ;  /* 0x0000c80018027a20 */ /* 0x002fe80000410000 */
[----:B------:R-:W-:Y:S05]  /*12d70*/  HMMA.16816.F32.BF16 R64, R196, R10, R64 ;  /* 0x0000000ac440723c */ /* 0x000fea0000041840 */
[----:B------:R1:W3:Y:S02]  /*12d80*/  MUFU.TANH R162, R2 ;  /* 0x0000000200a27308 */ /* 0x0002e40000002400 */
        /* <DEDUP_REMOVED lines=22> */
[----:B------:R5:W1:Y:S10]  /*12ef0*/  MUFU.TANH R41, R4 ;  /* 0x0000000400297308 */ /* 0x000a740000002400 */
[----:B------:R1:W1:Y:S01]  /*12f00*/  MUFU.TANH R38, R2 ;  /* 0x0000000200267308 */ /* 0x0002620000002400 */
[----:B-----5:R-:W-:Y:S09]  /*12f10*/  FMUL.FTZ R4, R51, c[0x0][0x320] ;  /* 0x0000c80033047a20 */ /* 0x020ff20000410000 */
[----:B------:R-:W2:Y:S01]  /*12f20*/  MUFU.TANH R36, R4 ;  /* 0x0000000400247308 */ /* 0x000ea20000002400 */
[----:B-1----:R-:W-:Y:S09]  /*12f30*/  FMUL.FTZ R2, R45, c[0x0][0x320] ;  /* 0x0000c8002d027a20 */ /* 0x002ff20000410000 */
        /* <DEDUP_REMOVED lines=38> */
[----:B------:R1:W1:Y:S01]  /*131a0*/  MUFU.TANH R20, R2 ;  /* 0x0000000200147308 */ /* 0x0002620000002400 */
[----:B------:R-:W-:-:S05]  /*131b0*/  @!P0 BRA `(.L_x_449) ;  /* 0x0000073000008947 */ /* 0x000fca0003800000 */
[----:B-1234-:R-:W-:Y:S01]  /*131c0*/  IMAD.MOV.U32 R2, RZ, RZ, c[0x0][0x2b8] ;  /* 0x0000ae00ff027624 */ /* 0x01efe200078e00ff */
[----:B------:R-:W2:Y:S01]  /*131d0*/  LDL R228, [R1+0x1c] ;  /* 0x00001c0001e47983 */ /* 0x000ea20000100800 */
[----:B------:R-:W-:Y:S01]  /*131e0*/  IMAD.MOV.U32 R224, RZ, RZ, RZ ;  /* 0x000000ffffe07224 */ /* 0x000fe200078e00ff */
[----:B------:R-:W-:Y:S02]  /*131f0*/  ISETP.GT.AND P0, PT, R0, 0x6f, PT ;  /* 0x0000006f0000780c */ /* 0x000fe40003f04270 */
[----:B------:R-:W3:Y:S01]  /*13200*/  LDL.64 R226, [R1+0x10] ;  /* 0x0000100001e27983 */ /* 0x000ee20000100a00 */
[----:B------:R-:W-:Y:S05]  /*13210*/  ISETP.NE.AND P1, PT, R2, 0x1, PT ;  /* 0x000000010200780c */ /* 0x000fea0003f25270 */
[----:B------:R-:W4:Y:S04]  /*13220*/  LDL R221, [R1+0x18] ;  /* 0x0000180001dd7983 */ /* 0x000f280000100800 */
[----:B------:R-:W5:Y:S01]  /*13230*/  LDL.64 R222, [R1+0x8] ;  /* 0x0000080001de7983 */ /* 0x000f620000100a00 */
[----:B--2---:R-:W-:Y:S05]  /*13240*/  IMAD R3, R230, 0x70, R228 ;  /* 0x00000070e6037824 */ /* 0x004fea00078e02e4 */
[----:B------:R-:W-:Y:S05]  /*13250*/  IADD3 R3, R3, -0x70, R0 ;  /* 0xffffff9003037810 */ /* 0x000fea0007ffe000 */
[----:B------:R-:W-:Y:S04]  /*13260*/  @P1 IMAD.HI.U32 R4, R3, c[0x0][0x2bc], RZ ;  /* 0x0000af0003041a27 */ /* 0x000fe800078e00ff */
[--C-:B------:R-:W-:Y:S01]  /*13270*/  IMAD.MOV.U32 R2, RZ, RZ, R3.reuse ;  /* 0x000000ffff027224 */ /* 0x100fe200078e0003 */
[----:B------:R-:W-:Y:S04]  /*13280*/  @P1 SHF.R.U32.HI R2, RZ, c[0x0][0x2c0], R4 ;  /* 0x0000b000ff021a19 */ /* 0x000fe80000011604 */
[----:B---3--:R-:W-:Y:S01]  /*13290*/  @!P0 IADD3 R4, P1, R2, R226, RZ ;  /* 0x000000e202048210 */ /* 0x008fe20007f3e0ff */
[----:B------:R-:W-:Y:S04]  /*132a0*/  IMAD.MOV R8, RZ, RZ, -R2 ;  /* 0x000000ffff087224 */ /* 0x000fe800078e0a02 */
[----:B------:R-:W-:Y:S01]  /*132b0*/  IMAD R225, R8, c[0x0][0x2b8], R3 ;  /* 0x0000ae0008e17a24 */ /* 0x000fe200078e0203 */
[----:B----4-:R-:W-:Y:S02]  /*132c0*/  @!P0 LEA.HI.X.SX32 R3, R2, R221, 0x1, P1 ;  /* 0x000000dd02038211 */ /* 0x010fe400008f0eff */
[C---:B------:R-:W-:Y:S04]  /*132d0*/  @!P0 LEA R2, P1, R4.reuse, c[0x0][0x2a0], 0x2 ;  /* 0x0000a80004028a11 */ /* 0x040fe800078210ff */
[----:B------:R-:W-:Y:S05]  /*132e0*/  @!P0 LEA.HI.X R3, R4, c[0x0][0x2a4], R3, 0x2, P1 ;  /* 0x0000a90004038a11 */ /* 0x000fea00008f1403 */
[----:B------:R1:W2:Y:S02]  /*132f0*/  @!P0 LDG.E R224, [R2.64] ;  /* 0x0000000802e08981 */ /* 0x0002a4000c1e1900 */
[----:B-1----:R-:W-:Y:S05]  /*13300*/  SHF.R.S32.HI R2, RZ, 0x1f, R225 ;  /* 0x0000001fff027819 */ /* 0x002fea00000114e1 */
[----:B------:R-:W-:Y:S02]  /*13310*/  IMAD R4, R2, c[0x0][0x1e0], RZ ;  /* 0x0000780002047a24 */ /* 0x000fe400078e02ff */
[C---:B------:R-:W-:Y:S04]  /*13320*/  IMAD.WIDE.U32 R2, R225.reuse, c[0x0][0x1e0], RZ ;  /* 0x00007800e1027a25 */ /* 0x040fe800078e00ff */
[----:B------:R-:W-:Y:S04]  /*13330*/  IMAD R4, R225, c[0x0][0x1e4], R4 ;  /* 0x00007900e1047a24 */ /* 0x000fe800078e0204 */
[----:B------:R-:W-:Y:S01]  /*13340*/  IMAD.IADD R3, R3, 0x1, R4 ;  /* 0x0000000103037824 */ /* 0x000fe200078e0204 */
[----:B--2---:R-:W-:Y:S03]  /*13350*/  SHF.R.S32.HI R4, RZ, 0x1f, R224 ;  /* 0x0000001fff047819 */ /* 0x004fe600000114e0 */
[----:B------:R-:W-:Y:S04]  /*13360*/  IMAD.WIDE.U32 R2, R224, c[0x0][0x1f0], R2 ;  /* 0x00007c00e0027a25 */ /* 0x000fe800078e0002 */
[----:B------:R-:W-:Y:S01]  /*13370*/  IMAD R4, R4, c[0x0][0x1f0], RZ ;  /* 0x00007c0004047a24 */ /* 0x000fe200078e02ff */
[----:B-----5:R-:W-:Y:S03]  /*13380*/  IADD3 R2, P0, R222, R2, RZ ;  /* 0x00000002de027210 */ /* 0x020fe60007f1e0ff */
[----:B------:R-:W-:Y:S05]  /*13390*/  IMAD R4, R224, c[0x0][0x1f4], R4 ;  /* 0x00007d00e0047a24 */ /* 0x000fea00078e0204 */
[----:B------:R-:W-:Y:S02]  /*133a0*/  IADD3.X R3, R252, R3, R4, P0, !PT ;  /* 0x00000003fc037210 */ /* 0x000fe400007fe404 */
[C---:B------:R-:W-:Y:S04]  /*133b0*/  LEA R8, P0, R2.reuse, c[0x0][0x1c8], 0x1 ;  /* 0x0000720002087a11 */ /* 0x040fe800078008ff */
[----:B------:R-:W-:Y:S01]  /*133c0*/  LEA.HI.X R4, R2, c[0x0][0x1cc], R3, 0x1, P0 ;  /* 0x0000730002047a11 */ /* 0x000fe200000f0c03 */
[----:B------:R-:W-:-:S06]  /*133d0*/  BRA.DIV ~URZ, `(.L_x_450) ;  /* 0x00006f027f007947 */ /* 0x000fcc000b800000 */
[----:B------:R1:W2:Y:S02]  /*133e0*/  SHFL.IDX PT, R10, R4, RZ, 0x181f ;  /* 0x00181fff040a7589 */ /* 0x0002a400000e0000 */
.L_x_533:
[----:B------:R-:W-:-:S05]  /*133f0*/  BRA.DIV ~URZ, `(.L_x_451) ;  /* 0x00006f527f007947 */ /* 0x000fca000b800000 */
[----:B------:R3:W4:Y:S02]  /*13400*/  SHFL.IDX PT, R9, R8, RZ, 0x181f ;  /* 0x00181fff08097589 */ /* 0x00072400000e0000 */
.L_x_534:
[----:B------:R-:W-:Y:S11]  /*13410*/  ISETP.GE.AND P0, PT, R220, 0x1, PT ;  /* 0x00000001dc00780c */ /* 0x000ff60003f06270 */
[----:B------:R-:W-:Y:S02]  /*13420*/  @!UPT UIADD3 URZ, URZ, URZ, URZ ;  /* 0x0000003f3f3ff290 */ /* 0x000fe4000fffe03f */
[C---:B------:R-:W-:Y:S02]  /*13430*/  @P0 IADD3 R2, -R210.reuse, 0x10, RZ ;  /* 0x00000010d2020810 */ /* 0x040fe40007ffe1ff */
[----:B------:R-:W-:Y:S02]  /*13440*/  @P0 ISETP.NE.U32.AND P1, PT, R210, RZ, PT ;  /* 0x000000ffd200020c */ /* 0x000fe40003f25070 */
        /* <DEDUP_REMOVED lines=13> */
[----:B------:R-:W-:-:S05]  /*13520*/  BRA.DIV ~URZ, `(.L_x_452) ;  /* 0x00006e927f007947 */ /* 0x000fca000b800000 */
[----:B------:R4:W1:Y:S04]  /*13530*/  SHFL.IDX PT, R10, R4, 0x1, 0x181f ;  /* 0x00381f00040a7f89 */ /* 0x00086800000e0000 */
[----:B------:R4:W2:Y:S02]  /*13540*/  SHFL.IDX PT, R9, R8, 0x1, 0x181f ;  /* 0x00381f0008097f89 */ /* 0x0008a400000e0000 */
.L_x_535:
[----:B------:R-:W-:Y:S11]  /*13550*/  ISETP.GE.AND P0, PT, R220, 0x21, PT ;  /* 0x00000021dc00780c */ /* 0x000ff60003f06270 */
[----:B------:R-:W-:Y:S02]  /*13560*/  @!UPT UIADD3 URZ, URZ, URZ, URZ ;  /* 0x0000003f3f3ff290 */ /* 0x000fe4000fffe03f */
[C---:B--2---:R-:W-:Y:S02]  /*13570*/  @P0 IADD3 R2, -R210.reuse, 0x10, RZ ;  /* 0x00000010d2020810 */ /* 0x044fe40007ffe1ff */
[----:B------:R-:W-:Y:S02]  /*13580*/  @P0 ISETP.NE.U32.AND P1, PT, R210, RZ, PT ;  /* 0x000000ffd200020c */ /* 0x000fe40003f25070 */
        /* <DEDUP_REMOVED lines=13> */
[----:B------:R-:W-:-:S05]  /*13660*/  BRA.DIV ~URZ, `(.L_x_453) ;  /* 0x00006e227f007947 */ /* 0x000fca000b800000 */
[----:B------:R2:W1:Y:S02]  /*13670*/  SHFL.IDX PT, R10, R4, 0x2, 0x181f ;  /* 0x00581f00040a7f89 */ /* 0x00046400000e0000 */
.L_x_536:
[----:B------:R-:W-:-:S05]  /*13680*/  BRA.DIV ~URZ, `(.L_x_454) ;  /* 0x00006e727f007947 */ /* 0x000fca000b800000 */
[----:B------:R2:W3:Y:S02]  /*13690*/  SHFL.IDX PT, R9, R8, 0x2, 0x181f ;  /* 0x00581f0008097f89 */ /* 0x0004e400000e0000 */
.L_x_537:
[----:B------:R-:W-:Y:S11]  /*136a0*/  ISETP.GE.AND P0, PT, R220, 0x41, PT ;  /* 0x00000041dc00780c */ /* 0x000ff60003f06270 */
[----:B------:R-:W-:Y:S02]  /*136b0*/  @!UPT UIADD3 URZ, URZ, URZ, URZ ;  /* 0x0000003f3f3ff290 */ /* 0x000fe4000fffe03f */
[C---:B-1----:R-:W-:Y:S02]  /*136c0*/  @P0 IADD3 R2, -R210.reuse, 0x10, RZ ;  /* 0x00000010d2020810 */ /* 0x042fe40007ffe1ff */
[----:B------:R-:W-:Y:S02]  /*136d0*/  @P0 ISETP.NE.U32.AND P1, PT, R210, RZ, PT ;  /* 0x000000ffd200020c */ /* 0x000fe40003f25070 */
        /* <DEDUP_REMOVED lines=14> */
[----:B------:R3:W1:Y:S04]  /*137c0*/  SHFL.IDX PT, R9, R4, 0x3, 0x181f ;  /* 0x00781f0004097f89 */ /* 0x00066800000e0000 */
[----:B--2-4-:R3:W2:Y:S02]  /*137d0*/  SHFL.IDX PT, R4, R8, 0x3, 0x181f ;  /* 0x00781f0008047f89 */ /* 0x0146a400000e0000 */
.L_x_538:
[----:B------:R-:W-:Y:S11]  /*137e0*/  ISETP.GE.AND P0, PT, R220, 0x61, PT ;  /* 0x00000061dc00780c */ /* 0x000ff60003f06270 */
[----:B------:R-:W-:Y:S02]  /*137f0*/  @!UPT UIADD3 URZ, URZ, URZ, URZ ;  /* 0x0000003f3f3ff290 */ /* 0x000fe4000fffe03f */
[C---:B-1----:R-:W-:Y:S02]  /*13800*/  @P0 IADD3 R2, -R210.reuse, 0x10, RZ ;  /* 0x00000010d2020810 */ /* 0x042fe40007ffe1ff */
[----:B------:R-:W-:Y:S02]  /*13810*/  @P0 ISETP.NE.U32.AND P1, PT, R210, RZ, PT ;  /* 0x000000ffd200020c */ /* 0x000fe40003f25070 */
        /* <DEDUP_REMOVED lines=13> */
.L_x_449:
[----:B--234-:R-:W-:Y:S05]  /*138f0*/  BSYNC B0 ;  /* 0x0000000000007941 */ /* 0x01cfea0003800000 */
.L_x_448:
        /* <DEDUP_REMOVED lines=59> */
.L_x_539:
[----:B-12---:R-:W-:Y:S01]  /*13cb0*/  FMNMX.FTZ R4, R4, R2, !PT ;  /* 0x0000000204047209 */ /* 0x006fe20007810000 */
[----:B------:R-:W-:-:S05]  /*13cc0*/  BRA.DIV ~URZ, `(.L_x_457) ;  /* 0x000069c27f007947 */ /* 0x000fca000b800000 */
[----:B------:R-:W1:Y:S02]  /*13cd0*/  SHFL.BFLY PT, R2, R4, 0x1, 0x1f ;  /* 0x0c201f0004027f89 */ /* 0x000e6400000e0000 */
[----:B-1----:R-:W-:Y:S02]  /*13ce0*/  FMNMX.FTZ R6, R4, R2, !PT ;  /* 0x0000000204067209 */ /* 0x002fe40007810000 */
[----:B------:R-:W1:Y:S02]  /*13cf0*/  SHFL.BFLY PT, R2, R8, 0x2, 0x1f ;  /* 0x0c401f0008027f89 */ /* 0x000e6400000e0000 */
[----:B-1----:R-:W-:Y:S05]  /*13d00*/  FMNMX.FTZ R4, R8, R2, !PT ;  /* 0x0000000208047209 */ /* 0x002fea0007810000 */
[----:B------:R1:W2:Y:S02]  /*13d10*/  SHFL.BFLY PT, R2, R4, 0x1, 0x1f ;  /* 0x0c201f0004027f89 */ /* 0x0002a400000e0000 */
.L_x_540:
[----:B------:R-:W-:Y:S01]  /*13d20*/  FMUL.FTZ R8, R6, c[0x0][0x2d0] ;  /* 0x0000b40006087a20 */ /* 0x000fe20000410000 */
[----:B-12---:R-:W-:Y:S01]  /*13d30*/  FMNMX.FTZ R4, R2, R4, !PT ;  /* 0x0000000402047209 */ /* 0x006fe20007810000 */
[----:B------:R-:W-:Y:S01]  /*13d40*/  FADD.FTZ R2, -R6, R15 ;  /* 0x0000000f06027221 */ /* 0x000fe20000010100 */
[----:B------:R-:W-:Y:S01]  /*13d50*/  WARPSYNC 0xffffffff ;  /* 0xffffffff00007948 */ /* 0x000fe20003800000 */
[--C-:B------:R-:W-:Y:S01]  /*13d60*/  FFMA.FTZ R10, R175, c[0x0][0x2d0], -R8.reuse ;  /* 0x0000b400af0a7a23 */ /* 0x100fe20000010808 */
[----:B------:R-:W-:Y:S01]  /*13d70*/  ISETP.GT.AND P0, PT, R230, R250, PT ;  /* 0x000000fae600720c */ /* 0x000fe20003f04270 */
[----:B------:R-:W-:Y:S02]  /*13d80*/  FMUL.FTZ R2, R2, c[0x0][0x2d0] ;  /* 0x0000b40002027a20 */ /* 0x000fe40000410000 */
[--C-:B------:R-:W-:Y:S02]  /*13d90*/  FFMA.FTZ R221, R148, c[0x0][0x2d0], -R8.reuse ;  /* 0x0000b40094dd7a23 */ /* 0x100fe40000010808 */
[--C-:B------:R-:W-:Y:S01]  /*13da0*/  FFMA.FTZ R211, R38, c[0x0][0x2d0], -R8.reuse ;  /* 0x0000b40026d37a23 */ /* 0x100fe20000010808 */
[----:B------:R-:W-:Y:S01]  /*13db0*/  MUFU.EX2 R3, R2 ;  /* 0x0000000200037308 */ /* 0x000fe20000000800 */
        /* <DEDUP_REMOVED lines=26> */
[----:B------:R-:W-:Y:S03]  /*13f60*/  FFMA.FTZ R162, R159, c[0x0][0x2d0], -R8 ;  /* 0x0000b4009fa27a23 */ /* 0x000fe60000010808 */
[----:B------:R-:W-:Y:S10]  /*13f70*/  MUFU.EX2 R8, R10 ;  /* 0x0000000a00087308 */ /* 0x000ff40000000800 */
[----:B------:R-:W1:Y:S02]  /*13f80*/  MUFU.EX2 R11, R15 ;  /* 0x0000000f000b7308 */ /* 0x000e640000000800 */
[----:B-1----:R-:W-:Y:S01]  /*13f90*/  F2FP.BF16.PACK_AB R150, R11, R16 ;  /* 0x000000100b96723e */ /* 0x002fe200000010ff */
[----:B------:R-:W-:Y:S01]  /*13fa0*/  FFMA.FTZ R2, R3, R232, R8 ;  /* 0x000000e803027223 */ /* 0x000fe20000010008 */
[----:B------:R-:W-:Y:S01]  /*13fb0*/  F2FP.BF16.PACK_AB R148, R9, R8 ;  /* 0x000000080994723e */ /* 0x000fe200000010ff */
[----:B------:R-:W-:Y:S02]  /*13fc0*/  FMUL.FTZ R64, R3, R84 ;  /* 0x0000005403407220 */ /* 0x000fe40000410000 */
[----:B------:R-:W-:Y:S02]  /*13fd0*/  FADD.FTZ R10, R9, R2 ;  /* 0x00000002090a7221 */ /* 0x000fe40000010000 */
[C---:B------:R-:W-:Y:S02]  /*13fe0*/  FADD.FTZ R2, -R4.reuse, R5 ;  /* 0x0000000504027221 */ /* 0x040fe40000010100 */
[----:B------:R-:W-:Y:S02]  /*13ff0*/  FMUL.FTZ R5, R4, c[0x0][0x2d0] ;  /* 0x0000b40004057a20 */ /* 0x000fe40000410000 */
[----:B------:R-:W-:Y:S02]  /*14000*/  FMUL.FTZ R2, R2, c[0x0][0x2d0] ;  /* 0x0000b40002027a20 */ /* 0x000fe40000410000 */
[--C-:B------:R-:W-:Y:S02]  /*14010*/  FFMA.FTZ R8, R172, c[0x0][0x2d0], -R5.reuse ;  /* 0x0000b400ac087a23 */ /* 0x100fe40000010805 */
[----:B------:R-:W-:Y:S02]  /*14020*/  FMUL.FTZ R65, R3, R85 ;  /* 0x0000005503417220 */ /* 0x000fe40000410000 */
[----:B------:R-:W1:Y:S01]  /*14030*/  MUFU.EX2 R2, R2 ;  /* 0x0000000200027308 */ /* 0x000e620000000800 */
[--C-:B------:R-:W-:Y:S02]  /*14040*/  FFMA.FTZ R9, R214, c[0x0][0x2d0], -R5.reuse ;  /* 0x0000b400d6097a23 */ /* 0x100fe40000010805 */
[--C-:B------:R-:W-:Y:S02]  /*14050*/  FFMA.FTZ R151, R171, c[0x0][0x2d0], -R5.reuse ;  /* 0x0000b400ab977a23 */ /* 0x100fe40000010805 */
[--C-:B------:R-:W-:Y:S02]  /*14060*/  FFMA.FTZ R15, R173, c[0x0][0x2d0], -R5.reuse ;  /* 0x0000b400ad0f7a23 */ /* 0x100fe40000010805 */
[----:B------:R-:W-:Y:S02]  /*14070*/  FMUL.FTZ R29, R3, R121 ;  /* 0x00000079031d7220 */ /* 0x000fe40000410000 */
[--C-:B------:R-:W-:Y:S01]  /*14080*/  FFMA.FTZ R159, R165, c[0x0][0x2d0], -R5.reuse ;  /* 0x0000b400a59f7a23 */ /* 0x100fe20000010805 */
[----:B------:R2:W3:Y:S01]  /*14090*/  MUFU.EX2 R18, R8 ;  /* 0x0000000800127308 */ /* 0x0004e20000000800 */
[--C-:B------:R-:W-:Y:S02]  /*140a0*/  FFMA.FTZ R165, R153, c[0x0][0x2d0], -R5.reuse ;  /* 0x0000b40099a57a23 */ /* 0x100fe40000010805 */
[--C-:B------:R-:W-:Y:S02]  /*140b0*/  FFMA.FTZ R153, R152, c[0x0][0x2d0], -R5.reuse ;  /* 0x0000b40098997a23 */ /* 0x100fe40000010805 */
[--C-:B------:R-:W-:Y:S02]  /*140c0*/  FFMA.FTZ R232, R30, c[0x0][0x2d0], -R5.reuse ;  /* 0x0000b4001ee87a23 */ /* 0x100fe40000010805 */
[C---:B------:R-:W-:Y:S02]  /*140d0*/  FMUL.FTZ R28, R3.reuse, R120 ;  /* 0x00000078031c7220 */ /* 0x040fe40000410000 */
[----:B------:R-:W-:Y:S01]  /*140e0*/  FMUL.FTZ R17, R3, R133 ;  /* 0x0000008503117220 */ /* 0x000fe20000410000 */
[----:B------:R-:W-:Y:S01]  /*140f0*/  MUFU.EX2 R121, R15 ;  /* 0x0000000f00797308 */ /* 0x000fe20000000800 */
[--C-:B------:R-:W-:Y:S02]  /*14100*/  FFMA.FTZ R233, R27, c[0x0][0x2d0], -R5.reuse ;  /* 0x0000b4001be97a23 */ /* 0x100fe40000010805 */
[--C-:B------:R-:W-:Y:S02]  /*14110*/  FFMA.FTZ R238, R25, c[0x0][0x2d0], -R5.reuse ;  /* 0x0000b40019ee7a23 */ /* 0x100fe40000010805 */
[C---:B-1----:R-:W-:Y:S02]  /*14120*/  FMUL.FTZ R66, R2.reuse, R86 ;  /* 0x0000005602427220 */ /* 0x042fe40000410000 */
[C---:B------:R-:W-:Y:S02]  /*14130*/  FMUL.FTZ R67, R2.reuse, R87 ;  /* 0x0000005702437220 */ /* 0x040fe40000410000 */
[----:B------:R-:W1:Y:S01]  /*14140*/  LDSM.16.MT88.4 R84, [R201] ;  /* 0x00000000c954783b */ /* 0x000e620000004200 */
[C---:B------:R-:W-:Y:S01]  /*14150*/  FMUL.FTZ R30, R2.reuse, R122 ;  /* 0x0000007a021e7220 */ /* 0x040fe20000410000 */
[----:B------:R-:W-:Y:S01]  /*14160*/  MUFU.EX2 R15, R168 ;  /* 0x000000a8000f7308 */ /* 0x000fe20000000800 */
[----:B------:R-:W-:Y:S02]  /*14170*/  FMUL.FTZ R19, R2, R135 ;  /* 0x0000008702137220 */ /* 0x000fe40000410000 */
[----:B--2---:R-:W-:Y:S02]  /*14180*/  FADD.FTZ R8, R16, R10 ;  /* 0x0000000a10087221 */ /* 0x004fe40000010000 */
[----:B---3--:R-:W-:Y:S02]  /*14190*/  FFMA.FTZ R10, R2, R247, R18 ;  /* 0x000000f7020a7223 */ /* 0x008fe40000010012 */
[----:B------:R-:W-:Y:S02]  /*141a0*/  FADD.FTZ R152, R11, R8 ;  /* 0x000000080b987221 */ /* 0x000fe40000010000 */
[C---:B------:R-:W-:Y:S01]  /*141b0*/  FMUL.FTZ R8, R3.reuse, R136 ;  /* 0x0000008803087220 */ /* 0x040fe20000410000 */
[----:B------:R-:W2:Y:S01]  /*141c0*/  MUFU.EX2 R11, R9 ;  /* 0x00000009000b7308 */ /* 0x000ea20000000800 */
[----:B------:R-:W-:Y:S02]  /*141d0*/  FMUL.FTZ R16, R3, R132 ;  /* 0x0000008403107220 */ /* 0x000fe40000410000 */
[--C-:B------:R-:W-:Y:S02]  /*141e0*/  FFMA.FTZ R156, R166, c[0x0][0x2d0], -R5.reuse ;  /* 0x0000b400a69c7a23 */ /* 0x100fe40000010805 */
[--C-:B------:R-:W-:Y:S02]  /*141f0*/  FFMA.FTZ R166, R42, c[0x0][0x2d0], -R5.reuse ;  /* 0x0000b4002aa67a23 */ /* 0x100fe40000010805 */
[--C-:B------:R-:W-:Y:S02]  /*14200*/  FFMA.FTZ R161, R161, c[0x0][0x2d0], -R5.reuse ;  /* 0x0000b400a1a17a23 */ /* 0x100fe40000010805 */
[--C-:B------:R-:W-:Y:S01]  /*14210*/  FFMA.FTZ R160, R160, c[0x0][0x2d0], -R5.reuse ;  /* 0x0000b400a0a07a23 */ /* 0x100fe20000010805 */
[----:B------:R-:W3:Y:S01]  /*14220*/  MUFU.EX2 R122, R151 ;  /* 0x00000097007a7308 */ /* 0x000ee20000000800 */
[--C-:B------:R-:W-:Y:S02]  /*14230*/  FFMA.FTZ R158, R158, c[0x0][0x2d0], -R5.reuse ;  /* 0x0000b4009e9e7a23 */ /* 0x100fe40000010805 */
[--C-:B------:R-:W-:Y:S02]  /*14240*/  FFMA.FTZ R157, R157, c[0x0][0x2d0], -R5.reuse ;  /* 0x0000b4009d9d7a23 */ /* 0x100fe40000010805 */
[--C-:B------:R-:W-:Y:S02]  /*14250*/  FFMA.FTZ R171, R39, c[0x0][0x2d0], -R5.reuse ;  /* 0x0000b40027ab7a23 */ /* 0x100fe40000010805 */
[--C-:B------:R-:W-:Y:S02]  /*14260*/  FFMA.FTZ R172, R37, c[0x0][0x2d0], -R5.reuse ;  /* 0x0000b40025ac7a23 */ /* 0x100fe40000010805 */
[--C-:B------:R-:W-:Y:S01]  /*14270*/  FFMA.FTZ R173, R36, c[0x0][0x2d0], -R5.reuse ;  /* 0x0000b40024ad7a23 */ /* 0x100fe20000010805 */
[----:B------:R-:W-:Y:S01]  /*14280*/  MUFU.EX2 R168, R157 ;  /* 0x0000009d00a87308 */ /* 0x000fe20000000800 */
[--C-:B------:R-:W-:Y:S02]  /*14290*/  FFMA.FTZ R214, R31, c[0x0][0x2d0], -R5.reuse ;  /* 0x0000b4001fd67a23 */ /* 0x100fe40000010805 */
[--C-:B------:R-:W-:Y:S01]  /*142a0*/  FFMA.FTZ R240, R23, c[0x0][0x2d0], -R5.reuse ;  /* 0x0000b40017f07a23 */ /* 0x100fe20000010805 */
[----:B--2---:R-:W-:Y:S01]  /*142b0*/  F2FP.BF16.PACK_AB R149, R11, R18 ;  /* 0x000000120b95723e */ /* 0x004fe200000010ff */
[----:B------:R-:W-:Y:S02]  /*142c0*/  FMUL.FTZ R9, R3, R137 ;  /* 0x0000008903097220 */ /* 0x000fe40000410000 */
[----:B------:R-:W-:Y:S02]  /*142d0*/  FADD.FTZ R120, R11, R10 ;  /* 0x0000000a0b787221 */ /* 0x000fe40000010000 */
[C---:B------:R-:W-:Y:S01]  /*142e0*/  FMUL.FTZ R10, R2.reuse, R138 ;  /* 0x0000008a020a7220 */ /* 0x040fe20000410000 */
[----:B------:R-:W-:Y:S01]  /*142f0*/  MUFU.EX2 R165, R165 ;  /* 0x000000a500a57308 */ /* 0x000fe20000000800 */
[C---:B------:R-:W-:Y:S02]  /*14300*/  FMUL.FTZ R11, R2.reuse, R139 ;  /* 0x0000008b020b7220 */ /* 0x040fe40000410000 */
[----:B------:R-:W-:Y:S01]  /*14310*/  FMUL.FTZ R18, R2, R134 ;  /* 0x0000008602127220 */ /* 0x000fe20000410000 */
[----:B---3--:R-:W-:Y:S01]  /*14320*/  F2FP.BF16.PACK_AB R151, R122, R121 ;  /* 0x000000797a97723e */ /* 0x008fe200000010ff */
        /* <DEDUP_REMOVED lines=11> */
[--C-:B------:R-:W-:Y:S01]  /*143e0*/  FFMA.FTZ R241, R22, c[0x0][0x2d0], -R5.reuse ;  /* 0x0000b40016f17a23 */ /* 0x100fe20000010805 */
[----:B------:R-:W1:Y:S01]  /*143f0*/  LDSM.16.MT88.4 R84, [R202] ;  /* 0x00000000ca54783b */ /* 0x000e620000004200 */
[----:B------:R-:W-:Y:S04]  /*14400*/  FMUL.FTZ R22, R2, R130 ;  /* 0x0000008202167220 */ /* 0x000fe80000410000 */
[--C-:B------:R-:W-:Y:S01]  /*14410*/  FFMA.FTZ R245, R21, c[0x0][0x2d0], -R5.reuse ;  /* 0x0000b40015f57a23 */ /* 0x100fe20000010805 */
[----:B------:R-:W-:Y:S01]  /*14420*/  MUFU.EX2 R247, R159 ;  /* 0x0000009f00f77308 */ /* 0x000fe20000000800 */
[----:B------:R-:W-:Y:S02]  /*14430*/  FMUL.FTZ R21, R3, R129 ;  /* 0x0000008103157220 */ /* 0x000fe40000410000 */
[--C-:B------:R-:W-:Y:S02]  /*14440*/  FFMA.FTZ R155, R169, c[0x0][0x2d0], -R5.reuse ;  /* 0x0000b400a99b7a23 */ /* 0x100fe40000010805 */
[--C-:B------:R-:W-:Y:S02]  /*14450*/  FFMA.FTZ R169, R40, c[0x0][0x2d0], -R5.reuse ;  /* 0x0000b40028a97a23 */ /* 0x100fe40000010805 */
[--C-:B------:R-:W-:Y:S02]  /*14460*/  FFMA.FTZ R154, R167, c[0x0][0x2d0], -R5.reuse ;  /* 0x0000b400a79a7a23 */ /* 0x100fe40000010805 */
[--C-:B------:R-:W-:Y:S01]  /*14470*/  FFMA.FTZ R167, R41, c[0x0][0x2d0], -R5.reuse ;  /* 0x0000b40029a77a23 */ /* 0x100fe20000010805 */
[----:B------:R-:W-:Y:S01]  /*14480*/  MUFU.EX2 R159, R173 ;  /* 0x000000ad009f7308 */ /* 0x000fe20000000800 */
[----:B------:R-:W-:Y:S02]  /*14490*/  FFMA.FTZ R5, R20, c[0x0][0x2d0], -R5 ;  /* 0x0000b40014057a23 */ /* 0x000fe40000010805 */
[C---:B------:R-:W-:Y:S02]  /*144a0*/  FMUL.FTZ R20, R3.reuse, R128 ;  /* 0x0000008003147220 */ /* 0x040fe40000410000 */
[C---:B------:R-:W-:Y:S02]  /*144b0*/  FMUL.FTZ R32, R3.reuse, R116 ;  /* 0x0000007403207220 */ /* 0x040fe40000410000 */
[C---:B------:R-:W-:Y:S02]  /*144c0*/  FMUL.FTZ R33, R3.reuse, R117 ;  /* 0x0000007503217220 */ /* 0x040fe40000410000 */
[C---:B------:R-:W-:Y:S01]  /*144d0*/  FMUL.FTZ R34, R2.reuse, R118 ;  /* 0x0000007602227220 */ /* 0x040fe20000410000 */
[----:B------:R-:W-:Y:S01]  /*144e0*/  MUFU.EX2 R249, R155 ;  /* 0x0000009b00f97308 */ /* 0x000fe20000000800 */
[C---:B------:R-:W-:Y:S02]  /*144f0*/  FMUL.FTZ R35, R2.reuse, R119 ;  /* 0x0000007702237220 */ /* 0x040fe40000410000 */
[----:B------:R-:W-:Y:S01]  /*14500*/  LDSM.16.MT88.4 R116, [R204+0x3000] ;  /* 0x00300000cc74783b */ /* 0x000fe20000004200 */
[C---:B------:R-:W-:Y:S02]  /*14510*/  FMUL.FTZ R42, R2.reuse, R110 ;  /* 0x0000006e022a7220 */ /* 0x040fe40000410000 */
[C---:B------:R-:W-:Y:S02]  /*14520*/  FMUL.FTZ R43, R2.reuse, R111 ;  /* 0x0000006f022b7220 */ /* 0x040fe40000410000 */
[C---:B------:R-:W-:Y:S02]  /*14530*/  FMUL.FTZ R46, R2.reuse, R106 ;  /* 0x0000006a022e7220 */ /* 0x040fe40000410000 */
[C---:B------:R-:W-:Y:S01]  /*14540*/  FMUL.FTZ R47, R2.reuse, R107 ;  /* 0x0000006b022f7220 */ /* 0x040fe20000410000 */
[----:B------:R-:W-:Y:S01]  /*14550*/  MUFU.EX2 R157, R232 ;  /* 0x000000e8009d7308 */ /* 0x000fe20000000800 */
[C---:B------:R-:W-:Y:S01]  /*14560*/  FMUL.FTZ R48, R3.reuse, R100 ;  /* 0x0000006403307220 */ /* 0x040fe20000410000 */
[C---:B-1----:R-:W-:Y:S03]  /*14570*/  HMMA.16816.F32.BF16 R20, R148.reuse, R84, R20 ;  /* 0x000000549414723c */ /* 0x042fe60000041814 */
[C---:B------:R-:W-:Y:S02]  /*14580*/  FMUL.FTZ R49, R3.reuse, R101 ;  /* 0x0000006503317220 */ /* 0x040fe40000410000 */
[C---:B------:R-:W-:Y:S02]  /*14590*/  FMUL.FTZ R50, R2.reuse, R102 ;  /* 0x0000006602327220 */ /* 0x040fe40000410000 */
[C---:B------:R-:W-:Y:S01]  /*145a0*/  FMUL.FTZ R51, R2.reuse, R103 ;  /* 0x0000006702337220 */ /* 0x040fe20000410000 */
[C---:B------:R-:W-:Y:S01]  /*145b0*/  HMMA.16816.F32.BF16 R24, R148.reuse, R86, R24 ;  /* 0x000000569418723c */ /* 0x040fe20000041818 */
[----:B------:R-:W1:Y:S01]  /*145c0*/  LDSM.16.MT88.4 R84, [R204] ;  /* 0x00000000cc54783b */ /* 0x000e620000004200 */
[----:B------:R-:W-:Y:S02]  /*145d0*/  MUFU.EX2 R156, R233 ;  /* 0x000000e9009c7308 */ /* 0x000fe40000000800 */
[C---:B------:R-:W-:Y:S02]  /*145e0*/  FMUL.FTZ R31, R2.reuse, R123 ;  /* 0x0000007b021f7220 */ /* 0x040fe40000410000 */
[C---:B------:R-:W-:Y:S02]  /*145f0*/  FMUL.FTZ R54, R2.reuse, R98 ;  /* 0x0000006202367220 */ /* 0x040fe40000410000 */
[C---:B------:R-:W-:Y:S01]  /*14600*/  FMUL.FTZ R55, R2.reuse, R99 ;  /* 0x0000006302377220 */ /* 0x040fe20000410000 */
[----:B------:R-:W-:Y:S03]  /*14610*/  LDSM.16.MT88.4 R100, [R202+0x1800] ;  /* 0x00180000ca64783b */ /* 0x000fe60000004200 */
[C---:B------:R-:W-:Y:S01]  /*14620*/  FMUL.FTZ R58, R2.reuse, R94 ;  /* 0x0000005e023a7220 */ /* 0x040fe20000410000 */
[----:B------:R-:W-:Y:S01]  /*14630*/  MUFU.EX2 R155, R238 ;  /* 0x000000ee009b7308 */ /* 0x000fe20000000800 */
[C---:B------:R-:W-:Y:S02]  /*14640*/  FMUL.FTZ R59, R2.reuse, R95 ;  /* 0x0000005f023b7220 */ /* 0x040fe40000410000 */
[C---:B------:R-:W-:Y:S02]  /*14650*/  FMUL.FTZ R60, R3.reuse, R88 ;  /* 0x00000058033c7220 */ /* 0x040fe40000410000 */
[C---:B------:R-:W-:Y:S02]  /*14660*/  FMUL.FTZ R61, R3.reuse, R89 ;  /* 0x00000059033d7220 */ /* 0x040fe40000410000 */
[C---:B------:R-:W-:Y:S02]  /*14670*/  FMUL.FTZ R62, R2.reuse, R90 ;  /* 0x0000005a023e7220 */ /* 0x040fe40000410000 */
[C---:B------:R-:W-:Y:S01]  /*14680*/  FMUL.FTZ R63, R2.reuse, R91 ;  /* 0x0000005b023f7220 */ /* 0x040fe20000410000 */
[----:B------:R-:W-:Y:S01]  /*14690*/  MUFU.EX2 R5, R5 ;  /* 0x0000000500057308 */ /* 0x000fe20000000800 */
[----:B------:R-:W-:Y:S01]  /*146a0*/  LDSM.16.MT88.4 R88, [R201+0x800] ;  /* 0x00080000c958783b */ /* 0x000fe20000004200 */
        /* <DEDUP_REMOVED lines=8> */
[C---:B------:R-:W-:Y:S01]  /*14730*/  FMUL.FTZ R45, R3.reuse, R105 ;  /* 0x00000069032d7220 */ /* 0x040fe20000410000 */
[C---:B-1----:R-:W-:Y:S04]  /*14740*/  HMMA.16816.F32.BF16 R28, R148.reuse, R84, R28 ;  /* 0x00000054941c723c */ /* 0x042fe8000004181c */
[----:B------:R-:W-:Y:S01]  /*14750*/  MUFU.EX2 R105, R221 ;  /* 0x000000dd00697308 */ /* 0x000fe20000000800 */
[C---:B------:R-:W-:Y:S02]  /*14760*/  FMUL.FTZ R52, R3.reuse, R96 ;  /* 0x0000006003347220 */ /* 0x040fe40000410000 */
[C---:B------:R-:W-:Y:S01]  /*14770*/  FMUL.FTZ R53, R3.reuse, R97 ;  /* 0x0000006103357220 */ /* 0x040fe20000410000 */
[C---:B------:R-:W-:Y:S01]  /*14780*/  HMMA.16816.F32.BF16 R32, R148.reuse, R86, R32 ;  /* 0x000000569420723c */ /* 0x040fe20000041820 */
[----:B------:R-:W1:Y:S03]  /*14790*/  LDSM.16.MT88.4 R84, [R203] ;  /* 0x00000000cb54783b */ /* 0x000e660000004200 */
[C---:B------:R-:W-:Y:S02]  /*147a0*/  FMUL.FTZ R56, R3.reuse, R92 ;  /* 0x0000005c03387220 */ /* 0x040fe40000410000 */
[----:B------:R-:W-:Y:S01]  /*147b0*/  MUFU.EX2 R97, R174 ;  /* 0x000000ae00617308 */ /* 0x000fe20000000800 */
[C---:B------:R-:W-:Y:S02]  /*147c0*/  FMUL.FTZ R57, R3.reuse, R93 ;  /* 0x0000005d03397220 */ /* 0x040fe40000410000 */
[C---:B------:R-:W-:Y:S03]  /*147d0*/  FMUL.FTZ R68, R3.reuse, R68 ;  /* 0x0000004403447220 */ /* 0x040fe60000410000 */
[C---:B------:R-:W-:Y:S02]  /*147e0*/  FMUL.FTZ R69, R3.reuse, R69 ;  /* 0x0000004503457220 */ /* 0x040fe40000410000 */
[C---:B------:R-:W-:Y:S02]  /*147f0*/  FMUL.FTZ R72, R3.reuse, R72 ;  /* 0x0000004803487220 */ /* 0x040fe40000410000 */
[----:B------:R-:W-:Y:S01]  /*14800*/  MUFU.EX2 R93, R163 ;  /* 0x000000a3005d7308 */ /* 0x000fe20000000800 */
[----:B------:R-:W-:Y:S02]  /*14810*/  FMUL.FTZ R73, R3, R73 ;  /* 0x0000004903497220 */ /* 0x000fe40000410000 */
[C---:B------:R-:W-:Y:S02]  /*14820*/  FMUL.FTZ R70, R2.reuse, R70 ;  /* 0x0000004602467220 */ /* 0x040fe40000410000 */
[C---:B------:R-:W-:Y:S02]  /*14830*/  FMUL.FTZ R71, R2.reuse, R71 ;  /* 0x0000004702477220 */ /* 0x040fe40000410000 */
[C---:B------:R-:W-:Y:S02]  /*14840*/  FMUL.FTZ R74, R2.reuse, R74 ;  /* 0x0000004a024a7220 */ /* 0x040fe40000410000 */
[----:B------:R-:W-:Y:S01]  /*14850*/  FMUL.FTZ R75, R2, R75 ;  /* 0x0000004b024b7220 */ /* 0x000fe20000410000 */
[----:B------:R-:W-:Y:S01]  /*14860*/  MUFU.EX2 R92, R162 ;  /* 0x000000a2005c7308 */ /* 0x000fe20000000800 */
[----:B------:R-:W-:Y:S09]  /*14870*/  FADD.FTZ R2, R15, R152 ;  /* 0x000000980f027221 */ /* 0x000ff20000010000 */
[----:B------:R-:W-:Y:S01]  /*14880*/  MUFU.EX2 R96, R170 ;  /* 0x000000aa00607308 */ /* 0x000fe20000000800 */
[C---:B-1----:R-:W-:Y:S09]  /*14890*/  HMMA.16816.F32.BF16 R36, R148.reuse, R84, R36 ;  /* 0x000000549424723c */ /* 0x042ff20000041824 */
[----:B------:R-:W-:Y:S01]  /*148a0*/  MUFU.EX2 R104, R211 ;  /* 0x000000d300687308 */ /* 0x000fe20000000800 */
[C---:B------:R-:W-:Y:S01]  /*148b0*/  HMMA.16816.F32.BF16 R40, R148.reuse, R86, R40 ;  /* 0x000000569428723c */ /* 0x040fe20000041828 */
[----:B------:R-:W1:Y:S08]  /*148c0*/  LDSM.16.MT88.4 R84, [R201+0x3800] ;  /* 0x00380000c954783b */ /* 0x000e700000004200 */
[----:B------:R-:W-:Y:S10]  /*148d0*/  MUFU.EX2 R174, R160 ;  /* 0x000000a000ae7308 */ /* 0x000ff40000000800 */
[----:B------:R-:W-:Y:S10]  /*148e0*/  MUFU.EX2 R170, R158 ;  /* 0x0000009e00aa7308 */ /* 0x000ff40000000800 */
[----:B------:R-:W-:Y:S10]  /*148f0*/  MUFU.EX2 R163, R167 ;  /* 0x000000a700a37308 */ /* 0x000ff40000000800 */
[----:B------:R-:W-:Y:S01]  /*14900*/  MUFU.EX2 R109, R227 ;  /* 0x000000e3006d7308 */ /* 0x000fe20000000800 */
[C---:B-1----:R-:W-:Y:S09]  /*14910*/  HMMA.16816.F32.BF16 R44, R148.reuse, R84, R44 ;  /* 0x00000054942c723c */ /* 0x042ff2000004182c */
[----:B------:R-:W-:Y:S01]  /*14920*/  MUFU.EX2 R108, R226 ;  /* 0x000000e2006c7308 */ /* 0x000fe20000000800 */
[C---:B------:R-:W-:Y:S01]  /*14930*/  HMMA.16816.F32.BF16 R48, R148.reuse, R86, R48 ;  /* 0x000000569430723c */ /* 0x040fe20000041830 */
[----:B------:R-:W1:Y:S08]  /*14940*/  LDSM.16.MT88.4 R84, [R202+0x3800] ;  /* 0x00380000ca54783b */ /* 0x000e700000004200 */
[----:B------:R-:W-:Y:S10]  /*14950*/  MUFU.EX2 R162, R169 ;  /* 0x000000a900a27308 */ /* 0x000ff40000000800 */
[----:B------:R-:W-:Y:S10]  /*14960*/  MUFU.EX2 R160, R172 ;  /* 0x000000ac00a07308 */ /* 0x000ff40000000800 */
[----:B------:R-:W2:Y:S10]  /*14970*/  MUFU.EX2 R3, R164 ;  /* 0x000000a400037308 */ /* 0x000eb40000000800 */
[----:B------:R-:W-:Y:S01]  /*14980*/  MUFU.EX2 R164, R153 ;  /* 0x0000009900a47308 */ /* 0x000fe20000000800 */
[C---:B-1----:R-:W-:Y:S09]  /*14990*/  HMMA.16816.F32.BF16 R52, R148.reuse, R84, R52 ;  /* 0x000000549434723c */ /* 0x042ff20000041834 */
[----:B------:R-:W-:Y:S01]  /*149a0*/  MUFU.EX2 R158, R214 ;  /* 0x000000d6009e7308 */ /* 0x000fe20000000800 */
[C---:B------:R-:W-:Y:S01]  /*149b0*/  HMMA.16816.F32.BF16 R56, R148.reuse, R86, R56 ;  /* 0x000000569438723c */ /* 0x040fe20000041838 */
[----:B------:R-:W1:Y:S02]  /*149c0*/  LDSM.16.MT88.4 R84, [R204+0x3800] ;  /* 0x00380000cc54783b */ /* 0x000e640000004200 */
[----:B--2---:R-:W-:Y:S04]  /*149d0*/  FADD.FTZ R2, R3, R2 ;  /* 0x0000000203027221 */ /* 0x004fe80000010000 */
[----:B------:R-:W-:Y:S02]  /*149e0*/  FADD.FTZ R2, R93, R2 ;  /* 0x000000025d027221 */ /* 0x000fe40000010000 */
[----:B------:R-:W-:Y:S03]  /*149f0*/  MUFU.EX2 R114, R243 ;  /* 0x000000f300727308 */ /* 0x000fe60000000800 */
[C---:B------:R-:W-:Y:S07]  /*14a00*/  FADD.FTZ R2, R92.reuse, R2 ;  /* 0x000000025c027221 */ /* 0x040fee0000010000 */
[----:B------:R-:W2:Y:S10]  /*14a10*/  MUFU.EX2 R113, R242 ;  /* 0x000000f200717308 */ /* 0x000eb40000000800 */
[----:B------:R-:W-:Y:S10]  /*14a20*/  MUFU.EX2 R112, R244 ;  /* 0x000000f400707308 */ /* 0x000ff40000000800 */
[----:B------:R-:W-:Y:S01]  /*14a30*/  MUFU.EX2 R154, R240 ;  /* 0x000000f0009a7308 */ /* 0x000fe20000000800 */
[C---:B-1----:R-:W-:Y:S08]  /*14a40*/  HMMA.16816.F32.BF16 R60, R148.reuse, R84, R60 ;  /* 0x00000054943c723c */ /* 0x042ff0000004183c */
[C---:B------:R-:W-:Y:S01]  /*14a50*/  HMMA.16816.F32.BF16 R64, R148.reuse, R86, R64 ;  /* 0x000000569440723c */ /* 0x040fe20000041840 */
[----:B------:R-:W1:Y:S01]  /*14a60*/  LDSM.16.MT88.4 R84, [R203+0x3800] ;  /* 0x00380000cb54783b */ /* 0x000e620000004200 */
[----:B------:R-:W3:Y:S10]  /*14a70*/  MUFU.EX2 R153, R241 ;  /* 0x000000f100997308 */ /* 0x000ef40000000800 */
[----:B------:R-:W4:Y:S01]  /*14a80*/  MUFU.EX2 R152, R245 ;  /* 0x000000f500987308 */ /* 0x000f220000000800 */
[C---:B-1----:R-:W-:Y:S07]  /*14a90*/  HMMA.16816.F32.BF16 R68, R148.reuse, R84, R68 ;  /* 0x000000549444723c */ /* 0x042fee0000041844 */
[----:B------:R-:W-:Y:S01]  /*14aa0*/  F2FP.BF16.PACK_AB R84, R3, R15 ;  /* 0x0000000f0354723e */ /* 0x000fe200000010ff */
[----:B------:R-:W-:Y:S01]  /*14ab0*/  HMMA.16816.F32.BF16 R72, R148, R86, R72 ;  /* 0x000000569448723c */ /* 0x000fe20000041848 */
[----:B------:R-:W1:Y:S03]  /*14ac0*/  MUFU.EX2 R15, R210 ;  /* 0x000000d2000f7308 */ /* 0x000e660000000800 */
[----:B------:R-:W-:Y:S03]  /*14ad0*/  F2FP.BF16.PACK_AB R85, R115, R249 ;  /* 0x000000f97355723e */ /* 0x000fe600000010ff */
[----:B------:R-:W-:Y:S02]  /*14ae0*/  F2FP.BF16.PACK_AB R86, R92, R93 ;  /* 0x0000005d5c56723e */ /* 0x000fe400000010ff */
[----:B------:R-:W5:Y:S02]  /*14af0*/  LDSM.16.MT88.4 R92, [R202+0x800] ;  /* 0x00080000ca5c783b */ /* 0x000f640000004200 */
[----:B------:R-:W1:Y:S01]  /*14b00*/  MUFU.EX2 R3, R175 ;  /* 0x000000af00037308 */ /* 0x000e620000000800 */
[----:B------:R-:W-:Y:S02]  /*14b10*/  F2FP.BF16.PACK_AB R87, R247, R248 ;  /* 0x000000f8f757723e */ /* 0x000fe400000010ff */
[----:B--2---:R-:W-:Y:S02]  /*14b20*/  F2FP.BF16.PACK_AB R148, R113, R114 ;  /* 0x000000727194723e */ /* 0x004fe400000010ff */
[----:B---3--:R-:W-:Y:S02]  /*14b30*/  F2FP.BF16.PACK_AB R149, R153, R154 ;  /* 0x0000009a9995723e */ /* 0x008fe400000010ff */
[----:B----4-:R-:W-:Y:S01]  /*14b40*/  F2FP.BF16.PACK_AB R151, R5, R152 ;  /* 0x000000980597723e */ /* 0x010fe200000010ff */
[C---:B------:R-:W-:Y:S02]  /*14b50*/  HMMA.16816.F32.BF16 R8, R84.reuse, R88, R8 ;  /* 0x000000585408723c */ /* 0x040fe40000041808 */
[----:B------:R-:W2:Y:S03]  /*14b60*/  MUFU.EX2 R175, R161 ;  /* 0x000000a100af7308 */ /* 0x000ea60000000800 */
[----:B-1----:R-:W-:Y:S03]  /*14b70*/  FADD.FTZ R2, R15, R2 ;  /* 0x000000020f027221 */ /* 0x002fe60000010000 */
[C---:B------:R-:W-:Y:S01]  /*14b80*/  HMMA.16816.F32.BF16 R16, R84.reuse, R90, R16 ;  /* 0x0000005a5410723c */ /* 0x040fe20000041810 */
[----:B------:R-:W1:Y:S03]  /*14b90*/  LDSM.16.MT88.4 R88, [R204+0x800] ;  /* 0x00080000cc58783b */ /* 0x000e660000004200 */
[----:B------:R-:W-:Y:S01]  /*14ba0*/  MUFU.EX2 R161, R171 ;  /* 0x000000ab00a17308 */ /* 0x000fe20000000800 */
[----:B------:R-:W-:Y:S04]  /*14bb0*/  FADD.FTZ R2, R3, R2 ;  /* 0x0000000203027221 */ /* 0x000fe80000010000 */
[----:B------:R-:W-:Y:S04]  /*14bc0*/  FADD.FTZ R2, R97, R2 ;  /* 0x0000000261027221 */ /* 0x000fe80000010000 */
[C---:B------:R-:W-:Y:S01]  /*14bd0*/  FADD.FTZ R2, R96.reuse, R2 ;  /* 0x0000000260027221 */ /* 0x040fe20000010000 */
[C---:B-----5:R-:W-:Y:S08]  /*14be0*/  HMMA.16816.F32.BF16 R20, R84.reuse, R92, R20 ;  /* 0x0000005c5414723c */ /* 0x060ff00000041814 */
[C---:B------:R-:W-:Y:S01]  /*14bf0*/  HMMA.16816.F32.BF16 R24, R84.reuse, R94, R24 ;  /* 0x0000005e5418723c */ /* 0x040fe20000041818 */
[----:B------:R-:W3:Y:S07]  /*14c00*/  LDSM.16.MT88.4 R92, [R203+0x800] ;  /* 0x00080000cb5c783b */ /* 0x000eee0000004200 */
[C---:B-1----:R-:W-:Y:S08]  /*14c10*/  HMMA.16816.F32.BF16 R28, R84.reuse, R88, R28 ;  /* 0x00000058541c723c */ /* 0x042ff0000004181c */
[C---:B------:R-:W-:Y:S01]  /*14c20*/  HMMA.16816.F32.BF16 R32, R84.reuse, R90, R32 ;  /* 0x0000005a5420723c */ /* 0x040fe20000041820 */
[----:B------:R-:W1:Y:S07]  /*14c30*/  LDSM.16.MT88.4 R88, [R201+0x4000] ;  /* 0x00400000c958783b */ /* 0x000e6e0000004200 */
[C---:B---3--:R-:W-:Y:S08]  /*14c40*/  HMMA.16816.F32.BF16 R36, R84.reuse, R92, R36 ;  /* 0x0000005c5424723c */ /* 0x048ff00000041824 */
        /* <DEDUP_REMOVED lines=12> */
[----:B------:R-:W-:Y:S01]  /*14d10*/  HMMA.16816.F32.BF16 R72, R84, R94, R72 ;  /* 0x0000005e5448723c */ /* 0x000fe20000041848 */
[----:B------:R-:W3:Y:S06]  /*14d20*/  LDSM.16.MT88.4 R92, [R202+0x1000] ;  /* 0x00100000ca5c783b */ /* 0x000eec0000004200 */
[----:B------:R-:W-:Y:S02]  /*14d30*/  F2FP.BF16.PACK_AB R86, R96, R97 ;  /* 0x000000616056723e */ /* 0x000fe400000010ff */
[----:B------:R-:W4:Y:S03]  /*14d40*/  LDSM.16.MT88.4 R96, [R204+0x1000] ;  /* 0x00100000cc60783b */ /* 0x000f260000004200 */
[----:B------:R-:W-:Y:S02]  /*14d50*/  F2FP.BF16.PACK_AB R84, R3, R15 ;  /* 0x0000000f0354723e */ /* 0x000fe400000010ff */
[----:B--2---:R-:W-:Y:S01]  /*14d60*/  F2FP.BF16.PACK_AB R85, R174, R175 ;  /* 0x000000afae55723e */ /* 0x004fe200000010ff */
[----:B------:R-:W2:Y:S01]  /*14d70*/  MUFU.EX2 R15, R223 ;  /* 0x000000df000f7308 */ /* 0x000ea20000000800 */
[----:B------:R-:W-:Y:S07]  /*14d80*/  F2FP.BF16.PACK_AB R87, R168, R170 ;  /* 0x000000aaa857723e */ /* 0x000fee00000010ff */
[C---:B-1----:R-:W-:Y:S02]  /*14d90*/  HMMA.16816.F32.BF16 R8, R84.reuse, R88, R8 ;  /* 0x000000585408723c */ /* 0x042fe40000041808 */
[----:B------:R-:W1:Y:S06]  /*14da0*/  MUFU.EX2 R3, R222 ;  /* 0x000000de00037308 */ /* 0x000e6c0000000800 */
[C---:B------:R-:W-:Y:S01]  /*14db0*/  HMMA.16816.F32.BF16 R16, R84.reuse, R90, R16 ;  /* 0x0000005a5410723c */ /* 0x040fe20000041810 */
[----:B------:R-:W5:Y:S03]  /*14dc0*/  LDSM.16.MT88.4 R88, [R203+0x1000] ;  /* 0x00100000cb58783b */ /* 0x000f660000004200 */
[----:B--2---:R-:W-:Y:S04]  /*14dd0*/  FADD.FTZ R2, R15, R2 ;  /* 0x000000020f027221 */ /* 0x004fe80000010000 */
[C---:B---3--:R-:W-:Y:S08]  /*14de0*/  HMMA.16816.F32.BF16 R20, R84.reuse, R92, R20 ;  /* 0x0000005c5414723c */ /* 0x048ff00000041814 */
[C---:B------:R-:W-:Y:S01]  /*14df0*/  HMMA.16816.F32.BF16 R24, R84.reuse, R94, R24 ;  /* 0x0000005e5418723c */ /* 0x040fe20000041818 */
[----:B------:R-:W2:Y:S03]  /*14e00*/  LDSM.16.MT88.4 R92, [R201+0x4800] ;  /* 0x00480000c95c783b */ /* 0x000ea60000004200 */
[----:B-1----:R-:W-:Y:S04]  /*14e10*/  FADD.FTZ R2, R3, R2 ;  /* 0x0000000203027221 */ /* 0x002fe80000010000 */
[C---:B----4-:R-:W-:Y:S04]  /*14e20*/  HMMA.16816.F32.BF16 R28, R84.reuse, R96, R28 ;  /* 0x00000060541c723c */ /* 0x050fe8000004181c */
[----:B------:R-:W-:Y:S04]  /*14e30*/  FADD.FTZ R2, R105, R2 ;  /* 0x0000000269027221 */ /* 0x000fe80000010000 */
[C---:B------:R-:W-:Y:S01]  /*14e40*/  HMMA.16816.F32.BF16 R32, R84.reuse, R98, R32 ;  /* 0x000000625420723c */ /* 0x040fe20000041820 */
[----:B------:R-:W1:Y:S03]  /*14e50*/  LDSM.16.MT88.4 R96, [R202+0x4800] ;  /* 0x00480000ca60783b */ /* 0x000e660000004200 */
[----:B------:R-:W-:Y:S04]  /*14e60*/  FADD.FTZ R2, R104, R2 ;  /* 0x0000000268027221 */ /* 0x000fe80000010000 */
[C---:B-----5:R-:W-:Y:S08]  /*14e70*/  HMMA.16816.F32.BF16 R36, R84.reuse, R88, R36 ;  /* 0x000000585424723c */ /* 0x060ff00000041824 */
        /* <DEDUP_REMOVED lines=19> */
[----:B------:R-:W4:Y:S07]  /*14fb0*/  LDSM.16.MT88.4 R84, [R204+0x1800] ;  /* 0x00180000cc54783b */ /* 0x000f2e0000004200 */
        /* <DEDUP_REMOVED lines=10> */
[C---:B------:R-:W-:Y:S04]  /*15060*/  FADD.FTZ R2, R108.reuse, R2 ;  /* 0x000000026c027221 */ /* 0x040fe80000010000 */
        /* <DEDUP_REMOVED lines=35> */
[----:B------:R-:W1:Y:S03]  /*152a0*/  LDSM.16.MT88.4 R104, [R204+0x5800] ;  /* 0x00580000cc68783b */ /* 0x000e660000004200 */
[----:B------:R-:W-:Y:S04]  /*152b0*/  FADD.FTZ R2, R114, R2 ;  /* 0x0000000272027221 */ /* 0x000fe80000010000 */
[C---:B----4-:R-:W-:Y:S04]  /*152c0*/  HMMA.16816.F32.BF16 R28, R84.reuse, R100, R28 ;  /* 0x00000064541c723c */ /* 0x050fe8000004181c */
[----:B------:R-:W-:Y:S04]  /*152d0*/  FADD.FTZ R2, R113, R2 ;  /* 0x0000000271027221 */ /* 0x000fe80000010000 */
[C---:B------:R-:W-:Y:S01]  /*152e0*/  HMMA.16816.F32.BF16 R32, R84.reuse, R102, R32 ;  /* 0x000000665420723c */ /* 0x040fe20000041820 */
[----:B------:R-:W4:Y:S03]  /*152f0*/  LDSM.16.MT88.4 R100, [R203+0x5800] ;  /* 0x00580000cb64783b */ /* 0x000f260000004200 */
[----:B------:R-:W-:Y:S04]  /*15300*/  FADD.FTZ R2, R112, R2 ;  /* 0x0000000270027221 */ /* 0x000fe80000010000 */
[C---:B------:R-:W-:Y:S07]  /*15310*/  HMMA.16816.F32.BF16 R36, R84.reuse, R88, R36 ;  /* 0x000000585424723c */ /* 0x040fee0000041824 */
[----:B------:R-:W-:Y:S01]  /*15320*/  F2FP.BF16.PACK_AB R88, R108, R109 ;  /* 0x0000006d6c58723e */ /* 0x000fe200000010ff */
[C---:B------:R-:W-:Y:S01]  /*15330*/  HMMA.16816.F32.BF16 R40, R84.reuse, R90, R40 ;  /* 0x0000005a5428723c */ /* 0x040fe20000041828 */
[----:B------:R-:W-:Y:S03]  /*15340*/  LDSM.16.MT88.4 R108, [R202+0x6000] ;  /* 0x00600000ca6c783b */ /* 0x000fe60000004200 */
[----:B------:R-:W-:Y:S03]  /*15350*/  F2FP.BF16.PACK_AB R89, R157, R158 ;  /* 0x0000009e9d59723e */ /* 0x000fe600000010ff */
[----:B------:R-:W-:Y:S01]  /*15360*/  F2FP.BF16.PACK_AB R90, R3, R15 ;  /* 0x0000000f035a723e */ /* 0x000fe200000010ff */
[C---:B--2---:R-:W-:Y:S01]  /*15370*/  HMMA.16816.F32.BF16 R44, R84.reuse, R92, R44 ;  /* 0x0000005c542c723c */ /* 0x044fe2000004182c */
[----:B------:R-:W2:Y:S03]  /*15380*/  MUFU.EX2 R15, R246 ;  /* 0x000000f6000f7308 */ /* 0x000ea60000000800 */
[----:B------:R-:W-:Y:S01]  /*15390*/  F2FP.BF16.PACK_AB R91, R155, R156 ;  /* 0x0000009c9b5b723e */ /* 0x000fe200000010ff */
[----:B------:R-:W-:Y:S03]  /*153a0*/  FADD.FTZ R3, R121, R120 ;  /* 0x0000007879037221 */ /* 0x000fe60000010000 */
[C---:B------:R-:W-:Y:S01]  /*153b0*/  HMMA.16816.F32.BF16 R48, R84.reuse, R94, R48 ;  /* 0x0000005e5430723c */ /* 0x040fe20000041830 */
[----:B------:R-:W5:Y:S07]  /*153c0*/  LDSM.16.MT88.4 R92, [R201+0x2800] ;  /* 0x00280000c95c783b */ /* 0x000f6e0000004200 */
[C---:B---3--:R-:W-:Y:S08]  /*153d0*/  HMMA.16816.F32.BF16 R52, R84.reuse, R96, R52 ;  /* 0x000000605434723c */ /* 0x048ff00000041834 */
[C---:B------:R-:W-:Y:S01]  /*153e0*/  HMMA.16816.F32.BF16 R56, R84.reuse, R98, R56 ;  /* 0x000000625438723c */ /* 0x040fe20000041838 */
[----:B------:R-:W3:Y:S03]  /*153f0*/  LDSM.16.MT88.4 R96, [R202+0x2800] ;  /* 0x00280000ca60783b */ /* 0x000ee60000004200 */
[C---:B--2---:R-:W-:Y:S01]  /*15400*/  F2FP.BF16.PACK_AB R150, R15.reuse, R112 ;  /* 0x000000700f96723e */ /* 0x044fe200000010ff */
[----:B------:R-:W-:Y:S02]  /*15410*/  FADD.FTZ R232, R15, R2 ;  /* 0x000000020fe87221 */ /* 0x000fe40000010000 */
[----:B------:R-:W-:Y:S01]  /*15420*/  FADD.FTZ R2, R122, R3 ;  /* 0x000000037a027221 */ /* 0x000fe20000010000 */
[C---:B-1----:R-:W-:Y:S04]  /*15430*/  HMMA.16816.F32.BF16 R60, R84.reuse, R104, R60 ;  /* 0x00000068543c723c */ /* 0x042fe8000004183c */
        /* <DEDUP_REMOVED lines=9> */
[C---:B-----5:R-:W-:Y:S01]  /*154d0*/  HMMA.16816.F32.BF16 R8, R88.reuse, R92, R8 ;  /* 0x0000005c5808723c */ /* 0x060fe20000041808 */
        /* <DEDUP_REMOVED lines=50> */
[C---:B------:R-:W-:Y:S08]  /*15800*/  HMMA.16816.F32.BF16 R120, R148.reuse, R116, R28 ;  /* 0x000000749478723c */ /* 0x040ff0000004181c */
        /* <DEDUP_REMOVED lines=13> */
.L_x_443:
        /* <DEDUP_REMOVED lines=8> */
.L_x_541:
[----:B------:R-:W-:Y:S01]  /*15960*/  FSETP.NE.FTZ.AND P1, PT, R8, RZ, PT ;  /* 0x000000ff0800720b */ /* 0x000fe20003f35000 */
[----:B------:R-:W-:Y:S01]  /*15970*/  CS2R R2, SRZ ;  /* 0x0000000000027805 */ /* 0x000fe2000001ff00 */
[----:B--23--:R-:W-:Y:S01]  /*15980*/  FADD.FTZ R4, R9, R4 ;  /* 0x0000000409047221 */ /* 0x00cfe20000010000 */
[----:B------:R-:W-:Y:S02]  /*15990*/  MOV R27, 0xff800000 ;  /* 0xff800000001b7802 */ /* 0x000fe40000000f00 */
[----:B------:R-:W-:-:S02]  /*159a0*/  MOV R26, 0xff800000 ;  /* 0xff800000001a7802 */ /* 0x000fc40000000f00 */
[----:B------:R-:W-:-:S06]  /*159b0*/  FSETP.NE.FTZ.AND P0, PT, R4, RZ, PT ;  /* 0x000000ff0400720b */ /* 0x000fcc0003f15000 */
[----:B------:R-:W1:Y:S08]  /*159c0*/  @P1 MUFU.RCP R3, R8 ;  /* 0x0000000800031308 */ /* 0x000e700000001000 */
[----:B------:R2:W3:Y:S01]  /*159d0*/  @P1 MUFU.LG2 R10, R8 ;  /* 0x00000008000a1308 */ /* 0x0004e20000000c00 */
[----:B-1----:R-:W-:-:S07]  /*159e0*/  FMUL.FTZ R50, R3, R92 ;  /* 0x0000005c03327220 */ /* 0x002fce0000410000 */
[----:B------:R-:W1:Y:S01]  /*159f0*/  @P0 MUFU.RCP R2, R4 ;  /* 0x0000000400020308 */ /* 0x000e620000001000 */
[C---:B------:R-:W-:Y:S02]  /*15a00*/  FMUL.FTZ R51, R3.reuse, R93 ;  /* 0x0000005d03337220 */ /* 0x040fe40000410000 */
[C---:B------:R-:W-:Y:S02]  /*15a10*/  FMUL.FTZ R54, R3.reuse, R136 ;  /* 0x0000008803367220 */ /* 0x040fe40000410000 */
[C---:B------:R-:W-:Y:S02]  /*15a20*/  FMUL.FTZ R55, R3.reuse, R137 ;  /* 0x0000008903377220 */ /* 0x040fe40000410000 */
[C---:B------:R-:W-:Y:S01]  /*15a30*/  FMUL.FTZ R30, R3.reuse, R132 ;  /* 0x00000084031e7220 */ /* 0x040fe20000410000 */
[----:B--2---:R-:W-:Y:S01]  /*15a40*/  @P1 MOV R8, 0x3f317218 ;  /* 0x3f31721800081802 */ /* 0x004fe20000000f00 */
        /* <DEDUP_REMOVED lines=28> */
[----:B---3--:R-:W-:Y:S02]  /*15c10*/  @P1 FMUL.FTZ R10, R10, 0.69314718246459960938 ;  /* 0x3f3172180a0a1820 */ /* 0x008fe40000410000 */
[----:B------:R-:W-:Y:S02]  /*15c20*/  @P1 FMUL.FTZ R8, R8, c[0x0][0x2d0] ;  /* 0x0000b40008081a20 */ /* 0x000fe40000410000 */
[----:B-1----:R-:W-:Y:S02]  /*15c30*/  FMUL.FTZ R96, R2, R138 ;  /* 0x0000008a02607220 */ /* 0x002fe40000410000 */
[----:B------:R-:W-:Y:S01]  /*15c40*/  @P1 FFMA.FTZ R27, R8, R6, R10 ;  /* 0x00000006081b1223 */ /* 0x000fe2000001000a */
[----:B------:R-:W-:Y:S01]  /*15c50*/  MOV R6, 0x1 ;  /* 0x0000000100067802 */ /* 0x000fe20000000f00 */
[----:B------:R-:W-:-:S02]  /*15c60*/  FMUL.FTZ R97, R2, R139 ;  /* 0x0000008b02617220 */ /* 0x000fc40000410000 */
[C---:B------:R-:W-:Y:S02]  /*15c70*/  FMUL.FTZ R68, R2.reuse, R134 ;  /* 0x0000008602447220 */ /* 0x040fe40000410000 */
[C---:B------:R-:W-:Y:S02]  /*15c80*/  FMUL.FTZ R69, R2.reuse, R135 ;  /* 0x0000008702457220 */ /* 0x040fe40000410000 */
[C---:B------:R-:W-:Y:S01]  /*15c90*/  FMUL.FTZ R56, R2.reuse, R130 ;  /* 0x0000008202387220 */ /* 0x040fe20000410000 */
[----:B--2---:R-:W-:Y:S01]  /*15ca0*/  @P0 MOV R4, 0x3f317218 ;  /* 0x3f31721800040802 */ /* 0x004fe20000000f00 */
        /* <DEDUP_REMOVED lines=28> */
[----:B------:R-:W-:Y:S01]  /*15e70*/  FMUL.FTZ R67, R2, R75 ;  /* 0x0000004b02437220 */ /* 0x000fe20000410000 */
[----:B------:R-:W-:Y:S01]  /*15e80*/  PRMT R2, R6, 0x7610, R2 ;  /* 0x0000761006027816 */ /* 0x000fe20000000002 */
[----:B------:R-:W-:Y:S02]  /*15e90*/  @P0 FFMA.FTZ R26, R4, R5, R3 ;  /* 0x00000005041a0223 */ /* 0x000fe40000010003 */
.L_x_393:
[----:B------:R2:W5:Y:S04]  /*15ea0*/  LDL R6, [R1+0x20] ;  /* 0x0000200001067983 */ /* 0x0005680000100800 */
[----:B------:R-:W3:Y:S01]  /*15eb0*/  S2R R3, SR_TID.X ;  /* 0x0000000000037919 */ /* 0x000ee20000002100 */
[----:B------:R-:W-:Y:S01]  /*15ec0*/  BSSY B0, `(.L_x_460) ;  /* 0x0000011000007945 */ /* 0x000fe20003800000 */
[----:B---3--:R-:W-:-:S13]  /*15ed0*/  LOP3.LUT P0, RZ, R3, 0xff, RZ, 0xc0, !PT ;  /* 0x000000ff03ff7812 */ /* 0x008fda000780c0ff */
[----:B------:R-:W-:Y:S05]  /*15ee0*/  @P0 BRA `(.L_x_461) ;  /* 0x000000e000000947 */ /* 0x000fea0003800000 */
[----:B-12---:R-:W1:Y:S01]  /*15ef0*/  S2R R5, SR_LANEID ;  /* 0x0000000000057919 */ /* 0x006e620000000000 */
[----:B------:R-:W-:Y:S01]  /*15f00*/  VOTEU.ANY UR5, UPT, PT ;  /* 0x0000000000057886 */ /* 0x000fe200038e0100 */
[----:B------:R-:W-:Y:S01]  /*15f10*/  IMAD.MOV.U32 R8, RZ, RZ, c[0x0][0x560] ;  /* 0x00015800ff087624 */ /* 0x000fe200078e00ff */
[----:B------:R-:W1:Y:S01]  /*15f20*/  FLO.U32 R4, UR5 ;  /* 0x0000000500047d00 */ /* 0x000e6200080e0000 */
[----:B------:R-:W-:-:S07]  /*15f30*/  IMAD.MOV.U32 R9, RZ, RZ, c[0x0][0x564] ;  /* 0x00015900ff097624 */ /* 0x000fce00078e00ff */
[----:B------:R-:W2:Y:S01]  /*15f40*/  POPC R3, UR5 ;  /* 0x0000000500037d09 */ /* 0x000ea20008000000 */
[----:B-1----:R-:W-:-:S13]  /*15f50*/  ISETP.EQ.U32.AND P0, PT, R4, R5, PT ;  /* 0x000000050400720c */ /* 0x002fda0003f02070 */
[----:B--2---:R-:W2:Y:S04]  /*15f60*/  @P0 ATOMG.E.ADD.STRONG.GPU PT, R3, [R8.64], R3 ;  /* 0x00000003080309a8 */ /* 0x004ea800081ee1c8 */
[----:B------:R-:W1:Y:S04]  /*15f70*/  S2R R5, SR_LTMASK ;  /* 0x0000000000057919 */ /* 0x000e680000003900 */
[----:B--2---:R1:W2:Y:S02]  /*15f80*/  SHFL.IDX PT, R4, R3, R4, 0x1f ;  /* 0x00001f0403047589 */ /* 0x0042a400000e0000 */
[----:B-1----:R-:W-:-:S06]  /*15f90*/  LOP3.LUT R3, R5, UR5, RZ, 0xc0, !PT ;  /* 0x0000000505037c12 */ /* 0x002fcc000f8ec0ff */
[----:B------:R-:W2:Y:S02]  /*15fa0*/  POPC R3, R3 ;  /* 0x0000000300037309 */ /* 0x000ea40000000000 */
[----:B--2--5:R-:W-:-:S05]  /*15fb0*/  IADD3 R6, R4, c[0x0][0xc], R3 ;  /* 0x0000030004067a10 */ /* 0x024fca0007ffe003 */
[----:B------:R1:W-:Y:S02]  /*15fc0*/  STL [R1+0x20], R6 ;  /* 0x0000200601007387 */ /* 0x0003e40000100800 */
.L_x_461:
[----:B--2---:R-:W-:Y:S05]  /*15fd0*/  BSYNC B0 ;  /* 0x0000000000007941 */ /* 0x004fea0003800000 */
.L_x_460:
[----:B------:R-:W-:Y:S01]  /*15fe0*/  PRMT R2, R2, 0x9910, RZ ;  /* 0x0000991002027816 */ /* 0x000fe200000000ff */
[----:B------:R-:W-:Y:S01]  /*15ff0*/  BSSY B1, `(.L_x_462) ;  /* 0x00002bf000017945 */ /* 0x000fe20003800000 */
[----:B-----5:R-:W-:Y:S02]  /*16000*/  IMAD.MOV.U32 R74, RZ, RZ, R6 ;  /* 0x000000ffff4a7224 */ /* 0x020fe400078e0006 */
[----:B------:R-:W-:-:S13]  /*16010*/  ISETP.NE.AND P0, PT, R2, RZ, PT ;  /* 0x000000ff0200720c */ /* 0x000fda0003f05270 */
[----:B------:R-:W-:Y:S05]  /*16020*/  @!P0 BRA `(.L_x_463) ;  /* 0x0000206000008947 */ /* 0x000fea0003800000 */
[----:B-1----:R-:W2:Y:S04]  /*16030*/  LDL R10, [R1+0x88] ;  /* 0x00008800010a7983 */ /* 0x002ea80000100800 */
[----:B------:R-:W3:Y:S04]  /*16040*/  LDL R18, [R1+0x8c] ;  /* 0x00008c0001127983 */ /* 0x000ee80000100800 */
[----:B------:R-:W4:Y:S04]  /*16050*/  LDL R6, [R1+0x94] ;  /* 0x0000940001067983 */ /* 0x000f280000100800 */
[----:B------:R-:W4:Y:S04]  /*16060*/  LDL R17, [R1+0x90] ;  /* 0x0000900001117983 */ /* 0x000f280000100800 */
[----:B------:R-:W4:Y:S04]  /*16070*/  LDL R9, [R1+0xa4] ;  /* 0x0000a40001097983 */ /* 0x000f280000100800 */
[----:B------:R-:W4:Y:S04]  /*16080*/  LDL R8, [R1+0x9c] ;  /* 0x00009c0001087983 */ /* 0x000f280000100800 */
        /* <DEDUP_REMOVED lines=8> */
[----:B------:R-:W4:Y:S04]  /*16110*/  LDL.LU R15, [R1+0x30] ;  /* 0x00003000010f7983 */ /* 0x000f280000300800 */
[----:B--2---:R1:W-:Y:S04]  /*16120*/  STS [R10+0x80], R2 ;  /* 0x000080020a007388 */ /* 0x0043e80000000800 */
[----:B------:R2:W-:Y:S04]  /*16130*/  STS [R10+0x480], R3 ;  /* 0x000480030a007388 */ /* 0x0005e80000000800 */
[----:B---3--:R3:W-:Y:S01]  /*16140*/  STS [R18], R4 ;  /* 0x0000000412007388 */ /* 0x0087e20000000800 */
[----:B-1----:R-:W-:-:S02]  /*16150*/  F2FP.BF16.PACK_AB R2, R69, R68 ;  /* 0x000000444502723e */ /* 0x002fc400000010ff */
[----:B--2---:R-:W-:-:S03]  /*16160*/  F2FP.BF16.PACK_AB R3, R33, R32 ;  /* 0x000000202103723e */ /* 0x004fc600000010ff */
[----:B------:R1:W-:Y:S01]  /*16170*/  STS [R18+0x400], R2 ;  /* 0x0004000212007388 */ /* 0x0003e20000000800 */
[----:B---3--:R-:W-:-:S03]  /*16180*/  F2FP.BF16.PACK_AB R4, R57, R56 ;  /* 0x000000383904723e */ /* 0x008fc600000010ff */
[----:B----4-:R2:W-:Y:S04]  /*16190*/  STS [R6+0x80], R3 ;  /* 0x0000800306007388 */ /* 0x0105e80000000800 */
[----:B------:R3:W-:Y:S01]  /*161a0*/  STS [R6+0x480], R4 ;  /* 0x0004800406007388 */ /* 0x0007e20000000800 */
[----:B-1----:R-:W-:Y:S02]  /*161b0*/  F2FP.BF16.PACK_AB R2, R35, R34 ;  /* 0x000000222302723e */ /* 0x002fe400000010ff */
[----:B--2---:R-:W-:-:S03]  /*161c0*/  F2FP.BF16.PACK_AB R3, R105, R104 ;  /* 0x000000686903723e */ /* 0x004fc600000010ff */
[----:B------:R1:W-:Y:S01]  /*161d0*/  STS [R17], R2 ;  /* 0x0000000211007388 */ /* 0x0003e20000000800 */
[----:B---3--:R-:W-:-:S03]  /*161e0*/  F2FP.BF16.PACK_AB R4, R37, R36 ;  /* 0x000000242504723e */ /* 0x008fc600000010ff */
[----:B------:R2:W-:Y:S04]  /*161f0*/  STS [R17+0x400], R3 ;  /* 0x0004000311007388 */ /* 0x0005e80000000800 */
[----:B------:R3:W-:Y:S01]  /*16200*/  STS [R9+0x80], R4 ;  /* 0x0000800409007388 */ /* 0x0007e20000000800 */
        /* <DEDUP_REMOVED lines=8> */
[----:B------:R1:W-:Y:S01]  /*16290*/  STS [R16+0x80], R2 ;  /* 0x0000800210007388 */ /* 0x0003e20000000800 */
        /* <DEDUP_REMOVED lines=10> */
[----:B--2---:R-:W2:Y:S01]  /*16340*/  LDL.LU R10, [R1+0x34] ;  /* 0x00003400010a7983 */ /* 0x004ea20000300800 */
        /* <DEDUP_REMOVED lines=8> */
[----:B------:R-:W-:Y:S04]  /*163d0*/  STS [R17+0x4000], R3 ;  /* 0x0040000311007388 */ /* 0x000fe80000000800 */
[----:B------:R1:W-:Y:S01]  /*163e0*/  STS [R17+0x4400], R2 ;  /* 0x0044000211007388 */ /* 0x0003e20000000800 */
[----:B----4-:R-:W-:Y:S02]  /*163f0*/  F2FP.BF16.PACK_AB R5, R91, R90 ;  /* 0x0000005a5b05723e */ /* 0x010fe400000010ff */
[----:B------:R-:W-:Y:S01]  /*16400*/  F2FP.BF16.PACK_AB R4, R65, R64 ;  /* 0x000000404104723e */ /* 0x000fe200000010ff */
[----:B------:R-:W3:Y:S01]  /*16410*/  LDL.LU R6, [R1+0x40] ;  /* 0x0000400001067983 */ /* 0x000ee20000300800 */
[----:B------:R-:W-:Y:S02]  /*16420*/  ISETP.NE.U32.AND P0, PT, RZ, c[0x0][0x508], PT ;  /* 0x00014200ff007a0c */ /* 0x000fe40003f05070 */
[----:B-1----:R-:W-:-:S02]  /*16430*/  F2FP.BF16.PACK_AB R2, R93, R92 ;  /* 0x0000005c5d02723e */ /* 0x002fc400000010ff */
[----:B------:R-:W-:-:S03]  /*16440*/  F2FP.BF16.PACK_AB R3, R87, R86 ;  /* 0x000000565703723e */ /* 0x000fc600000010ff */
[----:B------:R1:W-:Y:S04]  /*16450*/  STS [R9+0x4080], R2 ;  /* 0x0040800209007388 */ /* 0x0003e80000000800 */
[----:B------:R4:W-:Y:S04]  /*16460*/  STS [R9+0x4480], R5 ;  /* 0x0044800509007388 */ /* 0x0009e80000000800 */
[----:B------:R-:W-:Y:S04]  /*16470*/  STS [R8+0x4000], R4 ;  /* 0x0040000408007388 */ /* 0x000fe80000000800 */
[----:B------:R4:W-:Y:S01]  /*16480*/  STS [R8+0x4400], R3 ;  /* 0x0044000308007388 */ /* 0x0009e20000000800 */
[----:B-1----:R-:W-:-:S05]  /*16490*/  F2FP.BF16.PACK_AB R2, R53, R52 ;  /* 0x000000343502723e */ /* 0x002fca00000010ff */
[----:B------:R1:W-:Y:S01]  /*164a0*/  STS [R16+0x4080], R2 ;  /* 0x0040800210007388 */ /* 0x0003e20000000800 */
[----:B----4-:R-:W-:Y:S02]  /*164b0*/  F2FP.BF16.PACK_AB R5, R67, R66 ;  /* 0x000000424305723e */ /* 0x010fe400000010ff */
[----:B------:R-:W-:-:S05]  /*164c0*/  F2FP.BF16.PACK_AB R3, R71, R70 ;  /* 0x000000464703723e */ /* 0x000fca00000010ff */
[----:B------:R4:W-:Y:S01]  /*164d0*/  STS [R16+0x4480], R3 ;  /* 0x0044800310007388 */ /* 0x0009e20000000800 */
[----:B------:R-:W-:Y:S02]  /*164e0*/  ISETP.NE.AND.EX P2, PT, RZ, c[0x0][0x50c], PT, P0 ;  /* 0x00014300ff007a0c */ /* 0x000fe40003f45300 */
[----:B-1----:R-:W-:-:S05]  /*164f0*/  F2FP.BF16.PACK_AB R2, R29, R28 ;  /* 0x0000001c1d02723e */ /* 0x002fca00000010ff */
[----:B------:R-:W-:Y:S04]  /*16500*/  STS [R11+0x4000], R2 ;  /* 0x004000020b007388 */ /* 0x000fe80000000800 */
[----:B------:R1:W-:Y:S04]  /*16510*/  STS [R11+0x4400], R5 ;  /* 0x004400050b007388 */ /* 0x0003e80000000800 */
[----:B------:R-:W-:Y:S01]  /*16520*/  BAR.SYNC.DEFER_BLOCKING 0x1, 0x100 ;  /* 0x0044000000007b1d */ /* 0x000fe20000010000 */
[----:B------:R-:W-:-:S04]  /*16530*/  ISETP.NE.U32.AND P3, PT, RZ, c[0x0][0x500], PT ;  /* 0x00014000ff007a0c */ /* 0x000fc80003f65070 */
[----:B------:R-:W-:Y:S02]  /*16540*/  ISETP.NE.AND.EX P3, PT, RZ, c[0x0][0x504], PT, P3 ;  /* 0x00014100ff007a0c */ /* 0x000fe40003f65330 */
[C---:B------:R-:W-:Y:S02]  /*16550*/  @P2 IADD3 R8, P0, R15.reuse, c[0x0][0x508], RZ ;  /* 0x000142000f082a10 */ /* 0x040fe40007f1e0ff */
[----:B------:R-:W-:Y:S01]  /*16560*/  IADD3 R4, P1, R15, c[0x0][0x500], RZ ;  /* 0x000140000f047a10 */ /* 0x000fe20007f3e0ff */
[----:B------:R-:W-:Y:S02]  /*16570*/  IMAD.MOV.U32 R18, RZ, RZ, c[0x0][0x388] ;  /* 0x0000e200ff127624 */ /* 0x000fe400078e00ff */
[----:B----4-:R-:W-:Y:S01]  /*16580*/  IMAD.MOV.U32 R3, RZ, RZ, RZ ;  /* 0x000000ffff037224 */ /* 0x010fe200078e00ff */
[C---:B--2---:R-:W-:Y:S02]  /*16590*/  @P2 IADD3.X R9, R10.reuse, c[0x0][0x50c], RZ, P0, !PT ;  /* 0x000143000a092a10 */ /* 0x044fe400007fe4ff */
[----:B-1----:R-:W-:-:S03]  /*165a0*/  IADD3.X R5, R10, c[0x0][0x504], RZ, P1, !PT ;  /* 0x000141000a057a10 */ /* 0x002fc60000ffe4ff */
[----:B------:R1:W5:Y:S04]  /*165b0*/  @P2 LDG.E R18, [R8.64] ;  /* 0x0000000808122981 */ /* 0x000368000c1e1900 */
[----:B------:R1:W5:Y:S01]  /*165c0*/  @P3 LDG.E R3, [R4.64] ;  /* 0x0000000804033981 */ /* 0x000362000c1e1900 */
[----:B---3--:R-:W-:-:S04]  /*165d0*/  ISETP.NE.AND P0, PT, R6, RZ, PT ;  /* 0x000000ff0600720c */ /* 0x008fc80003f05270 */
[----:B------:R-:W-:Y:S01]  /*165e0*/  SEL R2, R6, c[0x0][0x3d4], P0 ;  /* 0x0000f50006027a07 */ /* 0x000fe20000000000 */
[----:B------:R-:W-:Y:S05]  /*165f0*/  @P2 BRA `(.L_x_464) ;  /* 0x0000004000002947 */ /* 0x000fea0003800000 */
[----:B-1----:R-:W-:Y:S05]  /*16600*/  @!P3 BRA `(.L_x_464) ;  /* 0x000000300000b947 */ /* 0x002fea0003800000 */
[----:B-----5:R1:W2:Y:S04]  /*16610*/  LDG.E R18, [R4.64] ;  /* 0x0000000804127981 */ /* 0x0202a8000c1e1900 */
[----:B-1----:R-:W2:Y:S02]  /*16620*/  LDG.E R4, [R4.64+0x4] ;  /* 0x0000040804047981 */ /* 0x002ea4000c1e1900 */
[----:B--2---:R-:W-:Y:S02]  /*16630*/  IADD3 R18, -R18, R4, RZ ;  /* 0x0000000412127210 */ /* 0x004fe40007ffe1ff */
.L_x_464:
[----:B-1----:R-:W2:Y:S04]  /*16640*/  LDL.LU R8, [R1+0x38] ;  /* 0x0000380001087983 */ /* 0x002ea80000300800 */
[----:B------:R-:W3:Y:S04]  /*16650*/  LDL R6, [R1+0x100] ;  /* 0x0001000001067983 */ /* 0x000ee80000100800 */
[----:B------:R-:W4:Y:S04]  /*16660*/  LDL.LU R4, [R1+0x3c] ;  /* 0x00003c0001047983 */ /* 0x000f280000300800 */
[----:B------:R-:W3:Y:S04]  /*16670*/  LDL.LU R5, [R1+0x28] ;  /* 0x0000280001057983 */ /* 0x000ee80000300800 */
[----:B------:R-:W3:Y:S04]  /*16680*/  LDL R44, [R1+0x24] ;  /* 0x00002400012c7983 */ /* 0x000ee80000100800 */
[----:B------:R-:W3:Y:S04]  /*16690*/  LDL R19, [R1+0x44] ;  /* 0x0000440001137983 */ /* 0x000ee80000100800 */
[----:B------:R-:W3:Y:S01]  /*166a0*/  LDL R45, [R1+0xfc] ;  /* 0x0000fc00012d7983 */ /* 0x000ee20000100800 */
[----:B------:R-:W-:Y:S01]  /*166b0*/  IMAD.MOV.U32 R15, RZ, RZ, 0x368 ;  /* 0x00000368ff0f7424 */ /* 0x000fe200078e00ff */
[----:B------:R-:W-:-:S04]  /*166c0*/  ISETP.GT.AND P2, PT, R2, 0x1, PT ;  /* 0x000000010200780c */ /* 0x000fc80003f44270 */
[----:B------:R-:W-:-:S04]  /*166d0*/  SEL R15, R15, 0x328, P2 ;  /* 0x000003280f0f7807 */ /* 0x000fc80001000000 */
[----:B------:R-:W1:Y:S08]  /*166e0*/  LDC.64 R10, c[0x0][R15+0x170] ;  /* 0x00005c000f0a7b82 */ /* 0x000e700000000a00 */
[----:B------:R-:W1:Y:S08]  /*166f0*/  LDC.64 R20, c[0x0][R15+0x168] ;  /* 0x00005a000f147b82 */ /* 0x000e700000000a00 */
[----:B------:R1:W1:Y:S08]  /*16700*/  LDC.64 R24, c[0x0][R15+0x178] ;  /* 0x00005e000f187b82 */ /* 0x0002700000000a00 */
[----:B------:R1:W1:Y:S01]  /*16710*/  LDC.64 R22, c[0x0][R15+0x160] ;  /* 0x000058000f167b82 */ /* 0x0002620000000a00 */
[----:B------:R-:W-:Y:S01]  /*16720*/  IMAD.MOV.U32 R2, RZ, RZ, c[0x0][0x4e8] ;  /* 0x00013a00ff027624 */ /* 0x000fe200078e00ff */
[----:B------:R-:W-:-:S04]  /*16730*/  ISETP.NE.U32.AND P0, PT, RZ, c[0x0][0x500], PT ;  /* 0x00014000ff007a0c */ /* 0x000fc80003f05070 */
[----:B------:R-:W-:Y:S02]  /*16740*/  ISETP.NE.AND P3, PT, R2, 0x1, PT ;  /* 0x000000010200780c */ /* 0x000fe40003f65270 */
[----:B------:R-:W-:Y:S01]  /*16750*/  ISETP.NE.AND.EX P0, PT, RZ, c[0x0][0x504], PT, P0 ;  /* 0x00014100ff007a0c */ /* 0x000fe20003f05300 */
[----:B------:R-:W1:Y:S03]  /*16760*/  S2R R75, SR_TID.X ;  /* 0x00000000004b7919 */ /* 0x000e660000002100 */
[----:B--2---:R-:W-:Y:S02]  /*16770*/  SEL R2, R8, RZ, !P0 ;  /* 0x000000ff08027207 */ /* 0x004fe40004000000 */
[----:B----4-:R-:W-:-:S03]  /*16780*/  SEL R8, R4, RZ, !P0 ;  /* 0x000000ff04087207 */ /* 0x010fc60004000000 */
[----:B-1----:R-:W-:Y:S01]  /*16790*/  IMAD R4, R11, R2, RZ ;  /* 0x000000020b047224 */ /* 0x002fe200078e02ff */
[----:B---3--:R-:W-:Y:S01]  /*167a0*/  LOP3.LUT R5, R5, 0xffff, RZ, 0xc0, !PT ;  /* 0x0000ffff05057812 */ /* 0x008fe200078ec0ff */
[----:B------:R-:W-:Y:S02]  /*167b0*/  IMAD R6, R44, 0x80, R6 ;  /* 0x000000802c067824 */ /* 0x000fe400078e0206 */
[----:B------:R-:W-:Y:S02]  /*167c0*/  IMAD R17, R10, R8, R4 ;  /* 0x000000080a117224 */ /* 0x000fe400078e0204 */
[----:B------:R-:W-:-:S04]  /*167d0*/  @P3 IMAD.HI.U32 R16, R6, c[0x0][0x4ec], RZ ;  /* 0x00013b0006103a27 */ /* 0x000fc800078e00ff */
[----:B------:R-:W-:-:S04]  /*167e0*/  IMAD.WIDE.U32 R8, R10, R2, RZ ;  /* 0x000000020a087225 */ /* 0x000fc800078e00ff */
[----:B------:R-:W-:-:S04]  /*167f0*/  IMAD.WIDE.U32 R10, R20, R5, RZ ;  /* 0x00000005140a7225 */ /* 0x000fc800078e00ff */
[----:B------:R-:W-:Y:S01]  /*16800*/  IMAD.MOV.U32 R4, RZ, RZ, R6 ;  /* 0x000000ffff047224 */ /* 0x000fe200078e0006 */
[----:B------:R-:W-:Y:S01]  /*16810*/  @P3 SHF.R.U32.HI R4, RZ, c[0x0][0x4f0], R16 ;  /* 0x00013c00ff043a19 */ /* 0x000fe20000011610 */
[----:B------:R-:W-:Y:S01]  /*16820*/  IMAD R15, R21, R5, RZ ;  /* 0x00000005150f7224 */ /* 0x000fe200078e02ff */
[----:B------:R-:W-:Y:S01]  /*16830*/  SEL R16, R19, RZ, P2 ;  /* 0x000000ff13107207 */ /* 0x000fe20001000000 */
[----:B------:R-:W-:Y:S01]  /*16840*/  IMAD.IADD R19, R9, 0x1, R17 ;  /* 0x0000000109137824 */ /* 0x000fe200078e0211 */
[----:B-----5:R-:W-:Y:S01]  /*16850*/  IADD3 R20, P1, P0, R8, R10, R3 ;  /* 0x0000000a08147210 */ /* 0x020fe2000783e003 */
[----:B------:R-:W-:Y:S01]  /*16860*/  IMAD.IADD R8, R11, 0x1, R15 ;  /* 0x000000010b087824 */ /* 0x000fe200078e020f */
[----:B------:R-:W-:Y:S01]  /*16870*/  SHF.R.S32.HI R15, RZ, 0x1f, R3 ;  /* 0x0000001fff0f7819 */ /* 0x000fe20000011403 */
[----:B------:R-:W-:Y:S02]  /*16880*/  IMAD R17, R25, R16, RZ ;  /* 0x0000001019117224 */ /* 0x000fe400078e02ff */
[----:B------:R-:W-:-:S02]  /*16890*/  IMAD.MOV R9, RZ, RZ, -R4 ;  /* 0x000000ffff097224 */ /* 0x000fc400078e0a04 */
        /* <DEDUP_REMOVED lines=14> */
[----:B------:R-:W-:Y:S01]  /*16980*/  SHF.R.S32.HI R21, RZ, 0x1f, R75 ;  /* 0x0000001fff157819 */ /* 0x000fe2000001144b */
[----:B------:R-:W-:Y:S01]  /*16990*/  IMAD.IADD R4, R9, 0x1, R4 ;  /* 0x0000000109047824 */ /* 0x000fe200078e0204 */
[C---:B------:R-:W-:Y:S02]  /*169a0*/  LEA R10, P0, R8.reuse, R10, 0x2 ;  /* 0x0000000a080a7211 */ /* 0x040fe400078010ff */
[----:B------:R-:W-:Y:S02]  /*169b0*/  SEL R11, R11, c[0x0][0x454], P2 ;  /* 0x000115000b0b7a07 */ /* 0x000fe40001000000 */
[----:B------:R-:W-:Y:S02]  /*169c0*/  LEA.HI R21, R21, R75, RZ, 0x5 ;  /* 0x0000004b15157211 */ /* 0x000fe400078f28ff */
[----:B------:R-:W-:Y:S02]  /*169d0*/  LEA.HI.X R8, R8, R11, R4, 0x2, P0 ;  /* 0x0000000b08087211 */ /* 0x000fe400000f1404 */
[----:B------:R-:W-:Y:S01]  /*169e0*/  LOP3.LUT R21, R21, 0xffffffe0, RZ, 0xc0, !PT ;  /* 0xffffffe015157812 */ /* 0x000fe200078ec0ff */
[----:B------:R-:W-:Y:S04]  /*169f0*/  SHFL.IDX PT, R16, R10, RZ, 0x1c1f ;  /* 0x001c1fff0a107589 */ /* 0x000fe800000e0000 */
[----:B------:R-:W1:Y:S01]  /*16a00*/  SHFL.IDX PT, R17, R8, RZ, 0x1c1f ;  /* 0x001c1fff08117589 */ /* 0x000e6200000e0000 */
[----:B------:R-:W-:-:S03]  /*16a10*/  IMAD.IADD R21, R75, 0x1, -R21 ;  /* 0x000000014b157824 */ /* 0x000fc600078e0a15 */
[----:B------:R-:W-:Y:S01]  /*16a20*/  SHFL.IDX PT, R10, R10, 0x1, 0x1c1f ;  /* 0x003c1f000a0a7f89 */ /* 0x000fe200000e0000 */
[----:B------:R-:W-:-:S03]  /*16a30*/  IMAD R4, R18, c[0x0][0x4e8], RZ ;  /* 0x00013a0012047a24 */ /* 0x000fc600078e02ff */
[----:B------:R2:W3:Y:S01]  /*16a40*/  SHFL.IDX PT, R11, R8, 0x1, 0x1c1f ;  /* 0x003c1f00080b7f89 */ /* 0x0004e200000e0000 */
[----:B------:R-:W-:Y:S01]  /*16a50*/  LOP3.LUT P0, RZ, R21, 0x3, RZ, 0xc0, !PT ;  /* 0x0000000315ff7812 */ /* 0x000fe2000780c0ff */
[----:B--2---:R-:W-:-:S05]  /*16a60*/  IMAD R8, R44, 0x80, R45 ;  /* 0x000000802c087824 */ /* 0x004fca00078e022d */
[C---:B------:R-:W-:Y:S02]  /*16a70*/  IADD3 R9, R8.reuse, 0x8, RZ ;  /* 0x0000000808097810 */ /* 0x040fe40007ffe0ff */
[-C--:B------:R-:W-:Y:S02]  /*16a80*/  ISETP.GE.OR P1, PT, R8, R4.reuse, P0 ;  /* 0x000000040800720c */ /* 0x080fe40000726670 */
[----:B------:R-:W-:-:S11]  /*16a90*/  ISETP.GE.OR P0, PT, R9, R4, P0 ;  /* 0x000000040900720c */ /* 0x000fd60000706670 */
[----:B-1----:R1:W-:Y:S01]  /*16aa0*/  @!P1 ST.E [R16.64], R27 ;  /* 0x0000001b10009985 */ /* 0x0023e2000c101908 */
[----:B------:R-:W-:-:S03]  /*16ab0*/  ISETP.GE.AND P1, PT, R9, R4, PT ;  /* 0x000000040900720c */ /* 0x000fc60003f26270 */
[----:B---3--:R1:W-:Y:S01]  /*16ac0*/  @!P0 ST.E [R10.64], R26 ;  /* 0x0000001a0a008985 */ /* 0x0083e2000c101908 */
[----:B------:R-:W-:Y:S02]  /*16ad0*/  ISETP.GE.AND P0, PT, R8, R4, PT ;  /* 0x000000040800720c */ /* 0x000fe40003f06270 */
[----:B------:R-:W-:Y:S01]  /*16ae0*/  P2R R18, PR, RZ, 0x2 ;  /* 0x00000002ff127803 */ /* 0x000fe20000000000 */
[----:B------:R-:W-:Y:S05]  /*16af0*/  @P2 BRA `(.L_x_465) ;  /* 0x0000067000002947 */ /* 0x000fea0003800000 */
[----:B------:R-:W-:Y:S01]  /*16b00*/  IMAD R15, R15, c[0x0][0x3a0], RZ ;  /* 0x0000e8000f0f7a24 */ /* 0x000fe200078e02ff */
[----:B------:R-:W-:Y:S01]  /*16b10*/  LEA R6, R44, R0, 0x7 ;  /* 0x000000002c067211 */ /* 0x000fe200078e38ff */
[C---:B------:R-:W-:Y:S01]  /*16b20*/  IMAD.WIDE.U32 R8, R3.reuse, c[0x0][0x3a0], RZ ;  /* 0x0000e80003087a25 */ /* 0x040fe200078e00ff */
[----:B-1----:R-:W-:Y:S01]  /*16b30*/  SHF.R.S32.HI R10, RZ, 0x1f, R2 ;  /* 0x0000001fff0a7819 */ /* 0x002fe20000011402 */
[----:B------:R1:W2:Y:S02]  /*16b40*/  LDS.128 R20, [R213+0x80] ;  /* 0x00008000d5147984 */ /* 0x0002a40000000c00 */
[----:B------:R-:W-:-:S02]  /*16b50*/  IMAD R3, R3, c[0x0][0x3a4], R15 ;  /* 0x0000e90003037a24 */ /* 0x000fc400078e020f */
[----:B------:R-:W-:Y:S01]  /*16b60*/  @P3 IMAD.HI.U32 R11, R6, c[0x0][0x4ec], RZ ;  /* 0x00013b00060b3a27 */ /* 0x000fe200078e00ff */
[----:B------:R1:W3:Y:S02]  /*16b70*/  LDS.128 R28, [R213+0x1080] ;  /* 0x00108000d51c7984 */ /* 0x0002e40000000c00 */
[----:B------:R-:W-:Y:S01]  /*16b80*/  IADD3 R9, R9, R3, RZ ;  /* 0x0000000309097210 */ /* 0x000fe20007ffe0ff */
[----:B------:R-:W-:Y:S01]  /*16b90*/  IMAD R10, R10, c[0x0][0x3f0], RZ ;  /* 0x0000fc000a0a7a24 */ /* 0x000fe200078e02ff */
[----:B------:R1:W4:Y:S01]  /*16ba0*/  LDS.128 R36, [R213+0x2080] ;  /* 0x00208000d5247984 */ /* 0x0003220000000c00 */
[----:B------:R-:W-:Y:S02]  /*16bb0*/  MOV R3, R6 ;  /* 0x0000000600037202 */ /* 0x000fe40000000f00 */
[----:B------:R-:W-:Y:S01]  /*16bc0*/  IMAD.WIDE.U32 R8, R5, c[0x0][0x3e8], R8 ;  /* 0x0000fa0005087a25 */ /* 0x000fe200078e0008 */
[----:B------:R1:W1:Y:S01]  /*16bd0*/  LDS.128 R48, [R213+0x3080] ;  /* 0x00308000d5307984 */ /* 0x0002620000000c00 */
[----:B------:R-:W-:-:S02]  /*16be0*/  @P3 SHF.R.U32.HI R3, RZ, c[0x0][0x4f0], R11 ;  /* 0x00013c00ff033a19 */ /* 0x000fc4000001160b */
[----:B------:R-:W-:Y:S01]  /*16bf0*/  IMAD R9, R5, c[0x0][0x3ec], R9 ;  /* 0x0000fb0005097a24 */ /* 0x000fe200078e0209 */
[----:B------:R1:W1:Y:S01]  /*16c00*/  LDS.128 R16, [R213+0x4080] ;  /* 0x00408000d5107984 */ /* 0x0002620000000c00 */
[C---:B------:R-:W-:Y:S01]  /*16c10*/  IMAD R10, R2.reuse, c[0x0][0x3f4], R10 ;  /* 0x0000fd00020a7a24 */ /* 0x040fe200078e020a */
[----:B------:R-:W-:Y:S01]  /*16c20*/  SHF.R.S32.HI R5, RZ, 0x1f, R3 ;  /* 0x0000001fff057819 */ /* 0x000fe20000011403 */
[----:B------:R-:W-:Y:S01]  /*16c30*/  IMAD.WIDE.U32 R8, R2, c[0x0][0x3f0], R8 ;  /* 0x0000fc0002087a25 */ /* 0x000fe200078e0008 */
[----:B------:R1:W1:Y:S01]  /*16c40*/  LDS.128 R24, [R213+0x5080] ;  /* 0x00508000d5187984 */ /* 0x0002620000000c00 */
[----:B------:R-:W-:-:S03]  /*16c50*/  IADD3 R2, -R3, RZ, RZ ;  /* 0x000000ff03027210 */ /* 0x000fc60007ffe1ff */
[----:B------:R1:W1:Y:S01]  /*16c60*/  LDS.128 R32, [R213+0x6080] ;  /* 0x00608000d5207984 */ /* 0x0002620000000c00 */
[----:B------:R-:W-:Y:S01]  /*16c70*/  IADD3 R9, R9, R10, RZ ;  /* 0x0000000a09097210 */ /* 0x000fe20007ffe0ff */
[----:B------:R-:W-:Y:S02]  /*16c80*/  IMAD R10, R5, c[0x0][0x3e0], RZ ;  /* 0x0000f800050a7a24 */ /* 0x000fe400078e02ff */
[----:B------:R1:W1:Y:S01]  /*16c90*/  LDS.128 R40, [R213+0x7080] ;  /* 0x00708000d5287984 */ /* 0x0002620000000c00 */
        /* <DEDUP_REMOVED lines=9> */
[----:B------:R-:W-:Y:S02]  /*16d30*/  IADD3 R3, R3, R5, RZ ;  /* 0x0000000503037210 */ /* 0x000fe40007ffe0ff */
[----:B------:R-:W-:Y:S02]  /*16d40*/  LEA R5, R44, R81, 0x7 ;  /* 0x000000512c057211 */ /* 0x000fe400078e38ff */
[----:B------:R-:W-:Y:S01]  /*16d50*/  LEA.HI.X R6, R2, c[0x0][0x384], R3, 0x1, P0 ;  /* 0x0000e10002067a11 */ /* 0x000fe200000f0c03 */
[----:B------:R-:W-:Y:S05]  /*16d60*/  BRA.DIV ~URZ, `(.L_x_466) ;  /* 0x00003b227f007947 */ /* 0x000fea000b800000 */
[----:B--234-:R2:W3:Y:S02]  /*16d70*/  SHFL.IDX PT, R11, R6, RZ, 0x181f ;  /* 0x00181fff060b7589 */ /* 0x01c4e400000e0000 */
.L_x_542:
[----:B------:R-:W-:Y:S05]  /*16d80*/  BRA.DIV ~URZ, `(.L_x_467) ;  /* 0x00003b727f007947 */ /* 0x000fea000b800000 */
[----:B------:R4:W2:Y:S02]  /*16d90*/  SHFL.IDX PT, R2, R10, RZ, 0x181f ;  /* 0x00181fff0a027589 */ /* 0x0008a400000e0000 */
.L_x_543:
[----:B------:R-:W-:Y:S01]  /*16da0*/  ISETP.GE.AND P0, PT, R5, R4, PT ;  /* 0x000000040500720c */ /* 0x000fe20003f06270 */
[----:B------:R-:W-:-:S12]  /*16db0*/  BSSY B0, `(.L_x_468) ;  /* 0x000000a000007945 */ /* 0x000fd80003800000 */
[----:B------:R-:W-:Y:S05]  /*16dc0*/  @P0 BRA `(.L_x_469) ;  /* 0x0000008000000947 */ /* 0x000fea0003800000 */
[----:B------:R-:W-:Y:S02]  /*16dd0*/  ISETP.GE.AND P1, PT, R76, c[0x0][0x3c8], PT ;  /* 0x0000f2004c007a0c */ /* 0x000fe40003f26270 */
[----:B------:R-:W-:-:S11]  /*16de0*/  ISETP.GE.AND P0, PT, R212, c[0x0][0x3c8], PT ;  /* 0x0000f200d4007a0c */ /* 0x000fd60003f06270 */
[-C--:B--2---:R-:W-:Y:S02]  /*16df0*/  @!P1 LEA R8, P3, R76, R2.reuse, 0x1 ;  /* 0x000000024c089211 */ /* 0x084fe400078608ff */
[----:B------:R-:W-:Y:S02]  /*16e00*/  @!P0 LEA R2, P2, R212, R2, 0x1 ;  /* 0x00000002d4028211 */ /* 0x000fe400078408ff */
[-C--:B---3--:R-:W-:Y:S02]  /*16e10*/  @!P1 LEA.HI.X R9, R76, R11.reuse, R77, 0x1, P3 ;  /* 0x0000000b4c099211 */ /* 0x088fe400018f0c4d */
[----:B------:R-:W-:-:S03]  /*16e20*/  @!P0 LEA.HI.X R3, R212, R11, R231, 0x1, P2 ;  /* 0x0000000bd4038211 */ /* 0x000fc600010f0ce7 */
[----:B------:R2:W-:Y:S04]  /*16e30*/  @!P1 ST.E.128 [R8.64], R20 ;  /* 0x0000001408009985 */ /* 0x0005e8000c101d08 */
[----:B-1----:R2:W-:Y:S02]  /*16e40*/  @!P0 ST.E.128 [R2.64], R16 ;  /* 0x0000001002008985 */ /* 0x0025e4000c101d08 */
.L_x_469:
[----:B------:R-:W-:Y:S05]  /*16e50*/  BSYNC B0 ;  /* 0x0000000000007941 */ /* 0x000fea0003800000 */
.L_x_468:
[----:B------:R-:W-:Y:S05]  /*16e60*/  BRA.DIV ~URZ, `(.L_x_470) ;  /* 0x00003b027f007947 */ /* 0x000fea000b800000 */
[----:B---3--:R3:W4:Y:S04]  /*16e70*/  SHFL.IDX PT, R11, R6, 0x1, 0x181f ;  /* 0x00381f00060b7f89 */ /* 0x00872800000e0000 */
[----:B--2---:R3:W2:Y:S02]  /*16e80*/  SHFL.IDX PT, R2, R10, 0x1, 0x181f ;  /* 0x00381f000a027f89 */ /* 0x0046a400000e0000 */
.L_x_544:
[----:B------:R-:W-:Y:S01]  /*16e90*/  IADD3 R3, R5, 0x20, RZ ;  /* 0x0000002005037810 */ /* 0x000fe20007ffe0ff */
[----:B------:R-:W-:Y:S03]  /*16ea0*/  BSSY B0, `(.L_x_471) ;  /* 0x000000b000007945 */ /* 0x000fe60003800000 */
[----:B------:R-:W-:-:S13]  /*16eb0*/  ISETP.GE.AND P0, PT, R3, R4, PT ;  /* 0x000000040300720c */ /* 0x000fda0003f06270 */
[----:B------:R-:W-:Y:S05]  /*16ec0*/  @P0 BRA `(.L_x_472) ;  /* 0x0000008000000947 */ /* 0x000fea0003800000 */
[----:B------:R-:W-:Y:S02]  /*16ed0*/  ISETP.GE.AND P1, PT, R76, c[0x0][0x3c8], PT ;  /* 0x0000f2004c007a0c */ /* 0x000fe40003f26270 */
[----:B------:R-:W-:-:S11]  /*16ee0*/  ISETP.GE.AND P0, PT, R212, c[0x0][0x3c8], PT ;  /* 0x0000f200d4007a0c */ /* 0x000fd60003f06270 */
[-C--:B--2---:R-:W-:Y:S02]  /*16ef0*/  @!P1 LEA R8, P3, R76, R2.reuse, 0x1 ;  /* 0x000000024c089211 */ /* 0x084fe400078608ff */
[----:B------:R-:W-:Y:S02]  /*16f00*/  @!P0 LEA R2, P2, R212, R2, 0x1 ;  /* 0x00000002d4028211 */ /* 0x000fe400078408ff */
[-C--:B----4-:R-:W-:Y:S02]  /*16f10*/  @!P1 LEA.HI.X R9, R76, R11.reuse, R77, 0x1, P3 ;  /* 0x0000000b4c099211 */ /* 0x090fe400018f0c4d */
[----:B------:R-:W-:-:S03]  /*16f20*/  @!P0 LEA.HI.X R3, R212, R11, R231, 0x1, P2 ;  /* 0x0000000bd4038211 */ /* 0x000fc600010f0ce7 */
[----:B------:R2:W-:Y:S04]  /*16f30*/  @!P1 ST.E.128 [R8.64], R28 ;  /* 0x0000001c08009985 */ /* 0x0005e8000c101d08 */
[----:B-1----:R2:W-:Y:S02]  /*16f40*/  @!P0 ST.E.128 [R2.64], R24 ;  /* 0x0000001802008985 */ /* 0x0025e4000c101d08 */
.L_x_472:
[----:B------:R-:W-:Y:S05]  /*16f50*/  BSYNC B0 ;  /* 0x0000000000007941 */ /* 0x000fea0003800000 */
.L_x_471:
[----:B------:R-:W-:Y:S05]  /*16f60*/  BRA.DIV ~URZ, `(.L_x_473) ;  /* 0x00003ad27f007947 */ /* 0x000fea000b800000 */
[----:B----4-:R4:W3:Y:S02]  /*16f70*/  SHFL.IDX PT, R11, R6, 0x2, 0x181f ;  /* 0x00581f00060b7f89 */ /* 0x0108e400000e0000 */
.L_x_545:
[----:B------:R-:W-:Y:S05]  /*16f80*/  BRA.DIV ~URZ, `(.L_x_474) ;  /* 0x00003b227f007947 */ /* 0x000fea000b800000 */
[----:B--2---:R2:W4:Y:S02]  /*16f90*/  SHFL.IDX PT, R2, R10, 0x2, 0x181f ;  /* 0x00581f000a027f89 */ /* 0x00452400000e0000 */
.L_x_546:
[----:B------:R-:W-:Y:S01]  /*16fa0*/  IADD3 R3, R5, 0x40, RZ ;  /* 0x0000004005037810 */ /* 0x000fe20007ffe0ff */
[----:B------:R-:W-:Y:S03]  /*16fb0*/  BSSY B0, `(.L_x_475) ;  /* 0x000000b000007945 */ /* 0x000fe60003800000 */
[----:B------:R-:W-:-:S13]  /*16fc0*/  ISETP.GE.AND P0, PT, R3, R4, PT ;  /* 0x000000040300720c */ /* 0x000fda0003f06270 */
[----:B------:R-:W-:Y:S05]  /*16fd0*/  @P0 BRA `(.L_x_476) ;  /* 0x0000008000000947 */ /* 0x000fea0003800000 */
[----:B------:R-:W-:Y:S02]  /*16fe0*/  ISETP.GE.AND P1, PT, R76, c[0x0][0x3c8], PT ;  /* 0x0000f2004c007a0c */ /* 0x000fe40003f26270 */
[----:B------:R-:W-:-:S11]  /*16ff0*/  ISETP.GE.AND P0, PT, R212, c[0x0][0x3c8], PT ;  /* 0x0000f200d4007a0c */ /* 0x000fd60003f06270 */
[-C--:B----4-:R-:W-:Y:S02]  /*17000*/  @!P1 LEA R8, P3, R76, R2.reuse, 0x1 ;  /* 0x000000024c089211 */ /* 0x090fe400078608ff */
[----:B------:R-:W-:Y:S02]  /*17010*/  @!P0 LEA R2, P2, R212, R2, 0x1 ;  /* 0x00000002d4028211 */ /* 0x000fe400078408ff */
[-C--:B---3--:R-:W-:Y:S02]  /*17020*/  @!P1 LEA.HI.X R9, R76, R11.reuse, R77, 0x1, P3 ;  /* 0x0000000b4c099211 */ /* 0x088fe400018f0c4d */
[----:B------:R-:W-:-:S03]  /*17030*/  @!P0 LEA.HI.X R3, R212, R11, R231, 0x1, P2 ;  /* 0x0000000bd4038211 */ /* 0x000fc600010f0ce7 */
[----:B------:R3:W-:Y:S04]  /*17040*/  @!P1 ST.E.128 [R8.64], R36 ;  /* 0x0000002408009985 */ /* 0x0007e8000c101d08 */
[----:B-1----:R3:W-:Y:S02]  /*17050*/  @!P0 ST.E.128 [R2.64], R32 ;  /* 0x0000002002008985 */ /* 0x0027e4000c101d08 */
.L_x_476:
[----:B------:R-:W-:Y:S05]  /*17060*/  BSYNC B0 ;  /* 0x0000000000007941 */ /* 0x000fea0003800000 */
.L_x_475:
[----:B------:R-:W-:Y:S05]  /*17070*/  BRA.DIV ~URZ, `(.L_x_477) ;  /* 0x00003aa27f007947 */ /* 0x000fea000b800000 */
[----:B---3--:R3:W2:Y:S04]  /*17080*/  SHFL.IDX PT, R8, R6, 0x3, 0x181f ;  /* 0x00781f0006087f89 */ /* 0x0086a800000e0000 */
[----:B----4-:R3:W4:Y:S02]  /*17090*/  SHFL.IDX PT, R6, R10, 0x3, 0x181f ;  /* 0x00781f000a067f89 */ /* 0x01072400000e0000 */
.L_x_547:
[----:B------:R-:W-:-:S04]  /*170a0*/  IADD3 R2, R5, 0x60, RZ ;  /* 0x0000006005027810 */ /* 0x000fc80007ffe0ff */
[----:B------:R-:W-:-:S13]  /*170b0*/  ISETP.GE.AND P0, PT, R2, R4, PT ;  /* 0x000000040200720c */ /* 0x000fda0003f06270 */
[----:B------:R-:W-:Y:S05]  /*170c0*/  @P0 BRA `(.L_x_478) ;  /* 0x00001b1000000947 */ /* 0x000fea0003800000 */
[----:B------:R-:W-:-:S13]  /*170d0*/  ISETP.GE.AND P0, PT, R76, c[0x0][0x3c8], PT ;  /* 0x0000f2004c007a0c */ /* 0x000fda0003f06270 */
[----:B----4-:R-:W-:-:S04]  /*170e0*/  @!P0 LEA R2, P1, R76, R6, 0x1 ;  /* 0x000000064c028211 */ /* 0x010fc800078208ff */
[----:B--2---:R-:W-:-:S05]  /*170f0*/  @!P0 LEA.HI.X R3, R76, R8, R77, 0x1, P1 ;  /* 0x000000084c038211 */ /* 0x004fca00008f0c4d */
[----:B-1----:R1:W-:Y:S01]  /*17100*/  @!P0 ST.E.128 [R2.64], R48 ;  /* 0x0000003002008985 */ /* 0x0023e2000c101d08 */
[----:B------:R-:W-:-:S13]  /*17110*/  ISETP.GE.AND P0, PT, R212, c[0x0][0x3c8], PT ;  /* 0x0000f200d4007a0c */ /* 0x000fda0003f06270 */
[----:B------:R-:W-:Y:S05]  /*17120*/  @P0 BRA `(.L_x_478) ;  /* 0x00001ab000000947 */ /* 0x000fea0003800000 */
[----:B-1----:R-:W-:-:S04]  /*17130*/  LEA R2, P0, R212, R6, 0x1 ;  /* 0x00000006d4027211 */ /* 0x002fc800078008ff */
[----:B------:R-:W-:-:S05]  /*17140*/  LEA.HI.X R3, R212, R8, R231, 0x1, P0 ;  /* 0x00000008d4037211 */ /* 0x000fca00000f0ce7 */
[----:B------:R1:W-:Y:S01]  /*17150*/  ST.E.128 [R2.64], R40 ;  /* 0x0000002802007985 */ /* 0x0003e2000c101d08 */
[----:B------:R-:W-:Y:S05]  /*17160*/  BRA `(.L_x_478) ;  /* 0x00001a7000007947 */ /* 0x000fea0003800000 */
.L_x_465:
[----:B-1----:R-:W2:Y:S01]  /*17170*/  LDL.LU R10, [R1+0x44] ;  /* 0x00004400010a7983 */ /* 0x002ea20000300800 */
[----:B------:R-:W-:Y:S02]  /*17180*/  IMAD R15, R15, c[0x0][0x408], RZ ;  /* 0x000102000f0f7a24 */ /* 0x000fe400078e02ff */
[----:B------:R-:W-:-:S04]  /*17190*/  IMAD.WIDE.U32 R8, R3, c[0x0][0x408], RZ ;  /* 0x0001020003087a25 */ /* 0x000fc800078e00ff */
[----:B------:R-:W-:-:S05]  /*171a0*/  IMAD R3, R3, c[0x0][0x40c], R15 ;  /* 0x0001030003037a24 */ /* 0x000fca00078e020f */
[----:B------:R-:W-:Y:S02]  /*171b0*/  IADD3 R9, R9, R3, RZ ;  /* 0x0000000309097210 */ /* 0x000fe40007ffe0ff */
[----:B------:R-:W-:-:S03]  /*171c0*/  SHF.R.S32.HI R3, RZ, 0x1f, R2 ;  /* 0x0000001fff037819 */ /* 0x000fc60000011402 */
[----:B------:R-:W-:-:S04]  /*171d0*/  IMAD.WIDE.U32 R8, R5, c[0x0][0x438], R8 ;  /* 0x00010e0005087a25 */ /* 0x000fc800078e0008 */
[----:B------:R-:W-:Y:S01]  /*171e0*/  IMAD R3, R3, c[0x0][0x440], RZ ;  /* 0x0001100003037a24 */ /* 0x000fe200078e02ff */
[----:B------:R-:W-:Y:S01]  /*171f0*/  MOV R4, R8 ;  /* 0x0000000800047202 */ /* 0x000fe20000000f00 */
[----:B------:R-:W-:Y:S02]  /*17200*/  IMAD R5, R5, c[0x0][0x43c], R9 ;  /* 0x00010f0005057a24 */ /* 0x000fe400078e0209 */
[----:B------:R-:W-:-:S04]  /*17210*/  @P3 IMAD.HI.U32 R9, R6, c[0x0][0x4ec], RZ ;  /* 0x00013b0006093a27 */ /* 0x000fc800078e00ff */
[C---:B------:R-:W-:Y:S02]  /*17220*/  IMAD R3, R2.reuse, c[0x0][0x444], R3 ;  /* 0x0001110002037a24 */ /* 0x040fe400078e0203 */
[----:B------:R-:W-:Y:S01]  /*17230*/  IMAD.WIDE.U32 R4, R2, c[0x0][0x440], R4 ;  /* 0x0001100002047a25 */ /* 0x000fe200078e0004 */
[----:B------:R-:W-:Y:S02]  /*17240*/  MOV R2, R6 ;  /* 0x0000000600027202 */ /* 0x000fe40000000f00 */
[----:B------:R-:W-:Y:S02]  /*17250*/  @P3 SHF.R.U32.HI R2, RZ, c[0x0][0x4f0], R9 ;  /* 0x00013c00ff023a19 */ /* 0x000fe40000011609 */
        /* <DEDUP_REMOVED lines=19> */
.L_x_548:
[----:B------:R-:W-:Y:S05]  /*17390*/  BRA.DIV ~URZ, `(.L_x_480) ;  /* 0x000038c27f007947 */ /* 0x000fea000b800000 */
[----:B------:R3:W4:Y:S02]  /*173a0*/  SHFL.IDX PT, R2, R5, RZ, 0x1c1f ;  /* 0x001c1fff05027589 */ /* 0x00072400000e0000 */
.L_x_549:
        /* <DEDUP_REMOVED lines=22> */
[----:B------:R-:W-:-:S04]  /*17510*/  @!P1 IMAD.MOV.U32 R3, RZ, RZ, R4 ;  /* 0x000000ffff039224 */ /* 0x000fc800078e0004 */
[----:B------:R-:W-:Y:S01]  /*17520*/  @!P1 IMAD.WIDE R10, R10, 0x4, R2 ;  /* 0x000000040a0a9825 */ /* 0x000fe200078e0202 */
[----:B--2---:R-:W-:Y:S01]  /*17530*/  ISETP.GE.AND P4, PT, R15, c[0x0][0x3c8], PT ;  /* 0x0000f2000f007a0c */ /* 0x004fe20003f86270 */
[----:B------:R-:W2:Y:S04]  /*17540*/  LDL R3, [R1+0x50] ;  /* 0x0000500001037983 */ /* 0x000ea80000100800 */
[----:B------:R3:W-:Y:S01]  /*17550*/  @!P1 ST.E.64 [R10.64], R54 ;  /* 0x000000360a009985 */ /* 0x0007e2000c101b08 */
[----:B------:R-:W-:-:S04]  /*17560*/  @!P0 LEA R8, P2, R25, R2, 0x2 ;  /* 0x0000000219088211 */ /* 0x000fc800078410ff */
[----:B------:R-:W-:Y:S02]  /*17570*/  @!P0 LEA.HI.X R9, R25, R4, R26, 0x2, P2 ;  /* 0x0000000419098211 */ /* 0x000fe400010f141a */
[----:B------:R-:W4:Y:S01]  /*17580*/  LDL R25, [R1+0x58] ;  /* 0x0000580001197983 */ /* 0x000f220000100800 */
[----:B------:R-:W-:-:S03]  /*17590*/  ISETP.GE.AND P2, PT, R22, c[0x0][0x3c8], PT ;  /* 0x0000f20016007a0c */ /* 0x000fc60003f46270 */
[----:B------:R5:W-:Y:S01]  /*175a0*/  @!P0 ST.E.64 [R8.64], R30 ;  /* 0x0000001e08008985 */ /* 0x000be2000c101b08 */
[----:B---3--:R-:W-:-:S03]  /*175b0*/  @!P3 LEA R10, P5, R17, R2, 0x2 ;  /* 0x00000002110ab211 */ /* 0x008fc600078a10ff */
[----:B------:R-:W3:Y:S01]  /*175c0*/  LDL R54, [R1+0xc4] ;  /* 0x0000c40001367983 */ /* 0x000ee20000100800 */
[----:B------:R-:W-:-:S03]  /*175d0*/  @!P3 LEA.HI.X R11, R17, R4, R23, 0x2, P5 ;  /* 0x00000004110bb211 */ /* 0x000fc600028f1417 */
[----:B------:R-:W2:Y:S04]  /*175e0*/  LDL R26, [R1+0xb8] ;  /* 0x0000b800011a7983 */ /* 0x000ea80000100800 */
[----:B------:R-:W2:Y:S01]  /*175f0*/  LDL R17, [R1+0xc8] ;  /* 0x0000c80001117983 */ /* 0x000ea20000100800 */
[----:B-----5:R-:W-:-:S03]  /*17600*/  @!P4 LEA R8, P0, R15, R2, 0x2 ;  /* 0x000000020f08c211 */ /* 0x020fc600078010ff */
[----:B------:R-:W5:Y:S01]  /*17610*/  LDL R31, [R1+0xc0] ;  /* 0x0000c000011f7983 */ /* 0x000f620000100800 */
[----:B------:R-:W-:Y:S02]  /*17620*/  ISETP.GE.AND P1, PT, R19, c[0x0][0x3c8], PT ;  /* 0x0000f20013007a0c */ /* 0x000fe40003f26270 */
[----:B------:R-:W-:Y:S01]  /*17630*/  @!P4 LEA.HI.X R9, R15, R4, R20, 0x2, P0 ;  /* 0x000000040f09c211 */ /* 0x000fe200000f1414 */
[----:B------:R-:W5:Y:S04]  /*17640*/  LDL R23, [R1+0x54] ;  /* 0x0000540001177983 */ /* 0x000f680000100800 */
[----:B------:R-:W5:Y:S04]  /*17650*/  LDL R30, [R1+0xbc] ;  /* 0x0000bc00011e7983 */ /* 0x000f680000100800 */
[----:B------:R-:W5:Y:S04]  /*17660*/  LDL R20, [R1+0x4c] ;  /* 0x00004c0001147983 */ /* 0x000f680000100800 */
[----:B------:R-:W5:Y:S04]  /*17670*/  LDL R15, [R1+0x48] ;  /* 0x00004800010f7983 */ /* 0x000f680000100800 */
[----:B------:R1:W-:Y:S04]  /*17680*/  @!P3 ST.E.64 [R10.64], R32 ;  /* 0x000000200a00b985 */ /* 0x0003e8000c101b08 */
[----:B------:R1:W-:Y:S02]  /*17690*/  @!P4 ST.E.64 [R8.64], R34 ;  /* 0x000000220800c985 */ /* 0x0003e4000c101b08 */
[----:B-1----:R-:W-:-:S02]  /*176a0*/  @!P2 LEA R10, P5, R22, R2, 0x2 ;  /* 0x00000002160aa211 */ /* 0x002fc400078a10ff */
[C---:B------:R-:W-:Y:S02]  /*176b0*/  @!P1 LEA R8, P0, R19.reuse, R2, 0x2 ;  /* 0x0000000213089211 */ /* 0x040fe400078010ff */
[-C--:B------:R-:W-:Y:S02]  /*176c0*/  @!P2 LEA.HI.X R11, R22, R4.reuse, R24, 0x2, P5 ;  /* 0x00000004160ba211 */ /* 0x080fe400028f1418 */
[----:B------:R-:W5:Y:S01]  /*176d0*/  LDL R22, [R1+0xb0] ;  /* 0x0000b00001167983 */ /* 0x000f620000100800 */
[----:B------:R-:W-:-:S03]  /*176e0*/  @!P1 LEA.HI.X R9, R19, R4, R21, 0x2, P0 ;  /* 0x0000000413099211 */ /* 0x000fc600000f1415 */
[----:B------:R-:W5:Y:S04]  /*176f0*/  LDL R24, [R1+0xb4] ;  /* 0x0000b40001187983 */ /* 0x000f680000100800 */
[----:B------:R-:W5:Y:S04]  /*17700*/  LDL R21, [R1+0xac] ;  /* 0x0000ac0001157983 */ /* 0x000f680000100800 */
[----:B------:R-:W5:Y:S01]  /*17710*/  LDL R19, [R1+0xa8] ;  /* 0x0000a80001137983 */ /* 0x000f620000100800 */
[----:B------:R-:W-:Y:S02]  /*17720*/  ISETP.GE.AND P3, PT, R75, c[0x0][0x3c8], PT ;  /* 0x0000f2004b007a0c */ /* 0x000fe40003f66270 */
[----:B------:R-:W-:Y:S01]  /*17730*/  ISETP.GE.AND P4, PT, R16, c[0x0][0x3c8], PT ;  /* 0x0000f20010007a0c */ /* 0x000fe20003f86270 */
[----:B------:R1:W-:Y:S01]  /*17740*/  @!P2 ST.E.64 [R10.64], R36 ;  /* 0x000000240a00a985 */ /* 0x0003e2000c101b08 */
[----:B------:R-:W-:-:S03]  /*17750*/  ISETP.GE.AND P2, PT, R45, c[0x0][0x3c8], PT ;  /* 0x0000f2002d007a0c */ /* 0x000fc60003f46270 */
[----:B------:R1:W-:Y:S01]  /*17760*/  @!P1 ST.E.64 [R8.64], R38 ;  /* 0x0000002608009985 */ /* 0x0003e2000c101b08 */
[----:B------:R-:W-:Y:S02]  /*17770*/  ISETP.GE.AND P1, PT, R44, c[0x0][0x3c8], PT ;  /* 0x0000f2002c007a0c */ /* 0x000fe40003f26270 */
[----:B------:R-:W-:-:S03]  /*17780*/  ISETP.GE.AND P6, PT, R27, c[0x0][0x3c8], PT ;  /* 0x0000f2001b007a0c */ /* 0x000fc60003fc6270 */
[CC--:B-1----:R-:W-:Y:S02]  /*17790*/  @!P3 LEA R10, P5, R75.reuse, R2.reuse, 0x2 ;  /* 0x000000024b0ab211 */ /* 0x0c2fe400078a10ff */
[----:B------:R-:W-:Y:S02]  /*177a0*/  @!P4 LEA R8, P0, R16, R2, 0x2 ;  /* 0x000000021008c211 */ /* 0x000fe400078010ff */
[----:B------:R-:W-:-:S05]  /*177b0*/  @!P3 LEA.HI.X R11, R75, R4, R83, 0x2, P5 ;  /* 0x000000044b0bb211 */ /* 0x000fca00028f1453 */
[----:B------:R1:W-:Y:S01]  /*177c0*/  @!P3 ST.E.64 [R10.64], R40 ;  /* 0x000000280a00b985 */ /* 0x0003e2000c101b08 */
[----:B----4-:R-:W-:Y:S02]  /*177d0*/  ISETP.GE.AND P5, PT, R25, c[0x0][0x3c8], PT ;  /* 0x0000f20019007a0c */ /* 0x010fe40003fa6270 */
[----:B--2---:R-:W-:Y:S02]  /*177e0*/  @!P4 LEA.HI.X R9, R16, R4, R17, 0x2, P0 ;  /* 0x000000041009c211 */ /* 0x004fe400000f1411 */
[----:B------:R-:W-:-:S03]  /*177f0*/  @!P2 LEA R16, P0, R45, R2, 0x2 ;  /* 0x000000022d10a211 */ /* 0x000fc600078010ff */
[----:B------:R2:W-:Y:S01]  /*17800*/  @!P4 ST.E.64 [R8.64], R42 ;  /* 0x0000002a0800c985 */ /* 0x0005e2000c101b08 */
[----:B---3--:R-:W-:Y:S02]  /*17810*/  @!P2 LEA.HI.X R17, R45, R4, R54, 0x2, P0 ;  /* 0x000000042d11a211 */ /* 0x008fe400000f1436 */
[----:B-1----:R-:W-:-:S03]  /*17820*/  @!P6 LEA R10, P0, R27, R2, 0x2 ;  /* 0x000000021b0ae211 */ /* 0x002fc600078010ff */
[----:B------:R1:W-:Y:S01]  /*17830*/  @!P2 ST.E.64 [R16.64], R60 ;  /* 0x0000003c1000a985 */ /* 0x0003e2000c101b08 */
[----:B------:R-:W-:Y:S02]  /*17840*/  ISETP.GE.AND P2, PT, R3, c[0x0][0x3c8], PT ;  /* 0x0000f20003007a0c */ /* 0x000fe40003f46270 */
[----:B-----5:R-:W-:Y:S02]  /*17850*/  ISETP.GE.AND P4, PT, R23, c[0x0][0x3c8], PT ;  /* 0x0000f20017007a0c */ /* 0x020fe40003f86270 */
[----:B------:R-:W-:Y:S02]  /*17860*/  @!P6 LEA.HI.X R11, R27, R4, R30, 0x2, P0 ;  /* 0x000000041b0be211 */ /* 0x000fe400000f141e */
[----:B------:R-:W-:Y:S02]  /*17870*/  ISETP.GE.AND P0, PT, R15, c[0x0][0x3c8], PT ;  /* 0x0000f2000f007a0c */ /* 0x000fe40003f06270 */
[----:B--2---:R-:W-:-:S04]  /*17880*/  @!P1 LEA R8, P3, R44, R2, 0x2 ;  /* 0x000000022c089211 */ /* 0x004fc800078610ff */
[----:B------:R-:W-:-:S05]  /*17890*/  @!P1 LEA.HI.X R9, R44, R4, R31, 0x2, P3 ;  /* 0x000000042c099211 */ /* 0x000fca00018f141f */
[----:B------:R2:W-:Y:S01]  /*178a0*/  @!P1 ST.E.64 [R8.64], R46 ;  /* 0x0000002e08009985 */ /* 0x0005e2000c101b08 */
[----:B------:R-:W-:-:S03]  /*178b0*/  ISETP.GE.AND P1, PT, R20, c[0x0][0x3c8], PT ;  /* 0x0000f20014007a0c */ /* 0x000fc60003f26270 */
[----:B------:R3:W-:Y:S01]  /*178c0*/  @!P6 ST.E.64 [R10.64], R48 ;  /* 0x000000300a00e985 */ /* 0x0007e2000c101b08 */
[-C--:B-1----:R-:W-:Y:S02]  /*178d0*/  @!P4 LEA R16, P6, R23, R2.reuse, 0x2 ;  /* 0x000000021710c211 */ /* 0x082fe400078c10ff */
[----:B--2---:R-:W-:-:S04]  /*178e0*/  @!P5 LEA R8, P3, R25, R2, 0x2 ;  /* 0x000000021908d211 */ /* 0x004fc800078610ff */
[----:B------:R-:W-:Y:S02]  /*178f0*/  @!P5 LEA.HI.X R9, R25, R4, R26, 0x2, P3 ;  /* 0x000000041909d211 */ /* 0x000fe400018f141a */
[----:B---3--:R-:W-:-:S03]  /*17900*/  @!P2 LEA R10, P3, R3, R2, 0x2 ;  /* 0x00000002030aa211 */ /* 0x008fc600078610ff */
[----:B------:R1:W-:Y:S01]  /*17910*/  @!P5 ST.E.64 [R8.64], R50 ;  /* 0x000000320800d985 */ /* 0x0003e2000c101b08 */
[-C--:B------:R-:W-:Y:S02]  /*17920*/  @!P2 LEA.HI.X R11, R3, R4.reuse, R22, 0x2, P3 ;  /* 0x00000004030ba211 */ /* 0x080fe400018f1416 */
[----:B------:R-:W-:-:S05]  /*17930*/  @!P4 LEA.HI.X R17, R23, R4, R24, 0x2, P6 ;  /* 0x000000041711c211 */ /* 0x000fca00030f1418 */
[----:B------:R2:W-:Y:S04]  /*17940*/  @!P4 ST.E.64 [R16.64], R92 ;  /* 0x0000005c1000c985 */ /* 0x0005e8000c101b08 */
[----:B------:R2:W-:Y:S01]  /*17950*/  @!P2 ST.E.64 [R10.64], R64 ;  /* 0x000000400a00a985 */ /* 0x0005e2000c101b08 */
[CC--:B-1----:R-:W-:Y:S02]  /*17960*/  @!P1 LEA R8, P5, R20.reuse, R2.reuse, 0x2 ;  /* 0x0000000214089211 */ /* 0x0c2fe400078a10ff */
[C---:B------:R-:W-:Y:S02]  /*17970*/  @!P0 LEA R2, P3, R15.reuse, R2, 0x2 ;  /* 0x000000020f028211 */ /* 0x040fe400078610ff */
[-C--:B------:R-:W-:Y:S02]  /*17980*/  @!P1 LEA.HI.X R9, R20, R4.reuse, R21, 0x2, P5 ;  /* 0x0000000414099211 */ /* 0x080fe400028f1415 */
[----:B------:R-:W-:-:S03]  /*17990*/  @!P0 LEA.HI.X R3, R15, R4, R19, 0x2, P3 ;  /* 0x000000040f038211 */ /* 0x000fc600018f1413 */
[----:B------:R2:W-:Y:S04]  /*179a0*/  @!P1 ST.E.64 [R8.64], R52 ;  /* 0x0000003408009985 */ /* 0x0005e8000c101b08 */
[----:B------:R2:W-:Y:S02]  /*179b0*/  @!P0 ST.E.64 [R2.64], R28 ;  /* 0x0000001c02008985 */ /* 0x0005e4000c101b08 */
.L_x_482:
[----:B------:R-:W-:Y:S05]  /*179c0*/  BSYNC B0 ;  /* 0x0000000000007941 */ /* 0x000fea0003800000 */
.L_x_481:
[----:B------:R-:W-:Y:S05]  /*179d0*/  BRA.DIV ~URZ, `(.L_x_483) ;  /* 0x000032f27f007947 */ /* 0x000fea000b800000 */
[----:B--2---:R2:W1:Y:S04]  /*179e0*/  SHFL.IDX PT, R4, R6, 0x1, 0x1c1f ;  /* 0x003c1f0006047f89 */ /* 0x00446800000e0000 */
[----:B----4-:R2:W4:Y:S02]  /*179f0*/  SHFL.IDX PT, R2, R5, 0x1, 0x1c1f ;  /* 0x003c1f0005027f89 */ /* 0x01052400000e0000 */
.L_x_550:
[----:B------:R-:W-:-:S13]  /*17a00*/  ISETP.NE.AND P0, PT, R18, RZ, PT ;  /* 0x000000ff1200720c */ /* 0x000fda0003f05270 */
[----:B------:R-:W-:Y:S05]  /*17a10*/  @P0 BRA `(.L_x_478) ;  /* 0x000011c000000947 */ /* 0x000fea0003800000 */
[----:B------:R-:W5:Y:S04]  /*17a20*/  LDL R16, [R1+0x84] ;  /* 0x0000840001107983 */ /* 0x000f680000100800 */
[----:B--2---:R-:W2:Y:S04]  /*17a30*/  LDL R24, [R1+0x80] ;  /* 0x0000800001187983 */ /* 0x004ea80000100800 */
[----:B---3--:R-:W3:Y:S04]  /*17a40*/  LDL R20, [R1+0x7c] ;  /* 0x00007c0001147983 */ /* 0x008ee80000100800 */
[----:B----4-:R-:W4:Y:S04]  /*17a50*/  LDL R19, [R1+0x74] ;  /* 0x0000740001137983 */ /* 0x010f280000100800 */
        /* <DEDUP_REMOVED lines=17> */
[----:B---3--:R-:W-:Y:S02]  /*17b70*/  ISETP.GE.AND P0, PT, R20, c[0x0][0x3c8], PT ;  /* 0x0000f20014007a0c */ /* 0x008fe40003f06270 */
[----:B----4-:R-:W-:-:S07]  /*17b80*/  ISETP.GE.AND P4, PT, R19, c[0x0][0x3c8], PT ;  /* 0x0000f20013007a0c */ /* 0x010fce0003f86270 */
[----:B------:R-:W-:Y:S02]  /*17b90*/  @!P2 IMAD.MOV.U32 R3, RZ, RZ, R4 ;  /* 0x000000ffff03a224 */ /* 0x000fe400078e0004 */
[----:B------:R-:W-:Y:S02]  /*17ba0*/  @!P1 LEA R10, P3, R24, R2, 0x2 ;  /* 0x00000002180a9211 */ /* 0x000fe400078610ff */
[----:B------:R-:W-:Y:S02]  /*17bb0*/  @!P2 IMAD.WIDE R16, R16, 0x4, R2 ;  /* 0x000000041010a825 */ /* 0x000fe400078e0202 */
[----:B------:R-:W-:Y:S02]  /*17bc0*/  @!P1 LEA.HI.X R11, R24, R4, R26, 0x2, P3 ;  /* 0x00000004180b9211 */ /* 0x000fe400018f141a */
[----:B------:R-:W-:Y:S01]  /*17bd0*/  @!P0 LEA R8, P6, R20, R2, 0x2 ;  /* 0x0000000214088211 */ /* 0x000fe200078c10ff */
[----:B------:R-:W-:Y:S01]  /*17be0*/  @!P2 ST.E.64 [R16.64], R96 ;  /* 0x000000601000a985 */ /* 0x000fe2000c101b08 */
[----:B------:R-:W-:-:S02]  /*17bf0*/  ISETP.GE.AND P5, PT, R6, c[0x0][0x3c8], PT ;  /* 0x0000f20006007a0c */ /* 0x000fc40003fa6270 */
[----:B------:R-:W-:Y:S01]  /*17c00*/  @!P0 LEA.HI.X R9, R20, R4, R22, 0x2, P6 ;  /* 0x0000000414098211 */ /* 0x000fe200030f1416 */
[----:B------:R1:W-:Y:S04]  /*17c10*/  @!P1 ST.E.64 [R10.64], R68 ;  /* 0x000000440a009985 */ /* 0x0003e8000c101b08 */
[----:B------:R-:W2:Y:S04]  /*17c20*/  LDL R26, [R1+0x60] ;  /* 0x00006000011a7983 */ /* 0x000ea80000100800 */
[----:B------:R-:W3:Y:S04]  /*17c30*/  LDL R24, [R1+0x58] ;  /* 0x0000580001187983 */ /* 0x000ee80000100800 */
[----:B------:R4:W-:Y:S01]  /*17c40*/  @!P0 ST.E.64 [R8.64], R56 ;  /* 0x0000003808008985 */ /* 0x0009e2000c101b08 */
[----:B------:R-:W-:-:S03]  /*17c50*/  ISETP.GE.AND P3, PT, R15, c[0x0][0x3c8], PT ;  /* 0x0000f2000f007a0c */ /* 0x000fc60003f66270 */
[----:B------:R-:W5:Y:S04]  /*17c60*/  LDL R22, [R1+0x54] ;  /* 0x0000540001167983 */ /* 0x000f680000100800 */
[----:B------:R-:W5:Y:S01]  /*17c70*/  LDL R20, [R1+0x50] ;  /* 0x0000500001147983 */ /* 0x000f620000100800 */
[-C--:B-1----:R-:W-:Y:S02]  /*17c80*/  @!P4 LEA R10, P6, R19, R2.reuse, 0x2 ;  /* 0x00000002130ac211 */ /* 0x082fe400078c10ff */
[----:B------:R-:W-:-:S04]  /*17c90*/  @!P5 LEA R16, P0, R6, R2, 0x2 ;  /* 0x000000020610d211 */ /* 0x000fc800078010ff */
[----:B------:R-:W-:Y:S02]  /*17ca0*/  @!P5 LEA.HI.X R17, R6, R4, R25, 0x2, P0 ;  /* 0x000000040611d211 */ /* 0x000fe400000f1419 */
[----:B------:R-:W5:Y:S01]  /*17cb0*/  LDL R6, [R1+0x4c] ;  /* 0x00004c0001067983 */ /* 0x000f620000100800 */
[----:B------:R-:W-:-:S03]  /*17cc0*/  ISETP.GE.AND P2, PT, R5, c[0x0][0x3c8], PT ;  /* 0x0000f20005007a0c */ /* 0x000fc60003f46270 */
[----:B------:R-:W5:Y:S01]  /*17cd0*/  LDL R25, [R1+0xb8] ;  /* 0x0000b80001197983 */ /* 0x000f620000100800 */
[----:B------:R-:W-:-:S04]  /*17ce0*/  P2R R3, PR, RZ, 0x40 ;  /* 0x00000040ff037803 */ /* 0x000fc80000000000 */
[----:B------:R-:W-:-:S04]  /*17cf0*/  ISETP.NE.AND P0, PT, R3, RZ, PT ;  /* 0x000000ff0300720c */ /* 0x000fc80003f05270 */
[----:B------:R-:W-:Y:S02]  /*17d00*/  @!P4 LEA.HI.X R11, R19, R4, R23, 0x2, P0 ;  /* 0x00000004130bc211 */ /* 0x000fe400000f1417 */
[----:B------:R-:W5:Y:S01]  /*17d10*/  LDL R19, [R1+0xbc] ;  /* 0x0000bc0001137983 */ /* 0x000f620000100800 */
[----:B----4-:R-:W-:-:S03]  /*17d20*/  @!P3 LEA R8, P6, R15, R2, 0x2 ;  /* 0x000000020f08b211 */ /* 0x010fc600078c10ff */
[----:B------:R-:W4:Y:S01]  /*17d30*/  LDL R23, [R1+0xb4] ;  /* 0x0000b40001177983 */ /* 0x000f220000100800 */
[----:B------:R-:W-:-:S03]  /*17d40*/  @!P3 LEA.HI.X R9, R15, R4, R21, 0x2, P6 ;  /* 0x000000040f09b211 */ /* 0x000fc600030f1415 */
[----:B------:R1:W-:Y:S04]  /*17d50*/  @!P5 ST.E.64 [R16.64], R104 ;  /* 0x000000681000d985 */ /* 0x0003e8000c101b08 */
[----:B------:R-:W4:Y:S04]  /*17d60*/  LDL R21, [R1+0xb0] ;  /* 0x0000b00001157983 */ /* 0x000f280000100800 */
[----:B------:R1:W-:Y:S04]  /*17d70*/  @!P4 ST.E.64 [R10.64], R72 ;  /* 0x000000480a00c985 */ /* 0x0003e8000c101b08 */
[----:B------:R-:W4:Y:S04]  /*17d80*/  LDL R15, [R1+0xac] ;  /* 0x0000ac00010f7983 */ /* 0x000f280000100800 */
[----:B------:R1:W-:Y:S02]  /*17d90*/  @!P3 ST.E.64 [R8.64], R58 ;  /* 0x0000003a0800b985 */ /* 0x0003e4000c101b08 */
[----:B-1----:R-:W-:-:S04]  /*17da0*/  @!P2 LEA R16, P3, R5, R2, 0x2 ;  /* 0x000000020510a211 */ /* 0x002fc800078610ff */
[----:B------:R-:W-:Y:S02]  /*17db0*/  @!P2 LEA.HI.X R17, R5, R4, R32, 0x2, P3 ;  /* 0x000000040511a211 */ /* 0x000fe400018f1420 */
[----:B------:R-:W4:Y:S01]  /*17dc0*/  LDL R5, [R1+0x48] ;  /* 0x0000480001057983 */ /* 0x000f220000100800 */
[----:B------:R-:W-:Y:S02]  /*17dd0*/  ISETP.GE.AND P1, PT, R30, c[0x0][0x3c8], PT ;  /* 0x0000f2001e007a0c */ /* 0x000fe40003f26270 */
[----:B------:R-:W-:-:S11]  /*17de0*/  ISETP.GE.AND P0, PT, R28, c[0x0][0x3c8], PT ;  /* 0x0000f2001c007a0c */ /* 0x000fd60003f06270 */
[-C--:B------:R-:W-:Y:S02]  /*17df0*/  @!P1 LEA R10, P4, R30, R2.reuse, 0x2 ;  /* 0x000000021e0a9211 */ /* 0x080fe400078810ff */
[----:B------:R-:W-:-:S11]  /*17e00*/  @!P0 LEA R8, P6, R28, R2, 0x2 ;  /* 0x000000021c088211 */ /* 0x000fd600078c10ff */
[----:B------:R-:W-:-:S04]  /*17e10*/  P2R R3, PR, RZ, 0x10 ;  /* 0x00000010ff037803 */ /* 0x000fc80000000000 */
[----:B------:R-:W-:Y:S02]  /*17e20*/  ISETP.NE.AND P3, PT, R3, RZ, PT ;  /* 0x000000ff0300720c */ /* 0x000fe40003f65270 */
[----:B------:R-:W-:Y:S02]  /*17e30*/  ISETP.GE.AND P4, PT, R18, c[0x0][0x3c8], PT ;  /* 0x0000f20012007a0c */ /* 0x000fe40003f86270 */
[-C--:B------:R-:W-:Y:S02]  /*17e40*/  @!P1 LEA.HI.X R11, R30, R4.reuse, R31, 0x2, P3 ;  /* 0x000000041e0b9211 */ /* 0x080fe400018f141f */
[----:B------:R-:W-:Y:S01]  /*17e50*/  @!P0 LEA.HI.X R9, R28, R4, R29, 0x2, P6 ;  /* 0x000000041c098211 */ /* 0x000fe200030f141d */
[----:B------:R-:W-:Y:S04]  /*17e60*/  @!P2 ST.E.64 [R16.64], R108 ;  /* 0x0000006c1000a985 */ /* 0x000fe8000c101b08 */
[----:B------:R-:W-:Y:S04]  /*17e70*/  @!P1 ST.E.64 [R10.64], R100 ;  /* 0x000000640a009985 */ /* 0x000fe8000c101b08 */
[----:B------:R1:W-:Y:S02]  /*17e80*/  @!P0 ST.E.64 [R8.64], R62 ;  /* 0x0000003e08008985 */ /* 0x0003e4000c101b08 */
[----:B-1----:R-:W-:-:S02]  /*17e90*/  @!P4 LEA R8, P6, R18, R2, 0x2 ;  /* 0x000000021208c211 */ /* 0x002fc400078c10ff */
[----:B--2---:R-:W-:Y:S02]  /*17ea0*/  ISETP.GE.AND P5, PT, R26, c[0x0][0x3c8], PT ;  /* 0x0000f2001a007a0c */ /* 0x004fe40003fa6270 */
[----:B---3--:R-:W-:-:S11]  /*17eb0*/  ISETP.GE.AND P3, PT, R24, c[0x0][0x3c8], PT ;  /* 0x0000f20018007a0c */ /* 0x008fd60003f66270 */
[----:B------:R-:W-:-:S04]  /*17ec0*/  @!P5 LEA R10, P0, R26, R2, 0x2 ;  /* 0x000000021a0ad211 */ /* 0x000fc800078010ff */
[----:B------:R-:W-:-:S05]  /*17ed0*/  @!P5 LEA.HI.X R11, R26, R4, R27, 0x2, P0 ;  /* 0x000000041a0bd211 */ /* 0x000fca00000f141b */
[----:B------:R1:W-:Y:S01]  /*17ee0*/  @!P5 ST.E.64 [R10.64], R84 ;  /* 0x000000540a00d985 */ /* 0x0003e2000c101b08 */
[----:B-----5:R-:W-:Y:S02]  /*17ef0*/  ISETP.GE.AND P2, PT, R22, c[0x0][0x3c8], PT ;  /* 0x0000f20016007a0c */ /* 0x020fe40003f46270 */
[----:B------:R-:W-:Y:S02]  /*17f00*/  ISETP.GE.AND P1, PT, R20, c[0x0][0x3c8], PT ;  /* 0x0000f20014007a0c */ /* 0x000fe40003f26270 */
[----:B------:R-:W-:Y:S02]  /*17f10*/  ISETP.GE.AND P0, PT, R6, c[0x0][0x3c8], PT ;  /* 0x0000f20006007a0c */ /* 0x000fe40003f06270 */
[----:B------:R-:W-:Y:S02]  /*17f20*/  @!P4 LEA.HI.X R9, R18, R4, R19, 0x2, P6 ;  /* 0x000000041209c211 */ /* 0x000fe400030f1413 */
[----:B------:R-:W-:-:S03]  /*17f30*/  @!P3 LEA R18, P5, R24, R2, 0x2 ;  /* 0x000000021812b211 */ /* 0x000fc600078a10ff */
[----:B------:R2:W-:Y:S02]  /*17f40*/  @!P4 ST.E.64 [R8.64], R88 ;  /* 0x000000580800c985 */ /* 0x0005e4000c101b08 */
[----:B------:R-:W-:-:S08]  /*17f50*/  @!P2 LEA R16, P6, R22, R2, 0x2 ;  /* 0x000000021610a211 */ /* 0x000fd000078c10ff */
[----:B------:R-:W-:-:S04]  /*17f60*/  P2R R3, PR, RZ, 0x20 ;  /* 0x00000020ff037803 */ /* 0x000fc80000000000 */
[----:B------:R-:W-:Y:S02]  /*17f70*/  ISETP.NE.AND P4, PT, R3, RZ, PT ;  /* 0x000000ff0300720c */ /* 0x000fe40003f85270 */
[----:B-1----:R-:W-:Y:S02]  /*17f80*/  @!P1 LEA R10, P5, R20, R2, 0x2 ;  /* 0x00000002140a9211 */ /* 0x002fe400078a10ff */
[-C--:B------:R-:W-:Y:S02]  /*17f90*/  @!P3 LEA.HI.X R19, R24, R4.reuse, R25, 0x2, P4 ;  /* 0x000000041813b211 */ /* 0x080fe400020f1419 */
[-C--:B----4-:R-:W-:Y:S02]  /*17fa0*/  @!P2 LEA.HI.X R17, R22, R4.reuse, R23, 0x2, P6 ;  /* 0x000000041611a211 */ /* 0x090fe400030f1417 */
[----:B------:R-:W-:Y:S01]  /*17fb0*/  @!P1 LEA.HI.X R11, R20, R4, R21, 0x2, P5 ;  /* 0x00000004140b9211 */ /* 0x000fe200028f1415 */
[----:B------:R1:W-:Y:S01]  /*17fc0*/  @!P3 ST.E.64 [R18.64], R94 ;  /* 0x0000005e1200b985 */ /* 0x0003e2000c101b08 */
[----:B--2---:R-:W-:-:S03]  /*17fd0*/  @!P0 LEA R8, P4, R6, R2, 0x2 ;  /* 0x0000000206088211 */ /* 0x004fc600078810ff */
[----:B------:R1:W-:Y:S01]  /*17fe0*/  @!P2 ST.E.64 [R16.64], R90 ;  /* 0x0000005a1000a985 */ /* 0x0003e2000c101b08 */
[----:B------:R-:W-:-:S03]  /*17ff0*/  @!P0 LEA.HI.X R9, R6, R4, R15, 0x2, P4 ;  /* 0x0000000406098211 */ /* 0x000fc600020f140f */
[----:B------:R1:W-:Y:S04]  /*18000*/  @!P1 ST.E.64 [R10.64], R86 ;  /* 0x000000560a009985 */ /* 0x0003e8000c101b08 */
[----:B------:R1:W-:Y:S01]  /*18010*/  @!P0 ST.E.64 [R8.64], R70 ;  /* 0x0000004608008985 */ /* 0x0003e2000c101b08 */
[----:B------:R-:W-:-:S13]  /*18020*/  ISETP.GE.AND P0, PT, R5, c[0x0][0x3c8], PT ;  /* 0x0000f20005007a0c */ /* 0x000fda0003f06270 */
[----:B------:R-:W-:Y:S05]  /*18030*/  @P0 BRA `(.L_x_478) ;  /* 0x00000ba000000947 */ /* 0x000fea0003800000 */
[----:B------:R-:W2:Y:S01]  /*18040*/  LDL R6, [R1+0xa8] ;  /* 0x0000a80001067983 */ /* 0x000ea20000100800 */
[----:B------:R-:W-:-:S04]  /*18050*/  LEA R2, P0, R5, R2, 0x2 ;  /* 0x0000000205027211 */ /* 0x000fc800078010ff */
[----:B--2---:R-:W-:-:S05]  /*18060*/  LEA.HI.X R3, R5, R4, R6, 0x2, P0 ;  /* 0x0000000405037211 */ /* 0x004fca00000f1406 */
[----:B------:R2:W-:Y:S01]  /*18070*/  ST.E.64 [R2.64], R66 ;  /* 0x0000004202007985 */ /* 0x0005e2000c101b08 */
[----:B------:R-:W-:Y:S05]  /*18080*/  BRA `(.L_x_478) ;  /* 0x00000b5000007947 */ /* 0x000fea0003800000 */
.L_x_463:
[----:B------:R-:W2:Y:S04]  /*18090*/  LDL.LU R2, [R1+0x30] ;  /* 0x0000300001027983 */ /* 0x000ea80000300800 */
[----:B-1----:R-:W3:Y:S01]  /*180a0*/  LDL.LU R6, [R1+0x34] ;  /* 0x0000340001067983 */ /* 0x002ee20000300800 */
[----:B------:R-:W-:Y:S02]  /*180b0*/  ISETP.NE.U32.AND P0, PT, RZ, c[0x0][0x508], PT ;  /* 0x00014200ff007a0c */ /* 0x000fe40003f05070 */
[----:B------:R-:W-:Y:S01]  /*180c0*/  ISETP.NE.U32.AND P3, PT, RZ, c[0x0][0x500], PT ;  /* 0x00014000ff007a0c */ /* 0x000fe20003f65070 */
[----:B------:R-:W4:Y:S01]  /*180d0*/  LDL.LU R3, [R1+0x40] ;  /* 0x0000400001037983 */ /* 0x000f220000300800 */
[----:B------:R-:W-:Y:S01]  /*180e0*/  ISETP.NE.AND.EX P2, PT, RZ, c[0x0][0x50c], PT, P0 ;  /* 0x00014300ff007a0c */ /* 0x000fe20003f45300 */
[----:B------:R-:W-:Y:S01]  /*180f0*/  IMAD.MOV.U32 R23, RZ, RZ, c[0x0][0x388] ;  /* 0x0000e200ff177624 */ /* 0x000fe200078e00ff */
[----:B------:R-:W-:-:S02]  /*18100*/  ISETP.NE.AND.EX P3, PT, RZ, c[0x0][0x504], PT, P3 ;  /* 0x00014100ff007a0c */ /* 0x000fc40003f65330 */
[----:B--2---:R-:W-:-:S09]  /*18110*/  IADD3 R4, P1, R2, c[0x0][0x500], RZ ;  /* 0x0001400002047a10 */ /* 0x004fd20007f3e0ff */
[----:B------:R-:W-:Y:S01]  /*18120*/  @P2 IADD3 R8, P0, R2, c[0x0][0x508], RZ ;  /* 0x0001420002082a10 */ /* 0x000fe20007f1e0ff */
[----:B------:R-:W-:Y:S01]  /*18130*/  IMAD.MOV.U32 R2, RZ, RZ, RZ ;  /* 0x000000ffff027224 */ /* 0x000fe200078e00ff */
[C---:B---3--:R-:W-:Y:S02]  /*18140*/  IADD3.X R5, R6.reuse, c[0x0][0x504], RZ, P1, !PT ;  /* 0x0001410006057a10 */ /* 0x048fe40000ffe4ff */
[----:B------:R-:W-:-:S03]  /*18150*/  @P2 IADD3.X R9, R6, c[0x0][0x50c], RZ, P0, !PT ;  /* 0x0001430006092a10 */ /* 0x000fc600007fe4ff */
[----:B------:R1:W5:Y:S04]  /*18160*/  @P3 LDG.E R2, [R4.64] ;  /* 0x0000000804023981 */ /* 0x000368000c1e1900 */
[----:B------:R1:W5:Y:S01]  /*18170*/  @P2 LDG.E R23, [R8.64] ;  /* 0x0000000808172981 */ /* 0x000362000c1e1900 */
[----:B----4-:R-:W-:-:S04]  /*18180*/  ISETP.NE.AND P0, PT, R3, RZ, PT ;  /* 0x000000ff0300720c */ /* 0x010fc80003f05270 */
[----:B------:R-:W-:Y:S01]  /*18190*/  SEL R22, R3, c[0x0][0x3d4], P0 ;  /* 0x0000f50003167a07 */ /* 0x000fe20000000000 */
[----:B------:R-:W-:Y:S05]  /*181a0*/  @P2 BRA `(.L_x_484) ;  /* 0x0000004000002947 */ /* 0x000fea0003800000 */
[----:B------:R-:W-:Y:S05]  /*181b0*/  @!P3 BRA `(.L_x_484) ;  /* 0x000000300000b947 */ /* 0x000fea0003800000 */
[----:B------:R2:W3:Y:S04]  /*181c0*/  LDG.E R3, [R4.64] ;  /* 0x0000000804037981 */ /* 0x0004e8000c1e1900 */
[----:B-12---:R-:W3:Y:S02]  /*181d0*/  LDG.E R4, [R4.64+0x4] ;  /* 0x0000040804047981 */ /* 0x006ee4000c1e1900 */
[----:B---3-5:R-:W-:Y:S02]  /*181e0*/  IADD3 R23, -R3, R4, RZ ;  /* 0x0000000403177210 */ /* 0x028fe40007ffe1ff */
.L_x_484:
[----:B------:R-:W2:Y:S04]  /*181f0*/  LDL.LU R6, [R1+0x28] ;  /* 0x0000280001067983 */ /* 0x000ea80000300800 */
[----:B-1----:R-:W3:Y:S04]  /*18200*/  LDL.LU R4, [R1+0x38] ;  /* 0x0000380001047983 */ /* 0x002ee80000300800 */
[----:B------:R-:W4:Y:S01]  /*18210*/  LDL.LU R3, [R1+0x3c] ;  /* 0x00003c0001037983 */ /* 0x000f220000300800 */
[----:B------:R-:W-:Y:S01]  /*18220*/  BSSY B0, `(.L_x_485) ;  /* 0x0000039000007945 */ /* 0x000fe20003800000 */
[----:B-----5:R-:W-:-:S02]  /*18230*/  SHF.R.S32.HI R21, RZ, 0x1f, R2 ;  /* 0x0000001fff157819 */ /* 0x020fc40000011402 */
[----:B------:R-:W1:Y:S02]  /*18240*/  S2R R5, SR_TID.X ;  /* 0x0000000000057919 */ /* 0x000e640000002100 */
[----:B-1----:R-:W-:Y:S02]  /*18250*/  ISETP.GT.AND P0, PT, R5, 0x7f, PT ;  /* 0x0000007f0500780c */ /* 0x002fe40003f04270 */
[----:B--2---:R-:W-:Y:S02]  /*18260*/  LOP3.LUT R6, R6, 0xffff, RZ, 0xc0, !PT ;  /* 0x0000ffff06067812 */ /* 0x004fe400078ec0ff */
[----:B---3--:R-:W-:Y:S02]  /*18270*/  SEL R15, R4, RZ, !P3 ;  /* 0x000000ff040f7207 */ /* 0x008fe40005800000 */
[----:B----4-:R-:W-:-:S07]  /*18280*/  SEL R26, R3, RZ, !P3 ;  /* 0x000000ff031a7207 */ /* 0x010fce0005800000 */
[----:B------:R-:W-:Y:S05]  /*18290*/  @P0 BRA `(.L_x_486) ;  /* 0x0000031000000947 */ /* 0x000fea0003800000 */
[----:B------:R-:W2:Y:S01]  /*182a0*/  LDL R4, [R1+0x24] ;  /* 0x0000240001047983 */ /* 0x000ea20000100800 */
[----:B------:R-:W-:Y:S01]  /*182b0*/  IMAD R3, R23, c[0x0][0x4e8], RZ ;  /* 0x00013a0017037a24 */ /* 0x000fe200078e02ff */
[----:B--2---:R-:W-:-:S04]  /*182c0*/  LEA R20, R4, R5, 0x7 ;  /* 0x0000000504147211 */ /* 0x004fc800078e38ff */
        /* <DEDUP_REMOVED lines=12> */
[C---:B------:R-:W-:Y:S01]  /*18390*/  IMAD.WIDE.U32 R4, R10.reuse, R15, RZ ;  /* 0x0000000f0a047225 */ /* 0x040fe200078e00ff */
        /* <DEDUP_REMOVED lines=33> */
.L_x_486:
[----:B------:R-:W-:Y:S05]  /*185b0*/  BSYNC B0 ;  /* 0x0000000000007941 */ /* 0x000fea0003800000 */
.L_x_485:
[----:B------:R-:W-:-:S13]  /*185c0*/  ISETP.GT.AND P0, PT, R22, 0x1, PT ;  /* 0x000000011600780c */ /* 0x000fda0003f04270 */
[----:B------:R-:W-:Y:S05]  /*185d0*/  @P0 BRA `(.L_x_478) ;  /* 0x0000060000000947 */ /* 0x000fea0003800000 */
[----:B------:R-:W2:Y:S01]  /*185e0*/  LDL.LU R11, [R1+0x24] ;  /* 0x00002400010b7983 */ /* 0x000ea20000300800 */
[----:B------:R-:W-:Y:S01]  /*185f0*/  MOV R4, c[0x0][0x4e8] ;  /* 0x00013a0000047a02 */ /* 0x000fe20000000f00 */
[----:B-1----:R-:W-:Y:S02]  /*18600*/  IMAD R3, R21, c[0x0][0x3a0], RZ ;  /* 0x0000e80015037a24 */ /* 0x002fe400078e02ff */
[----:B------:R-:W-:Y:S01]  /*18610*/  IMAD R8, R26, c[0x0][0x3f0], RZ ;  /* 0x0000fc001a087a24 */ /* 0x000fe200078e02ff */
[----:B------:R-:W-:Y:S01]  /*18620*/  ISETP.NE.AND P0, PT, R4, 0x1, PT ;  /* 0x000000010400780c */ /* 0x000fe20003f05270 */
[----:B------:R-:W-:-:S04]  /*18630*/  IMAD.WIDE.U32 R4, R2, c[0x0][0x3a0], RZ ;  /* 0x0000e80002047a25 */ /* 0x000fc800078e00ff */
[----:B------:R-:W-:-:S05]  /*18640*/  IMAD R2, R2, c[0x0][0x3a4], R3 ;  /* 0x0000e90002027a24 */ /* 0x000fca00078e0203 */
[----:B------:R-:W-:-:S05]  /*18650*/  IADD3 R5, R5, R2, RZ ;  /* 0x0000000205057210 */ /* 0x000fca0007ffe0ff */
[----:B------:R-:W-:-:S04]  /*18660*/  IMAD.WIDE.U32 R4, R6, c[0x0][0x3e8], R4 ;  /* 0x0000fa0006047a25 */ /* 0x000fc800078e0004 */
[----:B------:R-:W-:-:S04]  /*18670*/  IMAD R5, R6, c[0x0][0x3ec], R5 ;  /* 0x0000fb0006057a24 */ /* 0x000fc800078e0205 */
[----:B------:R-:W-:Y:S01]  /*18680*/  IMAD.WIDE.U32 R4, R15, c[0x0][0x3f0], R4 ;  /* 0x0000fc000f047a25 */ /* 0x000fe200078e0004 */
[----:B--2---:R-:W-:-:S04]  /*18690*/  LEA R3, R11, R0, 0x7 ;  /* 0x000000000b037211 */ /* 0x004fc800078e38ff */
[----:B------:R-:W-:Y:S01]  /*186a0*/  MOV R2, R3 ;  /* 0x0000000300027202 */ /* 0x000fe20000000f00 */
[----:B------:R-:W-:-:S05]  /*186b0*/  @P0 IMAD.HI.U32 R9, R3, c[0x0][0x4ec], RZ ;  /* 0x00013b0003090a27 */ /* 0x000fca00078e00ff */
[----:B------:R-:W-:Y:S01]  /*186c0*/  @P0 SHF.R.U32.HI R2, RZ, c[0x0][0x4f0], R9 ;  /* 0x00013c00ff020a19 */ /* 0x000fe20000011609 */
[----:B------:R-:W-:-:S03]  /*186d0*/  IMAD R9, R15, c[0x0][0x3f4], R8 ;  /* 0x0000fd000f097a24 */ /* 0x000fc600078e0208 */
[----:B------:R-:W-:Y:S02]  /*186e0*/  IADD3 R6, -R2, RZ, RZ ;  /* 0x000000ff02067210 */ /* 0x000fe40007ffe1ff */
[----:B------:R-:W-:Y:S02]  /*186f0*/  SHF.R.S32.HI R8, RZ, 0x1f, R2 ;  /* 0x0000001fff087819 */ /* 0x000fe40000011402 */
[----:B------:R-:W-:Y:S01]  /*18700*/  IADD3 R5, R5, R9, RZ ;  /* 0x0000000905057210 */ /* 0x000fe20007ffe0ff */
[----:B------:R-:W-:Y:S02]  /*18710*/  IMAD R6, R6, c[0x0][0x4e8], R3 ;  /* 0x00013a0006067a24 */ /* 0x000fe400078e0203 */
[----:B------:R-:W-:-:S03]  /*18720*/  IMAD R3, R8, c[0x0][0x3e0], RZ ;  /* 0x0000f80008037a24 */ /* 0x000fc600078e02ff */
[----:B------:R-:W-:Y:S01]  /*18730*/  SHF.R.S32.HI R8, RZ, 0x1f, R6 ;  /* 0x0000001fff087819 */ /* 0x000fe20000011406 */
[C---:B------:R-:W-:Y:S02]  /*18740*/  IMAD R9, R2.reuse, c[0x0][0x3e4], R3 ;  /* 0x0000f90002097a24 */ /* 0x040fe400078e0203 */
[----:B------:R-:W-:-:S04]  /*18750*/  IMAD.WIDE.U32 R2, R2, c[0x0][0x3e0], R4 ;  /* 0x0000f80002027a25 */ /* 0x000fc800078e0004 */
[----:B------:R-:W-:Y:S01]  /*18760*/  IMAD R4, R8, c[0x0][0x3d8], RZ ;  /* 0x0000f60008047a24 */ /* 0x000fe200078e02ff */
[----:B------:R-:W-:-:S03]  /*18770*/  IADD3 R3, R3, R9, RZ ;  /* 0x0000000903037210 */ /* 0x000fc60007ffe0ff */
[C---:B------:R-:W-:Y:S02]  /*18780*/  IMAD R4, R6.reuse, c[0x0][0x3dc], R4 ;  /* 0x0000f70006047a24 */ /* 0x040fe400078e0204 */
[----:B------:R-:W-:Y:S01]  /*18790*/  IMAD.WIDE.U32 R2, R6, c[0x0][0x3d8], R2 ;  /* 0x0000f60006027a25 */ /* 0x000fe200078e0002 */
[----:B------:R-:W-:-:S04]  /*187a0*/  LEA R6, R11, R81, 0x7 ;  /* 0x000000510b067211 */ /* 0x000fc800078e38ff */
[----:B------:R-:W-:Y:S02]  /*187b0*/  IADD3 R5, R3, R4, RZ ;  /* 0x0000000403057210 */ /* 0x000fe40007ffe0ff */
[----:B------:R-:W-:-:S04]  /*187c0*/  LEA R10, P0, R2, c[0x0][0x380], 0x1 ;  /* 0x0000e000020a7a11 */ /* 0x000fc800078008ff */
[----:B------:R-:W-:Y:S01]  /*187d0*/  LEA.HI.X R5, R2, c[0x0][0x384], R5, 0x1, P0 ;  /* 0x0000e10002057a11 */ /* 0x000fe200000f0c05 */
[----:B------:R-:W-:Y:S06]  /*187e0*/  BRA.DIV ~URZ, `(.L_x_487) ;  /* 0x000025b27f007947 */ /* 0x000fec000b800000 */
[----:B------:R1:W2:Y:S02]  /*187f0*/  SHFL.IDX PT, R11, R5, RZ, 0x181f ;  /* 0x00181fff050b7589 */ /* 0x0002a400000e0000 */
.L_x_551:
[----:B------:R-:W-:Y:S05]  /*18800*/  BRA.DIV ~URZ, `(.L_x_488) ;  /* 0x000026027f007947 */ /* 0x000fea000b800000 */
[----:B------:R3:W4:Y:S02]  /*18810*/  SHFL.IDX PT, R2, R10, RZ, 0x181f ;  /* 0x00181fff0a027589 */ /* 0x00072400000e0000 */
.L_x_552:
[----:B------:R-:W-:Y:S01]  /*18820*/  IMAD R4, R23, c[0x0][0x4e8], RZ ;  /* 0x00013a0017047a24 */ /* 0x000fe200078e02ff */
[----:B------:R-:W-:Y:S04]  /*18830*/  BSSY B0, `(.L_x_489) ;  /* 0x000000b000007945 */ /* 0x000fe80003800000 */
[----:B------:R-:W-:-:S13]  /*18840*/  ISETP.GE.AND P0, PT, R6, R4, PT ;  /* 0x000000040600720c */ /* 0x000fda0003f06270 */
[----:B------:R-:W-:Y:S05]  /*18850*/  @P0 BRA `(.L_x_490) ;  /* 0x0000008000000947 */ /* 0x000fea0003800000 */
[----:B------:R-:W-:Y:S02]  /*18860*/  ISETP.GE.AND P1, PT, R76, c[0x0][0x3c8], PT ;  /* 0x0000f2004c007a0c */ /* 0x000fe40003f26270 */
[----:B------:R-:W-:-:S11]  /*18870*/  ISETP.GE.AND P0, PT, R212, c[0x0][0x3c8], PT ;  /* 0x0000f200d4007a0c */ /* 0x000fd60003f06270 */
[-C--:B----4-:R-:W-:Y:S02]  /*18880*/  @!P1 LEA R8, P3, R76, R2.reuse, 0x1 ;  /* 0x000000024c089211 */ /* 0x090fe400078608ff */
[----:B------:R-:W-:Y:S02]  /*18890*/  @!P0 LEA R2, P2, R212, R2, 0x1 ;  /* 0x00000002d4028211 */ /* 0x000fe400078408ff */
[-C--:B--2---:R-:W-:Y:S02]  /*188a0*/  @!P1 LEA.HI.X R9, R76, R11.reuse, R77, 0x1, P3 ;  /* 0x0000000b4c099211 */ /* 0x084fe400018f0c4d */
[----:B------:R-:W-:-:S03]  /*188b0*/  @!P0 LEA.HI.X R3, R212, R11, R231, 0x1, P2 ;  /* 0x0000000bd4038211 */ /* 0x000fc600010f0ce7 */
[----:B------:R2:W-:Y:S04]  /*188c0*/  @!P1 ST.E.128 [R8.64], RZ ;  /* 0x000000ff08009985 */ /* 0x0005e8000c101d08 */
[----:B------:R2:W-:Y:S02]  /*188d0*/  @!P0 ST.E.128 [R2.64], RZ ;  /* 0x000000ff02008985 */ /* 0x0005e4000c101d08 */
.L_x_490:
[----:B------:R-:W-:Y:S05]  /*188e0*/  BSYNC B0 ;  /* 0x0000000000007941 */ /* 0x000fea0003800000 */
.L_x_489:
[----:B------:R-:W-:Y:S05]  /*188f0*/  BRA.DIV ~URZ, `(.L_x_491) ;  /* 0x000025827f007947 */ /* 0x000fea000b800000 */
[----:B--2---:R2:W1:Y:S04]  /*18900*/  SHFL.IDX PT, R11, R5, 0x1, 0x181f ;  /* 0x00381f00050b7f89 */ /* 0x00446800000e0000 */
[----:B----4-:R2:W4:Y:S02]  /*18910*/  SHFL.IDX PT, R2, R10, 0x1, 0x181f ;  /* 0x00381f000a027f89 */ /* 0x01052400000e0000 */
.L_x_553:
        /* <DEDUP_REMOVED lines=8> */
[-C--:B-1----:R-:W-:Y:S02]  /*189a0*/  @!P1 LEA.HI.X R9, R76, R11.reuse, R77, 0x1, P3 ;  /* 0x0000000b4c099211 */ /* 0x082fe400018f0c4d */
[----:B------:R-:W-:-:S03]  /*189b0*/  @!P0 LEA.HI.X R3, R212, R11, R231, 0x1, P2 ;  /* 0x0000000bd4038211 */ /* 0x000fc600010f0ce7 */
[----:B------:R1:W-:Y:S04]  /*189c0*/  @!P1 ST.E.128 [R8.64], RZ ;  /* 0x000000ff08009985 */ /* 0x0003e8000c101d08 */
[----:B------:R1:W-:Y:S02]  /*189d0*/  @!P0 ST.E.128 [R2.64], RZ ;  /* 0x000000ff02008985 */ /* 0x0003e4000c101d08 */
.L_x_493:
[----:B------:R-:W-:Y:S05]  /*189e0*/  BSYNC B0 ;  /* 0x0000000000007941 */ /* 0x000fea0003800000 */
.L_x_492:
[----:B------:R-:W-:Y:S05]  /*189f0*/  BRA.DIV ~URZ, `(.L_x_494) ;  /* 0x000025527f007947 */ /* 0x000fea000b800000 */
[----:B-1----:R1:W2:Y:S02]  /*18a00*/  SHFL.IDX PT, R11, R5, 0x2, 0x181f ;  /* 0x00581f00050b7f89 */ /* 0x0022a400000e0000 */
.L_x_554:
[----:B------:R-:W-:Y:S05]  /*18a10*/  BRA.DIV ~URZ, `(.L_x_495) ;  /* 0x000025a27f007947 */ /* 0x000fea000b800000 */
[----:B----4-:R4:W1:Y:S02]  /*18a20*/  SHFL.IDX PT, R2, R10, 0x2, 0x181f ;  /* 0x00581f000a027f89 */ /* 0x01086400000e0000 */
.L_x_555:
[----:B------:R-:W-:Y:S01]  /*18a30*/  IADD3 R3, R6, 0x40, RZ ;  /* 0x0000004006037810 */ /* 0x000fe20007ffe0ff */
[----:B------:R-:W-:Y:S03]  /*18a40*/  BSSY B0, `(.L_x_496) ;  /* 0x000000b000007945 */ /* 0x000fe60003800000 */
[----:B------:R-:W-:-:S13]  /*18a50*/  ISETP.GE.AND P0, PT, R3, R4, PT ;  /* 0x000000040300720c */ /* 0x000fda0003f06270 */
[----:B------:R-:W-:Y:S05]  /*18a60*/  @P0 BRA `(.L_x_497) ;  /* 0x0000008000000947 */ /* 0x000fea0003800000 */
[----:B------:R-:W-:Y:S02]  /*18a70*/  ISETP.GE.AND P1, PT, R76, c[0x0][0x3c8], PT ;  /* 0x0000f2004c007a0c */ /* 0x000fe40003f26270 */
[----:B------:R-:W-:-:S11]  /*18a80*/  ISETP.GE.AND P0, PT, R212, c[0x0][0x3c8], PT ;  /* 0x0000f200d4007a0c */ /* 0x000fd60003f06270 */
[-C--:B-1----:R-:W-:Y:S02]  /*18a90*/  @!P1 LEA R8, P3, R76, R2.reuse, 0x1 ;  /* 0x000000024c089211 */ /* 0x082fe400078608ff */
[----:B------:R-:W-:Y:S02]  /*18aa0*/  @!P0 LEA R2, P2, R212, R2, 0x1 ;  /* 0x00000002d4028211 */ /* 0x000fe400078408ff */
[-C--:B--2---:R-:W-:Y:S02]  /*18ab0*/  @!P1 LEA.HI.X R9, R76, R11.reuse, R77, 0x1, P3 ;  /* 0x0000000b4c099211 */ /* 0x084fe400018f0c4d */
[----:B------:R-:W-:-:S03]  /*18ac0*/  @!P0 LEA.HI.X R3, R212, R11, R231, 0x1, P2 ;  /* 0x0000000bd4038211 */ /* 0x000fc600010f0ce7 */
[----:B------:R1:W-:Y:S04]  /*18ad0*/  @!P1 ST.E.128 [R8.64], RZ ;  /* 0x000000ff08009985 */ /* 0x0003e8000c101d08 */
[----:B------:R1:W-:Y:S02]  /*18ae0*/  @!P0 ST.E.128 [R2.64], RZ ;  /* 0x000000ff02008985 */ /* 0x0003e4000c101d08 */
.L_x_497:
[----:B------:R-:W-:Y:S05]  /*18af0*/  BSYNC B0 ;  /* 0x0000000000007941 */ /* 0x000fea0003800000 */
.L_x_496:
[----:B------:R-:W-:Y:S05]  /*18b00*/  BRA.DIV ~URZ, `(.L_x_498) ;  /* 0x000025227f007947 */ /* 0x000fea000b800000 */
[----:B-1----:R1:W3:Y:S04]  /*18b10*/  SHFL.IDX PT, R8, R5, 0x3, 0x181f ;  /* 0x00781f0005087f89 */ /* 0x0022e800000e0000 */
[----:B------:R1:W4:Y:S02]  /*18b20*/  SHFL.IDX PT, R2, R10, 0x3, 0x181f ;  /* 0x00781f000a027f89 */ /* 0x00032400000e0000 */
.L_x_556:
[----:B------:R-:W-:-:S04]  /*18b30*/  IADD3 R6, R6, 0x60, RZ ;  /* 0x0000006006067810 */ /* 0x000fc80007ffe0ff */
[----:B------:R-:W-:-:S13]  /*18b40*/  ISETP.GE.AND P0, PT, R6, R4, PT ;  /* 0x000000040600720c */ /* 0x000fda0003f06270 */
[----:B------:R-:W-:Y:S05]  /*18b50*/  @P0 BRA `(.L_x_478) ;  /* 0x0000008000000947 */ /* 0x000fea0003800000 */
[----:B------:R-:W-:Y:S02]  /*18b60*/  ISETP.GE.AND P1, PT, R76, c[0x0][0x3c8], PT ;  /* 0x0000f2004c007a0c */ /* 0x000fe40003f26270 */
[----:B------:R-:W-:-:S11]  /*18b70*/  ISETP.GE.AND P0, PT, R212, c[0x0][0x3c8], PT ;  /* 0x0000f200d4007a0c */ /* 0x000fd60003f06270 */
[-C--:B----4-:R-:W-:Y:S02]  /*18b80*/  @!P1 LEA R4, P3, R76, R2.reuse, 0x1 ;  /* 0x000000024c049211 */ /* 0x090fe400078608ff */
[----:B------:R-:W-:Y:S02]  /*18b90*/  @!P0 LEA R2, P2, R212, R2, 0x1 ;  /* 0x00000002d4028211 */ /* 0x000fe400078408ff */
[-C--:B-123--:R-:W-:Y:S02]  /*18ba0*/  @!P1 LEA.HI.X R5, R76, R8.reuse, R77, 0x1, P3 ;  /* 0x000000084c059211 */ /* 0x08efe400018f0c4d */
[----:B------:R-:W-:-:S03]  /*18bb0*/  @!P0 LEA.HI.X R3, R212, R8, R231, 0x1, P2 ;  /* 0x00000008d4038211 */ /* 0x000fc600010f0ce7 */
[----:B------:R1:W-:Y:S04]  /*18bc0*/  @!P1 ST.E.128 [R4.64], RZ ;  /* 0x000000ff04009985 */ /* 0x0003e8000c101d08 */
[----:B------:R1:W-:Y:S02]  /*18bd0*/  @!P0 ST.E.128 [R2.64], RZ ;  /* 0x000000ff02008985 */ /* 0x0003e4000c101d08 */
.L_x_478:
[----:B------:R-:W-:Y:S05]  /*18be0*/  BSYNC B1 ;  /* 0x0000000000017941 */ /* 0x000fea0003800000 */
.L_x_462:
[----:B------:R-:W-:-:S13]  /*18bf0*/  ISETP.NE.AND P0, PT, RZ, UR7, PT ;  /* 0x00000007ff007c0c */ /* 0x000fda000bf05270 */
[----:B------:R-:W-:Y:S01]  /*18c00*/  @P0 WARPSYNC 0xffffffff ;  /* 0xffffffff00000948 */ /* 0x000fe20003800000 */
[----:B------:R-:W-:Y:S06]  /*18c10*/  @P0 BAR.SYNC.DEFER_BLOCKING 0x5, 0x100 ;  /* 0x0144000000000b1d */ /* 0x000fec0000010000 */
[----:B-1234-:R-:W1:Y:S04]  /*18c20*/  @P0 LDS.128 R8, [0xf100] ;  /* 0x00f10000ff080984 */ /* 0x01ee680000000c00 */
[----:B-1----:R1:W-:Y:S04]  /*18c30*/  @P0 STL.64 [R1+0x20], R8 ;  /* 0x0000200801000387 */ /* 0x0023e80000100a00 */
[----:B------:R1:W-:Y:S04]  /*18c40*/  @P0 STL.64 [R1+0x28], R10 ;  /* 0x0000280a01000387 */ /* 0x0003e80000100a00 */
[----:B------:R-:W-:Y:S06]  /*18c50*/  @P0 BAR.ARV 0x4, 0x100 ;  /* 0x0104000000000b1d */ /* 0x000fec0000002000 */
[----:B------:R-:W-:Y:S05]  /*18c60*/  @P0 BRA `(.L_x_499) ;  /* 0x00000ba000000947 */ /* 0x000fea0003800000 */
[----:B------:R-:W2:Y:S01]  /*18c70*/  S2R R2, SR_TID.X ;  /* 0x0000000000027919 */ /* 0x000ea20000002100 */
[----:B-1----:R-:W-:Y:S01]  /*18c80*/  IMAD.MOV.U32 R8, RZ, RZ, RZ ;  /* 0x000000ffff087224 */ /* 0x002fe200078e00ff */
[----:B--2---:R-:W-:-:S04]  /*18c90*/  LOP3.LUT R18, R2, 0x1f, RZ, 0xc0, !PT ;  /* 0x0000001f02127812 */ /* 0x004fc800078ec0ff */
[----:B------:R-:W-:Y:S01]  /*18ca0*/  ISETP.NE.AND P6, PT, R18, 0x1f, PT ;  /* 0x0000001f1200780c */ /* 0x000fe20003fc5270 */
[----:B------:R-:W-:Y:S10]  /*18cb0*/  BRA.DIV ~URZ, `(.L_x_500) ;  /* 0x000024427f007947 */ /* 0x000ff4000b800000 */
[----:B------:R1:W2:Y:S02]  /*18cc0*/  SHFL.IDX PT, R10, R74, RZ, 0x1f ;  /* 0x00001fff4a0a7589 */ /* 0x0002a400000e0000 */
.L_x_557:
[----:B------:R-:W-:Y:S05]  /*18cd0*/  BRA.DIV ~URZ, `(.L_x_501) ;  /* 0x000024927f007947 */ /* 0x000fea000b800000 */
[----:B------:R3:W4:Y:S02]  /*18ce0*/  SHFL.IDX PT, R9, R74, 0x1, 0x1f ;  /* 0x00201f004a097f89 */ /* 0x00072400000e0000 */
.L_x_558:
[----:B------:R-:W5:Y:S01]  /*18cf0*/  LDL R2, [R1+0x2c] ;  /* 0x00002c0001027983 */ /* 0x000f620000100800 */
[----:B------:R-:W-:Y:S02]  /*18d00*/  IMAD.MOV.U32 R6, RZ, RZ, RZ ;  /* 0x000000ffff067224 */ /* 0x000fe400078e00ff */
[----:B-----5:R-:W-:-:S05]  /*18d10*/  IMAD.IADD R2, R2, 0x1, R18 ;  /* 0x0000000102027824 */ /* 0x020fca00078e0212 */
        /* <DEDUP_REMOVED lines=16> */
.L_x_559:
        /* <DEDUP_REMOVED lines=16> */
.L_x_560:
[----:B---3--:R-:W-:Y:S01]  /*18f20*/  IMAD R2, R2, c[0x0][0x538], RZ ;  /* 0x00014e0002027a24 */ /* 0x008fe200078e02ff */
[----:B------:R-:W-:Y:S04]  /*18f30*/  BSSY B1, `(.L_x_504) ;  /* 0x0000084000017945 */ /* 0x000fe80003800000 */
[----:B----4-:R-:W-:-:S04]  /*18f40*/  IADD3 R9, R2, R9, RZ ;  /* 0x0000000902097210 */ /* 0x010fc80007ffe0ff */
[----:B--2---:R-:W-:-:S13]  /*18f50*/  ISETP.GT.AND P0, PT, R9, R10, PT ;  /* 0x0000000a0900720c */ /* 0x004fda0003f04270 */
[----:B------:R-:W-:Y:S05]  /*18f60*/  @P0 BRA `(.L_x_505) ;  /* 0x0000026000000947 */ /* 0x000fea0003800000 */
.L_x_509:
[----:B------:R-:W2:Y:S02]  /*18f70*/  LDL.LU R2, [R1+0x2c] ;  /* 0x00002c0001027983 */ /* 0x000ea40000300800 */
[----:B--2---:R-:W-:-:S04]  /*18f80*/  IADD3 R2, R2, 0x1f, RZ ;  /* 0x0000001f02027810 */ /* 0x004fc80007ffe0ff */
[----:B------:R-:W-:-:S13]  /*18f90*/  ISETP.GE.AND P0, PT, R2, c[0x0][0x53c], PT ;  /* 0x00014f0002007a0c */ /* 0x000fda0003f06270 */
[----:B------:R-:W-:Y:S05]  /*18fa0*/  @P0 BRA `(.L_x_506) ;  /* 0x0000077000000947 */ /* 0x000fea0003800000 */
[----:B------:R2:W-:Y:S01]  /*18fb0*/  STL [R1+0x2c], R2 ;  /* 0x00002c0201007387 */ /* 0x0005e20000100800 */
[----:B------:R-:W-:Y:S02]  /*18fc0*/  MOV R6, RZ ;  /* 0x000000ff00067202 */ /* 0x000fe40000000f00 */
[----:B------:R-:W-:Y:S02]  /*18fd0*/  MOV R8, RZ ;  /* 0x000000ff00087202 */ /* 0x000fe40000000f00 */
[----:B--2---:R-:W-:-:S04]  /*18fe0*/  IADD3 R2, R2, R18, RZ ;  /* 0x0000001202027210 */ /* 0x004fc80007ffe0ff */
[----:B------:R-:W-:-:S13]  /*18ff0*/  ISETP.GE.OR P0, PT, R2, c[0x0][0x53c], !P6 ;  /* 0x00014f0002007a0c */ /* 0x000fda0007706670 */
[----:B-1----:R-:W-:Y:S02]  /*19000*/  @!P0 MOV R4, 0x4 ;  /* 0x0000000400048802 */ /* 0x002fe40000000f00 */
[----:B------:R-:W-:-:S03]  /*19010*/  @!P0 MOV R3, 0x4 ;  /* 0x0000000400038802 */ /* 0x000fc60000000f00 */
[----:B------:R-:W-:-:S04]  /*19020*/  @!P0 IMAD.WIDE R4, R2, R4, c[0x0][0x580] ;  /* 0x0001600002048625 */ /* 0x000fc800078e0204 */
[----:B------:R-:W-:Y:S01]  /*19030*/  @!P0 IMAD.WIDE R2, R2, R3, c[0x0][0x578] ;  /* 0x00015e0002028625 */ /* 0x000fe200078e0203 */
[----:B------:R-:W2:Y:S04]  /*19040*/  @!P0 LDG.E R6, [R4.64] ;  /* 0x0000000804068981 */ /* 0x000ea8000c1e1900 */
[----:B------:R-:W2:Y:S02]  /*19050*/  @!P0 LDG.E R8, [R2.64] ;  /* 0x0000000802088981 */ /* 0x000ea4000c1e1900 */
[----:B--2---:R-:W-:Y:S01]  /*19060*/  IMAD R2, R8, R6, RZ ;  /* 0x0000000608027224 */ /* 0x004fe200078e02ff */
[----:B------:R-:W-:Y:S05]  /*19070*/  BRA.DIV ~URZ, `(.L_x_507) ;  /* 0x000023527f007947 */ /* 0x000fea000b800000 */
[----:B------:R1:W2:Y:S02]  /*19080*/  SHFL.UP PT, R3, R2, 0x1, RZ ;  /* 0x0420000002037989 */ /* 0x0002a400000e00ff */
.L_x_561:
        /* <DEDUP_REMOVED lines=16> */
.L_x_562:
[----:B--2---:R-:W-:-:S05]  /*19190*/  IMAD R2, R2, c[0x0][0x538], RZ ;  /* 0x00014e0002027a24 */ /* 0x004fca00078e02ff */
[----:B------:R-:W-:-:S04]  /*191a0*/  IADD3 R9, R2, R9, RZ ;  /* 0x0000000902097210 */ /* 0x000fc80007ffe0ff */
[----:B------:R-:W-:-:S13]  /*191b0*/  ISETP.GT.AND P0, PT, R9, R10, PT ;  /* 0x0000000a0900720c */ /* 0x000fda0003f04270 */
[----:B-1----:R-:W-:Y:S05]  /*191c0*/  @!P0 BRA `(.L_x_509) ;  /* 0xfffffda000008947 */ /* 0x002fea000383ffff */
.L_x_505:
[----:B------:R-:W-:-:S05]  /*191d0*/  IADD3 R15, -R2, R9, RZ ;  /* 0x00000009020f7210 */ /* 0x000fca0007ffe1ff */
[----:B------:R-:W-:-:S05]  /*191e0*/  IMAD R2, R4, c[0x0][0x538], R15 ;  /* 0x00014e0004027a24 */ /* 0x000fca00078e020f */
[----:B------:R-:W-:Y:S01]  /*191f0*/  ISETP.GT.AND P0, PT, R2, R10, PT ;  /* 0x0000000a0200720c */ /* 0x000fe20003f04270 */
[----:B------:R-:W-:-:S12]  /*19200*/  BRA.DIV ~URZ, `(.L_x_510) ;  /* 0x000023b27f007947 */ /* 0x000fd8000b800000 */
[----:B------:R-:W-:-:S04]  /*19210*/  VOTE.ANY R9, PT, !P0 ;  /* 0x0000000000097806 */ /* 0x000fc800040e0100 */
.L_x_563:
[----:B------:R2:W3:Y:S01]  /*19220*/  POPC R11, R9 ;  /* 0x00000009000b7309 */ /* 0x0004e20000000000 */
[----:B------:R-:W-:Y:S05]  /*19230*/  BRA.DIV ~URZ, `(.L_x_511) ;  /* 0x000023d27f007947 */ /* 0x000fea000b800000 */
[----:B---3--:R3:W4:Y:S04]  /*19240*/  SHFL.IDX PT, R6, R6, R11, 0x1f ;  /* 0x00001f0b06067589 */ /* 0x00872800000e0000 */
[----:B------:R3:W1:Y:S02]  /*19250*/  SHFL.IDX PT, R5, R8, R11, 0x1f ;  /* 0x00001f0b08057589 */ /* 0x00066400000e0000 */
.L_x_564:
[----:B------:R-:W-:Y:S01]  /*19260*/  ISETP.NE.AND P0, PT, R9, RZ, PT ;  /* 0x000000ff0900720c */ /* 0x000fe20003f05270 */
[----:B------:R-:W-:-:S12]  /*19270*/  BSSY B0, `(.L_x_512) ;  /* 0x0000005000007945 */ /* 0x000fd80003800000 */
[----:B------:R-:W-:Y:S05]  /*19280*/  @!P0 BRA `(.L_x_513) ;  /* 0x0000003000008947 */ /* 0x000fea0003800000 */
[----:B------:R-:W-:Y:S01]  /*19290*/  IADD3 R2, R11, -0x1, RZ ;  /* 0xffffffff0b027810 */ /* 0x000fe20007ffe0ff */
[----:B------:R-:W-:Y:S05]  /*192a0*/  BRA.DIV ~URZ, `(.L_x_514) ;  /* 0x000024327f007947 */ /* 0x000fea000b800000 */
[----:B------:R2:W3:Y:S02]  /*192b0*/  SHFL.IDX PT, R16, R4, R2, 0x1f ;  /* 0x00001f0204107589 */ /* 0x0004e400000e0000 */
.L_x_513:
[----:B------:R-:W-:Y:S05]  /*192c0*/  BSYNC B0 ;  /* 0x0000000000007941 */ /* 0x000fea0003800000 */
.L_x_512:
[----:B---3--:R-:W-:Y:S01]  /*192d0*/  IMAD R15, R16, c[0x0][0x538], R15 ;  /* 0x00014e00100f7a24 */ /* 0x008fe200078e020f */
[----:B----4-:R-:W-:Y:S02]  /*192e0*/  IABS R3, R6 ;  /* 0x0000000600037213 */ /* 0x010fe40000000000 */
[----:B-12---:R-:W-:Y:S02]  /*192f0*/  IABS R2, R5 ;  /* 0x0000000500027213 */ /* 0x006fe40000000000 */
[----:B------:R1:W-:Y:S01]  /*19300*/  STL [R1+0x20], R15 ;  /* 0x0000200f01007387 */ /* 0x0003e20000100800 */
[----:B------:R-:W2:Y:S03]  /*19310*/  I2F.RP R8, R3 ;  /* 0x0000000300087306 */ /* 0x000ea60000209400 */
[----:B------:R-:W3:Y:S05]  /*19320*/  LDL.LU R19, [R1+0x2c] ;  /* 0x00002c0001137983 */ /* 0x000eea0000300800 */
[----:B--2---:R-:W2:Y:S01]  /*19330*/  MUFU.RCP R8, R8 ;  /* 0x0000000800087308 */ /* 0x004ea20000001000 */
[----:B-1----:R-:W-:Y:S01]  /*19340*/  IMAD.IADD R15, R10, 0x1, -R15 ;  /* 0x000000010a0f7824 */ /* 0x002fe200078e0a0f */
[----:B--2---:R-:W-:-:S06]  /*19350*/  IADD3 R8, R8, 0xffffffe, RZ ;  /* 0x0ffffffe08087810 */ /* 0x004fcc0007ffe0ff */
[----:B------:R-:W1:Y:S01]  /*19360*/  F2I.FTZ.U32.TRUNC.NTZ R9, R8 ;  /* 0x0000000800097305 */ /* 0x000e62000021f000 */
[----:B------:R-:W-:Y:S01]  /*19370*/  IMAD.MOV.U32 R10, RZ, RZ, R2 ;  /* 0x000000ffff0a7224 */ /* 0x000fe200078e0002 */
[----:B------:R-:W-:Y:S02]  /*19380*/  IABS R2, R6 ;  /* 0x0000000600027213 */ /* 0x000fe40000000000 */
[----:B------:R-:W-:-:S04]  /*19390*/  IABS R16, R15 ;  /* 0x0000000f00107213 */ /* 0x000fc80000000000 */
[----:B------:R-:W2:Y:S01]  /*193a0*/  I2F.RP R17, R10 ;  /* 0x0000000a00117306 */ /* 0x000ea20000209400 */
[----:B-1----:R-:W-:Y:S01]  /*193b0*/  IMAD.MOV R4, RZ, RZ, -R9 ;  /* 0x000000ffff047224 */ /* 0x002fe200078e0a09 */
[----:B------:R-:W-:-:S03]  /*193c0*/  MOV R8, RZ ;  /* 0x000000ff00087202 */ /* 0x000fc60000000f00 */
[----:B------:R-:W-:Y:S02]  /*193d0*/  IMAD R4, R4, R3, RZ ;  /* 0x0000000304047224 */ /* 0x000fe400078e02ff */
[----:B------:R-:W-:Y:S02]  /*193e0*/  IMAD.MOV R2, RZ, RZ, -R2 ;  /* 0x000000ffff027224 */ /* 0x000fe400078e0a02 */
[----:B------:R-:W-:-:S04]  /*193f0*/  IMAD.HI.U32 R9, R9, R4, R8 ;  /* 0x0000000409097227 */ /* 0x000fc800078e0008 */
[----:B------:R-:W-:Y:S02]  /*19400*/  IMAD.MOV.U32 R4, RZ, RZ, R16 ;  /* 0x000000ffff047224 */ /* 0x000fe400078e0010 */
[----:B------:R-:W-:Y:S02]  /*19410*/  IMAD.MOV.U32 R8, RZ, RZ, R2 ;  /* 0x000000ffff087224 */ /* 0x000fe400078e0002 */
[----:B------:R-:W-:-:S04]  /*19420*/  IMAD.HI.U32 R2, R9, R4, RZ ;  /* 0x0000000409027227 */ /* 0x000fc800078e00ff */
[----:B------:R-:W-:Y:S02]  /*19430*/  IMAD R4, R2, R8, R4 ;  /* 0x0000000802047224 */ /* 0x000fe400078e0204 */
[----:B--2---:R-:W1:Y:S03]  /*19440*/  MUFU.RCP R8, R17 ;  /* 0x0000001100087308 */ /* 0x004e660000001000 */
[----:B------:R-:W-:Y:S02]  /*19450*/  ISETP.GT.U32.AND P0, PT, R3, R4, PT ;  /* 0x000000040300720c */ /* 0x000fe40003f04070 */
[----:B-1----:R-:W-:-:S11]  /*19460*/  IADD3 R8, R8, 0xffffffe, RZ ;  /* 0x0ffffffe08087810 */ /* 0x002fd60007ffe0ff */
[-C--:B------:R-:W-:Y:S01]  /*19470*/  @!P0 IADD3 R4, R4, -R3.reuse, RZ ;  /* 0x8000000304048210 */ /* 0x080fe20007ffe0ff */
[----:B------:R-:W1:Y:S03]  /*19480*/  F2I.FTZ.U32.TRUNC.NTZ R9, R8 ;  /* 0x0000000800097305 */ /* 0x000e66000021f000 */
[----:B------:R-:W-:Y:S02]  /*19490*/  ISETP.GE.U32.AND P2, PT, R4, R3, PT ;  /* 0x000000030400720c */ /* 0x000fe40003f46070 */
[----:B------:R-:W-:Y:S02]  /*194a0*/  LOP3.LUT R3, R15, R6, RZ, 0x3c, !PT ;  /* 0x000000060f037212 */ /* 0x000fe400078e3cff */
[----:B------:R-:W-:Y:S02]  /*194b0*/  @!P0 IADD3 R2, R2, 0x1, RZ ;  /* 0x0000000102028810 */ /* 0x000fe40007ffe0ff */
[----:B------:R-:W-:-:S02]  /*194c0*/  ISETP.GE.AND P1, PT, R3, RZ, PT ;  /* 0x000000ff0300720c */ /* 0x000fc40003f26270 */
[----:B------:R-:W-:-:S05]  /*194d0*/  ISETP.NE.AND P0, PT, R6, RZ, PT ;  /* 0x000000ff0600720c */ /* 0x000fca0003f05270 */
[----:B------:R-:W-:Y:S01]  /*194e0*/  @P2 IADD3 R2, R2, 0x1, RZ ;  /* 0x0000000102022810 */ /* 0x000fe20007ffe0ff */
[----:B-1----:R-:W-:-:S04]  /*194f0*/  IMAD.MOV R3, RZ, RZ, -R9 ;  /* 0x000000ffff037224 */ /* 0x002fc800078e0a09 */
[----:B------:R-:W-:Y:S02]  /*19500*/  IMAD.MOV.U32 R4, RZ, RZ, R3 ;  /* 0x000000ffff047224 */ /* 0x000fe400078e0003 */
[----:B------:R-:W-:Y:S01]  /*19510*/  @!P1 IMAD.MOV R2, RZ, RZ, -R2 ;  /* 0x000000ffff029224 */ /* 0x000fe200078e0a02 */
[----:B------:R-:W-:Y:S01]  /*19520*/  @!P0 LOP3.LUT R2, RZ, R6, RZ, 0x33, !PT ;  /* 0x00000006ff028212 */ /* 0x000fe200078e33ff */
[----:B------:R-:W-:Y:S01]  /*19530*/  IMAD R4, R4, R10, RZ ;  /* 0x0000000a04047224 */ /* 0x000fe200078e02ff */
[----:B------:R-:W-:Y:S01]  /*19540*/  IABS R3, R5 ;  /* 0x0000000500037213 */ /* 0x000fe20000000000 */
[----:B------:R-:W-:Y:S01]  /*19550*/  IMAD.MOV.U32 R8, RZ, RZ, RZ ;  /* 0x000000ffff087224 */ /* 0x000fe200078e00ff */
[----:B------:R-:W-:Y:S02]  /*19560*/  IABS R17, R2 ;  /* 0x0000000200117213 */ /* 0x000fe40000000000 */
[----:B------:R-:W-:Y:S01]  /*19570*/  IADD3 R16, RZ, -R3, RZ ;  /* 0x80000003ff107210 */ /* 0x000fe20007ffe0ff */
[----:B------:R-:W-:-:S04]  /*19580*/  IMAD.HI.U32 R3, R9, R4, R8 ;  /* 0x0000000409037227 */ /* 0x000fc800078e0008 */
[----:B------:R-:W-:Y:S01]  /*19590*/  IMAD.MOV.U32 R4, RZ, RZ, R17 ;  /* 0x000000ffff047224 */ /* 0x000fe200078e0011 */
[----:B------:R-:W-:-:S03]  /*195a0*/  MOV R8, R16 ;  /* 0x0000001000087202 */ /* 0x000fc60000000f00 */
[----:B------:R-:W-:-:S04]  /*195b0*/  IMAD.HI.U32 R3, R3, R4, RZ ;  /* 0x0000000403037227 */ /* 0x000fc800078e00ff */
[----:B------:R-:W-:-:S05]  /*195c0*/  IMAD R4, R3, R8, R4 ;  /* 0x0000000803047224 */ /* 0x000fca00078e0204 */
[----:B------:R-:W-:-:S13]  /*195d0*/  ISETP.GT.U32.AND P0, PT, R10, R4, PT ;  /* 0x000000040a00720c */ /* 0x000fda0003f04070 */
[----:B------:R-:W-:-:S05]  /*195e0*/  @!P0 IMAD.IADD R4, R4, 0x1, -R10 ;  /* 0x0000000104048824 */ /* 0x000fca00078e0a0a */
[----:B------:R-:W-:Y:S02]  /*195f0*/  ISETP.GE.U32.AND P2, PT, R4, R10, PT ;  /* 0x0000000a0400720c */ /* 0x000fe40003f46070 */
[----:B------:R-:W-:Y:S02]  /*19600*/  LOP3.LUT R4, R2, R5, RZ, 0x3c, !PT ;  /* 0x0000000502047212 */ /* 0x000fe400078e3cff */
[----:B------:R-:W-:Y:S02]  /*19610*/  @!P0 IADD3 R3, R3, 0x1, RZ ;  /* 0x0000000103038810 */ /* 0x000fe40007ffe0ff */
[----:B------:R-:W-:Y:S02]  /*19620*/  ISETP.GE.AND P1, PT, R4, RZ, PT ;  /* 0x000000ff0400720c */ /* 0x000fe40003f26270 */
[----:B------:R-:W-:-:S05]  /*19630*/  ISETP.NE.AND P0, PT, R5, RZ, PT ;  /* 0x000000ff0500720c */ /* 0x000fca0003f05270 */
[----:B------:R-:W-:-:S06]  /*19640*/  @P2 IADD3 R3, R3, 0x1, RZ ;  /* 0x0000000103032810 */ /* 0x000fcc0007ffe0ff */
[----:B------:R-:W-:Y:S02]  /*19650*/  @!P1 IMAD.MOV R3, RZ, RZ, -R3 ;  /* 0x000000ffff039224 */ /* 0x000fe400078e0a03 */
[----:B------:R-:W-:-:S04]  /*19660*/  @!P0 LOP3.LUT R3, RZ, R5, RZ, 0x33, !PT ;  /* 0x00000005ff038212 */ /* 0x000fc800078e33ff */
[----:B------:R-:W-:Y:S01]  /*19670*/  IADD3 R4, -R3, RZ, RZ ;  /* 0x000000ff03047210 */ /* 0x000fe20007ffe1ff */
[----:B------:R-:W-:Y:S02]  /*19680*/  IMAD R6, R2, R6, RZ ;  /* 0x0000000602067224 */ /* 0x000fe400078e02ff */
[C---:B------:R-:W-:Y:S02]  /*19690*/  IMAD R3, R5.reuse, 0x1000000, R3 ;  /* 0x0100000005037824 */ /* 0x040fe400078e0203 */
[----:B------:R-:W-:Y:S01]  /*196a0*/  IMAD R2, R5, R4, R2 ;  /* 0x0000000405027224 */ /* 0x000fe200078e0202 */
[----:B------:R-:W-:-:S03]  /*196b0*/  IADD3 R4, R15, -R6, RZ ;  /* 0x800000060f047210 */ /* 0x000fc60007ffe0ff */
[----:B------:R-:W-:-:S05]  /*196c0*/  IMAD R2, R2, 0x10000, R3 ;  /* 0x0001000002027824 */ /* 0x000fca00078e0203 */
[----:B------:R1:W-:Y:S01]  /*196d0*/  STL [R1+0x28], R2 ;  /* 0x0000280201007387 */ /* 0x0003e20000100800 */
[----:B---3--:R-:W-:-:S05]  /*196e0*/  IMAD.IADD R19, R11, 0x1, R19 ;  /* 0x000000010b137824 */ /* 0x008fca00078e0213 */
[----:B------:R1:W-:Y:S04]  /*196f0*/  STL [R1+0x2c], R19 ;  /* 0x00002c1301007387 */ /* 0x0003e80000100800 */
[----:B------:R1:W-:Y:S01]  /*19700*/  STL [R1+0x24], R4 ;  /* 0x0000240401007387 */ /* 0x0003e20000100800 */
[----:B------:R-:W-:Y:S05]  /*19710*/  BRA `(.L_x_515) ;  /* 0x0000005000007947 */ /* 0x000fea0003800000 */
.L_x_506:
[----:B------:R-:W-:Y:S01]  /*19720*/  MOV R2, c[0x0][0x53c] ;  /* 0x00014f0000027a02 */ /* 0x000fe20000000f00 */
[----:B------:R2:W-:Y:S04]  /*19730*/  STL [R1+0x20], R10 ;  /* 0x0000200a01007387 */ /* 0x0005e80000100800 */
[----:B------:R2:W-:Y:S04]  /*19740*/  STL [R1+0x24], RZ ;  /* 0x000024ff01007387 */ /* 0x0005e80000100800 */
[----:B------:R2:W-:Y:S04]  /*19750*/  STL [R1+0x28], RZ ;  /* 0x000028ff01007387 */ /* 0x0005e80000100800 */
[----:B------:R2:W-:Y:S02]  /*19760*/  STL [R1+0x2c], R2 ;  /* 0x00002c0201007387 */ /* 0x0005e40000100800 */
.L_x_515:
[----:B------:R-:W-:Y:S05]  /*19770*/  BSYNC B1 ;  /* 0x0000000000017941 */ /* 0x000fea0003800000 */
.L_x_504:
[----:B------:R-:W3:Y:S04]  /*19780*/  LDL R8, [R1+0x20] ;  /* 0x0000200001087983 */ /* 0x000ee80000100800 */
[----:B------:R-:W3:Y:S04]  /*19790*/  LDL R9, [R1+0x24] ;  /* 0x0000240001097983 */ /* 0x000ee80000100800 */
[----:B--2---:R-:W3:Y:S04]  /*197a0*/  LDL R10, [R1+0x28] ;  /* 0x00002800010a7983 */ /* 0x004ee80000100800 */
[----:B------:R-:W3:Y:S01]  /*197b0*/  LDL R11, [R1+0x2c] ;  /* 0x00002c00010b7983 */ /* 0x000ee20000100800 */
[----:B------:R-:W-:Y:S03]  /*197c0*/  WARPSYNC 0xffffffff ;  /* 0xffffffff00007948 */ /* 0x000fe60003800000 */
[----:B------:R-:W-:Y:S01]  /*197d0*/  BAR.SYNC.DEFER_BLOCKING 0x4, 0x100 ;  /* 0x0104000000007b1d */ /* 0x000fe20000010000 */
[----:B------:R-:W-:-:S13]  /*197e0*/  ISETP.NE.AND P0, PT, R18, RZ, PT ;  /* 0x000000ff1200720c */ /* 0x000fda0003f05270 */
[----:B---3--:R2:W-:Y:S04]  /*197f0*/  @!P0 STS.128 [0xf100], R8 ;  /* 0x00f10008ff008388 */ /* 0x0085e80000000c00 */
[----:B------:R-:W-:Y:S06]  /*19800*/  BAR.ARV 0x5, 0x100 ;  /* 0x0144000000007b1d */ /* 0x000fec0000002000 */
.L_x_499:
[----:B-1----:R-:W3:Y:S02]  /*19810*/  LDL R2, [R1+0x2c] ;  /* 0x00002c0001027983 */ /* 0x002ee40000100800 */
[----:B---3--:R-:W-:-:S13]  /*19820*/  ISETP.GE.AND P0, PT, R2, c[0x0][0x53c], PT ;  /* 0x00014f0002007a0c */ /* 0x008fda0003f06270 */
[----:B--2---:R-:W-:Y:S01]  /*19830*/  @P0 CALL.REL.NOINC `(.L_x_516) ;  /* 0x0000001000000944 */ /* 0x004fe20003c00000 */
[----:B------:R-:W-:Y:S05]  /*19840*/  BRA `(.L_x_517) ;  /* 0xfffe823000007947 */ /* 0x000fea000383ffff */
.L_x_516:
[----:B------:R-:W-:Y:S05]  /*19850*/  EXIT ;  /* 0x000000000000794d */ /* 0x000fea0003800000 */
.L_x_327:
[----:B------:R-:W-:Y:S02]  /*19860*/  MOV R3, 0x1 ;  /* 0x0000000100037802 */ /* 0x000fe40000000f00 */
[----:B------:R-:W-:Y:S02]  /*19870*/  MOV R4, 0x19890 ;  /* 0x0001989000047802 */ /* 0x000fe40000000f00 */
[----:B------:R-:W-:Y:S05]  /*19880*/  CALL.REL.NOINC `($__internal_8_$__cuda_sm70_shflsync_up_p) ;  /* 0x00001f7000007944 */ /* 0x000fea0003c00000 */
[----:B------:R-:W-:Y:S01]  /*19890*/  MOV R0, R3 ;  /* 0x0000000300007202 */ /* 0x000fe20000000f00 */
[----:B------:R-:W-:Y:S05]  /*198a0*/  BRA `(.L_x_518) ;  /* 0xfffe6bc000007947 */ /* 0x000fea000383ffff */
.L_x_328:
[----:B------:R-:W-:Y:S02]  /*198b0*/  MOV R3, 0x2 ;  /* 0x0000000200037802 */ /* 0x000fe40000000f00 */
[----:B------:R-:W-:Y:S02]  /*198c0*/  MOV R4, 0x198e0 ;  /* 0x000198e000047802 */ /* 0x000fe40000000f00 */
[----:B------:R-:W-:Y:S05]  /*198d0*/  CALL.REL.NOINC `($__internal_8_$__cuda_sm70_shflsync_up_p) ;  /* 0x00001f2000007944 */ /* 0x000fea0003c00000 */
[----:B------:R-:W-:Y:S02]  /*198e0*/  SEL R0, R3, RZ, P4 ;  /* 0x000000ff03007207 */ /* 0x000fe40002000000 */
[----:B------:R-:W-:Y:S02]  /*198f0*/  MOV R3, 0x4 ;  /* 0x0000000400037802 */ /* 0x000fe40000000f00 */
[----:B------:R-:W-:Y:S01]  /*19900*/  MOV R4, 0x19940 ;  /* 0x0001994000047802 */ /* 0x000fe20000000f00 */
[----:B------:R-:W-:-:S04]  /*19910*/  IMAD.IADD R0, R2, 0x1, R0 ;  /* 0x0000000102007824 */ /* 0x000fc800078e0200 */
[----:B------:R-:W-:Y:S02]  /*19920*/  IMAD.MOV.U32 R2, RZ, RZ, R0 ;  /* 0x000000ffff027224 */ /* 0x000fe400078e0000 */
[----:B------:R-:W-:Y:S05]  /*19930*/  CALL.REL.NOINC `($__internal_8_$__cuda_sm70_shflsync_up_p) ;  /* 0x00001ec000007944 */ /* 0x000fea0003c00000 */
[----:B------:R-:W-:Y:S02]  /*19940*/  SEL R3, R3, RZ, P3 ;  /* 0x000000ff03037207 */ /* 0x000fe40001800000 */
[----:B------:R-:W-:-:S03]  /*19950*/  MOV R4, 0x199a0 ;  /* 0x000199a000047802 */ /* 0x000fc60000000f00 */
[----:B------:R-:W-:Y:S01]  /*19960*/  IMAD.IADD R0, R0, 0x1, R3 ;  /* 0x0000000100007824 */ /* 0x000fe200078e0203 */
[----:B------:R-:W-:-:S03]  /*19970*/  MOV R3, 0x8 ;  /* 0x0000000800037802 */ /* 0x000fc60000000f00 */
        /* <DEDUP_REMOVED lines=8> */
[----:B------:R-:W-:Y:S01]  /*19a00*/  SEL R3, R3, RZ, P1 ;  /* 0x000000ff03037207 */ /* 0x000fe20000800000 */
[----:B------:R-:W-:Y:S01]  /*19a10*/  IMAD.MOV.U32 R44, RZ, RZ, 0x1f ;  /* 0x0000001fff2c7424 */ /* 0x000fe200078e00ff */
[----:B------:R-:W-:-:S03]  /*19a20*/  MOV R2, 0x19a70 ;  /* 0x00019a7000027802 */ /* 0x000fc60000000f00 */
[----:B------:R-:W-:Y:S01]  /*19a30*/  IMAD.IADD R4, R0, 0x1, R3 ;  /* 0x0000000100047824 */ /* 0x000fe200078e0203 */
[----:B------:R-:W-:-:S03]  /*19a40*/  MOV R3, 0x1f ;  /* 0x0000001f00037802 */ /* 0x000fc60000000f00 */
[----:B------:R-:W-:Y:S02]  /*19a50*/  IMAD.MOV.U32 R45, RZ, RZ, R4 ;  /* 0x000000ffff2d7224 */ /* 0x000fe400078e0004 */
[----:B------:R-:W-:Y:S05]  /*19a60*/  CALL.REL.NOINC `($__internal_7_$__cuda_sm70_shflsync_idx_p) ;  /* 0x00001d4000007944 */ /* 0x000fea0003c00000 */
[----:B------:R-:W-:Y:S01]  /*19a70*/  MOV R0, R44 ;  /* 0x0000002c00007202 */ /* 0x000fe20000000f00 */
[----:B------:R-:W-:Y:S05]  /*19a80*/  BRA `(.L_x_519) ;  /* 0xfffe6ae000007947 */ /* 0x000fea000383ffff */
.L_x_330:
[----:B------:R-:W-:Y:S02]  /*19a90*/  SEL R2, RZ, 0x1, P0 ;  /* 0x00000001ff027807 */ /* 0x000fe40000000000 */
[----:B------:R-:W-:Y:S02]  /*19aa0*/  MOV R3, 0x19ac0 ;  /* 0x00019ac000037802 */ /* 0x000fe40000000f00 */
[----:B------:R-:W-:Y:S05]  /*19ab0*/  CALL.REL.NOINC `($__internal_9_$__cuda_sm70_votesync_ballot) ;  /* 0x00001da000007944 */ /* 0x000fea0003c00000 */
[----:B------:R-:W-:Y:S05]  /*19ac0*/  BRA `(.L_x_520) ;  /* 0xfffe6b3000007947 */ /* 0x000fea000383ffff */
.L_x_331:
[----:B------:R-:W-:Y:S01]  /*19ad0*/  IMAD.MOV.U32 R45, RZ, RZ, R8 ;  /* 0x000000ffff2d7224 */ /* 0x000fe200078e0008 */
[----:B--2---:R-:W-:Y:S01]  /*19ae0*/  MOV R44, R13 ;  /* 0x0000000d002c7202 */ /* 0x004fe20000000f00 */
[----:B------:R-:W-:Y:S01]  /*19af0*/  IMAD.MOV.U32 R3, RZ, RZ, 0x1f ;  /* 0x0000001fff037424 */ /* 0x000fe200078e00ff */
[----:B------:R-:W-:Y:S02]  /*19b00*/  MOV R2, 0x19b20 ;  /* 0x00019b2000027802 */ /* 0x000fe40000000f00 */
[----:B-1----:R-:W-:Y:S05]  /*19b10*/  CALL.REL.NOINC `($__internal_7_$__cuda_sm70_shflsync_idx_p) ;  /* 0x00001c9000007944 */ /* 0x002fea0003c00000 */
[----:B------:R-:W-:Y:S01]  /*19b20*/  IMAD.MOV.U32 R11, RZ, RZ, R44 ;  /* 0x000000ffff0b7224 */ /* 0x000fe200078e002c */
[----:B------:R-:W-:Y:S01]  /*19b30*/  MOV R45, R7 ;  /* 0x00000007002d7202 */ /* 0x000fe20000000f00 */
[----:B------:R-:W-:Y:S01]  /*19b40*/  IMAD.MOV.U32 R6, RZ, RZ, RZ ;  /* 0x000000ffff067224 */ /* 0x000fe200078e00ff */
[----:B------:R-:W-:Y:S01]  /*19b50*/  MOV R44, R13 ;  /* 0x0000000d002c7202 */ /* 0x000fe20000000f00 */
[----:B------:R-:W-:Y:S01]  /*19b60*/  IMAD.MOV.U32 R3, RZ, RZ, 0x1f ;  /* 0x0000001fff037424 */ /* 0x000fe200078e00ff */
[----:B------:R-:W-:-:S02]  /*19b70*/  MOV R2, 0x19b90 ;  /* 0x00019b9000027802 */ /* 0x000fc40000000f00 */
[----:B------:R-:W-:Y:S05]  /*19b80*/  CALL.REL.NOINC `($__internal_7_$__cuda_sm70_shflsync_idx_p) ;  /* 0x00001c2000007944 */ /* 0x000fea0003c00000 */
[----:B------:R-:W-:Y:S01]  /*19b90*/  MOV R10, R44 ;  /* 0x0000002c000a7202 */ /* 0x000fe20000000f00 */
[----:B------:R-:W-:Y:S05]  /*19ba0*/  BRA `(.L_x_521) ;  /* 0xfffe6aa000007947 */ /* 0x000fea000383ffff */
.L_x_334:
[----:B------:R-:W-:Y:S01]  /*19bb0*/  IMAD.MOV.U32 R45, RZ, RZ, R4 ;  /* 0x000000ffff2d7224 */ /* 0x000fe200078e0004 */
[----:B------:R-:W-:-:S02]  /*19bc0*/  MOV R3, 0x1f ;  /* 0x0000001f00037802 */ /* 0x000fc40000000f00 */
[----:B------:R-:W-:Y:S02]  /*19bd0*/  MOV R2, 0x19bf0 ;  /* 0x00019bf000027802 */ /* 0x000fe40000000f00 */
[----:B-1234-:R-:W-:Y:S05]  /*19be0*/  CALL.REL.NOINC `($__internal_7_$__cuda_sm70_shflsync_idx_p) ;  /* 0x00001bc000007944 */ /* 0x01efea0003c00000 */
[----:B------:R-:W-:Y:S01]  /*19bf0*/  MOV R6, R44 ;  /* 0x0000002c00067202 */ /* 0x000fe20000000f00 */
[----:B------:R-:W-:Y:S05]  /*19c00*/  BRA `(.L_x_333) ;  /* 0xfffe6aa000007947 */ /* 0x000fea000383ffff */
.L_x_426:
[----:B------:R-:W-:Y:S01]  /*19c10*/  IMAD.MOV.U32 R45, RZ, RZ, R3 ;  /* 0x000000ffff2d7224 */ /* 0x000fe200078e0003 */
[----:B------:R-:W-:Y:S01]  /*19c20*/  MOV R44, 0x3 ;  /* 0x00000003002c7802 */ /* 0x000fe20000000f00 */
[----:B------:R-:W-:Y:S01]  /*19c30*/  IMAD.MOV.U32 R3, RZ, RZ, 0x181f ;  /* 0x0000181fff037424 */ /* 0x000fe200078e00ff */
[----:B------:R-:W-:Y:S02]  /*19c40*/  MOV R2, 0x19c60 ;  /* 0x00019c6000027802 */ /* 0x000fe40000000f00 */
[----:B---3-5:R-:W-:Y:S05]  /*19c50*/  CALL.REL.NOINC `($__internal_7_$__cuda_sm70_shflsync_idx_p) ;  /* 0x00001b5000007944 */ /* 0x028fea0003c00000 */
[----:B------:R-:W-:Y:S01]  /*19c60*/  IMAD.MOV.U32 R6, RZ, RZ, R44 ;  /* 0x000000ffff067224 */ /* 0x000fe200078e002c */
[----:B------:R-:W-:Y:S01]  /*19c70*/  MOV R44, 0x3 ;  /* 0x00000003002c7802 */ /* 0x000fe20000000f00 */
[----:B------:R-:W-:Y:S01]  /*19c80*/  IMAD.MOV.U32 R45, RZ, RZ, R5 ;  /* 0x000000ffff2d7224 */ /* 0x000fe200078e0005 */
[----:B------:R-:W-:Y:S02]  /*19c90*/  MOV R3, 0x181f ;  /* 0x0000181f00037802 */ /* 0x000fe40000000f00 */
[----:B------:R-:W-:Y:S02]  /*19ca0*/  MOV R2, 0x19cc0 ;  /* 0x00019cc000027802 */ /* 0x000fe40000000f00 */
[----:B------:R-:W-:Y:S05]  /*19cb0*/  CALL.REL.NOINC `($__internal_7_$__cuda_sm70_shflsync_idx_p) ;  /* 0x00001af000007944 */ /* 0x000fea0003c00000 */
[----:B------:R-:W-:Y:S01]  /*19cc0*/  MOV R2, R44 ;  /* 0x0000002c00027202 */ /* 0x000fe20000000f00 */
[----:B------:R-:W-:Y:S05]  /*19cd0*/  BRA `(.L_x_522) ;  /* 0xffff43c000007947 */ /* 0x000fea000383ffff */
.L_x_429:
[----:B------:R-:W-:Y:S01]  /*19ce0*/  IMAD.MOV.U32 R45, RZ, RZ, R4 ;  /* 0x000000ffff2d7224 */ /* 0x000fe200078e0004 */
[----:B------:R-:W-:Y:S01]  /*19cf0*/  MOV R44, RZ ;  /* 0x000000ff002c7202 */ /* 0x000fe20000000f00 */
[----:B------:R-:W-:Y:S01]  /*19d00*/  IMAD.MOV.U32 R3, RZ, RZ, 0x181f ;  /* 0x0000181fff037424 */ /* 0x000fe200078e00ff */
[----:B------:R-:W-:-:S02]  /*19d10*/  MOV R2, 0x19d30 ;  /* 0x00019d3000027802 */ /* 0x000fc40000000f00 */
[----:B------:R-:W-:Y:S05]  /*19d20*/  CALL.REL.NOINC `($__internal_7_$__cuda_sm70_shflsync_idx_p) ;  /* 0x00001a8000007944 */ /* 0x000fea0003c00000 */
[----:B------:R-:W-:Y:S01]  /*19d30*/  MOV R6, R44 ;  /* 0x0000002c00067202 */ /* 0x000fe20000000f00 */
[----:B------:R-:W-:Y:S05]  /*19d40*/  BRA `(.L_x_523) ;  /* 0xffff57e000007947 */ /* 0x000fea000383ffff */
.L_x_430:
[----:B------:R-:W-:Y:S01]  /*19d50*/  IMAD.MOV.U32 R45, RZ, RZ, R5 ;  /* 0x000000ffff2d7224 */ /* 0x000fe200078e0005 */
[----:B------:R-:W-:Y:S01]  /*19d60*/  MOV R44, RZ ;  /* 0x000000ff002c7202 */ /* 0x000fe20000000f00 */
[----:B------:R-:W-:Y:S01]  /*19d70*/  IMAD.MOV.U32 R3, RZ, RZ, 0x181f ;  /* 0x0000181fff037424 */ /* 0x000fe200078e00ff */
[----:B------:R-:W-:-:S02]  /*19d80*/  MOV R2, 0x19da0 ;  /* 0x00019da000027802 */ /* 0x000fc40000000f00 */
[----:B-12---:R-:W-:Y:S05]  /*19d90*/  CALL.REL.NOINC `($__internal_7_$__cuda_sm70_shflsync_idx_p) ;  /* 0x00001a1000007944 */ /* 0x006fea0003c00000 */
[----:B------:R-:W-:Y:S01]  /*19da0*/  MOV R2, R44 ;  /* 0x0000002c00027202 */ /* 0x000fe20000000f00 */
[----:B------:R-:W-:Y:S05]  /*19db0*/  BRA `(.L_x_524) ;  /* 0xffff579000007947 */ /* 0x000fea000383ffff */
.L_x_433:
[----:B------:R-:W-:Y:S01]  /*19dc0*/  IMAD.MOV.U32 R45, RZ, RZ, R4 ;  /* 0x000000ffff2d7224 */ /* 0x000fe200078e0004 */
[----:B------:R-:W-:Y:S01]  /*19dd0*/  MOV R44, 0x1 ;  /* 0x00000001002c7802 */ /* 0x000fe20000000f00 */
[----:B--2---:R-:W-:Y:S01]  /*19de0*/  IMAD.MOV.U32 R3, RZ, RZ, 0x181f ;  /* 0x0000181fff037424 */ /* 0x004fe200078e00ff */
[----:B----4-:R-:W-:-:S02]  /*19df0*/  MOV R2, 0x19e10 ;  /* 0x00019e1000027802 */ /* 0x010fc40000000f00 */
[----:B-1-3--:R-:W-:Y:S05]  /*19e00*/  CALL.REL.NOINC `($__internal_7_$__cuda_sm70_shflsync_idx_p) ;  /* 0x000019a000007944 */ /* 0x00afea0003c00000 */
[----:B------:R-:W-:Y:S01]  /*19e10*/  IMAD.MOV.U32 R6, RZ, RZ, R44 ;  /* 0x000000ffff067224 */ /* 0x000fe200078e002c */
[----:B------:R-:W-:Y:S01]  /*19e20*/  MOV R44, 0x1 ;  /* 0x00000001002c7802 */ /* 0x000fe20000000f00 */
[----:B------:R-:W-:Y:S01]  /*19e30*/  IMAD.MOV.U32 R45, RZ, RZ, R5 ;  /* 0x000000ffff2d7224 */ /* 0x000fe200078e0005 */
[----:B------:R-:W-:-:S02]  /*19e40*/  MOV R3, 0x181f ;  /* 0x0000181f00037802 */ /* 0x000fc40000000f00 */
[----:B------:R-:W-:Y:S02]  /*19e50*/  MOV R2, 0x19e70 ;  /* 0x00019e7000027802 */ /* 0x000fe40000000f00 */
[----:B------:R-:W-:Y:S05]  /*19e60*/  CALL.REL.NOINC `($__internal_7_$__cuda_sm70_shflsync_idx_p) ;  /* 0x0000194000007944 */ /* 0x000fea0003c00000 */
[----:B------:R-:W-:Y:S01]  /*19e70*/  MOV R2, R44 ;  /* 0x0000002c00027202 */ /* 0x000fe20000000f00 */
[----:B------:R-:W-:Y:S05]  /*19e80*/  BRA `(.L_x_525) ;  /* 0xffff57d000007947 */ /* 0x000fea000383ffff */
.L_x_436:
[----:B------:R-:W-:Y:S01]  /*19e90*/  IMAD.MOV.U32 R45, RZ, RZ, R4 ;  /* 0x000000ffff2d7224 */ /* 0x000fe200078e0004 */
[----:B------:R-:W-:Y:S01]  /*19ea0*/  MOV R44, 0x2 ;  /* 0x00000002002c7802 */ /* 0x000fe20000000f00 */
[----:B-1----:R-:W-:Y:S01]  /*19eb0*/  IMAD.MOV.U32 R3, RZ, RZ, 0x181f ;  /* 0x0000181fff037424 */ /* 0x002fe200078e00ff */
[----:B----4-:R-:W-:Y:S02]  /*19ec0*/  MOV R2, 0x19ee0 ;  /* 0x00019ee000027802 */ /* 0x010fe40000000f00 */
[----:B--23--:R-:W-:Y:S05]  /*19ed0*/  CALL.REL.NOINC `($__internal_7_$__cuda_sm70_shflsync_idx_p) ;  /* 0x000018d000007944 */ /* 0x00cfea0003c00000 */
[----:B------:R-:W-:Y:S01]  /*19ee0*/  MOV R6, R44 ;  /* 0x0000002c00067202 */ /* 0x000fe20000000f00 */
[----:B------:R-:W-:Y:S05]  /*19ef0*/  BRA `(.L_x_526) ;  /* 0xffff586000007947 */ /* 0x000fea000383ffff */
.L_x_437:
[----:B------:R-:W-:Y:S01]  /*19f00*/  IMAD.MOV.U32 R45, RZ, RZ, R5 ;  /* 0x000000ffff2d7224 */ /* 0x000fe200078e0005 */
[----:B------:R-:W-:Y:S01]  /*19f10*/  MOV R44, 0x2 ;  /* 0x00000002002c7802 */ /* 0x000fe20000000f00 */
[----:B------:R-:W-:Y:S01]  /*19f20*/  IMAD.MOV.U32 R3, RZ, RZ, 0x181f ;  /* 0x0000181fff037424 */ /* 0x000fe200078e00ff */
[----:B----4-:R-:W-:Y:S02]  /*19f30*/  MOV R2, 0x19f50 ;  /* 0x00019f5000027802 */ /* 0x010fe40000000f00 */
[----:B-123--:R-:W-:Y:S05]  /*19f40*/  CALL.REL.NOINC `($__internal_7_$__cuda_sm70_shflsync_idx_p) ;  /* 0x0000186000007944 */ /* 0x00efea0003c00000 */
[----:B------:R-:W-:Y:S01]  /*19f50*/  MOV R2, R44 ;  /* 0x0000002c00027202 */ /* 0x000fe20000000f00 */
[----:B------:R-:W-:Y:S05]  /*19f60*/  BRA `(.L_x_527) ;  /* 0xffff581000007947 */ /* 0x000fea000383ffff */
.L_x_440:
[----:B------:R-:W-:Y:S01]  /*19f70*/  IMAD.MOV.U32 R45, RZ, RZ, R4 ;  /* 0x000000ffff2d7224 */ /* 0x000fe200078e0004 */
[----:B------:R-:W-:Y:S01]  /*19f80*/  MOV R44, 0x3 ;  /* 0x00000003002c7802 */ /* 0x000fe20000000f00 */
[----:B-1----:R-:W-:Y:S01]  /*19f90*/  IMAD.MOV.U32 R3, RZ, RZ, 0x181f ;  /* 0x0000181fff037424 */ /* 0x002fe200078e00ff */
[----:B------:R-:W-:-:S02]  /*19fa0*/  MOV R2, 0x19fc0 ;  /* 0x00019fc000027802 */ /* 0x000fc40000000f00 */
[----:B--234-:R-:W-:Y:S05]  /*19fb0*/  CALL.REL.NOINC `($__internal_7_$__cuda_sm70_shflsync_idx_p) ;  /* 0x000017f000007944 */ /* 0x01cfea0003c00000 */
        /* <DEDUP_REMOVED lines=8> */
.L_x_441:
[----:B------:R-:W-:Y:S01]  /*1a040*/  IMAD.MOV.U32 R4, RZ, RZ, R6 ;  /* 0x000000ffff047224 */ /* 0x000fe200078e0006 */
[----:B------:R-:W-:Y:S02]  /*1a050*/  MOV R3, 0x2 ;  /* 0x0000000200037802 */ /* 0x000fe40000000f00 */
[----:B------:R-:W-:Y:S02]  /*1a060*/  MOV R2, 0x1a080 ;  /* 0x0001a08000027802 */ /* 0x000fe40000000f00 */
[----:B-----5:R-:W-:Y:S05]  /*1a070*/  CALL.REL.NOINC `($__internal_6_$__cuda_sm70_shflsync_bfly_p) ;  /* 0x000016d000007944 */ /* 0x020fea0003c00000 */
[----:B------:R-:W-:Y:S01]  /*1a080*/  MOV R2, R9 ;  /* 0x0000000900027202 */ /* 0x000fe20000000f00 */
[----:B------:R-:W-:Y:S05]  /*1a090*/  BRA `(.L_x_529) ;  /* 0xffff61b000007947 */ /* 0x000fea000383ffff */
.L_x_442:
[----:B------:R-:W-:Y:S01]  /*1a0a0*/  IMAD.MOV.U32 R4, RZ, RZ, R6 ;  /* 0x000000ffff047224 */ /* 0x000fe200078e0006 */
[----:B------:R-:W-:Y:S02]  /*1a0b0*/  MOV R3, 0x1 ;  /* 0x0000000100037802 */ /* 0x000fe40000000f00 */
[----:B------:R-:W-:Y:S02]  /*1a0c0*/  MOV R2, 0x1a0e0 ;  /* 0x0001a0e000027802 */ /* 0x000fe40000000f00 */
[----:B-----5:R-:W-:Y:S05]  /*1a0d0*/  CALL.REL.NOINC `($__internal_6_$__cuda_sm70_shflsync_bfly_p) ;  /* 0x0000167000007944 */ /* 0x020fea0003c00000 */
[----:B------:R-:W-:Y:S01]  /*1a0e0*/  FMNMX.FTZ R6, R6, R9, !PT ;  /* 0x0000000906067209 */ /* 0x000fe20007810000 */
[----:B------:R-:W-:Y:S01]  /*1a0f0*/  IMAD.MOV.U32 R4, RZ, RZ, R5 ;  /* 0x000000ffff047224 */ /* 0x000fe200078e0005 */
[----:B------:R-:W-:Y:S01]  /*1a100*/  MOV R2, 0x1a130 ;  /* 0x0001a13000027802 */ /* 0x000fe20000000f00 */
[----:B------:R-:W-:-:S02]  /*1a110*/  IMAD.MOV.U32 R3, RZ, RZ, 0x2 ;  /* 0x00000002ff037424 */ /* 0x000fc400078e00ff */
[----:B------:R-:W-:Y:S05]  /*1a120*/  CALL.REL.NOINC `($__internal_6_$__cuda_sm70_shflsync_bfly_p) ;  /* 0x0000162000007944 */ /* 0x000fea0003c00000 */
[----:B------:R-:W-:Y:S01]  /*1a130*/  FMNMX.FTZ R5, R5, R9, !PT ;  /* 0x0000000905057209 */ /* 0x000fe20007810000 */
[----:B------:R-:W-:Y:S01]  /*1a140*/  IMAD.MOV.U32 R3, RZ, RZ, 0x1 ;  /* 0x00000001ff037424 */ /* 0x000fe200078e00ff */
[----:B------:R-:W-:-:S03]  /*1a150*/  MOV R2, 0x1a180 ;  /* 0x0001a18000027802 */ /* 0x000fc60000000f00 */
[----:B------:R-:W-:Y:S02]  /*1a160*/  IMAD.MOV.U32 R4, RZ, RZ, R5 ;  /* 0x000000ffff047224 */ /* 0x000fe400078e0005 */
[----:B------:R-:W-:Y:S05]  /*1a170*/  CALL.REL.NOINC `($__internal_6_$__cuda_sm70_shflsync_bfly_p) ;  /* 0x000015d000007944 */ /* 0x000fea0003c00000 */
[----:B------:R-:W-:Y:S01]  /*1a180*/  MOV R4, R9 ;  /* 0x0000000900047202 */ /* 0x000fe20000000f00 */
[----:B------:R-:W-:Y:S05]  /*1a190*/  BRA `(.L_x_530) ;  /* 0xffff612000007947 */ /* 0x000fea000383ffff */
.L_x_444:
[----:B-1-34-:R-:W-:Y:S01]  /*1a1a0*/  MOV R44, RZ ;  /* 0x000000ff002c7202 */ /* 0x01afe20000000f00 */
[----:B------:R-:W-:Y:S01]  /*1a1b0*/  IMAD.MOV.U32 R45, RZ, RZ, R4 ;  /* 0x000000ffff2d7224 */ /* 0x000fe200078e0004 */
[----:B------:R-:W-:Y:S01]  /*1a1c0*/  MOV R2, 0x1a1f0 ;  /* 0x0001a1f000027802 */ /* 0x000fe20000000f00 */
[----:B------:R-:W-:Y:S02]  /*1a1d0*/  IMAD.MOV.U32 R3, RZ, RZ, 0x181f ;  /* 0x0000181fff037424 */ /* 0x000fe400078e00ff */
[----:B------:R-:W-:Y:S05]  /*1a1e0*/  CALL.REL.NOINC `($__internal_7_$__cuda_sm70_shflsync_idx_p) ;  /* 0x000015c000007944 */ /* 0x000fea0003c00000 */
[----:B------:R-:W-:Y:S01]  /*1a1f0*/  MOV R3, R44 ;  /* 0x0000002c00037202 */ /* 0x000fe20000000f00 */
[----:B------:R-:W-:-:S05]  /*1a200*/  BRA `(.L_x_531) ;  /* 0xffff7ae000007947 */ /* 0x000fca000383ffff */
.L_x_447:
[----:B------:R-:W-:Y:S01]  /*1a210*/  MOV R44, 0x3 ;  /* 0x00000003002c7802 */ /* 0x000fe20000000f00 */
[----:B------:R-:W-:Y:S01]  /*1a220*/  IMAD.MOV.U32 R45, RZ, RZ, R4 ;  /* 0x000000ffff2d7224 */ /* 0x000fe200078e0004 */
[----:B--2---:R-:W-:Y:S01]  /*1a230*/  MOV R2, 0x1a260 ;  /* 0x0001a26000027802 */ /* 0x004fe20000000f00 */
[----:B------:R-:W-:Y:S02]  /*1a240*/  IMAD.MOV.U32 R3, RZ, RZ, 0x181f ;  /* 0x0000181fff037424 */ /* 0x000fe400078e00ff */
[----:B-1----:R-:W-:Y:S05]  /*1a250*/  CALL.REL.NOINC `($__internal_7_$__cuda_sm70_shflsync_idx_p) ;  /* 0x0000155000007944 */ /* 0x002fea0003c00000 */
[----:B------:R-:W-:Y:S01]  /*1a260*/  MOV R3, 0x181f ;  /* 0x0000181f00037802 */ /* 0x000fe20000000f00 */
[----:B------:R-:W-:Y:S01]  /*1a270*/  IMAD.MOV.U32 R9, RZ, RZ, R44 ;  /* 0x000000ffff097224 */ /* 0x000fe200078e002c */
[----:B------:R-:W-:Y:S01]  /*1a280*/  MOV R44, 0x3 ;  /* 0x00000003002c7802 */ /* 0x000fe20000000f00 */
[----:B------:R-:W-:Y:S01]  /*1a290*/  IMAD.MOV.U32 R45, RZ, RZ, R8 ;  /* 0x000000ffff2d7224 */ /* 0x000fe200078e0008 */
[----:B------:R-:W-:Y:S02]  /*1a2a0*/  MOV R2, 0x1a2c0 ;  /* 0x0001a2c000027802 */ /* 0x000fe40000000f00 */
[----:B------:R-:W-:Y:S05]  /*1a2b0*/  CALL.REL.NOINC `($__internal_7_$__cuda_sm70_shflsync_idx_p) ;  /* 0x000014f000007944 */ /* 0x000fea0003c00000 */
[----:B------:R-:W-:Y:S01]  /*1a2c0*/  MOV R4, R44 ;  /* 0x0000002c00047202 */ /* 0x000fe20000000f00 */
[----:B------:R-:W-:-:S05]  /*1a2d0*/  BRA `(.L_x_532) ;  /* 0xffff7c9000007947 */ /* 0x000fca000383ffff */
.L_x_450:
[----:B------:R-:W-:Y:S01]  /*1a2e0*/  MOV R44, RZ ;  /* 0x000000ff002c7202 */ /* 0x000fe20000000f00 */
[----:B------:R-:W-:Y:S01]  /*1a2f0*/  IMAD.MOV.U32 R45, RZ, RZ, R4 ;  /* 0x000000ffff2d7224 */ /* 0x000fe200078e0004 */
[----:B------:R-:W-:Y:S01]  /*1a300*/  MOV R2, 0x1a330 ;  /* 0x0001a33000027802 */ /* 0x000fe20000000f00 */
[----:B------:R-:W-:Y:S02]  /*1a310*/  IMAD.MOV.U32 R3, RZ, RZ, 0x181f ;  /* 0x0000181fff037424 */ /* 0x000fe400078e00ff */
[----:B------:R-:W-:Y:S05]  /*1a320*/  CALL.REL.NOINC `($__internal_7_$__cuda_sm70_shflsync_idx_p) ;  /* 0x0000148000007944 */ /* 0x000fea0003c00000 */
[----:B------:R-:W-:Y:S01]  /*1a330*/  MOV R10, R44 ;  /* 0x0000002c000a7202 */ /* 0x000fe20000000f00 */
[----:B------:R-:W-:-:S05]  /*1a340*/  BRA `(.L_x_533) ;  /* 0xffff90a000007947 */ /* 0x000fca000383ffff */
.L_x_451:
[----:B------:R-:W-:Y:S01]  /*1a350*/  MOV R44, RZ ;  /* 0x000000ff002c7202 */ /* 0x000fe20000000f00 */
[----:B------:R-:W-:Y:S01]  /*1a360*/  IMAD.MOV.U32 R45, RZ, RZ, R8 ;  /* 0x000000ffff2d7224 */ /* 0x000fe200078e0008 */
[----:B------:R-:W-:Y:S01]  /*1a370*/  MOV R2, 0x1a3a0 ;  /* 0x0001a3a000027802 */ /* 0x000fe20000000f00 */
[----:B------:R-:W-:Y:S02]  /*1a380*/  IMAD.MOV.U32 R3, RZ, RZ, 0x181f ;  /* 0x0000181fff037424 */ /* 0x000fe400078e00ff */
[----:B-12---:R-:W-:Y:S05]  /*1a390*/  CALL.REL.NOINC `($__internal_7_$__cuda_sm70_shflsync_idx_p) ;  /* 0x0000141000007944 */ /* 0x006fea0003c00000 */
[----:B------:R-:W-:Y:S01]  /*1a3a0*/  MOV R9, R44 ;  /* 0x0000002c00097202 */ /* 0x000fe20000000f00 */
[----:B------:R-:W-:-:S05]  /*1a3b0*/  BRA `(.L_x_534) ;  /* 0xffff905000007947 */ /* 0x000fca000383ffff */
.L_x_452:
[----:B------:R-:W-:Y:S01]  /*1a3c0*/  MOV R44, 0x1 ;  /* 0x00000001002c7802 */ /* 0x000fe20000000f00 */
[----:B------:R-:W-:Y:S01]  /*1a3d0*/  IMAD.MOV.U32 R45, RZ, RZ, R4 ;  /* 0x000000ffff2d7224 */ /* 0x000fe200078e0004 */
[----:B--2---:R-:W-:Y:S01]  /*1a3e0*/  MOV R2, 0x1a410 ;  /* 0x0001a41000027802 */ /* 0x004fe20000000f00 */
[----:B------:R-:W-:Y:S02]  /*1a3f0*/  IMAD.MOV.U32 R3, RZ, RZ, 0x181f ;  /* 0x0000181fff037424 */ /* 0x000fe400078e00ff */
[----:B-1-3--:R-:W-:Y:S05]  /*1a400*/  CALL.REL.NOINC `($__internal_7_$__cuda_sm70_shflsync_idx_p) ;  /* 0x000013a000007944 */ /* 0x00afea0003c00000 */
        /* <DEDUP_REMOVED lines=8> */
.L_x_453:
[----:B------:R-:W-:Y:S01]  /*1a490*/  MOV R44, 0x2 ;  /* 0x00000002002c7802 */ /* 0x000fe20000000f00 */
[----:B------:R-:W-:Y:S01]  /*1a4a0*/  IMAD.MOV.U32 R45, RZ, RZ, R4 ;  /* 0x000000ffff2d7224 */ /* 0x000fe200078e0004 */
[----:B-1----:R-:W-:Y:S01]  /*1a4b0*/  MOV R2, 0x1a4e0 ;  /* 0x0001a4e000027802 */ /* 0x002fe20000000f00 */
[----:B------:R-:W-:Y:S02]  /*1a4c0*/  IMAD.MOV.U32 R3, RZ, RZ, 0x181f ;  /* 0x0000181fff037424 */ /* 0x000fe400078e00ff */
[----:B---34-:R-:W-:Y:S05]  /*1a4d0*/  CALL.REL.NOINC `($__internal_7_$__cuda_sm70_shflsync_idx_p) ;  /* 0x000012d000007944 */ /* 0x018fea0003c00000 */
[----:B------:R-:W-:Y:S01]  /*1a4e0*/  MOV R10, R44 ;  /* 0x0000002c000a7202 */ /* 0x000fe20000000f00 */
[----:B------:R-:W-:-:S05]  /*1a4f0*/  BRA `(.L_x_536) ;  /* 0xffff918000007947 */ /* 0x000fca000383ffff */
.L_x_454:
[----:B------:R-:W-:Y:S01]  /*1a500*/  MOV R44, 0x2 ;  /* 0x00000002002c7802 */ /* 0x000fe20000000f00 */
[----:B------:R-:W-:Y:S01]  /*1a510*/  IMAD.MOV.U32 R45, RZ, RZ, R8 ;  /* 0x000000ffff2d7224 */ /* 0x000fe200078e0008 */
[----:B-1----:R-:W-:Y:S01]  /*1a520*/  MOV R2, 0x1a550 ;  /* 0x0001a55000027802 */ /* 0x002fe20000000f00 */
[----:B------:R-:W-:Y:S02]  /*1a530*/  IMAD.MOV.U32 R3, RZ, RZ, 0x181f ;  /* 0x0000181fff037424 */ /* 0x000fe400078e00ff */
[----:B--234-:R-:W-:Y:S05]  /*1a540*/  CALL.REL.NOINC `($__internal_7_$__cuda_sm70_shflsync_idx_p) ;  /* 0x0000126000007944 */ /* 0x01cfea0003c00000 */
[----:B------:R-:W-:Y:S01]  /*1a550*/  MOV R9, R44 ;  /* 0x0000002c00097202 */ /* 0x000fe20000000f00 */
[----:B------:R-:W-:-:S05]  /*1a560*/  BRA `(.L_x_537) ;  /* 0xffff913000007947 */ /* 0x000fca000383ffff */
.L_x_455:
[----:B------:R-:W-:Y:S01]  /*1a570*/  MOV R44, 0x3 ;  /* 0x00000003002c7802 */ /* 0x000fe20000000f00 */
[----:B------:R-:W-:Y:S01]  /*1a580*/  IMAD.MOV.U32 R45, RZ, RZ, R4 ;  /* 0x000000ffff2d7224 */ /* 0x000fe200078e0004 */
[----:B-1----:R-:W-:Y:S01]  /*1a590*/  MOV R2, 0x1a5c0 ;  /* 0x0001a5c000027802 */ /* 0x002fe20000000f00 */
[----:B------:R-:W-:Y:S02]  /*1a5a0*/  IMAD.MOV.U32 R3, RZ, RZ, 0x181f ;  /* 0x0000181fff037424 */ /* 0x000fe400078e00ff */
[----:B--2-4-:R-:W-:Y:S05]  /*1a5b0*/  CALL.REL.NOINC `($__internal_7_$__cuda_sm70_shflsync_idx_p) ;  /* 0x000011f000007944 */ /* 0x014fea0003c00000 */
        /* <DEDUP_REMOVED lines=8> */
.L_x_456:
[----:B------:R-:W-:Y:S02]  /*1a640*/  MOV R3, 0x2 ;  /* 0x0000000200037802 */ /* 0x000fe40000000f00 */
[----:B------:R-:W-:Y:S02]  /*1a650*/  MOV R2, 0x1a670 ;  /* 0x0001a67000027802 */ /* 0x000fe40000000f00 */
[----:B------:R-:W-:Y:S05]  /*1a660*/  CALL.REL.NOINC `($__internal_6_$__cuda_sm70_shflsync_bfly_p) ;  /* 0x000010e000007944 */ /* 0x000fea0003c00000 */
[----:B------:R-:W-:Y:S01]  /*1a670*/  MOV R2, R9 ;  /* 0x0000000900027202 */ /* 0x000fe20000000f00 */
[----:B------:R-:W-:-:S05]  /*1a680*/  BRA `(.L_x_539) ;  /* 0xffff962000007947 */ /* 0x000fca000383ffff */
.L_x_457:
[----:B------:R-:W-:Y:S02]  /*1a690*/  MOV R3, 0x1 ;  /* 0x0000000100037802 */ /* 0x000fe40000000f00 */
[----:B------:R-:W-:Y:S02]  /*1a6a0*/  MOV R2, 0x1a6c0 ;  /* 0x0001a6c000027802 */ /* 0x000fe40000000f00 */
[----:B------:R-:W-:Y:S05]  /*1a6b0*/  CALL.REL.NOINC `($__internal_6_$__cuda_sm70_shflsync_bfly_p) ;  /* 0x0000109000007944 */ /* 0x000fea0003c00000 */
[----:B------:R-:W-:Y:S01]  /*1a6c0*/  IMAD.MOV.U32 R3, RZ, RZ, 0x2 ;  /* 0x00000002ff037424 */ /* 0x000fe200078e00ff */
[----:B------:R-:W-:Y:S01]  /*1a6d0*/  FMNMX.FTZ R6, R4, R9, !PT ;  /* 0x0000000904067209 */ /* 0x000fe20007810000 */
[----:B------:R-:W-:Y:S01]  /*1a6e0*/  IMAD.MOV.U32 R4, RZ, RZ, R8 ;  /* 0x000000ffff047224 */ /* 0x000fe200078e0008 */
[----:B------:R-:W-:Y:S02]  /*1a6f0*/  MOV R2, 0x1a710 ;  /* 0x0001a71000027802 */ /* 0x000fe40000000f00 */
[----:B------:R-:W-:Y:S05]  /*1a700*/  CALL.REL.NOINC `($__internal_6_$__cuda_sm70_shflsync_bfly_p) ;  /* 0x0000104000007944 */ /* 0x000fea0003c00000 */
[----:B------:R-:W-:Y:S01]  /*1a710*/  FMNMX.FTZ R4, R8, R9, !PT ;  /* 0x0000000908047209 */ /* 0x000fe20007810000 */
[----:B------:R-:W-:Y:S01]  /*1a720*/  IMAD.MOV.U32 R3, RZ, RZ, 0x1 ;  /* 0x00000001ff037424 */ /* 0x000fe200078e00ff */
[----:B------:R-:W-:Y:S02]  /*1a730*/  MOV R2, 0x1a750 ;  /* 0x0001a75000027802 */ /* 0x000fe40000000f00 */
[----:B------:R-:W-:Y:S05]  /*1a740*/  CALL.REL.NOINC `($__internal_6_$__cuda_sm70_shflsync_bfly_p) ;  /* 0x0000100000007944 */ /* 0x000fea0003c00000 */
[----:B------:R-:W-:Y:S01]  /*1a750*/  MOV R2, R9 ;  /* 0x0000000900027202 */ /* 0x000fe20000000f00 */
[----:B------:R-:W-:-:S05]  /*1a760*/  BRA `(.L_x_540) ;  /* 0xffff95b000007947 */ /* 0x000fca000383ffff */
.L_x_459:
[----:B------:R-:W-:Y:S01]  /*1a770*/  IMAD.MOV.U32 R4, RZ, RZ, R232 ;  /* 0x000000ffff047224 */ /* 0x000fe200078e00e8 */
[----:B------:R-:W-:-:S02]  /*1a780*/  MOV R3, 0x2 ;  /* 0x0000000200037802 */ /* 0x000fc40000000f00 */
[----:B------:R-:W-:Y:S02]  /*1a790*/  MOV R2, 0x1a7b0 ;  /* 0x0001a7b000027802 */ /* 0x000fe40000000f00 */
[----:B------:R-:W-:Y:S05]  /*1a7a0*/  CALL.REL.NOINC `($__internal_6_$__cuda_sm70_shflsync_bfly_p) ;  /* 0x00000fa000007944 */ /* 0x000fea0003c00000 */
[----:B------:R-:W-:Y:S01]  /*1a7b0*/  FADD.FTZ R4, R232, R9 ;  /* 0x00000009e8047221 */ /* 0x000fe20000010000 */
[----:B------:R-:W-:Y:S02]  /*1a7c0*/  MOV R3, 0x1 ;  /* 0x0000000100037802 */ /* 0x000fe40000000f00 */
[----:B------:R-:W-:Y:S02]  /*1a7d0*/  MOV R2, 0x1a7f0 ;  /* 0x0001a7f000027802 */ /* 0x000fe40000000f00 */
[----:B------:R-:W-:Y:S05]  /*1a7e0*/  CALL.REL.NOINC `($__internal_6_$__cuda_sm70_shflsync_bfly_p) ;  /* 0x00000f6000007944 */ /* 0x000fea0003c00000 */
[----:B------:R-:W-:Y:S01]  /*1a7f0*/  FADD.FTZ R8, R4, R9 ;  /* 0x0000000904087221 */ /* 0x000fe20000010000 */
[----:B------:R-:W-:Y:S02]  /*1a800*/  MOV R4, R247 ;  /* 0x000000f700047202 */ /* 0x000fe40000000f00 */
[----:B------:R-:W-:Y:S02]  /*1a810*/  MOV R3, 0x2 ;  /* 0x0000000200037802 */ /* 0x000fe40000000f00 */
[----:B------:R-:W-:Y:S02]  /*1a820*/  MOV R2, 0x1a840 ;  /* 0x0001a84000027802 */ /* 0x000fe40000000f00 */
[----:B------:R-:W-:Y:S05]  /*1a830*/  CALL.REL.NOINC `($__internal_6_$__cuda_sm70_shflsync_bfly_p) ;  /* 0x00000f1000007944 */ /* 0x000fea0003c00000 */
[----:B------:R-:W-:Y:S01]  /*1a840*/  FADD.FTZ R4, R247, R9 ;  /* 0x00000009f7047221 */ /* 0x000fe20000010000 */
[----:B------:R-:W-:Y:S02]  /*1a850*/  MOV R3, 0x1 ;  /* 0x0000000100037802 */ /* 0x000fe40000000f00 */
[----:B------:R-:W-:-:S02]  /*1a860*/  MOV R2, 0x1a880 ;  /* 0x0001a88000027802 */ /* 0x000fc40000000f00 */
[----:B------:R-:W-:Y:S05]  /*1a870*/  CALL.REL.NOINC `($__internal_6_$__cuda_sm70_shflsync_bfly_p) ;  /* 0x00000ed000007944 */ /* 0x000fea0003c00000 */
[----:B------:R-:W-:Y:S05]  /*1a880*/  BRA `(.L_x_541) ;  /* 0xffffb0d000007947 */ /* 0x000fea000383ffff */
.L_x_466:
[----:B--234-:R-:W-:Y:S01]  /*1a890*/  IMAD.MOV.U32 R45, RZ, RZ, R6 ;  /* 0x000000ffff2d7224 */ /* 0x01cfe200078e0006 */
[----:B------:R-:W-:Y:S01]  /*1a8a0*/  MOV R44, RZ ;  /* 0x000000ff002c7202 */ /* 0x000fe20000000f00 */
[----:B------:R-:W-:Y:S01]  /*1a8b0*/  IMAD.MOV.U32 R3, RZ, RZ, 0x181f ;  /* 0x0000181fff037424 */ /* 0x000fe200078e00ff */
[----:B------:R-:W-:-:S02]  /*1a8c0*/  MOV R2, 0x1a8e0 ;  /* 0x0001a8e000027802 */ /* 0x000fc40000000f00 */
[----:B-1----:R-:W-:Y:S05]  /*1a8d0*/  CALL.REL.NOINC `($__internal_7_$__cuda_sm70_shflsync_idx_p) ;  /* 0x00000ed000007944 */ /* 0x002fea0003c00000 */
[----:B------:R-:W-:Y:S01]  /*1a8e0*/  MOV R11, R44 ;  /* 0x0000002c000b7202 */ /* 0x000fe20000000f00 */
[----:B------:R-:W-:Y:S05]  /*1a8f0*/  BRA `(.L_x_542) ;  /* 0xffffc48000007947 */ /* 0x000fea000383ffff */
.L_x_467:
[----:B------:R-:W-:Y:S01]  /*1a900*/  IMAD.MOV.U32 R45, RZ, RZ, R10 ;  /* 0x000000ffff2d7224 */ /* 0x000fe200078e000a */
[----:B------:R-:W-:Y:S01]  /*1a910*/  MOV R44, RZ ;  /* 0x000000ff002c7202 */ /* 0x000fe20000000f00 */
[----:B------:R-:W-:Y:S01]  /*1a920*/  IMAD.MOV.U32 R3, RZ, RZ, 0x181f ;  /* 0x0000181fff037424 */ /* 0x000fe200078e00ff */
[----:B------:R-:W-:-:S02]  /*1a930*/  MOV R2, 0x1a950 ;  /* 0x0001a95000027802 */ /* 0x000fc40000000f00 */
[----:B-123--:R-:W-:Y:S05]  /*1a940*/  CALL.REL.NOINC `($__internal_7_$__cuda_sm70_shflsync_idx_p) ;  /* 0x00000e6000007944 */ /* 0x00efea0003c00000 */
[----:B------:R-:W-:Y:S01]  /*1a950*/  MOV R2, R44 ;  /* 0x0000002c00027202 */ /* 0x000fe20000000f00 */
[----:B------:R-:W-:Y:S05]  /*1a960*/  BRA `(.L_x_543) ;  /* 0xffffc43000007947 */ /* 0x000fea000383ffff */
.L_x_470:
[----:B------:R-:W-:Y:S01]  /*1a970*/  IMAD.MOV.U32 R45, RZ, RZ, R6 ;  /* 0x000000ffff2d7224 */ /* 0x000fe200078e0006 */
[----:B------:R-:W-:Y:S01]  /*1a980*/  MOV R44, 0x1 ;  /* 0x00000001002c7802 */ /* 0x000fe20000000f00 */
[----:B--2---:R-:W-:Y:S01]  /*1a990*/  IMAD.MOV.U32 R3, RZ, RZ, 0x181f ;  /* 0x0000181fff037424 */ /* 0x004fe200078e00ff */
[----:B------:R-:W-:-:S02]  /*1a9a0*/  MOV R2, 0x1a9c0 ;  /* 0x0001a9c000027802 */ /* 0x000fc40000000f00 */
[----:B-1-34-:R-:W-:Y:S05]  /*1a9b0*/  CALL.REL.NOINC `($__internal_7_$__cuda_sm70_shflsync_idx_p) ;  /* 0x00000df000007944 */ /* 0x01afea0003c00000 */
        /* <DEDUP_REMOVED lines=8> */
.L_x_473:
[----:B------:R-:W-:Y:S01]  /*1aa40*/  IMAD.MOV.U32 R45, RZ, RZ, R6 ;  /* 0x000000ffff2d7224 */ /* 0x000fe200078e0006 */
[----:B------:R-:W-:Y:S01]  /*1aa50*/  MOV R44, 0x2 ;  /* 0x00000002002c7802 */ /* 0x000fe20000000f00 */
[----:B--2---:R-:W-:Y:S01]  /*1aa60*/  IMAD.MOV.U32 R3, RZ, RZ, 0x181f ;  /* 0x0000181fff037424 */ /* 0x004fe200078e00ff */
[----:B------:R-:W-:Y:S02]  /*1aa70*/  MOV R2, 0x1aa90 ;  /* 0x0001aa9000027802 */ /* 0x000fe40000000f00 */
[----:B-1-34-:R-:W-:Y:S05]  /*1aa80*/  CALL.REL.NOINC `($__internal_7_$__cuda_sm70_shflsync_idx_p) ;  /* 0x00000d2000007944 */ /* 0x01afea0003c00000 */
[----:B------:R-:W-:Y:S01]  /*1aa90*/  MOV R11, R44 ;  /* 0x0000002c000b7202 */ /* 0x000fe20000000f00 */
[----:B------:R-:W-:Y:S05]  /*1aaa0*/  BRA `(.L_x_545) ;  /* 0xffffc4d000007947 */ /* 0x000fea000383ffff */
.L_x_474:
[----:B------:R-:W-:Y:S01]  /*1aab0*/  IMAD.MOV.U32 R45, RZ, RZ, R10 ;  /* 0x000000ffff2d7224 */ /* 0x000fe200078e000a */
[----:B------:R-:W-:Y:S01]  /*1aac0*/  MOV R44, 0x2 ;  /* 0x00000002002c7802 */ /* 0x000fe20000000f00 */
[----:B--2---:R-:W-:Y:S01]  /*1aad0*/  IMAD.MOV.U32 R3, RZ, RZ, 0x181f ;  /* 0x0000181fff037424 */ /* 0x004fe200078e00ff */
[----:B------:R-:W-:Y:S02]  /*1aae0*/  MOV R2, 0x1ab00 ;  /* 0x0001ab0000027802 */ /* 0x000fe40000000f00 */
[----:B-1-34-:R-:W-:Y:S05]  /*1aaf0*/  CALL.REL.NOINC `($__internal_7_$__cuda_sm70_shflsync_idx_p) ;  /* 0x00000cb000007944 */ /* 0x01afea0003c00000 */
[----:B------:R-:W-:Y:S01]  /*1ab00*/  MOV R2, R44 ;  /* 0x0000002c00027202 */ /* 0x000fe20000000f00 */
[----:B------:R-:W-:Y:S05]  /*1ab10*/  BRA `(.L_x_546) ;  /* 0xffffc48000007947 */ /* 0x000fea000383ffff */
.L_x_477:
[----:B------:R-:W-:Y:S01]  /*1ab20*/  IMAD.MOV.U32 R45, RZ, RZ, R6 ;  /* 0x000000ffff2d7224 */ /* 0x000fe200078e0006 */
[----:B------:R-:W-:Y:S01]  /*1ab30*/  MOV R44, 0x3 ;  /* 0x00000003002c7802 */ /* 0x000fe20000000f00 */
[----:B---3--:R-:W-:Y:S01]  /*1ab40*/  IMAD.MOV.U32 R3, RZ, RZ, 0x181f ;  /* 0x0000181fff037424 */ /* 0x008fe200078e00ff */
[----:B----4-:R-:W-:-:S02]  /*1ab50*/  MOV R2, 0x1ab70 ;  /* 0x0001ab7000027802 */ /* 0x010fc40000000f00 */
[----:B-12---:R-:W-:Y:S05]  /*1ab60*/  CALL.REL.NOINC `($__internal_7_$__cuda_sm70_shflsync_idx_p) ;  /* 0x00000c4000007944 */ /* 0x006fea0003c00000 */
        /* <DEDUP_REMOVED lines=8> */
.L_x_479:
[----:B------:R-:W-:Y:S01]  /*1abf0*/  IMAD.MOV.U32 R45, RZ, RZ, R6 ;  /* 0x000000ffff2d7224 */ /* 0x000fe200078e0006 */
[----:B------:R-:W-:Y:S01]  /*1ac00*/  MOV R44, RZ ;  /* 0x000000ff002c7202 */ /* 0x000fe20000000f00 */
[----:B------:R-:W-:Y:S01]  /*1ac10*/  IMAD.MOV.U32 R3, RZ, RZ, 0x1c1f ;  /* 0x00001c1fff037424 */ /* 0x000fe200078e00ff */
[----:B------:R-:W-:Y:S02]  /*1ac20*/  MOV R2, 0x1ac40 ;  /* 0x0001ac4000027802 */ /* 0x000fe40000000f00 */
[----:B------:R-:W-:Y:S05]  /*1ac30*/  CALL.REL.NOINC `($__internal_7_$__cuda_sm70_shflsync_idx_p) ;  /* 0x00000b7000007944 */ /* 0x000fea0003c00000 */
[----:B------:R-:W-:Y:S01]  /*1ac40*/  MOV R4, R44 ;  /* 0x0000002c00047202 */ /* 0x000fe20000000f00 */
[----:B------:R-:W-:Y:S05]  /*1ac50*/  BRA `(.L_x_548) ;  /* 0xffffc73000007947 */ /* 0x000fea000383ffff */
.L_x_480:
[----:B------:R-:W-:Y:S01]  /*1ac60*/  IMAD.MOV.U32 R45, RZ, RZ, R5 ;  /* 0x000000ffff2d7224 */ /* 0x000fe200078e0005 */
[----:B------:R-:W-:Y:S01]  /*1ac70*/  MOV R44, RZ ;  /* 0x000000ff002c7202 */ /* 0x000fe20000000f00 */
[----:B------:R-:W-:Y:S01]  /*1ac80*/  IMAD.MOV.U32 R3, RZ, RZ, 0x1c1f ;  /* 0x00001c1fff037424 */ /* 0x000fe200078e00ff */
[----:B------:R-:W-:Y:S02]  /*1ac90*/  MOV R2, 0x1acb0 ;  /* 0x0001acb000027802 */ /* 0x000fe40000000f00 */
[----:B-12---:R-:W-:Y:S05]  /*1aca0*/  CALL.REL.NOINC `($__internal_7_$__cuda_sm70_shflsync_idx_p) ;  /* 0x00000b0000007944 */ /* 0x006fea0003c00000 */
[----:B------:R-:W-:Y:S01]  /*1acb0*/  MOV R2, R44 ;  /* 0x0000002c00027202 */ /* 0x000fe20000000f00 */
[----:B------:R-:W-:Y:S05]  /*1acc0*/  BRA `(.L_x_549) ;  /* 0xffffc6e000007947 */ /* 0x000fea000383ffff */
.L_x_483:
        /* <DEDUP_REMOVED lines=13> */
.L_x_487:
[----:B------:R-:W-:Y:S01]  /*1ada0*/  IMAD.MOV.U32 R45, RZ, RZ, R5 ;  /* 0x000000ffff2d7224 */ /* 0x000fe200078e0005 */
[----:B------:R-:W-:Y:S01]  /*1adb0*/  MOV R44, RZ ;  /* 0x000000ff002c7202 */ /* 0x000fe20000000f00 */
[----:B------:R-:W-:Y:S01]  /*1adc0*/  IMAD.MOV.U32 R3, RZ, RZ, 0x181f ;  /* 0x0000181fff037424 */ /* 0x000fe200078e00ff */
[----:B------:R-:W-:Y:S02]  /*1add0*/  MOV R2, 0x1adf0 ;  /* 0x0001adf000027802 */ /* 0x000fe40000000f00 */
[----:B------:R-:W-:Y:S05]  /*1ade0*/  CALL.REL.NOINC `($__internal_7_$__cuda_sm70_shflsync_idx_p) ;  /* 0x000009c000007944 */ /* 0x000fea0003c00000 */
[----:B------:R-:W-:Y:S01]  /*1adf0*/  MOV R11, R44 ;  /* 0x0000002c000b7202 */ /* 0x000fe20000000f00 */
[----:B------:R-:W-:Y:S05]  /*1ae00*/  BRA `(.L_x_551) ;  /* 0xffffd9f000007947 */ /* 0x000fea000383ffff */
.L_x_488:
[----:B------:R-:W-:Y:S01]  /*1ae10*/  IMAD.MOV.U32 R45, RZ, RZ, R10 ;  /* 0x000000ffff2d7224 */ /* 0x000fe200078e000a */
[----:B------:R-:W-:Y:S01]  /*1ae20*/  MOV R44, RZ ;  /* 0x000000ff002c7202 */ /* 0x000fe20000000f00 */
[----:B------:R-:W-:Y:S01]  /*1ae30*/  IMAD.MOV.U32 R3, RZ, RZ, 0x181f ;  /* 0x0000181fff037424 */ /* 0x000fe200078e00ff */
[----:B------:R-:W-:Y:S02]  /*1ae40*/  MOV R2, 0x1ae60 ;  /* 0x0001ae6000027802 */ /* 0x000fe40000000f00 */
[----:B-12---:R-:W-:Y:S05]  /*1ae50*/  CALL.REL.NOINC `($__internal_7_$__cuda_sm70_shflsync_idx_p) ;  /* 0x0000095000007944 */ /* 0x006fea0003c00000 */
[----:B------:R-:W-:Y:S01]  /*1ae60*/  MOV R2, R44 ;  /* 0x0000002c00027202 */ /* 0x000fe20000000f00 */
[----:B------:R-:W-:Y:S05]  /*1ae70*/  BRA `(.L_x_552) ;  /* 0xffffd9a000007947 */ /* 0x000fea000383ffff */
.L_x_491:
        /* <DEDUP_REMOVED lines=13> */
.L_x_494:
[----:B------:R-:W-:Y:S01]  /*1af50*/  IMAD.MOV.U32 R45, RZ, RZ, R5 ;  /* 0x000000ffff2d7224 */ /* 0x000fe200078e0005 */
[----:B------:R-:W-:Y:S01]  /*1af60*/  MOV R44, 0x2 ;  /* 0x00000002002c7802 */ /* 0x000fe20000000f00 */
[----:B-1----:R-:W-:Y:S01]  /*1af70*/  IMAD.MOV.U32 R3, RZ, RZ, 0x181f ;  /* 0x0000181fff037424 */ /* 0x002fe200078e00ff */
[----:B----4-:R-:W-:Y:S02]  /*1af80*/  MOV R2, 0x1afa0 ;  /* 0x0001afa000027802 */ /* 0x010fe40000000f00 */
[----:B--23--:R-:W-:Y:S05]  /*1af90*/  CALL.REL.NOINC `($__internal_7_$__cuda_sm70_shflsync_idx_p) ;  /* 0x0000081000007944 */ /* 0x00cfea0003c00000 */
[----:B------:R-:W-:Y:S01]  /*1afa0*/  MOV R11, R44 ;  /* 0x0000002c000b7202 */ /* 0x000fe20000000f00 */
[----:B------:R-:W-:Y:S05]  /*1afb0*/  BRA `(.L_x_554) ;  /* 0xffffda5000007947 */ /* 0x000fea000383ffff */
.L_x_495:
[----:B------:R-:W-:Y:S01]  /*1afc0*/  IMAD.MOV.U32 R45, RZ, RZ, R10 ;  /* 0x000000ffff2d7224 */ /* 0x000fe200078e000a */
[----:B------:R-:W-:Y:S01]  /*1afd0*/  MOV R44, 0x2 ;  /* 0x00000002002c7802 */ /* 0x000fe20000000f00 */
[----:B------:R-:W-:Y:S01]  /*1afe0*/  IMAD.MOV.U32 R3, RZ, RZ, 0x181f ;  /* 0x0000181fff037424 */ /* 0x000fe200078e00ff */
[----:B----4-:R-:W-:Y:S02]  /*1aff0*/  MOV R2, 0x1b010 ;  /* 0x0001b01000027802 */ /* 0x010fe40000000f00 */
[----:B-123--:R-:W-:Y:S05]  /*1b000*/  CALL.REL.NOINC `($__internal_7_$__cuda_sm70_shflsync_idx_p) ;  /* 0x000007a000007944 */ /* 0x00efea0003c00000 */
[----:B------:R-:W-:Y:S01]  /*1b010*/  MOV R2, R44 ;  /* 0x0000002c00027202 */ /* 0x000fe20000000f00 */
[----:B------:R-:W-:Y:S05]  /*1b020*/  BRA `(.L_x_555) ;  /* 0xffffda0000007947 */ /* 0x000fea000383ffff */
.L_x_498:
        /* <DEDUP_REMOVED lines=13> */
.L_x_500:
[----:B------:R-:W-:Y:S01]  /*1b100*/  IMAD.MOV.U32 R45, RZ, RZ, R74 ;  /* 0x000000ffff2d7224 */ /* 0x000fe200078e004a */
[----:B------:R-:W-:Y:S01]  /*1b110*/  MOV R44, RZ ;  /* 0x000000ff002c7202 */ /* 0x000fe20000000f00 */
[----:B------:R-:W-:Y:S01]  /*1b120*/  IMAD.MOV.U32 R3, RZ, RZ, 0x1f ;  /* 0x0000001fff037424 */ /* 0x000fe200078e00ff */
[----:B------:R-:W-:Y:S02]  /*1b130*/  MOV R2, 0x1b150 ;  /* 0x0001b15000027802 */ /* 0x000fe40000000f00 */
[----:B------:R-:W-:Y:S05]  /*1b140*/  CALL.REL.NOINC `($__internal_7_$__cuda_sm70_shflsync_idx_p) ;  /* 0x0000066000007944 */ /* 0x000fea0003c00000 */
[----:B------:R-:W-:Y:S01]  /*1b150*/  MOV R10, R44 ;  /* 0x0000002c000a7202 */ /* 0x000fe20000000f00 */
[----:B------:R-:W-:Y:S05]  /*1b160*/  BRA `(.L_x_557) ;  /* 0xffffdb6000007947 */ /* 0x000fea000383ffff */
.L_x_501:
[----:B------:R-:W-:Y:S01]  /*1b170*/  IMAD.MOV.U32 R45, RZ, RZ, R74 ;  /* 0x000000ffff2d7224 */ /* 0x000fe200078e004a */
[----:B------:R-:W-:Y:S01]  /*1b180*/  MOV R44, 0x1 ;  /* 0x00000001002c7802 */ /* 0x000fe20000000f00 */
[----:B------:R-:W-:Y:S01]  /*1b190*/  IMAD.MOV.U32 R3, RZ, RZ, 0x1f ;  /* 0x0000001fff037424 */ /* 0x000fe200078e00ff */
[----:B------:R-:W-:Y:S02]  /*1b1a0*/  MOV R2, 0x1b1c0 ;  /* 0x0001b1c000027802 */ /* 0x000fe40000000f00 */
[----:B-12---:R-:W-:Y:S05]  /*1b1b0*/  CALL.REL.NOINC `($__internal_7_$__cuda_sm70_shflsync_idx_p) ;  /* 0x000005f000007944 */ /* 0x006fea0003c00000 */
[----:B------:R-:W-:Y:S01]  /*1b1c0*/  MOV R9, R44 ;  /* 0x0000002c00097202 */ /* 0x000fe20000000f00 */
[----:B------:R-:W-:Y:S05]  /*1b1d0*/  BRA `(.L_x_558) ;  /* 0xffffdb1000007947 */ /* 0x000fea000383ffff */
.L_x_502:
[----:B------:R-:W-:Y:S02]  /*1b1e0*/  MOV R3, 0x1 ;  /* 0x0000000100037802 */ /* 0x000fe40000000f00 */
[----:B------:R-:W-:-:S02]  /*1b1f0*/  MOV R4, 0x1b210 ;  /* 0x0001b21000047802 */ /* 0x000fc40000000f00 */
[----:B-1234-:R-:W-:Y:S05]  /*1b200*/  CALL.REL.NOINC `($__internal_8_$__cuda_sm70_shflsync_up_p) ;  /* 0x000005f000007944 */ /* 0x01efea0003c00000 */
[----:B------:R-:W-:Y:S05]  /*1b210*/  BRA `(.L_x_559) ;  /* 0xffffdc0000007947 */ /* 0x000fea000383ffff */
.L_x_503:
[----:B------:R-:W-:Y:S02]  /*1b220*/  MOV R3, 0x2 ;  /* 0x0000000200037802 */ /* 0x000fe40000000f00 */
[----:B------:R-:W-:-:S02]  /*1b230*/  MOV R4, 0x1b250 ;  /* 0x0001b25000047802 */ /* 0x000fc40000000f00 */
[----:B--2-4-:R-:W-:Y:S05]  /*1b240*/  CALL.REL.NOINC `($__internal_8_$__cuda_sm70_shflsync_up_p) ;  /* 0x000005b000007944 */ /* 0x014fea0003c00000 */
[----:B------:R-:W-:Y:S02]  /*1b250*/  SEL R3, R3, RZ, P1 ;  /* 0x000000ff03037207 */ /* 0x000fe40000800000 */
[----:B------:R-:W-:-:S03]  /*1b260*/  MOV R4, 0x1b2a0 ;  /* 0x0001b2a000047802 */ /* 0x000fc60000000f00 */
[----:B------:R-:W-:Y:S02]  /*1b270*/  IMAD.IADD R2, R2, 0x1, R3 ;  /* 0x0000000102027824 */ /* 0x000fe400078e0203 */
[----:B------:R-:W-:Y:S02]  /*1b280*/  IMAD.MOV.U32 R3, RZ, RZ, 0x4 ;  /* 0x00000004ff037424 */ /* 0x000fe400078e00ff */
[----:B------:R-:W-:Y:S05]  /*1b290*/  CALL.REL.NOINC `($__internal_8_$__cuda_sm70_shflsync_up_p) ;  /* 0x0000056000007944 */ /* 0x000fea0003c00000 */
        /* <DEDUP_REMOVED lines=10> */
[----:B------:R-:W-:Y:S01]  /*1b340*/  SEL R3, R3, RZ, P4 ;  /* 0x000000ff03037207 */ /* 0x000fe20002000000 */
[----:B------:R-:W-:-:S04]  /*1b350*/  IMAD.MOV.U32 R44, RZ, RZ, 0x1f ;  /* 0x0000001fff2c7424 */ /* 0x000fc800078e00ff */
[----:B------:R-:W-:Y:S01]  /*1b360*/  IMAD.IADD R4, R3, 0x1, R2 ;  /* 0x0000000103047824 */ /* 0x000fe200078e0202 */
[----:B------:R-:W-:Y:S02]  /*1b370*/  MOV R3, 0x1f ;  /* 0x0000001f00037802 */ /* 0x000fe40000000f00 */
[----:B------:R-:W-:Y:S01]  /*1b380*/  MOV R2, 0x1b3b0 ;  /* 0x0001b3b000027802 */ /* 0x000fe20000000f00 */
[----:B------:R-:W-:Y:S02]  /*1b390*/  IMAD.MOV.U32 R45, RZ, RZ, R4 ;  /* 0x000000ffff2d7224 */ /* 0x000fe400078e0004 */
[----:B------:R-:W-:Y:S05]  /*1b3a0*/  CALL.REL.NOINC `($__internal_7_$__cuda_sm70_shflsync_idx_p) ;  /* 0x0000040000007944 */ /* 0x000fea0003c00000 */
[----:B------:R-:W-:Y:S01]  /*1b3b0*/  MOV R2, R44 ;  /* 0x0000002c00027202 */ /* 0x000fe20000000f00 */
[----:B------:R-:W-:Y:S05]  /*1b3c0*/  BRA `(.L_x_560) ;  /* 0xffffdb5000007947 */ /* 0x000fea000383ffff */
.L_x_507:
[----:B------:R-:W-:Y:S02]  /*1b3d0*/  MOV R3, 0x1 ;  /* 0x0000000100037802 */ /* 0x000fe40000000f00 */
[----:B------:R-:W-:Y:S02]  /*1b3e0*/  MOV R4, 0x1b400 ;  /* 0x0001b40000047802 */ /* 0x000fe40000000f00 */
[----:B------:R-:W-:Y:S05]  /*1b3f0*/  CALL.REL.NOINC `($__internal_8_$__cuda_sm70_shflsync_up_p) ;  /* 0x0000040000007944 */ /* 0x000fea0003c00000 */
[----:B------:R-:W-:Y:S05]  /*1b400*/  BRA `(.L_x_561) ;  /* 0xffffdc8000007947 */ /* 0x000fea000383ffff */
.L_x_508:
[----:B------:R-:W-:Y:S02]  /*1b410*/  MOV R3, 0x2 ;  /* 0x0000000200037802 */ /* 0x000fe40000000f00 */
[----:B------:R-:W-:Y:S02]  /*1b420*/  MOV R4, 0x1b440 ;  /* 0x0001b44000047802 */ /* 0x000fe40000000f00 */
        /* <DEDUP_REMOVED lines=25> */
.L_x_510:
[----:B------:R-:W-:Y:S02]  /*1b5c0*/  SEL R2, RZ, 0x1, P0 ;  /* 0x00000001ff027807 */ /* 0x000fe40000000000 */
[----:B------:R-:W-:Y:S02]  /*1b5d0*/  MOV R3, 0x1b5f0 ;  /* 0x0001b5f000037802 */ /* 0x000fe40000000f00 */
[----:B-1----:R-:W-:Y:S05]  /*1b5e0*/  CALL.REL.NOINC `($__internal_9_$__cuda_sm70_votesync_ballot) ;  /* 0x0000027000007944 */ /* 0x002fea0003c00000 */
[----:B------:R-:W-:Y:S01]  /*1b5f0*/  MOV R9, R5 ;  /* 0x0000000500097202 */ /* 0x000fe20000000f00 */
[----:B------:R-:W-:Y:S05]  /*1b600*/  BRA `(.L_x_563) ;  /* 0xffffdc1000007947 */ /* 0x000fea000383ffff */
.L_x_511:
[----:B------:R-:W-:Y:S01]  /*1b610*/  IMAD.MOV.U32 R45, RZ, RZ, R6 ;  /* 0x000000ffff2d7224 */ /* 0x000fe200078e0006 */
[----:B---3--:R-:W-:Y:S01]  /*1b620*/  MOV R44, R11 ;  /* 0x0000000b002c7202 */ /* 0x008fe20000000f00 */
[----:B------:R-:W-:Y:S01]  /*1b630*/  IMAD.MOV.U32 R3, RZ, RZ, 0x1f ;  /* 0x0000001fff037424 */ /* 0x000fe200078e00ff */
[----:B------:R-:W-:-:S02]  /*1b640*/  MOV R2, 0x1b660 ;  /* 0x0001b66000027802 */ /* 0x000fc40000000f00 */
[----:B-12---:R-:W-:Y:S05]  /*1b650*/  CALL.REL.NOINC `($__internal_7_$__cuda_sm70_shflsync_idx_p) ;  /* 0x0000015000007944 */ /* 0x006fea0003c00000 */
[----:B------:R-:W-:Y:S01]  /*1b660*/  IMAD.MOV.U32 R6, RZ, RZ, R44 ;  /* 0x000000ffff067224 */ /* 0x000fe200078e002c */
[----:B------:R-:W-:Y:S01]  /*1b670*/  MOV R44, R11 ;  /* 0x0000000b002c7202 */ /* 0x000fe20000000f00 */
[----:B------:R-:W-:Y:S01]  /*1b680*/  IMAD.MOV.U32 R45, RZ, RZ, R8 ;  /* 0x000000ffff2d7224 */ /* 0x000fe200078e0008 */
[----:B------:R-:W-:-:S02]  /*1b690*/  MOV R3, 0x1f ;  /* 0x0000001f00037802 */ /* 0x000fc40000000f00 */
[----:B------:R-:W-:Y:S02]  /*1b6a0*/  MOV R2, 0x1b6c0 ;  /* 0x0001b6c000027802 */ /* 0x000fe40000000f00 */
[----:B------:R-:W-:Y:S05]  /*1b6b0*/  CALL.REL.NOINC `($__internal_7_$__cuda_sm70_shflsync_idx_p) ;  /* 0x000000f000007944 */ /* 0x000fea0003c00000 */
[----:B------:R-:W-:Y:S01]  /*1b6c0*/  MOV R5, R44 ;  /* 0x0000002c00057202 */ /* 0x000fe20000000f00 */
[----:B------:R-:W-:Y:S05]  /*1b6d0*/  BRA `(.L_x_564) ;  /* 0xffffdb8000007947 */ /* 0x000fea000383ffff */
.L_x_514:
[----:B------:R-:W-:Y:S01]  /*1b6e0*/  MOV R44, R2 ;  /* 0x00000002002c7202 */ /* 0x000fe20000000f00 */
[----:B------:R-:W-:Y:S01]  /*1b6f0*/  IMAD.MOV.U32 R45, RZ, RZ, R4 ;  /* 0x000000ffff2d7224 */ /* 0x000fe200078e0004 */
[----:B------:R-:W-:Y:S01]  /*1b700*/  MOV R2, 0x1b730 ;  /* 0x0001b73000027802 */ /* 0x000fe20000000f00 */
[----:B------:R-:W-:Y:S02]  /*1b710*/  IMAD.MOV.U32 R3, RZ, RZ, 0x1f ;  /* 0x0000001fff037424 */ /* 0x000fe400078e00ff */
[----:B-1234-:R-:W-:Y:S05]  /*1b720*/  CALL.REL.NOINC `($__internal_7_$__cuda_sm70_shflsync_idx_p) ;  /* 0x0000008000007944 */ /* 0x01efea0003c00000 */
[----:B------:R-:W-:Y:S01]  /*1b730*/  MOV R16, R44 ;  /* 0x0000002c00107202 */ /* 0x000fe20000000f00 */
[----:B------:R-:W-:Y:S05]  /*1b740*/  BRA `(.L_x_513) ;  /* 0xffffdb7000007947 */ /* 0x000fea000383ffff */
        .weak           $__internal_6_$__cuda_sm70_shflsync_bfly_p
        .type           $__internal_6_$__cuda_sm70_shflsync_bfly_p,@function
        .size           $__internal_6_$__cuda_sm70_shflsync_bfly_p,($__internal_7_$__cuda_sm70_shflsync_idx_p - $__internal_6_$__cuda_sm70_shflsync_bfly_p)
$__internal_6_$__cuda_sm70_shflsync_bfly_p:
[----:B------:R-:W-:Y:S02]  /*1b750*/  MOV R9, 0x1f ;  /* 0x0000001f00097802 */ /* 0x000fe40000000f00 */
[----:B------:R-:W-:-:S04]  /*1b760*/  MOV R43, 0xffffffff ;  /* 0xffffffff002b7802 */ /* 0x000fc80000000f00 */
[----:B------:R-:W-:Y:S04]  /*1b770*/  WARPSYNC R43 ;  /* 0x0000002b00007348 */ /* 0x000fe80003800000 */
[----:B------:R1:W2:Y:S02]  /*1b780*/  SHFL.BFLY PT, R9, R4, R3, R9 ;  /* 0x0c00000304097389 */ /* 0x0002a400000e0009 */
[----:B-1----:R-:W-:-:S04]  /*1b790*/  MOV R3, 0x0 ;  /* 0x0000000000037802 */ /* 0x002fc80000000f00 */
[----:B--2---:R-:W-:Y:S05]  /*1b7a0*/  RET.REL.NODEC R2 `(_ZN7cutlass13device_kernelIN5flash19enable_sm80_to_sm89INS1_16FlashAttnFwdSm80INS1_25CollectiveMainloopFwdSm80ILi8ELi1ELb1EN4cute5tupleIJNS5_1CILi128EEENS7_ILi112EEES8_EEELi128ENS_10bfloat16_tEfNS_4arch4Sm80ELb0ELb0ELb1ELb1ELb1ELb1ELb1ELb1EEENS1_21CollectiveEpilogueFwdINS6_IJS8_S8_S9_EEENS6_IJNS7_ILi1EEESH_SH_EEESB_SD_Li256ELb1ELb1ELb1ELb0EEENS1_36VarlenDynamicPersistentTileSchedulerILi128ELi112ELi256ELi256ELb1ELb1ELb0ELb0ELb1ELb1EEEEEEEEEvNT_6ParamsE) ;  /* 0xfffe485002007950 */ /* 0x004fea0003c3ffff */
        .weak           $__internal_7_$__cuda_sm70_shflsync_idx_p
        .type           $__internal_7_$__cuda_sm70_shflsync_idx_p,@function
        .size           $__internal_7_$__cuda_sm70_shflsync_idx_p,($__internal_8_$__cuda_sm70_shflsync_up_p - $__internal_7_$__cuda_sm70_shflsync_idx_p)
$__internal_7_$__cuda_sm70_shflsync_idx_p:
[----:B------:R-:W-:-:S04]  /*1b7b0*/  MOV R221, 0xffffffff ;  /* 0xffffffff00dd7802 */ /* 0x000fc80000000f00 */
[----:B------:R-:W-:Y:S04]  /*1b7c0*/  WARPSYNC R221 ;  /* 0x000000dd00007348 */ /* 0x000fe80003800000 */
[----:B------:R1:W2:Y:S02]  /*1b7d0*/  SHFL.IDX PT, R44, R45, R44, R3 ;  /* 0x0000002c2d2c7389 */ /* 0x0002a400000e0003 */
[----:B-1----:R-:W-:-:S04]  /*1b7e0*/  MOV R3, 0x0 ;  /* 0x0000000000037802 */ /* 0x002fc80000000f00 */
[----:B--2---:R-:W-:Y:S05]  /*1b7f0*/  RET.REL.NODEC R2 `(_ZN7cutlass13device_kernelIN5flash19enable_sm80_to_sm89INS1_16FlashAttnFwdSm80INS1_25CollectiveMainloopFwdSm80ILi8ELi1ELb1EN4cute5tupleIJNS5_1CILi128EEENS7_ILi112EEES8_EEELi128ENS_10bfloat16_tEfNS_4arch4Sm80ELb0ELb0ELb1ELb1ELb1ELb1ELb1ELb1EEENS1_21CollectiveEpilogueFwdINS6_IJS8_S8_S9_EEENS6_IJNS7_ILi1EEESH_SH_EEESB_SD_Li256ELb1ELb1ELb1ELb0EEENS1_36VarlenDynamicPersistentTileSchedulerILi128ELi112ELi256ELi256ELb1ELb1ELb0ELb0ELb1ELb1EEEEEEEEEvNT_6ParamsE) ;  /* 0xfffe480002007950 */ /* 0x004fea0003c3ffff */
        .weak           $__internal_8_$__cuda_sm70_shflsync_up_p
        .type           $__internal_8_$__cuda_sm70_shflsync_up_p,@function
        .size           $__internal_8_$__cuda_sm70_shflsync_up_p,($__internal_9_$__cuda_sm70_votesync_ballot - $__internal_8_$__cuda_sm70_shflsync_up_p)
$__internal_8_$__cuda_sm70_shflsync_up_p:
[----:B------:R-:W-:Y:S02]  /*1b800*/  MOV R11, 0xffffffff ;  /* 0xffffffff000b7802 */ /* 0x000fe40000000f00 */
[----:B------:R-:W-:Y:S02]  /*1b810*/  MOV R5, RZ ;  /* 0x000000ff00057202 */ /* 0x000fe40000000f00 */
[----:B------:R-:W-:Y:S04]  /*1b820*/  WARPSYNC R11 ;  /* 0x0000000b00007348 */ /* 0x000fe80003800000 */
[----:B------:R1:W2:Y:S02]  /*1b830*/  SHFL.UP PT, R3, R2, R3, R5 ;  /* 0x0400000302037389 */ /* 0x0002a400000e0005 */
[----:B-1----:R-:W-:-:S04]  /*1b840*/  MOV R5, 0x0 ;  /* 0x0000000000057802 */ /* 0x002fc80000000f00 */
[----:B--2---:R-:W-:Y:S05]  /*1b850*/  RET.REL.NODEC R4 `(_ZN7cutlass13device_kernelIN5flash19enable_sm80_to_sm89INS1_16FlashAttnFwdSm80INS1_25CollectiveMainloopFwdSm80ILi8ELi1ELb1EN4cute5tupleIJNS5_1CILi128EEENS7_ILi112EEES8_EEELi128ENS_10bfloat16_tEfNS_4arch4Sm80ELb0ELb0ELb1ELb1ELb1ELb1ELb1ELb1EEENS1_21CollectiveEpilogueFwdINS6_IJS8_S8_S9_EEENS6_IJNS7_ILi1EEESH_SH_EEESB_SD_Li256ELb1ELb1ELb1ELb0EEENS1_36VarlenDynamicPersistentTileSchedulerILi128ELi112ELi256ELi256ELb1ELb1ELb0ELb0ELb1ELb1EEEEEEEEEvNT_6ParamsE) ;  /* 0xfffe47a004007950 */ /* 0x004fea0003c3ffff */
        .weak           $__internal_9_$__cuda_sm70_votesync_ballot
        .type           $__internal_9_$__cuda_sm70_votesync_ballot,@function
        .size           $__internal_9_$__cuda_sm70_votesync_ballot,(.L_x_3579 - $__internal_9_$__cuda_sm70_votesync_ballot)
$__internal_9_$__cuda_sm70_votesync_ballot:
[----:B------:R-:W-:Y:S01]  /*1b860*/  ISETP.NE.U32.AND P0, PT, R2, 0x1, PT ;  /* 0x000000010200780c */ /* 0x000fe20003f05070 */
[----:B------:R-:W-:-:S04]  /*1b870*/  IMAD.MOV.U32 R5, RZ, RZ, -0x1 ;  /* 0xffffffffff057424 */ /* 0x000fc800078e00ff */
[----:B------:R-:W-:Y:S08]  /*1b880*/  WARPSYNC R5 ;  /* 0x0000000500007348 */ /* 0x000ff00003800000 */
[----:B------:R-:W-:-:S04]  /*1b890*/  VOTE.ANY R2, PT, !P0 ;  /* 0x0000000000027806 */ /* 0x000fc800040e0100 */
[----:B------:R-:W-:Y:S01]  /*1b8a0*/  LOP3.LUT R5, R2, R5, RZ, 0xc0, !PT ;  /* 0x0000000502057212 */ /* 0x000fe200078ec0ff */
[----:B------:R-:W-:Y:S02]  /*1b8b0*/  IMAD.MOV.U32 R2, RZ, RZ, R3 ;  /* 0x000000ffff027224 */ /* 0x000fe400078e0003 */
[----:B------:R-:W-:-:S04]  /*1b8c0*/  IMAD.MOV.U32 R3, RZ, RZ, 0x0 ;  /* 0x00000000ff037424 */ /* 0x000fc800078e00ff */
[----:B------:R-:W-:Y:S05]  /*1b8d0*/  RET.REL.NODEC R2 `(_ZN7cutlass13device_kernelIN5flash19enable_sm80_to_sm89INS1_16FlashAttnFwdSm80INS1_25CollectiveMainloopFwdSm80ILi8ELi1ELb1EN4cute5tupleIJNS5_1CILi128EEENS7_ILi112EEES8_EEELi128ENS_10bfloat16_tEfNS_4arch4Sm80ELb0ELb0ELb1ELb1ELb1ELb1ELb1ELb1EEENS1_21CollectiveEpilogueFwdINS6_IJS8_S8_S9_EEENS6_IJNS7_ILi1EEESH_SH_EEESB_SD_Li256ELb1ELb1ELb1ELb0EEENS1_36VarlenDynamicPersistentTileSchedulerILi128ELi112ELi256ELi256ELb1ELb1ELb0ELb0ELb1ELb1EEEEEEEEEvNT_6ParamsE) ;  /* 0xfffe472002007950 */ /* 0x000fea0003c3ffff */
.L_x_565:
        /* <DEDUP_REMOVED lines=10> */
.L_x_3579:


//--------------------- .text._ZN7cutlass13device_kernelIN5flash19enable_sm80_to_sm89INS1_16FlashAttnFwdSm80INS1_25CollectiveMainloopFwdSm80ILi4ELi1ELb0EN4cute5tupleIJNS5_1CILi128EEENS7_ILi48EEES8_EEELi128ENS_10bfloat16_tEfNS_4arch4Sm80ELb0ELb1ELb1ELb0ELb1ELb0ELb1ELb1EEENS1_21CollectiveEpilogueFwdINS6_IJS8_S8_S9_EEENS6_IJNS7_ILi1EEESH_SH_EEESB_SD_Li128ELb0ELb1ELb1ELb0EEENS1_19SingleTileSchedulerILb0ELb1ELb1ELi128EEEEEEEEEvNT_6ParamsE --------------------------
	.section	.text._ZN7cutlass13device_kernelIN5flash19enable_sm80_to_sm89INS1_16FlashAttnFwdSm80INS1_25CollectiveMainloopFwdSm80ILi4ELi1ELb0EN4cute5tupleIJNS5_1CILi128EEENS7_ILi48EEES8_EEELi128ENS_10bfloat16_tEfNS_4arch4Sm80ELb0ELb1ELb1ELb0ELb1ELb0ELb1ELb1EEENS1_21CollectiveEpilogueFwdINS6_IJS8_S8_S9_EEENS6_IJNS7_ILi1EEESH_SH_EEESB_SD_Li128ELb0ELb1ELb1ELb0EEENS1_19SingleTileSchedulerILb0ELb1ELb1ELi128EEEEEEEEEvNT_6ParamsE,"ax",@progbits
	.sectioninfo	@"SHI_REGISTERS=255"
	.align	128
.text._ZN7cutlass13device_kernelIN5flash19enable_sm80_to_sm89INS1_16FlashAttnFwdSm80INS1_25CollectiveMainloopFwdSm80ILi4ELi1ELb0EN4cute5tupleIJNS5_1CILi128EEENS7_ILi48EEES8_EEELi128ENS_10bfloat16_tEfNS_4arch4Sm80ELb0ELb1ELb1ELb0ELb1ELb0ELb1ELb1EEENS1_21CollectiveEpilogueFwdINS6_IJS8_S8_S9_EEENS6_IJNS7_ILi1EEESH_SH_EEESB_SD_Li128ELb0ELb1ELb1ELb0EEENS1_19SingleTileSchedulerILb0ELb1ELb1ELi128EEEEEEEEEvNT_6ParamsE:
        .type           _ZN7cutlass13device_kernelIN5flash19enable_sm80_to_sm89INS1_16FlashAttnFwdSm80INS1_25CollectiveMainloopFwdSm80ILi4ELi1ELb0EN4cute5tupleIJNS5_1CILi128EEENS7_ILi48EEES8_EEELi128ENS_10bfloat16_tEfNS_4arch4Sm80ELb0ELb1ELb1ELb0ELb1ELb0ELb1ELb1EEENS1_21CollectiveEpilogueFwdINS6_IJS8_S8_S9_EEENS6_IJNS7_ILi1EEESH_SH_EEESB_SD_Li128ELb0ELb1ELb1ELb0EEENS1_19SingleTileSchedulerILb0ELb1ELb1ELi128EEEEEEEEEvNT_6ParamsE,@function
        .size           _ZN7cutlass13device_kernelIN5flash19enable_sm80_to_sm89INS1_16FlashAttnFwdSm80INS1_25CollectiveMainloopFwdSm80ILi4ELi1ELb0EN4cute5tupleIJNS5_1CILi128EEENS7_ILi48EEES8_EEELi128ENS_10bfloat16_tEfNS_4arch4Sm80ELb0ELb1ELb1ELb0ELb1ELb0ELb1ELb1EEENS1_21CollectiveEpilogueFwdINS6_IJS8_S8_S9_EEENS6_IJNS7_ILi1EEESH_SH_EEESB_SD_Li128ELb0ELb1ELb1ELb0EEENS1_19SingleTileSchedulerILb0ELb1ELb1ELi128EEEEEEEEEvNT_6ParamsE,(.L_x_3584 - _ZN7cutlass13device_kernelIN5flash19enable_sm80_to_sm89INS1_16FlashAttnFwdSm80INS1_25CollectiveMainloopFwdSm80ILi4ELi1ELb0EN4cute5tupleIJNS5_1CILi128EEENS7_ILi48EEES8_EEELi128ENS_10bfloat16_tEfNS_4arch4Sm80ELb0ELb1ELb1ELb0ELb1ELb0ELb1ELb1EEENS1_21CollectiveEpilogueFwdINS6_IJS8_S8_S9_EEENS6_IJNS7_ILi1EEESH_SH_EEESB_SD_Li128ELb0ELb1ELb1ELb0EEENS1_19SingleTileSchedulerILb0ELb1ELb1ELi128EEEEEEEEEvNT_6ParamsE)
        .other          _ZN7cutlass13device_kernelIN5flash19enable_sm80_to_sm89INS1_16FlashAttnFwdSm80INS1_25CollectiveMainloopFwdSm80ILi4ELi1ELb0EN4cute5tupleIJNS5_1CILi128EEENS7_ILi48EEES8_EEELi128ENS_10bfloat16_tEfNS_4arch4Sm80ELb0ELb1ELb1ELb0ELb1ELb0ELb1ELb1EEENS1_21CollectiveEpilogueFwdINS6_IJS8_S8_S9_EEENS6_IJNS7_ILi1EEESH_SH_EEESB_SD_Li128ELb0ELb1ELb1ELb0EEENS1_19SingleTileSchedulerILb0ELb1ELb1ELi128EEEEEEEEEvNT_6ParamsE,@"STO_CUDA_ENTRY STV_DEFAULT"
_ZN7cutlass13device_kernelIN5flash19enable_sm80_to_sm89INS1_16FlashAttnFwdSm80INS1_25CollectiveMainloopFwdSm80ILi4ELi1ELb0EN4cute5tupleIJNS5_1CILi128EEENS7_ILi48EEES8_EEELi128ENS_10bfloat16_tEfNS_4arch4Sm80ELb0ELb1ELb1ELb0ELb1ELb0ELb1ELb1EEENS1_21CollectiveEpilogueFwdINS6_IJS8_S8_S9_EEENS6_IJNS7_ILi1EEESH_SH_EEESB_SD_Li128ELb0ELb1ELb1ELb0EEENS1_19SingleTileSchedulerILb0ELb1ELb1ELi128EEEEEEEEEvNT_6ParamsE:
        /* <DEDUP_REMOVED lines=18> */
.L_x_566:
[----:B------:R-:W-:Y:S02]  /*0120*/  ULDC.64 UR4, c[0x0][0x550] ;  /* 0x0001540000047ab9 */ /* 0x000fe40000000a00 */
[----:B------:R-:W-:Y:S02]  /*0130*/  UISETP.NE.AND UP0, UPT, UR4, 0x1, UPT ;  /* 0x000000010400788c */ /* 0x000fe4000bf05270 */
[----:B------:R-:W-:-:S02]  /*0140*/  UIMAD.WIDE.U32 UR8, UR7, UR5, URZ ;  /* 0x00000005070872a5 */ /* 0x000fc4000f8e003f */
[----:B------:R-:W-:Y:S02]  /*0150*/  ULDC UR4, c[0x0][0x558] ;  /* 0x0001560000047ab9 */ /* 0x000fe40000000800 */
[----:B------:R-:W-:-:S05]  /*0160*/  UMOV UR11, UR7 ;  /* 0x00000007000b7c82 */ /* 0x000fca0008000000 */
[----:B------:R-:W-:-:S03]  /*0170*/  @UP0 USHF.R.U32.HI UR11, URZ, UR4, UR9 ;  /* 0x000000043f0b0299 */ /* 0x000fc60008011609 */
.L_x_567:
        /* <DEDUP_REMOVED lines=16> */
[----:B------:R-:W1:Y:S01]  /*0280*/  S2UR UR26, SR_CTAID.X ;  /* 0x00000000001a79c3 */ /* 0x000e620000002500 */
[----:B------:R-:W-:Y:S02]  /*0290*/  ULDC UR4, c[0x0][0x2c4] ;  /* 0x0000b10000047ab9 */ /* 0x000fe40000000800 */
[----:B------:R-:W-:Y:S02]  /*02a0*/  UISETP.NE.AND UP1, UPT, UR4, 0x1, UPT ;  /* 0x000000010400788c */ /* 0x000fe4000bf25270 */
[----:B------:R-:W-:Y:S02]  /*02b0*/  UMOV UR10, URZ ;  /* 0x0000003f000a7c82 */ /* 0x000fe40008000000 */
[----:B------:R-:W-:Y:S02]  /*02c0*/  ULDC.64 UR4, c[0x0][0x2c8] ;  /* 0x0000b20000047ab9 */ /* 0x000fe40000000a00 */
[----:B------:R-:W-:-:S02]  /*02d0*/  ULDC UR12, c[0x0][0x168] ;  /* 0x00005a00000c7ab9 */ /* 0x000fc40000000800 */
[----:B------:R-:W-:Y:S02]  /*02e0*/  UP2UR UR13, UPR, URZ, 0x2 ;  /* 0x000000023f0d7883 */ /* 0x000fe40008000000 */
[----:B-1----:R-:W-:-:S04]  /*02f0*/  USHF.L.U32 UR26, UR26, 0x7, URZ ;  /* 0x000000071a1a7899 */ /* 0x002fc8000800063f */
[----:B------:R-:W-:Y:S02]  /*0300*/  @UP1 UIADD3 UR14, UR26, 0x7f, URZ ;  /* 0x0000007f1a0e1890 */ /* 0x000fe4000fffe03f */
[----:B------:R-:W-:Y:S02]  /*0310*/  UIADD3 UR8, UR26, 0x7f, URZ ;  /* 0x0000007f1a087890 */ /* 0x000fe4000fffe03f */
[----:B------:R-:W-:-:S03]  /*0320*/  UIMAD.WIDE.U32 UR14, UR14, UR4, URZ ;  /* 0x000000040e0e72a5 */ /* 0x000fc6000f8e003f */
[----:B------:R-:W-:-:S04]  /*0330*/  ULDC UR4, c[0x0][0x2ac] ;  /* 0x0000ab0000047ab9 */ /* 0x000fc80000000800 */
[----:B------:R-:W-:Y:S02]  /*0340*/  @UP1 UMOV UR9, UR15 ;  /* 0x0000000f00091c82 */ /* 0x000fe40008000000 */
[----:B------:R-:W-:Y:S02]  /*0350*/  @UP1 USHF.R.U32.HI UR8, URZ, UR5, UR9 ;  /* 0x000000053f081299 */ /* 0x000fe40008011609 */
[----:B------:R-:W-:Y:S02]  /*0360*/  UMOV UR14, 0x1 ;  /* 0x00000001000e7882 */ /* 0x000fe40000000000 */
[----:B------:R-:W-:Y:S02]  /*0370*/  ULDC UR9, c[0x0][0x1d0] ;  /* 0x0000740000097ab9 */ /* 0x000fe40000000800 */
[----:B------:R-:W-:-:S03]  /*0380*/  UIMAD UR9, UR4, UR9, URZ ;  /* 0x00000009040972a4 */ /* 0x000fc6000f8e023f */
[----:B------:R-:W-:Y:S02]  /*0390*/  ULDC.64 UR4, c[0x0][0x328] ;  /* 0x0000ca0000047ab9 */ /* 0x000fe40000000a00 */
[----:B------:R-:W-:Y:S02]  /*03a0*/  UISETP.LE.AND UP0, UPT, UR14, UR5, UPT ;  /* 0x000000050e00728c */ /* 0x000fe4000bf03270 */
[----:B------:R-:W-:-:S04]  /*03b0*/  UIADD3 UR12, UR9, -UR12, UR14 ;  /* 0x8000000c090c7290 */ /* 0x000fc8000fffe00e */
[----:B------:R-:W-:Y:S02]  /*03c0*/  UIADD3 UR5, UR12, UR8, URZ ;  /* 0x000000080c057290 */ /* 0x000fe4000fffe03f */
[----:B------:R-:W-:Y:S02]  /*03d0*/  UP2UR UR12, UPR, URZ, 0x1 ;  /* 0x000000013f0c7883 */ /* 0x000fe40008000000 */
[----:B------:R-:W-:Y:S01]  /*03e0*/  UIADD3 UR8, UR5, UR4, URZ ;  /* 0x0000000405087290 */ /* 0x000fe2000fffe03f */
[----:B--2---:R1:W2:Y:S01]  /*03f0*/  @P0 R2UR UR10, R2 ;  /* 0x00000000020a03c2 */ /* 0x0042a200000e0000 */
[----:B------:R-:W-:-:S13]  /*0400*/  PLOP3.LUT P0, PT, PT, PT, UP0, 0x40, 0x0 ;  /* 0x000000000000781c */ /* 0x000fda0003f0e808 */
[----:B------:R-:W-:Y:S05]  /*0410*/  @P0 BRA `(.L_x_568) ;  /* 0x0000014000000947 */ /* 0x000fea0003800000 */
[----:B------:R-:W-:Y:S01]  /*0420*/  ISETP.LT.AND P0, PT, RZ, UR5, PT ;  /* 0x00000005ff007c0c */ /* 0x000fe2000bf01270 */
        /* <DEDUP_REMOVED lines=10> */
.L_x_569:
[----:B------:R-:W-:Y:S02]  /*04d0*/  ULDC UR4, c[0x0][0x32c] ;  /* 0x0000cb0000047ab9 */ /* 0x000fe40000000800 */
[----:B------:R-:W-:-:S03]  /*04e0*/  UISETP.NE.AND UP0, UPT, UR14, UR4, UPT ;  /* 0x000000040e00728c */ /* 0x000fc6000bf05270 */
[----:B------:R-:W-:Y:S02]  /*04f0*/  ULDC.64 UR4, c[0x0][0x330] ;  /* 0x0000cc0000047ab9 */ /* 0x000fe40000000a00 */
[----:B------:R-:W-:-:S06]  /*0500*/  UIMAD.WIDE.U32 UR16, UR15, UR4, URZ ;  /* 0x000000040f1072a5 */ /* 0x000fcc000f8e003f */
[----:B------:R-:W-:Y:S02]  /*0510*/  @UP0 USHF.R.U32.HI UR15, URZ, UR5, UR17 ;  /* 0x000000053f0f0299 */ /* 0x000fe40008011611 */
.L_x_570:
[----:B------:R-:W-:Y:S02]  /*0520*/  ULDC UR4, c[0x0][0x32c] ;  /* 0x0000cb0000047ab9 */ /* 0x000fe40000000800 */
[----:B------:R-:W-:-:S04]  /*0530*/  UIMAD UR4, UR15, UR4, UR4 ;  /* 0x000000040f0472a4 */ /* 0x000fc8000f8e0204 */
[----:B------:R-:W-:-:S04]  /*0540*/  UISETP.LT.AND UP0, UPT, UR8, UR4, UPT ;  /* 0x000000040800728c */ /* 0x000fc8000bf01270 */
[----:B------:R-:W-:Y:S02]  /*0550*/  USEL UR8, UR8, UR4, UP0 ;  /* 0x0000000408087287 */ /* 0x000fe40008000000 */
.L_x_568:
[----:B------:R-:W-:Y:S02]  /*0560*/  UISETP.NE.AND UP0, UPT, UR13, URZ, UPT ;  /* 0x0000003f0d00728c */ /* 0x000fe4000bf05270 */
[----:B------:R-:W-:Y:S02]  /*0570*/  UIADD3 UR14, UR9, 0x2f, URZ ;  /* 0x0000002f090e7890 */ /* 0x000fe4000fffe03f */
[----:B------:R-:W-:Y:S02]  /*0580*/  UIADD3 UR18, UR8, 0x2f, URZ ;  /* 0x0000002f08127890 */ /* 0x000fe4000fffe03f */
[----:B------:R-:W-:Y:S02]  /*0590*/  ULDC.64 UR4, c[0x0][0x2c8] ;  /* 0x0000b20000047ab9 */ /* 0x000fe40000000a00 */
[----:B------:R-:W-:Y:S02]  /*05a0*/  UIMAD.WIDE.U32 UR16, UR26, UR4, URZ ;  /* 0x000000041a1072a5 */ /* 0x000fe4000f8e003f */
[----:B------:R-:W-:-:S02]  /*05b0*/  UIMAD.WIDE UR14, UR14, 0x2aaaaaab, URZ ;  /* 0x2aaaaaab0e0e78a5 */ /* 0x000fc4000f8e023f */
[----:B------:R-:W-:Y:S02]  /*05c0*/  UIMAD.WIDE UR18, UR18, 0x2aaaaaab, URZ ;  /* 0x2aaaaaab121278a5 */ /* 0x000fe4000f8e023f */
[----:B------:R-:W-:Y:S02]  /*05d0*/  UISETP.NE.AND UP1, UPT, UR12, URZ, UPT ;  /* 0x0000003f0c00728c */ /* 0x000fe4000bf25270 */
[----:B------:R-:W-:Y:S02]  /*05e0*/  UMOV UR4, UR26 ;  /* 0x0000001a00047c82 */ /* 0x000fe40008000000 */
[----:B------:R-:W-:Y:S02]  /*05f0*/  @UP0 USHF.R.U32.HI UR4, URZ, UR5, UR17 ;  /* 0x000000053f040299 */ /* 0x000fe40008011611 */
[----:B------:R-:W-:Y:S01]  /*0600*/  PLOP3.LUT P0, PT, PT, PT, UP1, 0x40, 0x0 ;  /* 0x000000000000781c */ /* 0x000fe20003f0e818 */
[----:B------:R-:W-:Y:S02]  /*0610*/  UMOV UR17, UR15 ;  /* 0x0000000f00117c82 */ /* 0x000fe40008000000 */
[----:B------:R-:W-:-:S02]  /*0620*/  UMOV UR15, UR19 ;  /* 0x00000013000f7c82 */ /* 0x000fc40008000000 */
[----:B------:R-:W-:Y:S02]  /*0630*/  USHF.R.U32.HI UR14, URZ, 0x1f, UR17 ;  /* 0x0000001f3f0e7899 */ /* 0x000fe40008011611 */
[----:B------:R-:W-:Y:S02]  /*0640*/  USHF.R.U32.HI UR8, URZ, 0x1f, UR15 ;  /* 0x0000001f3f087899 */ /* 0x000fe4000801160f */
[----:B------:R-:W-:Y:S02]  /*0650*/  ULDC UR25, c[0x0][0x168] ;  /* 0x00005a0000197ab9 */ /* 0x000fe40000000800 */
[----:B------:R-:W-:Y:S02]  /*0660*/  UIADD3 UR25, UR9, -UR25, URZ ;  /* 0x8000001909197290 */ /* 0x000fe4000fffe03f */
[----:B------:R-:W-:Y:S02]  /*0670*/  ULEA.HI.SX32 UR14, UR17, UR14, 0x1d ;  /* 0x0000000e110e7291 */ /* 0x000fe4000f8fea3f */
[----:B------:R-:W-:-:S02]  /*0680*/  ULEA.HI.SX32 UR15, UR15, UR8, 0x1d ;  /* 0x000000080f0f7291 */ /* 0x000fc4000f8fea3f */
[----:B------:R-:W-:Y:S02]  /*0690*/  UIADD3 UR4, UR25, UR4, URZ ;  /* 0x0000000419047290 */ /* 0x000fe4000fffe03f */
[----:B------:R-:W-:Y:S02]  /*06a0*/  UISETP.LT.AND UP0, UPT, UR14, UR15, UPT ;  /* 0x0000000f0e00728c */ /* 0x000fe4000bf01270 */
[----:B------:R-:W-:Y:S02]  /*06b0*/  ULDC UR5, c[0x0][0x324] ;  /* 0x0000c90000057ab9 */ /* 0x000fe40000000800 */
[----:B------:R-:W-:Y:S02]  /*06c0*/  UIADD3 UR8, UR4, -UR5, URZ ;  /* 0x8000000504087290 */ /* 0x000fe4000fffe03f */
[----:B------:R-:W-:Y:S01]  /*06d0*/  USEL UR24, UR14, UR15, UP0 ;  /* 0x0000000f0e187287 */ /* 0x000fe20008000000 */
[----:B------:R-:W-:Y:S05]  /*06e0*/  @P0 BRA `(.L_x_571) ;  /* 0x0000017000000947 */ /* 0x000fea0003800000 */
[----:B------:R-:W-:Y:S02]  /*06f0*/  UMOV UR14, UR4 ;  /* 0x00000004000e7c82 */ /* 0x000fe40008000000 */
[----:B------:R-:W-:-:S06]  /*0700*/  UISETP.GT.AND UP0, UPT, UR14, -0x1, UPT ;  /* 0xffffffff0e00788c */ /* 0x000fcc000bf04270 */
[----:B------:R-:W-:-:S13]  /*0710*/  PLOP3.LUT P0, PT, PT, PT, UP0, 0x80, 0x0 ;  /* 0x000000000000781c */ /* 0x000fda0003f0f008 */
[----:B------:R-:W-:Y:S05]  /*0720*/  @P0 BRA `(.L_x_572) ;  /* 0x0000009000000947 */ /* 0x000fea0003800000 */
[----:B------:R-:W-:Y:S02]  /*0730*/  ULDC UR4, c[0x0][0x32c] ;  /* 0x0000cb0000047ab9 */ /* 0x000fe40000000800 */
[----:B------:R-:W-:Y:S02]  /*0740*/  UISETP.NE.AND UP0, UPT, UR4, 0x1, UPT ;  /* 0x000000010400788c */ /* 0x000fe4000bf05270 */
[----:B------:R-:W-:Y:S02]  /*0750*/  ULOP3.LUT UR14, URZ, UR14, URZ, 0x33, !UPT ;  /* 0x0000000e3f0e7292 */ /* 0x000fe4000f8e333f */
[----:B------:R-:W-:Y:S02]  /*0760*/  ULDC.64 UR4, c[0x0][0x330] ;  /* 0x0000cc0000047ab9 */ /* 0x000fe40000000a00 */
[----:B------:R-:W-:-:S07]  /*0770*/  UIMAD.WIDE.U32 UR16, UR14, UR4, URZ ;  /* 0x000000040e1072a5 */ /* 0x000fce000f8e003f */
[----:B------:R-:W-:Y:S02]  /*0780*/  @UP0 UMOV UR15, UR17 ;  /* 0x00000011000f0c82 */ /* 0x000fe40008000000 */
[----:B------:R-:W-:-:S04]  /*0790*/  @UP0 USHF.R.U32.HI UR14, URZ, UR5, UR15 ;  /* 0x000000053f0e0299 */ /* 0x000fc8000801160f */
[----:B------:R-:W-:Y:S01]  /*07a0*/  ULOP3.LUT UR14, URZ, UR14, URZ, 0x33, !UPT ;  /* 0x0000000e3f0e7292 */ /* 0x000fe2000f8e333f */
[----:B------:R-:W-:Y:S05]  /*07b0*/  BRA `(.L_x_573) ;  /* 0x0000006000007947 */ /* 0x000fea0003800000 */
.L_x_572:
[----:B------:R-:W-:Y:S02]  /*07c0*/  ULDC UR4, c[0x0][0x32c] ;  /* 0x0000cb0000047ab9 */ /* 0x000fe40000000800 */
[----:B------:R-:W-:-:S03]  /*07d0*/  UISETP.NE.AND UP0, UPT, UR4, 0x1, UPT ;  /* 0x000000010400788c */ /* 0x000fc6000bf05270 */
[----:B------:R-:W-:Y:S02]  /*07e0*/  ULDC.64 UR4, c[0x0][0x330] ;  /* 0x0000cc0000047ab9 */ /* 0x000fe40000000a00 */
[----:B------:R-:W-:-:S07]  /*07f0*/  UIMAD.WIDE.U32 UR16, UR14, UR4, URZ ;  /* 0x000000040e1072a5 */ /* 0x000fce000f8e003f */
[----:B------:R-:W-:Y:S02]  /*0800*/  @UP0 UMOV UR15, UR17 ;  /* 0x00000011000f0c82 */ /* 0x000fe40008000000 */
[----:B------:R-:W-:Y:S02]  /*0810*/  @UP0 USHF.R.U32.HI UR14, URZ, UR5, UR15 ;  /* 0x000000053f0e0299 */ /* 0x000fe4000801160f */
.L_x_573:
[----:B------:R-:W-:Y:S02]  /*0820*/  ULDC UR4, c[0x0][0x32c] ;  /* 0x0000cb0000047ab9 */ /* 0x000fe40000000800 */
[----:B------:R-:W-:-:S04]  /*0830*/  UIMAD UR4, UR14, UR4, URZ ;  /* 0x000000040e0472a4 */ /* 0x000fc8000f8e023f */
[----:B------:R-:W-:-:S04]  /*0840*/  UISETP.LT.AND UP0, UPT, UR8, UR4, UPT ;  /* 0x000000040800728c */ /* 0x000fc8000bf01270 */
[----:B------:R-:W-:-:S04]  /*0850*/  USEL UR8, UR8, UR4, !UP0 ;  /* 0x0000000408087287 */ /* 0x000fc8000c000000 */
.L_x_571:
[----:B------:R-:W-:-:S04]  /*0860*/  UIMAD.WIDE UR4, UR8, 0x2aaaaaab, URZ ;  /* 0x2aaaaaab080478a5 */ /* 0x000fc8000f8e023f */
[----:B------:R-:W-:-:S04]  /*0870*/  USHF.R.U32.HI UR4, URZ, 0x1f, UR5 ;  /* 0x0000001f3f047899 */ /* 0x000fc80008011605 */
[----:B------:R-:W-:-:S03]  /*0880*/  ULEA.HI.SX32 UR4, UR5, UR4, 0x1d ;  /* 0x0000000405047291 */ /* 0x000fc6000f8fea3f */
[----:B------:R-:W-:Y:S02]  /*0890*/  ULDC UR5, c[0x0][0x338] ;  /* 0x0000ce0000057ab9 */ /* 0x000fe40000000800 */
[----:B------:R-:W-:-:S04]  /*08a0*/  UISETP.LT.AND UP0, UPT, URZ, UR4, UPT ;  /* 0x000000043f00728c */ /* 0x000fc8000bf01270 */
[----:B------:R-:W-:Y:S02]  /*08b0*/  USEL UR8, URZ, UR4, !UP0 ;  /* 0x000000043f087287 */ /* 0x000fe4000c000000 */
[----:B------:R-:W-:Y:S02]  /*08c0*/  USHF.R.U32.HI UR4, URZ, 0x10, UR7 ;  /* 0x000000103f047899 */ /* 0x000fe40008011607 */
[----:B------:R-:W-:Y:S02]  /*08d0*/  UISETP.GT.AND UP0, UPT, UR24, UR8, UPT ;  /* 0x000000081800728c */ /* 0x000fe4000bf04270 */
[----:B------:R-:W-:-:S04]  /*08e0*/  UISETP.NE.AND UP1, UPT, UR4, URZ, UPT ;  /* 0x0000003f0400728c */ /* 0x000fc8000bf25270 */
[----:B------:R-:W-:Y:S01]  /*08f0*/  PLOP3.LUT P0, PT, PT, PT, UP0, 0x80, 0x0 ;  /* 0x000000000000781c */ /* 0x000fe20003f0f008 */
[----:B------:R-:W-:-:S03]  /*0900*/  USEL UR5, UR4, UR5, UP1 ;  /* 0x0000000504057287 */ /* 0x000fc60008800000 */
[----:B------:R-:W-:-:S09]  /*0910*/  UMOV UR4, URZ ;  /* 0x0000003f00047c82 */ /* 0x000fd20008000000 */
[----:B------:R-:W-:Y:S05]  /*0920*/  @!P0 BRA `(.L_x_574) ;  /* 0x0000021000008947 */ /* 0x000fea0003800000 */
[----:B------:R-:W-:Y:S01]  /*0930*/  IMAD.U32 R3, RZ, RZ, UR5 ;  /* 0x00000005ff037e24 */ /* 0x000fe2000f8e00ff */
[----:B------:R-:W-:Y:S02]  /*0940*/  UIADD3 UR17, UR5, -0x1, UR24 ;  /* 0xffffffff05117890 */ /* 0x000fe4000fffe018 */
[----:B------:R-:W-:Y:S02]  /*0950*/  UMOV UR18, URZ ;  /* 0x0000003f00127c82 */ /* 0x000fe40008000000 */
[----:B------:R-:W-:Y:S01]  /*0960*/  IABS R0, R3 ;  /* 0x0000000300007213 */ /* 0x000fe20000000000 */
[----:B------:R-:W-:-:S03]  /*0970*/  UIADD3 UR17, -UR8, UR17, URZ ;  /* 0x0000001108117290 */ /* 0x000fc6000fffe13f */
        /* <DEDUP_REMOVED lines=24> */
[----:B------:R-:W-:-:S05]  /*0b00*/  UISETP.NE.AND UP1, UPT, UR5, URZ, UPT ;  /* 0x0000003f0500728c */ /* 0x000fca000bf25270 */
[----:B------:R-:W-:Y:S02]  /*0b10*/  UMOV UR4, UR19 ;  /* 0x0000001300047c82 */ /* 0x000fe40008000000 */
[----:B------:R-:W-:-:S04]  /*0b20*/  @!UP0 UIADD3 UR4, -UR4, URZ, URZ ;  /* 0x0000003f04048290 */ /* 0x000fc8000fffe13f */
[----:B------:R-:W-:Y:S02]  /*0b30*/  @!UP1 ULOP3.LUT UR4, URZ, UR5, URZ, 0x33, !UPT ;  /* 0x000000053f049292 */ /* 0x000fe4000f8e333f */
.L_x_574:
[----:B------:R-:W-:Y:S01]  /*0b40*/  ULOP3.LUT UR7, UR7, 0xffff, URZ, 0xc0, !UPT ;  /* 0x0000ffff07077892 */ /* 0x000fe2000f8ec03f */
[----:B------:R-:W-:Y:S01]  /*0b50*/  PLOP3.LUT P4, PT, PT, PT, PT, 0x80, 0x0 ;  /* 0x000000000000781c */ /* 0x000fe20003f8f070 */
[----:B------:R-:W-:Y:S01]  /*0b60*/  CS2R R20, SRZ ;  /* 0x0000000000147805 */ /* 0x000fe2000001ff00 */
[----:B------:R-:W-:Y:S01]  /*0b70*/  CS2R R18, SRZ ;  /* 0x0000000000127805 */ /* 0x000fe2000001ff00 */
[----:B------:R-:W-:Y:S01]  /*0b80*/  UIMAD UR8, UR7, UR4, UR8 ;  /* 0x00000004070872a4 */ /* 0x000fe2000f8e0208 */
        /* <DEDUP_REMOVED lines=73> */
[----:B------:R-:W-:Y:S02]  /*1020*/  UISETP.NE.AND.EX UP0, UPT, URZ, UR5, UPT, UP0 ;  /* 0x000000053f00728c */ /* 0x000fe4000bf05300 */
[----:B------:R-:W-:-:S04]  /*1030*/  UISETP.NE.AND UP1, UPT, UR13, URZ, UPT ;  /* 0x0000003f0d00728c */ /* 0x000fc8000bf25270 */
[----:B------:R-:W-:-:S05]  /*1040*/  PLOP3.LUT P2, PT, PT, PT, UP0, 0x80, 0x0 ;  /* 0x000000000000781c */ /* 0x000fca0003f4f008 */
[----:B------:R-:W-:Y:S02]  /*1050*/  @UP0 UMOV UR4, 0x4 ;  /* 0x0000000400040882 */ /* 0x000fe40000000000 */
[----:B------:R-:W-:-:S06]  /*1060*/  @UP0 UIMAD.WIDE UR4, UR6, UR4, UR14 ;  /* 0x00000004060402a5 */ /* 0x000fcc000f8e020e */
[----:B-1----:R-:W-:Y:S02]  /*1070*/  IMAD.U32 R2, RZ, RZ, UR4 ;  /* 0x00000004ff027e24 */ /* 0x002fe4000f8e00ff */
[----:B------:R-:W-:Y:S01]  /*1080*/  IMAD.U32 R3, RZ, RZ, UR5 ;  /* 0x00000005ff037e24 */ /* 0x000fe2000f8e00ff */
[----:B------:R-:W-:Y:S01]  /*1090*/  SHF.R.S32.HI R124, RZ, 0x1f, R132 ;  /* 0x0000001fff7c7819 */ /* 0x000fe20000011484 */
[----:B------:R-:W-:Y:S01]  /*10a0*/  USHF.R.S32.HI UR7, URZ, 0x1f, UR11 ;  /* 0x0000001f3f077899 */ /* 0x000fe2000801140b */
[----:B------:R-:W-:Y:S01]  /*10b0*/  PLOP3.LUT P1, PT, PT, PT, UP1, 0x80, 0x0 ;  /* 0x000000000000781c */ /* 0x000fe20003f2f018 */
[----:B------:R-:W-:Y:S01]  /*10c0*/  ULDC.64 UR4, c[0x0][0x1b8] ;  /* 0x00006e0000047ab9 */ /* 0x000fe20000000a00 */
[----:B------:R1:W3:Y:S01]  /*10d0*/  @P2 LDG.E R7, [R2.64] ;  /* 0x0000001402072981 */ /* 0x0002e2000c1e1900 */
[----:B------:R-:W-:Y:S01]  /*10e0*/  PLOP3.LUT P0, PT, PT, PT, UP1, 0x80, 0x0 ;  /* 0x000000000000781c */ /* 0x000fe20003f0f018 */
[----:B------:R-:W-:Y:S01]  /*10f0*/  UIMAD UR7, UR7, UR4, URZ ;  /* 0x00000004070772a4 */ /* 0x000fe2000f8e023f */
[----:B------:R-:W-:Y:S01]  /*1100*/  LEA.HI R13, R124, R132, RZ, 0x4 ;  /* 0x000000847c0d7211 */ /* 0x000fe200078f20ff */
[----:B------:R-:W-:Y:S01]  /*1110*/  UIMAD.WIDE.U32 UR16, UR11, UR4, URZ ;  /* 0x000000040b1072a5 */ /* 0x000fe2000f8e003f */
[----:B------:R-:W-:Y:S01]  /*1120*/  BSSY B0, `(.L_x_576) ;  /* 0x000004f000007945 */ /* 0x000fe20003800000 */
[----:B------:R-:W-:-:S02]  /*1130*/  UIMAD UR7, UR11, UR5, UR7 ;  /* 0x000000050b0772a4 */ /* 0x000fc4000f8e0207 */
[----:B------:R-:W-:Y:S02]  /*1140*/  USHF.R.S32.HI UR14, URZ, 0x1f, UR6 ;  /* 0x0000001f3f0e7899 */ /* 0x000fe40008011406 */
[----:B------:R-:W-:Y:S02]  /*1150*/  ULDC.64 UR4, c[0x0][0x1c0] ;  /* 0x0000700000047ab9 */ /* 0x000fe40000000a00 */
[----:B------:R-:W-:Y:S02]  /*1160*/  UIADD3 UR17, UR17, UR7, URZ ;  /* 0x0000000711117290 */ /* 0x000fe4000fffe03f */
[----:B------:R-:W-:Y:S02]  /*1170*/  UIMAD UR14, UR14, UR4, URZ ;  /* 0x000000040e0e72a4 */ /* 0x000fe4000f8e023f */
[----:B------:R-:W-:Y:S02]  /*1180*/  UIMAD.WIDE.U32 UR16, UR6, UR4, UR16 ;  /* 0x00000004061072a5 */ /* 0x000fe4000f8e0010 */
[----:B------:R-:W-:-:S02]  /*1190*/  UIMAD UR5, UR6, UR5, UR14 ;  /* 0x00000005060572a4 */ /* 0x000fc4000f8e020e */
[----:B------:R-:W-:Y:S02]  /*11a0*/  ULDC UR4, c[0x0][0x2c4] ;  /* 0x0000b10000047ab9 */ /* 0x000fe40000000800 */
[----:B------:R-:W-:Y:S02]  /*11b0*/  UIADD3 UR5, UR17, UR5, URZ ;  /* 0x0000000511057290 */ /* 0x000fe4000fffe03f */
[----:B------:R-:W-:Y:S01]  /*11c0*/  ULDC UR7, c[0x0][0x168] ;  /* 0x00005a0000077ab9 */ /* 0x000fe20000000800 */
[----:B-1----:R-:W-:Y:S01]  /*11d0*/  LEA.HI R2, R124, R132, RZ, 0x3 ;  /* 0x000000847c027211 */ /* 0x002fe200078f18ff */
[----:B------:R-:W-:Y:S01]  /*11e0*/  IMAD.U32 R3, RZ, RZ, UR17 ;  /* 0x00000011ff037e24 */ /* 0x000fe2000f8e00ff */
[----:B------:R-:W-:Y:S01]  /*11f0*/  UIMAD UR7, UR4, UR7, URZ ;  /* 0x00000007040772a4 */ /* 0x000fe2000f8e023f */
[----:B------:R-:W-:Y:S01]  /*1200*/  IMAD.U32 R3, RZ, RZ, UR5 ;  /* 0x00000005ff037e24 */ /* 0x000fe2000f8e00ff */
[----:B------:R-:W-:Y:S02]  /*1210*/  LOP3.LUT R0, R2, 0xfffffff8, RZ, 0xc0, !PT ;  /* 0xfffffff802007812 */ /* 0x000fe400078ec0ff */
[----:B------:R-:W-:Y:S01]  /*1220*/  SHF.R.S32.HI R15, RZ, 0x3, R2 ;  /* 0x00000003ff0f7819 */ /* 0x000fe20000011402 */
[----:B------:R-:W-:-:S02]  /*1230*/  IMAD.U32 R2, RZ, RZ, UR16 ;  /* 0x00000010ff027e24 */ /* 0x000fc4000f8e00ff */
[----:B------:R-:W-:Y:S01]  /*1240*/  IMAD.IADD R36, R132, 0x1, -R0 ;  /* 0x0000000184247824 */ /* 0x000fe200078e0a00 */
[----:B------:R-:W-:-:S03]  /*1250*/  IADD3 R9, R15, UR26, RZ ;  /* 0x0000001a0f097c10 */ /* 0x000fc6000fffe0ff */
[C---:B------:R-:W-:Y:S01]  /*1260*/  IMAD R129, R36.reuse, 0x10, R15 ;  /* 0x0000001024817824 */ /* 0x040fe200078e020f */
[----:B------:R-:W-:Y:S01]  /*1270*/  ISETP.GE.AND P4, PT, R9, UR7, PT ;  /* 0x0000000709007c0c */ /* 0x000fe2000bf86270 */
[----:B------:R-:W-:-:S03]  /*1280*/  IMAD.SHL.U32 R127, R36, 0x8, RZ ;  /* 0x00000008247f7824 */ /* 0x000fc600078e00ff */
[----:B------:R-:W-:Y:S01]  /*1290*/  IADD3 R5, R129, UR26, RZ ;  /* 0x0000001a81057c10 */ /* 0x000fe2000fffe0ff */
[----:B------:R1:W-:Y:S01]  /*12a0*/  STL [R1+0x14], R129 ;  /* 0x0000148101007387 */ /* 0x0003e20000100800 */
[C---:B------:R-:W-:Y:S02]  /*12b0*/  IADD3 R23, R127.reuse, 0x40, RZ ;  /* 0x000000407f177810 */ /* 0x040fe40007ffe0ff */
[----:B------:R-:W-:Y:S01]  /*12c0*/  ISETP.GE.AND P3, PT, R127, c[0x0][0x198], PT ;  /* 0x000066007f007a0c */ /* 0x000fe20003f66270 */
[----:B------:R-:W-:Y:S01]  /*12d0*/  @P1 IMAD.HI.U32 R0, R5, c[0x0][0x2c8], RZ ;  /* 0x0000b20005001a27 */ /* 0x000fe200078e00ff */
[----:B------:R1:W-:Y:S03]  /*12e0*/  STL [R1+0xc], R127 ;  /* 0x00000c7f01007387 */ /* 0x0003e60000100800 */
[----:B------:R-:W-:Y:S01]  /*12f0*/  IMAD.MOV.U32 R4, RZ, RZ, R5 ;  /* 0x000000ffff047224 */ /* 0x000fe200078e0005 */
[----:B------:R-:W-:-:S04]  /*1300*/  @P0 SHF.R.U32.HI R4, RZ, c[0x0][0x2cc], R0 ;  /* 0x0000b300ff040a19 */ /* 0x000fc80000011600 */
[--C-:B------:R-:W-:Y:S01]  /*1310*/  SHF.R.S32.HI R6, RZ, 0x1f, R4.reuse ;  /* 0x0000001fff067819 */ /* 0x100fe20000011404 */
[----:B------:R-:W-:Y:S02]  /*1320*/  IMAD.MOV R0, RZ, RZ, -R4 ;  /* 0x000000ffff007224 */ /* 0x000fe400078e0a04 */
        /* <DEDUP_REMOVED lines=16> */
[----:B------:R-:W-:Y:S01]  /*1430*/  ISETP.GE.AND P0, PT, R23, c[0x0][0x198], PT ;  /* 0x0000660017007a0c */ /* 0x000fe20003f06270 */
[----:B------:R1:W4:Y:S01]  /*1440*/  SHFL.IDX PT, R4, R12, RZ, 0x181f ;  /* 0x00181fff0c047589 */ /* 0x00032200000e0000 */
        /* <DEDUP_REMOVED lines=13> */
[----:B---3--:R1:W3:Y:S01]  /*1520*/  @P2 R2UR UR14, R7 ;  /* 0x00000000070e23c2 */ /* 0x0082e200000e0000 */
[----:B------:R-:W-:Y:S01]  /*1530*/  R2P PR, R18, 0x6 ;  /* 0x0000000612007804 */ /* 0x000fe20000000000 */
[----:B---3--:R-:W-:-:S04]  /*1540*/  @!UP0 UMOV UR14, UR6 ;  /* 0x00000006000e8c82 */ /* 0x008fc80008000000 */
[----:B------:R-:W-:Y:S02]  /*1550*/  SEL R3, R2, 0xfffffff0, !P1 ;  /* 0xfffffff002037807 */ /* 0x000fe40004800000 */
[----:B------:R-:W-:Y:S01]  /*1560*/  SEL R2, R6, 0xffffffe0, !P2 ;  /* 0xffffffe006027807 */ /* 0x000fe20005000000 */
[----:B------:R-:W-:Y:S05]  /*1570*/  @P4 BRA `(.L_x_577) ;  /* 0x0000009000004947 */ /* 0x000fea0003800000 */
[----:B--2-4-:R-:W-:Y:S01]  /*1580*/  SHF.R.S32.HI R0, RZ, 0x1f, R23 ;  /* 0x0000001fff007819 */ /* 0x014fe20000011417 */
        /* <DEDUP_REMOVED lines=8> */
.L_x_577:
[----:B--2-4-:R-:W-:Y:S05]  /*1610*/  BSYNC B0 ;  /* 0x0000000000007941 */ /* 0x014fea0003800000 */
.L_x_576:
        /* <DEDUP_REMOVED lines=15> */
.L_x_579:
[----:B------:R-:W-:Y:S05]  /*1710*/  BSYNC B0 ;  /* 0x0000000000007941 */ /* 0x000fea0003800000 */
.L_x_578:
        /* <DEDUP_REMOVED lines=15> */
.L_x_581:
[----:B------:R-:W-:Y:S05]  /*1810*/  BSYNC B0 ;  /* 0x0000000000007941 */ /* 0x000fea0003800000 */
.L_x_580:
        /* <DEDUP_REMOVED lines=15> */
.L_x_583:
[----:B------:R-:W-:Y:S05]  /*1910*/  BSYNC B0 ;  /* 0x0000000000007941 */ /* 0x000fea0003800000 */
.L_x_582:
        /* <DEDUP_REMOVED lines=15> */
.L_x_585:
[----:B------:R-:W-:Y:S05]  /*1a10*/  BSYNC B0 ;  /* 0x0000000000007941 */ /* 0x000fea0003800000 */
.L_x_584:
        /* <DEDUP_REMOVED lines=15> */
.L_x_587:
[----:B------:R-:W-:Y:S05]  /*1b10*/  BSYNC B0 ;  /* 0x0000000000007941 */ /* 0x000fea0003800000 */
.L_x_586:
        /* <DEDUP_REMOVED lines=15> */
.L_x_589:
[----:B------:R-:W-:Y:S05]  /*1c10*/  BSYNC B0 ;  /* 0x0000000000007941 */ /* 0x000fea0003800000 */
.L_x_588:
[----:B--2---:R-:W-:Y:S01]  /*1c20*/  IMAD.MOV.U32 R0, RZ, RZ, c[0x0][0x2b8] ;  /* 0x0000ae00ff007624 */ /* 0x004fe200078e00ff */
[----:B------:R-:W-:Y:S01]  /*1c30*/  UMOV UR30, 0x30 ;  /* 0x00000030001e7882 */ /* 0x000fe20000000000 */
[----:B------:R-:W-:Y:S01]  /*1c40*/  SHFL.IDX PT, R4, R12, 0x7, 0x181f ;  /* 0x00f81f000c047f89 */ /* 0x000fe200000e0000 */
[----:B------:R-:W-:Y:S01]  /*1c50*/  UIMAD UR17, UR24, UR30, -0x30 ;  /* 0xffffffd0181174a4 */ /* 0x000fe2000f8e021e */
[----:B------:R-:W-:Y:S01]  /*1c60*/  IADD3 R6, R9, 0x70, RZ ;  /* 0x0000007009067810 */ /* 0x000fe20007ffe0ff */
[----:B------:R-:W-:Y:S01]  /*1c70*/  IMAD.SHL.U32 R252, R10, 0x2, RZ ;  /* 0x000000020afc7824 */ /* 0x000fe200078e00ff */
[----:B------:R-:W-:Y:S01]  /*1c80*/  ISETP.NE.AND P4, PT, R0, 0x1, PT ;  /* 0x000000010000780c */ /* 0x000fe20003f85270 */
[----:B----4-:R-:W2:Y:S01]  /*1c90*/  SHFL.IDX PT, R5, R11, 0x7, 0x181f ;  /* 0x00f81f000b057f89 */ /* 0x010ea200000e0000 */
[----:B------:R-:W-:Y:S01]  /*1ca0*/  ISETP.GE.AND P2, PT, R6, UR7, PT ;  /* 0x0000000706007c0c */ /* 0x000fe2000bf46270 */
[----:B------:R-:W-:Y:S01]  /*1cb0*/  USHF.R.S32.HI UR6, URZ, 0x1f, UR14 ;  /* 0x0000001f3f067899 */ /* 0x000fe2000801140e */
[----:B------:R-:W-:Y:S01]  /*1cc0*/  IADD3 R0, R129, UR17, RZ ;  /* 0x0000001181007c10 */ /* 0x000fe2000fffe0ff */
[----:B------:R-:W-:Y:S01]  /*1cd0*/  ULDC.64 UR4, c[0x0][0x2b0] ;  /* 0x0000ac0000047ab9 */ /* 0x000fe20000000a00 */
[----:B------:R-:W-:Y:S01]  /*1ce0*/  SHF.R.S32.HI R7, RZ, 0x1f, R23 ;  /* 0x0000001fff077819 */ /* 0x000fe20000011417 */
[----:B------:R-:W-:Y:S01]  /*1cf0*/  UIMAD UR6, UR6, UR4, URZ ;  /* 0x00000004060672a4 */ /* 0x000fe2000f8e023f */
[C---:B------:R-:W-:Y:S01]  /*1d00*/  IADD3 R8, R0.reuse, UR10, RZ ;  /* 0x0000000a00087c10 */ /* 0x040fe2000fffe0ff */
[----:B------:R-:W-:Y:S01]  /*1d10*/  UIMAD.WIDE.U32 UR18, UR14, UR4, URZ ;  /* 0x000000040e1272a5 */ /* 0x000fe2000f8e003f */
[----:B------:R-:W-:Y:S01]  /*1d20*/  ISETP.GE.AND P5, PT, R0, UR9, PT ;  /* 0x0000000900007c0c */ /* 0x000fe2000bfa6270 */
[----:B------:R-:W-:Y:S01]  /*1d30*/  UIMAD UR5, UR14, UR5, UR6 ;  /* 0x000000050e0572a4 */ /* 0x000fe2000f8e0206 */
[----:B------:R-:W-:-:S02]  /*1d40*/  IMAD.MOV.U32 R242, RZ, RZ, RZ ;  /* 0x000000fffff27224 */ /* 0x000fc400078e00ff */
[----:B------:R-:W-:Y:S01]  /*1d50*/  @P4 IMAD.HI.U32 R6, R8, c[0x0][0x2bc], RZ ;  /* 0x0000af0008064a27 */ /* 0x000fe200078e00ff */
[----:B------:R-:W-:Y:S01]  /*1d60*/  ISETP.GT.OR P5, PT, R129, 0x2f, P5 ;  /* 0x0000002f8100780c */ /* 0x000fe20002fa4670 */
[----:B------:R-:W-:Y:S02]  /*1d70*/  UIADD3 UR7, UR19, UR5, URZ ;  /* 0x0000000513077290 */ /* 0x000fe4000fffe03f */
[----:B------:R-:W-:Y:S01]  /*1d80*/  IMAD.MOV.U32 R0, RZ, RZ, R8 ;  /* 0x000000ffff007224 */ /* 0x000fe200078e0008 */
[----:B------:R-:W-:Y:S01]  /*1d90*/  @P4 SHF.R.U32.HI R0, RZ, c[0x0][0x2c0], R6 ;  /* 0x0000b000ff004a19 */ /* 0x000fe20000011606 */
[----:B------:R-:W-:Y:S01]  /*1da0*/  USHF.R.S32.HI UR16, URZ, 0x1f, UR11 ;  /* 0x0000001f3f107899 */ /* 0x000fe2000801140b */
[----:B------:R-:W-:Y:S01]  /*1db0*/  LEA.HI R6, R7, R23, RZ, 0x3 ;  /* 0x0000001707067211 */ /* 0x000fe200078f18ff */
[----:B------:R-:W-:-:S03]  /*1dc0*/  ULDC.64 UR4, c[0x0][0x1e8] ;  /* 0x00007a0000047ab9 */ /* 0x000fc60000000a00 */
[----:B------:R-:W-:Y:S01]  /*1dd0*/  LOP3.LUT R126, R6, 0xfffffff8, RZ, 0xc0, !PT ;  /* 0xfffffff8067e7812 */ /* 0x000fe200078ec0ff */
[--C-:B-123--:R-:W-:Y:S02]  /*1de0*/  @!P2 IMAD.WIDE R10, R127, 0x2, R4.reuse ;  /* 0x000000027f0aa825 */ /* 0x10efe400078e0204 */
[----:B------:R-:W-:Y:S02]  /*1df0*/  @!P5 IADD3 R7, P1, R0, UR18, RZ ;  /* 0x000000120007dc10 */ /* 0x000fe4000ff3e0ff */
[----:B------:R-:W-:Y:S01]  /*1e00*/  @!P2 IMAD.WIDE R4, R126, 0x2, R4 ;  /* 0x000000027e04a825 */ /* 0x000fe200078e0204 */
[----:B------:R-:W-:Y:S01]  /*1e10*/  @!PT LDS RZ, [RZ] ;  /* 0x00000000fffff984 */ /* 0x000fe20000000800 */
[----:B------:R1:W-:Y:S01]  /*1e20*/  @!P2 LDGSTS.E.BYPASS.LTC128B.128 [R252+0x9900], [R10.64], !P3 ;  /* 0x099000000afcafae */ /* 0x0003e2000d901d54 */
[----:B------:R-:W-:Y:S02]  /*1e30*/  @!P5 LEA.HI.X.SX32 R9, R0, UR7, 0x1, P1 ;  /* 0x000000070009dc11 */ /* 0x000fe400088f0eff */
[C---:B------:R-:W-:Y:S01]  /*1e40*/  @!P5 LEA R6, P1, R7.reuse, c[0x0][0x2a0], 0x2 ;  /* 0x0000a8000706da11 */ /* 0x040fe200078210ff */
[----:B------:R2:W-:Y:S03]  /*1e50*/  @!P2 LDGSTS.E.BYPASS.LTC128B.128 [R252+0xd900], [R4.64], !P0 ;  /* 0x0d90000004fcafae */ /* 0x0005e6000c101d54 */
[----:B------:R-:W-:Y:S01]  /*1e60*/  @!P5 LEA.HI.X R7, R7, c[0x0][0x2a4], R9, 0x2, P1 ;  /* 0x0000a9000707da11 */ /* 0x000fe200008f1409 */
[----:B------:R-:W0:Y:S04]  /*1e70*/  LDGDEPBAR ;  /* 0x00000000000079af */ /* 0x000e280000000000 */
[----:B------:R-:W-:Y:S01]  /*1e80*/  BAR.SYNC.DEFER_BLOCKING 0x0 ;  /* 0x0000000000007b1d */ /* 0x000fe20000010000 */
[----:B------:R-:W-:-:S04]  /*1e90*/  UIMAD UR6, UR16, UR4, URZ ;  /* 0x00000004100672a4 */ /* 0x000fc8000f8e023f */
[----:B------:R-:W-:Y:S01]  /*1ea0*/  UIMAD UR6, UR11, UR5, UR6 ;  /* 0x000000050b0672a4 */ /* 0x000fe2000f8e0206 */
[----:B------:R-:W-:Y:S01]  /*1eb0*/  ISETP.GE.AND P6, PT, R127, c[0x0][0x1d4], PT ;  /* 0x000075007f007a0c */ /* 0x000fe20003fc6270 */
[----:B------:R-:W-:Y:S01]  /*1ec0*/  UIMAD.WIDE.U32 UR14, UR11, UR4, URZ ;  /* 0x000000040b0e72a5 */ /* 0x000fe2000f8e003f */
[----:B------:R-:W-:Y:S01]  /*1ed0*/  SHF.R.S32.HI R12, RZ, 0x4, R13 ;  /* 0x00000004ff0c7819 */ /* 0x000fe2000001140d */
[----:B------:R-:W-:Y:S01]  /*1ee0*/  UIMAD UR30, UR24, -0x30, UR30 ;  /* 0xffffffd0181e78a4 */ /* 0x000fe2000f8e021e */
[----:B------:R-:W-:Y:S01]  /*1ef0*/  LEA.HI R123, R124, R132, RZ, 0x5 ;  /* 0x000000847c7b7211 */ /* 0x000fe200078f28ff */
[----:B------:R-:W-:Y:S01]  /*1f00*/  UIADD3 UR6, UR15, UR6, URZ ;  /* 0x000000060f067290 */ /* 0x000fe2000fffe03f */
[----:B------:R-:W-:Y:S01]  /*1f10*/  SHF.R.S32.HI R128, RZ, 0x1f, R127 ;  /* 0x0000001fff807819 */ /* 0x000fe2000001147f */
[----:B------:R-:W-:Y:S01]  /*1f20*/  UIADD3 UR27, UR30, UR9, URZ ;  /* 0x000000091e1b7290 */ /* 0x000fe2000fffe03f */
[----:B------:R-:W-:Y:S01]  /*1f30*/  STL [R1+0x34], R126 ;  /* 0x0000347e01007387 */ /* 0x000fe20000100800 */
[----:B------:R-:W-:-:S04]  /*1f40*/  ULDC.64 UR4, c[0x0][0x210] ;  /* 0x0000840000047ab9 */ /* 0x000fc80000000a00 */
[----:B------:R-:W-:-:S04]  /*1f50*/  IADD3 R37, -R15, UR27, RZ ;  /* 0x0000001b0f257c10 */ /* 0x000fc8000fffe1ff */
[C---:B------:R-:W-:Y:S01]  /*1f60*/  ISETP.GE.AND P2, PT, R37.reuse, 0x1, PT ;  /* 0x000000012500780c */ /* 0x040fe20003f46270 */
[----:B------:R3:W4:Y:S01]  /*1f70*/  @!P5 LDG.E R242, [R6.64] ;  /* 0x0000001406f2d981 */ /* 0x000722000c1e1900 */
[----:B------:R-:W-:Y:S01]  /*1f80*/  IMAD.MOV R0, RZ, RZ, -R0 ;  /* 0x000000ffff007224 */ /* 0x000fe200078e0a00 */
[----:B------:R-:W-:Y:S01]  /*1f90*/  ISETP.GE.AND P1, PT, R37, 0x11, PT ;  /* 0x000000112500780c */ /* 0x000fe20003f26270 */
[----:B------:R-:W-:Y:S01]  /*1fa0*/  UIMAD UR16, UR16, UR4, URZ ;  /* 0x00000004101072a4 */ /* 0x000fe2000f8e023f */
[----:B------:R-:W-:Y:S01]  /*1fb0*/  ISETP.GE.AND P5, PT, R23, c[0x0][0x1d4], PT ;  /* 0x0000750017007a0c */ /* 0x000fe20003fa6270 */
[----:B------:R-:W-:Y:S01]  /*1fc0*/  IMAD R243, R0, c[0x0][0x2b8], R8 ;  /* 0x0000ae0000f37a24 */ /* 0x000fe200078e0208 */
[----:B------:R-:W-:Y:S01]  /*1fd0*/  SHF.R.S32.HI R122, RZ, 0x5, R123 ;  /* 0x00000005ff7a7819 */ /* 0x000fe2000001147b */
[----:B------:R-:W-:Y:S01]  /*1fe0*/  UIMAD.WIDE.U32 UR22, UR11, UR4, URZ ;  /* 0x000000040b1672a5 */ /* 0x000fe2000f8e003f */
[----:B------:R-:W-:Y:S01]  /*1ff0*/  STL [R1+0x40], R128 ;  /* 0x0000408001007387 */ /* 0x000fe20000100800 */
[----:B--2---:R-:W-:Y:S01]  /*2000*/  IMAD.WIDE.U32 R4, R243, c[0x0][0x1e0], RZ ;  /* 0x00007800f3047a25 */ /* 0x004fe200078e00ff */
[----:B------:R-:W-:Y:S01]  /*2010*/  SHF.R.S32.HI R16, RZ, 0x1f, R243 ;  /* 0x0000001fff107819 */ /* 0x000fe200000114f3 */
[----:B------:R-:W-:Y:S01]  /*2020*/  UIMAD UR16, UR11, UR5, UR16 ;  /* 0x000000050b1072a4 */ /* 0x000fe2000f8e0210 */
[----:B------:R-:W-:Y:S01]  /*2030*/  SEL R125, RZ, 0x10, P5 ;  /* 0x00000010ff7d7807 */ /* 0x000fe20002800000 */
[----:B------:R-:W-:-:S02]  /*2040*/  UIADD3 UR4, UR24, -0x1, URZ ;  /* 0xffffffff18047890 */ /* 0x000fc4000fffe03f */
[----:B------:R-:W-:Y:S01]  /*2050*/  IMAD R0, R16, c[0x0][0x1e0], RZ ;  /* 0x0000780010007a24 */ /* 0x000fe200078e02ff */
[----:B------:R-:W-:Y:S02]  /*2060*/  UIADD3 UR16, UR23, UR16, URZ ;  /* 0x0000001017107290 */ /* 0x000fe4000fffe03f */
[----:B------:R-:W-:Y:S01]  /*2070*/  UISETP.GT.AND UP0, UPT, UR4, UR8, UPT ;  /* 0x000000080400728c */ /* 0x000fe2000bf04270 */
[----:B------:R-:W-:-:S04]  /*2080*/  IMAD R0, R243, c[0x0][0x1e4], R0 ;  /* 0x00007900f3007a24 */ /* 0x000fc800078e0200 */
[----:B------:R-:W-:Y:S02]  /*2090*/  IMAD.IADD R5, R5, 0x1, R0 ;  /* 0x0000000105057824 */ /* 0x000fe400078e0200 */
[----:B---3--:R-:W-:Y:S01]  /*20a0*/  IMAD R7, R243, c[0x0][0x1e0], RZ ;  /* 0x00007800f3077a24 */ /* 0x008fe200078e02ff */
[----:B----4-:R-:W-:Y:S01]  /*20b0*/  SHF.R.S32.HI R17, RZ, 0x1f, R242 ;  /* 0x0000001fff117819 */ /* 0x010fe200000114f2 */
[----:B------:R-:W-:-:S04]  /*20c0*/  IMAD.WIDE.U32 R4, R242, c[0x0][0x1f0], R4 ;  /* 0x00007c00f2047a25 */ /* 0x000fc800078e0004 */
[----:B------:R-:W-:Y:S01]  /*20d0*/  IMAD R6, R17, c[0x0][0x1f0], RZ ;  /* 0x00007c0011067a24 */ /* 0x000fe200078e02ff */
[----:B------:R-:W-:-:S03]  /*20e0*/  IADD3 R0, P0, R4, UR14, RZ ;  /* 0x0000000e04007c10 */ /* 0x000fc6000ff1e0ff */
[----:B------:R-:W-:-:S05]  /*20f0*/  IMAD R6, R242, c[0x0][0x1f4], R6 ;  /* 0x00007d00f2067a24 */ /* 0x000fca00078e0206 */
[----:B------:R-:W-:Y:S01]  /*2100*/  IADD3.X R4, R5, UR6, R6, P0, !PT ;  /* 0x0000000605047c10 */ /* 0x000fe200087fe406 */
[----:B------:R-:W-:Y:S01]  /*2110*/  IMAD.U32 R5, RZ, RZ, UR11 ;  /* 0x0000000bff057e24 */ /* 0x000fe2000f8e00ff */
[----:B------:R-:W-:Y:S01]  /*2120*/  LEA R8, P0, R0, c[0x0][0x1c8], 0x1 ;  /* 0x0000720000087a11 */ /* 0x000fe200078008ff */
[----:B------:R-:W-:-:S03]  /*2130*/  IMAD R6, R242, c[0x0][0x1f0], R7 ;  /* 0x00007c00f2067a24 */ /* 0x000fc600078e0207 */
[----:B------:R-:W-:Y:S01]  /*2140*/  LEA.HI.X R0, R0, c[0x0][0x1cc], R4, 0x1, P0 ;  /* 0x0000730000007a11 */ /* 0x000fe200000f0c04 */
[----:B------:R-:W-:Y:S01]  /*2150*/  IMAD R6, R5, c[0x0][0x1e8], R6 ;  /* 0x00007a0005067a24 */ /* 0x000fe200078e0206 */
[----:B------:R-:W-:Y:S01]  /*2160*/  SHFL.IDX PT, R4, R8, RZ, 0x181f ;  /* 0x00181fff08047589 */ /* 0x000fe200000e0000 */
[----:B------:R-:W-:-:S03]  /*2170*/  ISETP.GT.AND P0, PT, R37, 0x20, PT ;  /* 0x000000202500780c */ /* 0x000fc60003f04270 */
[----:B------:R-:W1:Y:S01]  /*2180*/  SHFL.IDX PT, R5, R0, RZ, 0x181f ;  /* 0x00181fff00057589 */ /* 0x000e6200000e0000 */
[----:B------:R-:W-:-:S03]  /*2190*/  LEA R6, R6, c[0x0][0x1c8], 0x1 ;  /* 0x0000720006067a11 */ /* 0x000fc600078e08ff */
[----:B------:R-:W-:Y:S04]  /*21a0*/  SHFL.IDX PT, R8, R8, 0x1, 0x181f ;  /* 0x00381f0008087f89 */ /* 0x000fe800000e0000 */
[----:B------:R-:W2:Y:S04]  /*21b0*/  SHFL.IDX PT, R9, R0, 0x1, 0x181f ;  /* 0x00381f0000097f89 */ /* 0x000ea800000e0000 */
[----:B------:R-:W-:Y:S04]  /*21c0*/  SHFL.IDX PT, R6, R6, 0x2, 0x181f ;  /* 0x00581f0006067f89 */ /* 0x000fe800000e0000 */
[----:B------:R3:W4:Y:S01]  /*21d0*/  SHFL.IDX PT, R7, R0, 0x2, 0x181f ;  /* 0x00581f0000077f89 */ /* 0x00072200000e0000 */
[----:B-1----:R-:W-:-:S05]  /*21e0*/  @P2 IMAD.WIDE R10, R127, 0x2, R4 ;  /* 0x000000027f0a2825 */ /* 0x002fca00078e0204 */
[----:B------:R1:W-:Y:S01]  /*21f0*/  @P2 LDGSTS.E.BYPASS.LTC128B.128 [R252+0x3100], [R10.64], !P6 ;  /* 0x031000000afc2fae */ /* 0x0003e2000f101d54 */
[----:B---3--:R-:W-:-:S04]  /*2200*/  LEA.HI R0, R13, R12, RZ, 0x1 ;  /* 0x0000000c0d007211 */ /* 0x008fc800078f08ff */
[----:B------:R-:W-:-:S05]  /*2210*/  LOP3.LUT R0, R0, 0xfffffffe, RZ, 0xc0, !PT ;  /* 0xfffffffe00007812 */ /* 0x000fca00078ec0ff */
[----:B------:R-:W-:Y:S02]  /*2220*/  IMAD.IADD R14, R12, 0x1, -R0 ;  /* 0x000000010c0e7824 */ /* 0x000fe400078e0a00 */
[----:B--2---:R-:W-:-:S04]  /*2230*/  @P1 IMAD.WIDE R12, R127, 0x2, R8 ;  /* 0x000000027f0c1825 */ /* 0x004fc800078e0208 */
[----:B------:R-:W-:-:S04]  /*2240*/  @P1 IMAD.WIDE R8, R126, 0x2, R8 ;  /* 0x000000027e081825 */ /* 0x000fc800078e0208 */
[----:B-1----:R-:W-:-:S04]  /*2250*/  @P2 IMAD.WIDE R10, R126, 0x2, R4 ;  /* 0x000000027e0a2825 */ /* 0x002fc800078e0204 */
[--C-:B----4-:R-:W-:Y:S01]  /*2260*/  @P0 IMAD.WIDE R4, R127, 0x2, R6.reuse ;  /* 0x000000027f040825 */ /* 0x110fe200078e0206 */
[----:B------:R1:W-:Y:S01]  /*2270*/  @P2 LDGSTS.E.BYPASS.LTC128B.128 [R252+0x4900], [R10.64], !P5 ;  /* 0x049000000afc2fae */ /* 0x0003e2000e901d54 */
[----:B------:R-:W-:Y:S02]  /*2280*/  ISETP.GE.AND P2, PT, R23, c[0x0][0x1d4], PT ;  /* 0x0000750017007a0c */ /* 0x000fe40003f46270 */
[----:B------:R-:W-:Y:S01]  /*2290*/  @P0 IMAD.WIDE R6, R126, 0x2, R6 ;  /* 0x000000027e060825 */ /* 0x000fe200078e0206 */
[----:B------:R2:W-:Y:S03]  /*22a0*/  @P1 LDGSTS.E.BYPASS.LTC128B.128 [R252+0x3900], [R12.64], !P6 ;  /* 0x039000000cfc1fae */ /* 0x0005e6000f101d54 */
[C---:B------:R-:W-:Y:S01]  /*22b0*/  IMAD.SHL.U32 R0, R36.reuse, 0x40, RZ ;  /* 0x0000004024007824 */ /* 0x040fe200078e00ff */
[----:B------:R1:W-:Y:S01]  /*22c0*/  @P1 LDGSTS.E.BYPASS.LTC128B.128 [R252+0x5100], [R8.64], !P5 ;  /* 0x0510000008fc1fae */ /* 0x0003e2000e901d54 */
[----:B------:R-:W-:-:S03]  /*22d0*/  LOP3.LUT P1, RZ, R36, 0x2, RZ, 0xc0, !PT ;  /* 0x0000000224ff7812 */ /* 0x000fc6000782c0ff */
[----:B------:R3:W-:Y:S01]  /*22e0*/  @P0 LDGSTS.E.BYPASS.LTC128B.128 [R252+0x4100], [R4.64], !P6 ;  /* 0x0410000004fc0fae */ /* 0x0007e2000f101d54 */
[----:B------:R-:W-:-:S03]  /*22f0*/  LOP3.LUT R0, R0, 0x1c0, RZ, 0xc0, !PT ;  /* 0x000001c000007812 */ /* 0x000fc600078ec0ff */
[----:B------:R4:W-:Y:S04]  /*2300*/  @P0 LDGSTS.E.BYPASS.LTC128B.128 [R252+0x5900], [R6.64], !P5 ;  /* 0x0590000006fc0fae */ /* 0x0009e8000e901d54 */
[----:B------:R-:W0:Y:S01]  /*2310*/  LDGDEPBAR ;  /* 0x00000000000079af */ /* 0x000e220000000000 */
[----:B---3--:R-:W-:Y:S02]  /*2320*/  IMAD.SHL.U32 R4, R18, 0x40, RZ ;  /* 0x0000004012047824 */ /* 0x008fe400078e00ff */
[----:B------:R-:W-:Y:S02]  /*2330*/  IMAD.SHL.U32 R5, R19, 0x40, RZ ;  /* 0x0000004013057824 */ /* 0x000fe400078e00ff */
[----:B----4-:R-:W-:Y:S01]  /*2340*/  IMAD.SHL.U32 R7, R15, 0x8, RZ ;  /* 0x000000080f077824 */ /* 0x010fe200078e00ff */
[----:B------:R-:W-:-:S04]  /*2350*/  DEPBAR.LE SB0, 0x1 ;  /* 0x000080400000791a */ /* 0x000fc80000000000 */
[----:B------:R-:W-:-:S04]  /*2360*/  DEPBAR.LE SB0, 0x0 ;  /* 0x000080000000791a */ /* 0x000fc80000000000 */
[----:B------:R-:W-:Y:S01]  /*2370*/  IMAD.SHL.U32 R6, R14, 0x8, RZ ;  /* 0x000000080e067824 */ /* 0x000fe200078e00ff */
[----:B------:R-:W-:Y:S02]  /*2380*/  LOP3.LUT R4, R4, 0x1c0, RZ, 0xc0, !PT ;  /* 0x000001c004047812 */ /* 0x000fe400078ec0ff */
[----:B------:R-:W-:Y:S02]  /*2390*/  LOP3.LUT R121, R5, 0xfffffe00, RZ, 0xc0, !PT ;  /* 0xfffffe0005797812 */ /* 0x000fe400078ec0ff */
[----:B------:R-:W-:Y:S02]  /*23a0*/  LOP3.LUT R7, R0, 0x8, R7, 0xf8, !PT ;  /* 0x0000000800077812 */ /* 0x000fe400078ef807 */
[----:B------:R-:W-:Y:S02]  /*23b0*/  LOP3.LUT R5, R4, 0x8, R6, 0xf8, !PT ;  /* 0x0000000804057812 */ /* 0x000fe400078ef806 */
[----:B------:R-:W-:Y:S02]  /*23c0*/  SHF.R.U32.HI R0, RZ, 0x3, R0 ;  /* 0x00000003ff007819 */ /* 0x000fe40000011600 */
[----:B------:R-:W-:-:S02]  /*23d0*/  SHF.R.U32.HI R4, RZ, 0x3, R4 ;  /* 0x00000003ff047819 */ /* 0x000fc40000011604 */
[----:B------:R-:W-:Y:S02]  /*23e0*/  LOP3.LUT R0, R7, R0, RZ, 0x3c, !PT ;  /* 0x0000000007007212 */ /* 0x000fe400078e3cff */
[----:B------:R-:W-:Y:S01]  /*23f0*/  LOP3.LUT R120, R5, R4, RZ, 0x3c, !PT ;  /* 0x0000000405787212 */ /* 0x000fe200078e3cff */
[----:B------:R-:W-:Y:S02]  /*2400*/  IMAD R4, R122, 0x400, R121 ;  /* 0x000004007a047824 */ /* 0x000fe400078e0279 */
[----:B------:R-:W-:Y:S02]  /*2410*/  IMAD R0, R14, 0x200, R0 ;  /* 0x000002000e007824 */ /* 0x000fe400078e0200 */
[----:B------:R-:W-:Y:S02]  /*2420*/  IMAD.IADD R4, R120, 0x1, R4 ;  /* 0x0000000178047824 */ /* 0x000fe400078e0204 */
[----:B------:R-:W-:Y:S01]  /*2430*/  IMAD.SHL.U32 R224, R0, 0x2, RZ ;  /* 0x0000000200e07824 */ /* 0x000fe200078e00ff */
[----:B------:R-:W-:Y:S01]  /*2440*/  BAR.SYNC.DEFER_BLOCKING 0x0 ;  /* 0x0000000000007b1d */ /* 0x000fe20000010000 */
[----:B------:R-:W-:-:S02]  /*2450*/  IMAD.SHL.U32 R231, R4, 0x2, RZ ;  /* 0x0000000204e77824 */ /* 0x000fc400078e00ff */
[----:B------:R-:W-:Y:S01]  /*2460*/  IMAD R0, R16, c[0x0][0x208], RZ ;  /* 0x0000820010007a24 */ /* 0x000fe200078e02ff */
[----:B------:R-:W-:Y:S01]  /*2470*/  IADD3 R235, R224, 0x3120, RZ ;  /* 0x00003120e0eb7810 */ /* 0x000fe20007ffe0ff */
[--C-:B------:R-:W-:Y:S02]  /*2480*/  IMAD R233, R3, 0x2, R231.reuse ;  /* 0x0000000203e97824 */ /* 0x100fe400078e02e7 */
[----:B------:R-:W-:Y:S02]  /*2490*/  IMAD R0, R243, c[0x0][0x20c], R0 ;  /* 0x00008300f3007a24 */ /* 0x000fe400078e0200 */
[C---:B------:R-:W-:Y:S02]  /*24a0*/  IMAD R232, R2.reuse, 0x2, R231 ;  /* 0x0000000202e87824 */ /* 0x040fe400078e02e7 */
[----:B------:R-:W-:Y:S02]  /*24b0*/  IMAD R234, R2, 0x2, R233 ;  /* 0x0000000202ea7824 */ /* 0x000fe400078e02e9 */
[----:B------:R-:W-:Y:S01]  /*24c0*/  IMAD R236, R3, 0x2, R232 ;  /* 0x0000000203ec7824 */ /* 0x000fe200078e02e8 */
[----:B------:R-:W-:Y:S04]  /*24d0*/  LDSM.16.M88.4 R4, [R224+0x3100] ;  /* 0x00310000e004783b */ /* 0x000fe80000000200 */
[----:B--2---:R-:W2:Y:S04]  /*24e0*/  LDSM.16.M88.4 R12, [R231+0x6100] ;  /* 0x00610000e70c783b */ /* 0x004ea80000000200 */
[----:B-1----:R-:W1:Y:S04]  /*24f0*/  LDSM.16.M88.4 R8, [R231+0x8100] ;  /* 0x00810000e708783b */ /* 0x002e680000000200 */
[----:B------:R-:W3:Y:S04]  /*2500*/  LDSM.16.M88.4 R24, [R224+0x3900] ;  /* 0x00390000e018783b */ /* 0x000ee80000000200 */
[----:B------:R-:W4:Y:S01]  /*2510*/  LDSM.16.M88.4 R32, [R224+0x4100] ;  /* 0x00410000e020783b */ /* 0x000f220000000200 */
[-C--:B--2---:R-:W-:Y:S08]  /*2520*/  HMMA.16816.F32.BF16 R112, R12, R4.reuse, RZ ;  /* 0x000000040c70723c */ /* 0x084ff000000418ff */
[C---:B-1----:R-:W-:Y:S07]  /*2530*/  HMMA.16816.F32.BF16 R68, R8.reuse, R4, RZ ;  /* 0x000000040844723c */ /* 0x042fee00000418ff */
[----:B------:R-:W-:Y:S01]  /*2540*/  IMAD.WIDE.U32 R4, R243, c[0x0][0x208], RZ ;  /* 0x00008200f3047a25 */ /* 0x000fe200078e00ff */
[----:B------:R-:W-:Y:S03]  /*2550*/  HMMA.16816.F32.BF16 R72, R8, R6, RZ ;  /* 0x000000060848723c */ /* 0x000fe600000418ff */
[----:B------:R-:W-:-:S02]  /*2560*/  IMAD.IADD R5, R5, 0x1, R0 ;  /* 0x0000000105057824 */ /* 0x000fc400078e0200 */
[----:B------:R-:W-:Y:S02]  /*2570*/  IMAD R0, R17, c[0x0][0x218], RZ ;  /* 0x0000860011007a24 */ /* 0x000fe400078e02ff */
[C---:B------:R-:W-:Y:S01]  /*2580*/  IMAD.WIDE.U32 R4, R242.reuse, c[0x0][0x218], R4 ;  /* 0x00008600f2047a25 */ /* 0x040fe200078e0004 */
[C---:B------:R-:W-:Y:S01]  /*2590*/  HMMA.16816.F32.BF16 R116, R12.reuse, R6, RZ ;  /* 0x000000060c74723c */ /* 0x040fe200000418ff */
[----:B------:R-:W-:Y:S06]  /*25a0*/  LDSM.16.M88.4 R16, [R233+0x8100] ;  /* 0x00810000e910783b */ /* 0x000fec0000000200 */
[----:B------:R-:W-:Y:S01]  /*25b0*/  IMAD R6, R242, c[0x0][0x21c], R0 ;  /* 0x00008700f2067a24 */ /* 0x000fe200078e0200 */
[----:B------:R-:W-:Y:S01]  /*25c0*/  IADD3 R0, P0, R4, UR22, RZ ;  /* 0x0000001604007c10 */ /* 0x000fe2000ff1e0ff */
[----:B---3--:R-:W-:Y:S01]  /*25d0*/  HMMA.16816.F32.BF16 R92, R12, R24, RZ ;  /* 0x000000180c5c723c */ /* 0x008fe200000418ff */
[----:B------:R-:W-:-:S02]  /*25e0*/  IADD3 R7, R224, 0x3100, RZ ;  /* 0x00003100e0077810 */ /* 0x000fc40007ffe0ff */
[----:B------:R-:W-:Y:S02]  /*25f0*/  IADD3.X R5, R5, UR16, R6, P0, !PT ;  /* 0x0000001005057c10 */ /* 0x000fe400087fe406 */
[C---:B------:R-:W-:Y:S02]  /*2600*/  LEA R4, P0, R0.reuse, c[0x0][0x1f8], 0x1 ;  /* 0x00007e0000047a11 */ /* 0x040fe400078008ff */
[----:B------:R-:W-:Y:S01]  /*2610*/  @P1 IADD3 R235, R7, -0x20, RZ ;  /* 0xffffffe007eb1810 */ /* 0x000fe20007ffe0ff */
[C---:B------:R-:W-:Y:S01]  /*2620*/  HMMA.16816.F32.BF16 R60, R8.reuse, R24, RZ ;  /* 0x00000018083c723c */ /* 0x040fe200000418ff */
[----:B------:R-:W-:Y:S01]  /*2630*/  LEA.HI.X R0, R0, c[0x0][0x1fc], R5, 0x1, P0 ;  /* 0x00007f0000007a11 */ /* 0x000fe200000f0c05 */
[----:B------:R-:W1:Y:S01]  /*2640*/  SHFL.IDX PT, R20, R4, 0x2, 0x181f ;  /* 0x00581f0004147f89 */ /* 0x000e6200000e0000 */
[C---:B------:R-:W-:Y:S02]  /*2650*/  IADD3 R241, R235.reuse, 0x800, RZ ;  /* 0x00000800ebf17810 */ /* 0x040fe40007ffe0ff */
[----:B------:R-:W-:Y:S01]  /*2660*/  IADD3 R240, R235, 0x1000, RZ ;  /* 0x00001000ebf07810 */ /* 0x000fe20007ffe0ff */
[----:B------:R-:W2:Y:S01]  /*2670*/  SHFL.IDX PT, R7, R4, 0x1, 0x181f ;  /* 0x00381f0004077f89 */ /* 0x000ea200000e0000 */
[----:B------:R-:W-:Y:S01]  /*2680*/  IMAD.WIDE R24, R127, 0x2, RZ ;  /* 0x000000027f187825 */ /* 0x000fe200078e02ff */
[----:B------:R-:W-:Y:S01]  /*2690*/  HMMA.16816.F32.BF16 R56, R8, R26, RZ ;  /* 0x0000001a0838723c */ /* 0x000fe200000418ff */
[C---:B------:R-:W-:Y:S01]  /*26a0*/  IADD3 R239, R235.reuse, 0x1800, RZ ;  /* 0x00001800ebef7810 */ /* 0x040fe20007ffe0ff */
[----:B------:R3:W5:Y:S01]  /*26b0*/  SHFL.IDX PT, R6, R4, RZ, 0x181f ;  /* 0x00181fff04067589 */ /* 0x00076200000e0000 */
[----:B------:R-:W-:-:S02]  /*26c0*/  IADD3 R238, R235, 0x2000, RZ ;  /* 0x00002000ebee7810 */ /* 0x000fc40007ffe0ff */
[----:B------:R-:W-:Y:S01]  /*26d0*/  IADD3 R237, R235, 0x2800, RZ ;  /* 0x00002800ebed7810 */ /* 0x000fe20007ffe0ff */
[----:B------:R-:W5:Y:S02]  /*26e0*/  SHFL.IDX PT, R21, R0, RZ, 0x181f ;  /* 0x00181fff00157589 */ /* 0x000f6400000e0000 */
[----:B------:R-:W-:Y:S02]  /*26f0*/  HMMA.16816.F32.BF16 R104, R12, R26, RZ ;  /* 0x0000001a0c68723c */ /* 0x000fe400000418ff */
[----:B------:R-:W5:Y:S04]  /*2700*/  SHFL.IDX PT, R22, R0, 0x1, 0x181f ;  /* 0x00381f0000167f89 */ /* 0x000f6800000e0000 */
[----:B------:R-:W5:Y:S02]  /*2710*/  SHFL.IDX PT, R0, R0, 0x2, 0x181f ;  /* 0x00581f0000007f89 */ /* 0x000f6400000e0000 */
[----:B----4-:R-:W-:Y:S01]  /*2720*/  HMMA.16816.F32.BF16 R48, R8, R32, RZ ;  /* 0x000000200830723c */ /* 0x010fe200000418ff */
[C---:B-1----:R-:W-:Y:S01]  /*2730*/  IADD3 R30, P0, R24.reuse, R20, RZ ;  /* 0x00000014181e7210 */ /* 0x042fe20007f1e0ff */
[----:B------:R-:W1:Y:S01]  /*2740*/  LDSM.16.M88.4 R44, [R235] ;  /* 0x00000000eb2c783b */ /* 0x000e620000000200 */
[----:B--2---:R-:W-:-:S03]  /*2750*/  IADD3 R26, P1, R24, R7, RZ ;  /* 0x00000007181a7210 */ /* 0x004fc60007f3e0ff */
[----:B------:R-:W2:Y:S02]  /*2760*/  LDSM.16.M88.4 R40, [R235+0x800] ;  /* 0x00080000eb28783b */ /* 0x000ea40000000200 */
[----:B------:R-:W-:Y:S01]  /*2770*/  HMMA.16816.F32.BF16 R64, R8, R34, RZ ;  /* 0x000000220840723c */ /* 0x000fe200000418ff */
[----:B---3--:R-:W-:Y:S01]  /*2780*/  IMAD.WIDE R4, R126, 0x2, RZ ;  /* 0x000000027e047825 */ /* 0x008fe200078e02ff */
[----:B-----5:R-:W-:Y:S01]  /*2790*/  IADD3 R28, P3, R6, R24, RZ ;  /* 0x00000018061c7210 */ /* 0x020fe20007f7e0ff */
[----:B------:R-:W3:Y:S04]  /*27a0*/  LDSM.16.M88.4 R52, [R235+0x1000] ;  /* 0x00100000eb34783b */ /* 0x000ee80000000200 */
[----:B------:R-:W-:Y:S01]  /*27b0*/  IMAD.X R29, R21, 0x1, R25, P3 ;  /* 0x00000001151d7824 */ /* 0x000fe200018e0619 */
[----:B------:R-:W-:Y:S01]  /*27c0*/  ISETP.GE.AND P3, PT, R127, c[0x0][0x1d4], PT ;  /* 0x000075007f007a0c */ /* 0x000fe20003f66270 */
[----:B------:R-:W-:Y:S01]  /*27d0*/  HMMA.16816.F32.BF16 R84, R12, R32, RZ ;  /* 0x000000200c54723c */ /* 0x000fe200000418ff */
[----:B------:R-:W-:-:S02]  /*27e0*/  IMAD.X R27, R25, 0x1, R22, P1 ;  /* 0x00000001191b7824 */ /* 0x000fc400008e0616 */
[----:B------:R-:W-:Y:S01]  /*27f0*/  IMAD.X R31, R25, 0x1, R0, P0 ;  /* 0x00000001191f7824 */ /* 0x000fe200000e0600 */
[----:B------:R-:W-:Y:S02]  /*2800*/  IADD3 R24, P0, R6, R4, RZ ;  /* 0x0000000406187210 */ /* 0x000fe40007f1e0ff */
[C---:B------:R-:W-:Y:S02]  /*2810*/  IADD3 R6, P1, R4.reuse, R7, RZ ;  /* 0x0000000704067210 */ /* 0x040fe40007f3e0ff */
[----:B------:R-:W-:Y:S01]  /*2820*/  HMMA.16816.F32.BF16 R100, R12, R34, RZ ;  /* 0x000000220c64723c */ /* 0x000fe200000418ff */
[----:B------:R-:W-:Y:S01]  /*2830*/  IMAD.X R25, R21, 0x1, R5, P0 ;  /* 0x0000000115197824 */ /* 0x000fe200000e0605 */
[----:B------:R-:W-:Y:S01]  /*2840*/  IADD3 R4, P0, R4, R20, RZ ;  /* 0x0000001404047210 */ /* 0x000fe20007f1e0ff */
[----:B------:R-:W-:Y:S01]  /*2850*/  IMAD.X R7, R5, 0x1, R22, P1 ;  /* 0x0000000105077824 */ /* 0x000fe200008e0616 */
[----:B------:R-:W-:Y:S01]  /*2860*/  ISETP.LT.OR P1, PT, R37, 0x1, P3 ;  /* 0x000000012500780c */ /* 0x000fe20001f21670 */
[----:B------:R-:W4:Y:S02]  /*2870*/  LDSM.16.M88.4 R20, [R233+0x6100] ;  /* 0x00610000e914783b */ /* 0x000f240000000200 */
[----:B------:R-:W-:Y:S01]  /*2880*/  IMAD.X R5, R5, 0x1, R0, P0 ;  /* 0x0000000105057824 */ /* 0x000fe200000e0600 */
[C---:B------:R-:W-:Y:S01]  /*2890*/  ISETP.LT.OR P0, PT, R37.reuse, 0x1, P2 ;  /* 0x000000012500780c */ /* 0x040fe20001701670 */
[----:B------:R-:W-:Y:S01]  /*28a0*/  IMAD.MOV.U32 R0, RZ, RZ, 0x40 ;  /* 0x00000040ff007424 */ /* 0x000fe200078e00ff */
[----:B-1----:R-:W-:Y:S07]  /*28b0*/  HMMA.16816.F32.BF16 R80, R16, R46, R72 ;  /* 0x0000002e1050723c */ /* 0x002fee0000041848 */
[----:B------:R-:W-:Y:S01]  /*28c0*/  @!PT LDS RZ, [RZ] ;  /* 0x00000000fffff984 */ /* 0x000fe20000000800 */
[----:B------:R-:W-:Y:S01]  /*28d0*/  @!PT LDS RZ, [RZ] ;  /* 0x00000000fffff984 */ /* 0x000fe20000000800 */
[----:B------:R-:W-:Y:S01]  /*28e0*/  @!PT LDS RZ, [RZ] ;  /* 0x00000000fffff984 */ /* 0x000fe20000000800 */
[----:B------:R1:W-:Y:S01]  /*28f0*/  LDGSTS.E.BYPASS.LTC128B.128 [R252+0x100], [R28.64], !P1 ;  /* 0x001000001cfc7fae */ /* 0x0003e2000c901d54 */
[----:B------:R-:W-:-:S02]  /*2900*/  ISETP.LT.OR P1, PT, R37, 0x11, P3 ;  /* 0x000000112500780c */ /* 0x000fc40001f21670 */
[C---:B------:R-:W-:Y:S01]  /*2910*/  ISETP.LT.OR P3, PT, R37.reuse, 0x21, P3 ;  /* 0x000000212500780c */ /* 0x040fe20001f61670 */
[----:B------:R5:W-:Y:S01]  /*2920*/  LDGSTS.E.BYPASS.LTC128B.128 [R252+0x1900], [R24.64], !P0 ;  /* 0x0190000018fc7fae */ /* 0x000be2000c101d54 */
[C---:B------:R-:W-:Y:S02]  /*2930*/  ISETP.LT.OR P0, PT, R37.reuse, 0x11, P2 ;  /* 0x000000112500780c */ /* 0x040fe40001701670 */
[----:B------:R-:W-:Y:S01]  /*2940*/  ISETP.LT.OR P2, PT, R37, 0x21, P2 ;  /* 0x000000212500780c */ /* 0x000fe20001741670 */
[C---:B--2---:R-:W-:Y:S06]  /*2950*/  HMMA.16816.F32.BF16 R76, R16.reuse, R42, R56 ;  /* 0x0000002a104c723c */ /* 0x044fec0000041838 */
[----:B------:R5:W-:Y:S01]  /*2960*/  LDGSTS.E.BYPASS.LTC128B.128 [R252+0x900], [R26.64], !P1 ;  /* 0x009000001afc7fae */ /* 0x000be2000c901d54 */
[----:B------:R-:W-:Y:S01]  /*2970*/  LOP3.LUT P1, RZ, R36, 0x4, RZ, 0xc0, !PT ;  /* 0x0000000424ff7812 */ /* 0x000fe2000782c0ff */
[----:B------:R-:W-:Y:S02]  /*2980*/  HMMA.16816.F32.BF16 R108, R16, R44, R68 ;  /* 0x0000002c106c723c */ /* 0x000fe40000041844 */
[----:B------:R2:W-:Y:S01]  /*2990*/  LDGSTS.E.BYPASS.LTC128B.128 [R252+0x2100], [R6.64], !P0 ;  /* 0x0210000006fc7fae */ /* 0x0005e2000c101d54 */
[----:B------:R-:W-:-:S02]  /*29a0*/  SEL R0, R0, 0xffffffc0, !P1 ;  /* 0xffffffc000007807 */ /* 0x000fc40004800000 */
[----:B------:R-:W-:Y:S01]  /*29b0*/  PLOP3.LUT P0, PT, PT, PT, UP0, 0x80, 0x0 ;  /* 0x000000000000781c */ /* 0x000fe20003f0f008 */
[----:B------:R1:W-:Y:S01]  /*29c0*/  LDGSTS.E.BYPASS.LTC128B.128 [R252+0x1100], [R30.64], !P3 ;  /* 0x011000001efc7fae */ /* 0x0003e2000d901d54 */
[----:B------:R-:W-:Y:S01]  /*29d0*/  ISETP.GT.AND P3, PT, R129, 0x2f, PT ;  /* 0x0000002f8100780c */ /* 0x000fe20003f64270 */
[----:B------:R-:W-:Y:S01]  /*29e0*/  IMAD.IADD R230, R224, 0x1, R0 ;  /* 0x00000001e0e67824 */ /* 0x000fe200078e0200 */
[C---:B------:R-:W-:Y:S01]  /*29f0*/  HMMA.16816.F32.BF16 R96, R16.reuse, R40, R60 ;  /* 0x000000281060723c */ /* 0x040fe2000004183c */
[----:B------:R2:W-:Y:S01]  /*2a00*/  LDGSTS.E.BYPASS.LTC128B.128 [R252+0x2900], [R4.64], !P2 ;  /* 0x0290000004fc7fae */ /* 0x0005e2000d101d54 */
[----:B------:R-:W-:Y:S01]  /*2a10*/  IMAD.IADD R229, R0, 0x1, R235 ;  /* 0x0000000100e57824 */ /* 0x000fe200078e02eb */
[----:B------:R-:W-:Y:S02]  /*2a20*/  LOP3.LUT R0, R120, R121, RZ, 0xfc, !PT ;  /* 0x0000007978007212 */ /* 0x000fe400078efcff */
[----:B------:R-:W-:Y:S03]  /*2a30*/  LDSM.16.M88.4 R8, [R232+0x8100] ;  /* 0x00810000e808783b */ /* 0x000fe60000000200 */
[C---:B---3--:R-:W-:Y:S01]  /*2a40*/  HMMA.16816.F32.BF16 R88, R16.reuse, R52, R48 ;  /* 0x000000341058723c */ /* 0x048fe20000041830 */
[----:B------:R-:W-:Y:S04]  /*2a50*/  LDSM.16.M88.4 R32, [R230+0x4100] ;  /* 0x00410000e620783b */ /* 0x000fe80000000200 */
[----:B------:R-:W-:Y:S03]  /*2a60*/  LDSM.16.M88.4 R12, [R232+0x6100] ;  /* 0x00610000e80c783b */ /* 0x000fe60000000200 */
[----:B------:R-:W-:Y:S01]  /*2a70*/  HMMA.16816.F32.BF16 R72, R16, R54, R64 ;  /* 0x000000361048723c */ /* 0x000fe20000041840 */
[----:B-----5:R-:W3:Y:S04]  /*2a80*/  LDSM.16.M88.4 R24, [R230+0x3900] ;  /* 0x00390000e618783b */ /* 0x020ee80000000200 */
[----:B------:R-:W-:Y:S03]  /*2a90*/  LDSM.16.M88.4 R36, [R229] ;  /* 0x00000000e524783b */ /* 0x000fe60000000200 */
[C---:B----4-:R-:W-:Y:S01]  /*2aa0*/  HMMA.16816.F32.BF16 R68, R20.reuse, R44, R112 ;  /* 0x0000002c1444723c */ /* 0x050fe20000041870 */
[----:B-1----:R-:W1:Y:S04]  /*2ab0*/  LDSM.16.M88.4 R28, [R230+0x3100] ;  /* 0x00310000e61c783b */ /* 0x002e680000000200 */
[----:B--2---:R-:W2:Y:S03]  /*2ac0*/  LDSM.16.M88.4 R4, [R234+0x8100] ;  /* 0x00810000ea04783b */ /* 0x004ea60000000200 */
[C---:B------:R-:W-:Y:S01]  /*2ad0*/  HMMA.16816.F32.BF16 R48, R20.reuse, R52, R84 ;  /* 0x000000341430723c */ /* 0x040fe20000041854 */
[----:B------:R-:W4:Y:S04]  /*2ae0*/  LDSM.16.M88.4 R60, [R229+0x800] ;  /* 0x00080000e53c783b */ /* 0x000f280000000200 */
[----:B------:R-:W-:Y:S03]  /*2af0*/  LDSM.16.M88.4 R64, [R229+0x1000] ;  /* 0x00100000e540783b */ /* 0x000fe60000000200 */
[C---:B------:R-:W-:Y:S01]  /*2b00*/  HMMA.16816.F32.BF16 R44, R20.reuse, R46, R116 ;  /* 0x0000002e142c723c */ /* 0x040fe20000041874 */
[----:B------:R-:W0:Y:S07]  /*2b10*/  LDGDEPBAR ;  /* 0x00000000000079af */ /* 0x000e2e0000000000 */
[C---:B------:R-:W-:Y:S08]  /*2b20*/  HMMA.16816.F32.BF16 R16, R20.reuse, R42, R104 ;  /* 0x0000002a1410723c */ /* 0x040ff00000041868 */
[C---:B------:R-:W-:Y:S08]  /*2b30*/  HMMA.16816.F32.BF16 R56, R20.reuse, R40, R92 ;  /* 0x000000281438723c */ /* 0x040ff0000004185c */
[----:B------:R-:W-:Y:S01]  /*2b40*/  HMMA.16816.F32.BF16 R52, R20, R54, R100 ;  /* 0x000000361434723c */ /* 0x000fe20000041864 */
[----:B------:R-:W5:Y:S07]  /*2b50*/  LDSM.16.M88.4 R20, [R234+0x6100] ;  /* 0x00610000ea14783b */ /* 0x000f6e0000000200 */
[C---:B---3--:R-:W-:Y:S08]  /*2b60*/  HMMA.16816.F32.BF16 R84, R8.reuse, R26, R76 ;  /* 0x0000001a0854723c */ /* 0x048ff0000004184c */
[C---:B-1----:R-:W-:Y:S08]  /*2b70*/  HMMA.16816.F32.BF16 R40, R8.reuse, R28, R108 ;  /* 0x0000001c0828723c */ /* 0x042ff0000004186c */
[C---:B------:R-:W-:Y:S08]  /*2b80*/  HMMA.16816.F32.BF16 R92, R8.reuse, R24, R96 ;  /* 0x00000018085c723c */ /* 0x040ff00000041860 */
[C---:B------:R-:W-:Y:S08]  /*2b90*/  HMMA.16816.F32.BF16 R88, R8.reuse, R32, R88 ;  /* 0x000000200858723c */ /* 0x040ff00000041858 */
[C---:B------:R-:W-:Y:S08]  /*2ba0*/  HMMA.16816.F32.BF16 R80, R8.reuse, R30, R80 ;  /* 0x0000001e0850723c */ /* 0x040ff00000041850 */
[----:B------:R-:W-:Y:S08]  /*2bb0*/  HMMA.16816.F32.BF16 R76, R8, R34, R72 ;  /* 0x00000022084c723c */ /* 0x000ff00000041848 */
[C---:B------:R-:W-:Y:S08]  /*2bc0*/  HMMA.16816.F32.BF16 R8, R12.reuse, R28, R68 ;  /* 0x0000001c0c08723c */ /* 0x040ff00000041844 */
[C---:B------:R-:W-:Y:S01]  /*2bd0*/  HMMA.16816.F32.BF16 R44, R12.reuse, R30, R44 ;  /* 0x0000001e0c2c723c */ /* 0x040fe2000004182c */
[----:B------:R-:W-:Y:S07]  /*2be0*/  LDSM.16.M88.4 R28, [R224+0x4900] ;  /* 0x00490000e01c783b */ /* 0x000fee0000000200 */
[C---:B------:R-:W-:Y:S01]  /*2bf0*/  HMMA.16816.F32.BF16 R104, R12.reuse, R26, R16 ;  /* 0x0000001a0c68723c */ /* 0x040fe20000041810 */
[----:B------:R-:W1:Y:S07]  /*2c00*/  LDSM.16.M88.4 R16, [R231+0xc100] ;  /* 0x00c10000e710783b */ /* 0x000e6e0000000200 */
[C---:B------:R-:W-:Y:S01]  /*2c10*/  HMMA.16816.F32.BF16 R56, R12.reuse, R24, R56 ;  /* 0x000000180c38723c */ /* 0x040fe20000041838 */
[----:B------:R-:W3:Y:S07]  /*2c20*/  LDSM.16.M88.4 R24, [R224+0x5100] ;  /* 0x00510000e018783b */ /* 0x000eee0000000200 */
[C---:B------:R-:W-:Y:S01]  /*2c30*/  HMMA.16816.F32.BF16 R108, R12.reuse, R32, R48 ;  /* 0x000000200c6c723c */ /* 0x040fe20000041830 */
[----:B------:R-:W-:Y:S07]  /*2c40*/  LDSM.16.M88.4 R48, [R235+0x1800] ;  /* 0x00180000eb30783b */ /* 0x000fee0000000200 */
[----:B------:R-:W-:Y:S01]  /*2c50*/  HMMA.16816.F32.BF16 R52, R12, R34, R52 ;  /* 0x000000220c34723c */ /* 0x000fe20000041834 */
[----:B------:R-:W1:Y:S07]  /*2c60*/  LDSM.16.M88.4 R12, [R224+0x5900] ;  /* 0x00590000e00c783b */ /* 0x000e6e0000000200 */
[C---:B--2---:R-:W-:Y:S08]  /*2c70*/  HMMA.16816.F32.BF16 R40, R4.reuse, R36, R40 ;  /* 0x000000240428723c */ /* 0x044ff00000041828 */
[C---:B----4-:R-:W-:Y:S08]  /*2c80*/  HMMA.16816.F32.BF16 R68, R4.reuse, R60, R92 ;  /* 0x0000003c0444723c */ /* 0x050ff0000004185c */
[----:B------:R-:W-:Y:S08]  /*2c90*/  HMMA.16816.F32.BF16 R32, R4, R38, R80 ;  /* 0x000000260420723c */ /* 0x000ff00000041850 */
[----:B-----5:R-:W-:Y:S01]  /*2ca0*/  HMMA.16816.F32.BF16 R92, R20, R36, R8 ;  /* 0x00000024145c723c */ /* 0x020fe20000041808 */
[----:B------:R-:W2:Y:S07]  /*2cb0*/  LDSM.16.M88.4 R8, [R231+0xa100] ;  /* 0x00a10000e708783b */ /* 0x000eae0000000200 */
[C---:B------:R-:W-:Y:S08]  /*2cc0*/  HMMA.16816.F32.BF16 R72, R4.reuse, R62, R84 ;  /* 0x0000003e0448723c */ /* 0x040ff00000041854 */
[C---:B------:R-:W-:Y:S08]  /*2cd0*/  HMMA.16816.F32.BF16 R100, R4.reuse, R64, R88 ;  /* 0x000000400464723c */ /* 0x040ff00000041858 */
[----:B------:R-:W-:Y:S01]  /*2ce0*/  HMMA.16816.F32.BF16 R96, R4, R66, R76 ;  /* 0x000000420460723c */ /* 0x000fe2000004184c */
[----:B------:R-:W-:Y:S07]  /*2cf0*/  LDSM.16.M88.4 R4, [R233+0xc100] ;  /* 0x00c10000e904783b */ /* 0x000fee0000000200 */
[C---:B------:R-:W-:Y:S01]  /*2d00*/  HMMA.16816.F32.BF16 R84, R20.reuse, R38, R44 ;  /* 0x000000261454723c */ /* 0x040fe2000004182c */
[----:B------:R-:W4:Y:S07]  /*2d10*/  LDSM.16.M88.4 R44, [R235+0x2000] ;  /* 0x00200000eb2c783b */ /* 0x000f2e0000000200 */
[C---:B------:R-:W-:Y:S01]  /*2d20*/  HMMA.16816.F32.BF16 R88, R20.reuse, R60, R56 ;  /* 0x0000003c1458723c */ /* 0x040fe20000041838 */
[----:B------:R-:W5:Y:S07]  /*2d30*/  LDSM.16.M88.4 R56, [R235+0x2800] ;  /* 0x00280000eb38783b */ /* 0x000f6e0000000200 */
[C---:B------:R-:W-:Y:S08]  /*2d40*/  HMMA.16816.F32.BF16 R104, R20.reuse, R62, R104 ;  /* 0x0000003e1468723c */ /* 0x040ff00000041868 */
[C---:B------:R-:W-:Y:S08]  /*2d50*/  HMMA.16816.F32.BF16 R108, R20.reuse, R64, R108 ;  /* 0x00000040146c723c */ /* 0x040ff0000004186c */
[----:B------:R-:W-:Y:S01]  /*2d60*/  HMMA.16816.F32.BF16 R80, R20, R66, R52 ;  /* 0x000000421450723c */ /* 0x000fe20000041834 */
[----:B------:R-:W2:Y:S07]  /*2d70*/  LDSM.16.M88.4 R20, [R233+0xa100] ;  /* 0x00a10000e914783b */ /* 0x000eae0000000200 */
[C---:B-1----:R-:W-:Y:S08]  /*2d80*/  HMMA.16816.F32.BF16 R76, R16.reuse, R28, R40 ;  /* 0x0000001c104c723c */ /* 0x042ff00000041828 */
[C---:B------:R-:W-:Y:S08]  /*2d90*/  HMMA.16816.F32.BF16 R52, R16.reuse, R30, R32 ;  /* 0x0000001e1034723c */ /* 0x040ff00000041820 */
[C---:B---3--:R-:W-:Y:S08]  /*2da0*/  HMMA.16816.F32.BF16 R40, R16.reuse, R24, R68 ;  /* 0x000000181028723c */ /* 0x048ff00000041844 */
[C---:B------:R-:W-:Y:S08]  /*2db0*/  HMMA.16816.F32.BF16 R36, R16.reuse, R26, R72 ;  /* 0x0000001a1024723c */ /* 0x040ff00000041848 */
[----:B------:R-:W-:Y:S08]  /*2dc0*/  HMMA.16816.F32.BF16 R32, R16, R12, R100 ;  /* 0x0000000c1020723c */ /* 0x000ff00000041864 */
[C---:B--2---:R-:W-:Y:S08]  /*2dd0*/  HMMA.16816.F32.BF16 R72, R8.reuse, R28, R92 ;  /* 0x0000001c0848723c */ /* 0x044ff0000004185c */
[----:B------:R-:W-:Y:S08]  /*2de0*/  HMMA.16816.F32.BF16 R68, R8, R30, R84 ;  /* 0x0000001e0844723c */ /* 0x000ff00000041854 */
[----:B------:R-:W-:Y:S01]  /*2df0*/  HMMA.16816.F32.BF16 R64, R16, R14, R96 ;  /* 0x0000000e1040723c */ /* 0x000fe20000041860 */
[----:B------:R-:W-:Y:S07]  /*2e00*/  LDSM.16.M88.4 R16, [R232+0xc100] ;  /* 0x00c10000e810783b */ /* 0x000fee0000000200 */
[C---:B------:R-:W-:Y:S08]  /*2e10*/  HMMA.16816.F32.BF16 R60, R8.reuse, R24, R88 ;  /* 0x00000018083c723c */ /* 0x040ff00000041858 */
[C---:B------:R-:W-:Y:S08]  /*2e20*/  HMMA.16816.F32.BF16 R28, R8.reuse, R26, R104 ;  /* 0x0000001a081c723c */ /* 0x040ff00000041868 */
[C---:B------:R-:W-:Y:S08]  /*2e30*/  HMMA.16816.F32.BF16 R24, R8.reuse, R12, R108 ;  /* 0x0000000c0818723c */ /* 0x040ff0000004186c */
[----:B------:R-:W-:Y:S01]  /*2e40*/  HMMA.16816.F32.BF16 R80, R8, R14, R80 ;  /* 0x0000000e0850723c */ /* 0x000fe20000041850 */
[----:B------:R-:W-:Y:S04]  /*2e50*/  LDSM.16.M88.4 R12, [R232+0xa100] ;  /* 0x00a10000e80c783b */ /* 0x000fe80000000200 */
[----:B------:R-:W-:Y:S03]  /*2e60*/  LDSM.16.M88.4 R8, [R234+0xa100] ;  /* 0x00a10000ea08783b */ /* 0x000fe60000000200 */
[C---:B----4-:R-:W-:Y:S01]  /*2e70*/  HMMA.16816.F32.BF16 R108, R4.reuse, R44, R40 ;  /* 0x0000002c046c723c */ /* 0x050fe20000041828 */
[----:B------:R-:W1:Y:S07]  /*2e80*/  LDSM.16.M88.4 R40, [R230+0x4900] ;  /* 0x00490000e628783b */ /* 0x000e6e0000000200 */
[C---:B------:R-:W-:Y:S01]  /*2e90*/  HMMA.16816.F32.BF16 R104, R4.reuse, R46, R36 ;  /* 0x0000002e0468723c */ /* 0x040fe20000041824 */
[----:B------:R-:W2:Y:S07]  /*2ea0*/  LDSM.16.M88.4 R36, [R230+0x5100] ;  /* 0x00510000e624783b */ /* 0x000eae0000000200 */
[C---:B-----5:R-:W-:Y:S01]  /*2eb0*/  HMMA.16816.F32.BF16 R100, R4.reuse, R56, R32 ;  /* 0x000000380464723c */ /* 0x060fe20000041820 */
[----:B------:R-:W3:Y:S07]  /*2ec0*/  LDSM.16.M88.4 R32, [R230+0x5900] ;  /* 0x00590000e620783b */ /* 0x000eee0000000200 */
[C---:B------:R-:W-:Y:S08]  /*2ed0*/  HMMA.16816.F32.BF16 R112, R4.reuse, R48, R76 ;  /* 0x000000300470723c */ /* 0x040ff0000004184c */
[----:B------:R-:W-:Y:S08]  /*2ee0*/  HMMA.16816.F32.BF16 R76, R4, R50, R52 ;  /* 0x00000032044c723c */ /* 0x000ff00000041834 */
[C---:B------:R-:W-:Y:S08]  /*2ef0*/  HMMA.16816.F32.BF16 R96, R20.reuse, R48, R72 ;  /* 0x000000301460723c */ /* 0x040ff00000041848 */
[----:B------:R-:W-:Y:S08]  /*2f00*/  HMMA.16816.F32.BF16 R92, R20, R50, R68 ;  /* 0x00000032145c723c */ /* 0x000ff00000041844 */
[----:B------:R-:W-:Y:S01]  /*2f10*/  HMMA.16816.F32.BF16 R52, R4, R58, R64 ;  /* 0x0000003a0434723c */ /* 0x000fe20000041840 */
[----:B------:R-:W-:Y:S07]  /*2f20*/  LDSM.16.M88.4 R4, [R236+0xc100] ;  /* 0x00c10000ec04783b */ /* 0x000fee0000000200 */
[C---:B------:R-:W-:Y:S08]  /*2f30*/  HMMA.16816.F32.BF16 R88, R20.reuse, R44, R60 ;  /* 0x0000002c1458723c */ /* 0x040ff0000004183c */
[C---:B------:R-:W-:Y:S01]  /*2f40*/  HMMA.16816.F32.BF16 R84, R20.reuse, R46, R28 ;  /* 0x0000002e1454723c */ /* 0x040fe2000004181c */
[----:B------:R-:W4:Y:S07]  /*2f50*/  LDSM.16.M88.4 R28, [R229+0x1800] ;  /* 0x00180000e51c783b */ /* 0x000f2e0000000200 */
[C---:B------:R-:W-:Y:S01]  /*2f60*/  HMMA.16816.F32.BF16 R60, R20.reuse, R56, R24 ;  /* 0x00000038143c723c */ /* 0x040fe20000041818 */
[----:B------:R-:W5:Y:S07]  /*2f70*/  LDSM.16.M88.4 R24, [R229+0x2000] ;  /* 0x00200000e518783b */ /* 0x000f6e0000000200 */
[----:B------:R-:W-:Y:S01]  /*2f80*/  HMMA.16816.F32.BF16 R56, R20, R58, R80 ;  /* 0x0000003a1438723c */ /* 0x000fe20000041850 */
[----:B------:R-:W3:Y:S01]  /*2f90*/  LDSM.16.M88.4 R20, [R229+0x2800] ;  /* 0x00280000e514783b */ /* 0x000ee20000000200 */
[----:B------:R-:W-:-:S06]  /*2fa0*/  DEPBAR.LE SB0, 0x0 ;  /* 0x000080000000791a */ /* 0x000fcc0000000000 */
[C---:B-1----:R-:W-:Y:S08]  /*2fb0*/  HMMA.16816.F32.BF16 R80, R16.reuse, R40, R112 ;  /* 0x000000281050723c */ /* 0x042ff00000041870 */
[----:B------:R-:W-:Y:S08]  /*2fc0*/  HMMA.16816.F32.BF16 R76, R16, R42, R76 ;  /* 0x0000002a104c723c */ /* 0x000ff0000004184c */
[C---:B------:R-:W-:Y:S08]  /*2fd0*/  HMMA.16816.F32.BF16 R48, R12.reuse, R40, R96 ;  /* 0x000000280c30723c */ /* 0x040ff00000041860 */
[----:B------:R-:W-:Y:S08]  /*2fe0*/  HMMA.16816.F32.BF16 R44, R12, R42, R92 ;  /* 0x0000002a0c2c723c */ /* 0x000ff0000004185c */
[C---:B--2---:R-:W-:Y:S08]  /*2ff0*/  HMMA.16816.F32.BF16 R72, R16.reuse, R36, R108 ;  /* 0x000000241048723c */ /* 0x044ff0000004186c */
[C---:B------:R-:W-:Y:S08]  /*3000*/  HMMA.16816.F32.BF16 R68, R16.reuse, R38, R104 ;  /* 0x000000261044723c */ /* 0x040ff00000041868 */
[C---:B---3--:R-:W-:Y:S08]  /*3010*/  HMMA.16816.F32.BF16 R64, R16.reuse, R32, R100 ;  /* 0x000000201040723c */ /* 0x048ff00000041864 */
[----:B------:R-:W-:Y:S08]  /*3020*/  HMMA.16816.F32.BF16 R52, R16, R34, R52 ;  /* 0x000000221034723c */ /* 0x000ff00000041834 */
[C---:B------:R-:W-:Y:S08]  /*3030*/  HMMA.16816.F32.BF16 R40, R12.reuse, R36, R88 ;  /* 0x000000240c28723c */ /* 0x040ff00000041858 */
[C---:B------:R-:W-:Y:S08]  /*3040*/  HMMA.16816.F32.BF16 R36, R12.reuse, R38, R84 ;  /* 0x000000260c24723c */ /* 0x040ff00000041854 */
[C---:B------:R-:W-:Y:S08]  /*3050*/  HMMA.16816.F32.BF16 R16, R12.reuse, R32, R60 ;  /* 0x000000200c10723c */ /* 0x040ff0000004183c */
[----:B------:R-:W-:Y:S08]  /*3060*/  HMMA.16816.F32.BF16 R12, R12, R34, R56 ;  /* 0x000000220c0c723c */ /* 0x000ff00000041838 */
[C---:B----4-:R-:W-:Y:S08]  /*3070*/  HMMA.16816.F32.BF16 R56, R8.reuse, R28, R48 ;  /* 0x0000001c0838723c */ /* 0x050ff00000041830 */
[C---:B------:R-:W-:Y:S08]  /*3080*/  HMMA.16816.F32.BF16 R48, R8.reuse, R30, R44 ;  /* 0x0000001e0830723c */ /* 0x040ff0000004182c */
[C---:B-----5:R-:W-:Y:S08]  /*3090*/  HMMA.16816.F32.BF16 R44, R8.reuse, R24, R40 ;  /* 0x00000018082c723c */ /* 0x060ff00000041828 */
[----:B------:R-:W-:Y:S07]  /*30a0*/  HMMA.16816.F32.BF16 R40, R8, R22, R12 ;  /* 0x000000160828723c */ /* 0x000fee000004180c */
[----:B------:R-:W-:Y:S01]  /*30b0*/  SHF.R.S32.HI R12, RZ, 0x1f, R126 ;  /* 0x0000001fff0c7819 */ /* 0x000fe2000001147e */
[C---:B------:R-:W-:Y:S04]  /*30c0*/  HMMA.16816.F32.BF16 R84, R4.reuse, R24, R72 ;  /* 0x000000180454723c */ /* 0x040fe80000041848 */
[----:B------:R1:W-:Y:S04]  /*30d0*/  STL [R1+0x3c], R12 ;  /* 0x00003c0c01007387 */ /* 0x0003e80000100800 */
[C---:B------:R-:W-:Y:S08]  /*30e0*/  HMMA.16816.F32.BF16 R92, R4.reuse, R28, R80 ;  /* 0x0000001c045c723c */ /* 0x040ff00000041850 */
[C---:B------:R-:W-:Y:S08]  /*30f0*/  HMMA.16816.F32.BF16 R88, R4.reuse, R30, R76 ;  /* 0x0000001e0458723c */ /* 0x040ff0000004184c */
[C---:B------:R-:W-:Y:S08]  /*3100*/  HMMA.16816.F32.BF16 R72, R4.reuse, R22, R52 ;  /* 0x000000160448723c */ /* 0x040ff00000041834 */
[C---:B------:R-:W-:Y:S08]  /*3110*/  HMMA.16816.F32.BF16 R76, R4.reuse, R26, R68 ;  /* 0x0000001a044c723c */ /* 0x040ff00000041844 */
[----:B------:R-:W-:Y:S07]  /*3120*/  HMMA.16816.F32.BF16 R80, R4, R20, R64 ;  /* 0x000000140450723c */ /* 0x000fee0000041840 */
[----:B------:R-:W-:Y:S01]  /*3130*/  IADD3 R4, R252, 0x100, RZ ;  /* 0x00000100fc047810 */ /* 0x000fe20007ffe0ff */
[C---:B------:R-:W-:Y:S08]  /*3140*/  HMMA.16816.F32.BF16 R52, R8.reuse, R26, R36 ;  /* 0x0000001a0834723c */ /* 0x040ff00000041824 */
[----:B------:R-:W-:Y:S01]  /*3150*/  HMMA.16816.F32.BF16 R32, R8, R20, R16 ;  /* 0x000000140820723c */ /* 0x000fe20000041810 */
[----:B------:R-:W-:Y:S06]  /*3160*/  BAR.SYNC.DEFER_BLOCKING 0x0 ;  /* 0x0000000000007b1d */ /* 0x000fec0000010000 */
[----:B------:R-:W-:Y:S05]  /*3170*/  @!P0 BRA `(.L_x_590) ;  /* 0x000003e000008947 */ /* 0x000fea0003800000 */
[----:B-1----:R-:W-:Y:S02]  /*3180*/  IMAD.U32 R4, RZ, RZ, UR17 ;  /* 0x00000011ff047e24 */ /* 0x002fe4000f8e00ff */
[----:B------:R-:W-:-:S03]  /*3190*/  IMAD.MOV.U32 R242, RZ, RZ, RZ ;  /* 0x000000fffff27224 */ /* 0x000fc600078e00ff */
[----:B------:R-:W-:-:S04]  /*31a0*/  IADD3 R4, R129, UR10, R4 ;  /* 0x0000000a81047c10 */ /* 0x000fc8000fffe004 */
[----:B------:R-:W-:-:S05]  /*31b0*/  IADD3 R5, R4, -0x30, RZ ;  /* 0xffffffd004057810 */ /* 0x000fca0007ffe0ff */
[----:B------:R-:W-:-:S04]  /*31c0*/  @P4 IMAD.HI.U32 R6, R5, c[0x0][0x2bc], RZ ;  /* 0x0000af0005064a27 */ /* 0x000fc800078e00ff */
[----:B------:R-:W-:Y:S01]  /*31d0*/  IMAD.MOV.U32 R4, RZ, RZ, R5 ;  /* 0x000000ffff047224 */ /* 0x000fe200078e0005 */
        /* <DEDUP_REMOVED lines=9> */
[----:B------:R-:W-:Y:S01]  /*3270*/  IADD3 R8, -R125, 0x10, RZ ;  /* 0x000000107d087810 */ /* 0x000fe20007ffe1ff */
        /* <DEDUP_REMOVED lines=9> */
[----:B------:R-:W-:-:S03]  /*3310*/  IADD3 R4, P0, R4, UR14, RZ ;  /* 0x0000000e04047c10 */ /* 0x000fc6000ff1e0ff */
[----:B------:R-:W-:-:S05]  /*3320*/  IMAD R6, R242, c[0x0][0x1f4], R6 ;  /* 0x00007d00f2067a24 */ /* 0x000fca00078e0206 */
[----:B------:R-:W-:Y:S02]  /*3330*/  IADD3.X R6, R5, UR6, R6, P0, !PT ;  /* 0x0000000605067c10 */ /* 0x000fe400087fe406 */
[----:B------:R-:W-:-:S04]  /*3340*/  LEA R5, P0, R4, c[0x0][0x1c8], 0x1 ;  /* 0x0000720004057a11 */ /* 0x000fc800078008ff */
[----:B------:R-:W-:Y:S01]  /*3350*/  LEA.HI.X R4, R4, c[0x0][0x1cc], R6, 0x1, P0 ;  /* 0x0000730004047a11 */ /* 0x000fe200000f0c06 */
[----:B------:R-:W-:Y:S01]  /*3360*/  SHFL.IDX PT, R7, R5, 0x2, 0x181f ;  /* 0x00581f0005077f89 */ /* 0x000fe200000e0000 */
[----:B------:R-:W-:-:S03]  /*3370*/  SHF.L.U64.HI R6, R127, 0x1, R128 ;  /* 0x000000017f067819 */ /* 0x000fc60000010280 */
[----:B------:R-:W-:Y:S04]  /*3380*/  SHFL.IDX PT, R9, R4, 0x2, 0x181f ;  /* 0x00581f0004097f89 */ /* 0x000fe800000e0000 */
[----:B------:R-:W1:Y:S04]  /*3390*/  SHFL.IDX PT, R10, R5, RZ, 0x181f ;  /* 0x00181fff050a7589 */ /* 0x000e6800000e0000 */
[----:B------:R2:W3:Y:S04]  /*33a0*/  SHFL.IDX PT, R11, R5, 0x1, 0x181f ;  /* 0x00381f00050b7f89 */ /* 0x0004e800000e0000 */
[----:B------:R-:W4:Y:S04]  /*33b0*/  SHFL.IDX PT, R13, R4, RZ, 0x181f ;  /* 0x00181fff040d7589 */ /* 0x000f2800000e0000 */
[----:B------:R5:W3:Y:S01]  /*33c0*/  SHFL.IDX PT, R18, R4, 0x1, 0x181f ;  /* 0x00381f0004127f89 */ /* 0x000ae200000e0000 */
[----:B-1----:R-:W-:-:S02]  /*33d0*/  IADD3 R14, P2, R10, R15, RZ ;  /* 0x0000000f0a0e7210 */ /* 0x002fc40007f5e0ff */
[----:B--2---:R-:W-:-:S04]  /*33e0*/  IADD3 R5, -R19, 0x10, RZ ;  /* 0x0000001013057810 */ /* 0x004fc80007ffe1ff */
[----:B------:R-:W-:Y:S01]  /*33f0*/  LOP3.LUT R5, R5, 0xf, RZ, 0xc0, !PT ;  /* 0x0000000f05057812 */ /* 0x000fe200078ec0ff */
[----:B-----5:R-:W-:-:S03]  /*3400*/  IMAD.SHL.U32 R4, R126, 0x2, RZ ;  /* 0x000000027e047824 */ /* 0x020fc600078e00ff */
[----:B------:R-:W-:Y:S02]  /*3410*/  IADD3 R16, P1, P0, R5, R7, R15 ;  /* 0x0000000705107210 */ /* 0x000fe4000783e00f */
[----:B------:R-:W-:Y:S02]  /*3420*/  LOP3.LUT R5, R8, 0xf, RZ, 0xc0, !PT ;  /* 0x0000000f08057812 */ /* 0x000fe400078ec0ff */
[----:B------:R-:W-:Y:S02]  /*3430*/  IADD3.X R17, RZ, R9, R6, P1, P0 ;  /* 0x00000009ff117210 */ /* 0x000fe40000fe0406 */
[----:B------:R-:W-:Y:S02]  /*3440*/  IADD3 R8, P1, P0, R5, R7, R4 ;  /* 0x0000000705087210 */ /* 0x000fe4000783e004 */
[----:B------:R-:W-:-:S04]  /*3450*/  SHF.L.U64.HI R5, R126, 0x1, R12 ;  /* 0x000000017e057819 */ /* 0x000fc8000001020c */
[--C-:B------:R-:W-:Y:S02]  /*3460*/  IADD3.X R9, RZ, R9, R5.reuse, P1, P0 ;  /* 0x00000009ff097210 */ /* 0x100fe40000fe0405 */
[-C--:B------:R-:W-:Y:S02]  /*3470*/  IADD3 R12, P1, R10, R4.reuse, RZ ;  /* 0x000000040a0c7210 */ /* 0x080fe40007f3e0ff */
[----:B---3--:R-:W-:Y:S01]  /*3480*/  IADD3 R10, P0, R11, R15, RZ ;  /* 0x0000000f0b0a7210 */ /* 0x008fe20007f1e0ff */
[--C-:B----4-:R-:W-:Y:S01]  /*3490*/  IMAD.X R15, R13, 0x1, R6.reuse, P2 ;  /* 0x000000010d0f7824 */ /* 0x110fe200010e0606 */
        /* <DEDUP_REMOVED lines=10> */
[----:B------:R1:W-:Y:S04]  /*3540*/  LDGSTS.E.BYPASS.LTC128B.128.ZFILL [R252+0x4100], [R16.64], P1 ;  /* 0x0410000010fc7fae */ /* 0x0003e80008941d54 */
[----:B------:R1:W-:Y:S02]  /*3550*/  LDGSTS.E.BYPASS.LTC128B.128.ZFILL [R252+0x5900], [R8.64], P0 ;  /* 0x0590000008fc7fae */ /* 0x0003e40008141d54 */
.L_x_590:
[----:B-1----:R-:W-:Y:S01]  /*3560*/  FMUL.FTZ R4, R48, c[0x0][0x320] ;  /* 0x0000c80030047a20 */ /* 0x002fe20000410000 */
[----:B------:R-:W-:Y:S01]  /*3570*/  SHF.R.S32.HI R7, RZ, 0x1f, R122 ;  /* 0x0000001fff077819 */ /* 0x000fe2000001147a */
[----:B------:R-:W-:Y:S01]  /*3580*/  FMUL.FTZ R5, R45, c[0x0][0x320] ;  /* 0x0000c8002d057a20 */ /* 0x000fe20000410000 */
[----:B------:R-:W-:Y:S01]  /*3590*/  LEA.HI R6, R124, R132, RZ, 0x2 ;  /* 0x000000847c067211 */ /* 0x000fe200078f10ff */
[----:B------:R1:W2:Y:S01]  /*35a0*/  MUFU.TANH R20, R4 ;  /* 0x0000000400147308 */ /* 0x0002a20000002400 */
[----:B------:R-:W-:Y:S01]  /*35b0*/  FMUL.FTZ R8, R52, c[0x0][0x320] ;  /* 0x0000c80034087a20 */ /* 0x000fe20000410000 */
[----:B------:R-:W-:Y:S01]  /*35c0*/  UISETP.NE.AND UP1, UPT, UR13, URZ, UPT ;  /* 0x0000003f0d00728c */ /* 0x000fe2000bf25270 */
[----:B------:R-:W-:Y:S01]  /*35d0*/  LOP3.LUT R6, R6, 0xfffffffc, RZ, 0xc0, !PT ;  /* 0xfffffffc06067812 */ /* 0x000fe200078ec0ff */
[----:B------:R-:W-:Y:S01]  /*35e0*/  UISETP.NE.AND UP0, UPT, UR12, URZ, UPT ;  /* 0x0000003f0c00728c */ /* 0x000fe2000bf05270 */
[----:B------:R-:W-:Y:S01]  /*35f0*/  FMUL.FTZ R10, R53, c[0x0][0x320] ;  /* 0x0000c800350a7a20 */ /* 0x000fe20000410000 */
[----:B------:R-:W-:Y:S01]  /*3600*/  ULDC UR17, c[0x0][0x324] ;  /* 0x0000c90000117ab9 */ /* 0x000fe20000000800 */
[----:B------:R-:W0:Y:S01]  /*3610*/  LDGDEPBAR ;  /* 0x00000000000079af */ /* 0x000e220000000000 */
[----:B------:R3:W4:Y:S01]  /*3620*/  MUFU.TANH R29, R5 ;  /* 0x00000005001d7308 */ /* 0x0007220000002400 */
[----:B------:R-:W-:Y:S01]  /*3630*/  IMAD.IADD R6, R132, 0x1, -R6 ;  /* 0x0000000184067824 */ /* 0x000fe200078e0a06 */
[----:B------:R-:W-:Y:S01]  /*3640*/  PLOP3.LUT P1, PT, PT, PT, UP1, 0x80, 0x0 ;  /* 0x000000000000781c */ /* 0x000fe20003f2f018 */
[----:B------:R-:W-:Y:S01]  /*3650*/  ULDC UR5, c[0x0][0x2ac] ;  /* 0x0000ab0000057ab9 */ /* 0x000fe20000000800 */
[----:B------:R-:W-:Y:S01]  /*3660*/  PLOP3.LUT P0, PT, PT, PT, UP1, 0x80, 0x0 ;  /* 0x000000000000781c */ /* 0x000fe20003f0f018 */
[----:B------:R-:W-:-:S02]  /*3670*/  ULDC UR4, c[0x0][0x1d0] ;  /* 0x0000740000047ab9 */ /* 0x000fc40000000800 */
[----:B------:R-:W-:Y:S01]  /*3680*/  ULOP3.LUT UR17, URZ, UR17, URZ, 0x33, !UPT ;  /* 0x000000113f117292 */ /* 0x000fe2000f8e333f */
[----:B-1----:R-:W-:Y:S01]  /*3690*/  FMUL.FTZ R4, R49, c[0x0][0x320] ;  /* 0x0000c80031047a20 */ /* 0x002fe20000410000 */
[----:B------:R-:W1:Y:S01]  /*36a0*/  MUFU.TANH R28, R8 ;  /* 0x00000008001c7308 */ /* 0x000e620000002400 */
[----:B------:R-:W-:Y:S01]  /*36b0*/  UIMAD UR4, UR5, UR4, UR30 ;  /* 0x00000004050472a4 */ /* 0x000fe2000f8e021e */
[----:B---3--:R-:W-:-:S06]  /*36c0*/  LEA.HI R5, R7, R122, RZ, 0x2 ;  /* 0x0000007a07057211 */ /* 0x008fcc00078f10ff */
[----:B------:R3:W1:Y:S01]  /*36d0*/  MUFU.TANH R36, R4 ;  /* 0x0000000400247308 */ /* 0x0006620000002400 */
[----:B------:R-:W-:-:S05]  /*36e0*/  LOP3.LUT R5, R5, 0xffffffc, RZ, 0xc0, !PT ;  /* 0x0ffffffc05057812 */ /* 0x000fca00078ec0ff */
[----:B------:R-:W-:Y:S01]  /*36f0*/  IMAD.IADD R9, R122, 0x1, -R5 ;  /* 0x000000017a097824 */ /* 0x000fe200078e0a05 */
[----:B------:R-:W-:Y:S01]  /*3700*/  LEA.HI R5, R6, R6, RZ, 0x1 ;  /* 0x0000000606057211 */ /* 0x000fe200078f08ff */
[----:B------:R5:W1:Y:S01]  /*3710*/  MUFU.TANH R27, R10 ;  /* 0x0000000a001b7308 */ /* 0x000a620000002400 */
[----:B---3--:R-:W-:-:S07]  /*3720*/  FMUL.FTZ R4, R44, c[0x0][0x320] ;  /* 0x0000c8002c047a20 */ /* 0x008fce0000410000 */
[----:B------:R3:W1:Y:S01]  /*3730*/  MUFU.TANH R30, R4 ;  /* 0x00000004001e7308 */ /* 0x0006620000002400 */
[----:B-----5:R-:W-:-:S07]  /*3740*/  FMUL.FTZ R10, R32, c[0x0][0x320] ;  /* 0x0000c800200a7a20 */ /* 0x020fce0000410000 */
[----:B------:R-:W1:Y:S01]  /*3750*/  MUFU.TANH R22, R10 ;  /* 0x0000000a00167308 */ /* 0x000e620000002400 */
[----:B---3--:R-:W-:-:S05]  /*3760*/  LOP3.LUT R4, R123, 0xffffffe0, RZ, 0xc0, !PT ;  /* 0xffffffe07b047812 */ /* 0x008fca00078ec0ff */
[----:B------:R-:W-:-:S05]  /*3770*/  IMAD.IADD R4, R132, 0x1, -R4 ;  /* 0x0000000184047824 */ /* 0x000fca00078e0a04 */
[----:B------:R-:W-:-:S04]  /*3780*/  SHF.R.S32.HI R7, RZ, 0x1f, R4 ;  /* 0x0000001fff077819 */ /* 0x000fc80000011404 */
[----:B------:R-:W-:-:S04]  /*3790*/  LEA.HI R7, R7, R4, RZ, 0x2 ;  /* 0x0000000407077211 */ /* 0x000fc800078f10ff */
[C---:B------:R-:W-:Y:S02]  /*37a0*/  LEA.HI.SX32 R8, R7.reuse, UR26, 0x1e ;  /* 0x0000001a07087c11 */ /* 0x040fe4000f8ff2ff */
[----:B------:R-:W-:-:S03]  /*37b0*/  LOP3.LUT R7, R7, 0x7ffffffc, RZ, 0xc0, !PT ;  /* 0x7ffffffc07077812 */ /* 0x000fc600078ec0ff */
[----:B------:R-:W-:Y:S01]  /*37c0*/  IMAD R11, R9, 0x10, R8 ;  /* 0x00000010090b7824 */ /* 0x000fe200078e0208 */
[C---:B------:R-:W-:Y:S01]  /*37d0*/  LOP3.LUT R9, R5.reuse, 0x1ffffffe, RZ, 0xc0, !PT ;  /* 0x1ffffffe05097812 */ /* 0x040fe200078ec0ff */
[----:B------:R-:W-:Y:S02]  /*37e0*/  IMAD.SHL.U32 R8, R5, 0x20, RZ ;  /* 0x0000002005087824 */ /* 0x000fe400078e00ff */
[----:B------:R-:W-:Y:S02]  /*37f0*/  IMAD.IADD R7, R4, 0x1, -R7 ;  /* 0x0000000104077824 */ /* 0x000fe400078e0a07 */
[----:B------:R-:W-:Y:S01]  /*3800*/  IMAD.IADD R6, R6, 0x1, -R9 ;  /* 0x0000000106067824 */ /* 0x000fe200078e0a09 */
[----:B------:R-:W-:Y:S01]  /*3810*/  LOP3.LUT R5, R8, 0xffffffc0, RZ, 0xc0, !PT ;  /* 0xffffffc008057812 */ /* 0x000fe200078ec0ff */
[----:B------:R-:W-:Y:S01]  /*3820*/  IMAD.U32 R4, RZ, RZ, UR27 ;  /* 0x0000001bff047e24 */ /* 0x000fe2000f8e00ff */
[----:B------:R-:W-:Y:S02]  /*3830*/  SHF.L.U32 R8, R7, 0x1, RZ ;  /* 0x0000000107087819 */ /* 0x000fe400000006ff */
[----:B------:R-:W-:-:S02]  /*3840*/  IADD3 R5, R5, R11, RZ ;  /* 0x0000000b05057210 */ /* 0x000fc40007ffe0ff */
[C---:B------:R-:W-:Y:S02]  /*3850*/  IADD3 R4, -R8.reuse, 0x1, R4 ;  /* 0x0000000108047810 */ /* 0x040fe40007ffe104 */
[----:B------:R-:W-:Y:S01]  /*3860*/  IADD3 R14, -R8, UR4, RZ ;  /* 0x00000004080e7c10 */ /* 0x000fe2000fffe1ff */
[----:B------:R-:W-:Y:S01]  /*3870*/  IMAD R12, R6, 0x8, R5 ;  /* 0x00000008060c7824 */ /* 0x000fe200078e0205 */
[----:B------:R-:W-:Y:S01]  /*3880*/  IADD3 R4, R4, -c[0x0][0x168], RZ ;  /* 0x80005a0004047a10 */ /* 0x000fe20007ffe0ff */
[----:B------:R-:W-:Y:S01]  /*3890*/  FMUL.FTZ R5, R40, c[0x0][0x320] ;  /* 0x0000c80028057a20 */ /* 0x000fe20000410000 */
[----:B------:R-:W-:Y:S01]  /*38a0*/  IADD3 R16, -R8, UR30, RZ ;  /* 0x0000001e08107c10 */ /* 0x000fe2000fffe1ff */
[----:B------:R-:W-:Y:S01]  /*38b0*/  @P1 IMAD.HI.U32 R6, R12, c[0x0][0x2c8], RZ ;  /* 0x0000b2000c061a27 */ /* 0x000fe200078e00ff */
[----:B------:R3:W-:Y:S01]  /*38c0*/  STL [R1+0x30], R12 ;  /* 0x0000300c01007387 */ /* 0x0007e20000100800 */
[----:B------:R5:W1:Y:S01]  /*38d0*/  MUFU.TANH R26, R5 ;  /* 0x00000005001a7308 */ /* 0x000a620000002400 */
[----:B------:R-:W-:-:S02]  /*38e0*/  IADD3 R13, R4, c[0x0][0x328], RZ ;  /* 0x0000ca00040d7a10 */ /* 0x000fc40007ffe0ff */
[----:B------:R-:W-:Y:S01]  /*38f0*/  STL [R1+0x1c], R8 ;  /* 0x00001c0801007387 */ /* 0x000fe20000100800 */
[----:B------:R-:W-:Y:S01]  /*3900*/  IADD3 R15, R4, UR17, RZ ;  /* 0x00000011040f7c10 */ /* 0x000fe2000fffe0ff */
[----:B-----5:R-:W-:-:S04]  /*3910*/  FMUL.FTZ R5, R41, c[0x0][0x320] ;  /* 0x0000c80029057a20 */ /* 0x020fc80000410000 */
[----:B------:R5:W1:Y:S01]  /*3920*/  MUFU.TANH R25, R5 ;  /* 0x0000000500197308 */ /* 0x000a620000002400 */
[----:B---3--:R-:W-:Y:S02]  /*3930*/  @P0 SHF.R.U32.HI R12, RZ, c[0x0][0x2cc], R6 ;  /* 0x0000b300ff0c0a19 */ /* 0x008fe40000011606 */
[----:B------:R-:W-:-:S03]  /*3940*/  PLOP3.LUT P0, PT, PT, PT, UP0, 0x40, 0x0 ;  /* 0x000000000000781c */ /* 0x000fc60003f0e808 */
[----:B------:R-:W3:Y:S01]  /*3950*/  SHFL.IDX PT, R6, R12, RZ, 0x1c1f ;  /* 0x001c1fff0c067589 */ /* 0x000ee200000e0000 */
[----:B-----5:R-:W-:-:S04]  /*3960*/  FMUL.FTZ R5, R56, c[0x0][0x320] ;  /* 0x0000c80038057a20 */ /* 0x020fc80000410000 */
[----:B------:R5:W1:Y:S01]  /*3970*/  MUFU.TANH R18, R5 ;  /* 0x0000000500127308 */ /* 0x000a620000002400 */
[----:B---3--:R-:W-:Y:S02]  /*3980*/  IMAD.IADD R4, R15, 0x1, R6 ;  /* 0x000000010f047824 */ /* 0x008fe400078e0206 */
[----:B-----5:R-:W-:-:S05]  /*3990*/  FMUL.FTZ R5, R57, c[0x0][0x320] ;  /* 0x0000c80039057a20 */ /* 0x020fca0000410000 */
[----:B------:R3:W1:Y:S02]  /*39a0*/  MUFU.TANH R17, R5 ;  /* 0x0000000500117308 */ /* 0x0006640000002400 */
[----:B---3--:R-:W-:-:S06]  /*39b0*/  FMUL.FTZ R5, R33, c[0x0][0x320] ;  /* 0x0000c80021057a20 */ /* 0x008fcc0000410000 */
[----:B------:R3:W1:Y:S02]  /*39c0*/  MUFU.TANH R19, R5 ;  /* 0x0000000500137308 */ /* 0x0006640000002400 */
[----:B---3--:R-:W-:-:S05]  /*39d0*/  IMAD.IADD R5, R13, 0x1, R6 ;  /* 0x000000010d057824 */ /* 0x008fca00078e0206 */
[----:B------:R-:W-:Y:S01]  /*39e0*/  IMNMX R5, R5, R14, PT ;  /* 0x0000000e05057217 */ /* 0x000fe20003800200 */
[----:B------:R-:W-:Y:S05]  /*39f0*/  @P0 BRA `(.L_x_591) ;  /* 0x0000015000000947 */ /* 0x000fea0003800000 */
[----:B-12-4-:R-:W-:Y:S01]  /*3a00*/  IMAD.U32 R7, RZ, RZ, UR9 ;  /* 0x00000009ff077e24 */ /* 0x016fe2000f8e00ff */
        /* <DEDUP_REMOVED lines=11> */
.L_x_593:
[----:B------:R-:W-:-:S04]  /*3ac0*/  MOV R7, c[0x0][0x32c] ;  /* 0x0000cb0000077a02 */ /* 0x000fc80000000f00 */
[----:B------:R-:W-:-:S13]  /*3ad0*/  ISETP.NE.AND P0, PT, R7, 0x1, PT ;  /* 0x000000010700780c */ /* 0x000fda0003f05270 */
[----:B------:R-:W-:-:S05]  /*3ae0*/  @P0 IMAD.HI.U32 R7, R6, c[0x0][0x330], RZ ;  /* 0x0000cc0006070a27 */ /* 0x000fca00078e00ff */
[----:B------:R-:W-:Y:S02]  /*3af0*/  @P0 SHF.R.U32.HI R6, RZ, c[0x0][0x334], R7 ;  /* 0x0000cd00ff060a19 */ /* 0x000fe40000011607 */
.L_x_594:
[----:B------:R-:W-:Y:S05]  /*3b00*/  BSYNC B0 ;  /* 0x0000000000007941 */ /* 0x000fea0003800000 */
.L_x_592:
[----:B------:R-:W-:-:S05]  /*3b10*/  IMAD R6, R6, c[0x0][0x32c], R16 ;  /* 0x0000cb0006067a24 */ /* 0x000fca00078e0210 */
[----:B------:R-:W-:Y:S02]  /*3b20*/  IADD3 R7, R6, c[0x0][0x32c], RZ ;  /* 0x0000cb0006077a10 */ /* 0x000fe40007ffe0ff */
[----:B------:R-:W-:Y:S02]  /*3b30*/  IMNMX R4, R4, R6, !PT ;  /* 0x0000000604047217 */ /* 0x000fe40007800200 */
[----:B------:R-:W-:Y:S02]  /*3b40*/  IMNMX R5, R5, R7, PT ;  /* 0x0000000705057217 */ /* 0x000fe40003800200 */
.L_x_591:
[----:B-12-4-:R-:W-:Y:S01]  /*3b50*/  UISETP.GE.AND UP0, UPT, UR30, 0x1, UPT ;  /* 0x000000011e00788c */ /* 0x016fe2000bf06270 */
[----:B------:R-:W-:Y:S01]  /*3b60*/  FMUL.FTZ R6, R34, c[0x0][0x320] ;  /* 0x0000c80022067a20 */ /* 0x000fe20000410000 */
[----:B------:R-:W-:Y:S01]  /*3b70*/  UISETP.GE.AND UP1, UPT, UR30, 0xa, UPT ;  /* 0x0000000a1e00788c */ /* 0x000fe2000bf26270 */
[----:B------:R-:W-:Y:S01]  /*3b80*/  FMUL.FTZ R10, R51, c[0x0][0x320] ;  /* 0x0000c800330a7a20 */ /* 0x000fe20000410000 */
[----:B------:R-:W-:Y:S01]  /*3b90*/  UISETP.GE.AND UP3, UPT, UR30, 0x2, UPT ;  /* 0x000000021e00788c */ /* 0x000fe2000bf66270 */
[----:B------:R1:W2:Y:S01]  /*3ba0*/  MUFU.TANH R32, R6 ;  /* 0x0000000600207308 */ /* 0x0002a20000002400 */
[----:B------:R-:W-:Y:S01]  /*3bb0*/  PLOP3.LUT P0, PT, PT, PT, UP0, 0x40, 0x0 ;  /* 0x000000000000781c */ /* 0x000fe20003f0e808 */
[----:B------:R-:W-:Y:S01]  /*3bc0*/  UISETP.GE.AND UP2, UPT, UR30, 0x9, UPT ;  /* 0x000000091e00788c */ /* 0x000fe2000bf46270 */
[----:B------:R-:W-:Y:S01]  /*3bd0*/  FMUL.FTZ R8, R58, c[0x0][0x320] ;  /* 0x0000c8003a087a20 */ /* 0x000fe20000410000 */
[----:B------:R-:W-:Y:S01]  /*3be0*/  UP2UR UR29, UPR, URZ, 0x1 ;  /* 0x000000013f1d7883 */ /* 0x000fe20008000000 */
[----:B------:R-:W-:Y:S01]  /*3bf0*/  ISETP.GT.AND P0, PT, R4, RZ, P0 ;  /* 0x000000ff0400720c */ /* 0x000fe20000704270 */
[----:B------:R-:W-:Y:S01]  /*3c00*/  UISETP.GE.AND UP5, UPT, UR30, 0x19, UPT ;  /* 0x000000191e00788c */ /* 0x000fe2000bfa6270 */
[----:B------:R-:W-:Y:S01]  /*3c10*/  PLOP3.LUT P2, PT, PT, PT, UP3, 0x40, 0x0 ;  /* 0x000000000000781c */ /* 0x000fe20003f4e838 */
[----:B------:R-:W-:Y:S01]  /*3c20*/  UISETP.GE.AND UP0, UPT, UR30, 0x11, UPT ;  /* 0x000000111e00788c */ /* 0x000fe2000bf06270 */
[----:B------:R-:W-:Y:S01]  /*3c30*/  ISETP.LT.OR P0, PT, R5, 0x1, P0 ;  /* 0x000000010500780c */ /* 0x000fe20000701670 */
[----:B------:R-:W-:Y:S01]  /*3c40*/  UISETP.GE.AND UP6, UPT, UR30, 0x12, UPT ;  /* 0x000000121e00788c */ /* 0x000fe2000bfc6270 */
[----:B------:R-:W-:Y:S01]  /*3c50*/  PLOP3.LUT P1, PT, PT, PT, UP2, 0x40, 0x0 ;  /* 0x000000000000781c */ /* 0x000fe20003f2e828 */
[----:B------:R-:W-:Y:S01]  /*3c60*/  UP2UR UR27, UPR, URZ, 0x4 ;  /* 0x000000043f1b7883 */ /* 0x000fe20008000000 */
[----:B------:R-:W-:Y:S01]  /*3c70*/  FSEL R38, R18, -INF , !P0 ;  /* 0xff80000012267808 */ /* 0x000fe20004000000 */
[----:B------:R-:W-:Y:S01]  /*3c80*/  UP2UR UR28, UPR, URZ, 0x8 ;  /* 0x000000083f1c7883 */ /* 0x000fe20008000000 */
[----:B------:R-:W-:Y:S01]  /*3c90*/  PLOP3.LUT P0, PT, PT, PT, UP1, 0x40, 0x0 ;  /* 0x000000000000781c */ /* 0x000fe20003f0e818 */
[----:B-1----:R-:W-:Y:S01]  /*3ca0*/  FMUL.FTZ R6, R35, c[0x0][0x320] ;  /* 0x0000c80023067a20 */ /* 0x002fe20000410000 */
[C---:B------:R-:W-:Y:S01]  /*3cb0*/  ISETP.GT.AND P2, PT, R4.reuse, 0x1, P2 ;  /* 0x000000010400780c */ /* 0x040fe20001744270 */
[----:B------:R-:W-:Y:S01]  /*3cc0*/  UISETP.GE.AND UP2, UPT, UR30, 0x22, UPT ;  /* 0x000000221e00788c */ /* 0x000fe2000bf46270 */
[C---:B------:R-:W-:Y:S01]  /*3cd0*/  ISETP.GT.AND P0, PT, R4.reuse, 0x9, P0 ;  /* 0x000000090400780c */ /* 0x040fe20000704270 */
[----:B------:R1:W3:Y:S01]  /*3ce0*/  MUFU.TANH R35, R6 ;  /* 0x0000000600237308 */ /* 0x0002e20000002400 */
[----:B------:R-:W-:Y:S01]  /*3cf0*/  ISETP.GT.AND P1, PT, R4, 0x8, P1 ;  /* 0x000000080400780c */ /* 0x000fe20000f24270 */
[----:B------:R-:W-:Y:S01]  /*3d00*/  UISETP.GE.AND UP4, UPT, UR30, 0x1a, UPT ;  /* 0x0000001a1e00788c */ /* 0x000fe2000bf86270 */
[C---:B------:R-:W-:Y:S01]  /*3d10*/  ISETP.LT.OR P0, PT, R5.reuse, 0xa, P0 ;  /* 0x0000000a0500780c */ /* 0x040fe20000701670 */
[----:B------:R-:W-:Y:S01]  /*3d20*/  UISETP.GE.AND UP3, UPT, UR30, 0x21, UPT ;  /* 0x000000211e00788c */ /* 0x000fe2000bf66270 */
[C---:B------:R-:W-:Y:S01]  /*3d30*/  ISETP.LT.OR P2, PT, R5.reuse, 0x2, P2 ;  /* 0x000000020500780c */ /* 0x040fe20001741670 */
[----:B------:R-:W-:Y:S01]  /*3d40*/  UP2UR UR31, UPR, URZ, 0x40 ;  /* 0x000000403f1f7883 */ /* 0x000fe20008000000 */
[----:B------:R-:W-:Y:S01]  /*3d50*/  ISETP.LT.OR P1, PT, R5, 0x9, P1 ;  /* 0x000000090500780c */ /* 0x000fe20000f21670 */
[----:B------:R-:W-:Y:S01]  /*3d60*/  UP2UR UR5, UPR, URZ, 0x2 ;  /* 0x000000023f057883 */ /* 0x000fe20008000000 */
[----:B------:R-:W-:Y:S01]  /*3d70*/  FSEL R40, R17, -INF , !P2 ;  /* 0xff80000011287808 */ /* 0x000fe20005000000 */
[----:B------:R-:W-:Y:S01]  /*3d80*/  UP2UR UR4, UPR, URZ, 0x1 ;  /* 0x000000013f047883 */ /* 0x000fe20008000000 */
[----:B------:R-:W-:Y:S01]  /*3d90*/  FSEL R41, R20, -INF , !P1 ;  /* 0xff80000014297808 */ /* 0x000fe20004800000 */
[----:B------:R-:W-:Y:S01]  /*3da0*/  UISETP.GE.AND UP1, UPT, UR30, 0x29, UPT ;  /* 0x000000291e00788c */ /* 0x000fe2000bf26270 */
[----:B------:R-:W-:Y:S01]  /*3db0*/  PLOP3.LUT P2, PT, PT, PT, UP0, 0x40, 0x0 ;  /* 0x000000000000781c */ /* 0x000fe20003f4e808 */
[----:B------:R-:W-:Y:S01]  /*3dc0*/  UISETP.GE.AND UP0, UPT, UR30, 0x2a, UPT ;  /* 0x0000002a1e00788c */ /* 0x000fe2000bf06270 */
[----:B------:R-:W-:Y:S01]  /*3dd0*/  PLOP3.LUT P1, PT, PT, PT, UP6, 0x40, 0x0 ;  /* 0x000000000000781c */ /* 0x000fe20003f2e868 */
[----:B-1----:R-:W-:Y:S01]  /*3de0*/  FMUL.FTZ R6, R47, c[0x0][0x320] ;  /* 0x0000c8002f067a20 */ /* 0x002fe20000410000 */
[C---:B------:R-:W-:Y:S01]  /*3df0*/  ISETP.GT.AND P2, PT, R4.reuse, 0x10, P2 ;  /* 0x000000100400780c */ /* 0x040fe20001744270 */
[----:B------:R-:W-:Y:S01]  /*3e00*/  UISETP.NE.AND UP6, UPT, UR12, URZ, UPT ;  /* 0x0000003f0c00728c */ /* 0x000fe2000bfc5270 */
[----:B------:R-:W-:Y:S01]  /*3e10*/  ISETP.GT.AND P1, PT, R4, 0x11, P1 ;  /* 0x000000110400780c */ /* 0x000fe20000f24270 */
[----:B------:R1:W4:Y:S01]  /*3e20*/  MUFU.TANH R31, R6 ;  /* 0x00000006001f7308 */ /* 0x0003220000002400 */
[----:B------:R-:W-:Y:S01]  /*3e30*/  ISETP.LT.OR P2, PT, R5, 0x11, P2 ;  /* 0x000000110500780c */ /* 0x000fe20001741670 */
[----:B------:R-:W-:Y:S01]  /*3e40*/  FMUL.FTZ R7, R59, c[0x0][0x320] ;  /* 0x0000c8003b077a20 */ /* 0x000fe20000410000 */
[----:B------:R-:W-:Y:S01]  /*3e50*/  ISETP.LT.OR P1, PT, R5, 0x12, P1 ;  /* 0x000000120500780c */ /* 0x000fe20000f21670 */
[----:B------:R-:W-:Y:S01]  /*3e60*/  FMUL.FTZ R9, R54, c[0x0][0x320] ;  /* 0x0000c80036097a20 */ /* 0x000fe20000410000 */
[----:B------:R-:W-:Y:S01]  /*3e70*/  FSEL R64, R30, -INF , !P2 ;  /* 0xff8000001e407808 */ /* 0x000fe20005000000 */
[----:B------:R-:W-:Y:S01]  /*3e80*/  FMUL.FTZ R11, R46, c[0x0][0x320] ;  /* 0x0000c8002e0b7a20 */ /* 0x000fe20000410000 */
[----:B------:R-:W-:Y:S01]  /*3e90*/  FSEL R70, R29, -INF , !P1 ;  /* 0xff8000001d467808 */ /* 0x000fe20004800000 */
[----:B------:R-:W2:Y:S01]  /*3ea0*/  MUFU.TANH R21, R10 ;  /* 0x0000000a00157308 */ /* 0x000ea20000002400 */
[----:B------:R-:W-:-:S02]  /*3eb0*/  PLOP3.LUT P2, PT, PT, PT, UP4, 0x40, 0x0 ;  /* 0x000000000000781c */ /* 0x000fc40003f4e848 */
[----:B------:R-:W-:Y:S02]  /*3ec0*/  PLOP3.LUT P1, PT, PT, PT, UP3, 0x40, 0x0 ;  /* 0x000000000000781c */ /* 0x000fe40003f2e838 */
[C---:B------:R-:W-:Y:S02]  /*3ed0*/  ISETP.GT.AND P2, PT, R4.reuse, 0x19, P2 ;  /* 0x000000190400780c */ /* 0x040fe40001744270 */
[----:B------:R-:W-:Y:S01]  /*3ee0*/  ISETP.GT.AND P1, PT, R4, 0x20, P1 ;  /* 0x000000200400780c */ /* 0x000fe20000f24270 */
[----:B-1----:R-:W-:Y:S01]  /*3ef0*/  FMUL.FTZ R6, R50, c[0x0][0x320] ;  /* 0x0000c80032067a20 */ /* 0x002fe20000410000 */
[C---:B------:R-:W-:Y:S01]  /*3f00*/  ISETP.LT.OR P2, PT, R5.reuse, 0x1a, P2 ;  /* 0x0000001a0500780c */ /* 0x040fe20001741670 */
[----:B------:R-:W1:Y:S01]  /*3f10*/  MUFU.TANH R23, R9 ;  /* 0x0000000900177308 */ /* 0x000e620000002400 */
[----:B------:R-:W-:Y:S02]  /*3f20*/  ISETP.LT.OR P1, PT, R5, 0x21, P1 ;  /* 0x000000210500780c */ /* 0x000fe40000f21670 */
[----:B------:R-:W-:-:S02]  /*3f30*/  FSEL R71, R27, -INF , !P2 ;  /* 0xff8000001b477808 */ /* 0x000fc40005000000 */
[----:B------:R-:W-:Y:S02]  /*3f40*/  FSEL R193, R22, -INF , !P1 ;  /* 0xff80000016c17808 */ /* 0x000fe40004800000 */
[----:B------:R-:W-:Y:S01]  /*3f50*/  PLOP3.LUT P2, PT, PT, PT, UP1, 0x40, 0x0 ;  /* 0x000000000000781c */ /* 0x000fe20003f4e818 */
[----:B------:R5:W1:Y:S01]  /*3f60*/  MUFU.TANH R24, R6 ;  /* 0x0000000600187308 */ /* 0x000a620000002400 */
[----:B------:R-:W-:Y:S02]  /*3f70*/  PLOP3.LUT P1, PT, PT, PT, UP0, 0x40, 0x0 ;  /* 0x000000000000781c */ /* 0x000fe40003f2e808 */
[C---:B------:R-:W-:Y:S02]  /*3f80*/  ISETP.GT.AND P2, PT, R4.reuse, 0x28, P2 ;  /* 0x000000280400780c */ /* 0x040fe40001744270 */
[----:B------:R-:W-:Y:S02]  /*3f90*/  ISETP.GT.AND P1, PT, R4, 0x29, P1 ;  /* 0x000000290400780c */ /* 0x000fe40000f24270 */
[C---:B------:R-:W-:Y:S01]  /*3fa0*/  ISETP.LT.OR P2, PT, R5.reuse, 0x29, P2 ;  /* 0x000000290500780c */ /* 0x040fe20001741670 */
[----:B------:R-:W1:Y:S01]  /*3fb0*/  MUFU.TANH R20, R8 ;  /* 0x0000000800147308 */ /* 0x000e620000002400 */
[----:B------:R-:W-:-:S02]  /*3fc0*/  ISETP.LT.OR P1, PT, R5, 0x2a, P1 ;  /* 0x0000002a0500780c */ /* 0x000fc40000f21670 */
[----:B------:R-:W-:Y:S02]  /*3fd0*/  FSEL R207, R26, -INF , !P2 ;  /* 0xff8000001acf7808 */ /* 0x000fe40005000000 */
[----:B------:R-:W-:Y:S01]  /*3fe0*/  FSEL R191, R25, -INF , !P1 ;  /* 0xff80000019bf7808 */ /* 0x000fe20004800000 */
[----:B-----5:R-:W-:Y:S01]  /*3ff0*/  FMUL.FTZ R6, R42, c[0x0][0x320] ;  /* 0x0000c8002a067a20 */ /* 0x020fe20000410000 */
[----:B------:R-:W-:Y:S01]  /*4000*/  FSEL R42, R36, -INF , !P0 ;  /* 0xff800000242a7808 */ /* 0x000fe20004000000 */
[----:B------:R-:W1:Y:S01]  /*4010*/  MUFU.TANH R17, R7 ;  /* 0x0000000700117308 */ /* 0x000e620000002400 */
[----:B------:R-:W-:-:S04]  /*4020*/  PLOP3.LUT P0, PT, PT, PT, UP5, 0x40, 0x0 ;  /* 0x000000000000781c */ /* 0x000fc80003f0e858 */
[----:B------:R-:W-:-:S03]  /*4030*/  ISETP.GT.AND P0, PT, R4, 0x18, P0 ;  /* 0x000000180400780c */ /* 0x000fc60000704270 */
[----:B------:R5:W1:Y:S01]  /*4040*/  MUFU.TANH R34, R6 ;  /* 0x0000000600227308 */ /* 0x000a620000002400 */
[----:B------:R-:W-:-:S04]  /*4050*/  ISETP.LT.OR P0, PT, R5, 0x19, P0 ;  /* 0x000000190500780c */ /* 0x000fc80000701670 */
[----:B------:R-:W-:Y:S02]  /*4060*/  FSEL R69, R28, -INF , !P0 ;  /* 0xff8000001c457808 */ /* 0x000fe40004000000 */
[----:B------:R-:W-:Y:S01]  /*4070*/  PLOP3.LUT P0, PT, PT, PT, UP2, 0x40, 0x0 ;  /* 0x000000000000781c */ /* 0x000fe20003f0e828 */
[----:B------:R-:W1:Y:S03]  /*4080*/  MUFU.TANH R18, R11 ;  /* 0x0000000b00127308 */ /* 0x000e660000002400 */
[----:B------:R-:W-:Y:S01]  /*4090*/  ISETP.GT.AND P0, PT, R4, 0x21, P0 ;  /* 0x000000210400780c */ /* 0x000fe20000704270 */
[----:B------:R-:W-:-:S03]  /*40a0*/  FMUL.FTZ R4, R55, c[0x0][0x320] ;  /* 0x0000c80037047a20 */ /* 0x000fc60000410000 */
[----:B------:R-:W-:Y:S01]  /*40b0*/  ISETP.LT.OR P0, PT, R5, 0x22, P0 ;  /* 0x000000220500780c */ /* 0x000fe20000701670 */
[----:B-----5:R-:W-:Y:S01]  /*40c0*/  FMUL.FTZ R6, R43, c[0x0][0x320] ;  /* 0x0000c8002b067a20 */ /* 0x020fe20000410000 */
[----:B------:R-:W1:Y:S02]  /*40d0*/  MUFU.TANH R11, R4 ;  /* 0x00000004000b7308 */ /* 0x000e640000002400 */
[----:B------:R-:W-:Y:S02]  /*40e0*/  FSEL R216, R19, -INF , !P0 ;  /* 0xff80000013d87808 */ /* 0x000fe40004000000 */
[----:B------:R-:W-:Y:S01]  /*40f0*/  PLOP3.LUT P0, PT, PT, PT, UP6, 0x40, 0x0 ;  /* 0x000000000000781c */ /* 0x000fe20003f0e868 */
[----:B------:R-:W-:-:S03]  /*4100*/  UISETP.NE.AND UP6, UPT, UR31, URZ, UPT ;  /* 0x0000003f1f00728c */ /* 0x000fc6000bfc5270 */
[----:B------:R5:W1:Y:S02]  /*4110*/  MUFU.TANH R33, R6 ;  /* 0x0000000600217308 */ /* 0x000a640000002400 */
[----:B-----5:R-:W5:Y:S02]  /*4120*/  SHFL.IDX PT, R6, R12, 0x1, 0x1c1f ;  /* 0x003c1f000c067f89 */ /* 0x020f6400000e0000 */
[--C-:B-----5:R-:W-:Y:S02]  /*4130*/  IMAD.IADD R5, R13, 0x1, R6.reuse ;  /* 0x000000010d057824 */ /* 0x120fe400078e0206 */
[----:B------:R-:W-:-:S03]  /*4140*/  IMAD.IADD R4, R15, 0x1, R6 ;  /* 0x000000010f047824 */ /* 0x000fc600078e0206 */
[----:B------:R-:W-:Y:S01]  /*4150*/  IMNMX R5, R5, R14, PT ;  /* 0x0000000e05057217 */ /* 0x000fe20003800200 */
        /* <DEDUP_REMOVED lines=13> */
.L_x_597:
[----:B------:R-:W-:-:S04]  /*4230*/  MOV R7, c[0x0][0x32c] ;  /* 0x0000cb0000077a02 */ /* 0x000fc80000000f00 */
[----:B------:R-:W-:-:S13]  /*4240*/  ISETP.NE.AND P0, PT, R7, 0x1, PT ;  /* 0x000000010700780c */ /* 0x000fda0003f05270 */
[----:B------:R-:W-:-:S05]  /*4250*/  @P0 IMAD.HI.U32 R7, R6, c[0x0][0x330], RZ ;  /* 0x0000cc0006070a27 */ /* 0x000fca00078e00ff */
[----:B------:R-:W-:Y:S02]  /*4260*/  @P0 SHF.R.U32.HI R6, RZ, c[0x0][0x334], R7 ;  /* 0x0000cd00ff060a19 */ /* 0x000fe40000011607 */
.L_x_598:
[----:B------:R-:W-:Y:S05]  /*4270*/  BSYNC B0 ;  /* 0x0000000000007941 */ /* 0x000fea0003800000 */
.L_x_596:
[----:B------:R-:W-:-:S05]  /*4280*/  IMAD R6, R6, c[0x0][0x32c], R16 ;  /* 0x0000cb0006067a24 */ /* 0x000fca00078e0210 */
[----:B------:R-:W-:Y:S02]  /*4290*/  IADD3 R7, R6, c[0x0][0x32c], RZ ;  /* 0x0000cb0006077a10 */ /* 0x000fe40007ffe0ff */
[----:B------:R-:W-:Y:S02]  /*42a0*/  IMNMX R4, R4, R6, !PT ;  /* 0x0000000604047217 */ /* 0x000fe40007800200 */
[----:B------:R-:W-:Y:S02]  /*42b0*/  IMNMX R5, R5, R7, PT ;  /* 0x0000000705057217 */ /* 0x000fe40003800200 */
.L_x_595:
[----:B-1234-:R-:W-:Y:S01]  /*42c0*/  UP2UR UR30, UPR, URZ, 0x1 ;  /* 0x000000013f1e7883 */ /* 0x01efe20008000000 */
[----:B------:R-:W-:Y:S01]  /*42d0*/  FMUL.FTZ R6, R77, c[0x0][0x320] ;  /* 0x0000c8004d067a20 */ /* 0x000fe20000410000 */
[----:B------:R-:W-:Y:S01]  /*42e0*/  UISETP.NE.AND UP0, UPT, UR29, URZ, UPT ;  /* 0x0000003f1d00728c */ /* 0x000fe2000bf05270 */
[----:B------:R-:W-:Y:S01]  /*42f0*/  FMUL.FTZ R8, R84, c[0x0][0x320] ;  /* 0x0000c80054087a20 */ /* 0x000fe20000410000 */
[----:B------:R-:W-:Y:S01]  /*4300*/  UP2UR UR31, UPR, URZ, 0x2 ;  /* 0x000000023f1f7883 */ /* 0x000fe20008000000 */
[----:B------:R1:W2:Y:S01]  /*4310*/  MUFU.TANH R30, R6 ;  /* 0x00000006001e7308 */ /* 0x0002a20000002400 */
[----:B------:R-:W-:Y:S01]  /*4320*/  UP2UR UR33, UPR, URZ, 0x8 ;  /* 0x000000083f217883 */ /* 0x000fe20008000000 */
[----:B------:R-:W-:Y:S01]  /*4330*/  FMUL.FTZ R10, R72, c[0x0][0x320] ;  /* 0x0000c800480a7a20 */ /* 0x000fe20000410000 */
[----:B------:R-:W-:Y:S01]  /*4340*/  PLOP3.LUT P0, PT, PT, PT, UP0, 0x40, 0x0 ;  /* 0x000000000000781c */ /* 0x000fe20003f0e808 */
[----:B------:R-:W-:Y:S01]  /*4350*/  UP2UR UR32, UPR, URZ, 0x4 ;  /* 0x000000043f207883 */ /* 0x000fe20008000000 */
[----:B------:R-:W-:Y:S01]  /*4360*/  FMUL.FTZ R7, R73, c[0x0][0x320] ;  /* 0x0000c80049077a20 */ /* 0x000fe20000410000 */
[----:B------:R-:W-:Y:S01]  /*4370*/  UISETP.NE.AND UP1, UPT, UR5, URZ, UPT ;  /* 0x0000003f0500728c */ /* 0x000fe2000bf25270 */
[----:B------:R-:W-:Y:S01]  /*4380*/  ISETP.GT.AND P0, PT, R4, RZ, P0 ;  /* 0x000000ff0400720c */ /* 0x000fe20000704270 */
[----:B------:R-:W-:Y:S01]  /*4390*/  UISETP.NE.AND UP3, UPT, UR28, URZ, UPT ;  /* 0x0000003f1c00728c */ /* 0x000fe2000bf65270 */
[----:B------:R3:W4:Y:S01]  /*43a0*/  MUFU.TANH R22, R8 ;  /* 0x0000000800167308 */ /* 0x0007220000002400 */
[----:B------:R-:W-:Y:S01]  /*43b0*/  UISETP.NE.AND UP2, UPT, UR27, URZ, UPT ;  /* 0x0000003f1b00728c */ /* 0x000fe2000bf45270 */
[----:B------:R-:W-:Y:S01]  /*43c0*/  ISETP.LT.OR P0, PT, R5, 0x1, P0 ;  /* 0x000000010500780c */ /* 0x000fe20000701670 */
[----:B------:R-:W-:Y:S01]  /*43d0*/  UISETP.NE.AND UP0, UPT, UR4, URZ, UPT ;  /* 0x0000003f0400728c */ /* 0x000fe2000bf05270 */
[----:B------:R-:W-:Y:S01]  /*43e0*/  FMUL.FTZ R9, R89, c[0x0][0x320] ;  /* 0x0000c80059097a20 */ /* 0x000fe20000410000 */
[----:B------:R-:W-:Y:S01]  /*43f0*/  PLOP3.LUT P2, PT, PT, PT, UP3, 0x40, 0x0 ;  /* 0x000000000000781c */ /* 0x000fe20003f4e838 */
[----:B------:R-:W-:Y:S01]  /*4400*/  UISETP.NE.AND UP3, UPT, UR33, URZ, UPT ;  /* 0x0000003f2100728c */ /* 0x000fe2000bf65270 */
[----:B-1----:R-:W-:Y:S01]  /*4410*/  FMUL.FTZ R6, R92, c[0x0][0x320] ;  /* 0x0000c8005c067a20 */ /* 0x002fe20000410000 */
[----:B------:R-:W-:Y:S01]  /*4420*/  FSEL R36, R20, -INF , !P0 ;  /* 0xff80000014247808 */ /* 0x000fe20004000000 */
[----:B------:R-:W1:Y:S01]  /*4430*/  MUFU.TANH R27, R10 ;  /* 0x0000000a001b7308 */ /* 0x000e620000002400 */
[----:B------:R-:W-:Y:S01]  /*4440*/  PLOP3.LUT P0, PT, PT, PT, UP1, 0x40, 0x0 ;  /* 0x000000000000781c */ /* 0x000fe20003f0e818 */
[----:B------:R-:W-:Y:S01]  /*4450*/  UISETP.NE.AND UP1, UPT, UR31, URZ, UPT ;  /* 0x0000003f1f00728c */ /* 0x000fe2000bf25270 */
[----:B------:R-:W-:Y:S01]  /*4460*/  PLOP3.LUT P1, PT, PT, PT, UP2, 0x40, 0x0 ;  /* 0x000000000000781c */ /* 0x000fe20003f2e828 */
[----:B------:R-:W-:Y:S01]  /*4470*/  UISETP.NE.AND UP2, UPT, UR32, URZ, UPT ;  /* 0x0000003f2000728c */ /* 0x000fe2000bf45270 */
[----:B------:R-:W-:-:S02]  /*4480*/  ISETP.GT.AND P0, PT, R4, 0x9, P0 ;  /* 0x000000090400780c */ /* 0x000fc40000704270 */
[C---:B------:R-:W-:Y:S01]  /*4490*/  ISETP.GT.AND P2, PT, R4.reuse, 0x1, P2 ;  /* 0x000000010400780c */ /* 0x040fe20001744270 */
[----:B------:R5:W1:Y:S01]  /*44a0*/  MUFU.TANH R28, R6 ;  /* 0x00000006001c7308 */ /* 0x000a620000002400 */
[----:B------:R-:W-:Y:S01]  /*44b0*/  ISETP.GT.AND P1, PT, R4, 0x8, P1 ;  /* 0x000000080400780c */ /* 0x000fe20000f24270 */
[----:B---3--:R-:W-:Y:S01]  /*44c0*/  FMUL.FTZ R8, R76, c[0x0][0x320] ;  /* 0x0000c8004c087a20 */ /* 0x008fe20000410000 */
[C---:B------:R-:W-:Y:S02]  /*44d0*/  ISETP.LT.OR P0, PT, R5.reuse, 0xa, P0 ;  /* 0x0000000a0500780c */ /* 0x040fe40000701670 */
[C---:B------:R-:W-:Y:S02]  /*44e0*/  ISETP.LT.OR P2, PT, R5.reuse, 0x2, P2 ;  /* 0x000000020500780c */ /* 0x040fe40001741670 */
[----:B------:R-:W-:Y:S01]  /*44f0*/  ISETP.LT.OR P1, PT, R5, 0x9, P1 ;  /* 0x000000090500780c */ /* 0x000fe20000f21670 */
[----:B------:R-:W3:Y:S01]  /*4500*/  MUFU.TANH R19, R9 ;  /* 0x0000000900137308 */ /* 0x000ee20000002400 */
[----:B------:R-:W-:-:S02]  /*4510*/  FSEL R21, R21, -INF , !P0 ;  /* 0xff80000015157808 */ /* 0x000fc40004000000 */
[----:B------:R-:W-:Y:S02]  /*4520*/  FSEL R37, R17, -INF , !P2 ;  /* 0xff80000011257808 */ /* 0x000fe40005000000 */
[----:B------:R-:W-:Y:S02]  /*4530*/  FSEL R39, R24, -INF , !P1 ;  /* 0xff80000018277808 */ /* 0x000fe40004800000 */
[----:B------:R-:W-:Y:S01]  /*4540*/  PLOP3.LUT P0, PT, PT, PT, UP5, 0x40, 0x0 ;  /* 0x000000000000781c */ /* 0x000fe20003f0e858 */
[----:B-----5:R-:W-:Y:S01]  /*4550*/  FMUL.FTZ R6, R93, c[0x0][0x320] ;  /* 0x0000c8005d067a20 */ /* 0x020fe20000410000 */
[----:B------:R-:W-:Y:S01]  /*4560*/  PLOP3.LUT P2, PT, PT, PT, UP0, 0x40, 0x0 ;  /* 0x000000000000781c */ /* 0x000fe20003f4e808 */
[----:B------:R-:W-:Y:S01]  /*4570*/  UISETP.NE.AND UP0, UPT, UR30, URZ, UPT ;  /* 0x0000003f1e00728c */ /* 0x000fe2000bf05270 */
[----:B------:R-:W-:Y:S01]  /*4580*/  PLOP3.LUT P1, PT, PT, PT, UP6, 0x40, 0x0 ;  /* 0x000000000000781c */ /* 0x000fe20003f2e868 */
[----:B------:R5:W1:Y:S01]  /*4590*/  MUFU.TANH R26, R6 ;  /* 0x00000006001a7308 */ /* 0x000a620000002400 */
[C---:B------:R-:W-:Y:S01]  /*45a0*/  ISETP.GT.AND P0, PT, R4.reuse, 0x18, P0 ;  /* 0x000000180400780c */ /* 0x040fe20000704270 */
[----:B------:R-:W-:Y:S01]  /*45b0*/  UP2UR UR30, UPR, URZ, 0x40 ;  /* 0x000000403f1e7883 */ /* 0x000fe20008000000 */
[C---:B------:R-:W-:Y:S01]  /*45c0*/  ISETP.GT.AND P2, PT, R4.reuse, 0x10, P2 ;  /* 0x000000100400780c */ /* 0x040fe20001744270 */
[----:B------:R-:W-:Y:S01]  /*45d0*/  UISETP.NE.AND UP6, UPT, UR12, URZ, UPT ;  /* 0x0000003f0c00728c */ /* 0x000fe2000bfc5270 */
[----:B------:R-:W-:-:S02]  /*45e0*/  ISETP.GT.AND P1, PT, R4, 0x11, P1 ;  /* 0x000000110400780c */ /* 0x000fc40000f24270 */
[C---:B------:R-:W-:Y:S01]  /*45f0*/  ISETP.LT.OR P0, PT, R5.reuse, 0x19, P0 ;  /* 0x000000190500780c */ /* 0x040fe20000701670 */
[----:B------:R-:W1:Y:S01]  /*4600*/  MUFU.TANH R24, R7 ;  /* 0x0000000700187308 */ /* 0x000e620000002400 */
[C---:B------:R-:W-:Y:S02]  /*4610*/  ISETP.LT.OR P2, PT, R5.reuse, 0x11, P2 ;  /* 0x000000110500780c */ /* 0x040fe40001741670 */
[----:B------:R-:W-:Y:S02]  /*4620*/  ISETP.LT.OR P1, PT, R5, 0x12, P1 ;  /* 0x000000120500780c */ /* 0x000fe40000f21670 */
[----:B------:R-:W-:Y:S02]  /*4630*/  FSEL R62, R23, -INF , !P0 ;  /* 0xff800000173e7808 */ /* 0x000fe40004000000 */
[----:B------:R-:W-:Y:S01]  /*4640*/  FSEL R61, R18, -INF , !P2 ;  /* 0xff800000123d7808 */ /* 0x000fe20005000000 */
[----:B-----5:R-:W-:Y:S01]  /*4650*/  FMUL.FTZ R6, R80, c[0x0][0x320] ;  /* 0x0000c80050067a20 */ /* 0x020fe20000410000 */
[----:B------:R-:W-:Y:S01]  /*4660*/  FSEL R63, R31, -INF , !P1 ;  /* 0xff8000001f3f7808 */ /* 0x000fe20004800000 */
[----:B------:R-:W1:Y:S01]  /*4670*/  MUFU.TANH R18, R8 ;  /* 0x0000000800127308 */ /* 0x000e620000002400 */
[----:B------:R-:W-:-:S02]  /*4680*/  PLOP3.LUT P0, PT, PT, PT, UP2, 0x40, 0x0 ;  /* 0x000000000000781c */ /* 0x000fc40003f0e828 */
[----:B------:R-:W-:Y:S02]  /*4690*/  PLOP3.LUT P2, PT, PT, PT, UP4, 0x40, 0x0 ;  /* 0x000000000000781c */ /* 0x000fe40003f4e848 */
[----:B------:R-:W-:Y:S02]  /*46a0*/  PLOP3.LUT P1, PT, PT, PT, UP3, 0x40, 0x0 ;  /* 0x000000000000781c */ /* 0x000fe40003f2e838 */
[C---:B------:R-:W-:Y:S01]  /*46b0*/  ISETP.GT.AND P0, PT, R4.reuse, 0x21, P0 ;  /* 0x000000210400780c */ /* 0x040fe20000704270 */
[----:B------:R5:W1:Y:S01]  /*46c0*/  MUFU.TANH R25, R6 ;  /* 0x0000000600197308 */ /* 0x000a620000002400 */
[C---:B------:R-:W-:Y:S02]  /*46d0*/  ISETP.GT.AND P2, PT, R4.reuse, 0x19, P2 ;  /* 0x000000190400780c */ /* 0x040fe40001744270 */
[----:B------:R-:W-:Y:S02]  /*46e0*/  ISETP.GT.AND P1, PT, R4, 0x20, P1 ;  /* 0x000000200400780c */ /* 0x000fe40000f24270 */
[----:B------:R-:W-:-:S02]  /*46f0*/  ISETP.LT.OR P0, PT, R5, 0x22, P0 ;  /* 0x000000220500780c */ /* 0x000fc40000701670 */
[C---:B------:R-:W-:Y:S02]  /*4700*/  ISETP.LT.OR P2, PT, R5.reuse, 0x1a, P2 ;  /* 0x0000001a0500780c */ /* 0x040fe40001741670 */
[----:B------:R-:W-:Y:S02]  /*4710*/  ISETP.LT.OR P1, PT, R5, 0x21, P1 ;  /* 0x000000210500780c */ /* 0x000fe40000f21670 */
[----:B------:R-:W-:Y:S02]  /*4720*/  FSEL R189, R35, -INF , !P0 ;  /* 0xff80000023bd7808 */ /* 0x000fe40004000000 */
[----:B------:R-:W-:Y:S02]  /*4730*/  FSEL R68, R11, -INF , !P2 ;  /* 0xff8000000b447808 */ /* 0x000fe40005000000 */
[----:B------:R-:W-:Y:S01]  /*4740*/  FSEL R190, R32, -INF , !P1 ;  /* 0xff80000020be7808 */ /* 0x000fe20004800000 */
[----:B-----5:R-:W-:Y:S01]  /*4750*/  FMUL.FTZ R6, R81, c[0x0][0x320] ;  /* 0x0000c80051067a20 */ /* 0x020fe20000410000 */
[----:B------:R-:W-:Y:S01]  /*4760*/  PLOP3.LUT P0, PT, PT, PT, UP6, 0x40, 0x0 ;  /* 0x000000000000781c */ /* 0x000fe20003f0e868 */
[----:B------:R-:W-:Y:S01]  /*4770*/  UISETP.NE.AND UP6, UPT, UR30, URZ, UPT ;  /* 0x0000003f1e00728c */ /* 0x000fe2000bfc5270 */
[----:B------:R-:W-:Y:S01]  /*4780*/  PLOP3.LUT P2, PT, PT, PT, UP1, 0x40, 0x0 ;  /* 0x000000000000781c */ /* 0x000fe20003f4e818 */
[----:B------:R5:W1:Y:S01]  /*4790*/  MUFU.TANH R29, R6 ;  /* 0x00000006001d7308 */ /* 0x000a620000002400 */
[----:B------:R-:W-:-:S02]  /*47a0*/  PLOP3.LUT P1, PT, PT, PT, UP0, 0x40, 0x0 ;  /* 0x000000000000781c */ /* 0x000fc40003f2e808 */
[C---:B------:R-:W-:Y:S02]  /*47b0*/  ISETP.GT.AND P2, PT, R4.reuse, 0x28, P2 ;  /* 0x000000280400780c */ /* 0x040fe40001744270 */
[----:B------:R-:W-:Y:S01]  /*47c0*/  ISETP.GT.AND P1, PT, R4, 0x29, P1 ;  /* 0x000000290400780c */ /* 0x000fe20000f24270 */
[----:B------:R-:W-:Y:S01]  /*47d0*/  FMUL.FTZ R4, R85, c[0x0][0x320] ;  /* 0x0000c80055047a20 */ /* 0x000fe20000410000 */
[C---:B------:R-:W-:Y:S02]  /*47e0*/  ISETP.LT.OR P2, PT, R5.reuse, 0x29, P2 ;  /* 0x000000290500780c */ /* 0x040fe40001741670 */
[----:B------:R-:W-:Y:S01]  /*47f0*/  ISETP.LT.OR P1, PT, R5, 0x2a, P1 ;  /* 0x0000002a0500780c */ /* 0x000fe20000f21670 */
[----:B------:R-:W1:Y:S01]  /*4800*/  MUFU.TANH R17, R4 ;  /* 0x0000000400117308 */ /* 0x000e620000002400 */
[----:B------:R-:W-:Y:S02]  /*4810*/  FSEL R188, R34, -INF , !P2 ;  /* 0xff80000022bc7808 */ /* 0x000fe40005000000 */
[----:B------:R-:W-:Y:S01]  /*4820*/  FSEL R139, R33, -INF , !P1 ;  /* 0xff800000218b7808 */ /* 0x000fe20004800000 */
[----:B-----5:R-:W-:-:S04]  /*4830*/  FMUL.FTZ R6, R88, c[0x0][0x320] ;  /* 0x0000c80058067a20 */ /* 0x020fc80000410000 */
        /* <DEDUP_REMOVED lines=18> */
.L_x_601:
[----:B------:R-:W-:-:S04]  /*4960*/  MOV R7, c[0x0][0x32c] ;  /* 0x0000cb0000077a02 */ /* 0x000fc80000000f00 */
[----:B------:R-:W-:-:S13]  /*4970*/  ISETP.NE.AND P0, PT, R7, 0x1, PT ;  /* 0x000000010700780c */ /* 0x000fda0003f05270 */
[----:B------:R-:W-:-:S05]  /*4980*/  @P0 IMAD.HI.U32 R7, R6, c[0x0][0x330], RZ ;  /* 0x0000cc0006070a27 */ /* 0x000fca00078e00ff */
[----:B------:R-:W-:Y:S02]  /*4990*/  @P0 SHF.R.U32.HI R6, RZ, c[0x0][0x334], R7 ;  /* 0x0000cd00ff060a19 */ /* 0x000fe40000011607 */
.L_x_602:
[----:B------:R-:W-:Y:S05]  /*49a0*/  BSYNC B0 ;  /* 0x0000000000007941 */ /* 0x000fea0003800000 */
.L_x_600:
[----:B------:R-:W-:-:S05]  /*49b0*/  IMAD R6, R6, c[0x0][0x32c], R16 ;  /* 0x0000cb0006067a24 */ /* 0x000fca00078e0210 */
[----:B------:R-:W-:Y:S02]  /*49c0*/  IADD3 R7, R6, c[0x0][0x32c], RZ ;  /* 0x0000cb0006077a10 */ /* 0x000fe40007ffe0ff */
[----:B------:R-:W-:Y:S02]  /*49d0*/  IMNMX R4, R4, R6, !PT ;  /* 0x0000000604047217 */ /* 0x000fe40007800200 */
[----:B------:R-:W-:Y:S02]  /*49e0*/  IMNMX R5, R5, R7, PT ;  /* 0x0000000705057217 */ /* 0x000fe40003800200 */
.L_x_599:
        /* <DEDUP_REMOVED lines=14> */
[----:B------:R-:W-:Y:S01]  /*4ad0*/  FMUL.FTZ R8, R82, c[0x0][0x320] ;  /* 0x0000c80052087a20 */ /* 0x000fe20000410000 */
[----:B------:R-:W-:Y:S01]  /*4ae0*/  UISETP.NE.AND UP2, UPT, UR27, URZ, UPT ;  /* 0x0000003f1b00728c */ /* 0x000fe2000bf45270 */
[----:B------:R-:W-:Y:S01]  /*4af0*/  ISETP.LT.OR P0, PT, R5, 0x1, P0 ;  /* 0x000000010500780c */ /* 0x000fe20000701670 */
[----:B------:R-:W-:Y:S01]  /*4b00*/  UISETP.NE.AND UP0, UPT, UR4, URZ, UPT ;  /* 0x0000003f0400728c */ /* 0x000fe2000bf05270 */
[----:B------:R-:W3:Y:S01]  /*4b10*/  MUFU.TANH R48, R10 ;  /* 0x0000000a00307308 */ /* 0x000ee20000002400 */
[----:B------:R-:W-:Y:S01]  /*4b20*/  PLOP3.LUT P2, PT, PT, PT, UP3, 0x40, 0x0 ;  /* 0x000000000000781c */ /* 0x000fe20003f4e838 */
[----:B------:R-:W-:Y:S01]  /*4b30*/  UISETP.NE.AND UP3, UPT, UR33, URZ, UPT ;  /* 0x0000003f2100728c */ /* 0x000fe2000bf65270 */
[----:B------:R-:W-:Y:S01]  /*4b40*/  FSEL R55, R28, -INF , !P0 ;  /* 0xff8000001c377808 */ /* 0x000fe20004000000 */
[----:B-1----:R-:W-:Y:S01]  /*4b50*/  FMUL.FTZ R6, R86, c[0x0][0x320] ;  /* 0x0000c80056067a20 */ /* 0x002fe20000410000 */
[----:B------:R-:W-:Y:S01]  /*4b60*/  PLOP3.LUT P0, PT, PT, PT, UP1, 0x40, 0x0 ;  /* 0x000000000000781c */ /* 0x000fe20003f0e818 */
[----:B------:R-:W-:Y:S01]  /*4b70*/  UISETP.NE.AND UP1, UPT, UR31, URZ, UPT ;  /* 0x0000003f1f00728c */ /* 0x000fe2000bf25270 */
[----:B------:R-:W-:Y:S01]  /*4b80*/  PLOP3.LUT P1, PT, PT, PT, UP2, 0x40, 0x0 ;  /* 0x000000000000781c */ /* 0x000fe20003f2e828 */
[----:B------:R1:W4:Y:S01]  /*4b90*/  MUFU.TANH R52, R6 ;  /* 0x0000000600347308 */ /* 0x0003220000002400 */
[C---:B------:R-:W-:Y:S01]  /*4ba0*/  ISETP.GT.AND P0, PT, R4.reuse, 0x9, P0 ;  /* 0x000000090400780c */ /* 0x040fe20000704270 */
[----:B------:R-:W-:Y:S01]  /*4bb0*/  UISETP.NE.AND UP2, UPT, UR32, URZ, UPT ;  /* 0x0000003f2000728c */ /* 0x000fe2000bf45270 */
[C---:B------:R-:W-:Y:S01]  /*4bc0*/  ISETP.GT.AND P2, PT, R4.reuse, 0x1, P2 ;  /* 0x000000010400780c */ /* 0x040fe20001744270 */
[----:B------:R-:W-:Y:S01]  /*4bd0*/  FMUL.FTZ R9, R75, c[0x0][0x320] ;  /* 0x0000c8004b097a20 */ /* 0x000fe20000410000 */
[----:B------:R-:W-:-:S02]  /*4be0*/  ISETP.GT.AND P1, PT, R4, 0x8, P1 ;  /* 0x000000080400780c */ /* 0x000fc40000f24270 */
[C---:B------:R-:W-:Y:S01]  /*4bf0*/  ISETP.LT.OR P0, PT, R5.reuse, 0xa, P0 ;  /* 0x0000000a0500780c */ /* 0x040fe20000701670 */
[----:B------:R-:W2:Y:S01]  /*4c00*/  MUFU.TANH R11, R11 ;  /* 0x0000000b000b7308 */ /* 0x000ea20000002400 */
[C---:B------:R-:W-:Y:S02]  /*4c10*/  ISETP.LT.OR P2, PT, R5.reuse, 0x2, P2 ;  /* 0x000000020500780c */ /* 0x040fe40001741670 */
[----:B------:R-:W-:Y:S02]  /*4c20*/  ISETP.LT.OR P1, PT, R5, 0x9, P1 ;  /* 0x000000090500780c */ /* 0x000fe40000f21670 */
[----:B------:R-:W-:Y:S02]  /*4c30*/  FSEL R56, R19, -INF , !P0 ;  /* 0xff80000013387808 */ /* 0x000fe40004000000 */
[----:B------:R-:W-:Y:S01]  /*4c40*/  FSEL R54, R26, -INF , !P2 ;  /* 0xff8000001a367808 */ /* 0x000fe20005000000 */
[----:B-1----:R-:W-:Y:S01]  /*4c50*/  FMUL.FTZ R6, R79, c[0x0][0x320] ;  /* 0x0000c8004f067a20 */ /* 0x002fe20000410000 */
[----:B------:R-:W-:Y:S01]  /*4c60*/  FSEL R57, R20, -INF , !P1 ;  /* 0xff80000014397808 */ /* 0x000fe20004800000 */
[----:B------:R1:W1:Y:S01]  /*4c70*/  MUFU.TANH R19, R7 ;  /* 0x0000000700137308 */ /* 0x0002620000002400 */
[----:B------:R-:W-:-:S02]  /*4c80*/  PLOP3.LUT P0, PT, PT, PT, UP5, 0x40, 0x0 ;  /* 0x000000000000781c */ /* 0x000fc40003f0e858 */
[----:B------:R-:W-:Y:S01]  /*4c90*/  PLOP3.LUT P2, PT, PT, PT, UP0, 0x40, 0x0 ;  /* 0x000000000000781c */ /* 0x000fe20003f4e808 */
[----:B------:R-:W-:Y:S01]  /*4ca0*/  UISETP.NE.AND UP0, UPT, UR30, URZ, UPT ;  /* 0x0000003f1e00728c */ /* 0x000fe2000bf05270 */
[----:B------:R-:W-:Y:S01]  /*4cb0*/  PLOP3.LUT P1, PT, PT, PT, UP6, 0x40, 0x0 ;  /* 0x000000000000781c */ /* 0x000fe20003f2e868 */
[----:B------:R-:W-:Y:S01]  /*4cc0*/  UP2UR UR30, UPR, URZ, 0x40 ;  /* 0x000000403f1e7883 */ /* 0x000fe20008000000 */
[C---:B------:R-:W-:Y:S01]  /*4cd0*/  ISETP.GT.AND P0, PT, R4.reuse, 0x18, P0 ;  /* 0x000000180400780c */ /* 0x040fe20000704270 */
[----:B------:R5:W2:Y:S01]  /*4ce0*/  MUFU.TANH R53, R6 ;  /* 0x0000000600357308 */ /* 0x000aa20000002400 */
[C---:B------:R-:W-:Y:S01]  /*4cf0*/  ISETP.GT.AND P2, PT, R4.reuse, 0x10, P2 ;  /* 0x000000100400780c */ /* 0x040fe20001744270 */
[----:B------:R-:W-:Y:S01]  /*4d00*/  UISETP.NE.AND UP6, UPT, UR12, URZ, UPT ;  /* 0x0000003f0c00728c */ /* 0x000fe2000bfc5270 */
[----:B------:R-:W-:Y:S02]  /*4d10*/  ISETP.GT.AND P1, PT, R4, 0x11, P1 ;  /* 0x000000110400780c */ /* 0x000fe40000f24270 */
[----:B------:R-:W-:-:S02]  /*4d20*/  ISETP.LT.OR P0, PT, R5, 0x19, P0 ;  /* 0x000000190500780c */ /* 0x000fc40000701670 */
[----:B------:R-:W-:Y:S01]  /*4d30*/  ISETP.LT.OR P2, PT, R5, 0x11, P2 ;  /* 0x000000110500780c */ /* 0x000fe20001741670 */
[----:B-1----:R-:W-:Y:S01]  /*4d40*/  FMUL.FTZ R7, R95, c[0x0][0x320] ;  /* 0x0000c8005f077a20 */ /* 0x002fe20000410000 */
[----:B------:R-:W-:Y:S01]  /*4d50*/  ISETP.LT.OR P1, PT, R5, 0x12, P1 ;  /* 0x000000120500780c */ /* 0x000fe20000f21670 */
[----:B------:R-:W1:Y:S01]  /*4d60*/  MUFU.TANH R20, R8 ;  /* 0x0000000800147308 */ /* 0x000e620000002400 */
[----:B------:R-:W-:Y:S02]  /*4d70*/  FSEL R59, R18, -INF , !P0 ;  /* 0xff800000123b7808 */ /* 0x000fe40004000000 */
[----:B------:R-:W-:Y:S02]  /*4d80*/  FSEL R58, R22, -INF , !P2 ;  /* 0xff800000163a7808 */ /* 0x000fe40005000000 */
[----:B------:R-:W-:Y:S01]  /*4d90*/  FSEL R60, R17, -INF , !P1 ;  /* 0xff800000113c7808 */ /* 0x000fe20004800000 */
[----:B-----5:R-:W-:Y:S01]  /*4da0*/  FMUL.FTZ R6, R91, c[0x0][0x320] ;  /* 0x0000c8005b067a20 */ /* 0x020fe20000410000 */
[----:B------:R-:W-:Y:S01]  /*4db0*/  PLOP3.LUT P0, PT, PT, PT, UP2, 0x40, 0x0 ;  /* 0x000000000000781c */ /* 0x000fe20003f0e828 */
[----:B------:R-:W1:Y:S01]  /*4dc0*/  MUFU.TANH R10, R7 ;  /* 0x00000007000a7308 */ /* 0x000e620000002400 */
[----:B------:R-:W-:-:S02]  /*4dd0*/  PLOP3.LUT P2, PT, PT, PT, UP4, 0x40, 0x0 ;  /* 0x000000000000781c */ /* 0x000fc40003f4e848 */
[----:B------:R-:W-:Y:S02]  /*4de0*/  PLOP3.LUT P1, PT, PT, PT, UP3, 0x40, 0x0 ;  /* 0x000000000000781c */ /* 0x000fe40003f2e838 */
[C---:B------:R-:W-:Y:S02]  /*4df0*/  ISETP.GT.AND P0, PT, R4.reuse, 0x21, P0 ;  /* 0x000000210400780c */ /* 0x040fe40000704270 */
[C---:B------:R-:W-:Y:S01]  /*4e00*/  ISETP.GT.AND P2, PT, R4.reuse, 0x19, P2 ;  /* 0x000000190400780c */ /* 0x040fe20001744270 */
[----:B------:R5:W1:Y:S01]  /*4e10*/  MUFU.TANH R49, R6 ;  /* 0x0000000600317308 */ /* 0x000a620000002400 */
[----:B------:R-:W-:Y:S02]  /*4e20*/  ISETP.GT.AND P1, PT, R4, 0x20, P1 ;  /* 0x000000200400780c */ /* 0x000fe40000f24270 */
[C---:B------:R-:W-:Y:S02]  /*4e30*/  ISETP.LT.OR P0, PT, R5.reuse, 0x22, P0 ;  /* 0x000000220500780c */ /* 0x040fe40000701670 */
[----:B------:R-:W-:-:S02]  /*4e40*/  ISETP.LT.OR P2, PT, R5, 0x1a, P2 ;  /* 0x0000001a0500780c */ /* 0x000fc40001741670 */
[----:B------:R-:W-:Y:S01]  /*4e50*/  ISETP.LT.OR P1, PT, R5, 0x21, P1 ;  /* 0x000000210500780c */ /* 0x000fe20000f21670 */
[----:B------:R-:W1:Y:S01]  /*4e60*/  MUFU.TANH R31, R9 ;  /* 0x00000009001f7308 */ /* 0x000e620000002400 */
[----:B------:R-:W-:Y:S02]  /*4e70*/  FSEL R132, R29, -INF , !P0 ;  /* 0xff8000001d847808 */ /* 0x000fe40004000000 */
        /* <DEDUP_REMOVED lines=8> */
[----:B------:R-:W-:-:S02]  /*4f00*/  ISETP.GT.AND P2, PT, R4, 0x28, P2 ;  /* 0x000000280400780c */ /* 0x000fc40001744270 */
[----:B------:R-:W-:Y:S01]  /*4f10*/  ISETP.GT.AND P1, PT, R4, 0x29, P1 ;  /* 0x000000290400780c */ /* 0x000fe20000f24270 */
[----:B------:R-:W-:Y:S01]  /*4f20*/  FMUL.FTZ R4, R94, c[0x0][0x320] ;  /* 0x0000c8005e047a20 */ /* 0x000fe20000410000 */
[C---:B------:R-:W-:Y:S02]  /*4f30*/  ISETP.LT.OR P2, PT, R5.reuse, 0x29, P2 ;  /* 0x000000290500780c */ /* 0x040fe40001741670 */
[----:B------:R-:W-:Y:S01]  /*4f40*/  ISETP.LT.OR P1, PT, R5, 0x2a, P1 ;  /* 0x0000002a0500780c */ /* 0x000fe20000f21670 */
[----:B------:R1:W1:Y:S01]  /*4f50*/  MUFU.TANH R9, R4 ;  /* 0x0000000400097308 */ /* 0x0002620000002400 */
[----:B------:R-:W-:Y:S02]  /*4f60*/  FSEL R133, R27, -INF , !P2 ;  /* 0xff8000001b857808 */ /* 0x000fe40005000000 */
[----:B------:R-:W-:Y:S01]  /*4f70*/  FSEL R138, R24, -INF , !P1 ;  /* 0xff800000188a7808 */ /* 0x000fe20004800000 */
[----:B-----5:R-:W5:Y:S02]  /*4f80*/  SHFL.IDX PT, R6, R12, 0x3, 0x1c1f ;  /* 0x007c1f000c067f89 */ /* 0x020f6400000e0000 */
[----:B-----5:R-:W-:-:S02]  /*4f90*/  IMAD.IADD R5, R13, 0x1, R6 ;  /* 0x000000010d057824 */ /* 0x020fc400078e0206 */
[----:B-1----:R-:W-:-:S03]  /*4fa0*/  IMAD.IADD R4, R15, 0x1, R6 ;  /* 0x000000010f047824 */ /* 0x002fc600078e0206 */
[----:B------:R-:W-:Y:S01]  /*4fb0*/  IMNMX R5, R5, R14, PT ;  /* 0x0000000e05057217 */ /* 0x000fe20003800200 */
[----:B------:R-:W-:Y:S05]  /*4fc0*/  @P0 BRA `(.L_x_603) ;  /* 0x0000015000000947 */ /* 0x000fea0003800000 */
[----:B--234-:R-:W-:Y:S01]  /*4fd0*/  IMAD.U32 R7, RZ, RZ, UR9 ;  /* 0x00000009ff077e24 */ /* 0x01cfe2000f8e00ff */
        /* <DEDUP_REMOVED lines=11> */
.L_x_605:
[----:B------:R-:W-:-:S04]  /*5090*/  MOV R7, c[0x0][0x32c] ;  /* 0x0000cb0000077a02 */ /* 0x000fc80000000f00 */
[----:B------:R-:W-:-:S13]  /*50a0*/  ISETP.NE.AND P0, PT, R7, 0x1, PT ;  /* 0x000000010700780c */ /* 0x000fda0003f05270 */
[----:B------:R-:W-:-:S05]  /*50b0*/  @P0 IMAD.HI.U32 R7, R6, c[0x0][0x330], RZ ;  /* 0x0000cc0006070a27 */ /* 0x000fca00078e00ff */
[----:B------:R-:W-:Y:S02]  /*50c0*/  @P0 SHF.R.U32.HI R6, RZ, c[0x0][0x334], R7 ;  /* 0x0000cd00ff060a19 */ /* 0x000fe40000011607 */
.L_x_606:
[----:B------:R-:W-:Y:S05]  /*50d0*/  BSYNC B0 ;  /* 0x0000000000007941 */ /* 0x000fea0003800000 */
.L_x_604:
[----:B------:R-:W-:-:S05]  /*50e0*/  IMAD R6, R6, c[0x0][0x32c], R16 ;  /* 0x0000cb0006067a24 */ /* 0x000fca00078e0210 */
[----:B------:R-:W-:Y:S02]  /*50f0*/  IADD3 R7, R6, c[0x0][0x32c], RZ ;  /* 0x0000cb0006077a10 */ /* 0x000fe40007ffe0ff */
[----:B------:R-:W-:Y:S02]  /*5100*/  IMNMX R4, R4, R6, !PT ;  /* 0x0000000604047217 */ /* 0x000fe40007800200 */
[----:B------:R-:W-:Y:S02]  /*5110*/  IMNMX R5, R5, R7, PT ;  /* 0x0000000705057217 */ /* 0x000fe40003800200 */
.L_x_603:
[----:B--234-:R-:W-:Y:S01]  /*5120*/  FMNMX.FTZ R7, R38, R40, !PT ;  /* 0x0000002826077209 */ /* 0x01cfe20007810000 */
[----:B------:R-:W-:Y:S01]  /*5130*/  UP2UR UR30, UPR, URZ, 0x4 ;  /* 0x000000043f1e7883 */ /* 0x000fe20008000000 */
[----:B------:R-:W-:Y:S01]  /*5140*/  FMNMX.FTZ R6, R36, R37, !PT ;  /* 0x0000002524067209 */ /* 0x000fe20007810000 */
[----:B------:R-:W-:Y:S01]  /*5150*/  UISETP.NE.AND UP2, UPT, UR28, URZ, UPT ;  /* 0x0000003f1c00728c */ /* 0x000fe2000bf45270 */
[----:B------:R-:W-:Y:S01]  /*5160*/  FMNMX.FTZ R7, R41, R7, !PT ;  /* 0x0000000729077209 */ /* 0x000fe20007810000 */
        /* <DEDUP_REMOVED lines=8> */
[----:B------:R-:W-:Y:S01]  /*51f0*/  IMAD.SHL.U32 R225, R0, 0x2, RZ ;  /* 0x0000000200e17824 */ /* 0x000fe200078e00ff */
[----:B------:R-:W-:Y:S01]  /*5200*/  FMNMX.FTZ R6, R61, R6, !PT ;  /* 0x000000063d067209 */ /* 0x000fe20007810000 */
[----:B------:R-:W-:Y:S01]  /*5210*/  STL [R1+0x70], R239 ;  /* 0x000070ef01007387 */ /* 0x000fe20000100800 */
[----:B------:R-:W-:Y:S01]  /*5220*/  FMNMX.FTZ R137, R70, R137, !PT ;  /* 0x0000008946897209 */ /* 0x000fe20007810000 */
[----:B------:R-:W-:Y:S01]  /*5230*/  IMAD R226, R3, 0x2, R225 ;  /* 0x0000000203e27824 */ /* 0x000fe200078e02e1 */
[----:B------:R-:W-:Y:S01]  /*5240*/  FMNMX.FTZ R6, R63, R6, !PT ;  /* 0x000000063f067209 */ /* 0x000fe20007810000 */
[----:B------:R-:W-:Y:S01]  /*5250*/  LDSM.16.MT88.4 R32, [R225+0x100] ;  /* 0x00010000e120783b */ /* 0x000fe20000004200 */
[----:B------:R-:W-:Y:S01]  /*5260*/  FMNMX.FTZ R137, R69, R137, !PT ;  /* 0x0000008945897209 */ /* 0x000fe20007810000 */
[----:B------:R-:W-:Y:S01]  /*5270*/  IMAD R227, R2, 0x2, R226 ;  /* 0x0000000202e37824 */ /* 0x000fe200078e02e2 */
[----:B------:R-:W-:Y:S01]  /*5280*/  FMNMX.FTZ R6, R62, R6, !PT ;  /* 0x000000063e067209 */ /* 0x000fe20007810000 */
[----:B------:R-:W-:Y:S01]  /*5290*/  STL [R1+0x6c], R238 ;  /* 0x00006cee01007387 */ /* 0x000fe20000100800 */
[----:B------:R-:W-:-:S02]  /*52a0*/  FMNMX.FTZ R137, R71, R137, !PT ;  /* 0x0000008947897209 */ /* 0x000fc40007810000 */
[----:B------:R-:W-:Y:S01]  /*52b0*/  FMNMX.FTZ R6, R68, R6, !PT ;  /* 0x0000000644067209 */ /* 0x000fe20007810000 */
[----:B------:R-:W-:Y:S01]  /*52c0*/  LDSM.16.MT88.4 R44, [R227+0x1900] ;  /* 0x00190000e32c783b */ /* 0x000fe20000004200 */
[----:B------:R-:W-:Y:S02]  /*52d0*/  FMNMX.FTZ R137, R193, R137, !PT ;  /* 0x00000089c1897209 */ /* 0x000fe40007810000 */
[----:B------:R-:W-:Y:S01]  /*52e0*/  FMNMX.FTZ R6, R190, R6, !PT ;  /* 0x00000006be067209 */ /* 0x000fe20007810000 */
[----:B------:R-:W-:Y:S01]  /*52f0*/  STL [R1+0x68], R237 ;  /* 0x000068ed01007387 */ /* 0x000fe20000100800 */
[----:B------:R-:W-:Y:S02]  /*5300*/  FMNMX.FTZ R137, R216, R137, !PT ;  /* 0x00000089d8897209 */ /* 0x000fe40007810000 */
[----:B------:R-:W-:Y:S01]  /*5310*/  FMNMX.FTZ R6, R189, R6, !PT ;  /* 0x00000006bd067209 */ /* 0x000fe20007810000 */
[----:B------:R-:W-:Y:S01]  /*5320*/  STL [R1+0x64], R236 ;  /* 0x000064ec01007387 */ /* 0x000fe20000100800 */
[----:B------:R-:W-:-:S02]  /*5330*/  FMNMX.FTZ R137, R207, R137, !PT ;  /* 0x00000089cf897209 */ /* 0x000fc40007810000 */
[----:B------:R-:W-:Y:S01]  /*5340*/  FMNMX.FTZ R6, R188, R6, !PT ;  /* 0x00000006bc067209 */ /* 0x000fe20007810000 */
[----:B------:R-:W-:Y:S01]  /*5350*/  STL [R1+0x60], R235 ;  /* 0x000060eb01007387 */ /* 0x000fe20000100800 */
[----:B------:R-:W-:Y:S02]  /*5360*/  FMNMX.FTZ R137, R191, R137, !PT ;  /* 0x00000089bf897209 */ /* 0x000fe40007810000 */
[----:B------:R-:W-:Y:S01]  /*5370*/  FMNMX.FTZ R6, R139, R6, !PT ;  /* 0x000000068b067209 */ /* 0x000fe20007810000 */
[----:B------:R-:W-:Y:S01]  /*5380*/  STL [R1+0x5c], R234 ;  /* 0x00005cea01007387 */ /* 0x000fe20000100800 */
[----:B------:R-:W-:Y:S01]  /*5390*/  PLOP3.LUT P1, PT, PT, PT, UP2, 0x40, 0x0 ;  /* 0x000000000000781c */ /* 0x000fe20003f2e828 */
[----:B------:R-:W-:Y:S01]  /*53a0*/  UISETP.NE.AND UP2, UPT, UR27, URZ, UPT ;  /* 0x0000003f1b00728c */ /* 0x000fe2000bf45270 */
[----:B------:R-:W-:Y:S01]  /*53b0*/  PLOP3.LUT P2, PT, PT, PT, UP1, 0x40, 0x0 ;  /* 0x000000000000781c */ /* 0x000fe20003f4e818 */
[----:B------:R-:W1:Y:S01]  /*53c0*/  SHFL.BFLY PT, R7, R137, 0x2, 0x1f ;  /* 0x0c401f0089077f89 */ /* 0x000e6200000e0000 */
[C---:B------:R-:W-:Y:S01]  /*53d0*/  ISETP.GT.AND P1, PT, R4.reuse, 0x1, P1 ;  /* 0x000000010400780c */ /* 0x040fe20000f24270 */
[----:B------:R-:W-:Y:S01]  /*53e0*/  UISETP.NE.AND UP1, UPT, UR5, URZ, UPT ;  /* 0x0000003f0500728c */ /* 0x000fe2000bf25270 */
[----:B------:R-:W-:Y:S01]  /*53f0*/  ISETP.GT.AND P2, PT, R4, RZ, P2 ;  /* 0x000000ff0400720c */ /* 0x000fe20001744270 */
[----:B------:R-:W2:Y:S01]  /*5400*/  SHFL.BFLY PT, R8, R6, 0x2, 0x1f ;  /* 0x0c401f0006087f89 */ /* 0x000ea200000e0000 */
[C---:B------:R-:W-:Y:S01]  /*5410*/  ISETP.LT.OR P1, PT, R5.reuse, 0x2, P1 ;  /* 0x000000020500780c */ /* 0x040fe20000f21670 */
[----:B------:R-:W-:Y:S01]  /*5420*/  ULDC.64 UR4, c[0x0][0x2c8] ;  /* 0x0000b20000047ab9 */ /* 0x000fe20000000a00 */
[----:B------:R-:W-:Y:S01]  /*5430*/  ISETP.LT.OR P2, PT, R5, 0x1, P2 ;  /* 0x000000010500780c */ /* 0x000fe20001741670 */
[----:B------:R-:W-:Y:S01]  /*5440*/  STL [R1+0x58], R233 ;  /* 0x000058e901007387 */ /* 0x000fe20000100800 */
[----:B------:R-:W-:-:S02]  /*5450*/  FSEL R15, R10, -INF , !P1 ;  /* 0xff8000000a0f7808 */ /* 0x000fc40004800000 */
[----:B------:R-:W-:Y:S01]  /*5460*/  FSEL R14, R9, -INF , !P2 ;  /* 0xff800000090e7808 */ /* 0x000fe20005000000 */
[----:B------:R-:W-:Y:S01]  /*5470*/  STL [R1+0x54], R232 ;  /* 0x000054e801007387 */ /* 0x000fe20000100800 */
[----:B------:R-:W-:Y:S01]  /*5480*/  PLOP3.LUT P2, PT, PT, PT, UP1, 0x40, 0x0 ;  /* 0x000000000000781c */ /* 0x000fe20003f4e818 */
[----:B------:R-:W-:Y:S01]  /*5490*/  UISETP.NE.AND UP1, UPT, UR28, URZ, UPT ;  /* 0x0000003f1c00728c */ /* 0x000fe2000bf25270 */
[----:B------:R-:W-:Y:S01]  /*54a0*/  PLOP3.LUT P1, PT, PT, PT, UP0, 0x40, 0x0 ;  /* 0x000000000000781c */ /* 0x000fe20003f2e808 */
[----:B------:R-:W-:Y:S01]  /*54b0*/  UISETP.NE.AND UP0, UPT, UR29, URZ, UPT ;  /* 0x0000003f1d00728c */ /* 0x000fe2000bf05270 */
[C---:B------:R-:W-:Y:S01]  /*54c0*/  ISETP.GT.AND P2, PT, R4.reuse, 0x9, P2 ;  /* 0x000000090400780c */ /* 0x040fe20001744270 */
[----:B------:R-:W-:Y:S01]  /*54d0*/  STL [R1+0x50], R231 ;  /* 0x000050e701007387 */ /* 0x000fe20000100800 */
[----:B------:R-:W-:Y:S02]  /*54e0*/  ISETP.GT.AND P1, PT, R4, 0x10, P1 ;  /* 0x000000100400780c */ /* 0x000fe40000f24270 */
[C---:B------:R-:W-:Y:S01]  /*54f0*/  ISETP.LT.OR P2, PT, R5.reuse, 0xa, P2 ;  /* 0x0000000a0500780c */ /* 0x040fe20001741670 */
[----:B------:R-:W-:Y:S01]  /*5500*/  STL [R1+0x4c], R230 ;  /* 0x00004ce601007387 */ /* 0x000fe20000100800 */
[----:B------:R-:W-:-:S02]  /*5510*/  ISETP.LT.OR P1, PT, R5, 0x11, P1 ;  /* 0x000000110500780c */ /* 0x000fc40000f21670 */
[----:B-1----:R-:W-:Y:S01]  /*5520*/  FMNMX.FTZ R137, R137, R7, !PT ;  /* 0x0000000789897209 */ /* 0x002fe20007810000 */
[----:B------:R-:W-:Y:S01]  /*5530*/  STL [R1+0x48], R229 ;  /* 0x000048e501007387 */ /* 0x000fe20000100800 */
[----:B------:R-:W-:Y:S02]  /*5540*/  FSEL R49, R49, -INF , !P2 ;  /* 0xff80000031317808 */ /* 0x000fe40005000000 */
[----:B--2---:R-:W-:Y:S01]  /*5550*/  FMNMX.FTZ R6, R6, R8, !PT ;  /* 0x0000000806067209 */ /* 0x004fe20007810000 */
[----:B------:R-:W1:Y:S01]  /*5560*/  SHFL.BFLY PT, R7, R137, 0x1, 0x1f ;  /* 0x0c201f0089077f89 */ /* 0x000e6200000e0000 */
[----:B------:R-:W-:Y:S02]  /*5570*/  FMNMX.FTZ R8, R14, R15, !PT ;  /* 0x0000000f0e087209 */ /* 0x000fe40007810000 */
[----:B------:R-:W-:Y:S01]  /*5580*/  FSEL R52, R52, -INF , !P1 ;  /* 0xff80000034347808 */ /* 0x000fe20004800000 */
[----:B------:R-:W2:Y:S01]  /*5590*/  SHFL.BFLY PT, R136, R6, 0x1, 0x1f ;  /* 0x0c201f0006887f89 */ /* 0x000ea200000e0000 */
[----:B------:R-:W-:Y:S01]  /*55a0*/  PLOP3.LUT P2, PT, PT, PT, UP5, 0x40, 0x0 ;  /* 0x000000000000781c */ /* 0x000fe20003f4e858 */
[----:B------:R-:W-:Y:S01]  /*55b0*/  UISETP.NE.AND UP5, UPT, UR13, URZ, UPT ;  /* 0x0000003f0d00728c */ /* 0x000fe2000bfa5270 */
[----:B------:R-:W-:Y:S01]  /*55c0*/  PLOP3.LUT P1, PT, PT, PT, UP4, 0x40, 0x0 ;  /* 0x000000000000781c */ /* 0x000fe20003f2e848 */
[----:B------:R-:W-:Y:S01]  /*55d0*/  STL [R1+0x44], R224 ;  /* 0x000044e001007387 */ /* 0x000fe20000100800 */
[----:B------:R-:W-:-:S02]  /*55e0*/  ISETP.GT.AND P2, PT, R4, 0x18, P2 ;  /* 0x000000180400780c */ /* 0x000fc40001744270 */
[----:B------:R-:W-:Y:S02]  /*55f0*/  ISETP.GT.AND P1, PT, R4, 0x19, P1 ;  /* 0x000000190400780c */ /* 0x000fe40000f24270 */
[C---:B------:R-:W-:Y:S02]  /*5600*/  ISETP.LT.OR P2, PT, R5.reuse, 0x19, P2 ;  /* 0x000000190500780c */ /* 0x040fe40001741670 */
[----:B------:R-:W-:Y:S02]  /*5610*/  ISETP.LT.OR P1, PT, R5, 0x1a, P1 ;  /* 0x0000001a0500780c */ /* 0x000fe40000f21670 */
[----:B------:R-:W-:Y:S02]  /*5620*/  FSEL R50, R50, -INF , !P2 ;  /* 0xff80000032327808 */ /* 0x000fe40005000000 */
[----:B------:R-:W-:Y:S02]  /*5630*/  FSEL R53, R53, -INF , !P1 ;  /* 0xff80000035357808 */ /* 0x000fe40004800000 */
[----:B------:R-:W-:-:S02]  /*5640*/  PLOP3.LUT P1, PT, PT, PT, UP1, 0x40, 0x0 ;  /* 0x000000000000781c */ /* 0x000fc40003f2e818 */
[----:B------:R-:W-:Y:S02]  /*5650*/  LEA R228, R2, R225, 0x1 ;  /* 0x000000e102e47211 */ /* 0x000fe400078e08ff */
[----:B-1----:R-:W-:Y:S02]  /*5660*/  FMNMX.FTZ R137, R137, R7, !PT ;  /* 0x0000000789897209 */ /* 0x002fe40007810000 */
[----:B------:R-:W-:Y:S01]  /*5670*/  ISETP.GT.AND P1, PT, R4, 0x28, P1 ;  /* 0x000000280400780c */ /* 0x000fe20000f24270 */
[----:B------:R-:W-:Y:S01]  /*5680*/  LDSM.16.MT88.4 R24, [R228+0x100] ;  /* 0x00010000e418783b */ /* 0x000fe20000004200 */
[----:B--2---:R-:W-:Y:S01]  /*5690*/  FMNMX.FTZ R136, R6, R136, !PT ;  /* 0x0000008806887209 */ /* 0x004fe20007810000 */
[C---:B------:R-:W-:Y:S01]  /*56a0*/  FMUL.FTZ R13, R137.reuse, c[0x0][0x2d0] ;  /* 0x0000b400890d7a20 */ /* 0x040fe20000410000 */
[----:B------:R-:W-:Y:S02]  /*56b0*/  FSETP.NEU.FTZ.AND P0, PT, R137, -INF , PT ;  /* 0xff8000008900780b */ /* 0x000fe40003f1d000 */
[----:B------:R-:W-:Y:S01]  /*56c0*/  FMNMX.FTZ R6, R55, R54, !PT ;  /* 0x0000003637067209 */ /* 0x000fe20007810000 */
[----:B------:R-:W-:Y:S01]  /*56d0*/  FMUL.FTZ R12, R136, c[0x0][0x2d0] ;  /* 0x0000b400880c7a20 */ /* 0x000fe20000410000 */
[----:B------:R-:W-:-:S02]  /*56e0*/  FSEL R13, R13, RZ, P0 ;  /* 0x000000ff0d0d7208 */ /* 0x000fc40000000000 */
[----:B------:R-:W-:Y:S02]  /*56f0*/  FSETP.NEU.FTZ.AND P0, PT, R136, -INF , PT ;  /* 0xff8000008800780b */ /* 0x000fe40003f1d000 */
[----:B------:R-:W-:Y:S01]  /*5700*/  FMNMX.FTZ R6, R57, R6, !PT ;  /* 0x0000000639067209 */ /* 0x000fe20007810000 */
[----:B------:R-:W-:Y:S01]  /*5710*/  FFMA.FTZ R7, R38, c[0x0][0x2d0], -R13 ;  /* 0x0000b40026077a23 */ /* 0x000fe2000001080d */
[----:B------:R-:W-:Y:S02]  /*5720*/  FSEL R12, R12, RZ, P0 ;  /* 0x000000ff0c0c7208 */ /* 0x000fe40000000000 */
[----:B------:R-:W-:Y:S01]  /*5730*/  PLOP3.LUT P0, PT, PT, PT, UP2, 0x40, 0x0 ;  /* 0x000000000000781c */ /* 0x000fe20003f0e828 */
[----:B------:R-:W-:Y:S01]  /*5740*/  UISETP.NE.AND UP2, UPT, UR30, URZ, UPT ;  /* 0x0000003f1e00728c */ /* 0x000fe2000bf45270 */
[----:B------:R-:W-:Y:S01]  /*5750*/  FMNMX.FTZ R6, R56, R6, !PT ;  /* 0x0000000638067209 */ /* 0x000fe20007810000 */
[----:B------:R1:W-:Y:S01]  /*5760*/  MUFU.EX2 R211, R7 ;  /* 0x0000000700d37308 */ /* 0x0003e20000000800 */
[----:B------:R-:W-:Y:S01]  /*5770*/  ISETP.GT.AND P0, PT, R4, 0x8, P0 ;  /* 0x000000080400780c */ /* 0x000fe20000704270 */
[----:B------:R-:W-:Y:S01]  /*5780*/  FFMA.FTZ R2, R21, c[0x0][0x2d0], -R12 ;  /* 0x0000b40015027a23 */ /* 0x000fe2000001080c */
[----:B------:R-:W-:-:S02]  /*5790*/  FMNMX.FTZ R6, R58, R6, !PT ;  /* 0x000000063a067209 */ /* 0x000fc40007810000 */
[----:B------:R-:W-:Y:S02]  /*57a0*/  ISETP.LT.OR P0, PT, R5, 0x9, P0 ;  /* 0x000000090500780c */ /* 0x000fe40000701670 */
[----:B------:R-:W-:Y:S01]  /*57b0*/  FMNMX.FTZ R6, R60, R6, !PT ;  /* 0x000000063c067209 */ /* 0x000fe20007810000 */
[----:B------:R-:W-:Y:S01]  /*57c0*/  MUFU.EX2 R196, R2 ;  /* 0x0000000200c47308 */ /* 0x000fe20000000800 */
[----:B------:R-:W-:Y:S02]  /*57d0*/  FSEL R48, R48, -INF , !P0 ;  /* 0xff80000030307808 */ /* 0x000fe40004000000 */
[----:B------:R-:W-:Y:S01]  /*57e0*/  PLOP3.LUT P0, PT, PT, PT, UP6, 0x40, 0x0 ;  /* 0x000000000000781c */ /* 0x000fe20003f0e868 */
[----:B------:R-:W-:Y:S01]  /*57f0*/  UISETP.NE.AND UP6, UPT, UR12, URZ, UPT ;  /* 0x0000003f0c00728c */ /* 0x000fe2000bfc5270 */
[----:B------:R-:W-:Y:S02]  /*5800*/  FMNMX.FTZ R6, R59, R6, !PT ;  /* 0x000000063b067209 */ /* 0x000fe40007810000 */
[----:B------:R-:W-:Y:S01]  /*5810*/  ISETP.GT.AND P0, PT, R4, 0x11, P0 ;  /* 0x000000110400780c */ /* 0x000fe20000704270 */
[----:B-1----:R-:W-:Y:S01]  /*5820*/  FFMA.FTZ R7, R40, c[0x0][0x2d0], -R13 ;  /* 0x0000b40028077a23 */ /* 0x002fe2000001080d */
[----:B------:R-:W-:-:S02]  /*5830*/  FMNMX.FTZ R6, R72, R6, !PT ;  /* 0x0000000648067209 */ /* 0x000fc40007810000 */
[----:B------:R-:W-:Y:S01]  /*5840*/  ISETP.LT.OR P0, PT, R5, 0x12, P0 ;  /* 0x000000120500780c */ /* 0x000fe20000701670 */
[----:B------:R1:W2:Y:S01]  /*5850*/  MUFU.EX2 R210, R7 ;  /* 0x0000000700d27308 */ /* 0x0002a20000000800 */
[----:B------:R-:W-:Y:S02]  /*5860*/  FMNMX.FTZ R8, R48, R8, !PT ;  /* 0x0000000830087209 */ /* 0x000fe40007810000 */
[----:B------:R-:W-:Y:S02]  /*5870*/  FSEL R51, R11, -INF , !P0 ;  /* 0xff8000000b337808 */ /* 0x000fe40004000000 */
[----:B------:R-:W-:Y:S02]  /*5880*/  PLOP3.LUT P0, PT, PT, PT, UP3, 0x40, 0x0 ;  /* 0x000000000000781c */ /* 0x000fe40003f0e838 */
[----:B------:R-:W-:Y:S02]  /*5890*/  FMNMX.FTZ R6, R134, R6, !PT ;  /* 0x0000000686067209 */ /* 0x000fe40007810000 */
[----:B------:R-:W-:-:S02]  /*58a0*/  ISETP.GT.AND P0, PT, R4, 0x20, P0 ;  /* 0x000000200400780c */ /* 0x000fc40000704270 */
[----:B------:R-:W-:Y:S02]  /*58b0*/  FMNMX.FTZ R8, R49, R8, !PT ;  /* 0x0000000831087209 */ /* 0x000fe40007810000 */
[----:B------:R-:W-:Y:S02]  /*58c0*/  FMNMX.FTZ R6, R132, R6, !PT ;  /* 0x0000000684067209 */ /* 0x000fe40007810000 */
[----:B------:R-:W-:Y:S01]  /*58d0*/  ISETP.LT.OR P0, PT, R5, 0x21, P0 ;  /* 0x000000210500780c */ /* 0x000fe20000701670 */
[----:B-1----:R-:W-:Y:S01]  /*58e0*/  FFMA.FTZ R7, R41, c[0x0][0x2d0], -R13 ;  /* 0x0000b40029077a23 */ /* 0x002fe2000001080d */
[----:B------:R-:W-:Y:S02]  /*58f0*/  FMNMX.FTZ R8, R52, R8, !PT ;  /* 0x0000000834087209 */ /* 0x000fe40007810000 */
[----:B------:R-:W-:Y:S01]  /*5900*/  FMNMX.FTZ R6, R133, R6, !PT ;  /* 0x0000000685067209 */ /* 0x000fe20007810000 */
[----:B------:R1:W-:Y:S01]  /*5910*/  MUFU.EX2 R195, R7 ;  /* 0x0000000700c37308 */ /* 0x0003e20000000800 */
[----:B------:R-:W-:-:S02]  /*5920*/  FSEL R87, R20, -INF , !P0 ;  /* 0xff80000014577808 */ /* 0x000fc40004000000 */
[----:B------:R-:W-:Y:S02]  /*5930*/  PLOP3.LUT P2, PT, PT, PT, UP2, 0x40, 0x0 ;  /* 0x000000000000781c */ /* 0x000fe40003f4e828 */
[----:B------:R-:W-:Y:S02]  /*5940*/  PLOP3.LUT P0, PT, PT, PT, UP0, 0x40, 0x0 ;  /* 0x000000000000781c */ /* 0x000fe40003f0e808 */
[----:B------:R-:W-:Y:S02]  /*5950*/  FMNMX.FTZ R8, R51, R8, !PT ;  /* 0x0000000833087209 */ /* 0x000fe40007810000 */
[----:B------:R-:W-:Y:S02]  /*5960*/  FMNMX.FTZ R6, R138, R6, !PT ;  /* 0x000000068a067209 */ /* 0x000fe40007810000 */
[C---:B------:R-:W-:Y:S02]  /*5970*/  ISETP.GT.AND P2, PT, R4.reuse, 0x21, P2 ;  /* 0x000000210400780c */ /* 0x040fe40001744270 */
[----:B------:R-:W-:-:S02]  /*5980*/  ISETP.GT.AND P0, PT, R4, 0x29, P0 ;  /* 0x000000290400780c */ /* 0x000fc40000704270 */
[----:B------:R-:W-:Y:S01]  /*5990*/  FMNMX.FTZ R4, R50, R8, !PT ;  /* 0x0000000832047209 */ /* 0x000fe20007810000 */
[----:B-1----:R-:W-:Y:S01]  /*59a0*/  FFMA.FTZ R7, R42, c[0x0][0x2d0], -R13 ;  /* 0x0000b4002a077a23 */ /* 0x002fe2000001080d */
[----:B------:R-:W1:Y:S01]  /*59b0*/  SHFL.BFLY PT, R8, R6, 0x2, 0x1f ;  /* 0x0c401f0006087f89 */ /* 0x000e6200000e0000 */
[----:B------:R-:W-:Y:S02]  /*59c0*/  ISETP.LT.OR P2, PT, R5, 0x22, P2 ;  /* 0x000000220500780c */ /* 0x000fe40001741670 */
[----:B------:R-:W-:Y:S01]  /*59d0*/  FMNMX.FTZ R4, R53, R4, !PT ;  /* 0x0000000435047209 */ /* 0x000fe20007810000 */
[----:B------:R-:W-:Y:S01]  /*59e0*/  LDSM.16.MT88.4 R40, [R228+0x1900] ;  /* 0x00190000e428783b */ /* 0x000fe20000004200 */
[----:B------:R-:W-:Y:S01]  /*59f0*/  ISETP.LT.OR P1, PT, R5, 0x29, P1 ;  /* 0x000000290500780c */ /* 0x000fe20000f21670 */
[----:B------:R-:W3:Y:S01]  /*5a00*/  MUFU.EX2 R192, R7 ;  /* 0x0000000700c07308 */ /* 0x000ee20000000800 */
[----:B------:R-:W-:Y:S02]  /*5a10*/  FSEL R86, R19, -INF , !P2 ;  /* 0xff80000013567808 */ /* 0x000fe40005000000 */
[----:B------:R-:W-:Y:S01]  /*5a20*/  FMNMX.FTZ R4, R87, R4, !PT ;  /* 0x0000000457047209 */ /* 0x000fe20007810000 */
[----:B------:R-:W-:Y:S01]  /*5a30*/  LDSM.16.MT88.4 R16, [R225+0x1900] ;  /* 0x00190000e110783b */ /* 0x000fe20000004200 */
[----:B------:R-:W-:Y:S01]  /*5a40*/  ISETP.LT.OR P0, PT, R5, 0x2a, P0 ;  /* 0x0000002a0500780c */ /* 0x000fe20000701670 */
[----:B------:R-:W-:Y:S01]  /*5a50*/  FFMA.FTZ R5, R36, c[0x0][0x2d0], -R12 ;  /* 0x0000b40024057a23 */ /* 0x000fe2000001080c */
[----:B------:R-:W-:-:S02]  /*5a60*/  FSEL R85, R23, -INF , !P1 ;  /* 0xff80000017557808 */ /* 0x000fc40004800000 */
[----:B------:R-:W-:Y:S01]  /*5a70*/  FMNMX.FTZ R4, R86, R4, !PT ;  /* 0x0000000456047209 */ /* 0x000fe20007810000 */
[----:B------:R4:W-:Y:S01]  /*5a80*/  MUFU.EX2 R222, R5 ;  /* 0x0000000500de7308 */ /* 0x0009e20000000800 */
[----:B------:R-:W-:Y:S01]  /*5a90*/  FSEL R84, R31, -INF , !P0 ;  /* 0xff8000001f547808 */ /* 0x000fe20004000000 */
[----:B------:R-:W-:Y:S01]  /*5aa0*/  LDSM.16.MT88.4 R20, [R227+0x100] ;  /* 0x00010000e314783b */ /* 0x000fe20000004200 */
[----:B------:R-:W-:Y:S01]  /*5ab0*/  FMNMX.FTZ R0, R85, R4, !PT ;  /* 0x0000000455007209 */ /* 0x000fe20007810000 */
[----:B------:R-:W-:Y:S02]  /*5ac0*/  FFMA.FTZ R4, R37, c[0x0][0x2d0], -R12 ;  /* 0x0000b40025047a23 */ /* 0x000fe4000001080c */
[----:B------:R-:W-:Y:S01]  /*5ad0*/  LDSM.16.MT88.4 R28, [R226+0x100] ;  /* 0x00010000e21c783b */ /* 0x000fe20000004200 */
[----:B------:R-:W-:Y:S01]  /*5ae0*/  FMNMX.FTZ R0, R84, R0, !PT ;  /* 0x0000000054007209 */ /* 0x000fe20007810000 */
[----:B------:R4:W4:Y:S01]  /*5af0*/  MUFU.EX2 R209, R4 ;  /* 0x0000000400d17308 */ /* 0x0009220000000800 */
[----:B-1----:R-:W-:-:S02]  /*5b00*/  FMNMX.FTZ R3, R6, R8, !PT ;  /* 0x0000000806037209 */ /* 0x002fc40007810000 */
[----:B--2---:R-:W-:Y:S02]  /*5b10*/  F2FP.BF16.PACK_AB R8, R210, R211 ;  /* 0x000000d3d208723e */ /* 0x004fe400000010ff */
[----:B---3--:R-:W-:Y:S01]  /*5b20*/  F2FP.BF16.PACK_AB R10, R192, R195 ;  /* 0x000000c3c00a723e */ /* 0x008fe200000010ff */
[----:B------:R-:W1:Y:S04]  /*5b30*/  SHFL.BFLY PT, R135, R3, 0x1, 0x1f ;  /* 0x0c201f0003877f89 */ /* 0x000e6800000e0000 */
[----:B----4-:R-:W2:Y:S01]  /*5b40*/  SHFL.BFLY PT, R5, R0, 0x2, 0x1f ;  /* 0x0c401f0000057f89 */ /* 0x010ea200000e0000 */
[----:B------:R-:W-:Y:S01]  /*5b50*/  FFMA.FTZ R4, R39, c[0x0][0x2d0], -R12 ;  /* 0x0000b40027047a23 */ /* 0x000fe2000001080c */
[----:B------:R-:W-:Y:S02]  /*5b60*/  F2FP.BF16.PACK_AB R9, R209, R222 ;  /* 0x000000ded109723e */ /* 0x000fe400000010ff */
[----:B------:R-:W-:Y:S01]  /*5b70*/  LDSM.16.MT88.4 R36, [R226+0x1900] ;  /* 0x00190000e224783b */ /* 0x000fe20000004200 */
[----:B------:R-:W3:Y:S01]  /*5b80*/  MUFU.EX2 R65, R4 ;  /* 0x0000000400417308 */ /* 0x000ee20000000800 */
[----:B-1----:R-:W-:-:S02]  /*5b90*/  FMNMX.FTZ R135, R3, R135, !PT ;  /* 0x0000008703877209 */ /* 0x002fc40007810000 */
[----:B--2---:R-:W-:-:S03]  /*5ba0*/  FMNMX.FTZ R0, R0, R5, !PT ;  /* 0x0000000500007209 */ /* 0x004fc60007810000 */
[C---:B------:R-:W-:Y:S01]  /*5bb0*/  FMUL.FTZ R2, R135.reuse, c[0x0][0x2d0] ;  /* 0x0000b40087027a20 */ /* 0x040fe20000410000 */
[----:B------:R-:W-:Y:S02]  /*5bc0*/  FSETP.NEU.FTZ.AND P0, PT, R135, -INF , PT ;  /* 0xff8000008700780b */ /* 0x000fe40003f1d000 */
[----:B---3--:R-:W-:Y:S01]  /*5bd0*/  F2FP.BF16.PACK_AB R11, R196, R65 ;  /* 0x00000041c40b723e */ /* 0x008fe200000010ff */
[----:B------:R-:W1:Y:S01]  /*5be0*/  SHFL.BFLY PT, R4, R0, 0x1, 0x1f ;  /* 0x0c201f0000047f89 */ /* 0x000e6200000e0000 */
[----:B------:R-:W-:-:S05]  /*5bf0*/  FSEL R2, R2, RZ, P0 ;  /* 0x000000ff02027208 */ /* 0x000fca0000000000 */
[--C-:B------:R-:W-:Y:S01]  /*5c00*/  FFMA.FTZ R3, R55, c[0x0][0x2d0], -R2.reuse ;  /* 0x0000b40037037a23 */ /* 0x100fe20000010802 */
[C---:B------:R-:W-:Y:S03]  /*5c10*/  HMMA.16816.F32.BF16 R144, R8.reuse, R32, RZ ;  /* 0x000000200890723c */ /* 0x040fe600000418ff */
[----:B------:R2:W-:Y:S05]  /*5c20*/  MUFU.EX2 R221, R3 ;  /* 0x0000000300dd7308 */ /* 0x0005ea0000000800 */
[C---:B------:R-:W-:Y:S08]  /*5c30*/  HMMA.16816.F32.BF16 R184, R8.reuse, R28, RZ ;  /* 0x0000001c08b8723c */ /* 0x040ff000000418ff */
[----:B------:R-:W-:Y:S01]  /*5c40*/  HMMA.16816.F32.BF16 R180, R8, R24, RZ ;  /* 0x0000001808b4723c */ /* 0x000fe200000418ff */
[----:B--2---:R-:W-:-:S04]  /*5c50*/  FFMA.FTZ R3, R54, c[0x0][0x2d0], -R2 ;  /* 0x0000b40036037a23 */ /* 0x004fc80000010802 */
[----:B------:R1:W-:Y:S03]  /*5c60*/  MUFU.EX2 R208, R3 ;  /* 0x0000000300d07308 */ /* 0x0003e60000000800 */
[C---:B------:R-:W-:Y:S08]  /*5c70*/  HMMA.16816.F32.BF16 R176, R8.reuse, R20, RZ ;  /* 0x0000001408b0723c */ /* 0x040ff000000418ff */
[----:B------:R-:W-:Y:S01]  /*5c80*/  HMMA.16816.F32.BF16 R172, R8, R16, RZ ;  /* 0x0000001008ac723c */ /* 0x000fe200000418ff */
[----:B-1----:R-:W-:Y:S01]  /*5c90*/  FMNMX.FTZ R3, R4, R0, !PT ;  /* 0x0000000004037209 */ /* 0x002fe20007810000 */
[----:B------:R-:W-:-:S06]  /*5ca0*/  FFMA.FTZ R0, R57, c[0x0][0x2d0], -R2 ;  /* 0x0000b40039007a23 */ /* 0x000fcc0000010802 */
[C---:B------:R-:W-:Y:S01]  /*5cb0*/  HMMA.16816.F32.BF16 R168, R8.reuse, R36, RZ ;  /* 0x0000002408a8723c */ /* 0x040fe200000418ff */
[----:B------:R-:W-:Y:S01]  /*5cc0*/  FFMA.FTZ R4, R56, c[0x0][0x2d0], -R2 ;  /* 0x0000b40038047a23 */ /* 0x000fe20000010802 */
[C---:B------:R-:W-:Y:S01]  /*5cd0*/  FSETP.NEU.FTZ.AND P0, PT, R3.reuse, -INF , PT ;  /* 0xff8000000300780b */ /* 0x040fe20003f1d000 */
[----:B------:R1:W-:Y:S05]  /*5ce0*/  MUFU.EX2 R194, R0 ;  /* 0x0000000000c27308 */ /* 0x0003ea0000000800 */
[C---:B------:R-:W-:Y:S03]  /*5cf0*/  HMMA.16816.F32.BF16 R164, R8.reuse, R40, RZ ;  /* 0x0000002808a4723c */ /* 0x040fe600000418ff */
[----:B------:R-:W2:Y:S05]  /*5d00*/  MUFU.EX2 R197, R4 ;  /* 0x0000000400c57308 */ /* 0x000eaa0000000800 */
[----:B------:R-:W-:Y:S01]  /*5d10*/  HMMA.16816.F32.BF16 R160, R8, R44, RZ ;  /* 0x0000002c08a0723c */ /* 0x000fe200000418ff */
[----:B-1----:R-:W-:-:S07]  /*5d20*/  FMUL.FTZ R0, R3, c[0x0][0x2d0] ;  /* 0x0000b40003007a20 */ /* 0x002fce0000410000 */
[----:B------:R-:W-:Y:S01]  /*5d30*/  HMMA.16816.F32.BF16 R156, R8, R34, RZ ;  /* 0x00000022089c723c */ /* 0x000fe200000418ff */
[----:B------:R-:W-:Y:S02]  /*5d40*/  FSEL R0, R0, RZ, P0 ;  /* 0x000000ff00007208 */ /* 0x000fe40000000000 */
[----:B--2---:R-:W-:-:S03]  /*5d50*/  F2FP.BF16.PACK_AB R6, R197, R194 ;  /* 0x000000c2c506723e */ /* 0x004fc600000010ff */
[--C-:B------:R-:W-:Y:S02]  /*5d60*/  FFMA.FTZ R4, R14, c[0x0][0x2d0], -R0.reuse ;  /* 0x0000b4000e047a23 */ /* 0x100fe40000010800 */
[C---:B------:R-:W-:Y:S01]  /*5d70*/  HMMA.16816.F32.BF16 R152, R8.reuse, R30, RZ ;  /* 0x0000001e0898723c */ /* 0x040fe200000418ff */
[----:B------:R-:W-:Y:S01]  /*5d80*/  IMAD.MOV.U32 R14, RZ, RZ, R65 ;  /* 0x000000ffff0e7224 */ /* 0x000fe200078e0041 */
[----:B------:R1:W-:Y:S06]  /*5d90*/  MUFU.EX2 R220, R4 ;  /* 0x0000000400dc7308 */ /* 0x0003ec0000000800 */
[C---:B------:R-:W-:Y:S08]  /*5da0*/  HMMA.16816.F32.BF16 R148, R8.reuse, R26, RZ ;  /* 0x0000001a0894723c */ /* 0x040ff000000418ff */
[----:B------:R-:W-:Y:S01]  /*5db0*/  HMMA.16816.F32.BF16 R140, R8, R22, RZ ;  /* 0x00000016088c723c */ /* 0x000fe200000418ff */
[----:B-1----:R-:W-:-:S04]  /*5dc0*/  FFMA.FTZ R4, R15, c[0x0][0x2d0], -R0 ;  /* 0x0000b4000f047a23 */ /* 0x002fc80000010800 */
[----:B------:R1:W2:Y:S03]  /*5dd0*/  MUFU.EX2 R237, R4 ;  /* 0x0000000400ed7308 */ /* 0x0002a60000000800 */
[C---:B------:R-:W-:Y:S08]  /*5de0*/  HMMA.16816.F32.BF16 R128, R8.reuse, R18, RZ ;  /* 0x000000120880723c */ /* 0x040ff000000418ff */
[----:B------:R-:W-:Y:S01]  /*5df0*/  HMMA.16816.F32.BF16 R124, R8, R38, RZ ;  /* 0x00000026087c723c */ /* 0x000fe200000418ff */
[----:B-1----:R-:W-:Y:S01]  /*5e00*/  FFMA.FTZ R4, R48, c[0x0][0x2d0], -R0 ;  /* 0x0000b40030047a23 */ /* 0x002fe20000010800 */
[----:B--2---:R-:W-:-:S06]  /*5e10*/  F2FP.BF16.PACK_AB R5, R237, R220 ;  /* 0x000000dced05723e */ /* 0x004fcc00000010ff */
[C---:B------:R-:W-:Y:S01]  /*5e20*/  HMMA.16816.F32.BF16 R120, R8.reuse, R42, RZ ;  /* 0x0000002a0878723c */ /* 0x040fe200000418ff */
[----:B------:R1:W-:Y:S07]  /*5e30*/  MUFU.EX2 R234, R4 ;  /* 0x0000000400ea7308 */ /* 0x0003ee0000000800 */
[----:B------:R-:W-:Y:S07]  /*5e40*/  HMMA.16816.F32.BF16 R112, R8, R46, RZ ;  /* 0x0000002e0870723c */ /* 0x000fee00000418ff */
[----:B------:R-:W-:-:S02]  /*5e50*/  FFMA.FTZ R8, R64, c[0x0][0x2d0], -R13 ;  /* 0x0000b40040087a23 */ /* 0x000fc4000001080d */
[----:B-1----:R-:W-:Y:S02]  /*5e60*/  FFMA.FTZ R4, R49, c[0x0][0x2d0], -R0 ;  /* 0x0000b40031047a23 */ /* 0x002fe40000010800 */
[----:B------:R1:W-:Y:S08]  /*5e70*/  MUFU.EX2 R198, R8 ;  /* 0x0000000800c67308 */ /* 0x0003f00000000800 */
[----:B------:R2:W3:Y:S01]  /*5e80*/  MUFU.EX2 R230, R4 ;  /* 0x0000000400e67308 */ /* 0x0004e20000000800 */
[----:B-1----:R-:W-:-:S07]  /*5e90*/  FFMA.FTZ R8, R70, c[0x0][0x2d0], -R13 ;  /* 0x0000b40046087a23 */ /* 0x002fce000001080d */
[----:B------:R1:W-:Y:S01]  /*5ea0*/  MUFU.EX2 R238, R8 ;  /* 0x0000000800ee7308 */ /* 0x0003e20000000800 */
[----:B--2---:R-:W-:Y:S02]  /*5eb0*/  F2FP.BF16.PACK_AB R4, R208, R221 ;  /* 0x000000ddd004723e */ /* 0x004fe400000010ff */
[----:B---3--:R-:W-:-:S07]  /*5ec0*/  F2FP.BF16.PACK_AB R7, R230, R234 ;  /* 0x000000eae607723e */ /* 0x008fce00000010ff */
[----:B------:R-:W-:Y:S01]  /*5ed0*/  HMMA.16816.F32.BF16 R92, R4, R24, RZ ;  /* 0x00000018045c723c */ /* 0x000fe200000418ff */
[----:B-1----:R-:W-:-:S04]  /*5ee0*/  FFMA.FTZ R8, R69, c[0x0][0x2d0], -R13 ;  /* 0x0000b40045087a23 */ /* 0x002fc8000001080d */
[----:B------:R1:W-:Y:S03]  /*5ef0*/  MUFU.EX2 R235, R8 ;  /* 0x0000000800eb7308 */ /* 0x0003e60000000800 */
[C---:B------:R-:W-:Y:S01]  /*5f00*/  HMMA.16816.F32.BF16 R100, R4.reuse, R26, RZ ;  /* 0x0000001a0464723c */ /* 0x040fe200000418ff */
[----:B------:R-:W2:Y:S07]  /*5f10*/  LDSM.16.MT88.4 R24, [R226+0x900] ;  /* 0x00090000e218783b */ /* 0x000eae0000004200 */
[----:B------:R-:W-:Y:S01]  /*5f20*/  HMMA.16816.F32.BF16 R88, R4, R18, RZ ;  /* 0x000000120458723c */ /* 0x000fe200000418ff */
[----:B-1----:R-:W-:-:S07]  /*5f30*/  FFMA.FTZ R8, R71, c[0x0][0x2d0], -R13 ;  /* 0x0000b40047087a23 */ /* 0x002fce000001080d */
[C---:B------:R-:W-:Y:S01]  /*5f40*/  HMMA.16816.F32.BF16 R76, R4.reuse, R38, RZ ;  /* 0x00000026044c723c */ /* 0x040fe200000418ff */
[----:B------:R1:W3:Y:S07]  /*5f50*/  MUFU.EX2 R229, R8 ;  /* 0x0000000800e57308 */ /* 0x0002ee0000000800 */
[C---:B------:R-:W-:Y:S08]  /*5f60*/  HMMA.16816.F32.BF16 R80, R4.reuse, R20, RZ ;  /* 0x000000140450723c */ /* 0x040ff000000418ff */
[----:B------:R-:W-:Y:S01]  /*5f70*/  HMMA.16816.F32.BF16 R96, R4, R22, RZ ;  /* 0x000000160460723c */ /* 0x000fe200000418ff */
[----:B------:R-:W-:Y:S01]  /*5f80*/  LDSM.16.MT88.4 R20, [R228+0x900] ;  /* 0x00090000e414783b */ /* 0x000fe20000004200 */
[----:B-1----:R-:W-:Y:S01]  /*5f90*/  FFMA.FTZ R8, R61, c[0x0][0x2d0], -R12 ;  /* 0x0000b4003d087a23 */ /* 0x002fe2000001080c */
[----:B---3--:R-:W-:-:S03]  /*5fa0*/  F2FP.BF16.PACK_AB R10, R229, R235 ;  /* 0x000000ebe50a723e */ /* 0x008fc600000010ff */
[----:B------:R1:W-:Y:S02]  /*5fb0*/  MUFU.EX2 R199, R8 ;  /* 0x0000000800c77308 */ /* 0x0003e40000000800 */
[C---:B------:R-:W-:Y:S08]  /*5fc0*/  HMMA.16816.F32.BF16 R64, R4.reuse, R32, RZ ;  /* 0x000000200440723c */ /* 0x040ff000000418ff */
[----:B------:R-:W-:Y:S01]  /*5fd0*/  HMMA.16816.F32.BF16 R116, R4, R34, RZ ;  /* 0x000000220474723c */ /* 0x000fe200000418ff */
[----:B------:R-:W-:Y:S01]  /*5fe0*/  LDSM.16.MT88.4 R32, [R225+0x900] ;  /* 0x00090000e120783b */ /* 0x000fe20000004200 */
[----:B-1----:R-:W-:-:S06]  /*5ff0*/  FFMA.FTZ R8, R63, c[0x0][0x2d0], -R12 ;  /* 0x0000b4003f087a23 */ /* 0x002fcc000001080c */
[C---:B------:R-:W-:Y:S01]  /*6000*/  HMMA.16816.F32.BF16 R104, R4.reuse, R28, RZ ;  /* 0x0000001c0468723c */ /* 0x040fe200000418ff */
[----:B------:R1:W3:Y:S07]  /*6010*/  MUFU.EX2 R236, R8 ;  /* 0x0000000800ec7308 */ /* 0x0002ee0000000800 */
[----:B------:R-:W-:Y:S01]  /*6020*/  HMMA.16816.F32.BF16 R108, R4, R30, RZ ;  /* 0x0000001e046c723c */ /* 0x000fe200000418ff */
[----:B------:R-:W-:Y:S01]  /*6030*/  LDSM.16.MT88.4 R28, [R225+0x2100] ;  /* 0x00210000e11c783b */ /* 0x000fe20000004200 */
[----:B-1----:R-:W-:Y:S01]  /*6040*/  FFMA.FTZ R8, R62, c[0x0][0x2d0], -R12 ;  /* 0x0000b4003e087a23 */ /* 0x002fe2000001080c */
[----:B---3--:R-:W-:-:S03]  /*6050*/  F2FP.BF16.PACK_AB R9, R236, R199 ;  /* 0x000000c7ec09723e */ /* 0x008fc600000010ff */
[----:B------:R1:W-:Y:S02]  /*6060*/  MUFU.EX2 R232, R8 ;  /* 0x0000000800e87308 */ /* 0x0003e40000000800 */
[----:B-1----:R-:W-:Y:S02]  /*6070*/  FFMA.FTZ R8, R68, c[0x0][0x2d0], -R12 ;  /* 0x0000b40044087a23 */ /* 0x002fe4000001080c */
[----:B------:R-:W-:Y:S01]  /*6080*/  HMMA.16816.F32.BF16 R68, R4, R16, RZ ;  /* 0x000000100444723c */ /* 0x000fe200000418ff */
[----:B------:R-:W1:Y:S03]  /*6090*/  LDSM.16.MT88.4 R16, [R227+0x900] ;  /* 0x00090000e310783b */ /* 0x000e660000004200 */
[----:B------:R3:W4:Y:S02]  /*60a0*/  MUFU.EX2 R224, R8 ;  /* 0x0000000800e07308 */ /* 0x0007240000000800 */
[----:B---3--:R-:W-:Y:S01]  /*60b0*/  FFMA.FTZ R8, R58, c[0x0][0x2d0], -R2 ;  /* 0x0000b4003a087a23 */ /* 0x008fe20000010802 */
[----:B----4-:R-:W-:-:S05]  /*60c0*/  F2FP.BF16.PACK_AB R11, R224, R232 ;  /* 0x000000e8e00b723e */ /* 0x010fca00000010ff */
[----:B------:R3:W-:Y:S02]  /*60d0*/  MUFU.EX2 R239, R8 ;  /* 0x0000000800ef7308 */ /* 0x0007e40000000800 */
[--C-:B---3--:R-:W-:Y:S02]  /*60e0*/  FFMA.FTZ R8, R60, c[0x0][0x2d0], -R2.reuse ;  /* 0x0000b4003c087a23 */ /* 0x108fe40000010802 */
[----:B------:R-:W-:Y:S01]  /*60f0*/  HMMA.16816.F32.BF16 R60, R4, R36, RZ ;  /* 0x00000024043c723c */ /* 0x000fe200000418ff */
[----:B------:R-:W3:Y:S03]  /*6100*/  LDSM.16.MT88.4 R36, [R226+0x2100] ;  /* 0x00210000e224783b */ /* 0x000ee60000004200 */
[----:B------:R4:W1:Y:S02]  /*6110*/  MUFU.EX2 R223, R8 ;  /* 0x0000000800df7308 */ /* 0x0008640000000800 */
[----:B----4-:R-:W-:-:S02]  /*6120*/  FFMA.FTZ R8, R59, c[0x0][0x2d0], -R2 ;  /* 0x0000b4003b087a23 */ /* 0x010fc40000010802 */
[C---:B------:R-:W-:Y:S04]  /*6130*/  HMMA.16816.F32.BF16 R56, R4.reuse, R40, RZ ;  /* 0x000000280438723c */ /* 0x040fe800000418ff */
[----:B------:R4:W-:Y:S02]  /*6140*/  MUFU.EX2 R231, R8 ;  /* 0x0000000800e77308 */ /* 0x0009e40000000800 */
[----:B----4-:R-:W-:Y:S02]  /*6150*/  FFMA.FTZ R8, R72, c[0x0][0x2d0], -R2 ;  /* 0x0000b40048087a23 */ /* 0x010fe40000010802 */
[----:B------:R-:W-:Y:S01]  /*6160*/  HMMA.16816.F32.BF16 R72, R4, R42, RZ ;  /* 0x0000002a0448723c */ /* 0x000fe200000418ff */
[----:B------:R-:W4:Y:S03]  /*6170*/  LDSM.16.MT88.4 R40, [R228+0x2100] ;  /* 0x00210000e428783b */ /* 0x000f260000004200 */
[----:B------:R1:W1:Y:S02]  /*6180*/  MUFU.EX2 R233, R8 ;  /* 0x0000000800e97308 */ /* 0x0002640000000800 */
[----:B-1----:R-:W-:-:S06]  /*6190*/  FFMA.FTZ R8, R52, c[0x0][0x2d0], -R0 ;  /* 0x0000b40034087a23 */ /* 0x002fcc0000010800 */
[----:B------:R1:W-:Y:S02]  /*61a0*/  MUFU.EX2 R15, R8 ;  /* 0x00000008000f7308 */ /* 0x0003e40000000800 */
[----:B-1----:R-:W-:-:S06]  /*61b0*/  FFMA.FTZ R8, R51, c[0x0][0x2d0], -R0 ;  /* 0x0000b40033087a23 */ /* 0x002fcc0000010800 */
[----:B------:R1:W1:Y:S02]  /*61c0*/  MUFU.EX2 R206, R8 ;  /* 0x0000000800ce7308 */ /* 0x0002640000000800 */
[--C-:B-1----:R-:W-:Y:S02]  /*61d0*/  FFMA.FTZ R8, R50, c[0x0][0x2d0], -R0.reuse ;  /* 0x0000b40032087a23 */ /* 0x102fe40000010800 */
[----:B------:R-:W-:Y:S04]  /*61e0*/  HMMA.16816.F32.BF16 R48, R4, R44, RZ ;  /* 0x0000002c0430723c */ /* 0x000fe800000418ff */
[----:B------:R1:W-:Y:S02]  /*61f0*/  MUFU.EX2 R205, R8 ;  /* 0x0000000800cd7308 */ /* 0x0003e40000000800 */
[----:B-1----:R-:W-:-:S02]  /*6200*/  FFMA.FTZ R8, R53, c[0x0][0x2d0], -R0 ;  /* 0x0000b40035087a23 */ /* 0x002fc40000010800 */
[----:B------:R-:W-:Y:S01]  /*6210*/  HMMA.16816.F32.BF16 R52, R4, R46, RZ ;  /* 0x0000002e0434723c */ /* 0x000fe200000418ff */
[----:B------:R-:W1:Y:S03]  /*6220*/  LDSM.16.MT88.4 R44, [R227+0x2100] ;  /* 0x00210000e32c783b */ /* 0x000e660000004200 */
[----:B------:R2:W2:Y:S03]  /*6230*/  MUFU.EX2 R204, R8 ;  /* 0x0000000800cc7308 */ /* 0x0004a60000000800 */
[----:B------:R-:W-:Y:S02]  /*6240*/  F2FP.BF16.PACK_AB R4, R223, R239 ;  /* 0x000000efdf04723e */ /* 0x000fe400000010ff */
[----:B------:R-:W-:Y:S02]  /*6250*/  F2FP.BF16.PACK_AB R6, R233, R231 ;  /* 0x000000e7e906723e */ /* 0x000fe400000010ff */
[----:B------:R-:W-:-:S02]  /*6260*/  F2FP.BF16.PACK_AB R5, R206, R15 ;  /* 0x0000000fce05723e */ /* 0x000fc400000010ff */
[----:B--2---:R-:W-:Y:S02]  /*6270*/  F2FP.BF16.PACK_AB R8, R238, R198 ;  /* 0x000000c6ee08723e */ /* 0x004fe400000010ff */
[----:B------:R-:W-:-:S05]  /*6280*/  F2FP.BF16.PACK_AB R7, R204, R205 ;  /* 0x000000cdcc07723e */ /* 0x000fca00000010ff */
[----:B------:R-:W-:Y:S08]  /*6290*/  HMMA.16816.F32.BF16 R200, R8, R24, R184 ;  /* 0x0000001808c8723c */ /* 0x000ff000000418b8 */
[C---:B------:R-:W-:Y:S08]  /*62a0*/  HMMA.16816.F32.BF16 R80, R4.reuse, R16, R80 ;  /* 0x000000100450723c */ /* 0x040ff00000041850 */
[----:B---3--:R-:W-:Y:S08]  /*62b0*/  HMMA.16816.F32.BF16 R60, R4, R36, R60 ;  /* 0x00000024043c723c */ /* 0x008ff0000004183c */
[----:B------:R-:W-:Y:S01]  /*62c0*/  HMMA.16816.F32.BF16 R244, R8, R20, R180 ;  /* 0x0000001408f4723c */ /* 0x000fe200000418b4 */
[----:B------:R-:W-:Y:S01]  /*62d0*/  IMAD.MOV.U32 R187, RZ, RZ, R200 ;  /* 0x000000ffffbb7224 */ /* 0x000fe200078e00c8 */
[----:B------:R-:W-:Y:S01]  /*62e0*/  MOV R186, R201 ;  /* 0x000000c900ba7202 */ /* 0x000fe20000000f00 */
[----:B------:R-:W-:-:S02]  /*62f0*/  IMAD.MOV.U32 R185, RZ, RZ, R202 ;  /* 0x000000ffffb97224 */ /* 0x000fc400078e00ca */
[----:B------:R-:W-:Y:S02]  /*6300*/  IMAD.MOV.U32 R184, RZ, RZ, R203 ;  /* 0x000000ffffb87224 */ /* 0x000fe400078e00cb */
[----:B------:R-:W-:Y:S01]  /*6310*/  MOV R182, R193 ;  /* 0x000000c100b67202 */ /* 0x000fe20000000f00 */
[----:B------:R-:W-:Y:S01]  /*6320*/  HMMA.16816.F32.BF16 R248, R8, R26, R152 ;  /* 0x0000001a08f8723c */ /* 0x000fe20000041898 */
[----:B------:R-:W-:-:S06]  /*6330*/  IMAD.MOV.U32 R183, RZ, RZ, R192 ;  /* 0x000000ffffb77224 */ /* 0x000fcc00078e00c0 */
[----:B------:R-:W-:Y:S01]  /*6340*/  IMAD.MOV.U32 R152, RZ, RZ, R216 ;  /* 0x000000ffff987224 */ /* 0x000fe200078e00d8 */
[----:B------:R-:W-:Y:S01]  /*6350*/  HMMA.16816.F32.BF16 R144, R8, R32, R144 ;  /* 0x000000200890723c */ /* 0x000fe20000041890 */
[----:B------:R-:W-:Y:S01]  /*6360*/  IMAD.MOV.U32 R155, RZ, RZ, R183 ;  /* 0x000000ffff9b7224 */ /* 0x000fe200078e00b7 */
[----:B------:R-:W-:Y:S01]  /*6370*/  MOV R153, R197 ;  /* 0x000000c500997202 */ /* 0x000fe20000000f00 */
[----:B------:R-:W-:-:S05]  /*6380*/  IMAD.MOV.U32 R154, RZ, RZ, R196 ;  /* 0x000000ffff9a7224 */ /* 0x000fca00078e00c4 */
[----:B------:R-:W-:Y:S07]  /*6390*/  HMMA.16816.F32.BF16 R64, R4, R32, R64 ;  /* 0x000000200440723c */ /* 0x000fee0000041840 */
[----:B------:R-:W-:Y:S01]  /*63a0*/  MOV R32, R195 ;  /* 0x000000c300207202 */ /* 0x000fe20000000f00 */
[----:B------:R-:W-:Y:S01]  /*63b0*/  HMMA.16816.F32.BF16 R200, R8, R28, R172 ;  /* 0x0000001c08c8723c */ /* 0x000fe200000418ac */
[----:B------:R-:W-:-:S07]  /*63c0*/  IMAD.MOV.U32 R33, RZ, RZ, R194 ;  /* 0x000000ffff217224 */ /* 0x000fce00078e00c2 */
[C---:B----4-:R-:W-:Y:S08]  /*63d0*/  HMMA.16816.F32.BF16 R172, R8.reuse, R40, R164 ;  /* 0x0000002808ac723c */ /* 0x050ff000000418a4 */
[C---:B------:R-:W-:Y:S07]  /*63e0*/  HMMA.16816.F32.BF16 R216, R8.reuse, R22, R148 ;  /* 0x0000001608d8723c */ /* 0x040fee0000041894 */
[----:B------:R-:W-:Y:S01]  /*63f0*/  MOV R151, R182 ;  /* 0x000000b600977202 */ /* 0x000fe20000000f00 */
[----:B------:R-:W-:Y:S01]  /*6400*/  HMMA.16816.F32.BF16 R192, R8, R36, R168 ;  /* 0x0000002408c0723c */ /* 0x000fe200000418a8 */
[----:B------:R-:W-:Y:S01]  /*6410*/  MOV R148, R32 ;  /* 0x0000002000947202 */ /* 0x000fe20000000f00 */
[----:B------:R-:W-:-:S02]  /*6420*/  IMAD.MOV.U32 R150, RZ, RZ, R154 ;  /* 0x000000ffff967224 */ /* 0x000fc400078e009a */
[----:B------:R-:W-:-:S03]  /*6430*/  IMAD.MOV.U32 R149, RZ, RZ, R155 ;  /* 0x000000ffff957224 */ /* 0x000fc600078e009b */
[----:B------:R-:W-:Y:S01]  /*6440*/  IMAD.MOV.U32 R168, RZ, RZ, R210 ;  /* 0x000000ffffa87224 */ /* 0x000fe200078e00d2 */
[----:B-1----:R-:W-:Y:S01]  /*6450*/  HMMA.16816.F32.BF16 R164, R8, R44, R160 ;  /* 0x0000002c08a4723c */ /* 0x002fe200000418a0 */
[----:B------:R-:W-:Y:S01]  /*6460*/  IMAD.MOV.U32 R169, RZ, RZ, R209 ;  /* 0x000000ffffa97224 */ /* 0x000fe200078e00d1 */
[----:B------:R-:W-:Y:S01]  /*6470*/  MOV R170, R208 ;  /* 0x000000d000aa7202 */ /* 0x000fe20000000f00 */
[----:B------:R-:W-:-:S04]  /*6480*/  IMAD.MOV.U32 R171, RZ, RZ, R220 ;  /* 0x000000ffffab7224 */ /* 0x000fc800078e00dc */
[----:B------:R-:W-:Y:S01]  /*6490*/  MOV R163, R211 ;  /* 0x000000d300a37202 */ /* 0x000fe20000000f00 */
[----:B------:R-:W-:Y:S01]  /*64a0*/  IMAD.MOV.U32 R161, RZ, RZ, R199 ;  /* 0x000000ffffa17224 */ /* 0x000fe200078e00c7 */
[----:B------:R-:W-:Y:S01]  /*64b0*/  HMMA.16816.F32.BF16 R208, R8, R18, R140 ;  /* 0x0000001208d0723c */ /* 0x000fe2000004188c */
[----:B------:R-:W-:Y:S02]  /*64c0*/  IMAD.MOV.U32 R160, RZ, RZ, R198 ;  /* 0x000000ffffa07224 */ /* 0x000fe400078e00c6 */
[----:B------:R-:W-:-:S05]  /*64d0*/  IMAD.MOV.U32 R162, RZ, RZ, R223 ;  /* 0x000000ffffa27224 */ /* 0x000fca00078e00df */
[C---:B------:R-:W-:Y:S08]  /*64e0*/  HMMA.16816.F32.BF16 R140, R8.reuse, R42, R120 ;  /* 0x0000002a088c723c */ /* 0x040ff00000041878 */
[C---:B------:R-:W-:Y:S07]  /*64f0*/  HMMA.16816.F32.BF16 R212, R8.reuse, R16, R176 ;  /* 0x0000001008d4723c */ /* 0x040fee00000418b0 */
[----:B------:R-:W-:Y:S01]  /*6500*/  MOV R178, R222 ;  /* 0x000000de00b27202 */ /* 0x000fe20000000f00 */
[----:B------:R-:W-:Y:S01]  /*6510*/  HMMA.16816.F32.BF16 R156, R8, R34, R156 ;  /* 0x00000022089c723c */ /* 0x000fe2000004189c */
[----:B------:R-:W-:-:S07]  /*6520*/  IMAD.MOV.U32 R179, RZ, RZ, R221 ;  /* 0x000000ffffb37224 */ /* 0x000fce00078e00dd */
[C---:B------:R-:W-:Y:S07]  /*6530*/  HMMA.16816.F32.BF16 R196, R8.reuse, R30, R128 ;  /* 0x0000001e08c4723c */ /* 0x040fee0000041880 */
[----:B------:R-:W-:Y:S01]  /*6540*/  IMAD.MOV.U32 R130, RZ, RZ, R14 ;  /* 0x000000ffff827224 */ /* 0x000fe200078e000e */
[----:B------:R-:W-:Y:S01]  /*6550*/  HMMA.16816.F32.BF16 R180, R8, R38, R124 ;  /* 0x0000002608b4723c */ /* 0x000fe2000004187c */
[----:B------:R-:W-:-:S07]  /*6560*/  IMAD.MOV.U32 R131, RZ, RZ, R33 ;  /* 0x000000ffff837224 */ /* 0x000fce00078e0021 */
[----:B------:R-:W-:Y:S07]  /*6570*/  HMMA.16816.F32.BF16 R120, R8, R46, R112 ;  /* 0x0000002e0878723c */ /* 0x000fee0000041870 */
[----:B------:R-:W-:Y:S01]  /*6580*/  FFMA.FTZ R8, R151, c[0x0][0x2d0], -R13 ;  /* 0x0000b40097087a23 */ /* 0x000fe2000001080d */
[----:B------:R-:W-:Y:S01]  /*6590*/  HMMA.16816.F32.BF16 R220, R4, R20, R92 ;  /* 0x0000001404dc723c */ /* 0x000fe2000004185c */
[----:B------:R-:W-:Y:S01]  /*65a0*/  IMAD.MOV.U32 R9, RZ, RZ, R80 ;  /* 0x000000ffff097224 */ /* 0x000fe200078e0050 */
[----:B------:R-:W-:Y:S01]  /*65b0*/  MOV R151, R153 ;  /* 0x0000009900977202 */ /* 0x000fe20000000f00 */
[----:B------:R-:W-:Y:S01]  /*65c0*/  IMAD.MOV.U32 R112, RZ, RZ, R63 ;  /* 0x000000ffff707224 */ /* 0x000fe200078e003f */
[----:B------:R-:W-:Y:S01]  /*65d0*/  MOV R114, R148 ;  /* 0x0000009400727202 */ /* 0x000fe20000000f00 */
[----:B------:R-:W-:-:S02]  /*65e0*/  IMAD.MOV.U32 R80, RZ, RZ, R62 ;  /* 0x000000ffff507224 */ /* 0x000fc400078e003e */
[----:B------:R-:W-:Y:S01]  /*65f0*/  IMAD.MOV.U32 R92, RZ, RZ, R83 ;  /* 0x000000ffff5c7224 */ /* 0x000fe200078e0053 */
[----:B------:R-:W-:Y:S01]  /*6600*/  MOV R93, R82 ;  /* 0x00000052005d7202 */ /* 0x000fe20000000f00 */
[----:B------:R1:W-:Y:S01]  /*6610*/  MUFU.EX2 R83, R8 ;  /* 0x0000000800537308 */ /* 0x0003e20000000800 */
[----:B------:R-:W-:Y:S01]  /*6620*/  IMAD.MOV.U32 R82, RZ, RZ, R60 ;  /* 0x000000ffff527224 */ /* 0x000fe200078e003c */
[----:B------:R-:W-:Y:S01]  /*6630*/  HMMA.16816.F32.BF16 R56, R4, R40, R56 ;  /* 0x000000280438723c */ /* 0x000fe20000041838 */
[----:B------:R-:W-:Y:S01]  /*6640*/  IMAD.MOV.U32 R94, RZ, RZ, R81 ;  /* 0x000000ffff5e7224 */ /* 0x000fe200078e0051 */
[----:B------:R-:W-:Y:S01]  /*6650*/  MOV R81, R61 ;  /* 0x0000003d00517202 */ /* 0x000fe20000000f00 */
[----:B------:R-:W-:-:S05]  /*6660*/  IMAD.MOV.U32 R115, RZ, RZ, R130 ;  /* 0x000000ffff737224 */ /* 0x000fca00078e0082 */
[----:B------:R-:W-:Y:S01]  /*6670*/  HMMA.16816.F32.BF16 R88, R4, R30, R88 ;  /* 0x0000001e0458723c */ /* 0x000fe20000041858 */
[----:B-1----:R-:W-:-:S07]  /*6680*/  FFMA.FTZ R8, R152, c[0x0][0x2d0], -R13 ;  /* 0x0000b40098087a23 */ /* 0x002fce000001080d */
[C---:B------:R-:W-:Y:S01]  /*6690*/  HMMA.16816.F32.BF16 R32, R4.reuse, R34, R116 ;  /* 0x000000220420723c */ /* 0x040fe20000041874 */
[----:B------:R-:W-:Y:S01]  /*66a0*/  LDSM.16.MT88.4 R152, [R225+0x1100] ;  /* 0x00110000e198783b */ /* 0x000fe20000004200 */
[----:B------:R1:W2:Y:S06]  /*66b0*/  MUFU.EX2 R10, R8 ;  /* 0x00000008000a7308 */ /* 0x0002ac0000000800 */
[----:B------:R-:W-:Y:S01]  /*66c0*/  MOV R37, R58 ;  /* 0x0000003a00257202 */ /* 0x000fe20000000f00 */
[----:B------:R-:W-:Y:S01]  /*66d0*/  IMAD.MOV.U32 R36, RZ, RZ, R59 ;  /* 0x000000ffff247224 */ /* 0x000fe200078e003b */
[----:B------:R-:W-:Y:S01]  /*66e0*/  HMMA.16816.F32.BF16 R20, R4, R22, R100 ;  /* 0x000000160414723c */ /* 0x000fe20000041864 */
[----:B------:R-:W-:Y:S01]  /*66f0*/  IMAD.MOV.U32 R40, RZ, RZ, R57 ;  /* 0x000000ffff287224 */ /* 0x000fe200078e0039 */
[----:B------:R-:W-:Y:S01]  /*6700*/  MOV R117, R37 ;  /* 0x0000002500757202 */ /* 0x000fe20000000f00 */
[----:B------:R-:W-:Y:S01]  /*6710*/  IMAD.MOV.U32 R118, RZ, RZ, R36 ;  /* 0x000000ffff767224 */ /* 0x000fe200078e0024 */
[----:B------:R-:W-:Y:S01]  /*6720*/  MOV R59, R92 ;  /* 0x0000005c003b7202 */ /* 0x000fe20000000f00 */
[----:B------:R-:W-:-:S02]  /*6730*/  IMAD.MOV.U32 R57, RZ, RZ, R94 ;  /* 0x000000ffff397224 */ /* 0x000fc400078e005e */
[----:B------:R-:W-:Y:S01]  /*6740*/  IMAD.MOV.U32 R100, RZ, RZ, R160 ;  /* 0x000000ffff647224 */ /* 0x000fe200078e00a0 */
[C---:B------:R-:W-:Y:S01]  /*6750*/  HMMA.16816.F32.BF16 R36, R4.reuse, R38, R76 ;  /* 0x000000260424723c */ /* 0x040fe2000004184c */
[----:B-1----:R-:W-:Y:S01]  /*6760*/  FFMA.FTZ R8, R207, c[0x0][0x2d0], -R13 ;  /* 0x0000b400cf087a23 */ /* 0x002fe2000001080d */
[----:B------:R-:W-:Y:S01]  /*6770*/  LDSM.16.MT88.4 R76, [R225+0x2900] ;  /* 0x00290000e14c783b */ /* 0x000fe20000004200 */
[----:B------:R-:W-:Y:S01]  /*6780*/  IMAD.MOV.U32 R160, RZ, RZ, R187 ;  /* 0x000000ffffa07224 */ /* 0x000fe200078e00bb */
[----:B--2---:R-:W-:Y:S01]  /*6790*/  F2FP.BF16.PACK_AB R128, R10, R83 ;  /* 0x000000530a80723e */ /* 0x004fe200000010ff */
[----:B------:R1:W2:Y:S01]  /*67a0*/  MUFU.EX2 R60, R8 ;  /* 0x00000008003c7308 */ /* 0x0002a20000000800 */
[----:B------:R-:W-:Y:S02]  /*67b0*/  IMAD.MOV.U32 R58, RZ, RZ, R93 ;  /* 0x000000ffff3a7224 */ /* 0x000fe400078e005d */
[----:B------:R-:W-:Y:S01]  /*67c0*/  HMMA.16816.F32.BF16 R104, R4, R24, R104 ;  /* 0x000000180468723c */ /* 0x000fe20000041868 */
[----:B------:R-:W-:Y:S01]  /*67d0*/  LDSM.16.MT88.4 R92, [R226+0x2900] ;  /* 0x00290000e25c783b */ /* 0x000fe20000004200 */
[----:B------:R-:W-:-:S02]  /*67e0*/  IMAD.MOV.U32 R116, RZ, RZ, R40 ;  /* 0x000000ffff747224 */ /* 0x000fc400078e0028 */
[----:B------:R-:W-:Y:S02]  /*67f0*/  IMAD.MOV.U32 R103, RZ, RZ, R118 ;  /* 0x000000ffff677224 */ /* 0x000fe400078e0076 */
[----:B------:R-:W-:Y:S01]  /*6800*/  IMAD.MOV.U32 R102, RZ, RZ, R117 ;  /* 0x000000ffff667224 */ /* 0x000fe200078e0075 */
[----:B------:R-:W-:Y:S01]  /*6810*/  MOV R101, R116 ;  /* 0x0000007400657202 */ /* 0x000fe20000000f00 */
[C---:B------:R-:W-:Y:S01]  /*6820*/  HMMA.16816.F32.BF16 R24, R4.reuse, R26, R108 ;  /* 0x0000001a0418723c */ /* 0x040fe2000004186c */
[----:B------:R-:W-:Y:S01]  /*6830*/  LDSM.16.MT88.4 R108, [R228+0x2900] ;  /* 0x00290000e46c783b */ /* 0x000fe20000004200 */
[----:B-1----:R-:W-:Y:S01]  /*6840*/  FFMA.FTZ R8, R191, c[0x0][0x2d0], -R13 ;  /* 0x0000b400bf087a23 */ /* 0x002fe2000001080d */
[----:B--2---:R-:W-:Y:S01]  /*6850*/  MOV R31, R60 ;  /* 0x0000003c001f7202 */ /* 0x004fe20000000f00 */
[----:B------:R-:W-:Y:S01]  /*6860*/  IMAD.MOV.U32 R13, RZ, RZ, R56 ;  /* 0x000000ffff0d7224 */ /* 0x000fe200078e0038 */
[----:B------:R-:W-:Y:S01]  /*6870*/  MOV R191, R162 ;  /* 0x000000a200bf7202 */ /* 0x000fe20000000f00 */
[----:B------:R1:W-:Y:S01]  /*6880*/  MUFU.EX2 R16, R8 ;  /* 0x0000000800107308 */ /* 0x0003e20000000800 */
[----:B------:R-:W2:Y:S01]  /*6890*/  LDSM.16.MT88.4 R60, [R227+0x1100] ;  /* 0x00110000e33c783b */ /* 0x000ea20000004200 */
[----:B------:R-:W-:Y:S01]  /*68a0*/  MOV R162, R185 ;  /* 0x000000b900a27202 */ /* 0x000fe20000000f00 */
[----:B------:R-:W-:Y:S01]  /*68b0*/  IMAD.MOV.U32 R56, RZ, RZ, R9 ;  /* 0x000000ffff387224 */ /* 0x000fe200078e0009 */
[----:B------:R-:W-:Y:S01]  /*68c0*/  MOV R9, R171 ;  /* 0x000000ab00097202 */ /* 0x000fe20000000f00 */
[----:B------:R-:W-:Y:S01]  /*68d0*/  HMMA.16816.F32.BF16 R68, R4, R28, R68 ;  /* 0x0000001c0444723c */ /* 0x000fe20000041844 */
[----:B------:R-:W-:-:S07]  /*68e0*/  IMAD.MOV.U32 R119, RZ, RZ, R13 ;  /* 0x000000ffff777224 */ /* 0x000fce00078e000d */
[C---:B------:R-:W-:Y:S01]  /*68f0*/  HMMA.16816.F32.BF16 R48, R4.reuse, R44, R48 ;  /* 0x0000002c0430723c */ /* 0x040fe20000041830 */
[----:B-1----:R-:W-:Y:S02]  /*6900*/  FFMA.FTZ R8, R190, c[0x0][0x2d0], -R12 ;  /* 0x0000b400be087a23 */ /* 0x002fe4000001080c */
[----:B------:R-:W-:Y:S02]  /*6910*/  IMAD.MOV.U32 R190, RZ, RZ, R163 ;  /* 0x000000ffffbe7224 */ /* 0x000fe400078e00a3 */
[----:B------:R1:W-:Y:S01]  /*6920*/  MUFU.EX2 R207, R8 ;  /* 0x0000000800cf7308 */ /* 0x0003e20000000800 */
[----:B------:R-:W-:Y:S02]  /*6930*/  IMAD.MOV.U32 R163, RZ, RZ, R184 ;  /* 0x000000ffffa37224 */ /* 0x000fe400078e00b8 */
[----:B------:R-:W-:Y:S08]  /*6940*/  HMMA.16816.F32.BF16 R44, R4, R46, R52 ;  /* 0x0000002e042c723c */ /* 0x000ff00000041834 */
[----:B------:R-:W-:Y:S01]  /*6950*/  MOV R11, R71 ;  /* 0x00000047000b7202 */ /* 0x000fe20000000f00 */
[----:B------:R-:W-:Y:S01]  /*6960*/  IMAD.MOV.U32 R71, RZ, RZ, R131 ;  /* 0x000000ffff477224 */ /* 0x000fe200078e0083 */
[----:B------:R-:W-:Y:S01]  /*6970*/  MOV R177, R68 ;  /* 0x0000004400b17202 */ /* 0x000fe20000000f00 */
[----:B------:R-:W-:Y:S01]  /*6980*/  IMAD.MOV.U32 R176, RZ, RZ, R69 ;  /* 0x000000ffffb07224 */ /* 0x000fe200078e0045 */
[----:B------:R-:W-:Y:S01]  /*6990*/  MOV R68, R151 ;  /* 0x0000009700447202 */ /* 0x000fe20000000f00 */
[----:B------:R-:W-:-:S02]  /*69a0*/  IMAD.MOV.U32 R113, RZ, RZ, R70 ;  /* 0x000000ffff717224 */ /* 0x000fc400078e0046 */
[----:B-1----:R-:W-:Y:S01]  /*69b0*/  FFMA.FTZ R8, R189, c[0x0][0x2d0], -R12 ;  /* 0x0000b400bd087a23 */ /* 0x002fe2000001080c */
[----:B------:R-:W-:Y:S01]  /*69c0*/  MOV R189, R168 ;  /* 0x000000a800bd7202 */ /* 0x000fe20000000f00 */
[----:B------:R-:W-:Y:S02]  /*69d0*/  IMAD.MOV.U32 R69, RZ, RZ, R150 ;  /* 0x000000ffff457224 */ /* 0x000fe400078e0096 */
[----:B------:R1:W3:Y:S01]  /*69e0*/  MUFU.EX2 R41, R8 ;  /* 0x0000000800297308 */ /* 0x0002e20000000800 */
[----:B------:R-:W-:Y:S01]  /*69f0*/  IMAD.MOV.U32 R70, RZ, RZ, R149 ;  /* 0x000000ffff467224 */ /* 0x000fe200078e0095 */
[----:B------:R-:W-:Y:S01]  /*6a00*/  MOV R118, R189 ;  /* 0x000000bd00767202 */ /* 0x000fe20000000f00 */
[----:B------:R-:W-:Y:S02]  /*6a10*/  IMAD.MOV.U32 R189, RZ, RZ, R176 ;  /* 0x000000ffffbd7224 */ /* 0x000fe400078e00b0 */
[----:B-1----:R-:W-:Y:S02]  /*6a20*/  FFMA.FTZ R8, R188, c[0x0][0x2d0], -R12 ;  /* 0x0000b400bc087a23 */ /* 0x002fe4000001080c */
[----:B------:R-:W-:-:S02]  /*6a30*/  IMAD.MOV.U32 R188, RZ, RZ, R169 ;  /* 0x000000ffffbc7224 */ /* 0x000fc400078e00a9 */
[----:B------:R1:W4:Y:S01]  /*6a40*/  MUFU.EX2 R14, R8 ;  /* 0x00000008000e7308 */ /* 0x0003220000000800 */
[----:B---3--:R-:W-:Y:S02]  /*6a50*/  IMAD.MOV.U32 R30, RZ, RZ, R41 ;  /* 0x000000ffff1e7224 */ /* 0x008fe400078e0029 */
[----:B------:R-:W-:Y:S01]  /*6a60*/  HMMA.16816.F32.BF16 R40, R4, R42, R72 ;  /* 0x0000002a0428723c */ /* 0x000fe20000041848 */
[----:B------:R-:W-:Y:S01]  /*6a70*/  IMAD.MOV.U32 R117, RZ, RZ, R188 ;  /* 0x000000ffff757224 */ /* 0x000fe200078e00bc */
[----:B------:R-:W-:Y:S02]  /*6a80*/  MOV R188, R177 ;  /* 0x000000b100bc7202 */ /* 0x000fe40000000f00 */
[----:B------:R-:W-:-:S03]  /*6a90*/  F2FP.BF16.PACK_AB R129, R30, R207 ;  /* 0x000000cf1e81723e */ /* 0x000fc600000010ff */
[----:B------:R-:W-:Y:S01]  /*6aa0*/  MOV R72, R188 ;  /* 0x000000bc00487202 */ /* 0x000fe20000000f00 */
[----:B------:R-:W-:Y:S02]  /*6ab0*/  IMAD.MOV.U32 R73, RZ, RZ, R189 ;  /* 0x000000ffff497224 */ /* 0x000fe400078e00bd */
[----:B-1----:R-:W-:Y:S02]  /*6ac0*/  FFMA.FTZ R8, R139, c[0x0][0x2d0], -R12 ;  /* 0x0000b4008b087a23 */ /* 0x002fe4000001080c */
[----:B------:R-:W-:Y:S02]  /*6ad0*/  IMAD.MOV.U32 R12, RZ, RZ, R170 ;  /* 0x000000ffff0c7224 */ /* 0x000fe400078e00aa */
[----:B------:R1:W-:Y:S01]  /*6ae0*/  MUFU.EX2 R139, R8 ;  /* 0x00000008008b7308 */ /* 0x0003e20000000800 */
[----:B------:R-:W3:Y:S01]  /*6af0*/  LDSM.16.MT88.4 R168, [R226+0x1100] ;  /* 0x00110000e2a8783b */ /* 0x000ee20000004200 */
[----:B------:R-:W-:Y:S02]  /*6b00*/  IMAD.MOV.U32 R116, RZ, RZ, R12 ;  /* 0x000000ffff747224 */ /* 0x000fe400078e000c */
[----:B------:R-:W-:Y:S01]  /*6b10*/  IMAD.MOV.U32 R12, RZ, RZ, R191 ;  /* 0x000000ffff0c7224 */ /* 0x000fe200078e00bf */
[----:B------:R-:W-:Y:S01]  /*6b20*/  MOV R191, R11 ;  /* 0x0000000b00bf7202 */ /* 0x000fe20000000f00 */
[----:B------:R-:W-:-:S04]  /*6b30*/  IMAD.MOV.U32 R11, RZ, RZ, R179 ;  /* 0x000000ffff0b7224 */ /* 0x000fc800078e00b3 */
[----:B------:R-:W-:Y:S02]  /*6b40*/  IMAD.MOV.U32 R75, RZ, RZ, R191 ;  /* 0x000000ffff4b7224 */ /* 0x000fe400078e00bf */
[----:B-1----:R-:W-:-:S04]  /*6b50*/  FFMA.FTZ R8, R134, c[0x0][0x2d0], -R2 ;  /* 0x0000b40086087a23 */ /* 0x002fc80000010802 */
[----:B------:R1:W-:Y:S02]  /*6b60*/  MUFU.EX2 R134, R8 ;  /* 0x0000000800867308 */ /* 0x0003e40000000800 */
[----:B-1----:R-:W-:-:S06]  /*6b70*/  FFMA.FTZ R8, R132, c[0x0][0x2d0], -R2 ;  /* 0x0000b40084087a23 */ /* 0x002fcc0000010802 */
[----:B------:R1:W1:Y:S02]  /*6b80*/  MUFU.EX2 R132, R8 ;  /* 0x0000000800847308 */ /* 0x0002640000000800 */
[--C-:B-1----:R-:W-:Y:S01]  /*6b90*/  FFMA.FTZ R8, R133, c[0x0][0x2d0], -R2.reuse ;  /* 0x0000b40085087a23 */ /* 0x102fe20000010802 */
[----:B------:R-:W-:Y:S01]  /*6ba0*/  MOV R133, R16 ;  /* 0x0000001000857202 */ /* 0x000fe20000000f00 */
[----:B------:R-:W-:Y:S01]  /*6bb0*/  FFMA.FTZ R2, R138, c[0x0][0x2d0], -R2 ;  /* 0x0000b4008a027a23 */ /* 0x000fe20000010802 */
[----:B------:R-:W-:Y:S01]  /*6bc0*/  HMMA.16816.F32.BF16 R16, R4, R18, R96 ;  /* 0x000000120410723c */ /* 0x000fe20000041860 */
[----:B----4-:R-:W-:Y:S02]  /*6bd0*/  IMAD.MOV.U32 R138, RZ, RZ, R14 ;  /* 0x000000ffff8a7224 */ /* 0x010fe400078e000e */
[----:B------:R1:W-:Y:S01]  /*6be0*/  MUFU.EX2 R29, R8 ;  /* 0x00000008001d7308 */ /* 0x0003e20000000800 */
[----:B------:R-:W-:Y:S01]  /*6bf0*/  F2FP.BF16.PACK_AB R130, R133, R31 ;  /* 0x0000001f8582723e */ /* 0x000fe200000010ff */
[----:B------:R-:W-:Y:S01]  /*6c00*/  LDSM.16.MT88.4 R4, [R227+0x2900] ;  /* 0x00290000e304783b */ /* 0x000fe20000004200 */
[----:B------:R-:W-:Y:S01]  /*6c10*/  F2FP.BF16.PACK_AB R124, R132, R134 ;  /* 0x00000086847c723e */ /* 0x000fe200000010ff */
[----:B------:R-:W-:Y:S01]  /*6c20*/  IMAD.MOV.U32 R99, RZ, RZ, R161 ;  /* 0x000000ffff637224 */ /* 0x000fe200078e00a1 */
[----:B------:R-:W-:Y:S01]  /*6c30*/  F2FP.BF16.PACK_AB R131, R139, R138 ;  /* 0x0000008a8b83723e */ /* 0x000fe200000010ff */
[----:B------:R-:W-:-:S02]  /*6c40*/  IMAD.MOV.U32 R161, RZ, RZ, R186 ;  /* 0x000000ffffa17224 */ /* 0x000fc400078e00ba */
[----:B------:R-:W4:Y:S01]  /*6c50*/  MUFU.EX2 R28, R2 ;  /* 0x00000002001c7308 */ /* 0x000f220000000800 */
[----:B------:R-:W3:Y:S03]  /*6c60*/  LDSM.16.MT88.4 R184, [R228+0x1100] ;  /* 0x00110000e4b8783b */ /* 0x000ee60000004200 */
[----:B--2---:R-:W-:Y:S01]  /*6c70*/  HMMA.16816.F32.BF16 R52, R128, R60, R212 ;  /* 0x0000003c8034723c */ /* 0x004fe200000418d4 */
[----:B-1----:R-:W-:Y:S01]  /*6c80*/  MOV R8, R119 ;  /* 0x0000007700087202 */ /* 0x002fe20000000f00 */
[----:B------:R-:W-:Y:S02]  /*6c90*/  IMAD.MOV.U32 R119, RZ, RZ, R190 ;  /* 0x000000ffff777224 */ /* 0x000fe400078e00be */
[----:B------:R-:W-:-:S03]  /*6ca0*/  IMAD.MOV.U32 R190, RZ, RZ, R113 ;  /* 0x000000ffffbe7224 */ /* 0x000fc600078e0071 */
[----:B------:R-:W-:Y:S01]  /*6cb0*/  MOV R214, R69 ;  /* 0x0000004500d67202 */ /* 0x000fe20000000f00 */
[----:B------:R-:W-:Y:S01]  /*6cc0*/  IMAD.MOV.U32 R113, RZ, RZ, R178 ;  /* 0x000000ffff717224 */ /* 0x000fe200078e00b2 */
[C---:B------:R-:W-:Y:S01]  /*6cd0*/  HMMA.16816.F32.BF16 R144, R128.reuse, R152, R144 ;  /* 0x000000988090723c */ /* 0x040fe20000041890 */
[----:B------:R-:W-:Y:S01]  /*6ce0*/  IMAD.MOV.U32 R215, RZ, RZ, R68 ;  /* 0x000000ffffd77224 */ /* 0x000fe200078e0044 */
[----:B----4-:R-:W-:Y:S01]  /*6cf0*/  F2FP.BF16.PACK_AB R126, R28, R29 ;  /* 0x0000001d1c7e723e */ /* 0x010fe200000010ff */
[----:B------:R-:W-:Y:S01]  /*6d00*/  FFMA.FTZ R2, R87, c[0x0][0x2d0], -R0 ;  /* 0x0000b40057027a23 */ /* 0x000fe20000010800 */
[----:B------:R-:W-:Y:S01]  /*6d10*/  MOV R74, R190 ;  /* 0x000000be004a7202 */ /* 0x000fe20000000f00 */
[----:B------:R-:W-:Y:S02]  /*6d20*/  IMAD.MOV.U32 R213, RZ, RZ, R70 ;  /* 0x000000ffffd57224 */ /* 0x000fe400078e0046 */
[----:B------:R1:W-:Y:S01]  /*6d30*/  MUFU.EX2 R14, R2 ;  /* 0x00000002000e7308 */ /* 0x0003e20000000800 */
[----:B------:R-:W-:Y:S01]  /*6d40*/  IMAD.MOV.U32 R212, RZ, RZ, R71 ;  /* 0x000000ffffd47224 */ /* 0x000fe200078e0047 */
[C---:B---3--:R-:W-:Y:S08]  /*6d50*/  HMMA.16816.F32.BF16 R160, R128.reuse, R168, R160 ;  /* 0x000000a880a0723c */ /* 0x048ff000000418a0 */
[----:B------:R-:W-:Y:S01]  /*6d60*/  HMMA.16816.F32.BF16 R68, R128, R76, R200 ;  /* 0x0000004c8044723c */ /* 0x000fe200000418c8 */
[----:B-1----:R-:W-:-:S06]  /*6d70*/  FFMA.FTZ R2, R86, c[0x0][0x2d0], -R0 ;  /* 0x0000b40056027a23 */ /* 0x002fcc0000010800 */
[----:B------:R-:W-:Y:S01]  /*6d80*/  MOV R201, R101 ;  /* 0x0000006500c97202 */ /* 0x000fe20000000f00 */
[----:B------:R-:W-:Y:S01]  /*6d90*/  IMAD.MOV.U32 R202, RZ, RZ, R102 ;  /* 0x000000ffffca7224 */ /* 0x000fe200078e0066 */
[----:B------:R-:W-:Y:S01]  /*6da0*/  MOV R203, R103 ;  /* 0x0000006700cb7202 */ /* 0x000fe20000000f00 */
[----:B------:R1:W2:Y:S01]  /*6db0*/  MUFU.EX2 R13, R2 ;  /* 0x00000002000d7308 */ /* 0x0002a20000000800 */
[----:B------:R-:W-:Y:S01]  /*6dc0*/  HMMA.16816.F32.BF16 R176, R128, R184, R244 ;  /* 0x000000b880b0723c */ /* 0x000fe200000418f4 */
[----:B------:R-:W-:Y:S02]  /*6dd0*/  IMAD.MOV.U32 R200, RZ, RZ, R8 ;  /* 0x000000ffffc87224 */ /* 0x000fe400078e0008 */
[----:B------:R-:W-:-:S04]  /*6de0*/  IMAD.MOV.U32 R8, RZ, RZ, R119 ;  /* 0x000000ffff087224 */ /* 0x000fc800078e0077 */
[----:B------:R-:W-:Y:S01]  /*6df0*/  IMAD.MOV.U32 R244, RZ, RZ, R100 ;  /* 0x000000fffff47224 */ /* 0x000fe200078e0064 */
[----:B------:R-:W-:Y:S01]  /*6e00*/  HMMA.16816.F32.BF16 R188, R128, R186, R216 ;  /* 0x000000ba80bc723c */ /* 0x000fe200000418d8 */
[----:B------:R-:W-:Y:S01]  /*6e10*/  IMAD.MOV.U32 R246, RZ, RZ, R83 ;  /* 0x000000fffff67224 */ /* 0x000fe200078e0053 */
[----:B------:R-:W-:Y:S01]  /*6e20*/  MOV R247, R10 ;  /* 0x0000000a00f77202 */ /* 0x000fe20000000f00 */
[----:B------:R-:W-:Y:S01]  /*6e30*/  IMAD.MOV.U32 R10, RZ, RZ, R113 ;  /* 0x000000ffff0a7224 */ /* 0x000fe200078e0071 */
[----:B------:R-:W-:Y:S01]  /*6e40*/  MOV R245, R99 ;  /* 0x0000006300f57202 */ /* 0x000fe20000000f00 */
[----:B-1----:R-:W-:-:S03]  /*6e50*/  FFMA.FTZ R2, R85, c[0x0][0x2d0], -R0 ;  /* 0x0000b40055027a23 */ /* 0x002fc60000010800 */
[C---:B------:R-:W-:Y:S01]  /*6e60*/  HMMA.16816.F32.BF16 R100, R128.reuse, R108, R172 ;  /* 0x0000006c8064723c */ /* 0x040fe200000418ac */
[----:B------:R-:W-:Y:S01]  /*6e70*/  FFMA.FTZ R0, R84, c[0x0][0x2d0], -R0 ;  /* 0x0000b40054007a23 */ /* 0x000fe20000010800 */
[----:B--2---:R-:W-:Y:S02]  /*6e80*/  F2FP.BF16.PACK_AB R125, R13, R14 ;  /* 0x0000000e0d7d723e */ /* 0x004fe400000010ff */
[----:B------:R-:W-:Y:S01]  /*6e90*/  MOV R219, R115 ;  /* 0x0000007300db7202 */ /* 0x000fe20000000f00 */
[----:B------:R-:W-:Y:S03]  /*6ea0*/  MUFU.EX2 R2, R2 ;  /* 0x0000000200027308 */ /* 0x000fe60000000800 */
[C---:B------:R-:W-:Y:S05]  /*6eb0*/  HMMA.16816.F32.BF16 R84, R128.reuse, R92, R192 ;  /* 0x0000005c8054723c */ /* 0x040fea00000418c0 */
[----:B------:R-:W1:Y:S02]  /*6ec0*/  MUFU.EX2 R0, R0 ;  /* 0x0000000000007308 */ /* 0x000e640000000800 */
[----:B------:R-:W-:Y:S01]  /*6ed0*/  MOV R193, R118 ;  /* 0x0000007600c17202 */ /* 0x000fe20000000f00 */
[----:B------:R-:W-:Y:S01]  /*6ee0*/  HMMA.16816.F32.BF16 R172, R128, R170, R248 ;  /* 0x000000aa80ac723c */ /* 0x000fe200000418f8 */
[----:B------:R-:W-:Y:S01]  /*6ef0*/  IMAD.MOV.U32 R194, RZ, RZ, R117 ;  /* 0x000000ffffc27224 */ /* 0x000fe200078e0075 */
[----:B------:R-:W-:-:S02]  /*6f00*/  MOV R195, R116 ;  /* 0x0000007400c37202 */ /* 0x000fc40000000f00 */
[----:B------:R-:W-:-:S03]  /*6f10*/  MOV R192, R112 ;  /* 0x0000007000c07202 */ /* 0x000fc60000000f00 */
[----:B------:R-:W-:Y:S01]  /*6f20*/  IMAD.MOV.U32 R249, RZ, RZ, R82 ;  /* 0x000000fffff97224 */ /* 0x000fe200078e0052 */
[----:B------:R-:W-:Y:S01]  /*6f30*/  MOV R250, R81 ;  /* 0x0000005100fa7202 */ /* 0x000fe20000000f00 */
[----:B------:R-:W-:Y:S01]  /*6f40*/  IMAD.MOV.U32 R251, RZ, RZ, R80 ;  /* 0x000000fffffb7224 */ /* 0x000fe200078e0050 */
[----:B------:R-:W-:Y:S01]  /*6f50*/  MOV R248, R114 ;  /* 0x0000007200f87202 */ /* 0x000fe20000000f00 */
[----:B------:R-:W-:Y:S01]  /*6f60*/  IMAD.MOV.U32 R217, RZ, RZ, R249 ;  /* 0x000000ffffd97224 */ /* 0x000fe200078e00f9 */
[----:B------:R-:W-:Y:S01]  /*6f70*/  MOV R218, R250 ;  /* 0x000000fa00da7202 */ /* 0x000fe20000000f00 */
[----:B------:R-:W-:Y:S01]  /*6f80*/  IMAD.MOV.U32 R249, RZ, RZ, R193 ;  /* 0x000000fffff97224 */ /* 0x000fe200078e00c1 */
[----:B-1----:R-:W-:Y:S01]  /*6f90*/  F2FP.BF16.PACK_AB R127, R0, R2 ;  /* 0x00000002007f723e */ /* 0x002fe200000010ff */
[----:B------:R-:W-:Y:S01]  /*6fa0*/  HMMA.16816.F32.BF16 R80, R128, R78, R196 ;  /* 0x0000004e8050723c */ /* 0x000fe200000418c4 */
[----:B------:R-:W-:Y:S01]  /*6fb0*/  MOV R216, R248 ;  /* 0x000000f800d87202 */ /* 0x000fe20000000f00 */
[----:B------:R-:W-:Y:S01]  /*6fc0*/  IMAD.MOV.U32 R193, RZ, RZ, R201 ;  /* 0x000000ffffc17224 */ /* 0x000fe200078e00c9 */
[----:B------:R-:W-:Y:S01]  /*6fd0*/  MOV R250, R194 ;  /* 0x000000c200fa7202 */ /* 0x000fe20000000f00 */
[----:B------:R-:W-:Y:S01]  /*6fe0*/  IMAD.MOV.U32 R201, RZ, RZ, R213 ;  /* 0x000000ffffc97224 */ /* 0x000fe200078e00d5 */
[----:B------:R-:W-:Y:S01]  /*6ff0*/  MOV R248, R192 ;  /* 0x000000c000f87202 */ /* 0x000fe20000000f00 */
[----:B------:R-:W-:Y:S01]  /*7000*/  IMAD.MOV.U32 R213, RZ, RZ, R245 ;  /* 0x000000ffffd57224 */ /* 0x000fe200078e00f5 */
[----:B------:R-:W-:Y:S01]  /*7010*/  MOV R192, R200 ;  /* 0x000000c800c07202 */ /* 0x000fe20000000f00 */
[----:B------:R-:W-:Y:S01]  /*7020*/  HMMA.16816.F32.BF16 R148, R124, R152, R64 ;  /* 0x000000987c94723c */ /* 0x000fe20000041840 */
[----:B------:R-:W-:Y:S01]  /*7030*/  IMAD.MOV.U32 R199, RZ, RZ, R249 ;  /* 0x000000ffffc77224 */ /* 0x000fe200078e00f9 */
[----:B------:R-:W-:-:S02]  /*7040*/  MOV R194, R202 ;  /* 0x000000ca00c27202 */ /* 0x000fc40000000f00 */
[----:B------:R-:W-:-:S04]  /*7050*/  MOV R200, R212 ;  /* 0x000000d400c87202 */ /* 0x000fc80000000f00 */
[----:B------:R-:W-:Y:S01]  /*7060*/  HMMA.16816.F32.BF16 R64, R128, R62, R208 ;  /* 0x0000003e8040723c */ /* 0x000fe200000418d0 */
[----:B------:R-:W-:Y:S01]  /*7070*/  FADD.FTZ R8, R8, R199 ;  /* 0x000000c708087221 */ /* 0x000fe20000010000 */
[----:B------:R-:W-:Y:S01]  /*7080*/  MOV R202, R214 ;  /* 0x000000d600ca7202 */ /* 0x000fe20000000f00 */
[----:B------:R-:W-:Y:S01]  /*7090*/  IMAD.MOV.U32 R249, RZ, RZ, R201 ;  /* 0x000000fffff97224 */ /* 0x000fe200078e00c9 */
[----:B------:R-:W-:-:S03]  /*70a0*/  MOV R212, R244 ;  /* 0x000000f400d47202 */ /* 0x000fc60000000f00 */
[----:B------:R-:W-:Y:S01]  /*70b0*/  IMAD.MOV.U32 R211, RZ, RZ, R219 ;  /* 0x000000ffffd37224 */ /* 0x000fe200078e00db */
[----:B------:R-:W-:Y:S01]  /*70c0*/  MOV R210, R216 ;  /* 0x000000d800d27202 */ /* 0x000fe20000000f00 */
[----:B------:R-:W-:Y:S01]  /*70d0*/  IMAD.MOV.U32 R219, RZ, RZ, R251 ;  /* 0x000000ffffdb7224 */ /* 0x000fe200078e00fb */
[----:B------:R-:W-:Y:S01]  /*70e0*/  MOV R208, R250 ;  /* 0x000000fa00d07202 */ /* 0x000fe20000000f00 */
[----:B------:R-:W-:Y:S01]  /*70f0*/  IMAD.MOV.U32 R251, RZ, RZ, R195 ;  /* 0x000000fffffb7224 */ /* 0x000fe200078e00c3 */
[----:B------:R-:W-:Y:S01]  /*7100*/  HMMA.16816.F32.BF16 R112, R128, R110, R140 ;  /* 0x0000006e8070723c */ /* 0x000fe2000004188c */
[----:B------:R-:W-:Y:S01]  /*7110*/  FADD.FTZ R8, R210, R8 ;  /* 0x00000008d2087221 */ /* 0x000fe20000010000 */
[----:B------:R-:W-:Y:S01]  /*7120*/  MOV R214, R239 ;  /* 0x000000ef00d67202 */ /* 0x000fe20000000f00 */
[----:B------:R-:W-:Y:S01]  /*7130*/  IMAD.MOV.U32 R209, RZ, RZ, R251 ;  /* 0x000000ffffd17224 */ /* 0x000fe200078e00fb */
[----:B------:R-:W-:Y:S01]  /*7140*/  MOV R216, R192 ;  /* 0x000000c000d87202 */ /* 0x000fe20000000f00 */
[----:B------:R-:W-:-:S02]  /*7150*/  FADD.FTZ R10, R10, R208 ;  /* 0x000000d00a0a7221 */ /* 0x000fc40000010000 */
[----:B------:R-:W-:Y:S01]  /*7160*/  MOV R143, R248 ;  /* 0x000000f8008f7202 */ /* 0x000fe20000000f00 */
[----:B------:R-:W-:Y:S01]  /*7170*/  IMAD.MOV.U32 R195, RZ, RZ, R203 ;  /* 0x000000ffffc37224 */ /* 0x000fe200078e00cb */
[----:B------:R-:W-:Y:S01]  /*7180*/  MOV R248, R200 ;  /* 0x000000c800f87202 */ /* 0x000fe20000000f00 */
[----:B------:R-:W-:Y:S01]  /*7190*/  IMAD.MOV.U32 R203, RZ, RZ, R215 ;  /* 0x000000ffffcb7224 */ /* 0x000fe200078e00d7 */
[----:B------:R-:W-:Y:S01]  /*71a0*/  MOV R250, R202 ;  /* 0x000000ca00fa7202 */ /* 0x000fe20000000f00 */
[----:B------:R-:W-:Y:S01]  /*71b0*/  FADD.FTZ R11, R11, R209 ;  /* 0x000000d10b0b7221 */ /* 0x000fe20000010000 */
[----:B------:R-:W-:Y:S01]  /*71c0*/  MOV R192, R212 ;  /* 0x000000d400c07202 */ /* 0x000fe20000000f00 */
[----:B------:R-:W-:Y:S01]  /*71d0*/  IMAD.MOV.U32 R215, RZ, RZ, R238 ;  /* 0x000000ffffd77224 */ /* 0x000fe200078e00ee */
[----:B------:R-:W-:Y:S01]  /*71e0*/  MOV R244, R237 ;  /* 0x000000ed00f47202 */ /* 0x000fe20000000f00 */
[----:B------:R-:W-:Y:S01]  /*71f0*/  FADD.FTZ R10, R211, R10 ;  /* 0x0000000ad30a7221 */ /* 0x000fe20000010000 */
[----:B------:R-:W-:Y:S01]  /*7200*/  HMMA.16816.F32.BF16 R116, R128, R4, R164 ;  /* 0x000000048074723c */ /* 0x000fe200000418a4 */
[----:B------:R-:W-:-:S02]  /*7210*/  FADD.FTZ R8, R249, R8 ;  /* 0x00000008f9087221 */ /* 0x000fc40000010000 */
[----:B------:R-:W-:Y:S02]  /*7220*/  IMAD.MOV.U32 R140, RZ, RZ, R217 ;  /* 0x000000ffff8c7224 */ /* 0x000fe400078e00d9 */
        /* <DEDUP_REMOVED lines=8> */
[----:B------:R-:W-:Y:S01]  /*72b0*/  FADD.FTZ R11, R248, R11 ;  /* 0x0000000bf80b7221 */ /* 0x000fe20000010000 */
[----:B------:R-:W-:Y:S01]  /*72c0*/  MOV R218, R194 ;  /* 0x000000c200da7202 */ /* 0x000fe20000000f00 */
[----:B------:R-:W-:-:S02]  /*72d0*/  IMAD.MOV.U32 R245, RZ, RZ, R236 ;  /* 0x000000fffff57224 */ /* 0x000fc400078e00ec */
[----:B------:R-:W-:Y:S01]  /*72e0*/  IMAD.MOV.U32 R193, RZ, RZ, R213 ;  /* 0x000000ffffc17224 */ /* 0x000fe200078e00d5 */
[----:B------:R-:W-:Y:S01]  /*72f0*/  MOV R202, R12 ;  /* 0x0000000c00ca7202 */ /* 0x000fe20000000f00 */
[----:B------:R-:W-:Y:S01]  /*7300*/  IMAD.MOV.U32 R195, RZ, RZ, R215 ;  /* 0x000000ffffc37224 */ /* 0x000fe200078e00d7 */
[----:B------:R-:W-:Y:S01]  /*7310*/  MOV R212, R232 ;  /* 0x000000e800d47202 */ /* 0x000fe20000000f00 */
[----:B------:R-:W-:Y:S01]  /*7320*/  FADD.FTZ R10, R250, R10 ;  /* 0x0000000afa0a7221 */ /* 0x000fe20000010000 */
[C---:B------:R-:W-:Y:S01]  /*7330*/  HMMA.16816.F32.BF16 R96, R128.reuse, R94, R180 ;  /* 0x0000005e8060723c */ /* 0x040fe200000418b4 */
[----:B------:R-:W-:Y:S01]  /*7340*/  FADD.FTZ R8, R192, R8 ;  /* 0x00000008c0087221 */ /* 0x000fe20000010000 */
[----:B------:R-:W-:Y:S01]  /*7350*/  MOV R194, R214 ;  /* 0x000000d600c27202 */ /* 0x000fe20000000f00 */
[----:B------:R-:W-:Y:S01]  /*7360*/  FADD.FTZ R11, R251, R11 ;  /* 0x0000000bfb0b7221 */ /* 0x000fe20000010000 */
[----:B------:R-:W-:Y:S01]  /*7370*/  MOV R203, R234 ;  /* 0x000000ea00cb7202 */ /* 0x000fe20000000f00 */
[----:B------:R-:W-:Y:S01]  /*7380*/  IMAD.MOV.U32 R201, RZ, RZ, R245 ;  /* 0x000000ffffc97224 */ /* 0x000fe200078e00f5 */
[----:B------:R-:W-:Y:S01]  /*7390*/  MOV R244, R224 ;  /* 0x000000e000f47202 */ /* 0x000fe20000000f00 */
[----:B------:R-:W-:Y:S01]  /*73a0*/  IMAD.MOV.U32 R12, RZ, RZ, R235 ;  /* 0x000000ffff0c7224 */ /* 0x000fe200078e00eb */
[----:B------:R-:W-:Y:S01]  /*73b0*/  HMMA.16816.F32.BF16 R128, R128, R6, R120 ;  /* 0x000000068080723c */ /* 0x000fe20000041878 */
[----:B------:R-:W-:Y:S01]  /*73c0*/  FADD.FTZ R10, R193, R10 ;  /* 0x0000000ac10a7221 */ /* 0x000fe20000010000 */
[----:B------:R1:W5:Y:S01]  /*73d0*/  LDL.LU R238, [R1+0x6c] ;  /* 0x00006c0001ee7983 */ /* 0x0003620000300800 */
[----:B------:R-:W-:-:S02]  /*73e0*/  FADD.FTZ R8, R195, R8 ;  /* 0x00000008c3087221 */ /* 0x000fc40000010000 */
[----:B------:R-:W-:Y:S01]  /*73f0*/  FADD.FTZ R9, R9, R200 ;  /* 0x000000c809097221 */ /* 0x000fe20000010000 */
[----:B------:R-:W-:Y:S01]  /*7400*/  MOV R214, R230 ;  /* 0x000000e600d67202 */ /* 0x000fe20000000f00 */
[----:B------:R-:W-:Y:S01]  /*7410*/  FADD.FTZ R11, R194, R11 ;  /* 0x0000000bc20b7221 */ /* 0x000fe20000010000 */
[C---:B------:R-:W-:Y:S01]  /*7420*/  HMMA.16816.F32.BF16 R120, R124.reuse, R4, R48 ;  /* 0x000000047c78723c */ /* 0x040fe20000041830 */
[----:B------:R-:W-:Y:S01]  /*7430*/  FADD.FTZ R10, R201, R10 ;  /* 0x0000000ac90a7221 */ /* 0x000fe20000010000 */
[----:B------:R1:W5:Y:S01]  /*7440*/  LDL.LU R237, [R1+0x68] ;  /* 0x0000680001ed7983 */ /* 0x0003620000300800 */
[----:B------:R-:W-:Y:S02]  /*7450*/  FADD.FTZ R12, R12, R8 ;  /* 0x000000080c0c7221 */ /* 0x000fe40000010000 */
[----:B------:R-:W-:Y:S01]  /*7460*/  FADD.FTZ R8, R203, R9 ;  /* 0x00000009cb087221 */ /* 0x000fe20000010000 */
[----:B------:R1:W5:Y:S01]  /*7470*/  LDL.LU R236, [R1+0x64] ;  /* 0x0000640001ec7983 */ /* 0x0003620000300800 */
[----:B------:R-:W-:Y:S01]  /*7480*/  IMAD.MOV.U32 R213, RZ, RZ, R231 ;  /* 0x000000ffffd57224 */ /* 0x000fe200078e00e7 */
[----:B------:R-:W-:Y:S01]  /*7490*/  HMMA.16816.F32.BF16 R72, R124, R76, R72 ;  /* 0x0000004c7c48723c */ /* 0x000fe20000041848 */
[----:B------:R-:W-:Y:S01]  /*74a0*/  FADD.FTZ R11, R202, R11 ;  /* 0x0000000bca0b7221 */ /* 0x000fe20000010000 */
[----:B------:R1:W5:Y:S01]  /*74b0*/  LDL.LU R235, [R1+0x60] ;  /* 0x0000600001eb7983 */ /* 0x0003620000300800 */
[----:B------:R-:W-:-:S02]  /*74c0*/  IMAD.MOV.U32 R215, RZ, RZ, R229 ;  /* 0x000000ffffd77224 */ /* 0x000fc400078e00e5 */
[----:B------:R-:W-:Y:S01]  /*74d0*/  FADD.FTZ R5, R212, R10 ;  /* 0x0000000ad4057221 */ /* 0x000fe20000010000 */
[----:B------:R1:W5:Y:S01]  /*74e0*/  LDL.LU R234, [R1+0x5c] ;  /* 0x00005c0001ea7983 */ /* 0x0003620000300800 */
[----:B------:R-:W-:Y:S01]  /*74f0*/  FADD.FTZ R8, R214, R8 ;  /* 0x00000008d6087221 */ /* 0x000fe20000010000 */
[C---:B------:R-:W-:Y:S01]  /*7500*/  HMMA.16816.F32.BF16 R164, R124.reuse, R168, R104 ;  /* 0x000000a87ca4723c */ /* 0x040fe20000041868 */
[----:B------:R-:W-:Y:S02]  /*7510*/  IMAD.MOV.U32 R245, RZ, RZ, R233 ;  /* 0x000000fffff57224 */ /* 0x000fe400078e00e9 */
[----:B------:R-:W-:Y:S01]  /*7520*/  FADD.FTZ R4, R213, R11 ;  /* 0x0000000bd5047221 */ /* 0x000fe20000010000 */
[----:B------:R1:W5:Y:S01]  /*7530*/  LDL.LU R233, [R1+0x58] ;  /* 0x0000580001e97983 */ /* 0x0003620000300800 */
[----:B------:R-:W-:Y:S02]  /*7540*/  FADD.FTZ R10, R215, R12 ;  /* 0x0000000cd70a7221 */ /* 0x000fe40000010000 */
[----:B------:R-:W-:Y:S01]  /*7550*/  FADD.FTZ R9, R244, R5 ;  /* 0x00000005f4097221 */ /* 0x000fe20000010000 */
[----:B------:R-:W-:Y:S01]  /*7560*/  HMMA.16816.F32.BF16 R76, R124, R78, R88 ;  /* 0x0000004e7c4c723c */ /* 0x000fe20000041858 */
[----:B------:R-:W-:Y:S01]  /*7570*/  FADD.FTZ R5, R15, R8 ;  /* 0x000000080f057221 */ /* 0x000fe20000010000 */
[----:B------:R1:W5:Y:S01]  /*7580*/  LDL.LU R232, [R1+0x54] ;  /* 0x0000540001e87983 */ /* 0x0003620000300800 */
[----:B------:R-:W-:-:S02]  /*7590*/  FADD.FTZ R11, R245, R4 ;  /* 0x00000004f50b7221 */ /* 0x000fc40000010000 */
[----:B------:R-:W-:Y:S01]  /*75a0*/  FADD.FTZ R4, R246, R10 ;  /* 0x0000000af6047221 */ /* 0x000fe20000010000 */
[----:B------:R1:W5:Y:S01]  /*75b0*/  LDL.LU R231, [R1+0x50] ;  /* 0x0000500001e77983 */ /* 0x0003620000300800 */
[----:B------:R-:W-:Y:S01]  /*75c0*/  FADD.FTZ R5, R206, R5 ;  /* 0x00000005ce057221 */ /* 0x000fe20000010000 */
[C---:B------:R-:W-:Y:S08]  /*75d0*/  HMMA.16816.F32.BF16 R180, R124.reuse, R184, R220 ;  /* 0x000000b87cb4723c */ /* 0x040ff000000418dc */
[C---:B------:R-:W-:Y:S08]  /*75e0*/  HMMA.16816.F32.BF16 R56, R124.reuse, R60, R56 ;  /* 0x0000003c7c38723c */ /* 0x040ff00000041838 */
[C---:B------:R-:W-:Y:S08]  /*75f0*/  HMMA.16816.F32.BF16 R88, R124.reuse, R92, R140 ;  /* 0x0000005c7c58723c */ /* 0x040ff0000004188c */
[C---:B------:R-:W-:Y:S08]  /*7600*/  HMMA.16816.F32.BF16 R104, R124.reuse, R108, R216 ;  /* 0x0000006c7c68723c */ /* 0x040ff000000418d8 */
[C---:B------:R-:W-:Y:S08]  /*7610*/  HMMA.16816.F32.BF16 R152, R124.reuse, R154, R32 ;  /* 0x0000009a7c98723c */ /* 0x040ff00000041820 */
[C---:B------:R-:W-:Y:S01]  /*7620*/  HMMA.16816.F32.BF16 R168, R124.reuse, R170, R24 ;  /* 0x000000aa7ca8723c */ /* 0x040fe20000041818 */
[----:B------:R-:W-:Y:S01]  /*7630*/  FADD.FTZ R8, R134, R11 ;  /* 0x0000000b86087221 */ /* 0x000fe20000010000 */
[----:B------:R1:W5:Y:S04]  /*7640*/  LDL.LU R230, [R1+0x4c] ;  /* 0x00004c0001e67983 */ /* 0x0003680000300800 */
[----:B------:R1:W5:Y:S02]  /*7650*/  LDL.LU R229, [R1+0x48] ;  /* 0x0000480001e57983 */ /* 0x0003640000300800 */
[C---:B------:R-:W-:Y:S02]  /*7660*/  HMMA.16816.F32.BF16 R184, R124.reuse, R186, R20 ;  /* 0x000000ba7cb8723c */ /* 0x040fe40000041814 */
[----:B------:R1:W5:Y:S06]  /*7670*/  LDL.LU R224, [R1+0x44] ;  /* 0x0000440001e07983 */ /* 0x00036c0000300800 */
[C---:B------:R-:W-:Y:S08]  /*7680*/  HMMA.16816.F32.BF16 R60, R124.reuse, R62, R16 ;  /* 0x0000003e7c3c723c */ /* 0x040ff00000041810 */
[C---:B------:R-:W-:Y:S08]  /*7690*/  HMMA.16816.F32.BF16 R92, R124.reuse, R94, R36 ;  /* 0x0000005e7c5c723c */ /* 0x040ff00000041824 */
[C---:B------:R-:W-:Y:S08]  /*76a0*/  HMMA.16816.F32.BF16 R108, R124.reuse, R110, R40 ;  /* 0x0000006e7c6c723c */ /* 0x040ff00000041828 */
[----:B------:R-:W-:Y:S07]  /*76b0*/  HMMA.16816.F32.BF16 R124, R124, R6, R44 ;  /* 0x000000067c7c723c */ /* 0x000fee000004182c */
[----:B------:R-:W-:-:S02]  /*76c0*/  FADD.FTZ R7, R247, R4 ;  /* 0x00000004f7077221 */ /* 0x000fc40000010000 */
[----:B------:R-:W-:-:S04]  /*76d0*/  FADD.FTZ R4, R205, R5 ;  /* 0x00000005cd047221 */ /* 0x000fc80000010000 */
        /* <DEDUP_REMOVED lines=13> */
[----:B------:R-:W-:Y:S01]  /*77b0*/  FADD.FTZ R2, R28, R6 ;  /* 0x000000061c027221 */ /* 0x000fe20000010000 */
[----:B------:R1:W-:Y:S01]  /*77c0*/  STL [R1+0x20], R7 ;  /* 0x0000200701007387 */ /* 0x0003e20000100800 */
[----:B------:R-:W-:-:S03]  /*77d0*/  UIMAD.WIDE.U32 UR28, UR26, UR4, URZ ;  /* 0x000000041a1c72a5 */ /* 0x000fc6000f8e003f */
[----:B------:R1:W-:Y:S04]  /*77e0*/  STL [R1+0x24], R5 ;  /* 0x0000240501007387 */ /* 0x0003e80000100800 */
[----:B------:R1:W-:Y:S04]  /*77f0*/  STL [R1+0x2c], R0 ;  /* 0x00002c0001007387 */ /* 0x0003e80000100800 */
[----:B------:R1:W-:Y:S01]  /*7800*/  STL [R1+0x28], R2 ;  /* 0x0000280201007387 */ /* 0x0003e20000100800 */
[----:B------:R-:W-:Y:S01]  /*7810*/  PLOP3.LUT P0, PT, PT, PT, UP6, 0x40, 0x0 ;  /* 0x000000000000781c */ /* 0x000fe20003f0e868 */
[----:B------:R-:W-:-:S02]  /*7820*/  @UP5 UMOV UR27, UR29 ;  /* 0x0000001d001b5c82 */ /* 0x000fc40008000000 */
[----:B------:R-:W-:-:S04]  /*7830*/  @UP5 USHF.R.U32.HI UR26, URZ, UR5, UR27 ;  /* 0x000000053f1a5299 */ /* 0x000fc8000801161b */
[----:B------:R-:W-:-:S03]  /*7840*/  UIADD3 UR4, UR25, UR26, URZ ;  /* 0x0000001a19047290 */ /* 0x000fc6000fffe03f */
[----:B------:R-:W-:Y:S02]  /*7850*/  ULDC UR25, c[0x0][0x328] ;  /* 0x0000ca0000197ab9 */ /* 0x000fe40000000800 */
[----:B------:R-:W-:Y:S02]  /*7860*/  UIADD3 UR24, UR24, -0x2, URZ ;  /* 0xfffffffe18187890 */ /* 0x000fe4000fffe03f */
[----:B------:R-:W-:Y:S01]  /*7870*/  UIADD3 UR25, UR4, UR25, URZ ;  /* 0x0000001904197290 */ /* 0x000fe2000fffe03f */
[----:B------:R-:W-:Y:S05]  /*7880*/  @P0 BRA `(.L_x_607) ;  /* 0x0000018000000947 */ /* 0x000fea0003800000 */
        /* <DEDUP_REMOVED lines=8> */
[----:B------:R-:W-:-:S07]  /*7910*/  UIMAD.WIDE.U32 UR28, UR26, UR4, URZ ;  /* 0x000000041a1c72a5 */ /* 0x000fce000f8e003f */
[----:B------:R-:W-:Y:S02]  /*7920*/  @UP0 UMOV UR27, UR29 ;  /* 0x0000001d001b0c82 */ /* 0x000fe40008000000 */
[----:B------:R-:W-:-:S04]  /*7930*/  @UP0 USHF.R.U32.HI UR26, URZ, UR5, UR27 ;  /* 0x000000053f1a0299 */ /* 0x000fc8000801161b */
[----:B------:R-:W-:Y:S01]  /*7940*/  ULOP3.LUT UR26, URZ, UR26, URZ, 0x33, !UPT ;  /* 0x0000001a3f1a7292 */ /* 0x000fe2000f8e333f */
[----:B------:R-:W-:Y:S05]  /*7950*/  BRA `(.L_x_609) ;  /* 0x0000007000007947 */ /* 0x000fea0003800000 */
.L_x_608:
[----:B------:R-:W-:Y:S02]  /*7960*/  UMOV UR5, 0x1 ;  /* 0x0000000100057882 */ /* 0x000fe40000000000 */
[----:B------:R-:W-:Y:S02]  /*7970*/  ULDC UR4, c[0x0][0x32c] ;  /* 0x0000cb0000047ab9 */ /* 0x000fe40000000800 */
[----:B------:R-:W-:-:S03]  /*7980*/  UISETP.NE.AND UP0, UPT, UR5, UR4, UPT ;  /* 0x000000040500728c */ /* 0x000fc6000bf05270 */
[----:B------:R-:W-:Y:S02]  /*7990*/  ULDC.64 UR4, c[0x0][0x330] ;  /* 0x0000cc0000047ab9 */ /* 0x000fe40000000a00 */
[----:B------:R-:W-:-:S07]  /*79a0*/  UIMAD.WIDE.U32 UR28, UR26, UR4, URZ ;  /* 0x000000041a1c72a5 */ /* 0x000fce000f8e003f */
[----:B------:R-:W-:Y:S02]  /*79b0*/  @UP0 UMOV UR27, UR29 ;  /* 0x0000001d001b0c82 */ /* 0x000fe40008000000 */
[----:B------:R-:W-:Y:S02]  /*79c0*/  @UP0 USHF.R.U32.HI UR26, URZ, UR5, UR27 ;  /* 0x000000053f1a0299 */ /* 0x000fe4000801161b */
.L_x_609:
[----:B------:R-:W-:Y:S02]  /*79d0*/  ULDC UR4, c[0x0][0x32c] ;  /* 0x0000cb0000047ab9 */ /* 0x000fe40000000800 */
[----:B------:R-:W-:-:S04]  /*79e0*/  UIMAD UR4, UR26, UR4, UR4 ;  /* 0x000000041a0472a4 */ /* 0x000fc8000f8e0204 */
[----:B------:R-:W-:-:S04]  /*79f0*/  UISETP.LT.AND UP0, UPT, UR25, UR4, UPT ;  /* 0x000000041900728c */ /* 0x000fc8000bf01270 */
[----:B------:R-:W-:-:S04]  /*7a00*/  USEL UR25, UR25, UR4, UP0 ;  /* 0x0000000419197287 */ /* 0x000fc80008000000 */
.L_x_607:
[----:B------:R-:W-:-:S04]  /*7a10*/  UIMAD.WIDE UR4, UR25, 0x2aaaaaab, URZ ;  /* 0x2aaaaaab190478a5 */ /* 0x000fc8000f8e023f */
[----:B------:R-:W-:-:S04]  /*7a20*/  USHF.R.U32.HI UR4, URZ, 0x1f, UR5 ;  /* 0x0000001f3f047899 */ /* 0x000fc80008011605 */
[----:B------:R-:W-:-:S04]  /*7a30*/  ULEA.HI.SX32 UR4, UR5, UR4, 0x1d ;  /* 0x0000000405047291 */ /* 0x000fc8000f8fea3f */
[----:B------:R-:W-:-:S04]  /*7a40*/  UISETP.LT.AND UP0, UPT, UR8, UR4, UPT ;  /* 0x000000040800728c */ /* 0x000fc8000bf01270 */
[----:B------:R-:W-:-:S04]  /*7a50*/  USEL UR5, UR8, UR4, !UP0 ;  /* 0x0000000408057287 */ /* 0x000fc8000c000000 */
[----:B------:R-:W-:-:S06]  /*7a60*/  UISETP.GE.AND UP0, UPT, UR24, UR5, UPT ;  /* 0x000000051800728c */ /* 0x000fcc000bf06270 */
[----:B------:R-:W-:-:S13]  /*7a70*/  PLOP3.LUT P0, PT, PT, PT, UP0, 0x80, 0x0 ;  /* 0x000000000000781c */ /* 0x000fda0003f0f008 */
[----:B------:R-:W-:Y:S05]  /*7a80*/  @!P0 BRA `(.L_x_610) ;  /* 0x0000538000008947 */ /* 0x000fea0003800000 */
[----:B------:R-:W2:Y:S04]  /*7a90*/  LDL R4, [R1+0xc] ;  /* 0x00000c0001047983 */ /* 0x000ea80000100800 */
[----:B-1----:R-:W3:Y:S04]  /*7aa0*/  LDL R2, [R1+0x3c] ;  /* 0x00003c0001027983 */ /* 0x002ee80000100800 */
[----:B------:R-:W3:Y:S04]  /*7ab0*/  LDL R0, [R1+0x34] ;  /* 0x0000340001007983 */ /* 0x000ee80000100800 */
[----:B------:R-:W4:Y:S01]  /*7ac0*/  LDL.LU R5, [R1+0x40] ;  /* 0x0000400001057983 */ /* 0x000f220000300800 */
[----:B------:R-:W-:Y:S01]  /*7ad0*/  MOV R139, R3 ;  /* 0x00000003008b7202 */ /* 0x000fe20000000f00 */
[----:B------:R-:W-:-:S02]  /*7ae0*/  IMAD.MOV.U32 R134, RZ, RZ, R136 ;  /* 0x000000ffff867224 */ /* 0x000fc400078e0088 */
[----:B------:R-:W-:Y:S02]  /*7af0*/  IMAD.MOV.U32 R132, RZ, RZ, R137 ;  /* 0x000000ffff847224 */ /* 0x000fe400078e0089 */
[----:B------:R-:W-:Y:S01]  /*7b00*/  IMAD.MOV.U32 R138, RZ, RZ, R135 ;  /* 0x000000ffff8a7224 */ /* 0x000fe200078e0087 */
[----:B--2---:R-:W-:Y:S02]  /*7b10*/  SHF.L.U32 R3, R4, 0x1, RZ ;  /* 0x0000000104037819 */ /* 0x004fe400000006ff */
[C---:B---3--:R-:W-:Y:S01]  /*7b20*/  SHF.L.U64.HI R2, R0.reuse, 0x1, R2 ;  /* 0x0000000100027819 */ /* 0x048fe20000010202 */
[----:B------:R-:W-:Y:S01]  /*7b30*/  IMAD.SHL.U32 R0, R0, 0x2, RZ ;  /* 0x0000000200007824 */ /* 0x000fe200078e00ff */
[----:B----4-:R-:W-:-:S05]  /*7b40*/  SHF.L.U64.HI R5, R4, 0x1, R5 ;  /* 0x0000000104057819 */ /* 0x010fca0000010205 */
[----:B------:R1:W-:Y:S04]  /*7b50*/  STL [R1+0x8], R5 ;  /* 0x0000080501007387 */ /* 0x0003e80000100800 */
[----:B------:R1:W-:Y:S04]  /*7b60*/  STL [R1+0x18], R3 ;  /* 0x0000180301007387 */ /* 0x0003e80000100800 */
[----:B------:R1:W-:Y:S04]  /*7b70*/  STL [R1+0x4], R2 ;  /* 0x0000040201007387 */ /* 0x0003e80000100800 */
[----:B------:R1:W-:Y:S02]  /*7b80*/  STL [R1], R0 ;  /* 0x0000000001007387 */ /* 0x0003e40000100800 */
.L_x_629:
[----:B-----5:R2:W5:Y:S01]  /*7b90*/  LDL R247, [R1+0x18] ;  /* 0x0000180001f77983 */ /* 0x0205620000100800 */
[----:B------:R-:W-:Y:S04]  /*7ba0*/  DEPBAR.LE SB0, 0x0 ;  /* 0x000080000000791a */ /* 0x000fe80000000000 */
[----:B------:R-:W-:Y:S01]  /*7bb0*/  BAR.SYNC.DEFER_BLOCKING 0x0 ;  /* 0x0000000000007b1d */ /* 0x000fe20000010000 */
[----:B------:R-:W-:Y:S01]  /*7bc0*/  UISETP.GT.AND UP0, UPT, UR8, UR24, UPT ;  /* 0x000000180800728c */ /* 0x000fe2000bf04270 */
[----:B------:R-:W-:Y:S04]  /*7bd0*/  SEL R244, RZ, 0x10, P5 ;  /* 0x00000010fff47807 */ /* 0x000fe80002800000 */
[----:B------:R2:W5:Y:S01]  /*7be0*/  LDL R246, [R1] ;  /* 0x0000000001f67983 */ /* 0x0005620000100800 */
[----:B------:R-:W-:Y:S03]  /*7bf0*/  PLOP3.LUT P0, PT, PT, PT, UP0, 0x80, 0x0 ;  /* 0x000000000000781c */ /* 0x000fe60003f0f008 */
[----:B------:R2:W5:Y:S04]  /*7c00*/  LDL R245, [R1+0x8] ;  /* 0x0000080001f57983 */ /* 0x0005680000100800 */
[----:B------:R2:W5:Y:S04]  /*7c10*/  LDL R223, [R1+0x4] ;  /* 0x0000040001df7983 */ /* 0x0005680000100800 */
[----:B------:R2:W3:Y:S04]  /*7c20*/  LDSM.16.M88.4 R48, [R231+0x6100] ;  /* 0x00610000e730783b */ /* 0x0004e80000000200 */
[----:B------:R2:W4:Y:S04]  /*7c30*/  LDSM.16.M88.4 R44, [R231+0x8100] ;  /* 0x00810000e72c783b */ /* 0x0005280000000200 */
[----:B-1----:R2:W1:Y:S04]  /*7c40*/  LDSM.16.M88.4 R16, [R224+0x3100] ;  /* 0x00310000e010783b */ /* 0x0024680000000200 */
[----:B------:R2:W1:Y:S04]  /*7c50*/  LDSM.16.M88.4 R32, [R224+0x3900] ;  /* 0x00390000e020783b */ /* 0x0004680000000200 */
[----:B------:R2:W1:Y:S04]  /*7c60*/  LDSM.16.M88.4 R140, [R224+0x4100] ;  /* 0x00410000e08c783b */ /* 0x0004680000000200 */
[----:B------:R2:W1:Y:S04]  /*7c70*/  LDSM.16.M88.4 R192, [R233+0x6100] ;  /* 0x00610000e9c0783b */ /* 0x0004680000000200 */
[----:B------:R2:W1:Y:S04]  /*7c80*/  LDSM.16.M88.4 R200, [R233+0x8100] ;  /* 0x00810000e9c8783b */ /* 0x0004680000000200 */
[----:B------:R2:W1:Y:S04]  /*7c90*/  LDSM.16.M88.4 R196, [R235] ;  /* 0x00000000ebc4783b */ /* 0x0004680000000200 */
[----:B------:R2:W1:Y:S04]  /*7ca0*/  LDSM.16.M88.4 R204, [R241] ;  /* 0x00000000f1cc783b */ /* 0x0004680000000200 */
[----:B------:R2:W1:Y:S01]  /*7cb0*/  LDSM.16.M88.4 R208, [R240] ;  /* 0x00000000f0d0783b */ /* 0x0004620000000200 */
[----:B------:R-:W-:-:S05]  /*7cc0*/  @P0 BRA `(.L_x_611) ;  /* 0x0000029000000947 */ /* 0x000fca0003800000 */
[----:B-1----:R-:W-:Y:S01]  /*7cd0*/  SHF.R.S32.HI R0, RZ, 0x1f, R243 ;  /* 0x0000001fff007819 */ /* 0x002fe200000114f3 */
[C---:B------:R-:W-:Y:S01]  /*7ce0*/  IMAD.WIDE.U32 R2, R243.reuse, c[0x0][0x208], RZ ;  /* 0x00008200f3027a25 */ /* 0x040fe200078e00ff */
[----:B------:R-:W-:Y:S02]  /*7cf0*/  SHF.R.S32.HI R4, RZ, 0x1f, R242 ;  /* 0x0000001fff047819 */ /* 0x000fe400000114f2 */
[----:B------:R-:W-:Y:S01]  /*7d00*/  IADD3 R15, R252, 0x100, RZ ;  /* 0x00000100fc0f7810 */ /* 0x000fe20007ffe0ff */
[----:B------:R-:W-:Y:S01]  /*7d10*/  IMAD R0, R0, c[0x0][0x208], RZ ;  /* 0x0000820000007a24 */ /* 0x000fe200078e02ff */
[----:B------:R-:W-:Y:S01]  /*7d20*/  IADD3 R14, -R244, 0x10, RZ ;  /* 0x00000010f40e7810 */ /* 0x000fe20007ffe1ff */
[----:B------:R-:W-:Y:S02]  /*7d30*/  IMAD R4, R4, c[0x0][0x218], RZ ;  /* 0x0000860004047a24 */ /* 0x000fe400078e02ff */
[----:B------:R-:W-:Y:S01]  /*7d40*/  IMAD R0, R243, c[0x0][0x20c], R0 ;  /* 0x00008300f3007a24 */ /* 0x000fe200078e0200 */
[----:B------:R-:W-:Y:S01]  /*7d50*/  LOP3.LUT R14, R14, 0xf, RZ, 0xc0, !PT ;  /* 0x0000000f0e0e7812 */ /* 0x000fe200078ec0ff */
[C---:B------:R-:W-:Y:S02]  /*7d60*/  IMAD R4, R242.reuse, c[0x0][0x21c], R4 ;  /* 0x00008700f2047a24 */ /* 0x040fe400078e0204 */
[----:B------:R-:W-:Y:S04]  /*7d70*/  IMAD.IADD R3, R3, 0x1, R0 ;  /* 0x0000000103037824 */ /* 0x000fe800078e0200 */
[----:B------:R-:W-:Y:S05]  /*7d80*/  IMAD.WIDE.U32 R2, R242, c[0x0][0x218], R2 ;  /* 0x00008600f2027a25 */ /* 0x000fea00078e0002 */
[----:B------:R-:W-:Y:S04]  /*7d90*/  IADD3 R0, P0, R2, UR22, RZ ;  /* 0x0000001602007c10 */ /* 0x000fe8000ff1e0ff */
[----:B------:R-:W-:Y:S02]  /*7da0*/  IADD3.X R3, R3, UR16, R4, P0, !PT ;  /* 0x0000001003037c10 */ /* 0x000fe400087fe404 */
[C---:B------:R-:W-:Y:S04]  /*7db0*/  LEA R2, P0, R0.reuse, c[0x0][0x1f8], 0x1 ;  /* 0x00007e0000027a11 */ /* 0x040fe800078008ff */
[----:B------:R-:W-:Y:S01]  /*7dc0*/  LEA.HI.X R0, R0, c[0x0][0x1fc], R3, 0x1, P0 ;  /* 0x00007f0000007a11 */ /* 0x000fe200000f0c03 */
[----:B------:R-:W1:Y:S04]  /*7dd0*/  SHFL.IDX PT, R6, R2, 0x1, 0x181f ;  /* 0x00381f0002067f89 */ /* 0x000e6800000e0000 */
[----:B------:R-:W2:Y:S04]  /*7de0*/  SHFL.IDX PT, R3, R2, RZ, 0x181f ;  /* 0x00181fff02037589 */ /* 0x000ea800000e0000 */
[----:B------:R-:W4:Y:S04]  /*7df0*/  SHFL.IDX PT, R4, R0, RZ, 0x181f ;  /* 0x00181fff00047589 */ /* 0x000f2800000e0000 */
[----:B------:R-:W3:Y:S04]  /*7e00*/  SHFL.IDX PT, R2, R2, 0x2, 0x181f ;  /* 0x00581f0002027f89 */ /* 0x000ee800000e0000 */
[----:B------:R-:W3:Y:S04]  /*7e10*/  SHFL.IDX PT, R5, R0, 0x1, 0x181f ;  /* 0x00381f0000057f89 */ /* 0x000ee800000e0000 */
[----:B------:R-:W3:Y:S01]  /*7e20*/  SHFL.IDX PT, R0, R0, 0x2, 0x181f ;  /* 0x00581f0000007f89 */ /* 0x000ee200000e0000 */
[-C--:B-1---5:R-:W-:Y:S02]  /*7e30*/  IADD3 R8, P1, R6, R247.reuse, RZ ;  /* 0x000000f706087210 */ /* 0x0a2fe40007f3e0ff */
[CC--:B--2---:R-:W-:Y:S02]  /*7e40*/  IADD3 R12, P0, R3.reuse, R247.reuse, RZ ;  /* 0x000000f7030c7210 */ /* 0x0c4fe40007f1e0ff */
[-C--:B------:R-:W-:Y:S03]  /*7e50*/  IADD3 R10, P2, R3, R246.reuse, RZ ;  /* 0x000000f6030a7210 */ /* 0x080fe60007f5e0ff */
[----:B----4-:R-:W-:Y:S01]  /*7e60*/  IMAD.X R13, R4, 0x1, R245, P0 ;  /* 0x00000001040d7824 */ /* 0x010fe200000e06f5 */
[----:B------:R-:W-:Y:S01]  /*7e70*/  IADD3 R6, P0, R6, R246, RZ ;  /* 0x000000f606067210 */ /* 0x000fe20007f1e0ff */
[----:B------:R-:W-:Y:S01]  /*7e80*/  IMAD.X R11, R4, 0x1, R223, P2 ;  /* 0x00000001040b7824 */ /* 0x000fe200010e06df */
[----:B---3--:R-:W-:Y:S02]  /*7e90*/  IADD3 R4, P2, R2, R247, RZ ;  /* 0x000000f702047210 */ /* 0x008fe40007f5e0ff */
[----:B------:R1:W-:Y:S01]  /*7ea0*/  LDGSTS.E.BYPASS.LTC128B.128 [R15], [R12.64], !P6 ;  /* 0x000000000c0f7fae */ /* 0x0003e2000f101d54 */
[C---:B------:R-:W-:Y:S03]  /*7eb0*/  IMAD.X R9, R5.reuse, 0x1, R245, P1 ;  /* 0x0000000105097824 */ /* 0x040fe600008e06f5 */
[----:B------:R1:W-:Y:S01]  /*7ec0*/  LDGSTS.E.BYPASS.LTC128B.128 [R15+0x1800], [R10.64], !P5 ;  /* 0x018000000a0f7fae */ /* 0x0003e2000e901d54 */
[----:B------:R-:W-:Y:S01]  /*7ed0*/  IMAD.X R7, R5, 0x1, R223, P0 ;  /* 0x0000000105077824 */ /* 0x000fe200000e06df */
[----:B------:R-:W-:Y:S01]  /*7ee0*/  IADD3 R2, P1, P0, R14, R2, R246 ;  /* 0x000000020e027210 */ /* 0x000fe2000783e0f6 */
[----:B------:R-:W-:Y:S01]  /*7ef0*/  IMAD.X R5, R0, 0x1, R245, P2 ;  /* 0x0000000100057824 */ /* 0x000fe200010e06f5 */
[----:B------:R1:W-:Y:S01]  /*7f00*/  LDGSTS.E.BYPASS.LTC128B.128 [R15+0x800], [R8.64], !P6 ;  /* 0x00800000080f7fae */ /* 0x0003e2000f101d54 */
[----:B------:R-:W-:Y:S02]  /*7f10*/  ISETP.NE.U32.AND P2, PT, R244, RZ, PT ;  /* 0x000000fff400720c */ /* 0x000fe40003f45070 */
[----:B------:R-:W-:Y:S01]  /*7f20*/  IADD3.X R3, RZ, R0, R223, P1, P0 ;  /* 0x00000000ff037210 */ /* 0x000fe20000fe04df */
[----:B------:R1:W-:Y:S04]  /*7f30*/  LDGSTS.E.BYPASS.LTC128B.128 [R15+0x2000], [R6.64], !P5 ;  /* 0x02000000060f7fae */ /* 0x0003e8000e901d54 */
[----:B------:R1:W-:Y:S06]  /*7f40*/  LDGSTS.E.BYPASS.LTC128B.128 [R15+0x1000], [R4.64], !P6 ;  /* 0x01000000040f7fae */ /* 0x0003ec000f101d54 */
[----:B------:R1:W-:Y:S02]  /*7f50*/  LDGSTS.E.BYPASS.LTC128B.128.ZFILL [R15+0x2800], [R2.64], P2 ;  /* 0x02800000020f7fae */ /* 0x0003e40009141d54 */
.L_x_611:
[-C--:B-1-3--:R-:W-:Y:S01]  /*7f60*/  HMMA.16816.F32.BF16 R4, R48, R16.reuse, RZ ;  /* 0x000000103004723c */ /* 0x08afe200000418ff */
[----:B------:R-:W-:Y:S01]  /*7f70*/  LDSM.16.M88.4 R212, [R230+0x3100] ;  /* 0x00310000e6d4783b */ /* 0x000fe20000000200 */
[----:B------:R-:W-:Y:S06]  /*7f80*/  UISETP.GT.AND UP0, UPT, UR24, UR8, UPT ;  /* 0x000000081800728c */ /* 0x000fec000bf04270 */
[C---:B----4-:R-:W-:Y:S01]  /*7f90*/  HMMA.16816.F32.BF16 R8, R44.reuse, R16, RZ ;  /* 0x000000102c08723c */ /* 0x050fe200000418ff */
[----:B------:R-:W0:Y:S01]  /*7fa0*/  LDGDEPBAR ;  /* 0x00000000000079af */ /* 0x000e220000000000 */
[----:B------:R-:W-:Y:S06]  /*7fb0*/  PLOP3.LUT P0, PT, PT, PT, UP0, 0x80, 0x0 ;  /* 0x000000000000781c */ /* 0x000fec0003f0f008 */
[-C--:B------:R-:W-:Y:S01]  /*7fc0*/  HMMA.16816.F32.BF16 R12, R44, R18.reuse, RZ ;  /* 0x000000122c0c723c */ /* 0x080fe200000418ff */
[----:B------:R-:W-:Y:S07]  /*7fd0*/  LDSM.16.M88.4 R216, [R232+0x8100] ;  /* 0x00810000e8d8783b */ /* 0x000fee0000000200 */
[C---:B------:R-:W-:Y:S08]  /*7fe0*/  HMMA.16816.F32.BF16 R16, R48.reuse, R18, RZ ;  /* 0x000000123010723c */ /* 0x040ff000000418ff */
[-C--:B------:R-:W-:Y:S08]  /*7ff0*/  HMMA.16816.F32.BF16 R20, R48, R32.reuse, RZ ;  /* 0x000000203014723c */ /* 0x080ff000000418ff */
[C---:B------:R-:W-:Y:S08]  /*8000*/  HMMA.16816.F32.BF16 R24, R44.reuse, R32, RZ ;  /* 0x000000202c18723c */ /* 0x040ff000000418ff */
[-C--:B------:R-:W-:Y:S08]  /*8010*/  HMMA.16816.F32.BF16 R28, R44, R34.reuse, RZ ;  /* 0x000000222c1c723c */ /* 0x080ff000000418ff */
[C---:B------:R-:W-:Y:S08]  /*8020*/  HMMA.16816.F32.BF16 R32, R48.reuse, R34, RZ ;  /* 0x000000223020723c */ /* 0x040ff000000418ff */
[-C--:B------:R-:W-:Y:S08]  /*8030*/  HMMA.16816.F32.BF16 R36, R48, R140.reuse, RZ ;  /* 0x0000008c3024723c */ /* 0x080ff000000418ff */
[C---:B------:R-:W-:Y:S08]  /*8040*/  HMMA.16816.F32.BF16 R40, R44.reuse, R140, RZ ;  /* 0x0000008c2c28723c */ /* 0x040ff000000418ff */
[-C--:B------:R-:W-:Y:S08]  /*8050*/  HMMA.16816.F32.BF16 R44, R44, R142.reuse, RZ ;  /* 0x0000008e2c2c723c */ /* 0x080ff000000418ff */
[----:B------:R-:W-:Y:S01]  /*8060*/  HMMA.16816.F32.BF16 R48, R48, R142, RZ ;  /* 0x0000008e3030723c */ /* 0x000fe200000418ff */
[----:B------:R-:W1:Y:S07]  /*8070*/  LDSM.16.M88.4 R140, [R232+0x6100] ;  /* 0x00610000e88c783b */ /* 0x000e6e0000000200 */
[-C--:B------:R-:W-:Y:S08]  /*8080*/  HMMA.16816.F32.BF16 R4, R192, R196.reuse, R4 ;  /* 0x000000c4c004723c */ /* 0x080ff00000041804 */
[C---:B------:R-:W-:Y:S08]  /*8090*/  HMMA.16816.F32.BF16 R8, R200.reuse, R196, R8 ;  /* 0x000000c4c808723c */ /* 0x040ff00000041808 */
[-C--:B------:R-:W-:Y:S08]  /*80a0*/  HMMA.16816.F32.BF16 R12, R200, R198.reuse, R12 ;  /* 0x000000c6c80c723c */ /* 0x080ff0000004180c */
[C---:B------:R-:W-:Y:S01]  /*80b0*/  HMMA.16816.F32.BF16 R16, R192.reuse, R198, R16 ;  /* 0x000000c6c010723c */ /* 0x040fe20000041810 */
[----:B------:R-:W3:Y:S07]  /*80c0*/  LDSM.16.M88.4 R196, [R230+0x3900] ;  /* 0x00390000e6c4783b */ /* 0x000eee0000000200 */
[-C--:B------:R-:W-:Y:S08]  /*80d0*/  HMMA.16816.F32.BF16 R20, R192, R204.reuse, R20 ;  /* 0x000000ccc014723c */ /* 0x080ff00000041814 */
[C---:B------:R-:W-:Y:S08]  /*80e0*/  HMMA.16816.F32.BF16 R24, R200.reuse, R204, R24 ;  /* 0x000000ccc818723c */ /* 0x040ff00000041818 */
[-C--:B------:R-:W-:Y:S08]  /*80f0*/  HMMA.16816.F32.BF16 R28, R200, R206.reuse, R28 ;  /* 0x000000cec81c723c */ /* 0x080ff0000004181c */
[C---:B------:R-:W-:Y:S01]  /*8100*/  HMMA.16816.F32.BF16 R32, R192.reuse, R206, R32 ;  /* 0x000000cec020723c */ /* 0x040fe20000041820 */
[----:B------:R-:W4:Y:S07]  /*8110*/  LDSM.16.M88.4 R204, [R230+0x4100] ;  /* 0x00410000e6cc783b */ /* 0x000f2e0000000200 */
[-C--:B------:R-:W-:Y:S08]  /*8120*/  HMMA.16816.F32.BF16 R36, R192, R208.reuse, R36 ;  /* 0x000000d0c024723c */ /* 0x080ff00000041824 */
[C---:B------:R-:W-:Y:S08]  /*8130*/  HMMA.16816.F32.BF16 R40, R200.reuse, R208, R40 ;  /* 0x000000d0c828723c */ /* 0x040ff00000041828 */
[-C--:B------:R-:W-:Y:S01]  /*8140*/  HMMA.16816.F32.BF16 R44, R200, R210.reuse, R44 ;  /* 0x000000d2c82c723c */ /* 0x080fe2000004182c */
[----:B------:R-:W-:Y:S07]  /*8150*/  LDSM.16.M88.4 R200, [R229] ;  /* 0x00000000e5c8783b */ /* 0x000fee0000000200 */
[----:B------:R-:W-:Y:S01]  /*8160*/  HMMA.16816.F32.BF16 R48, R192, R210, R48 ;  /* 0x000000d2c030723c */ /* 0x000fe20000041830 */
[----:B------:R-:W2:Y:S07]  /*8170*/  LDSM.16.M88.4 R192, [R234+0x6100] ;  /* 0x00610000eac0783b */ /* 0x000eae0000000200 */
[-C--:B-1----:R-:W-:Y:S01]  /*8180*/  HMMA.16816.F32.BF16 R4, R140, R212.reuse, R4 ;  /* 0x000000d48c04723c */ /* 0x082fe20000041804 */
[----:B------:R-:W1:Y:S07]  /*8190*/  LDSM.16.M88.4 R208, [R234+0x8100] ;  /* 0x00810000ead0783b */ /* 0x000e6e0000000200 */
[C---:B------:R-:W-:Y:S08]  /*81a0*/  HMMA.16816.F32.BF16 R8, R216.reuse, R212, R8 ;  /* 0x000000d4d808723c */ /* 0x040ff00000041808 */
[-C--:B------:R-:W-:Y:S08]  /*81b0*/  HMMA.16816.F32.BF16 R12, R216, R214.reuse, R12 ;  /* 0x000000d6d80c723c */ /* 0x080ff0000004180c */
[C---:B------:R-:W-:Y:S01]  /*81c0*/  HMMA.16816.F32.BF16 R16, R140.reuse, R214, R16 ;  /* 0x000000d68c10723c */ /* 0x040fe20000041810 */
[----:B------:R-:W-:Y:S07]  /*81d0*/  LDSM.16.M88.4 R212, [R229+0x1000] ;  /* 0x00100000e5d4783b */ /* 0x000fee0000000200 */
[-C--:B---3--:R-:W-:Y:S08]  /*81e0*/  HMMA.16816.F32.BF16 R20, R140, R196.reuse, R20 ;  /* 0x000000c48c14723c */ /* 0x088ff00000041814 */
[C---:B------:R-:W-:Y:S08]  /*81f0*/  HMMA.16816.F32.BF16 R24, R216.reuse, R196, R24 ;  /* 0x000000c4d818723c */ /* 0x040ff00000041818 */
[-C--:B------:R-:W-:Y:S08]  /*8200*/  HMMA.16816.F32.BF16 R28, R216, R198.reuse, R28 ;  /* 0x000000c6d81c723c */ /* 0x080ff0000004181c */
[C---:B------:R-:W-:Y:S01]  /*8210*/  HMMA.16816.F32.BF16 R32, R140.reuse, R198, R32 ;  /* 0x000000c68c20723c */ /* 0x040fe20000041820 */
[----:B------:R-:W3:Y:S07]  /*8220*/  LDSM.16.M88.4 R196, [R229+0x800] ;  /* 0x00080000e5c4783b */ /* 0x000eee0000000200 */
[-C--:B----4-:R-:W-:Y:S08]  /*8230*/  HMMA.16816.F32.BF16 R36, R140, R204.reuse, R36 ;  /* 0x000000cc8c24723c */ /* 0x090ff00000041824 */
[C---:B------:R-:W-:Y:S08]  /*8240*/  HMMA.16816.F32.BF16 R40, R216.reuse, R204, R40 ;  /* 0x000000ccd828723c */ /* 0x040ff00000041828 */
[-C--:B------:R-:W-:Y:S01]  /*8250*/  HMMA.16816.F32.BF16 R44, R216, R206.reuse, R44 ;  /* 0x000000ced82c723c */ /* 0x080fe2000004182c */
[----:B------:R-:W-:Y:S07]  /*8260*/  LDSM.16.M88.4 R216, [R231+0xc100] ;  /* 0x00c10000e7d8783b */ /* 0x000fee0000000200 */
[----:B------:R-:W-:Y:S01]  /*8270*/  HMMA.16816.F32.BF16 R48, R140, R206, R48 ;  /* 0x000000ce8c30723c */ /* 0x000fe20000041830 */
[----:B------:R-:W-:Y:S07]  /*8280*/  LDSM.16.M88.4 R140, [R231+0xa100] ;  /* 0x00a10000e78c783b */ /* 0x000fee0000000200 */
[-C--:B--2---:R-:W-:Y:S01]  /*8290*/  HMMA.16816.F32.BF16 R4, R192, R200.reuse, R4 ;  /* 0x000000c8c004723c */ /* 0x084fe20000041804 */
[----:B------:R-:W2:Y:S07]  /*82a0*/  LDSM.16.M88.4 R204, [R224+0x4900] ;  /* 0x00490000e0cc783b */ /* 0x000eae0000000200 */
[C---:B-1----:R-:W-:Y:S08]  /*82b0*/  HMMA.16816.F32.BF16 R8, R208.reuse, R200, R8 ;  /* 0x000000c8d008723c */ /* 0x042ff00000041808 */
[-C--:B------:R-:W-:Y:S08]  /*82c0*/  HMMA.16816.F32.BF16 R12, R208, R202.reuse, R12 ;  /* 0x000000cad00c723c */ /* 0x080ff0000004180c */
[C---:B------:R-:W-:Y:S01]  /*82d0*/  HMMA.16816.F32.BF16 R16, R192.reuse, R202, R16 ;  /* 0x000000cac010723c */ /* 0x040fe20000041810 */
[----:B------:R-:W1:Y:S07]  /*82e0*/  LDSM.16.M88.4 R200, [R224+0x5100] ;  /* 0x00510000e0c8783b */ /* 0x000e6e0000000200 */
[-C--:B---3--:R-:W-:Y:S08]  /*82f0*/  HMMA.16816.F32.BF16 R20, R192, R196.reuse, R20 ;  /* 0x000000c4c014723c */ /* 0x088ff00000041814 */
        /* <DEDUP_REMOVED lines=10> */
[-C--:B--2---:R-:W-:Y:S01]  /*83a0*/  HMMA.16816.F32.BF16 R4, R140, R204.reuse, R4 ;  /* 0x000000cc8c04723c */ /* 0x084fe20000041804 */
[----:B------:R-:W-:Y:S07]  /*83b0*/  LDSM.16.M88.4 R212, [R238] ;  /* 0x00000000eed4783b */ /* 0x000fee0000000200 */
[C---:B------:R-:W-:Y:S08]  /*83c0*/  HMMA.16816.F32.BF16 R8, R216.reuse, R204, R8 ;  /* 0x000000ccd808723c */ /* 0x040ff00000041808 */
[-C--:B------:R-:W-:Y:S08]  /*83d0*/  HMMA.16816.F32.BF16 R12, R216, R206.reuse, R12 ;  /* 0x000000ced80c723c */ /* 0x080ff0000004180c */
[C---:B------:R-:W-:Y:S01]  /*83e0*/  HMMA.16816.F32.BF16 R16, R140.reuse, R206, R16 ;  /* 0x000000ce8c10723c */ /* 0x040fe20000041810 */
[----:B------:R-:W2:Y:S07]  /*83f0*/  LDSM.16.M88.4 R204, [R239] ;  /* 0x00000000efcc783b */ /* 0x000eae0000000200 */
[-C--:B-1----:R-:W-:Y:S08]  /*8400*/  HMMA.16816.F32.BF16 R20, R140, R200.reuse, R20 ;  /* 0x000000c88c14723c */ /* 0x082ff00000041814 */
[C---:B------:R-:W-:Y:S08]  /*8410*/  HMMA.16816.F32.BF16 R24, R216.reuse, R200, R24 ;  /* 0x000000c8d818723c */ /* 0x040ff00000041818 */
[-C--:B------:R-:W-:Y:S08]  /*8420*/  HMMA.16816.F32.BF16 R28, R216, R202.reuse, R28 ;  /* 0x000000cad81c723c */ /* 0x080ff0000004181c */
[C---:B------:R-:W-:Y:S01]  /*8430*/  HMMA.16816.F32.BF16 R32, R140.reuse, R202, R32 ;  /* 0x000000ca8c20723c */ /* 0x040fe20000041820 */
[----:B------:R-:W1:Y:S07]  /*8440*/  LDSM.16.M88.4 R200, [R237] ;  /* 0x00000000edc8783b */ /* 0x000e6e0000000200 */
[-C--:B---3--:R-:W-:Y:S08]  /*8450*/  HMMA.16816.F32.BF16 R36, R140, R192.reuse, R36 ;  /* 0x000000c08c24723c */ /* 0x088ff00000041824 */
[C---:B------:R-:W-:Y:S08]  /*8460*/  HMMA.16816.F32.BF16 R40, R216.reuse, R192, R40 ;  /* 0x000000c0d828723c */ /* 0x040ff00000041828 */
[-C--:B------:R-:W-:Y:S01]  /*8470*/  HMMA.16816.F32.BF16 R44, R216, R194.reuse, R44 ;  /* 0x000000c2d82c723c */ /* 0x080fe2000004182c */
[----:B------:R-:W-:Y:S07]  /*8480*/  LDSM.16.M88.4 R216, [R236+0xc100] ;  /* 0x00c10000ecd8783b */ /* 0x000fee0000000200 */
[----:B------:R-:W-:Y:S01]  /*8490*/  HMMA.16816.F32.BF16 R48, R140, R194, R48 ;  /* 0x000000c28c30723c */ /* 0x000fe20000041830 */
[----:B------:R-:W-:Y:S07]  /*84a0*/  LDSM.16.M88.4 R140, [R232+0xa100] ;  /* 0x00a10000e88c783b */ /* 0x000fee0000000200 */
[-C--:B--2---:R-:W-:Y:S01]  /*84b0*/  HMMA.16816.F32.BF16 R4, R196, R204.reuse, R4 ;  /* 0x000000ccc404723c */ /* 0x084fe20000041804 */
[----:B------:R-:W2:Y:S07]  /*84c0*/  LDSM.16.M88.4 R192, [R230+0x4900] ;  /* 0x00490000e6c0783b */ /* 0x000eae0000000200 */
        /* <DEDUP_REMOVED lines=8> */
[----:B------:R-:W-:Y:S07]  /*8550*/  LDSM.16.M88.4 R212, [R230+0x5900] ;  /* 0x00590000e6d4783b */ /* 0x000fee0000000200 */
[-C--:B-1----:R-:W-:Y:S08]  /*8560*/  HMMA.16816.F32.BF16 R36, R196, R200.reuse, R36 ;  /* 0x000000c8c424723c */ /* 0x082ff00000041824 */
[C---:B------:R-:W-:Y:S08]  /*8570*/  HMMA.16816.F32.BF16 R40, R208.reuse, R200, R40 ;  /* 0x000000c8d028723c */ /* 0x040ff00000041828 */
[-C--:B------:R-:W-:Y:S01]  /*8580*/  HMMA.16816.F32.BF16 R44, R208, R202.reuse, R44 ;  /* 0x000000cad02c723c */ /* 0x080fe2000004182c */
[----:B------:R-:W1:Y:S07]  /*8590*/  LDSM.16.M88.4 R208, [R230+0x5100] ;  /* 0x00510000e6d0783b */ /* 0x000e6e0000000200 */
[----:B------:R-:W-:Y:S01]  /*85a0*/  HMMA.16816.F32.BF16 R48, R196, R202, R48 ;  /* 0x000000cac430723c */ /* 0x000fe20000041830 */
[----:B------:R-:W-:Y:S07]  /*85b0*/  LDSM.16.M88.4 R196, [R234+0xa100] ;  /* 0x00a10000eac4783b */ /* 0x000fee0000000200 */
[-C--:B--2---:R-:W-:Y:S01]  /*85c0*/  HMMA.16816.F32.BF16 R4, R140, R192.reuse, R4 ;  /* 0x000000c08c04723c */ /* 0x084fe20000041804 */
[----:B------:R-:W2:Y:S07]  /*85d0*/  LDSM.16.M88.4 R200, [R229+0x1800] ;  /* 0x00180000e5c8783b */ /* 0x000eae0000000200 */
[C---:B---3--:R-:W-:Y:S08]  /*85e0*/  HMMA.16816.F32.BF16 R8, R204.reuse, R192, R8 ;  /* 0x000000c0cc08723c */ /* 0x048ff00000041808 */
[-C--:B------:R-:W-:Y:S08]  /*85f0*/  HMMA.16816.F32.BF16 R12, R204, R194.reuse, R12 ;  /* 0x000000c2cc0c723c */ /* 0x080ff0000004180c */
[C---:B------:R-:W-:Y:S08]  /*8600*/  HMMA.16816.F32.BF16 R16, R140.reuse, R194, R16 ;  /* 0x000000c28c10723c */ /* 0x040ff00000041810 */
[-C--:B-1----:R-:W-:Y:S08]  /*8610*/  HMMA.16816.F32.BF16 R20, R140, R208.reuse, R20 ;  /* 0x000000d08c14723c */ /* 0x082ff00000041814 */
[C---:B------:R-:W-:Y:S08]  /*8620*/  HMMA.16816.F32.BF16 R24, R204.reuse, R208, R24 ;  /* 0x000000d0cc18723c */ /* 0x040ff00000041818 */
[-C--:B------:R-:W-:Y:S08]  /*8630*/  HMMA.16816.F32.BF16 R28, R204, R210.reuse, R28 ;  /* 0x000000d2cc1c723c */ /* 0x080ff0000004181c */
[C---:B------:R-:W-:Y:S08]  /*8640*/  HMMA.16816.F32.BF16 R32, R140.reuse, R210, R32 ;  /* 0x000000d28c20723c */ /* 0x040ff00000041820 */
[-C--:B------:R-:W-:Y:S08]  /*8650*/  HMMA.16816.F32.BF16 R36, R140, R212.reuse, R36 ;  /* 0x000000d48c24723c */ /* 0x080ff00000041824 */
[C---:B------:R-:W-:Y:S08]  /*8660*/  HMMA.16816.F32.BF16 R40, R204.reuse, R212, R40 ;  /* 0x000000d4cc28723c */ /* 0x040ff00000041828 */
[-C--:B------:R-:W-:Y:S08]  /*8670*/  HMMA.16816.F32.BF16 R44, R204, R214.reuse, R44 ;  /* 0x000000d6cc2c723c */ /* 0x080ff0000004182c */
[----:B------:R-:W-:Y:S08]  /*8680*/  HMMA.16816.F32.BF16 R48, R140, R214, R48 ;  /* 0x000000d68c30723c */ /* 0x000ff00000041830 */
[-C--:B--2---:R-:W-:Y:S08]  /*8690*/  HMMA.16816.F32.BF16 R4, R196, R200.reuse, R4 ;  /* 0x000000c8c404723c */ /* 0x084ff00000041804 */
[C---:B------:R-:W-:Y:S08]  /*86a0*/  HMMA.16816.F32.BF16 R8, R216.reuse, R200, R8 ;  /* 0x000000c8d808723c */ /* 0x040ff00000041808 */
[-C--:B------:R-:W-:Y:S08]  /*86b0*/  HMMA.16816.F32.BF16 R12, R216, R202.reuse, R12 ;  /* 0x000000cad80c723c */ /* 0x080ff0000004180c */
        /* <DEDUP_REMOVED lines=26> */
[----:B------:R-:W2:Y:S10]  /*8860*/  MUFU.TANH R143, R18 ;  /* 0x00000012008f7308 */ /* 0x000eb40000002400 */
[----:B------:R2:W2:Y:S01]  /*8870*/  MUFU.TANH R142, R19 ;  /* 0x00000013008e7308 */ /* 0x0004a20000002400 */
[----:B-1----:R-:W1:Y:S01]  /*8880*/  LDSM.16.M88.4 R8, [R229+0x2800] ;  /* 0x00280000e508783b */ /* 0x002e620000000200 */
[----:B------:R-:W-:Y:S04]  /*8890*/  DEPBAR.LE SB0, 0x0 ;  /* 0x000080000000791a */ /* 0x000fe80000000000 */
[-C--:B----4-:R-:W-:Y:S04]  /*88a0*/  HMMA.16816.F32.BF16 R20, R196, R4.reuse, R20 ;  /* 0x00000004c414723c */ /* 0x090fe80000041814 */
[----:B------:R-:W4:Y:S01]  /*88b0*/  MUFU.TANH R195, R12 ;  /* 0x0000000c00c37308 */ /* 0x000f220000002400 */
[----:B------:R-:W-:Y:S03]  /*88c0*/  BAR.SYNC.DEFER_BLOCKING 0x0 ;  /* 0x0000000000007b1d */ /* 0x000fe60000010000 */
[C---:B------:R-:W-:Y:S06]  /*88d0*/  HMMA.16816.F32.BF16 R24, R216.reuse, R4, R24 ;  /* 0x00000004d818723c */ /* 0x040fec0000041818 */
[----:B------:R-:W1:Y:S02]  /*88e0*/  MUFU.TANH R194, R13 ;  /* 0x0000000d00c27308 */ /* 0x000e640000002400 */
[-C--:B------:R-:W-:Y:S08]  /*88f0*/  HMMA.16816.F32.BF16 R28, R216, R6.reuse, R28 ;  /* 0x00000006d81c723c */ /* 0x080ff0000004181c */
[----:B------:R-:W2:Y:S01]  /*8900*/  MUFU.TANH R214, R14 ;  /* 0x0000000e00d67308 */ /* 0x000ea20000002400 */
[C---:B------:R-:W-:Y:S04]  /*8910*/  HMMA.16816.F32.BF16 R32, R196.reuse, R6, R32 ;  /* 0x00000006c420723c */ /* 0x040fe80000041820 */
[----:B------:R-:W-:Y:S02]  /*8920*/  FMUL.FTZ R20, R20, c[0x0][0x320] ;  /* 0x0000c80014147a20 */ /* 0x000fe40000410000 */
[----:B------:R-:W-:Y:S03]  /*8930*/  FMUL.FTZ R21, R21, c[0x0][0x320] ;  /* 0x0000c80015157a20 */ /* 0x000fe60000410000 */
[----:B------:R-:W2:Y:S03]  /*8940*/  MUFU.TANH R213, R15 ;  /* 0x0000000f00d57308 */ /* 0x000ea60000002400 */
[----:B------:R-:W-:Y:S01]  /*8950*/  FMUL.FTZ R22, R22, c[0x0][0x320] ;  /* 0x0000c80016167a20 */ /* 0x000fe20000410000 */
[-C--:B-1----:R-:W-:Y:S03]  /*8960*/  HMMA.16816.F32.BF16 R36, R196, R8.reuse, R36 ;  /* 0x00000008c424723c */ /* 0x082fe60000041824 */
[----:B------:R-:W-:Y:S02]  /*8970*/  FMUL.FTZ R23, R23, c[0x0][0x320] ;  /* 0x0000c80017177a20 */ /* 0x000fe40000410000 */
[----:B------:R-:W-:Y:S01]  /*8980*/  FMUL.FTZ R24, R24, c[0x0][0x320] ;  /* 0x0000c80018187a20 */ /* 0x000fe20000410000 */
[----:B------:R-:W1:Y:S01]  /*8990*/  MUFU.TANH R135, R20 ;  /* 0x0000001400877308 */ /* 0x000e620000002400 */
[----:B------:R-:W-:Y:S01]  /*89a0*/  FMUL.FTZ R25, R25, c[0x0][0x320] ;  /* 0x0000c80019197a20 */ /* 0x000fe20000410000 */
[C---:B------:R-:W-:Y:S04]  /*89b0*/  HMMA.16816.F32.BF16 R40, R216.reuse, R8, R40 ;  /* 0x00000008d828723c */ /* 0x040fe80000041828 */
[----:B------:R-:W-:Y:S02]  /*89c0*/  FMUL.FTZ R26, R26, c[0x0][0x320] ;  /* 0x0000c8001a1a7a20 */ /* 0x000fe40000410000 */
[----:B------:R-:W-:Y:S02]  /*89d0*/  FMUL.FTZ R27, R27, c[0x0][0x320] ;  /* 0x0000c8001b1b7a20 */ /* 0x000fe40000410000 */
[----:B------:R-:W1:Y:S01]  /*89e0*/  MUFU.TANH R133, R21 ;  /* 0x0000001500857308 */ /* 0x000e620000002400 */
[-C--:B------:R-:W-:Y:S03]  /*89f0*/  HMMA.16816.F32.BF16 R44, R216, R10.reuse, R44 ;  /* 0x0000000ad82c723c */ /* 0x080fe6000004182c */
[----:B------:R-:W-:Y:S02]  /*8a00*/  FMUL.FTZ R28, R28, c[0x0][0x320] ;  /* 0x0000c8001c1c7a20 */ /* 0x000fe40000410000 */
[----:B------:R-:W-:Y:S02]  /*8a10*/  FMUL.FTZ R29, R29, c[0x0][0x320] ;  /* 0x0000c8001d1d7a20 */ /* 0x000fe40000410000 */
[----:B------:R-:W-:Y:S01]  /*8a20*/  FMUL.FTZ R30, R30, c[0x0][0x320] ;  /* 0x0000c8001e1e7a20 */ /* 0x000fe20000410000 */
[----:B------:R-:W-:Y:S01]  /*8a30*/  HMMA.16816.F32.BF16 R48, R196, R10, R48 ;  /* 0x0000000ac430723c */ /* 0x000fe20000041830 */
[----:B------:R1:W1:Y:S03]  /*8a40*/  MUFU.TANH R140, R22 ;  /* 0x00000016008c7308 */ /* 0x0002660000002400 */
[----:B------:R-:W-:Y:S03]  /*8a50*/  FMUL.FTZ R31, R31, c[0x0][0x320] ;  /* 0x0000c8001f1f7a20 */ /* 0x000fe60000410000 */
[----:B------:R-:W-:Y:S02]  /*8a60*/  FMUL.FTZ R42, R42, c[0x0][0x320] ;  /* 0x0000c8002a2a7a20 */ /* 0x000fe40000410000 */
[----:B------:R-:W-:Y:S02]  /*8a70*/  FMUL.FTZ R43, R43, c[0x0][0x320] ;  /* 0x0000c8002b2b7a20 */ /* 0x000fe40000410000 */
[----:B------:R3:W3:Y:S05]  /*8a80*/  MUFU.TANH R137, R23 ;  /* 0x0000001700897308 */ /* 0x0006ea0000002400 */
[----:B------:R-:W-:Y:S02]  /*8a90*/  FMUL.FTZ R46, R46, c[0x0][0x320] ;  /* 0x0000c8002e2e7a20 */ /* 0x000fe40000410000 */
[----:B------:R-:W-:Y:S03]  /*8aa0*/  FMUL.FTZ R47, R47, c[0x0][0x320] ;  /* 0x0000c8002f2f7a20 */ /* 0x000fe60000410000 */
[----:B------:R4:W4:Y:S03]  /*8ab0*/  MUFU.TANH R205, R24 ;  /* 0x0000001800cd7308 */ /* 0x0009260000002400 */
[----:B--2---:R-:W-:Y:S02]  /*8ac0*/  FMUL.FTZ R19, R48, c[0x0][0x320] ;  /* 0x0000c80030137a20 */ /* 0x004fe40000410000 */
[----:B-1----:R-:W-:Y:S02]  /*8ad0*/  FMUL.FTZ R22, R37, c[0x0][0x320] ;  /* 0x0000c80025167a20 */ /* 0x002fe40000410000 */
[----:B------:R-:W-:Y:S02]  /*8ae0*/  FMUL.FTZ R18, R49, c[0x0][0x320] ;  /* 0x0000c80031127a20 */ /* 0x000fe40000410000 */
[----:B------:R-:W-:Y:S01]  /*8af0*/  FMUL.FTZ R21, R50, c[0x0][0x320] ;  /* 0x0000c80032157a20 */ /* 0x000fe20000410000 */
[----:B------:R1:W2:Y:S01]  /*8b00*/  MUFU.TANH R208, R25 ;  /* 0x0000001900d07308 */ /* 0x0002a20000002400 */
[----:B------:R-:W-:Y:S02]  /*8b10*/  FMUL.FTZ R20, R51, c[0x0][0x320] ;  /* 0x0000c80033147a20 */ /* 0x000fe40000410000 */
[----:B---3--:R-:W-:Y:S07]  /*8b20*/  FMUL.FTZ R23, R45, c[0x0][0x320] ;  /* 0x0000c8002d177a20 */ /* 0x008fee0000410000 */
[----:B------:R3:W2:Y:S01]  /*8b30*/  MUFU.TANH R220, R26 ;  /* 0x0000001a00dc7308 */ /* 0x0006a20000002400 */
[----:B----4-:R-:W-:Y:S09]  /*8b40*/  FMUL.FTZ R24, R36, c[0x0][0x320] ;  /* 0x0000c80024187a20 */ /* 0x010ff20000410000 */
[----:B------:R4:W2:Y:S01]  /*8b50*/  MUFU.TANH R215, R27 ;  /* 0x0000001b00d77308 */ /* 0x0008a20000002400 */
[----:B-1----:R-:W-:Y:S02]  /*8b60*/  FMUL.FTZ R25, R33, c[0x0][0x320] ;  /* 0x0000c80021197a20 */ /* 0x002fe40000410000 */
[----:B------:R-:W-:Y:S07]  /*8b70*/  FMUL.FTZ R33, R34, c[0x0][0x320] ;  /* 0x0000c80022217a20 */ /* 0x000fee0000410000 */
[----:B------:R1:W1:Y:S01]  /*8b80*/  MUFU.TANH R141, R28 ;  /* 0x0000001c008d7308 */ /* 0x0002620000002400 */
[----:B---3--:R-:W-:Y:S02]  /*8b90*/  FMUL.FTZ R26, R32, c[0x0][0x320] ;  /* 0x0000c800201a7a20 */ /* 0x008fe40000410000 */
[----:B------:R-:W-:Y:S07]  /*8ba0*/  FMUL.FTZ R32, R35, c[0x0][0x320] ;  /* 0x0000c80023207a20 */ /* 0x000fee0000410000 */
[----:B------:R3:W2:Y:S01]  /*8bb0*/  MUFU.TANH R136, R29 ;  /* 0x0000001d00887308 */ /* 0x0006a20000002400 */
[----:B----4-:R-:W-:Y:S09]  /*8bc0*/  FMUL.FTZ R27, R39, c[0x0][0x320] ;  /* 0x0000c800271b7a20 */ /* 0x010ff20000410000 */
[----:B------:R4:W2:Y:S01]  /*8bd0*/  MUFU.TANH R212, R30 ;  /* 0x0000001e00d47308 */ /* 0x0008a20000002400 */
[----:B-1----:R-:W-:Y:S09]  /*8be0*/  FMUL.FTZ R28, R38, c[0x0][0x320] ;  /* 0x0000c800261c7a20 */ /* 0x002ff20000410000 */
[----:B------:R1:W1:Y:S01]  /*8bf0*/  MUFU.TANH R209, R31 ;  /* 0x0000001f00d17308 */ /* 0x0002620000002400 */
[----:B---3--:R-:W-:Y:S09]  /*8c00*/  FMUL.FTZ R29, R44, c[0x0][0x320] ;  /* 0x0000c8002c1d7a20 */ /* 0x008ff20000410000 */
[----:B------:R-:W3:Y:S01]  /*8c10*/  MUFU.TANH R16, R16 ;  /* 0x0000001000107308 */ /* 0x000ee20000002400 */
[----:B----4-:R-:W-:Y:S09]  /*8c20*/  FMUL.FTZ R30, R41, c[0x0][0x320] ;  /* 0x0000c800291e7a20 */ /* 0x010ff20000410000 */
[----:B------:R-:W4:Y:S01]  /*8c30*/  MUFU.TANH R17, R17 ;  /* 0x0000001100117308 */ /* 0x000f220000002400 */
[----:B-1----:R-:W-:Y:S09]  /*8c40*/  FMUL.FTZ R31, R40, c[0x0][0x320] ;  /* 0x0000c800281f7a20 */ /* 0x002ff20000410000 */
        /* <DEDUP_REMOVED lines=21> */
[----:B--234-:R-:W2:Y:S01]  /*8da0*/  LDL R0, [R1+0x14] ;  /* 0x0000140001007983 */ /* 0x01cea20000100800 */
[----:B------:R-:W-:Y:S01]  /*8db0*/  UIMAD UR4, UR24, 0x30, UR10 ;  /* 0x00000030180478a4 */ /* 0x000fe2000f8e020a */
[----:B------:R-:W-:Y:S01]  /*8dc0*/  IMAD.MOV.U32 R242, RZ, RZ, RZ ;  /* 0x000000fffff27224 */ /* 0x000fe200078e00ff */
[----:B------:R-:W-:Y:S04]  /*8dd0*/  IADD3 R14, -R244, 0x10, RZ ;  /* 0x00000010f40e7810 */ /* 0x000fe80007ffe1ff */
[----:B------:R-:W-:Y:S01]  /*8de0*/  IMAD.U32 R2, RZ, RZ, UR4 ;  /* 0x00000004ff027e24 */ /* 0x000fe2000f8e00ff */
[----:B------:R-:W-:Y:S04]  /*8df0*/  LOP3.LUT R14, R14, 0xf, RZ, 0xc0, !PT ;  /* 0x0000000f0e0e7812 */ /* 0x000fe800078ec0ff */
        /* <DEDUP_REMOVED lines=24> */
[----:B------:R-:W2:Y:S04]  /*8f80*/  SHFL.IDX PT, R6, R2, 0x1, 0x181f ;  /* 0x00381f0002067f89 */ /* 0x000ea800000e0000 */
[----:B------:R-:W3:Y:S04]  /*8f90*/  SHFL.IDX PT, R3, R2, RZ, 0x181f ;  /* 0x00181fff02037589 */ /* 0x000ee800000e0000 */
[----:B------:R-:W4:Y:S04]  /*8fa0*/  SHFL.IDX PT, R4, R0, RZ, 0x181f ;  /* 0x00181fff00047589 */ /* 0x000f2800000e0000 */
[----:B------:R-:W1:Y:S04]  /*8fb0*/  SHFL.IDX PT, R2, R2, 0x2, 0x181f ;  /* 0x00581f0002027f89 */ /* 0x000e6800000e0000 */
[----:B------:R-:W1:Y:S04]  /*8fc0*/  SHFL.IDX PT, R5, R0, 0x1, 0x181f ;  /* 0x00381f0000057f89 */ /* 0x000e6800000e0000 */
[----:B------:R-:W1:Y:S01]  /*8fd0*/  SHFL.IDX PT, R0, R0, 0x2, 0x181f ;  /* 0x00581f0000007f89 */ /* 0x000e6200000e0000 */
[-C--:B--2--5:R-:W-:Y:S02]  /*8fe0*/  IADD3 R8, P1, R6, R247.reuse, RZ ;  /* 0x000000f706087210 */ /* 0x0a4fe40007f3e0ff */
[CC--:B---3--:R-:W-:Y:S02]  /*8ff0*/  IADD3 R12, P0, R3.reuse, R247.reuse, RZ ;  /* 0x000000f7030c7210 */ /* 0x0c8fe40007f1e0ff */
[-C--:B------:R-:W-:Y:S03]  /*9000*/  IADD3 R10, P2, R3, R246.reuse, RZ ;  /* 0x000000f6030a7210 */ /* 0x080fe60007f5e0ff */
[----:B----4-:R-:W-:Y:S01]  /*9010*/  IMAD.X R13, R4, 0x1, R245, P0 ;  /* 0x00000001040d7824 */ /* 0x010fe200000e06f5 */
[----:B------:R-:W-:Y:S01]  /*9020*/  IADD3 R6, P0, R6, R246, RZ ;  /* 0x000000f606067210 */ /* 0x000fe20007f1e0ff */
[----:B------:R-:W-:Y:S01]  /*9030*/  IMAD.X R11, R4, 0x1, R223, P2 ;  /* 0x00000001040b7824 */ /* 0x000fe200010e06df */
[----:B-1----:R-:W-:Y:S02]  /*9040*/  IADD3 R4, P2, R2, R247, RZ ;  /* 0x000000f702047210 */ /* 0x002fe40007f5e0ff */
[----:B------:R1:W-:Y:S01]  /*9050*/  LDGSTS.E.BYPASS.LTC128B.128 [R252+0x3100], [R12.64], !P6 ;  /* 0x031000000cfc7fae */ /* 0x0003e2000f101d54 */
        /* <DEDUP_REMOVED lines=11> */
.L_x_612:
[----:B-1234-:R-:W2:Y:S01]  /*9110*/  LDL R2, [R1+0x30] ;  /* 0x0000300001027983 */ /* 0x01eea20000100800 */
[----:B------:R-:W-:Y:S02]  /*9120*/  UISETP.NE.AND UP1, UPT, UR13, URZ, UPT ;  /* 0x0000003f0d00728c */ /* 0x000fe4000bf25270 */
[----:B------:R-:W-:Y:S01]  /*9130*/  UIMAD UR4, UR24, -0x30, URZ ;  /* 0xffffffd0180478a4 */ /* 0x000fe2000f8e023f */
[----:B------:R-:W3:Y:S01]  /*9140*/  LDL R35, [R1+0x1c] ;  /* 0x00001c0001237983 */ /* 0x000ee20000100800 */
[----:B------:R-:W-:Y:S02]  /*9150*/  UISETP.NE.AND UP0, UPT, UR12, URZ, UPT ;  /* 0x0000003f0c00728c */ /* 0x000fe4000bf05270 */
[----:B------:R-:W-:Y:S01]  /*9160*/  PLOP3.LUT P1, PT, PT, PT, UP1, 0x80, 0x0 ;  /* 0x000000000000781c */ /* 0x000fe20003f2f018 */
[----:B------:R-:W0:Y:S01]  /*9170*/  LDGDEPBAR ;  /* 0x00000000000079af */ /* 0x000e220000000000 */
[----:B------:R-:W-:Y:S11]  /*9180*/  PLOP3.LUT P0, PT, PT, PT, UP1, 0x80, 0x0 ;  /* 0x000000000000781c */ /* 0x000ff60003f0f018 */
[----:B--2---:R-:W-:Y:S04]  /*9190*/  @P1 IMAD.HI.U32 R0, R2, c[0x0][0x2c8], RZ ;  /* 0x0000b20002001a27 */ /* 0x004fe800078e00ff */
[----:B------:R-:W-:Y:S01]  /*91a0*/  IMAD.MOV.U32 R4, RZ, RZ, R2 ;  /* 0x000000ffff047224 */ /* 0x000fe200078e0002 */
[----:B------:R-:W-:Y:S01]  /*91b0*/  @P0 SHF.R.U32.HI R4, RZ, c[0x0][0x2cc], R0 ;  /* 0x0000b300ff040a19 */ /* 0x000fe20000011600 */
[----:B------:R-:W-:Y:S01]  /*91c0*/  IMAD.U32 R0, RZ, RZ, UR4 ;  /* 0x00000004ff007e24 */ /* 0x000fe2000f8e00ff */
[----:B------:R-:W-:Y:S01]  /*91d0*/  PLOP3.LUT P0, PT, PT, PT, UP0, 0x40, 0x0 ;  /* 0x000000000000781c */ /* 0x000fe20003f0e808 */
[----:B------:R-:W-:Y:S02]  /*91e0*/  IMAD.MOV.U32 R2, RZ, RZ, c[0x0][0x2ac] ;  /* 0x0000ab00ff027624 */ /* 0x000fe400078e00ff */
[----:B------:R-:W1:Y:S01]  /*91f0*/  SHFL.IDX PT, R3, R4, RZ, 0x1c1f ;  /* 0x001c1fff04037589 */ /* 0x000e6200000e0000 */
[----:B---3--:R-:W-:Y:S05]  /*9200*/  IADD3 R6, -R35, 0x1, R0 ;  /* 0x0000000123067810 */ /* 0x008fea0007ffe100 */
[----:B------:R-:W-:Y:S05]  /*9210*/  IMAD R6, R2, c[0x0][0x1d0], R6 ;  /* 0x0000740002067a24 */ /* 0x000fea00078e0206 */
[----:B------:R-:W-:Y:S04]  /*9220*/  IADD3 R6, R6, -c[0x0][0x168], RZ ;  /* 0x80005a0006067a10 */ /* 0x000fe80007ffe0ff */
[C---:B------:R-:W-:Y:S02]  /*9230*/  IADD3 R5, R6.reuse, c[0x0][0x328], RZ ;  /* 0x0000ca0006057a10 */ /* 0x040fe40007ffe0ff */
[----:B------:R-:W-:Y:S03]  /*9240*/  IADD3 R6, R6, UR17, RZ ;  /* 0x0000001106067c10 */ /* 0x000fe6000fffe0ff */
[--C-:B-1----:R-:W-:Y:S02]  /*9250*/  IMAD.IADD R2, R5, 0x1, R3.reuse ;  /* 0x0000000105027824 */ /* 0x102fe400078e0203 */
        /* <DEDUP_REMOVED lines=17> */
.L_x_615:
[----:B------:R-:W-:Y:S04]  /*9370*/  MOV R7, c[0x0][0x32c] ;  /* 0x0000cb0000077a02 */ /* 0x000fe80000000f00 */
[----:B------:R-:W-:Y:S11]  /*9380*/  ISETP.NE.AND P0, PT, R7, 0x1, PT ;  /* 0x000000010700780c */ /* 0x000ff60003f05270 */
[----:B------:R-:W-:Y:S02]  /*9390*/  @!UPT UIADD3 URZ, URZ, URZ, URZ ;  /* 0x0000003f3f3ff290 */ /* 0x000fe4000fffe03f */
[----:B------:R-:W-:Y:S05]  /*93a0*/  @P0 IMAD.HI.U32 R7, R3, c[0x0][0x330], RZ ;  /* 0x0000cc0003070a27 */ /* 0x000fea00078e00ff */
[----:B------:R-:W-:Y:S02]  /*93b0*/  @P0 SHF.R.U32.HI R3, RZ, c[0x0][0x334], R7 ;  /* 0x0000cd00ff030a19 */ /* 0x000fe40000011607 */
.L_x_616:
[----:B------:R-:W-:Y:S05]  /*93c0*/  BSYNC B0 ;  /* 0x0000000000007941 */ /* 0x000fea0003800000 */
.L_x_614:
[----:B------:R-:W-:Y:S05]  /*93d0*/  IADD3 R7, -R35, UR4, RZ ;  /* 0x0000000423077c10 */ /* 0x000fea000fffe1ff */
[----:B------:R-:W-:Y:S05]  /*93e0*/  IMAD R3, R3, c[0x0][0x32c], R7 ;  /* 0x0000cb0003037a24 */ /* 0x000fea00078e0207 */
[----:B------:R-:W-:Y:S02]  /*93f0*/  IADD3 R7, R3, c[0x0][0x32c], RZ ;  /* 0x0000cb0003077a10 */ /* 0x000fe40007ffe0ff */
[----:B------:R-:W-:Y:S02]  /*9400*/  IMNMX R0, R0, R3, !PT ;  /* 0x0000000300007217 */ /* 0x000fe40007800200 */
[----:B------:R-:W-:Y:S02]  /*9410*/  IMNMX R2, R2, R7, PT ;  /* 0x0000000702027217 */ /* 0x000fe40003800200 */
.L_x_613:
[----:B------:R-:W-:Y:S01]  /*9420*/  UISETP.GE.AND UP2, UPT, UR4, 0x1, UPT ;  /* 0x000000010400788c */ /* 0x000fe2000bf46270 */
[----:B------:R-:W1:Y:S01]  /*9430*/  SHFL.IDX PT, R3, R4, 0x1, 0x1c1f ;  /* 0x003c1f0004037f89 */ /* 0x000e6200000e0000 */
[----:B------:R-:W-:Y:S02]  /*9440*/  UISETP.GE.AND UP1, UPT, UR4, 0x2, UPT ;  /* 0x000000020400788c */ /* 0x000fe4000bf26270 */
[----:B------:R-:W-:Y:S02]  /*9450*/  UISETP.GE.AND UP0, UPT, UR4, 0x9, UPT ;  /* 0x000000090400788c */ /* 0x000fe4000bf06270 */
[----:B------:R-:W-:Y:S01]  /*9460*/  PLOP3.LUT P0, PT, PT, PT, UP2, 0x40, 0x0 ;  /* 0x000000000000781c */ /* 0x000fe20003f0e828 */
[----:B------:R-:W-:Y:S01]  /*9470*/  UP2UR UR28, UPR, URZ, 0x2 ;  /* 0x000000023f1c7883 */ /* 0x000fe20008000000 */
[----:B------:R-:W-:Y:S01]  /*9480*/  PLOP3.LUT P2, PT, PT, PT, UP1, 0x40, 0x0 ;  /* 0x000000000000781c */ /* 0x000fe20003f4e818 */
[----:B------:R-:W-:Y:S01]  /*9490*/  UISETP.GE.AND UP1, UPT, UR4, 0xa, UPT ;  /* 0x0000000a0400788c */ /* 0x000fe2000bf26270 */
[----:B------:R-:W-:Y:S01]  /*94a0*/  ISETP.GT.AND P0, PT, R0, RZ, P0 ;  /* 0x000000ff0000720c */ /* 0x000fe20000704270 */
[----:B------:R-:W-:Y:S01]  /*94b0*/  UISETP.GE.AND UP5, UPT, UR4, 0x19, UPT ;  /* 0x000000190400788c */ /* 0x000fe2000bfa6270 */
[----:B------:R-:W-:Y:S01]  /*94c0*/  PLOP3.LUT P1, PT, PT, PT, UP0, 0x40, 0x0 ;  /* 0x000000000000781c */ /* 0x000fe20003f2e808 */
[----:B------:R-:W-:Y:S01]  /*94d0*/  UP2UR UR27, UPR, URZ, 0x1 ;  /* 0x000000013f1b7883 */ /* 0x000fe20008000000 */
[----:B------:R-:W-:Y:S01]  /*94e0*/  ISETP.LT.OR P0, PT, R2, 0x1, P0 ;  /* 0x000000010200780c */ /* 0x000fe20000701670 */
[----:B------:R-:W-:Y:S01]  /*94f0*/  UISETP.GE.AND UP0, UPT, UR4, 0x11, UPT ;  /* 0x000000110400788c */ /* 0x000fe2000bf06270 */
[C---:B------:R-:W-:Y:S01]  /*9500*/  ISETP.GT.AND P2, PT, R0.reuse, 0x1, P2 ;  /* 0x000000010000780c */ /* 0x040fe20001744270 */
[----:B------:R-:W-:Y:S01]  /*9510*/  UISETP.GE.AND UP6, UPT, UR4, 0x12, UPT ;  /* 0x000000120400788c */ /* 0x000fe2000bfc6270 */
[----:B------:R-:W-:Y:S01]  /*9520*/  FSEL R9, R193, -INF , !P0 ;  /* 0xff800000c1097808 */ /* 0x000fe20004000000 */
[----:B------:R-:W-:Y:S01]  /*9530*/  UP2UR UR29, UPR, URZ, 0x4 ;  /* 0x000000043f1d7883 */ /* 0x000fe20008000000 */
[----:B------:R-:W-:Y:S01]  /*9540*/  PLOP3.LUT P0, PT, PT, PT, UP1, 0x40, 0x0 ;  /* 0x000000000000781c */ /* 0x000fe20003f0e818 */
[----:B------:R-:W-:Y:S01]  /*9550*/  UISETP.GE.AND UP2, UPT, UR4, 0x22, UPT ;  /* 0x000000220400788c */ /* 0x000fe2000bf46270 */
[C---:B------:R-:W-:Y:S01]  /*9560*/  ISETP.GT.AND P1, PT, R0.reuse, 0x8, P1 ;  /* 0x000000080000780c */ /* 0x040fe20000f24270 */
[----:B------:R-:W-:Y:S01]  /*9570*/  UISETP.GE.AND UP4, UPT, UR4, 0x1a, UPT ;  /* 0x0000001a0400788c */ /* 0x000fe2000bf86270 */
[----:B------:R-:W-:Y:S01]  /*9580*/  ISETP.GT.AND P0, PT, R0, 0x9, P0 ;  /* 0x000000090000780c */ /* 0x000fe20000704270 */
[----:B------:R-:W-:Y:S01]  /*9590*/  UISETP.GE.AND UP3, UPT, UR4, 0x21, UPT ;  /* 0x000000210400788c */ /* 0x000fe2000bf66270 */
[C---:B------:R-:W-:Y:S01]  /*95a0*/  ISETP.LT.OR P2, PT, R2.reuse, 0x2, P2 ;  /* 0x000000020200780c */ /* 0x040fe20001741670 */
[----:B------:R-:W-:Y:S01]  /*95b0*/  UP2UR UR30, UPR, URZ, 0x40 ;  /* 0x000000403f1e7883 */ /* 0x000fe20008000000 */
[C---:B------:R-:W-:Y:S01]  /*95c0*/  ISETP.LT.OR P0, PT, R2.reuse, 0xa, P0 ;  /* 0x0000000a0200780c */ /* 0x040fe20000701670 */
[----:B------:R-:W-:Y:S01]  /*95d0*/  UP2UR UR26, UPR, URZ, 0x2 ;  /* 0x000000023f1a7883 */ /* 0x000fe20008000000 */
[----:B------:R-:W-:Y:S01]  /*95e0*/  ISETP.LT.OR P1, PT, R2, 0x9, P1 ;  /* 0x000000090200780c */ /* 0x000fe20000f21670 */
[----:B------:R-:W-:Y:S01]  /*95f0*/  UP2UR UR25, UPR, URZ, 0x1 ;  /* 0x000000013f197883 */ /* 0x000fe20008000000 */
[----:B------:R-:W-:Y:S01]  /*9600*/  FSEL R17, R17, -INF , !P0 ;  /* 0xff80000011117808 */ /* 0x000fe20004000000 */
[----:B------:R-:W-:Y:S01]  /*9610*/  UISETP.GE.AND UP1, UPT, UR4, 0x29, UPT ;  /* 0x000000290400788c */ /* 0x000fe2000bf26270 */
[----:B------:R-:W-:Y:S02]  /*9620*/  PLOP3.LUT P0, PT, PT, PT, UP5, 0x40, 0x0 ;  /* 0x000000000000781c */ /* 0x000fe40003f0e858 */
[----:B------:R-:W-:Y:S02]  /*9630*/  FSEL R15, R192, -INF , !P2 ;  /* 0xff800000c00f7808 */ /* 0x000fe40005000000 */
[----:B------:R-:W-:Y:S01]  /*9640*/  PLOP3.LUT P2, PT, PT, PT, UP0, 0x40, 0x0 ;  /* 0x000000000000781c */ /* 0x000fe20003f4e808 */
[----:B------:R-:W-:Y:S01]  /*9650*/  UISETP.GE.AND UP0, UPT, UR4, 0x2a, UPT ;  /* 0x0000002a0400788c */ /* 0x000fe2000bf06270 */
[----:B------:R-:W-:Y:S02]  /*9660*/  FSEL R16, R16, -INF , !P1 ;  /* 0xff80000010107808 */ /* 0x000fe40004800000 */
[----:B------:R-:W-:Y:S01]  /*9670*/  PLOP3.LUT P1, PT, PT, PT, UP6, 0x40, 0x0 ;  /* 0x000000000000781c */ /* 0x000fe20003f2e868 */
[----:B------:R-:W-:Y:S01]  /*9680*/  UISETP.NE.AND UP6, UPT, UR12, URZ, UPT ;  /* 0x0000003f0c00728c */ /* 0x000fe2000bfc5270 */
[C---:B------:R-:W-:Y:S02]  /*9690*/  ISETP.GT.AND P0, PT, R0.reuse, 0x18, P0 ;  /* 0x000000180000780c */ /* 0x040fe40000704270 */
[C---:B------:R-:W-:Y:S02]  /*96a0*/  ISETP.GT.AND P2, PT, R0.reuse, 0x10, P2 ;  /* 0x000000100000780c */ /* 0x040fe40001744270 */
[----:B------:R-:W-:Y:S02]  /*96b0*/  ISETP.GT.AND P1, PT, R0, 0x11, P1 ;  /* 0x000000110000780c */ /* 0x000fe40000f24270 */
[C---:B------:R-:W-:Y:S02]  /*96c0*/  ISETP.LT.OR P0, PT, R2.reuse, 0x19, P0 ;  /* 0x000000190200780c */ /* 0x040fe40000701670 */
[C---:B------:R-:W-:Y:S02]  /*96d0*/  ISETP.LT.OR P2, PT, R2.reuse, 0x11, P2 ;  /* 0x000000110200780c */ /* 0x040fe40001741670 */
[----:B------:R-:W-:Y:S02]  /*96e0*/  ISETP.LT.OR P1, PT, R2, 0x12, P1 ;  /* 0x000000120200780c */ /* 0x000fe40000f21670 */
[----:B------:R-:W-:Y:S02]  /*96f0*/  FSEL R202, R26, -INF , !P0 ;  /* 0xff8000001aca7808 */ /* 0x000fe40004000000 */
[----:B------:R-:W-:Y:S02]  /*9700*/  PLOP3.LUT P0, PT, PT, PT, UP2, 0x40, 0x0 ;  /* 0x000000000000781c */ /* 0x000fe40003f0e828 */
[----:B------:R-:W-:Y:S02]  /*9710*/  FSEL R196, R135, -INF , !P2 ;  /* 0xff80000087c47808 */ /* 0x000fe40005000000 */
[----:B------:R-:W-:Y:S02]  /*9720*/  PLOP3.LUT P2, PT, PT, PT, UP4, 0x40, 0x0 ;  /* 0x000000000000781c */ /* 0x000fe40003f4e848 */
[----:B------:R-:W-:Y:S02]  /*9730*/  FSEL R198, R133, -INF , !P1 ;  /* 0xff80000085c67808 */ /* 0x000fe40004800000 */
[----:B------:R-:W-:Y:S02]  /*9740*/  PLOP3.LUT P1, PT, PT, PT, UP3, 0x40, 0x0 ;  /* 0x000000000000781c */ /* 0x000fe40003f2e838 */
[C---:B------:R-:W-:Y:S02]  /*9750*/  ISETP.GT.AND P0, PT, R0.reuse, 0x21, P0 ;  /* 0x000000210000780c */ /* 0x040fe40000704270 */
[C---:B------:R-:W-:Y:S02]  /*9760*/  ISETP.GT.AND P2, PT, R0.reuse, 0x19, P2 ;  /* 0x000000190000780c */ /* 0x040fe40001744270 */
[----:B------:R-:W-:Y:S02]  /*9770*/  ISETP.GT.AND P1, PT, R0, 0x20, P1 ;  /* 0x000000200000780c */ /* 0x000fe40000f24270 */
[C---:B------:R-:W-:Y:S02]  /*9780*/  ISETP.LT.OR P0, PT, R2.reuse, 0x22, P0 ;  /* 0x000000220200780c */ /* 0x040fe40000701670 */
[C---:B------:R-:W-:Y:S02]  /*9790*/  ISETP.LT.OR P2, PT, R2.reuse, 0x1a, P2 ;  /* 0x0000001a0200780c */ /* 0x040fe40001741670 */
[----:B------:R-:W-:Y:S02]  /*97a0*/  ISETP.LT.OR P1, PT, R2, 0x21, P1 ;  /* 0x000000210200780c */ /* 0x000fe40000f21670 */
[----:B-----5:R-:W-:Y:S02]  /*97b0*/  FSEL R246, R22, -INF , !P0 ;  /* 0xff80000016f67808 */ /* 0x020fe40004000000 */
[----:B------:R-:W-:Y:S01]  /*97c0*/  PLOP3.LUT P0, PT, PT, PT, UP6, 0x40, 0x0 ;  /* 0x000000000000781c */ /* 0x000fe20003f0e868 */
[----:B------:R-:W-:Y:S01]  /*97d0*/  UISETP.NE.AND UP6, UPT, UR30, URZ, UPT ;  /* 0x0000003f1e00728c */ /* 0x000fe2000bfc5270 */
[----:B------:R-:W-:Y:S02]  /*97e0*/  FSEL R204, R25, -INF , !P2 ;  /* 0xff80000019cc7808 */ /* 0x000fe40005000000 */
[----:B------:R-:W-:Y:S02]  /*97f0*/  PLOP3.LUT P2, PT, PT, PT, UP1, 0x40, 0x0 ;  /* 0x000000000000781c */ /* 0x000fe40003f4e818 */
[----:B------:R-:W-:Y:S02]  /*9800*/  FSEL R244, R24, -INF , !P1 ;  /* 0xff80000018f47808 */ /* 0x000fe40004800000 */
[----:B------:R-:W-:Y:S02]  /*9810*/  PLOP3.LUT P1, PT, PT, PT, UP0, 0x40, 0x0 ;  /* 0x000000000000781c */ /* 0x000fe40003f2e808 */
[C---:B------:R-:W-:Y:S02]  /*9820*/  ISETP.GT.AND P2, PT, R0.reuse, 0x28, P2 ;  /* 0x000000280000780c */ /* 0x040fe40001744270 */
[----:B------:R-:W-:Y:S01]  /*9830*/  ISETP.GT.AND P1, PT, R0, 0x29, P1 ;  /* 0x000000290000780c */ /* 0x000fe20000f24270 */
[--C-:B-1----:R-:W-:Y:S01]  /*9840*/  IMAD.IADD R0, R6, 0x1, R3.reuse ;  /* 0x0000000106007824 */ /* 0x102fe200078e0203 */
[C---:B------:R-:W-:Y:S02]  /*9850*/  ISETP.LT.OR P2, PT, R2.reuse, 0x29, P2 ;  /* 0x000000290200780c */ /* 0x040fe40001741670 */
[----:B------:R-:W-:Y:S01]  /*9860*/  ISETP.LT.OR P1, PT, R2, 0x2a, P1 ;  /* 0x0000002a0200780c */ /* 0x000fe20000f21670 */
[----:B------:R-:W-:Y:S01]  /*9870*/  IMAD.IADD R2, R5, 0x1, R3 ;  /* 0x0000000105027824 */ /* 0x000fe200078e0203 */
[----:B------:R-:W-:Y:S02]  /*9880*/  FSEL R51, R19, -INF , !P2 ;  /* 0xff80000013337808 */ /* 0x000fe40005000000 */
[----:B------:R-:W-:Y:S01]  /*9890*/  FSEL R34, R18, -INF , !P1 ;  /* 0xff80000012227808 */ /* 0x000fe20004800000 */
        /* <DEDUP_REMOVED lines=16> */
.L_x_619:
[----:B------:R-:W-:Y:S04]  /*99a0*/  MOV R7, 0x1 ;  /* 0x0000000100077802 */ /* 0x000fe80000000f00 */
[----:B------:R-:W-:Y:S11]  /*99b0*/  ISETP.NE.AND P0, PT, R7, c[0x0][0x32c], PT ;  /* 0x0000cb0007007a0c */ /* 0x000ff60003f05270 */
[----:B------:R-:W-:Y:S02]  /*99c0*/  @!UPT UIADD3 URZ, URZ, URZ, URZ ;  /* 0x0000003f3f3ff290 */ /* 0x000fe4000fffe03f */
[----:B------:R-:W-:Y:S05]  /*99d0*/  @P0 IMAD.HI.U32 R7, R3, c[0x0][0x330], RZ ;  /* 0x0000cc0003070a27 */ /* 0x000fea00078e00ff */
[----:B------:R-:W-:Y:S02]  /*99e0*/  @P0 SHF.R.U32.HI R3, RZ, c[0x0][0x334], R7 ;  /* 0x0000cd00ff030a19 */ /* 0x000fe40000011607 */
.L_x_620:
[----:B------:R-:W-:Y:S05]  /*99f0*/  BSYNC B0 ;  /* 0x0000000000007941 */ /* 0x000fea0003800000 */
.L_x_618:
[----:B------:R-:W-:Y:S05]  /*9a00*/  IADD3 R7, -R35, UR4, RZ ;  /* 0x0000000423077c10 */ /* 0x000fea000fffe1ff */
[----:B------:R-:W-:Y:S05]  /*9a10*/  IMAD R3, R3, c[0x0][0x32c], R7 ;  /* 0x0000cb0003037a24 */ /* 0x000fea00078e0207 */
[----:B------:R-:W-:Y:S02]  /*9a20*/  IADD3 R7, R3, c[0x0][0x32c], RZ ;  /* 0x0000cb0003077a10 */ /* 0x000fe40007ffe0ff */
[----:B------:R-:W-:Y:S02]  /*9a30*/  IMNMX R0, R0, R3, !PT ;  /* 0x0000000300007217 */ /* 0x000fe40007800200 */
[----:B------:R-:W-:Y:S02]  /*9a40*/  IMNMX R2, R2, R7, PT ;  /* 0x0000000702027217 */ /* 0x000fe40003800200 */
.L_x_617:
[----:B------:R-:W-:Y:S01]  /*9a50*/  UP2UR UR34, UPR, URZ, 0x10 ;  /* 0x000000103f227883 */ /* 0x000fe20008000000 */
[----:B------:R-:W1:Y:S01]  /*9a60*/  SHFL.IDX PT, R3, R4, 0x2, 0x1c1f ;  /* 0x005c1f0004037f89 */ /* 0x000e6200000e0000 */
[----:B------:R-:W-:Y:S02]  /*9a70*/  UISETP.NE.AND UP4, UPT, UR29, URZ, UPT ;  /* 0x0000003f1d00728c */ /* 0x000fe4000bf85270 */
[----:B------:R-:W-:Y:S02]  /*9a80*/  UP2UR UR31, UPR, URZ, 0x2 ;  /* 0x000000023f1f7883 */ /* 0x000fe40008000000 */
[----:B------:R-:W-:Y:S02]  /*9a90*/  UISETP.NE.AND UP1, UPT, UR26, URZ, UPT ;  /* 0x0000003f1a00728c */ /* 0x000fe4000bf25270 */
[----:B------:R-:W-:Y:S01]  /*9aa0*/  PLOP3.LUT P0, PT, PT, PT, UP4, 0x40, 0x0 ;  /* 0x000000000000781c */ /* 0x000fe20003f0e848 */
[----:B------:R-:W-:Y:S02]  /*9ab0*/  UP2UR UR33, UPR, URZ, 0x8 ;  /* 0x000000083f217883 */ /* 0x000fe40008000000 */
[----:B------:R-:W-:Y:S01]  /*9ac0*/  UISETP.NE.AND UP3, UPT, UR28, URZ, UPT ;  /* 0x0000003f1c00728c */ /* 0x000fe2000bf65270 */
[----:B------:R-:W-:Y:S01]  /*9ad0*/  ISETP.GT.AND P0, PT, R0, RZ, P0 ;  /* 0x000000ff0000720c */ /* 0x000fe20000704270 */
[----:B------:R-:W-:Y:S02]  /*9ae0*/  UP2UR UR32, UPR, URZ, 0x4 ;  /* 0x000000043f207883 */ /* 0x000fe40008000000 */
[----:B------:R-:W-:Y:S01]  /*9af0*/  UISETP.NE.AND UP2, UPT, UR27, URZ, UPT ;  /* 0x0000003f1b00728c */ /* 0x000fe2000bf45270 */
[----:B------:R-:W-:Y:S01]  /*9b00*/  ISETP.LT.OR P0, PT, R2, 0x1, P0 ;  /* 0x000000010200780c */ /* 0x000fe20000701670 */
[----:B------:R-:W-:Y:S01]  /*9b10*/  UP2UR UR30, UPR, URZ, 0x1 ;  /* 0x000000013f1e7883 */ /* 0x000fe20008000000 */
[----:B------:R-:W-:Y:S01]  /*9b20*/  PLOP3.LUT P2, PT, PT, PT, UP3, 0x40, 0x0 ;  /* 0x000000000000781c */ /* 0x000fe20003f4e838 */
[----:B------:R-:W-:Y:S01]  /*9b30*/  UISETP.NE.AND UP0, UPT, UR25, URZ, UPT ;  /* 0x0000003f1900728c */ /* 0x000fe2000bf05270 */
[----:B------:R-:W-:Y:S01]  /*9b40*/  FSEL R8, R201, -INF , !P0 ;  /* 0xff800000c9087808 */ /* 0x000fe20004000000 */
[----:B------:R-:W-:Y:S01]  /*9b50*/  UISETP.NE.AND UP4, UPT, UR34, URZ, UPT ;  /* 0x0000003f2200728c */ /* 0x000fe2000bf85270 */
[----:B------:R-:W-:Y:S01]  /*9b60*/  PLOP3.LUT P0, PT, PT, PT, UP1, 0x40, 0x0 ;  /* 0x000000000000781c */ /* 0x000fe20003f0e818 */
[----:B------:R-:W-:Y:S01]  /*9b70*/  UISETP.NE.AND UP3, UPT, UR33, URZ, UPT ;  /* 0x0000003f2100728c */ /* 0x000fe2000bf65270 */
[----:B------:R-:W-:Y:S01]  /*9b80*/  PLOP3.LUT P1, PT, PT, PT, UP2, 0x40, 0x0 ;  /* 0x000000000000781c */ /* 0x000fe20003f2e828 */
[----:B------:R-:W-:Y:S01]  /*9b90*/  UISETP.NE.AND UP2, UPT, UR32, URZ, UPT ;  /* 0x0000003f2000728c */ /* 0x000fe2000bf45270 */
[C---:B------:R-:W-:Y:S01]  /*9ba0*/  ISETP.GT.AND P0, PT, R0.reuse, 0x9, P0 ;  /* 0x000000090000780c */ /* 0x040fe20000704270 */
[----:B------:R-:W-:Y:S01]  /*9bb0*/  UISETP.NE.AND UP1, UPT, UR31, URZ, UPT ;  /* 0x0000003f1f00728c */ /* 0x000fe2000bf25270 */
        /* <DEDUP_REMOVED lines=8> */
[----:B------:R-:W-:Y:S01]  /*9c40*/  PLOP3.LUT P2, PT, PT, PT, UP0, 0x40, 0x0 ;  /* 0x000000000000781c */ /* 0x000fe20003f4e808 */
[----:B------:R-:W-:Y:S01]  /*9c50*/  UISETP.NE.AND UP0, UPT, UR30, URZ, UPT ;  /* 0x0000003f1e00728c */ /* 0x000fe2000bf05270 */
[----:B------:R-:W-:Y:S01]  /*9c60*/  FSEL R14, R143, -INF , !P1 ;  /* 0xff8000008f0e7808 */ /* 0x000fe20004800000 */
[----:B------:R-:W-:Y:S01]  /*9c70*/  UP2UR UR30, UPR, URZ, 0x40 ;  /* 0x000000403f1e7883 */ /* 0x000fe20008000000 */
        /* <DEDUP_REMOVED lines=20> */
[----:B------:R-:W-:Y:S02]  /*9dc0*/  FSEL R223, R27, -INF , !P0 ;  /* 0xff8000001bdf7808 */ /* 0x000fe40004000000 */
        /* <DEDUP_REMOVED lines=30> */
.L_x_623:
[----:B------:R-:W-:Y:S04]  /*9fb0*/  MOV R7, c[0x0][0x32c] ;  /* 0x0000cb0000077a02 */ /* 0x000fe80000000f00 */
[----:B------:R-:W-:Y:S11]  /*9fc0*/  ISETP.NE.AND P0, PT, R7, 0x1, PT ;  /* 0x000000010700780c */ /* 0x000ff60003f05270 */
[----:B------:R-:W-:Y:S02]  /*9fd0*/  @!UPT UIADD3 URZ, URZ, URZ, URZ ;  /* 0x0000003f3f3ff290 */ /* 0x000fe4000fffe03f */
[----:B------:R-:W-:Y:S05]  /*9fe0*/  @P0 IMAD.HI.U32 R7, R3, c[0x0][0x330], RZ ;  /* 0x0000cc0003070a27 */ /* 0x000fea00078e00ff */
[----:B------:R-:W-:Y:S02]  /*9ff0*/  @P0 SHF.R.U32.HI R3, RZ, c[0x0][0x334], R7 ;  /* 0x0000cd00ff030a19 */ /* 0x000fe40000011607 */
.L_x_624:
[----:B------:R-:W-:Y:S05]  /*a000*/  BSYNC B0 ;  /* 0x0000000000007941 */ /* 0x000fea0003800000 */
.L_x_622:
[----:B------:R-:W-:Y:S05]  /*a010*/  IADD3 R7, -R35, UR4, RZ ;  /* 0x0000000423077c10 */ /* 0x000fea000fffe1ff */
[----:B------:R-:W-:Y:S05]  /*a020*/  IMAD R3, R3, c[0x0][0x32c], R7 ;  /* 0x0000cb0003037a24 */ /* 0x000fea00078e0207 */
[----:B------:R-:W-:Y:S02]  /*a030*/  IADD3 R7, R3, c[0x0][0x32c], RZ ;  /* 0x0000cb0003077a10 */ /* 0x000fe40007ffe0ff */
[----:B------:R-:W-:Y:S02]  /*a040*/  IMNMX R0, R0, R3, !PT ;  /* 0x0000000300007217 */ /* 0x000fe40007800200 */
[----:B------:R-:W-:Y:S02]  /*a050*/  IMNMX R2, R2, R7, PT ;  /* 0x0000000702027217 */ /* 0x000fe40003800200 */
.L_x_621:
        /* <DEDUP_REMOVED lines=86> */
.L_x_627:
[----:B------:R-:W-:Y:S04]  /*a5c0*/  MOV R4, c[0x0][0x32c] ;  /* 0x0000cb0000047a02 */ /* 0x000fe80000000f00 */
[----:B------:R-:W-:Y:S11]  /*a5d0*/  ISETP.NE.AND P0, PT, R4, 0x1, PT ;  /* 0x000000010400780c */ /* 0x000ff60003f05270 */
[----:B------:R-:W-:Y:S02]  /*a5e0*/  @!UPT UIADD3 URZ, URZ, URZ, URZ ;  /* 0x0000003f3f3ff290 */ /* 0x000fe4000fffe03f */
[----:B------:R-:W-:Y:S05]  /*a5f0*/  @P0 IMAD.HI.U32 R4, R3, c[0x0][0x330], RZ ;  /* 0x0000cc0003040a27 */ /* 0x000fea00078e00ff */
[----:B------:R-:W-:Y:S02]  /*a600*/  @P0 SHF.R.U32.HI R3, RZ, c[0x0][0x334], R4 ;  /* 0x0000cd00ff030a19 */ /* 0x000fe40000011604 */
.L_x_628:
[----:B------:R-:W-:Y:S05]  /*a610*/  BSYNC B0 ;  /* 0x0000000000007941 */ /* 0x000fea0003800000 */
.L_x_626:
[----:B------:R-:W-:Y:S05]  /*a620*/  IADD3 R4, -R35, UR4, RZ ;  /* 0x0000000423047c10 */ /* 0x000fea000fffe1ff */
[----:B------:R-:W-:Y:S05]  /*a630*/  IMAD R3, R3, c[0x0][0x32c], R4 ;  /* 0x0000cb0003037a24 */ /* 0x000fea00078e0204 */
[----:B------:R-:W-:Y:S02]  /*a640*/  IADD3 R4, R3, c[0x0][0x32c], RZ ;  /* 0x0000cb0003047a10 */ /* 0x000fe40007ffe0ff */
[----:B------:R-:W-:Y:S02]  /*a650*/  IMNMX R0, R0, R3, !PT ;  /* 0x0000000300007217 */ /* 0x000fe40007800200 */
[----:B------:R-:W-:Y:S02]  /*a660*/  IMNMX R2, R2, R4, PT ;  /* 0x0000000402027217 */ /* 0x000fe40003800200 */
.L_x_625:
        /* <DEDUP_REMOVED lines=21> */
[----:B------:R-:W-:Y:S01]  /*a7c0*/  LDSM.16.MT88.4 R36, [R226+0x100] ;  /* 0x00010000e224783b */ /* 0x000fe20000004200 */
        /* <DEDUP_REMOVED lines=13> */
[----:B------:R-:W-:Y:S01]  /*a8a0*/  PLOP3.LUT P0, PT, PT, PT, UP4, 0x40, 0x0 ;  /* 0x000000000000781c */ /* 0x000fe20003f0e848 */
[----:B------:R-:W1:Y:S01]  /*a8b0*/  SHFL.BFLY PT, R6, R137, 0x2, 0x1f ;  /* 0x0c401f0089067f89 */ /* 0x000e6200000e0000 */
[----:B------:R-:W-:Y:S01]  /*a8c0*/  PLOP3.LUT P1, PT, PT, PT, UP2, 0x40, 0x0 ;  /* 0x000000000000781c */ /* 0x000fe20003f2e828 */
[----:B------:R-:W-:Y:S01]  /*a8d0*/  UISETP.NE.AND UP4, UPT, UR4, URZ, UPT ;  /* 0x0000003f0400728c */ /* 0x000fe2000bf85270 */
[C---:B------:R-:W-:Y:S01]  /*a8e0*/  ISETP.GT.AND P0, PT, R0.reuse, RZ, P0 ;  /* 0x000000ff0000720c */ /* 0x040fe20000704270 */
[----:B------:R-:W-:Y:S01]  /*a8f0*/  UISETP.NE.AND UP2, UPT, UR28, URZ, UPT ;  /* 0x0000003f1c00728c */ /* 0x000fe2000bf45270 */
[----:B------:R-:W-:Y:S02]  /*a900*/  ISETP.GT.AND P1, PT, R0, 0x8, P1 ;  /* 0x000000080000780c */ /* 0x000fe40000f24270 */
[----:B------:R-:W-:Y:S01]  /*a910*/  ISETP.LT.OR P0, PT, R2, 0x1, P0 ;  /* 0x000000010200780c */ /* 0x000fe20000701670 */
[----:B------:R-:W2:Y:S01]  /*a920*/  SHFL.BFLY PT, R20, R3, 0x2, 0x1f ;  /* 0x0c401f0003147f89 */ /* 0x000ea200000e0000 */
[----:B------:R-:W-:Y:S01]  /*a930*/  PLOP3.LUT P2, PT, PT, PT, UP3, 0x40, 0x0 ;  /* 0x000000000000781c */ /* 0x000fe20003f4e838 */
[----:B------:R-:W-:Y:S01]  /*a940*/  UISETP.NE.AND UP3, UPT, UR29, URZ, UPT ;  /* 0x0000003f1d00728c */ /* 0x000fe2000bf65270 */
[----:B------:R-:W-:Y:S02]  /*a950*/  FSEL R5, R222, -INF , !P0 ;  /* 0xff800000de057808 */ /* 0x000fe40004000000 */
[----:B------:R-:W-:Y:S01]  /*a960*/  PLOP3.LUT P0, PT, PT, PT, UP1, 0x40, 0x0 ;  /* 0x000000000000781c */ /* 0x000fe20003f0e818 */
[----:B------:R-:W-:Y:S01]  /*a970*/  UISETP.NE.AND UP1, UPT, UR27, URZ, UPT ;  /* 0x0000003f1b00728c */ /* 0x000fe2000bf25270 */
[----:B------:R-:W-:Y:S02]  /*a980*/  ISETP.LT.OR P1, PT, R2, 0x9, P1 ;  /* 0x000000090200780c */ /* 0x000fe40000f21670 */
[C---:B------:R-:W-:Y:S02]  /*a990*/  ISETP.GT.AND P0, PT, R0.reuse, 0x9, P0 ;  /* 0x000000090000780c */ /* 0x040fe40000704270 */
[----:B------:R-:W-:Y:S02]  /*a9a0*/  ISETP.GT.AND P2, PT, R0, 0x1, P2 ;  /* 0x000000010000780c */ /* 0x000fe40001744270 */
[----:B------:R-:W-:Y:S02]  /*a9b0*/  ISETP.LT.OR P0, PT, R2, 0xa, P0 ;  /* 0x0000000a0200780c */ /* 0x000fe40000701670 */
[----:B------:R-:W-:Y:S02]  /*a9c0*/  FSEL R24, R214, -INF , !P1 ;  /* 0xff800000d6187808 */ /* 0x000fe40004800000 */
[----:B------:R-:W-:Y:S02]  /*a9d0*/  FSEL R25, R213, -INF , !P0 ;  /* 0xff800000d5197808 */ /* 0x000fe40004000000 */
[----:B------:R-:W-:Y:S02]  /*a9e0*/  PLOP3.LUT P0, PT, PT, PT, UP5, 0x40, 0x0 ;  /* 0x000000000000781c */ /* 0x000fe40003f0e858 */
[----:B------:R-:W-:Y:S02]  /*a9f0*/  ISETP.LT.OR P2, PT, R2, 0x2, P2 ;  /* 0x000000020200780c */ /* 0x000fe40001741670 */
[C---:B------:R-:W-:Y:S02]  /*aa00*/  ISETP.GT.AND P0, PT, R0.reuse, 0x18, P0 ;  /* 0x000000180000780c */ /* 0x040fe40000704270 */
[----:B-1----:R-:W-:Y:S02]  /*aa10*/  FMNMX.FTZ R137, R137, R6, !PT ;  /* 0x0000000689897209 */ /* 0x002fe40007810000 */
[----:B--2---:R-:W-:Y:S02]  /*aa20*/  FMNMX.FTZ R3, R3, R20, !PT ;  /* 0x0000001403037209 */ /* 0x004fe40007810000 */
[----:B------:R-:W-:Y:S01]  /*aa30*/  PLOP3.LUT P1, PT, PT, PT, UP6, 0x40, 0x0 ;  /* 0x000000000000781c */ /* 0x000fe20003f2e868 */
[----:B------:R-:W1:Y:S01]  /*aa40*/  SHFL.BFLY PT, R6, R137, 0x1, 0x1f ;  /* 0x0c201f0089067f89 */ /* 0x000e6200000e0000 */
[----:B------:R-:W-:Y:S02]  /*aa50*/  FMNMX.FTZ R4, R7, R138, !PT ;  /* 0x0000008a07047209 */ /* 0x000fe40007810000 */
[----:B------:R-:W-:Y:S02]  /*aa60*/  FSEL R19, R221, -INF , !P2 ;  /* 0xff800000dd137808 */ /* 0x000fe40005000000 */
[----:B------:R-:W-:Y:S02]  /*aa70*/  ISETP.GT.AND P1, PT, R0, 0x11, P1 ;  /* 0x000000110000780c */ /* 0x000fe40000f24270 */
[C---:B------:R-:W-:Y:S01]  /*aa80*/  ISETP.LT.OR P0, PT, R2.reuse, 0x19, P0 ;  /* 0x000000190200780c */ /* 0x040fe20000701670 */
[----:B------:R-:W2:Y:S01]  /*aa90*/  SHFL.BFLY PT, R136, R3, 0x1, 0x1f ;  /* 0x0c201f0003887f89 */ /* 0x000ea200000e0000 */
[----:B------:R-:W-:Y:S01]  /*aaa0*/  PLOP3.LUT P2, PT, PT, PT, UP0, 0x40, 0x0 ;  /* 0x000000000000781c */ /* 0x000fe20003f4e808 */
[----:B------:R-:W-:Y:S01]  /*aab0*/  UISETP.NE.AND UP0, UPT, UR26, URZ, UPT ;  /* 0x0000003f1a00728c */ /* 0x000fe2000bf05270 */
[----:B------:R-:W-:Y:S02]  /*aac0*/  FMNMX.FTZ R4, R11, R4, !PT ;  /* 0x000000040b047209 */ /* 0x000fe40007810000 */
[----:B------:R-:W-:Y:S02]  /*aad0*/  ISETP.LT.OR P1, PT, R2, 0x12, P1 ;  /* 0x000000120200780c */ /* 0x000fe40000f21670 */
[----:B------:R-:W-:Y:S02]  /*aae0*/  FSEL R206, R212, -INF , !P0 ;  /* 0xff800000d4ce7808 */ /* 0x000fe40004000000 */
[----:B------:R-:W-:Y:S02]  /*aaf0*/  ISETP.GT.AND P2, PT, R0, 0x10, P2 ;  /* 0x000000100000780c */ /* 0x000fe40001744270 */
[----:B------:R-:W-:Y:S02]  /*ab00*/  PLOP3.LUT P0, PT, PT, PT, UP3, 0x40, 0x0 ;  /* 0x000000000000781c */ /* 0x000fe40003f0e838 */
[----:B------:R-:W-:Y:S02]  /*ab10*/  FMNMX.FTZ R4, R10, R4, !PT ;  /* 0x000000040a047209 */ /* 0x000fe40007810000 */
[----:B------:R-:W-:Y:S02]  /*ab20*/  FSEL R201, R215, -INF , !P1 ;  /* 0xff800000d7c97808 */ /* 0x000fe40004800000 */
[----:B-1----:R-:W-:Y:S02]  /*ab30*/  FMNMX.FTZ R137, R137, R6, !PT ;  /* 0x0000000689897209 */ /* 0x002fe40007810000 */
[----:B------:R-:W-:Y:S02]  /*ab40*/  FMNMX.FTZ R6, R5, R139, !PT ;  /* 0x0000008b05067209 */ /* 0x000fe40007810000 */
[----:B------:R-:W-:Y:S01]  /*ab50*/  ISETP.LT.OR P2, PT, R2, 0x11, P2 ;  /* 0x000000110200780c */ /* 0x000fe20001741670 */
[----:B------:R-:W-:Y:S01]  /*ab60*/  FMUL.FTZ R141, R137, c[0x0][0x2d0] ;  /* 0x0000b400898d7a20 */ /* 0x000fe20000410000 */
[----:B------:R-:W-:Y:S02]  /*ab70*/  FMNMX.FTZ R6, R19, R6, !PT ;  /* 0x0000000613067209 */ /* 0x000fe40007810000 */
[----:B--2---:R-:W-:Y:S02]  /*ab80*/  FMNMX.FTZ R136, R3, R136, !PT ;  /* 0x0000008803887209 */ /* 0x004fe40007810000 */
[----:B------:R-:W-:Y:S02]  /*ab90*/  FMNMX.FTZ R3, R24, R6, !PT ;  /* 0x0000000618037209 */ /* 0x000fe40007810000 */
[----:B------:R-:W-:Y:S01]  /*aba0*/  ISETP.GT.AND P0, PT, R0, 0x20, P0 ;  /* 0x000000200000780c */ /* 0x000fe20000704270 */
[----:B------:R-:W-:Y:S01]  /*abb0*/  FMUL.FTZ R142, R136, c[0x0][0x2d0] ;  /* 0x0000b400888e7a20 */ /* 0x000fe20000410000 */
[----:B------:R-:W-:Y:S02]  /*abc0*/  PLOP3.LUT P1, PT, PT, PT, UP4, 0x40, 0x0 ;  /* 0x000000000000781c */ /* 0x000fe40003f2e848 */
[----:B------:R-:W-:Y:S02]  /*abd0*/  FMNMX.FTZ R3, R25, R3, !PT ;  /* 0x0000000319037209 */ /* 0x000fe40007810000 */
[----:B------:R-:W-:Y:S02]  /*abe0*/  FMNMX.FTZ R4, R13, R4, !PT ;  /* 0x000000040d047209 */ /* 0x000fe40007810000 */
[----:B------:R-:W-:Y:S02]  /*abf0*/  FSEL R200, R220, -INF , !P2 ;  /* 0xff800000dcc87808 */ /* 0x000fe40005000000 */
[----:B------:R-:W-:Y:S02]  /*ac00*/  ISETP.LT.OR P0, PT, R2, 0x21, P0 ;  /* 0x000000210200780c */ /* 0x000fe40000701670 */
[----:B------:R-:W-:Y:S02]  /*ac10*/  ISETP.GT.AND P1, PT, R0, 0x19, P1 ;  /* 0x000000190000780c */ /* 0x000fe40000f24270 */
[----:B------:R-:W-:Y:S02]  /*ac20*/  FMNMX.FTZ R4, R205, R4, !PT ;  /* 0x00000004cd047209 */ /* 0x000fe40007810000 */
[----:B------:R-:W-:Y:S02]  /*ac30*/  FSEL R212, R42, -INF , !P0 ;  /* 0xff8000002ad47808 */ /* 0x000fe40004000000 */
[----:B------:R-:W-:Y:S02]  /*ac40*/  ISETP.LT.OR P1, PT, R2, 0x1a, P1 ;  /* 0x0000001a0200780c */ /* 0x000fe40000f21670 */
[----:B------:R-:W-:Y:S02]  /*ac50*/  FMNMX.FTZ R3, R200, R3, !PT ;  /* 0x00000003c8037209 */ /* 0x000fe40007810000 */
[----:B------:R-:W-:Y:S02]  /*ac60*/  PLOP3.LUT P0, PT, PT, PT, UP1, 0x40, 0x0 ;  /* 0x000000000000781c */ /* 0x000fe40003f0e818 */
[----:B------:R-:W-:Y:S02]  /*ac70*/  FSEL R209, R209, -INF , !P1 ;  /* 0xff800000d1d17808 */ /* 0x000fe40004800000 */
[----:B------:R-:W-:Y:S02]  /*ac80*/  FMNMX.FTZ R3, R201, R3, !PT ;  /* 0x00000003c9037209 */ /* 0x000fe40007810000 */
[----:B------:R-:W-:Y:S02]  /*ac90*/  FMNMX.FTZ R4, R208, R4, !PT ;  /* 0x00000004d0047209 */ /* 0x000fe40007810000 */
[----:B------:R-:W-:Y:S02]  /*aca0*/  ISETP.GT.AND P0, PT, R0, 0x28, P0 ;  /* 0x000000280000780c */ /* 0x000fe40000704270 */
[----:B------:R-:W-:Y:S02]  /*acb0*/  PLOP3.LUT P1, PT, PT, PT, UP2, 0x40, 0x0 ;  /* 0x000000000000781c */ /* 0x000fe40003f2e828 */
[----:B------:R-:W-:Y:S02]  /*acc0*/  FMNMX.FTZ R4, R210, R4, !PT ;  /* 0x00000004d2047209 */ /* 0x000fe40007810000 */
[----:B------:R-:W-:Y:S02]  /*acd0*/  ISETP.LT.OR P0, PT, R2, 0x29, P0 ;  /* 0x000000290200780c */ /* 0x000fe40000701670 */
[----:B------:R-:W-:Y:S02]  /*ace0*/  FMNMX.FTZ R3, R206, R3, !PT ;  /* 0x00000003ce037209 */ /* 0x000fe40007810000 */
[----:B------:R-:W-:Y:S02]  /*acf0*/  ISETP.GT.AND P1, PT, R0, 0x21, P1 ;  /* 0x000000210000780c */ /* 0x000fe40000f24270 */
[----:B------:R-:W-:Y:S02]  /*ad00*/  FSEL R213, R46, -INF , !P0 ;  /* 0xff8000002ed57808 */ /* 0x000fe40004000000 */
[----:B------:R-:W-:Y:S02]  /*ad10*/  FMNMX.FTZ R3, R209, R3, !PT ;  /* 0x00000003d1037209 */ /* 0x000fe40007810000 */
[----:B------:R-:W-:Y:S02]  /*ad20*/  FMNMX.FTZ R4, R211, R4, !PT ;  /* 0x00000004d3047209 */ /* 0x000fe40007810000 */
[----:B------:R-:W-:Y:S02]  /*ad30*/  ISETP.LT.OR P1, PT, R2, 0x22, P1 ;  /* 0x000000220200780c */ /* 0x000fe40000f21670 */
[----:B------:R-:W-:Y:S01]  /*ad40*/  PLOP3.LUT P0, PT, PT, PT, UP0, 0x40, 0x0 ;  /* 0x000000000000781c */ /* 0x000fe20003f0e808 */
[----:B------:R-:W-:Y:S01]  /*ad50*/  UISETP.GT.AND UP0, UPT, UR24, UR5, UPT ;  /* 0x000000051800728c */ /* 0x000fe2000bf04270 */
[----:B------:R-:W-:Y:S01]  /*ad60*/  FSEL R214, R43, -INF , !P1 ;  /* 0xff8000002bd67808 */ /* 0x000fe20004800000 */
[----:B------:R-:W-:Y:S01]  /*ad70*/  UIADD3 UR24, UR24, -0x1, URZ ;  /* 0xffffffff18187890 */ /* 0x000fe2000fffe03f */
[----:B------:R-:W-:Y:S02]  /*ad80*/  FMNMX.FTZ R4, R245, R4, !PT ;  /* 0x00000004f5047209 */ /* 0x000fe40007810000 */
[----:B------:R-:W-:Y:S02]  /*ad90*/  ISETP.GT.AND P0, PT, R0, 0x29, P0 ;  /* 0x000000290000780c */ /* 0x000fe40000704270 */
[----:B------:R-:W-:Y:S02]  /*ada0*/  FMNMX.FTZ R0, R212, R3, !PT ;  /* 0x00000003d4007209 */ /* 0x000fe40007810000 */
[----:B------:R-:W-:Y:S02]  /*adb0*/  FMNMX.FTZ R4, R247, R4, !PT ;  /* 0x00000004f7047209 */ /* 0x000fe40007810000 */
[----:B------:R-:W-:Y:S02]  /*adc0*/  FMNMX.FTZ R0, R214, R0, !PT ;  /* 0x00000000d6007209 */ /* 0x000fe40007810000 */
[----:B------:R-:W-:Y:S02]  /*add0*/  FSETP.NEU.FTZ.AND P1, PT, R136, -INF , PT ;  /* 0xff8000008800780b */ /* 0x000fe40003f3d000 */
[----:B------:R-:W-:Y:S02]  /*ade0*/  ISETP.LT.OR P0, PT, R2, 0x2a, P0 ;  /* 0x0000002a0200780c */ /* 0x000fe40000701670 */
[----:B------:R-:W-:Y:S02]  /*adf0*/  FMNMX.FTZ R4, R248, R4, !PT ;  /* 0x00000004f8047209 */ /* 0x000fe40007810000 */
[----:B------:R-:W-:Y:S02]  /*ae00*/  FSEL R142, R142, RZ, P1 ;  /* 0x000000ff8e8e7208 */ /* 0x000fe40000800000 */
[----:B------:R-:W-:Y:S02]  /*ae10*/  FSEL R140, R47, -INF , !P0 ;  /* 0xff8000002f8c7808 */ /* 0x000fe40004000000 */
[----:B------:R-:W-:Y:S01]  /*ae20*/  FMNMX.FTZ R0, R213, R0, !PT ;  /* 0x00000000d5007209 */ /* 0x000fe20007810000 */
[--C-:B------:R-:W-:Y:S01]  /*ae30*/  FFMA.FTZ R3, R18, c[0x0][0x2d0], -R142.reuse ;  /* 0x0000b40012037a23 */ /* 0x100fe2000001088e */
[----:B------:R-:W-:Y:S01]  /*ae40*/  FMNMX.FTZ R4, R250, R4, !PT ;  /* 0x00000004fa047209 */ /* 0x000fe20007810000 */
[--C-:B------:R-:W-:Y:S01]  /*ae50*/  FFMA.FTZ R8, R8, c[0x0][0x2d0], -R142.reuse ;  /* 0x0000b40008087a23 */ /* 0x100fe2000001088e */
[----:B------:R-:W-:Y:S01]  /*ae60*/  FMNMX.FTZ R0, R140, R0, !PT ;  /* 0x000000008c007209 */ /* 0x000fe20007810000 */
[----:B------:R1:W-:Y:S01]  /*ae70*/  MUFU.EX2 R41, R3 ;  /* 0x0000000300297308 */ /* 0x0003e20000000800 */
[----:B------:R-:W-:Y:S01]  /*ae80*/  FSETP.NEU.FTZ.AND P2, PT, R137, -INF , PT ;  /* 0xff8000008900780b */ /* 0x000fe20003f5d000 */
[----:B------:R-:W2:Y:S01]  /*ae90*/  SHFL.BFLY PT, R20, R4, 0x2, 0x1f ;  /* 0x0c401f0004147f89 */ /* 0x000ea200000e0000 */
[--C-:B------:R-:W-:Y:S02]  /*aea0*/  FFMA.FTZ R12, R12, c[0x0][0x2d0], -R142.reuse ;  /* 0x0000b4000c0c7a23 */ /* 0x100fe4000001088e */
[----:B------:R-:W-:Y:S01]  /*aeb0*/  FSEL R141, R141, RZ, P2 ;  /* 0x000000ff8d8d7208 */ /* 0x000fe20001000000 */
[----:B------:R-:W-:Y:S04]  /*aec0*/  FFMA.FTZ R14, R14, c[0x0][0x2d0], -R142 ;  /* 0x0000b4000e0e7a23 */ /* 0x000fe8000001088e */
[----:B------:R-:W1:Y:S01]  /*aed0*/  SHFL.BFLY PT, R2, R0, 0x2, 0x1f ;  /* 0x0c401f0000027f89 */ /* 0x000e6200000e0000 */
[--C-:B------:R-:W-:Y:S01]  /*aee0*/  FFMA.FTZ R9, R9, c[0x0][0x2d0], -R141.reuse ;  /* 0x0000b40009097a23 */ /* 0x100fe2000001088d */
[----:B------:R-:W-:Y:S01]  /*aef0*/  MUFU.EX2 R30, R8 ;  /* 0x00000008001e7308 */ /* 0x000fe20000000800 */
[--C-:B------:R-:W-:Y:S02]  /*af00*/  FFMA.FTZ R15, R15, c[0x0][0x2d0], -R141.reuse ;  /* 0x0000b4000f0f7a23 */ /* 0x100fe4000001088d */
[--C-:B------:R-:W-:Y:S02]  /*af10*/  FFMA.FTZ R16, R16, c[0x0][0x2d0], -R141.reuse ;  /* 0x0000b40010107a23 */ /* 0x100fe4000001088d */
[----:B------:R-:W-:Y:S05]  /*af20*/  FFMA.FTZ R17, R17, c[0x0][0x2d0], -R141 ;  /* 0x0000b40011117a23 */ /* 0x000fea000001088d */
[----:B------:R-:W-:Y:S01]  /*af30*/  MUFU.EX2 R220, R9 ;  /* 0x0000000900dc7308 */ /* 0x000fe20000000800 */
[----:B--2---:R-:W-:Y:S05]  /*af40*/  FMNMX.FTZ R4, R4, R20, !PT ;  /* 0x0000001404047209 */ /* 0x004fea0007810000 */
[----:B------:R-:W2:Y:S04]  /*af50*/  SHFL.BFLY PT, R135, R4, 0x1, 0x1f ;  /* 0x0c201f0004877f89 */ /* 0x000ea800000e0000 */
[----:B------:R-:W3:Y:S01]  /*af60*/  MUFU.EX2 R222, R15 ;  /* 0x0000000f00de7308 */ /* 0x000ee20000000800 */
[----:B-1----:R-:W-:Y:S02]  /*af70*/  FMNMX.FTZ R3, R0, R2, !PT ;  /* 0x0000000200037209 */ /* 0x002fe40007810000 */
[----:B------:R-:W-:Y:S02]  /*af80*/  FSEL R0, R137, RZ, P2 ;  /* 0x000000ff89007208 */ /* 0x000fe40001000000 */
[----:B------:R-:W-:Y:S03]  /*af90*/  FSEL R2, R136, RZ, P1 ;  /* 0x000000ff88027208 */ /* 0x000fe60000800000 */
[----:B------:R-:W-:Y:S02]  /*afa0*/  FADD.FTZ R0, -R0, R132 ;  /* 0x0000008400007221 */ /* 0x000fe40000010100 */
[----:B------:R-:W-:Y:S01]  /*afb0*/  MUFU.EX2 R27, R16 ;  /* 0x00000010001b7308 */ /* 0x000fe20000000800 */
[----:B------:R-:W-:Y:S02]  /*afc0*/  FADD.FTZ R2, -R2, R134 ;  /* 0x0000008602027221 */ /* 0x000fe40000010100 */
[----:B------:R-:W-:Y:S02]  /*afd0*/  FMUL.FTZ R0, R0, c[0x0][0x2d0] ;  /* 0x0000b40000007a20 */ /* 0x000fe40000410000 */
[----:B------:R-:W-:Y:S05]  /*afe0*/  FMUL.FTZ R2, R2, c[0x0][0x2d0] ;  /* 0x0000b40002027a20 */ /* 0x000fea0000410000 */
[----:B------:R1:W4:Y:S01]  /*aff0*/  MUFU.EX2 R133, R0 ;  /* 0x0000000000857308 */ /* 0x0003220000000800 */
[----:B--2---:R-:W-:Y:S02]  /*b000*/  FMNMX.FTZ R135, R4, R135, !PT ;  /* 0x0000008704877209 */ /* 0x004fe40007810000 */
[----:B------:R-:W2:Y:S01]  /*b010*/  SHFL.BFLY PT, R4, R3, 0x1, 0x1f ;  /* 0x0c201f0003047f89 */ /* 0x000ea200000e0000 */
[----:B---3--:R-:W-:Y:S02]  /*b020*/  F2FP.BF16.PACK_AB R192, R222, R220 ;  /* 0x000000dcdec0723e */ /* 0x008fe400000010ff */
[C---:B------:R-:W-:Y:S01]  /*b030*/  FSETP.NEU.FTZ.AND P0, PT, R135.reuse, -INF , PT ;  /* 0xff8000008700780b */ /* 0x040fe20003f1d000 */
[----:B------:R-:W-:Y:S03]  /*b040*/  FMUL.FTZ R143, R135, c[0x0][0x2d0] ;  /* 0x0000b400878f7a20 */ /* 0x000fe60000410000 */
[----:B------:R-:W3:Y:S02]  /*b050*/  MUFU.EX2 R132, R2 ;  /* 0x0000000200847308 */ /* 0x000ee40000000800 */
[----:B------:R-:W-:Y:S05]  /*b060*/  FSEL R143, R143, RZ, P0 ;  /* 0x000000ff8f8f7208 */ /* 0x000fea0000000000 */
[--C-:B------:R-:W-:Y:S03]  /*b070*/  FFMA.FTZ R7, R7, c[0x0][0x2d0], -R143.reuse ;  /* 0x0000b40007077a23 */ /* 0x100fe6000001088f */
[----:B------:R-:W5:Y:S01]  /*b080*/  MUFU.EX2 R26, R12 ;  /* 0x0000000c001a7308 */ /* 0x000f620000000800 */
[--C-:B------:R-:W-:Y:S02]  /*b090*/  FFMA.FTZ R13, R13, c[0x0][0x2d0], -R143.reuse ;  /* 0x0000b4000d0d7a23 */ /* 0x100fe4000001088f */
[--C-:B------:R-:W-:Y:S01]  /*b0a0*/  FFMA.FTZ R11, R11, c[0x0][0x2d0], -R143.reuse ;  /* 0x0000b4000b0b7a23 */ /* 0x100fe2000001088f */
[----:B-1----:R-:W-:Y:S01]  /*b0b0*/  FSEL R0, R135, RZ, P0 ;  /* 0x000000ff87007208 */ /* 0x002fe20000000000 */
[----:B------:R-:W-:Y:S02]  /*b0c0*/  FFMA.FTZ R10, R10, c[0x0][0x2d0], -R143 ;  /* 0x0000b4000a0a7a23 */ /* 0x000fe4000001088f */
[C---:B----4-:R-:W-:Y:S01]  /*b0d0*/  FMUL.FTZ R16, R133.reuse, R156 ;  /* 0x0000009c85107220 */ /* 0x050fe20000410000 */
[----:B------:R-:W-:Y:S01]  /*b0e0*/  MOV R156, R30 ;  /* 0x0000001e009c7202 */ /* 0x000fe20000000f00 */
[----:B------:R-:W-:Y:S01]  /*b0f0*/  FADD.FTZ R0, -R0, R138 ;  /* 0x0000008a00007221 */ /* 0x000fe20000010100 */
[----:B--2---:R-:W-:Y:S01]  /*b100*/  FMNMX.FTZ R3, R4, R3, !PT ;  /* 0x0000000304037209 */ /* 0x004fe20007810000 */
[----:B------:R-:W1:Y:S01]  /*b110*/  MUFU.EX2 R21, R7 ;  /* 0x0000000700157308 */ /* 0x000e620000000800 */
[----:B------:R-:W-:Y:S02]  /*b120*/  FMUL.FTZ R48, R133, R188 ;  /* 0x000000bc85307220 */ /* 0x000fe40000410000 */
[----:B------:R-:W-:Y:S01]  /*b130*/  FMUL.FTZ R0, R0, c[0x0][0x2d0] ;  /* 0x0000b40000007a20 */ /* 0x000fe20000410000 */
[C---:B------:R-:W-:Y:S01]  /*b140*/  FSETP.NEU.FTZ.AND P0, PT, R3.reuse, -INF , PT ;  /* 0xff8000000300780b */ /* 0x040fe20003f1d000 */
[----:B------:R-:W-:Y:S02]  /*b150*/  FMUL.FTZ R134, R3, c[0x0][0x2d0] ;  /* 0x0000b40003867a20 */ /* 0x000fe40000410000 */
[C---:B---3--:R-:W-:Y:S02]  /*b160*/  FMUL.FTZ R6, R132.reuse, R146 ;  /* 0x0000009284067220 */ /* 0x048fe40000410000 */
[----:B------:R-:W-:Y:S01]  /*b170*/  FMUL.FTZ R18, R132, R158 ;  /* 0x0000009e84127220 */ /* 0x000fe20000410000 */
[----:B------:R2:W3:Y:S01]  /*b180*/  MUFU.EX2 R2, R0 ;  /* 0x0000000000027308 */ /* 0x0004e20000000800 */
[----:B------:R-:W-:Y:S01]  /*b190*/  FSEL R134, R134, RZ, P0 ;  /* 0x000000ff86867208 */ /* 0x000fe20000000000 */
[C---:B------:R-:W-:Y:S01]  /*b1a0*/  FMUL.FTZ R32, R133.reuse, R172 ;  /* 0x000000ac85207220 */ /* 0x040fe20000410000 */
[----:B-----5:R-:W-:Y:S01]  /*b1b0*/  F2FP.BF16.PACK_AB R193, R26, R30 ;  /* 0x0000001e1ac1723e */ /* 0x020fe200000010ff */
[----:B------:R-:W-:Y:S02]  /*b1c0*/  FMUL.FTZ R33, R133, R173 ;  /* 0x000000ad85217220 */ /* 0x000fe40000410000 */
[--C-:B------:R-:W-:Y:S02]  /*b1d0*/  FFMA.FTZ R4, R25, c[0x0][0x2d0], -R134.reuse ;  /* 0x0000b40019047a23 */ /* 0x100fe40000010886 */
[--C-:B------:R-:W-:Y:S02]  /*b1e0*/  FFMA.FTZ R5, R5, c[0x0][0x2d0], -R134.reuse ;  /* 0x0000b40005057a23 */ /* 0x100fe40000010886 */
[----:B------:R-:W4:Y:S01]  /*b1f0*/  MUFU.EX2 R28, R14 ;  /* 0x0000000e001c7308 */ /* 0x000f220000000800 */
[C---:B------:R-:W-:Y:S02]  /*b200*/  FMUL.FTZ R35, R132.reuse, R175 ;  /* 0x000000af84237220 */ /* 0x040fe40000410000 */
[C---:B------:R-:W-:Y:S01]  /*b210*/  FMUL.FTZ R49, R133.reuse, R189 ;  /* 0x000000bd85317220 */ /* 0x040fe20000410000 */
[----:B-1----:R-:W-:Y:S01]  /*b220*/  MOV R138, R21 ;  /* 0x00000015008a7202 */ /* 0x002fe20000000f00 */
[C---:B------:R-:W-:Y:S01]  /*b230*/  FMUL.FTZ R7, R132.reuse, R147 ;  /* 0x0000009384077220 */ /* 0x040fe20000410000 */
[----:B------:R-:W1:Y:S01]  /*b240*/  LDSM.16.MT88.4 R20, [R225+0x100] ;  /* 0x00010000e114783b */ /* 0x000e620000004200 */
[C---:B------:R-:W-:Y:S02]  /*b250*/  FMUL.FTZ R52, R133.reuse, R52 ;  /* 0x0000003485347220 */ /* 0x040fe40000410000 */
[----:B------:R-:W-:Y:S01]  /*b260*/  FMUL.FTZ R53, R133, R53 ;  /* 0x0000003585357220 */ /* 0x000fe20000410000 */
[----:B------:R-:W5:Y:S01]  /*b270*/  MUFU.EX2 R221, R17 ;  /* 0x0000001100dd7308 */ /* 0x000f620000000800 */
[C---:B------:R-:W-:Y:S02]  /*b280*/  FMUL.FTZ R54, R132.reuse, R54 ;  /* 0x0000003684367220 */ /* 0x040fe40000410000 */
[----:B------:R-:W-:Y:S02]  /*b290*/  FMUL.FTZ R55, R132, R55 ;  /* 0x0000003784377220 */ /* 0x000fe40000410000 */
[--C-:B--2---:R-:W-:Y:S02]  /*b2a0*/  FFMA.FTZ R0, R19, c[0x0][0x2d0], -R134.reuse ;  /* 0x0000b40013007a23 */ /* 0x104fe40000010886 */
[C---:B---3--:R-:W-:Y:S02]  /*b2b0*/  FMUL.FTZ R8, R2.reuse, R148 ;  /* 0x0000009402087220 */ /* 0x048fe40000410000 */
[C---:B------:R-:W-:Y:S01]  /*b2c0*/  FMUL.FTZ R9, R2.reuse, R149 ;  /* 0x0000009502097220 */ /* 0x040fe20000410000 */
[----:B------:R2:W-:Y:S01]  /*b2d0*/  MUFU.EX2 R216, R0 ;  /* 0x0000000000d87308 */ /* 0x0005e20000000800 */
[----:B------:R-:W-:Y:S02]  /*b2e0*/  FMUL.FTZ R12, R2, R152 ;  /* 0x00000098020c7220 */ /* 0x000fe40000410000 */
[----:B------:R-:W-:Y:S01]  /*b2f0*/  FMUL.FTZ R19, R132, R159 ;  /* 0x0000009f84137220 */ /* 0x000fe20000410000 */
[----:B----4-:R-:W-:Y:S01]  /*b300*/  F2FP.BF16.PACK_AB R195, R41, R28 ;  /* 0x0000001c29c3723e */ /* 0x010fe200000010ff */
[C---:B------:R-:W-:Y:S01]  /*b310*/  FMUL.FTZ R25, R2.reuse, R165 ;  /* 0x000000a502197220 */ /* 0x040fe20000410000 */
[----:B------:R-:W-:Y:S01]  /*b320*/  MOV R159, R27 ;  /* 0x0000001b009f7202 */ /* 0x000fe20000000f00 */
[C---:B------:R-:W-:Y:S01]  /*b330*/  FMUL.FTZ R40, R2.reuse, R180 ;  /* 0x000000b402287220 */ /* 0x040fe20000410000 */
[----:B------:R-:W-:Y:S01]  /*b340*/  MOV R180, R41 ;  /* 0x0000002900b47202 */ /* 0x000fe20000000f00 */
[C---:B------:R-:W-:Y:S01]  /*b350*/  FMUL.FTZ R41, R2.reuse, R181 ;  /* 0x000000b502297220 */ /* 0x040fe20000410000 */
[----:B------:R3:W4:Y:S01]  /*b360*/  MUFU.EX2 R215, R5 ;  /* 0x0000000500d77308 */ /* 0x0007220000000800 */
[C---:B------:R-:W-:Y:S01]  /*b370*/  FMUL.FTZ R44, R2.reuse, R184 ;  /* 0x000000b8022c7220 */ /* 0x040fe20000410000 */
[----:B------:R-:W-:Y:S01]  /*b380*/  MOV R158, R28 ;  /* 0x0000001c009e7202 */ /* 0x000fe20000000f00 */
[C---:B------:R-:W-:Y:S01]  /*b390*/  FMUL.FTZ R45, R2.reuse, R185 ;  /* 0x000000b9022d7220 */ /* 0x040fe20000410000 */
[----:B-----5:R-:W-:Y:S01]  /*b3a0*/  F2FP.BF16.PACK_AB R194, R221, R27 ;  /* 0x0000001bddc2723e */ /* 0x020fe200000010ff */
[C---:B------:R-:W-:Y:S01]  /*b3b0*/  FMUL.FTZ R17, R133.reuse, R157 ;  /* 0x0000009d85117220 */ /* 0x040fe20000410000 */
[----:B------:R-:W-:Y:S01]  /*b3c0*/  MOV R173, R159 ;  /* 0x0000009f00ad7202 */ /* 0x000fe20000000f00 */
[C---:B------:R-:W-:Y:S02]  /*b3d0*/  FMUL.FTZ R28, R2.reuse, R168 ;  /* 0x000000a8021c7220 */ /* 0x040fe40000410000 */
[C---:B------:R-:W-:Y:S01]  /*b3e0*/  FMUL.FTZ R56, R2.reuse, R56 ;  /* 0x0000003802387220 */ /* 0x040fe20000410000 */
[----:B------:R5:W-:Y:S01]  /*b3f0*/  MUFU.EX2 R218, R4 ;  /* 0x0000000400da7308 */ /* 0x000be20000000800 */
[C---:B------:R-:W-:Y:S02]  /*b400*/  FMUL.FTZ R57, R2.reuse, R57 ;  /* 0x0000003902397220 */ /* 0x040fe40000410000 */
[----:B------:R-:W-:Y:S02]  /*b410*/  FMUL.FTZ R60, R2, R60 ;  /* 0x0000003c023c7220 */ /* 0x000fe40000410000 */
[----:B--2---:R-:W-:Y:S02]  /*b420*/  FFMA.FTZ R0, R24, c[0x0][0x2d0], -R134 ;  /* 0x0000b40018007a23 */ /* 0x004fe40000010886 */
[C---:B------:R-:W-:Y:S02]  /*b430*/  FMUL.FTZ R24, R2.reuse, R164 ;  /* 0x000000a402187220 */ /* 0x040fe40000410000 */
[----:B------:R-:W-:Y:S01]  /*b440*/  FMUL.FTZ R61, R2, R61 ;  /* 0x0000003d023d7220 */ /* 0x000fe20000410000 */
[----:B------:R2:W2:Y:S01]  /*b450*/  MUFU.EX2 R217, R0 ;  /* 0x0000000000d97308 */ /* 0x0004a20000000800 */
[C---:B------:R-:W-:Y:S02]  /*b460*/  FMUL.FTZ R64, R133.reuse, R64 ;  /* 0x0000004085407220 */ /* 0x040fe40000410000 */
[C---:B------:R-:W-:Y:S02]  /*b470*/  FMUL.FTZ R65, R133.reuse, R65 ;  /* 0x0000004185417220 */ /* 0x040fe40000410000 */
[C---:B---3--:R-:W-:Y:S01]  /*b480*/  FMUL.FTZ R5, R133.reuse, R145 ;  /* 0x0000009185057220 */ /* 0x048fe20000410000 */
[----:B----4-:R-:W-:Y:S01]  /*b490*/  F2FP.BF16.PACK_AB R145, R216, R215 ;  /* 0x000000d7d891723e */ /* 0x010fe200000010ff */
[C---:B------:R-:W-:Y:S02]  /*b4a0*/  FMUL.FTZ R66, R132.reuse, R66 ;  /* 0x0000004284427220 */ /* 0x040fe40000410000 */
[C---:B------:R-:W-:Y:S01]  /*b4b0*/  FMUL.FTZ R67, R132.reuse, R67 ;  /* 0x0000004384437220 */ /* 0x040fe20000410000 */
[----:B------:R-:W3:Y:S01]  /*b4c0*/  MUFU.EX2 R31, R13 ;  /* 0x0000000d001f7308 */ /* 0x000ee20000000800 */
[C---:B------:R-:W-:Y:S02]  /*b4d0*/  FMUL.FTZ R68, R133.reuse, R68 ;  /* 0x0000004485447220 */ /* 0x040fe40000410000 */
[C---:B------:R-:W-:Y:S02]  /*b4e0*/  FMUL.FTZ R69, R133.reuse, R69 ;  /* 0x0000004585457220 */ /* 0x040fe40000410000 */
[----:B-----5:R-:W-:Y:S02]  /*b4f0*/  FMUL.FTZ R4, R133, R144 ;  /* 0x0000009085047220 */ /* 0x020fe40000410000 */
[C---:B------:R-:W-:Y:S02]  /*b500*/  FMUL.FTZ R70, R132.reuse, R70 ;  /* 0x0000004684467220 */ /* 0x040fe40000410000 */
[----:B------:R-:W-:Y:S01]  /*b510*/  FMUL.FTZ R71, R132, R71 ;  /* 0x0000004784477220 */ /* 0x000fe20000410000 */
[----:B------:R-:W4:Y:S01]  /*b520*/  MUFU.EX2 R50, R11 ;  /* 0x0000000b00327308 */ /* 0x000f220000000800 */
[C---:B------:R-:W-:Y:S01]  /*b530*/  FMUL.FTZ R72, R2.reuse, R72 ;  /* 0x0000004802487220 */ /* 0x040fe20000410000 */
[-C--:B-1----:R-:W-:Y:S01]  /*b540*/  HMMA.16816.F32.BF16 R4, R192, R20.reuse, R4 ;  /* 0x00000014c004723c */ /* 0x082fe20000041804 */
[C---:B------:R-:W-:Y:S01]  /*b550*/  FMUL.FTZ R73, R2.reuse, R73 ;  /* 0x0000004902497220 */ /* 0x040fe20000410000 */
[----:B--2---:R-:W-:Y:S01]  /*b560*/  FSEL R0, R3, RZ, P0 ;  /* 0x000000ff03007208 */ /* 0x004fe20000000000 */
[----:B------:R-:W-:Y:S01]  /*b570*/  FMUL.FTZ R76, R2, R76 ;  /* 0x0000004c024c7220 */ /* 0x000fe20000410000 */
[----:B------:R-:W-:Y:S01]  /*b580*/  F2FP.BF16.PACK_AB R147, R218, R217 ;  /* 0x000000d9da93723e */ /* 0x000fe200000010ff */
[----:B------:R-:W-:Y:S01]  /*b590*/  FMUL.FTZ R77, R2, R77 ;  /* 0x0000004d024d7220 */ /* 0x000fe20000410000 */
[----:B------:R-:W-:Y:S01]  /*b5a0*/  PLOP3.LUT P0, PT, PT, PT, UP0, 0x80, 0x0 ;  /* 0x000000000000781c */ /* 0x000fe20003f0f008 */
[----:B------:R-:W-:Y:S01]  /*b5b0*/  FADD.FTZ R0, -R0, R139 ;  /* 0x0000008b00007221 */ /* 0x000fe20000010100 */
[----:B------:R-:W1:Y:S01]  /*b5c0*/  MUFU.EX2 R29, R10 ;  /* 0x0000000a001d7308 */ /* 0x000e620000000800 */
[C---:B------:R-:W-:Y:S03]  /*b5d0*/  FMUL.FTZ R80, R133.reuse, R80 ;  /* 0x0000005085507220 */ /* 0x040fe60000410000 */
[----:B------:R-:W-:Y:S01]  /*b5e0*/  FMUL.FTZ R0, R0, c[0x0][0x2d0] ;  /* 0x0000b40000007a20 */ /* 0x000fe20000410000 */
[----:B---3--:R-:W-:Y:S01]  /*b5f0*/  MOV R139, R31 ;  /* 0x0000001f008b7202 */ /* 0x008fe20000000f00 */
[----:B------:R-:W-:Y:S02]  /*b600*/  FMUL.FTZ R13, R2, R153 ;  /* 0x00000099020d7220 */ /* 0x000fe40000410000 */
[C---:B------:R-:W-:Y:S02]  /*b610*/  FMUL.FTZ R81, R133.reuse, R81 ;  /* 0x0000005185517220 */ /* 0x040fe40000410000 */
[----:B------:R-:W2:Y:S01]  /*b620*/  MUFU.EX2 R0, R0 ;  /* 0x0000000000007308 */ /* 0x000ea20000000800 */
[C---:B------:R-:W-:Y:S02]  /*b630*/  FMUL.FTZ R82, R132.reuse, R82 ;  /* 0x0000005284527220 */ /* 0x040fe40000410000 */
[----:B------:R-:W-:Y:S01]  /*b640*/  FMUL.FTZ R83, R132, R83 ;  /* 0x0000005384537220 */ /* 0x000fe20000410000 */
[----:B----4-:R-:W-:Y:S01]  /*b650*/  F2FP.BF16.PACK_AB R144, R50, R138 ;  /* 0x0000008a3290723e */ /* 0x010fe200000010ff */
[C---:B------:R-:W-:Y:S01]  /*b660*/  FMUL.FTZ R84, R133.reuse, R84 ;  /* 0x0000005485547220 */ /* 0x040fe20000410000 */
[----:B------:R-:W-:Y:S01]  /*b670*/  MOV R172, R50 ;  /* 0x0000003200ac7202 */ /* 0x000fe20000000f00 */
[C---:B------:R-:W-:Y:S01]  /*b680*/  FMUL.FTZ R50, R132.reuse, R190 ;  /* 0x000000be84327220 */ /* 0x040fe20000410000 */
[----:B------:R-:W-:Y:S01]  /*b690*/  MOV R190, R51 ;  /* 0x0000003300be7202 */ /* 0x000fe20000000f00 */
[C---:B------:R-:W-:Y:S02]  /*b6a0*/  FMUL.FTZ R51, R132.reuse, R191 ;  /* 0x000000bf84337220 */ /* 0x040fe40000410000 */
[----:B------:R-:W-:Y:S02]  /*b6b0*/  FMUL.FTZ R85, R133, R85 ;  /* 0x0000005585557220 */ /* 0x000fe40000410000 */
[C---:B------:R-:W-:Y:S01]  /*b6c0*/  FMUL.FTZ R86, R132.reuse, R86 ;  /* 0x0000005684567220 */ /* 0x040fe20000410000 */
[----:B-1----:R-:W-:Y:S01]  /*b6d0*/  F2FP.BF16.PACK_AB R146, R139, R29 ;  /* 0x0000001d8b92723e */ /* 0x002fe200000010ff */
[----:B------:R-:W-:Y:S01]  /*b6e0*/  FMUL.FTZ R87, R132, R87 ;  /* 0x0000005784577220 */ /* 0x000fe20000410000 */
[----:B------:R-:W-:Y:S01]  /*b6f0*/  MOV R157, R29 ;  /* 0x0000001d009d7202 */ /* 0x000fe20000000f00 */
[C---:B------:R-:W-:Y:S02]  /*b700*/  FMUL.FTZ R29, R2.reuse, R169 ;  /* 0x000000a9021d7220 */ /* 0x040fe40000410000 */
[C---:B------:R-:W-:Y:S01]  /*b710*/  FMUL.FTZ R88, R2.reuse, R88 ;  /* 0x0000005802587220 */ /* 0x040fe20000410000 */
[----:B------:R-:W-:Y:S01]  /*b720*/  MOV R175, R157 ;  /* 0x0000009d00af7202 */ /* 0x000fe20000000f00 */
[C---:B------:R-:W-:Y:S02]  /*b730*/  FMUL.FTZ R89, R2.reuse, R89 ;  /* 0x0000005902597220 */ /* 0x040fe40000410000 */
[----:B------:R-:W-:Y:S02]  /*b740*/  FMUL.FTZ R92, R2, R92 ;  /* 0x0000005c025c7220 */ /* 0x000fe40000410000 */
[C---:B--2---:R-:W-:Y:S02]  /*b750*/  FMUL.FTZ R10, R0.reuse, R150 ;  /* 0x00000096000a7220 */ /* 0x044fe40000410000 */
[C---:B------:R-:W-:Y:S02]  /*b760*/  FMUL.FTZ R11, R0.reuse, R151 ;  /* 0x00000097000b7220 */ /* 0x040fe40000410000 */
[----:B------:R-:W1:Y:S01]  /*b770*/  LDSM.16.MT88.4 R148, [R228+0x100] ;  /* 0x00010000e494783b */ /* 0x000e620000004200 */
[C---:B------:R-:W-:Y:S02]  /*b780*/  FMUL.FTZ R14, R0.reuse, R154 ;  /* 0x0000009a000e7220 */ /* 0x040fe40000410000 */
[C---:B------:R-:W-:Y:S02]  /*b790*/  FMUL.FTZ R15, R0.reuse, R155 ;  /* 0x0000009b000f7220 */ /* 0x040fe40000410000 */
[C---:B------:R-:W-:Y:S01]  /*b7a0*/  HMMA.16816.F32.BF16 R8, R144.reuse, R20, R8 ;  /* 0x000000149008723c */ /* 0x040fe20000041808 */
[C---:B------:R-:W-:Y:S02]  /*b7b0*/  FMUL.FTZ R27, R0.reuse, R167 ;  /* 0x000000a7001b7220 */ /* 0x040fe40000410000 */
[----:B------:R-:W2:Y:S01]  /*b7c0*/  LDSM.16.MT88.4 R152, [R227+0x100] ;  /* 0x00010000e398783b */ /* 0x000ea20000004200 */
[C---:B------:R-:W-:Y:S02]  /*b7d0*/  FMUL.FTZ R42, R0.reuse, R182 ;  /* 0x000000b6002a7220 */ /* 0x040fe40000410000 */
[C---:B------:R-:W-:Y:S02]  /*b7e0*/  FMUL.FTZ R47, R0.reuse, R187 ;  /* 0x000000bb002f7220 */ /* 0x040fe40000410000 */
[-C--:B------:R-:W-:Y:S01]  /*b7f0*/  HMMA.16816.F32.BF16 R12, R144, R22.reuse, R12 ;  /* 0x00000016900c723c */ /* 0x080fe2000004180c */
[C---:B------:R-:W-:Y:S03]  /*b800*/  FMUL.FTZ R20, R133.reuse, R160 ;  /* 0x000000a085147220 */ /* 0x040fe60000410000 */
[----:B------:R-:W-:Y:S01]  /*b810*/  MOV R160, R26 ;  /* 0x0000001a00a07202 */ /* 0x000fe20000000f00 */
[C---:B------:R-:W-:Y:S02]  /*b820*/  FMUL.FTZ R26, R0.reuse, R166 ;  /* 0x000000a6001a7220 */ /* 0x040fe40000410000 */
[----:B------:R-:W-:Y:S01]  /*b830*/  LDSM.16.MT88.4 R164, [R227+0x900] ;  /* 0x00090000e3a4783b */ /* 0x000fe20000004200 */
[C---:B------:R-:W-:Y:S01]  /*b840*/  HMMA.16816.F32.BF16 R16, R192.reuse, R22, R16 ;  /* 0x00000016c010723c */ /* 0x040fe20000041810 */
[C---:B------:R-:W-:Y:S03]  /*b850*/  FMUL.FTZ R21, R133.reuse, R161 ;  /* 0x000000a185157220 */ /* 0x040fe60000410000 */
[C---:B------:R-:W-:Y:S01]  /*b860*/  FMUL.FTZ R30, R0.reuse, R170 ;  /* 0x000000aa001e7220 */ /* 0x040fe20000410000 */
[----:B------:R-:W-:Y:S01]  /*b870*/  MOV R161, R34 ;  /* 0x0000002200a17202 */ /* 0x000fe20000000f00 */
[----:B------:R-:W-:Y:S01]  /*b880*/  FMUL.FTZ R43, R0, R183 ;  /* 0x000000b7002b7220 */ /* 0x000fe20000410000 */
[----:B------:R-:W-:Y:S01]  /*b890*/  MOV R168, R160 ;  /* 0x000000a000a87202 */ /* 0x000fe20000000f00 */
[C---:B------:R-:W-:Y:S01]  /*b8a0*/  FMUL.FTZ R22, R132.reuse, R162 ;  /* 0x000000a284167220 */ /* 0x040fe20000410000 */
[----:B------:R-:W-:Y:S03]  /*b8b0*/  MOV R189, R161 ;  /* 0x000000a100bd7202 */ /* 0x000fe60000000f00 */
[----:B------:R-:W-:Y:S02]  /*b8c0*/  FMUL.FTZ R23, R132, R163 ;  /* 0x000000a384177220 */ /* 0x000fe40000410000 */
[----:B------:R-:W-:Y:S01]  /*b8d0*/  LDSM.16.MT88.4 R160, [R228+0x900] ;  /* 0x00090000e4a0783b */ /* 0x000fe20000004200 */
[----:B------:R-:W-:Y:S02]  /*b8e0*/  FMUL.FTZ R46, R0, R186 ;  /* 0x000000ba002e7220 */ /* 0x000fe40000410000 */
[----:B------:R-:W-:Y:S01]  /*b8f0*/  FMUL.FTZ R34, R132, R174 ;  /* 0x000000ae84227220 */ /* 0x000fe20000410000 */
[----:B------:R-:W-:Y:S01]  /*b900*/  MOV R174, R158 ;  /* 0x0000009e00ae7202 */ /* 0x000fe20000000f00 */
[-C--:B------:R-:W-:Y:S01]  /*b910*/  HMMA.16816.F32.BF16 R20, R192, R36.reuse, R20 ;  /* 0x00000024c014723c */ /* 0x080fe20000041814 */
[C---:B------:R-:W-:Y:S02]  /*b920*/  FMUL.FTZ R58, R0.reuse, R58 ;  /* 0x0000003a003a7220 */ /* 0x040fe40000410000 */
[C---:B------:R-:W-:Y:S02]  /*b930*/  FMUL.FTZ R59, R0.reuse, R59 ;  /* 0x0000003b003b7220 */ /* 0x040fe40000410000 */
[C---:B------:R-:W-:Y:S02]  /*b940*/  FMUL.FTZ R62, R0.reuse, R62 ;  /* 0x0000003e003e7220 */ /* 0x040fe40000410000 */
[C---:B------:R-:W-:Y:S01]  /*b950*/  FMUL.FTZ R63, R0.reuse, R63 ;  /* 0x0000003f003f7220 */ /* 0x040fe20000410000 */
[C---:B------:R-:W-:Y:S01]  /*b960*/  HMMA.16816.F32.BF16 R24, R144.reuse, R36, R24 ;  /* 0x000000249018723c */ /* 0x040fe20000041818 */
[C---:B------:R-:W-:Y:S03]  /*b970*/  FMUL.FTZ R31, R0.reuse, R171 ;  /* 0x000000ab001f7220 */ /* 0x040fe60000410000 */
[----:B------:R-:W-:Y:S01]  /*b980*/  MOV R171, R222 ;  /* 0x000000de00ab7202 */ /* 0x000fe20000000f00 */
[----:B------:R-:W-:Y:S02]  /*b990*/  FMUL.FTZ R74, R0, R74 ;  /* 0x0000004a004a7220 */ /* 0x000fe40000410000 */
[C---:B------:R-:W-:Y:S01]  /*b9a0*/  FMUL.FTZ R37, R133.reuse, R177 ;  /* 0x000000b185257220 */ /* 0x040fe20000410000 */
[-C--:B------:R-:W-:Y:S01]  /*b9b0*/  HMMA.16816.F32.BF16 R28, R144, R38.reuse, R28 ;  /* 0x00000026901c723c */ /* 0x080fe2000004181c */
[----:B------:R-:W-:Y:S03]  /*b9c0*/  MOV R177, R138 ;  /* 0x0000008a00b17202 */ /* 0x000fe60000000f00 */
[--C-:B------:R-:W-:Y:S02]  /*b9d0*/  FFMA.FTZ R138, R196, c[0x0][0x2d0], -R141.reuse ;  /* 0x0000b400c48a7a23 */ /* 0x100fe4000001088d */
[C---:B------:R-:W-:Y:S01]  /*b9e0*/  FMUL.FTZ R36, R133.reuse, R176 ;  /* 0x000000b085247220 */ /* 0x040fe20000410000 */
[----:B------:R-:W-:Y:S01]  /*b9f0*/  MOV R176, R220 ;  /* 0x000000dc00b07202 */ /* 0x000fe20000000f00 */
[C---:B------:R-:W-:Y:S01]  /*ba00*/  HMMA.16816.F32.BF16 R32, R192.reuse, R38, R32 ;  /* 0x00000026c020723c */ /* 0x040fe20000041820 */
[----:B------:R3:W-:Y:S03]  /*ba10*/  MUFU.EX2 R181, R138 ;  /* 0x0000008a00b57308 */ /* 0x0007e60000000800 */
[C---:B------:R-:W-:Y:S02]  /*ba20*/  FMUL.FTZ R75, R0.reuse, R75 ;  /* 0x0000004b004b7220 */ /* 0x040fe40000410000 */
[----:B------:R-:W-:Y:S02]  /*ba30*/  FMUL.FTZ R78, R0, R78 ;  /* 0x0000004e004e7220 */ /* 0x000fe40000410000 */
[C---:B------:R-:W-:Y:S01]  /*ba40*/  FMUL.FTZ R39, R132.reuse, R179 ;  /* 0x000000b384277220 */ /* 0x040fe20000410000 */
[----:B------:R-:W-:Y:S03]  /*ba50*/  MOV R179, R221 ;  /* 0x000000dd00b37202 */ /* 0x000fe60000000f00 */
[----:B------:R-:W-:Y:S01]  /*ba60*/  FMUL.FTZ R38, R132, R178 ;  /* 0x000000b284267220 */ /* 0x000fe20000410000 */
[----:B------:R-:W-:Y:S01]  /*ba70*/  MOV R178, R156 ;  /* 0x0000009c00b27202 */ /* 0x000fe20000000f00 */
[C---:B------:R-:W-:Y:S01]  /*ba80*/  FMUL.FTZ R79, R0.reuse, R79 ;  /* 0x0000004f004f7220 */ /* 0x040fe20000410000 */
[----:B------:R-:W-:Y:S01]  /*ba90*/  LDSM.16.MT88.4 R156, [R226+0x900] ;  /* 0x00090000e29c783b */ /* 0x000fe20000004200 */
[C---:B------:R-:W-:Y:S02]  /*baa0*/  FMUL.FTZ R90, R0.reuse, R90 ;  /* 0x0000005a005a7220 */ /* 0x040fe40000410000 */
[----:B------:R-:W-:Y:S01]  /*bab0*/  FMUL.FTZ R91, R0, R91 ;  /* 0x0000005b005b7220 */ /* 0x000fe20000410000 */
[-C--:B-1----:R-:W-:Y:S01]  /*bac0*/  HMMA.16816.F32.BF16 R36, R192, R148.reuse, R36 ;  /* 0x00000094c024723c */ /* 0x082fe20000041824 */
[----:B------:R-:W-:Y:S02]  /*bad0*/  FMUL.FTZ R93, R2, R93 ;  /* 0x0000005d025d7220 */ /* 0x000fe40000410000 */
[C---:B------:R-:W-:Y:S02]  /*bae0*/  FMUL.FTZ R94, R0.reuse, R94 ;  /* 0x0000005e005e7220 */ /* 0x040fe40000410000 */
[----:B------:R-:W-:Y:S02]  /*baf0*/  FMUL.FTZ R95, R0, R95 ;  /* 0x0000005f005f7220 */ /* 0x000fe40000410000 */
[--C-:B---3--:R-:W-:Y:S01]  /*bb00*/  FFMA.FTZ R138, R198, c[0x0][0x2d0], -R141.reuse ;  /* 0x0000b400c68a7a23 */ /* 0x108fe2000001088d */
[C---:B------:R-:W-:Y:S01]  /*bb10*/  HMMA.16816.F32.BF16 R40, R144.reuse, R148, R40 ;  /* 0x000000949028723c */ /* 0x040fe20000041828 */
[C---:B------:R-:W-:Y:S02]  /*bb20*/  FMUL.FTZ R96, R133.reuse, R96 ;  /* 0x0000006085607220 */ /* 0x040fe40000410000 */
[----:B------:R1:W3:Y:S01]  /*bb30*/  MUFU.EX2 R184, R138 ;  /* 0x0000008a00b87308 */ /* 0x0002e20000000800 */
[C---:B------:R-:W-:Y:S02]  /*bb40*/  FMUL.FTZ R97, R133.reuse, R97 ;  /* 0x0000006185617220 */ /* 0x040fe40000410000 */
[C---:B------:R-:W-:Y:S02]  /*bb50*/  FMUL.FTZ R98, R132.reuse, R98 ;  /* 0x0000006284627220 */ /* 0x040fe40000410000 */
[-C--:B------:R-:W-:Y:S01]  /*bb60*/  HMMA.16816.F32.BF16 R44, R144, R150.reuse, R44 ;  /* 0x00000096902c723c */ /* 0x080fe2000004182c */
[C---:B------:R-:W-:Y:S03]  /*bb70*/  FMUL.FTZ R99, R132.reuse, R99 ;  /* 0x0000006384637220 */ /* 0x040fe60000410000 */
[C---:B------:R-:W-:Y:S02]  /*bb80*/  FMUL.FTZ R100, R133.reuse, R100 ;  /* 0x0000006485647220 */ /* 0x040fe40000410000 */
[----:B------:R-:W-:Y:S02]  /*bb90*/  FMUL.FTZ R101, R133, R101 ;  /* 0x0000006585657220 */ /* 0x000fe40000410000 */
[C---:B------:R-:W-:Y:S01]  /*bba0*/  HMMA.16816.F32.BF16 R48, R192.reuse, R150, R48 ;  /* 0x00000096c030723c */ /* 0x040fe20000041830 */
[----:B------:R-:W4:Y:S03]  /*bbb0*/  LDSM.16.MT88.4 R148, [R225+0x1900] ;  /* 0x00190000e194783b */ /* 0x000f260000004200 */
[C---:B------:R-:W-:Y:S02]  /*bbc0*/  FMUL.FTZ R102, R132.reuse, R102 ;  /* 0x0000006684667220 */ /* 0x040fe40000410000 */
[----:B------:R-:W-:Y:S02]  /*bbd0*/  FMUL.FTZ R103, R132, R103 ;  /* 0x0000006784677220 */ /* 0x000fe40000410000 */
[-C--:B--2---:R-:W-:Y:S01]  /*bbe0*/  HMMA.16816.F32.BF16 R52, R192, R152.reuse, R52 ;  /* 0x00000098c034723c */ /* 0x084fe20000041834 */
[C---:B------:R-:W-:Y:S03]  /*bbf0*/  FMUL.FTZ R104, R2.reuse, R104 ;  /* 0x0000006802687220 */ /* 0x040fe60000410000 */
[--C-:B-1----:R-:W-:Y:S02]  /*bc00*/  FFMA.FTZ R138, R197, c[0x0][0x2d0], -R142.reuse ;  /* 0x0000b400c58a7a23 */ /* 0x102fe4000001088e */
[----:B------:R-:W-:Y:S02]  /*bc10*/  FMUL.FTZ R105, R2, R105 ;  /* 0x0000006902697220 */ /* 0x000fe40000410000 */
[C---:B------:R-:W-:Y:S01]  /*bc20*/  HMMA.16816.F32.BF16 R56, R144.reuse, R152, R56 ;  /* 0x000000989038723c */ /* 0x040fe20000041838 */
[----:B------:R1:W-:Y:S03]  /*bc30*/  MUFU.EX2 R182, R138 ;  /* 0x0000008a00b67308 */ /* 0x0003e60000000800 */
[C---:B------:R-:W-:Y:S02]  /*bc40*/  FMUL.FTZ R106, R0.reuse, R106 ;  /* 0x0000006a006a7220 */ /* 0x040fe40000410000 */
[----:B------:R-:W-:Y:S02]  /*bc50*/  FMUL.FTZ R107, R0, R107 ;  /* 0x0000006b006b7220 */ /* 0x000fe40000410000 */
[-C--:B------:R-:W-:Y:S01]  /*bc60*/  HMMA.16816.F32.BF16 R60, R144, R154.reuse, R60 ;  /* 0x0000009a903c723c */ /* 0x080fe2000004183c */
[C---:B------:R-:W-:Y:S03]  /*bc70*/  FMUL.FTZ R108, R2.reuse, R108 ;  /* 0x0000006c026c7220 */ /* 0x040fe60000410000 */
[----:B------:R-:W-:Y:S02]  /*bc80*/  FMUL.FTZ R109, R2, R109 ;  /* 0x0000006d026d7220 */ /* 0x000fe40000410000 */
[C---:B------:R-:W-:Y:S02]  /*bc90*/  FMUL.FTZ R110, R0.reuse, R110 ;  /* 0x0000006e006e7220 */ /* 0x040fe40000410000 */
[C---:B------:R-:W-:Y:S01]  /*bca0*/  HMMA.16816.F32.BF16 R64, R192.reuse, R154, R64 ;  /* 0x0000009ac040723c */ /* 0x040fe20000041840 */
[----:B------:R-:W2:Y:S03]  /*bcb0*/  LDSM.16.MT88.4 R152, [R226+0x1900] ;  /* 0x00190000e298783b */ /* 0x000ea60000004200 */
[----:B------:R-:W-:Y:S02]  /*bcc0*/  FMUL.FTZ R111, R0, R111 ;  /* 0x0000006f006f7220 */ /* 0x000fe40000410000 */
[C---:B------:R-:W-:Y:S02]  /*bcd0*/  FMUL.FTZ R112, R133.reuse, R112 ;  /* 0x0000007085707220 */ /* 0x040fe40000410000 */
[----:B------:R-:W-:Y:S01]  /*bce0*/  FMUL.FTZ R113, R133, R113 ;  /* 0x0000007185717220 */ /* 0x000fe20000410000 */
[-C--:B----4-:R-:W-:Y:S03]  /*bcf0*/  HMMA.16816.F32.BF16 R68, R192, R148.reuse, R68 ;  /* 0x00000094c044723c */ /* 0x090fe60000041844 */
[--C-:B-1----:R-:W-:Y:S02]  /*bd00*/  FFMA.FTZ R138, R199, c[0x0][0x2d0], -R142.reuse ;  /* 0x0000b400c78a7a23 */ /* 0x102fe4000001088e */
[C---:B------:R-:W-:Y:S02]  /*bd10*/  FMUL.FTZ R114, R132.reuse, R114 ;  /* 0x0000007284727220 */ /* 0x040fe40000410000 */
[----:B------:R1:W4:Y:S01]  /*bd20*/  MUFU.EX2 R185, R138 ;  /* 0x0000008a00b97308 */ /* 0x0003220000000800 */
[C---:B------:R-:W-:Y:S01]  /*bd30*/  HMMA.16816.F32.BF16 R72, R144.reuse, R148, R72 ;  /* 0x000000949048723c */ /* 0x040fe20000041848 */
[----:B------:R-:W-:Y:S03]  /*bd40*/  FMUL.FTZ R115, R132, R115 ;  /* 0x0000007384737220 */ /* 0x000fe60000410000 */
[C---:B------:R-:W-:Y:S02]  /*bd50*/  FMUL.FTZ R120, R2.reuse, R120 ;  /* 0x0000007802787220 */ /* 0x040fe40000410000 */
[----:B------:R-:W-:Y:S02]  /*bd60*/  FMUL.FTZ R121, R2, R121 ;  /* 0x0000007902797220 */ /* 0x000fe40000410000 */
[-C--:B------:R-:W-:Y:S01]  /*bd70*/  HMMA.16816.F32.BF16 R76, R144, R150.reuse, R76 ;  /* 0x00000096904c723c */ /* 0x080fe2000004184c */
[C---:B------:R-:W-:Y:S03]  /*bd80*/  FMUL.FTZ R122, R0.reuse, R122 ;  /* 0x0000007a007a7220 */ /* 0x040fe60000410000 */
[----:B------:R-:W-:Y:S02]  /*bd90*/  FMUL.FTZ R123, R0, R123 ;  /* 0x0000007b007b7220 */ /* 0x000fe40000410000 */
[C---:B------:R-:W-:Y:S02]  /*bda0*/  FMUL.FTZ R124, R2.reuse, R124 ;  /* 0x0000007c027c7220 */ /* 0x040fe40000410000 */
[C---:B------:R-:W-:Y:S01]  /*bdb0*/  HMMA.16816.F32.BF16 R80, R192.reuse, R150, R80 ;  /* 0x00000096c050723c */ /* 0x040fe20000041850 */
[----:B------:R-:W5:Y:S03]  /*bdc0*/  LDSM.16.MT88.4 R148, [R228+0x1900] ;  /* 0x00190000e494783b */ /* 0x000f660000004200 */
[----:B------:R-:W-:Y:S02]  /*bdd0*/  FMUL.FTZ R125, R2, R125 ;  /* 0x0000007d027d7220 */ /* 0x000fe40000410000 */
[----:B------:R-:W-:Y:S02]  /*bde0*/  FMUL.FTZ R126, R0, R126 ;  /* 0x0000007e007e7220 */ /* 0x000fe40000410000 */
[-C--:B--2---:R-:W-:Y:S01]  /*bdf0*/  HMMA.16816.F32.BF16 R84, R192, R152.reuse, R84 ;  /* 0x00000098c054723c */ /* 0x084fe20000041854 */
[--C-:B-1----:R-:W-:Y:S03]  /*be00*/  FFMA.FTZ R138, R202, c[0x0][0x2d0], -R141.reuse ;  /* 0x0000b400ca8a7a23 */ /* 0x102fe6000001088d */
[----:B------:R-:W-:Y:S01]  /*be10*/  FMUL.FTZ R127, R0, R127 ;  /* 0x0000007f007f7220 */ /* 0x000fe20000410000 */
[----:B------:R1:W-:Y:S01]  /*be20*/  MUFU.EX2 R187, R138 ;  /* 0x0000008a00bb7308 */ /* 0x0003e20000000800 */
[C---:B------:R-:W-:Y:S02]  /*be30*/  FMUL.FTZ R128, R133.reuse, R128 ;  /* 0x0000008085807220 */ /* 0x040fe40000410000 */
[C---:B------:R-:W-:Y:S01]  /*be40*/  HMMA.16816.F32.BF16 R88, R144.reuse, R152, R88 ;  /* 0x000000989058723c */ /* 0x040fe20000041858 */
[C---:B------:R-:W-:Y:S03]  /*be50*/  FMUL.FTZ R129, R133.reuse, R129 ;  /* 0x0000008185817220 */ /* 0x040fe60000410000 */
[C---:B------:R-:W-:Y:S02]  /*be60*/  FMUL.FTZ R130, R132.reuse, R130 ;  /* 0x0000008284827220 */ /* 0x040fe40000410000 */
[C---:B------:R-:W-:Y:S02]  /*be70*/  FMUL.FTZ R131, R132.reuse, R131 ;  /* 0x0000008384837220 */ /* 0x040fe40000410000 */
[-C--:B------:R-:W-:Y:S01]  /*be80*/  HMMA.16816.F32.BF16 R92, R144, R154.reuse, R92 ;  /* 0x0000009a905c723c */ /* 0x080fe2000004185c */
[C---:B------:R-:W-:Y:S03]  /*be90*/  FMUL.FTZ R116, R133.reuse, R116 ;  /* 0x0000007485747220 */ /* 0x040fe60000410000 */
[----:B------:R-:W-:Y:S02]  /*bea0*/  FMUL.FTZ R117, R133, R117 ;  /* 0x0000007585757220 */ /* 0x000fe40000410000 */
[C---:B------:R-:W-:Y:S02]  /*beb0*/  FMUL.FTZ R118, R132.reuse, R118 ;  /* 0x0000007684767220 */ /* 0x040fe40000410000 */
[C---:B------:R-:W-:Y:S01]  /*bec0*/  HMMA.16816.F32.BF16 R96, R192.reuse, R154, R96 ;  /* 0x0000009ac060723c */ /* 0x040fe20000041860 */
[----:B------:R-:W2:Y:S03]  /*bed0*/  LDSM.16.MT88.4 R152, [R227+0x1900] ;  /* 0x00190000e398783b */ /* 0x000ea60000004200 */
[----:B------:R-:W-:Y:S02]  /*bee0*/  FMUL.FTZ R119, R132, R119 ;  /* 0x0000007784777220 */ /* 0x000fe40000410000 */
[----:B-1----:R-:W-:Y:S02]  /*bef0*/  FFMA.FTZ R138, R204, c[0x0][0x2d0], -R141 ;  /* 0x0000b400cc8a7a23 */ /* 0x002fe4000001088d */
[-C--:B-----5:R-:W-:Y:S02]  /*bf00*/  HMMA.16816.F32.BF16 R100, R192, R148.reuse, R100 ;  /* 0x00000094c064723c */ /* 0x0a0fe40000041864 */
[----:B------:R1:W5:Y:S06]  /*bf10*/  MUFU.EX2 R170, R138 ;  /* 0x0000008a00aa7308 */ /* 0x00036c0000000800 */
[C---:B------:R-:W-:Y:S08]  /*bf20*/  HMMA.16816.F32.BF16 R104, R144.reuse, R148, R104 ;  /* 0x000000949068723c */ /* 0x040ff00000041868 */
[-C--:B------:R-:W-:Y:S08]  /*bf30*/  HMMA.16816.F32.BF16 R108, R144, R150.reuse, R108 ;  /* 0x00000096906c723c */ /* 0x080ff0000004186c */
[C---:B------:R-:W-:Y:S01]  /*bf40*/  HMMA.16816.F32.BF16 R112, R192.reuse, R150, R112 ;  /* 0x00000096c070723c */ /* 0x040fe20000041870 */
[--C-:B-1----:R-:W-:Y:S01]  /*bf50*/  FFMA.FTZ R138, R203, c[0x0][0x2d0], -R142.reuse ;  /* 0x0000b400cb8a7a23 */ /* 0x102fe2000001088e */
[----:B------:R-:W1:Y:S03]  /*bf60*/  LDSM.16.MT88.4 R148, [R225+0x900] ;  /* 0x00090000e194783b */ /* 0x000e660000004200 */
[----:B------:R3:W-:Y:S03]  /*bf70*/  MUFU.EX2 R188, R138 ;  /* 0x0000008a00bc7308 */ /* 0x0007e60000000800 */
[-C--:B--2---:R-:W-:Y:S08]  /*bf80*/  HMMA.16816.F32.BF16 R116, R192, R152.reuse, R116 ;  /* 0x00000098c074723c */ /* 0x084ff00000041874 */
[C---:B------:R-:W-:Y:S08]  /*bf90*/  HMMA.16816.F32.BF16 R120, R144.reuse, R152, R120 ;  /* 0x000000989078723c */ /* 0x040ff00000041878 */
[-C--:B------:R-:W-:Y:S01]  /*bfa0*/  HMMA.16816.F32.BF16 R124, R144, R154.reuse, R124 ;  /* 0x0000009a907c723c */ /* 0x080fe2000004187c */
[----:B---3--:R-:W-:Y:S06]  /*bfb0*/  FFMA.FTZ R138, R207, c[0x0][0x2d0], -R142 ;  /* 0x0000b400cf8a7a23 */ /* 0x008fec000001088e */
[----:B------:R-:W-:Y:S01]  /*bfc0*/  F2FP.BF16.PACK_AB R144, R184, R181 ;  /* 0x000000b5b890723e */ /* 0x000fe200000010ff */
[----:B------:R-:W-:Y:S01]  /*bfd0*/  HMMA.16816.F32.BF16 R128, R192, R154, R128 ;  /* 0x0000009ac080723c */ /* 0x000fe20000041880 */
[----:B------:R2:W3:Y:S03]  /*bfe0*/  MUFU.EX2 R169, R138 ;  /* 0x0000008a00a97308 */ /* 0x0004e60000000800 */
[----:B----4-:R-:W-:Y:S02]  /*bff0*/  F2FP.BF16.PACK_AB R145, R185, R182 ;  /* 0x000000b6b991723e */ /* 0x010fe400000010ff */
[----:B-----5:R-:W-:Y:S01]  /*c000*/  F2FP.BF16.PACK_AB R146, R170, R187 ;  /* 0x000000bbaa92723e */ /* 0x020fe200000010ff */
[--C-:B--2---:R-:W-:Y:S01]  /*c010*/  FFMA.FTZ R138, R205, c[0x0][0x2d0], -R143.reuse ;  /* 0x0000b400cd8a7a23 */ /* 0x104fe2000001088f */
[----:B---3--:R-:W-:Y:S03]  /*c020*/  F2FP.BF16.PACK_AB R147, R169, R188 ;  /* 0x000000bca993723e */ /* 0x008fe600000010ff */
[----:B------:R2:W-:Y:S04]  /*c030*/  MUFU.EX2 R183, R138 ;  /* 0x0000008a00b77308 */ /* 0x0005e80000000800 */
[-C--:B-1----:R-:W-:Y:S01]  /*c040*/  HMMA.16816.F32.BF16 R4, R144, R148.reuse, R4 ;  /* 0x000000949004723c */ /* 0x082fe20000041804 */
[--C-:B--2---:R-:W-:Y:S05]  /*c050*/  FFMA.FTZ R138, R208, c[0x0][0x2d0], -R143.reuse ;  /* 0x0000b400d08a7a23 */ /* 0x104fea000001088f */
[----:B------:R1:W2:Y:S02]  /*c060*/  MUFU.EX2 R186, R138 ;  /* 0x0000008a00ba7308 */ /* 0x0002a40000000800 */
[--C-:B-1----:R-:W-:Y:S01]  /*c070*/  FFMA.FTZ R138, R210, c[0x0][0x2d0], -R143.reuse ;  /* 0x0000b400d28a7a23 */ /* 0x102fe2000001088f */
[----:B--2---:R-:W-:Y:S07]  /*c080*/  F2FP.BF16.PACK_AB R152, R186, R183 ;  /* 0x000000b7ba98723e */ /* 0x004fee00000010ff */
[----:B------:R1:W-:Y:S02]  /*c090*/  MUFU.EX2 R222, R138 ;  /* 0x0000008a00de7308 */ /* 0x0003e40000000800 */
[----:B-1----:R-:W-:Y:S08]  /*c0a0*/  FFMA.FTZ R138, R211, c[0x0][0x2d0], -R143 ;  /* 0x0000b400d38a7a23 */ /* 0x002ff0000001088f */
[----:B------:R1:W2:Y:S02]  /*c0b0*/  MUFU.EX2 R221, R138 ;  /* 0x0000008a00dd7308 */ /* 0x0002a40000000800 */
[--C-:B-1----:R-:W-:Y:S01]  /*c0c0*/  FFMA.FTZ R138, R200, c[0x0][0x2d0], -R134.reuse ;  /* 0x0000b400c88a7a23 */ /* 0x102fe20000010886 */
[----:B--2---:R-:W-:Y:S07]  /*c0d0*/  F2FP.BF16.PACK_AB R154, R221, R222 ;  /* 0x000000dedd9a723e */ /* 0x004fee00000010ff */
[----:B------:R1:W-:Y:S02]  /*c0e0*/  MUFU.EX2 R200, R138 ;  /* 0x0000008a00c87308 */ /* 0x0003e40000000800 */
[--C-:B-1----:R-:W-:Y:S08]  /*c0f0*/  FFMA.FTZ R138, R201, c[0x0][0x2d0], -R134.reuse ;  /* 0x0000b400c98a7a23 */ /* 0x102ff00000010886 */
[----:B------:R1:W2:Y:S02]  /*c100*/  MUFU.EX2 R199, R138 ;  /* 0x0000008a00c77308 */ /* 0x0002a40000000800 */
[--C-:B-1----:R-:W-:Y:S01]  /*c110*/  FFMA.FTZ R138, R206, c[0x0][0x2d0], -R134.reuse ;  /* 0x0000b400ce8a7a23 */ /* 0x102fe20000010886 */
[----:B--2---:R-:W-:Y:S07]  /*c120*/  F2FP.BF16.PACK_AB R153, R199, R200 ;  /* 0x000000c8c799723e */ /* 0x004fee00000010ff */
[----:B------:R1:W-:Y:S02]  /*c130*/  MUFU.EX2 R198, R138 ;  /* 0x0000008a00c67308 */ /* 0x0003e40000000800 */
[----:B-1----:R-:W-:Y:S08]  /*c140*/  FFMA.FTZ R138, R209, c[0x0][0x2d0], -R134 ;  /* 0x0000b400d18a7a23 */ /* 0x002ff00000010886 */
[----:B------:R1:W2:Y:S02]  /*c150*/  MUFU.EX2 R197, R138 ;  /* 0x0000008a00c57308 */ /* 0x0002a40000000800 */
[--C-:B-1----:R-:W-:Y:S01]  /*c160*/  FFMA.FTZ R138, R244, c[0x0][0x2d0], -R141.reuse ;  /* 0x0000b400f48a7a23 */ /* 0x102fe2000001088d */
[----:B--2---:R-:W-:Y:S02]  /*c170*/  F2FP.BF16.PACK_AB R155, R197, R198 ;  /* 0x000000c6c59b723e */ /* 0x004fe400000010ff */
[----:B------:R-:W-:Y:S05]  /*c180*/  MOV R244, R169 ;  /* 0x000000a900f47202 */ /* 0x000fea0000000f00 */
[----:B------:R1:W-:Y:S01]  /*c190*/  MUFU.EX2 R211, R138 ;  /* 0x0000008a00d37308 */ /* 0x0003e20000000800 */
[C---:B------:R-:W-:Y:S08]  /*c1a0*/  HMMA.16816.F32.BF16 R8, R152.reuse, R148, R8 ;  /* 0x000000949808723c */ /* 0x040ff00000041808 */
[-C--:B------:R-:W-:Y:S08]  /*c1b0*/  HMMA.16816.F32.BF16 R12, R152, R150.reuse, R12 ;  /* 0x00000096980c723c */ /* 0x080ff0000004180c */
[C---:B------:R-:W-:Y:S01]  /*c1c0*/  HMMA.16816.F32.BF16 R16, R144.reuse, R150, R16 ;  /* 0x000000969010723c */ /* 0x040fe20000041810 */
[----:B------:R-:W2:Y:S03]  /*c1d0*/  LDSM.16.MT88.4 R148, [R225+0x2100] ;  /* 0x00210000e194783b */ /* 0x000ea60000004200 */
[--C-:B-1----:R-:W-:Y:S01]  /*c1e0*/  FFMA.FTZ R138, R246, c[0x0][0x2d0], -R141.reuse ;  /* 0x0000b400f68a7a23 */ /* 0x102fe2000001088d */
[----:B------:R-:W-:Y:S03]  /*c1f0*/  MOV R246, R170 ;  /* 0x000000aa00f67202 */ /* 0x000fe60000000f00 */
[-C--:B------:R-:W-:Y:S01]  /*c200*/  HMMA.16816.F32.BF16 R20, R144, R156.reuse, R20 ;  /* 0x0000009c9014723c */ /* 0x080fe20000041814 */
[----:B------:R1:W-:Y:S07]  /*c210*/  MUFU.EX2 R220, R138 ;  /* 0x0000008a00dc7308 */ /* 0x0003ee0000000800 */
[C---:B------:R-:W-:Y:S08]  /*c220*/  HMMA.16816.F32.BF16 R24, R152.reuse, R156, R24 ;  /* 0x0000009c9818723c */ /* 0x040ff00000041818 */
[-C--:B------:R-:W-:Y:S08]  /*c230*/  HMMA.16816.F32.BF16 R28, R152, R158.reuse, R28 ;  /* 0x0000009e981c723c */ /* 0x080ff0000004181c */
[C---:B------:R-:W-:Y:S01]  /*c240*/  HMMA.16816.F32.BF16 R32, R144.reuse, R158, R32 ;  /* 0x0000009e9020723c */ /* 0x040fe20000041820 */
[--C-:B-1----:R-:W-:Y:S01]  /*c250*/  FFMA.FTZ R138, R219, c[0x0][0x2d0], -R142.reuse ;  /* 0x0000b400db8a7a23 */ /* 0x102fe2000001088e */
[----:B------:R-:W1:Y:S02]  /*c260*/  LDSM.16.MT88.4 R156, [R226+0x2100] ;  /* 0x00210000e29c783b */ /* 0x000e640000004200 */
[----:B------:R-:W-:Y:S01]  /*c270*/  MOV R219, R188 ;  /* 0x000000bc00db7202 */ /* 0x000fe20000000f00 */
[----:B------:R3:W-:Y:S03]  /*c280*/  MUFU.EX2 R210, R138 ;  /* 0x0000008a00d27308 */ /* 0x0007e60000000800 */
[-C--:B------:R-:W-:Y:S08]  /*c290*/  HMMA.16816.F32.BF16 R36, R144, R160.reuse, R36 ;  /* 0x000000a09024723c */ /* 0x080ff00000041824 */
[C---:B------:R-:W-:Y:S08]  /*c2a0*/  HMMA.16816.F32.BF16 R40, R152.reuse, R160, R40 ;  /* 0x000000a09828723c */ /* 0x040ff00000041828 */
[-C--:B------:R-:W-:Y:S01]  /*c2b0*/  HMMA.16816.F32.BF16 R44, R152, R162.reuse, R44 ;  /* 0x000000a2982c723c */ /* 0x080fe2000004182c */
[--C-:B---3--:R-:W-:Y:S03]  /*c2c0*/  FFMA.FTZ R138, R223, c[0x0][0x2d0], -R142.reuse ;  /* 0x0000b400df8a7a23 */ /* 0x108fe6000001088e */
[----:B------:R-:W-:Y:S04]  /*c2d0*/  MOV R223, R187 ;  /* 0x000000bb00df7202 */ /* 0x000fe80000000f00 */
[C---:B------:R-:W-:Y:S01]  /*c2e0*/  HMMA.16816.F32.BF16 R48, R144.reuse, R162, R48 ;  /* 0x000000a29030723c */ /* 0x040fe20000041830 */
[----:B------:R3:W4:Y:S01]  /*c2f0*/  MUFU.EX2 R209, R138 ;  /* 0x0000008a00d17308 */ /* 0x0007220000000800 */
[----:B------:R-:W5:Y:S06]  /*c300*/  LDSM.16.MT88.4 R160, [R228+0x2100] ;  /* 0x00210000e4a0783b */ /* 0x000f6c0000004200 */
[-C--:B------:R-:W-:Y:S08]  /*c310*/  HMMA.16816.F32.BF16 R52, R144, R164.reuse, R52 ;  /* 0x000000a49034723c */ /* 0x080ff00000041834 */
[C---:B------:R-:W-:Y:S08]  /*c320*/  HMMA.16816.F32.BF16 R56, R152.reuse, R164, R56 ;  /* 0x000000a49838723c */ /* 0x040ff00000041838 */
[-C--:B------:R-:W-:Y:S01]  /*c330*/  HMMA.16816.F32.BF16 R60, R152, R166.reuse, R60 ;  /* 0x000000a6983c723c */ /* 0x080fe2000004183c */
[--C-:B---3--:R-:W-:Y:S03]  /*c340*/  FFMA.FTZ R138, R190, c[0x0][0x2d0], -R141.reuse ;  /* 0x0000b400be8a7a23 */ /* 0x108fe6000001088d */
[----:B------:R-:W-:Y:S01]  /*c350*/  FFMA.FTZ R141, R189, c[0x0][0x2d0], -R141 ;  /* 0x0000b400bd8d7a23 */ /* 0x000fe2000001088d */
[----:B------:R3:W-:Y:S01]  /*c360*/  MUFU.EX2 R208, R138 ;  /* 0x0000008a00d07308 */ /* 0x0007e20000000800 */
[----:B------:R-:W-:Y:S02]  /*c370*/  LDSM.16.MT88.4 R188, [R228+0x1100] ;  /* 0x00110000e4bc783b */ /* 0x000fe40000004200 */
[C---:B------:R-:W-:Y:S07]  /*c380*/  HMMA.16816.F32.BF16 R64, R144.reuse, R166, R64 ;  /* 0x000000a69040723c */ /* 0x040fee0000041840 */
[----:B------:R4:W1:Y:S01]  /*c390*/  MUFU.EX2 R207, R141 ;  /* 0x0000008d00cf7308 */ /* 0x0008620000000800 */
[-C--:B--2---:R-:W-:Y:S08]  /*c3a0*/  HMMA.16816.F32.BF16 R68, R144, R148.reuse, R68 ;  /* 0x000000949044723c */ /* 0x084ff00000041844 */
[C---:B------:R-:W-:Y:S01]  /*c3b0*/  HMMA.16816.F32.BF16 R72, R152.reuse, R148, R72 ;  /* 0x000000949848723c */ /* 0x040fe20000041848 */
[--C-:B---3--:R-:W-:Y:S03]  /*c3c0*/  FFMA.FTZ R138, R249, c[0x0][0x2d0], -R142.reuse ;  /* 0x0000b400f98a7a23 */ /* 0x108fe6000001088e */
[----:B------:R-:W-:Y:S01]  /*c3d0*/  MOV R249, R186 ;  /* 0x000000ba00f97202 */ /* 0x000fe20000000f00 */
[----:B------:R-:W-:Y:S03]  /*c3e0*/  FFMA.FTZ R142, R251, c[0x0][0x2d0], -R142 ;  /* 0x0000b400fb8e7a23 */ /* 0x000fe6000001088e */
[-C--:B------:R-:W-:Y:S01]  /*c3f0*/  HMMA.16816.F32.BF16 R76, R152, R150.reuse, R76 ;  /* 0x00000096984c723c */ /* 0x080fe2000004184c */
[----:B------:R2:W-:Y:S03]  /*c400*/  MUFU.EX2 R206, R138 ;  /* 0x0000008a00ce7308 */ /* 0x0005e60000000800 */
[----:B------:R-:W-:Y:S02]  /*c410*/  MOV R251, R185 ;  /* 0x000000b900fb7202 */ /* 0x000fe40000000f00 */
[----:B----4-:R-:W-:Y:S02]  /*c420*/  F2FP.BF16.PACK_AB R141, R209, R210 ;  /* 0x000000d2d18d723e */ /* 0x010fe400000010ff */
[C---:B------:R-:W-:Y:S01]  /*c430*/  HMMA.16816.F32.BF16 R80, R144.reuse, R150, R80 ;  /* 0x000000969050723c */ /* 0x040fe20000041850 */
[----:B------:R-:W3:Y:S02]  /*c440*/  LDSM.16.MT88.4 R148, [R227+0x2100] ;  /* 0x00210000e394783b */ /* 0x000ee40000004200 */
[----:B------:R4:W-:Y:S05]  /*c450*/  MUFU.EX2 R205, R142 ;  /* 0x0000008e00cd7308 */ /* 0x0009ea0000000800 */
[-C--:B-1----:R-:W-:Y:S08]  /*c460*/  HMMA.16816.F32.BF16 R84, R144, R156.reuse, R84 ;  /* 0x0000009c9054723c */ /* 0x082ff00000041854 */
[C---:B------:R-:W-:Y:S01]  /*c470*/  HMMA.16816.F32.BF16 R88, R152.reuse, R156, R88 ;  /* 0x0000009c9858723c */ /* 0x040fe20000041858 */
[--C-:B--2---:R-:W-:Y:S03]  /*c480*/  FFMA.FTZ R138, R245, c[0x0][0x2d0], -R143.reuse ;  /* 0x0000b400f58a7a23 */ /* 0x104fe6000001088f */
[----:B------:R-:W-:Y:S01]  /*c490*/  MOV R245, R184 ;  /* 0x000000b800f57202 */ /* 0x000fe20000000f00 */
[----:B------:R1:W-:Y:S03]  /*c4a0*/  MUFU.EX2 R204, R138 ;  /* 0x0000008a00cc7308 */ /* 0x0003e60000000800 */
[-C--:B------:R-:W-:Y:S01]  /*c4b0*/  HMMA.16816.F32.BF16 R92, R152, R158.reuse, R92 ;  /* 0x0000009e985c723c */ /* 0x080fe2000004185c */
[----:B----4-:R-:W-:Y:S07]  /*c4c0*/  F2FP.BF16.PACK_AB R142, R207, R208 ;  /* 0x000000d0cf8e723e */ /* 0x010fee00000010ff */
[C---:B------:R-:W-:Y:S01]  /*c4d0*/  HMMA.16816.F32.BF16 R96, R144.reuse, R158, R96 ;  /* 0x0000009e9060723c */ /* 0x040fe20000041860 */
[----:B------:R-:W2:Y:S07]  /*c4e0*/  LDSM.16.MT88.4 R156, [R225+0x1100] ;  /* 0x00110000e19c783b */ /* 0x000eae0000004200 */
[-C--:B-----5:R-:W-:Y:S01]  /*c4f0*/  HMMA.16816.F32.BF16 R100, R144, R160.reuse, R100 ;  /* 0x000000a09064723c */ /* 0x0a0fe20000041864 */
[--C-:B-1----:R-:W-:Y:S03]  /*c500*/  FFMA.FTZ R138, R247, c[0x0][0x2d0], -R143.reuse ;  /* 0x0000b400f78a7a23 */ /* 0x102fe6000001088f */
[----:B------:R-:W-:Y:S04]  /*c510*/  MOV R247, R183 ;  /* 0x000000b700f77202 */ /* 0x000fe80000000f00 */
[C---:B------:R-:W-:Y:S01]  /*c520*/  HMMA.16816.F32.BF16 R104, R152.reuse, R160, R104 ;  /* 0x000000a09868723c */ /* 0x040fe20000041868 */
[----:B------:R1:W4:Y:S07]  /*c530*/  MUFU.EX2 R203, R138 ;  /* 0x0000008a00cb7308 */ /* 0x00032e0000000800 */
[-C--:B------:R-:W-:Y:S08]  /*c540*/  HMMA.16816.F32.BF16 R108, R152, R162.reuse, R108 ;  /* 0x000000a2986c723c */ /* 0x080ff0000004186c */
[C---:B------:R-:W-:Y:S08]  /*c550*/  HMMA.16816.F32.BF16 R112, R144.reuse, R162, R112 ;  /* 0x000000a29070723c */ /* 0x040ff00000041870 */
[-C--:B---3--:R-:W-:Y:S01]  /*c560*/  HMMA.16816.F32.BF16 R116, R144, R148.reuse, R116 ;  /* 0x000000949074723c */ /* 0x088fe20000041874 */
[--C-:B-1----:R-:W-:Y:S03]  /*c570*/  FFMA.FTZ R138, R248, c[0x0][0x2d0], -R143.reuse ;  /* 0x0000b400f88a7a23 */ /* 0x102fe6000001088f */
[----:B------:R-:W-:Y:S01]  /*c580*/  FFMA.FTZ R143, R250, c[0x0][0x2d0], -R143 ;  /* 0x0000b400fa8f7a23 */ /* 0x000fe2000001088f */
[----:B------:R1:W-:Y:S01]  /*c590*/  MUFU.EX2 R202, R138 ;  /* 0x0000008a00ca7308 */ /* 0x0003e20000000800 */
[----:B------:R-:W-:Y:S02]  /*c5a0*/  MOV R248, R182 ;  /* 0x000000b600f87202 */ /* 0x000fe40000000f00 */
[C---:B------:R-:W-:Y:S01]  /*c5b0*/  HMMA.16816.F32.BF16 R120, R152.reuse, R148, R120 ;  /* 0x000000949878723c */ /* 0x040fe20000041878 */
[----:B------:R-:W-:Y:S03]  /*c5c0*/  MOV R182, R175 ;  /* 0x000000af00b67202 */ /* 0x000fe60000000f00 */
[----:B------:R-:W-:Y:S02]  /*c5d0*/  MOV R250, R181 ;  /* 0x000000b500fa7202 */ /* 0x000fe40000000f00 */
[----:B------:R-:W-:Y:S01]  /*c5e0*/  MOV R181, R174 ;  /* 0x000000ae00b57202 */ /* 0x000fe20000000f00 */
[----:B------:R3:W5:Y:S01]  /*c5f0*/  MUFU.EX2 R201, R143 ;  /* 0x0000008f00c97308 */ /* 0x0007620000000800 */
[-C--:B------:R-:W-:Y:S01]  /*c600*/  HMMA.16816.F32.BF16 R124, R152, R150.reuse, R124 ;  /* 0x00000096987c723c */ /* 0x080fe2000004187c */
[----:B----4-:R-:W-:Y:S07]  /*c610*/  F2FP.BF16.PACK_AB R192, R203, R204 ;  /* 0x000000cccbc0723e */ /* 0x010fee00000010ff */
[----:B------:R-:W-:Y:S01]  /*c620*/  HMMA.16816.F32.BF16 R128, R144, R150, R128 ;  /* 0x000000969080723c */ /* 0x000fe20000041880 */
[--C-:B-1----:R-:W-:Y:S03]  /*c630*/  FFMA.FTZ R138, R212, c[0x0][0x2d0], -R134.reuse ;  /* 0x0000b400d48a7a23 */ /* 0x102fe60000010886 */
[----:B------:R-:W-:Y:S02]  /*c640*/  MOV R212, R139 ;  /* 0x0000008b00d47202 */ /* 0x000fe40000000f00 */
[----:B------:R1:W-:Y:S01]  /*c650*/  MUFU.EX2 R139, R138 ;  /* 0x0000008a008b7308 */ /* 0x0003e20000000800 */
[----:B---3--:R-:W-:Y:S02]  /*c660*/  F2FP.BF16.PACK_AB R143, R205, R206 ;  /* 0x000000cecd8f723e */ /* 0x008fe400000010ff */
[----:B-----5:R-:W-:Y:S03]  /*c670*/  F2FP.BF16.PACK_AB R194, R201, R202 ;  /* 0x000000cac9c2723e */ /* 0x020fe600000010ff */
[--C-:B-1----:R-:W-:Y:S01]  /*c680*/  FFMA.FTZ R138, R214, c[0x0][0x2d0], -R134.reuse ;  /* 0x0000b400d68a7a23 */ /* 0x102fe20000010886 */
[----:B------:R-:W-:Y:S02]  /*c690*/  MOV R214, R180 ;  /* 0x000000b400d67202 */ /* 0x000fe40000000f00 */
[----:B------:R-:W-:Y:S01]  /*c6a0*/  MOV R180, R173 ;  /* 0x000000ad00b47202 */ /* 0x000fe20000000f00 */
[----:B------:R1:W3:Y:S02]  /*c6b0*/  MUFU.EX2 R196, R138 ;  /* 0x0000008a00c47308 */ /* 0x0002e40000000800 */
[--C-:B-1----:R-:W-:Y:S01]  /*c6c0*/  FFMA.FTZ R138, R213, c[0x0][0x2d0], -R134.reuse ;  /* 0x0000b400d58a7a23 */ /* 0x102fe20000010886 */
[----:B------:R-:W-:Y:S01]  /*c6d0*/  MOV R213, R179 ;  /* 0x000000b300d57202 */ /* 0x000fe20000000f00 */
[----:B------:R-:W-:Y:S01]  /*c6e0*/  FFMA.FTZ R134, R140, c[0x0][0x2d0], -R134 ;  /* 0x0000b4008c867a23 */ /* 0x000fe20000010886 */
[----:B------:R-:W-:Y:S02]  /*c6f0*/  MOV R179, R172 ;  /* 0x000000ac00b37202 */ /* 0x000fe40000000f00 */
[----:B------:R-:W1:Y:S03]  /*c700*/  LDSM.16.MT88.4 R172, [R226+0x1100] ;  /* 0x00110000e2ac783b */ /* 0x000e660000004200 */
[----:B------:R-:W-:Y:S01]  /*c710*/  MUFU.EX2 R138, R138 ;  /* 0x0000008a008a7308 */ /* 0x000fe20000000800 */
[----:B------:R-:W-:Y:S02]  /*c720*/  F2FP.BF16.PACK_AB R140, R220, R211 ;  /* 0x000000d3dc8c723e */ /* 0x000fe400000010ff */
[----:B---3--:R-:W-:Y:S05]  /*c730*/  F2FP.BF16.PACK_AB R193, R196, R139 ;  /* 0x0000008bc4c1723e */ /* 0x008fea00000010ff */
[-C--:B--2---:R-:W-:Y:S01]  /*c740*/  HMMA.16816.F32.BF16 R144, R140, R156.reuse, R4 ;  /* 0x0000009c8c90723c */ /* 0x084fe20000041804 */
[----:B------:R-:W2:Y:S01]  /*c750*/  LDSM.16.MT88.4 R4, [R227+0x1100] ;  /* 0x00110000e304783b */ /* 0x000ea20000004200 */
[----:B------:R-:W3:Y:S02]  /*c760*/  MUFU.EX2 R134, R134 ;  /* 0x0000008600867308 */ /* 0x000ee40000000800 */
[----:B---3--:R-:W-:Y:S07]  /*c770*/  F2FP.BF16.PACK_AB R195, R134, R138 ;  /* 0x0000008a86c3723e */ /* 0x008fee00000010ff */
[C---:B------:R-:W-:Y:S01]  /*c780*/  HMMA.16816.F32.BF16 R148, R192.reuse, R156, R8 ;  /* 0x0000009cc094723c */ /* 0x040fe20000041808 */
[----:B------:R-:W3:Y:S07]  /*c790*/  LDSM.16.MT88.4 R8, [R225+0x2900] ;  /* 0x00290000e108783b */ /* 0x000eee0000004200 */
[-C--:B------:R-:W-:Y:S01]  /*c7a0*/  HMMA.16816.F32.BF16 R152, R192, R158.reuse, R12 ;  /* 0x0000009ec098723c */ /* 0x080fe2000004180c */
[----:B------:R-:W4:Y:S07]  /*c7b0*/  LDSM.16.MT88.4 R12, [R226+0x2900] ;  /* 0x00290000e20c783b */ /* 0x000f2e0000004200 */
[C---:B------:R-:W-:Y:S01]  /*c7c0*/  HMMA.16816.F32.BF16 R156, R140.reuse, R158, R16 ;  /* 0x0000009e8c9c723c */ /* 0x040fe20000041810 */
[----:B------:R-:W2:Y:S07]  /*c7d0*/  LDSM.16.MT88.4 R16, [R228+0x2900] ;  /* 0x00290000e410783b */ /* 0x000eae0000004200 */
[-C--:B-1----:R-:W-:Y:S01]  /*c7e0*/  HMMA.16816.F32.BF16 R160, R140, R172.reuse, R20 ;  /* 0x000000ac8ca0723c */ /* 0x082fe20000041814 */
[----:B------:R-:W5:Y:S06]  /*c7f0*/  LDL.LU R23, [R1+0x2c] ;  /* 0x00002c0001177983 */ /* 0x000f6c0000300800 */
[----:B------:R-:W-:Y:S01]  /*c800*/  MOV R22, R182 ;  /* 0x000000b600167202 */ /* 0x000fe20000000f00 */
[C---:B------:R-:W-:Y:S01]  /*c810*/  HMMA.16816.F32.BF16 R164, R192.reuse, R172, R24 ;  /* 0x000000acc0a4723c */ /* 0x040fe20000041818 */
[----:B------:R-:W5:Y:S03]  /*c820*/  LDL.LU R24, [R1+0x28] ;  /* 0x0000280001187983 */ /* 0x000f660000300800 */
[----:B------:R-:W-:Y:S02]  /*c830*/  MOV R21, R181 ;  /* 0x000000b500157202 */ /* 0x000fe40000000f00 */
[----:B------:R-:W-:Y:S02]  /*c840*/  MOV R20, R180 ;  /* 0x000000b400147202 */ /* 0x000fe40000000f00 */
[----:B------:R-:W-:Y:S04]  /*c850*/  MOV R25, R171 ;  /* 0x000000ab00197202 */ /* 0x000fe80000000f00 */
[----:B------:R-:W-:Y:S02]  /*c860*/  MOV R26, R168 ;  /* 0x000000a8001a7202 */ /* 0x000fe40000000f00 */
[-C--:B------:R-:W-:Y:S01]  /*c870*/  HMMA.16816.F32.BF16 R168, R192, R174.reuse, R28 ;  /* 0x000000aec0a8723c */ /* 0x080fe2000004181c */
[----:B------:R-:W5:Y:S01]  /*c880*/  LDL.LU R29, [R1+0x20] ;  /* 0x00002000011d7983 */ /* 0x000f620000300800 */
[----:B------:R-:W-:Y:S03]  /*c890*/  MOV R27, R179 ;  /* 0x000000b3001b7202 */ /* 0x000fe60000000f00 */
[----:B------:R-:W5:Y:S02]  /*c8a0*/  LDL.LU R28, [R1+0x24] ;  /* 0x00002400011c7983 */ /* 0x000f640000300800 */
[----:B------:R-:W-:Y:S01]  /*c8b0*/  MOV R30, R178 ;  /* 0x000000b2001e7202 */ /* 0x000fe20000000f00 */
[C---:B------:R-:W-:Y:S01]  /*c8c0*/  HMMA.16816.F32.BF16 R172, R140.reuse, R174, R32 ;  /* 0x000000ae8cac723c */ /* 0x040fe20000041820 */
[----:B------:R-:W-:Y:S06]  /*c8d0*/  MOV R31, R177 ;  /* 0x000000b1001f7202 */ /* 0x000fec0000000f00 */
[----:B------:R-:W-:Y:S02]  /*c8e0*/  MOV R35, R176 ;  /* 0x000000b000237202 */ /* 0x000fe40000000f00 */
[-C--:B------:R-:W-:Y:S08]  /*c8f0*/  HMMA.16816.F32.BF16 R176, R140, R188.reuse, R36 ;  /* 0x000000bc8cb0723c */ /* 0x080ff00000041824 */
[C---:B------:R-:W-:Y:S08]  /*c900*/  HMMA.16816.F32.BF16 R180, R192.reuse, R188, R40 ;  /* 0x000000bcc0b4723c */ /* 0x040ff00000041828 */
[-C--:B------:R-:W-:Y:S08]  /*c910*/  HMMA.16816.F32.BF16 R184, R192, R190.reuse, R44 ;  /* 0x000000bec0b8723c */ /* 0x080ff0000004182c */
[C---:B------:R-:W-:Y:S08]  /*c920*/  HMMA.16816.F32.BF16 R188, R140.reuse, R190, R48 ;  /* 0x000000be8cbc723c */ /* 0x040ff00000041830 */
[-C--:B--2---:R-:W-:Y:S08]  /*c930*/  HMMA.16816.F32.BF16 R52, R140, R4.reuse, R52 ;  /* 0x000000048c34723c */ /* 0x084ff00000041834 */
[C---:B------:R-:W-:Y:S08]  /*c940*/  HMMA.16816.F32.BF16 R56, R192.reuse, R4, R56 ;  /* 0x00000004c038723c */ /* 0x040ff00000041838 */
[-C--:B------:R-:W-:Y:S08]  /*c950*/  HMMA.16816.F32.BF16 R60, R192, R6.reuse, R60 ;  /* 0x00000006c03c723c */ /* 0x080ff0000004183c */
[C---:B------:R-:W-:Y:S01]  /*c960*/  HMMA.16816.F32.BF16 R64, R140.reuse, R6, R64 ;  /* 0x000000068c40723c */ /* 0x040fe20000041840 */
[----:B------:R-:W1:Y:S07]  /*c970*/  LDSM.16.MT88.4 R4, [R227+0x2900] ;  /* 0x00290000e304783b */ /* 0x000e6e0000004200 */
[-C--:B---3--:R-:W-:Y:S08]  /*c980*/  HMMA.16816.F32.BF16 R68, R140, R8.reuse, R68 ;  /* 0x000000088c44723c */ /* 0x088ff00000041844 */
[C---:B------:R-:W-:Y:S08]  /*c990*/  HMMA.16816.F32.BF16 R72, R192.reuse, R8, R72 ;  /* 0x00000008c048723c */ /* 0x040ff00000041848 */
[-C--:B------:R-:W-:Y:S08]  /*c9a0*/  HMMA.16816.F32.BF16 R76, R192, R10.reuse, R76 ;  /* 0x0000000ac04c723c */ /* 0x080ff0000004184c */
[C---:B------:R-:W-:Y:S08]  /*c9b0*/  HMMA.16816.F32.BF16 R80, R140.reuse, R10, R80 ;  /* 0x0000000a8c50723c */ /* 0x040ff00000041850 */
[-C--:B----4-:R-:W-:Y:S08]  /*c9c0*/  HMMA.16816.F32.BF16 R84, R140, R12.reuse, R84 ;  /* 0x0000000c8c54723c */ /* 0x090ff00000041854 */
[C---:B------:R-:W-:Y:S08]  /*c9d0*/  HMMA.16816.F32.BF16 R88, R192.reuse, R12, R88 ;  /* 0x0000000cc058723c */ /* 0x040ff00000041858 */
[-C--:B------:R-:W-:Y:S08]  /*c9e0*/  HMMA.16816.F32.BF16 R92, R192, R14.reuse, R92 ;  /* 0x0000000ec05c723c */ /* 0x080ff0000004185c */
[C---:B------:R-:W-:Y:S08]  /*c9f0*/  HMMA.16816.F32.BF16 R96, R140.reuse, R14, R96 ;  /* 0x0000000e8c60723c */ /* 0x040ff00000041860 */
[-C--:B------:R-:W-:Y:S08]  /*ca00*/  HMMA.16816.F32.BF16 R100, R140, R16.reuse, R100 ;  /* 0x000000108c64723c */ /* 0x080ff00000041864 */
[C---:B------:R-:W-:Y:S08]  /*ca10*/  HMMA.16816.F32.BF16 R104, R192.reuse, R16, R104 ;  /* 0x00000010c068723c */ /* 0x040ff00000041868 */
[-C--:B------:R-:W-:Y:S08]  /*ca20*/  HMMA.16816.F32.BF16 R108, R192, R18.reuse, R108 ;  /* 0x00000012c06c723c */ /* 0x080ff0000004186c */
[C---:B------:R-:W-:Y:S08]  /*ca30*/  HMMA.16816.F32.BF16 R112, R140.reuse, R18, R112 ;  /* 0x000000128c70723c */ /* 0x040ff00000041870 */
[-C--:B-1----:R-:W-:Y:S08]  /*ca40*/  HMMA.16816.F32.BF16 R116, R140, R4.reuse, R116 ;  /* 0x000000048c74723c */ /* 0x082ff00000041874 */
[C---:B------:R-:W-:Y:S08]  /*ca50*/  HMMA.16816.F32.BF16 R120, R192.reuse, R4, R120 ;  /* 0x00000004c078723c */ /* 0x040ff00000041878 */
[-C--:B------:R-:W-:Y:S08]  /*ca60*/  HMMA.16816.F32.BF16 R124, R192, R6.reuse, R124 ;  /* 0x00000006c07c723c */ /* 0x080ff0000004187c */
[----:B------:R-:W-:Y:S01]  /*ca70*/  HMMA.16816.F32.BF16 R128, R140, R6, R128 ;  /* 0x000000068c80723c */ /* 0x000fe20000041880 */
[----:B-----5:R-:W-:Y:S04]  /*ca80*/  FFMA.FTZ R8, R2, R24, R31 ;  /* 0x0000001802087223 */ /* 0x020fe8000001001f */
[----:B------:R-:W-:Y:S04]  /*ca90*/  FADD.FTZ R8, R27, R8 ;  /* 0x000000081b087221 */ /* 0x000fe80000010000 */
[----:B------:R-:W-:Y:S03]  /*caa0*/  FADD.FTZ R9, R22, R8 ;  /* 0x0000000816097221 */ /* 0x000fe60000010000 */
[----:B------:R-:W-:Y:S02]  /*cab0*/  FFMA.FTZ R8, R0, R23, R215 ;  /* 0x0000001700087223 */ /* 0x000fe400000100d7 */
[----:B------:R-:W-:Y:S02]  /*cac0*/  FADD.FTZ R0, R212, R9 ;  /* 0x00000009d4007221 */ /* 0x000fe40000010000 */
[----:B------:R-:W-:Y:S02]  /*cad0*/  FFMA.FTZ R133, R133, R29, R35 ;  /* 0x0000001d85857223 */ /* 0x000fe40000010023 */
[----:B------:R-:W-:Y:S02]  /*cae0*/  FADD.FTZ R8, R216, R8 ;  /* 0x00000008d8087221 */ /* 0x000fe40000010000 */
[----:B------:R-:W-:Y:S02]  /*caf0*/  FFMA.FTZ R132, R132, R28, R30 ;  /* 0x0000001c84847223 */ /* 0x000fe4000001001e */
[----:B------:R-:W-:Y:S02]  /*cb00*/  FADD.FTZ R2, R25, R133 ;  /* 0x0000008519027221 */ /* 0x000fe40000010000 */
[----:B------:R-:W-:Y:S02]  /*cb10*/  FADD.FTZ R132, R26, R132 ;  /* 0x000000841a847221 */ /* 0x000fe40000010000 */
[----:B------:R-:W-:Y:S02]  /*cb20*/  FADD.FTZ R2, R20, R2 ;  /* 0x0000000214027221 */ /* 0x000fe40000010000 */
[----:B------:R-:W-:Y:S02]  /*cb30*/  FADD.FTZ R132, R21, R132 ;  /* 0x0000008415847221 */ /* 0x000fe40000010000 */
[----:B------:R-:W-:Y:S02]  /*cb40*/  FADD.FTZ R10, R213, R2 ;  /* 0x00000002d50a7221 */ /* 0x000fe40000010000 */
[----:B------:R-:W-:Y:S01]  /*cb50*/  FADD.FTZ R2, R214, R132 ;  /* 0x00000084d6027221 */ /* 0x000fe20000010000 */
[----:B------:R-:W-:Y:S01]  /*cb60*/  MOV R132, R137 ;  /* 0x0000008900847202 */ /* 0x000fe20000000f00 */
        /* <DEDUP_REMOVED lines=29> */
[----:B------:R-:W-:Y:S01]  /*cd40*/  FADD.FTZ R4, R206, R8 ;  /* 0x00000008ce047221 */ /* 0x000fe20000010000 */
[----:B------:R1:W-:Y:S01]  /*cd50*/  STL [R1+0x20], R5 ;  /* 0x0000200501007387 */ /* 0x0003e20000100800 */
[----:B------:R-:W-:Y:S02]  /*cd60*/  FADD.FTZ R2, R202, R2 ;  /* 0x00000002ca027221 */ /* 0x000fe40000010000 */
[----:B------:R-:W-:Y:S02]  /*cd70*/  FADD.FTZ R4, R205, R4 ;  /* 0x00000004cd047221 */ /* 0x000fe40000010000 */
[----:B------:R-:W-:Y:S02]  /*cd80*/  FADD.FTZ R2, R201, R2 ;  /* 0x00000002c9027221 */ /* 0x000fe40000010000 */
[----:B------:R-:W-:Y:S01]  /*cd90*/  FADD.FTZ R0, R138, R0 ;  /* 0x000000008a007221 */ /* 0x000fe20000010000 */
[----:B------:R1:W-:Y:S01]  /*cda0*/  STL [R1+0x24], R4 ;  /* 0x0000240401007387 */ /* 0x0003e20000100800 */
[----:B------:R-:W-:Y:S02]  /*cdb0*/  MOV R138, R135 ;  /* 0x00000087008a7202 */ /* 0x000fe40000000f00 */
[----:B------:R-:W-:Y:S01]  /*cdc0*/  FADD.FTZ R0, R134, R0 ;  /* 0x0000000086007221 */ /* 0x000fe20000010000 */
[----:B------:R1:W-:Y:S01]  /*cdd0*/  STL [R1+0x28], R2 ;  /* 0x0000280201007387 */ /* 0x0003e20000100800 */
[----:B------:R-:W-:Y:S03]  /*cde0*/  MOV R134, R136 ;  /* 0x0000008800867202 */ /* 0x000fe60000000f00 */
[----:B------:R1:W-:Y:S01]  /*cdf0*/  STL [R1+0x2c], R0 ;  /* 0x00002c0001007387 */ /* 0x0003e20000100800 */
[----:B------:R-:W-:-:S05]  /*ce00*/  @P0 BRA `(.L_x_629) ;  /* 0xffffad8000000947 */ /* 0x000fca000383ffff */
.L_x_610:
[----:B------:R-:W2:Y:S01]  /*ce10*/  S2UR UR28, SR_CTAID.X ;  /* 0x00000000001c79c3 */ /* 0x000ea20000002500 */
[----:B------:R-:W-:-:S02]  /*ce20*/  UISETP.NE.AND UP1, UPT, UR13, URZ, UPT ;  /* 0x0000003f0d00728c */ /* 0x000fc4000bf25270 */
[----:B------:R-:W-:Y:S02]  /*ce30*/  UISETP.NE.AND UP0, UPT, UR12, URZ, UPT ;  /* 0x0000003f0c00728c */ /* 0x000fe4000bf05270 */
[----:B------:R-:W-:Y:S02]  /*ce40*/  UMOV UR27, 0x1 ;  /* 0x00000001001b7882 */ /* 0x000fe40000000000 */
[----:B------:R-:W-:Y:S02]  /*ce50*/  ULDC UR25, c[0x0][0x168] ;  /* 0x00005a0000197ab9 */ /* 0x000fe40000000800 */
[----:B------:R-:W-:Y:S01]  /*ce60*/  ULDC.64 UR4, c[0x0][0x2c8] ;  /* 0x0000b20000047ab9 */ /* 0x000fe20000000a00 */
[----:B------:R-:W-:Y:S01]  /*ce70*/  PLOP3.LUT P0, PT, PT, PT, UP0, 0x40, 0x0 ;  /* 0x000000000000781c */ /* 0x000fe20003f0e808 */
[----:B------:R-:W-:Y:S02]  /*ce80*/  UIADD3 UR25, UR27, -UR25, URZ ;  /* 0x800000191b197290 */ /* 0x000fe4000fffe03f */
[----:B------:R-:W-:-:S02]  /*ce90*/  ULDC UR26, c[0x0][0x2ac] ;  /* 0x0000ab00001a7ab9 */ /* 0x000fc40000000800 */
[----:B--2---:R-:W-:-:S04]  /*cea0*/  ULEA UR28, UR28, 0x7f, 0x7 ;  /* 0x0000007f1c1c7891 */ /* 0x004fc8000f8e383f */
[----:B------:R-:W-:-:S03]  /*ceb0*/  UIMAD.WIDE.U32 UR30, UR28, UR4, URZ ;  /* 0x000000041c1e72a5 */ /* 0x000fc6000f8e003f */
[----:B------:R-:W-:Y:S02]  /*cec0*/  ULDC UR4, c[0x0][0x1d0] ;  /* 0x0000740000047ab9 */ /* 0x000fe40000000800 */
[----:B------:R-:W-:Y:S02]  /*ced0*/  UIMAD UR4, UR26, UR4, UR25 ;  /* 0x000000041a0472a4 */ /* 0x000fe4000f8e0219 */
[----:B------:R-:W-:Y:S02]  /*cee0*/  @UP1 USHF.R.U32.HI UR28, URZ, UR5, UR31 ;  /* 0x000000053f1c1299 */ /* 0x000fe4000801161f */
[----:B------:R-:W-:Y:S02]  /*cef0*/  ULDC UR25, c[0x0][0x324] ;  /* 0x0000c90000197ab9 */ /* 0x000fe40000000800 */
[----:B------:R-:W-:-:S04]  /*cf00*/  UIADD3 UR26, UR4, UR28, URZ ;  /* 0x0000001c041a7290 */ /* 0x000fc8000fffe03f */
[----:B------:R-:W-:Y:S01]  /*cf10*/  UIADD3 UR25, UR26, -UR25, URZ ;  /* 0x800000191a197290 */ /* 0x000fe2000fffe03f */
[----:B------:R-:W-:Y:S05]  /*cf20*/  @P0 BRA `(.L_x_630) ;  /* 0x0000016000000947 */ /* 0x000fea0003800000 */
[----:B------:R-:W-:-:S06]  /*cf30*/  UISETP.GT.AND UP0, UPT, UR26, -0x1, UPT ;  /* 0xffffffff1a00788c */ /* 0x000fcc000bf04270 */
[----:B------:R-:W-:-:S13]  /*cf40*/  PLOP3.LUT P0, PT, PT, PT, UP0, 0x80, 0x0 ;  /* 0x000000000000781c */ /* 0x000fda0003f0f008 */
[----:B------:R-:W-:Y:S05]  /*cf50*/  @P0 BRA `(.L_x_631) ;  /* 0x0000009000000947 */ /* 0x000fea0003800000 */
[----:B------:R-:W-:Y:S02]  /*cf60*/  ULDC UR4, c[0x0][0x32c] ;  /* 0x0000cb0000047ab9 */ /* 0x000fe40000000800 */
[----:B------:R-:W-:Y:S02]  /*cf70*/  UISETP.NE.AND UP0, UPT, UR27, UR4, UPT ;  /* 0x000000041b00728c */ /* 0x000fe4000bf05270 */
[----:B------:R-:W-:Y:S02]  /*cf80*/  ULOP3.LUT UR26, URZ, UR26, URZ, 0x33, !UPT ;  /* 0x0000001a3f1a7292 */ /* 0x000fe4000f8e333f */
[----:B------:R-:W-:Y:S02]  /*cf90*/  ULDC.64 UR4, c[0x0][0x330] ;  /* 0x0000cc0000047ab9 */ /* 0x000fe40000000a00 */
[----:B------:R-:W-:-:S07]  /*cfa0*/  UIMAD.WIDE.U32 UR28, UR26, UR4, URZ ;  /* 0x000000041a1c72a5 */ /* 0x000fce000f8e003f */
[----:B------:R-:W-:Y:S02]  /*cfb0*/  @UP0 UMOV UR27, UR29 ;  /* 0x0000001d001b0c82 */ /* 0x000fe40008000000 */
[----:B------:R-:W-:-:S04]  /*cfc0*/  @UP0 USHF.R.U32.HI UR26, URZ, UR5, UR27 ;  /* 0x000000053f1a0299 */ /* 0x000fc8000801161b */
[----:B------:R-:W-:Y:S01]  /*cfd0*/  ULOP3.LUT UR26, URZ, UR26, URZ, 0x33, !UPT ;  /* 0x0000001a3f1a7292 */ /* 0x000fe2000f8e333f */
[----:B------:R-:W-:Y:S05]  /*cfe0*/  BRA `(.L_x_632) ;  /* 0x0000006000007947 */ /* 0x000fea0003800000 */
.L_x_631:
[----:B------:R-:W-:Y:S02]  /*cff0*/  ULDC UR4, c[0x0][0x32c] ;  /* 0x0000cb0000047ab9 */ /* 0x000fe40000000800 */
[----:B------:R-:W-:-:S03]  /*d000*/  UISETP.NE.AND UP0, UPT, UR27, UR4, UPT ;  /* 0x000000041b00728c */ /* 0x000fc6000bf05270 */
[----:B------:R-:W-:Y:S02]  /*d010*/  ULDC.64 UR4, c[0x0][0x330] ;  /* 0x0000cc0000047ab9 */ /* 0x000fe40000000a00 */
[----:B------:R-:W-:-:S07]  /*d020*/  UIMAD.WIDE.U32 UR28, UR26, UR4, URZ ;  /* 0x000000041a1c72a5 */ /* 0x000fce000f8e003f */
[----:B------:R-:W-:Y:S02]  /*d030*/  @UP0 UMOV UR27, UR29 ;  /* 0x0000001d001b0c82 */ /* 0x000fe40008000000 */
[----:B------:R-:W-:Y:S02]  /*d040*/  @UP0 USHF.R.U32.HI UR26, URZ, UR5, UR27 ;  /* 0x000000053f1a0299 */ /* 0x000fe4000801161b */
.L_x_632:
[----:B------:R-:W-:Y:S02]  /*d050*/  ULDC UR4, c[0x0][0x32c] ;  /* 0x0000cb0000047ab9 */ /* 0x000fe40000000800 */
[----:B------:R-:W-:-:S04]  /*d060*/  UIMAD UR4, UR26, UR4, URZ ;  /* 0x000000041a0472a4 */ /* 0x000fc8000f8e023f */
[----:B------:R-:W-:-:S04]  /*d070*/  UISETP.LT.AND UP0, UPT, UR25, UR4, UPT ;  /* 0x000000041900728c */ /* 0x000fc8000bf01270 */
[----:B------:R-:W-:-:S04]  /*d080*/  USEL UR25, UR25, UR4, !UP0 ;  /* 0x0000000419197287 */ /* 0x000fc8000c000000 */
.L_x_630:
[----:B------:R-:W-:-:S04]  /*d090*/  UIADD3 UR25, UR25, 0x2f, URZ ;  /* 0x0000002f19197890 */ /* 0x000fc8000fffe03f */
        /* <DEDUP_REMOVED lines=8> */
[----:B-1----:R-:W2:Y:S04]  /*d120*/  LDL R0, [R1+0xc] ;  /* 0x00000c0001007983 */ /* 0x002ea80000100800 */
[----:B------:R-:W3:Y:S04]  /*d130*/  LDL R5, [R1+0x3c] ;  /* 0x00003c0001057983 */ /* 0x000ee80000100800 */
[----:B------:R-:W3:Y:S01]  /*d140*/  LDL R4, [R1+0x34] ;  /* 0x0000340001047983 */ /* 0x000ee20000100800 */
[----:B------:R-:W-:Y:S01]  /*d150*/  MOV R139, R3 ;  /* 0x00000003008b7202 */ /* 0x000fe20000000f00 */
[----:B------:R-:W-:-:S02]  /*d160*/  IMAD.MOV.U32 R132, RZ, RZ, R136 ;  /* 0x000000ffff847224 */ /* 0x000fc400078e0088 */
[----:B------:R-:W-:Y:S02]  /*d170*/  IMAD.MOV.U32 R2, RZ, RZ, R137 ;  /* 0x000000ffff027224 */ /* 0x000fe400078e0089 */
[----:B------:R-:W-:Y:S01]  /*d180*/  IMAD.MOV.U32 R138, RZ, RZ, R135 ;  /* 0x000000ffff8a7224 */ /* 0x000fe200078e0087 */
[----:B--2---:R-:W-:-:S05]  /*d190*/  SHF.L.U32 R3, R0, 0x1, RZ ;  /* 0x0000000100037819 */ /* 0x004fca00000006ff */
[----:B------:R1:W-:Y:S01]  /*d1a0*/  STL [R1+0x38], R3 ;  /* 0x0000380301007387 */ /* 0x0003e20000100800 */
[----:B------:R-:W-:Y:S02]  /*d1b0*/  SHF.R.S32.HI R249, RZ, 0x1f, R0 ;  /* 0x0000001ffff97819 */ /* 0x000fe40000011400 */
[C---:B---3--:R-:W-:Y:S01]  /*d1c0*/  SHF.L.U64.HI R248, R4.reuse, 0x1, R5 ;  /* 0x0000000104f87819 */ /* 0x048fe20000010205 */
[----:B------:R-:W-:Y:S01]  /*d1d0*/  IMAD.SHL.U32 R247, R4, 0x2, RZ ;  /* 0x0000000204f77824 */ /* 0x000fe200078e00ff */
[----:B------:R-:W-:Y:S02]  /*d1e0*/  SHF.L.U64.HI R249, R0, 0x1, R249 ;  /* 0x0000000100f97819 */ /* 0x000fe400000102f9 */
.L_x_636:
[----:B--2--5:R2:W5:Y:S01]  /*d1f0*/  LDL R134, [R1+0x38] ;  /* 0x0000380001867983 */ /* 0x0245620000100800 */
[----:B------:R-:W-:Y:S04]  /*d200*/  DEPBAR.LE SB0, 0x0 ;  /* 0x000080000000791a */ /* 0x000fe80000000000 */
[----:B------:R-:W-:Y:S01]  /*d210*/  BAR.SYNC.DEFER_BLOCKING 0x0 ;  /* 0x0000000000007b1d */ /* 0x000fe20000010000 */
[----:B------:R-:W-:Y:S01]  /*d220*/  UISETP.GT.AND UP0, UPT, UR8, UR24, UPT ;  /* 0x000000180800728c */ /* 0x000fe2000bf04270 */
[----:B------:R-:W-:Y:S05]  /*d230*/  SEL R133, RZ, 0x10, P5 ;  /* 0x00000010ff857807 */ /* 0x000fea0002800000 */
[----:B------:R-:W-:Y:S01]  /*d240*/  PLOP3.LUT P0, PT, PT, PT, UP0, 0x80, 0x0 ;  /* 0x000000000000781c */ /* 0x000fe20003f0f008 */
[----:B------:R2:W3:Y:S04]  /*d250*/  LDSM.16.M88.4 R48, [R231+0x6100] ;  /* 0x00610000e730783b */ /* 0x0004e80000000200 */
[----:B------:R2:W4:Y:S04]  /*d260*/  LDSM.16.M88.4 R44, [R231+0x8100] ;  /* 0x00810000e72c783b */ /* 0x0005280000000200 */
[----:B------:R2:W1:Y:S04]  /*d270*/  LDSM.16.M88.4 R16, [R224+0x3100] ;  /* 0x00310000e010783b */ /* 0x0004680000000200 */
        /* <DEDUP_REMOVED lines=8> */
[----:B------:R-:W-:Y:S01]  /*d300*/  SHF.R.S32.HI R0, RZ, 0x1f, R243 ;  /* 0x0000001fff007819 */ /* 0x000fe200000114f3 */
[----:B------:R-:W-:Y:S01]  /*d310*/  IMAD.WIDE.U32 R4, R243, c[0x0][0x208], RZ ;  /* 0x00008200f3047a25 */ /* 0x000fe200078e00ff */
[----:B-1----:R-:W-:Y:S02]  /*d320*/  SHF.R.S32.HI R3, RZ, 0x1f, R242 ;  /* 0x0000001fff037819 */ /* 0x002fe400000114f2 */
        /* <DEDUP_REMOVED lines=22> */
[C-C-:B----4-:R-:W-:Y:S01]  /*d490*/  IMAD.X R15, R5.reuse, 0x1, R249.reuse, P0 ;  /* 0x00000001050f7824 */ /* 0x150fe200000e06f9 */
[----:B------:R-:W-:Y:S01]  /*d4a0*/  IADD3 R8, P0, R8, R247, RZ ;  /* 0x000000f708087210 */ /* 0x000fe20007f1e0ff */
[--C-:B------:R-:W-:Y:S01]  /*d4b0*/  IMAD.X R13, R5, 0x1, R248.reuse, P2 ;  /* 0x00000001050d7824 */ /* 0x100fe200010e06f8 */
[----:B---3--:R-:W-:Y:S02]  /*d4c0*/  IADD3 R6, P2, R3, R134, RZ ;  /* 0x0000008603067210 */ /* 0x008fe40007f5e0ff */
[----:B------:R1:W-:Y:S01]  /*d4d0*/  LDGSTS.E.BYPASS.LTC128B.128 [R21], [R14.64], !P6 ;  /* 0x000000000e157fae */ /* 0x0003e2000f101d54 */
[C---:B------:R-:W-:Y:S03]  /*d4e0*/  IMAD.X R11, R7.reuse, 0x1, R249, P1 ;  /* 0x00000001070b7824 */ /* 0x040fe600008e06f9 */
[----:B------:R1:W-:Y:S01]  /*d4f0*/  LDGSTS.E.BYPASS.LTC128B.128 [R21+0x1800], [R12.64], !P5 ;  /* 0x018000000c157fae */ /* 0x0003e2000e901d54 */
[--C-:B------:R-:W-:Y:S01]  /*d500*/  IMAD.X R9, R7, 0x1, R248.reuse, P0 ;  /* 0x0000000107097824 */ /* 0x100fe200000e06f8 */
        /* <DEDUP_REMOVED lines=8> */
.L_x_634:
        /* <DEDUP_REMOVED lines=144> */
[----:B------:R2:W2:Y:S10]  /*de90*/  MUFU.TANH R194, R12 ;  /* 0x0000000c00c27308 */ /* 0x0004b40000002400 */
[----:B------:R2:W2:Y:S01]  /*dea0*/  MUFU.TANH R193, R13 ;  /* 0x0000000d00c17308 */ /* 0x0004a20000002400 */
[----:B-1----:R-:W1:Y:S01]  /*deb0*/  LDSM.16.M88.4 R8, [R229+0x2800] ;  /* 0x00280000e508783b */ /* 0x002e620000000200 */
[----:B------:R-:W-:Y:S04]  /*dec0*/  DEPBAR.LE SB0, 0x0 ;  /* 0x000080000000791a */ /* 0x000fe80000000000 */
[-C--:B----4-:R-:W-:Y:S04]  /*ded0*/  HMMA.16816.F32.BF16 R20, R196, R4.reuse, R20 ;  /* 0x00000004c414723c */ /* 0x090fe80000041814 */
[----:B------:R4:W1:Y:S01]  /*dee0*/  MUFU.TANH R203, R14 ;  /* 0x0000000e00cb7308 */ /* 0x0008620000002400 */
[----:B------:R-:W-:Y:S03]  /*def0*/  BAR.SYNC.DEFER_BLOCKING 0x0 ;  /* 0x0000000000007b1d */ /* 0x000fe60000010000 */
[C---:B------:R-:W-:Y:S06]  /*df00*/  HMMA.16816.F32.BF16 R24, R216.reuse, R4, R24 ;  /* 0x00000004d818723c */ /* 0x040fec0000041818 */
[----:B------:R4:W1:Y:S02]  /*df10*/  MUFU.TANH R202, R15 ;  /* 0x0000000f00ca7308 */ /* 0x0008640000002400 */
[-C--:B------:R-:W-:Y:S08]  /*df20*/  HMMA.16816.F32.BF16 R28, R216, R6.reuse, R28 ;  /* 0x00000006d81c723c */ /* 0x080ff0000004181c */
[----:B------:R4:W2:Y:S01]  /*df30*/  MUFU.TANH R142, R16 ;  /* 0x00000010008e7308 */ /* 0x0008a20000002400 */
        /* <DEDUP_REMOVED lines=20> */
[----:B------:R-:W-:Y:S02]  /*e080*/  FMUL.FTZ R29, R29, c[0x0][0x320] ;  /* 0x0000c8001d1d7a20 */ /* 0x000fe40000410000 */
[----:B------:R-:W-:Y:S02]  /*e090*/  FMUL.FTZ R30, R30, c[0x0][0x320] ;  /* 0x0000c8001e1e7a20 */ /* 0x000fe40000410000 */
[----:B------:R-:W-:Y:S03]  /*e0a0*/  FMUL.FTZ R40, R40, c[0x0][0x320] ;  /* 0x0000c80028287a20 */ /* 0x000fe60000410000 */
        /* <DEDUP_REMOVED lines=48> */
[----:B------:R4:W1:Y:S01]  /*e3b0*/  MUFU.TANH R216, R51 ;  /* 0x0000003300d87308 */ /* 0x0008620000002400 */
[----:B------:R-:W-:-:S05]  /*e3c0*/  @!P0 BRA `(.L_x_635) ;  /* 0x0000037000008947 */ /* 0x000fca0003800000 */
[----:B--23--:R-:W2:Y:S01]  /*e3d0*/  LDL R135, [R1+0x14] ;  /* 0x0000140001877983 */ /* 0x00cea20000100800 */
[----:B------:R-:W-:Y:S01]  /*e3e0*/  UIMAD UR5, UR24, 0x30, UR10 ;  /* 0x00000030180578a4 */ /* 0x000fe2000f8e020a */
[----:B------:R-:W-:Y:S01]  /*e3f0*/  IMAD.MOV.U32 R242, RZ, RZ, RZ ;  /* 0x000000fffff27224 */ /* 0x000fe200078e00ff */
[----:B----4-:R-:W-:Y:S04]  /*e400*/  IADD3 R16, -R133, 0x10, RZ ;  /* 0x0000001085107810 */ /* 0x010fe80007ffe1ff */
[----:B------:R-:W-:Y:S01]  /*e410*/  IMAD.U32 R3, RZ, RZ, UR5 ;  /* 0x00000005ff037e24 */ /* 0x000fe2000f8e00ff */
[----:B------:R-:W-:Y:S04]  /*e420*/  LOP3.LUT R16, R16, 0xf, RZ, 0xc0, !PT ;  /* 0x0000000f10107812 */ /* 0x000fe800078ec0ff */
[----:B--2---:R-:W-:Y:S05]  /*e430*/  IADD3 R3, R3, -0x30, R135 ;  /* 0xffffffd003037810 */ /* 0x004fea0007ffe087 */
[----:B------:R-:W-:Y:S04]  /*e440*/  @P4 IMAD.HI.U32 R4, R3, c[0x0][0x2bc], RZ ;  /* 0x0000af0003044a27 */ /* 0x000fe800078e00ff */
[--C-:B------:R-:W-:Y:S01]  /*e450*/  IMAD.MOV.U32 R0, RZ, RZ, R3.reuse ;  /* 0x000000ffff007224 */ /* 0x100fe200078e0003 */
[----:B------:R-:W-:Y:S04]  /*e460*/  @P4 SHF.R.U32.HI R0, RZ, c[0x0][0x2c0], R4 ;  /* 0x0000b000ff004a19 */ /* 0x000fe80000011604 */
[C---:B------:R-:W-:Y:S04]  /*e470*/  @!P3 IADD3 R5, P0, R0.reuse, UR18, RZ ;  /* 0x000000120005bc10 */ /* 0x040fe8000ff1e0ff */
[----:B------:R-:W-:Y:S01]  /*e480*/  @!P3 LEA.HI.X.SX32 R6, R0, UR7, 0x1, P0 ;  /* 0x000000070006bc11 */ /* 0x000fe200080f0eff */
[----:B------:R-:W-:Y:S01]  /*e490*/  IMAD.MOV R0, RZ, RZ, -R0 ;  /* 0x000000ffff007224 */ /* 0x000fe200078e0a00 */
[C---:B------:R-:W-:Y:S03]  /*e4a0*/  @!P3 LEA R4, P0, R5.reuse, c[0x0][0x2a0], 0x2 ;  /* 0x0000a8000504ba11 */ /* 0x040fe600078010ff */
        /* <DEDUP_REMOVED lines=25> */
[C-C-:B----4-:R-:W-:Y:S01]  /*e640*/  IMAD.X R15, R5.reuse, 0x1, R249.reuse, P0 ;  /* 0x00000001050f7824 */ /* 0x150fe200000e06f9 */
[----:B------:R-:W-:Y:S01]  /*e650*/  IADD3 R8, P0, R8, R247, RZ ;  /* 0x000000f708087210 */ /* 0x000fe20007f1e0ff */
[--C-:B------:R-:W-:Y:S01]  /*e660*/  IMAD.X R13, R5, 0x1, R248.reuse, P2 ;  /* 0x00000001050d7824 */ /* 0x100fe200010e06f8 */
[----:B-1----:R-:W-:Y:S02]  /*e670*/  IADD3 R6, P2, R3, R134, RZ ;  /* 0x0000008603067210 */ /* 0x002fe40007f5e0ff */
[----:B------:R1:W-:Y:S01]  /*e680*/  LDGSTS.E.BYPASS.LTC128B.128 [R252+0x3100], [R14.64], !P6 ;  /* 0x031000000efc7fae */ /* 0x0003e2000f101d54 */
        /* <DEDUP_REMOVED lines=11> */
.L_x_635:
[----:B--23--:R-:W-:Y:S01]  /*e740*/  FMNMX.FTZ R137, R143, R2, !PT ;  /* 0x000000028f897209 */ /* 0x00cfe20007810000 */
[----:B----4-:R-:W-:Y:S01]  /*e750*/  LDSM.16.MT88.4 R20, [R225+0x100] ;  /* 0x00010000e114783b */ /* 0x010fe20000004200 */
[----:B------:R-:W-:Y:S01]  /*e760*/  FMNMX.FTZ R0, R201, R138, !PT ;  /* 0x0000008ac9007209 */ /* 0x000fe20007810000 */
[----:B------:R-:W-:Y:S01]  /*e770*/  UISETP.GT.AND UP0, UPT, UR24, UR4, UPT ;  /* 0x000000041800728c */ /* 0x000fe2000bf04270 */
[----:B------:R-:W-:Y:S01]  /*e780*/  FMNMX.FTZ R137, R195, R137, !PT ;  /* 0x00000089c3897209 */ /* 0x000fe20007810000 */
[----:B------:R-:W-:Y:S01]  /*e790*/  UIADD3 UR24, UR24, -0x1, URZ ;  /* 0xffffffff18187890 */ /* 0x000fe2000fffe03f */
[----:B------:R-:W-:Y:S02]  /*e7a0*/  FMNMX.FTZ R0, R205, R0, !PT ;  /* 0x00000000cd007209 */ /* 0x000fe40007810000 */
[----:B------:R-:W-:Y:S01]  /*e7b0*/  FMNMX.FTZ R137, R142, R137, !PT ;  /* 0x000000898e897209 */ /* 0x000fe20007810000 */
[----:B------:R-:W-:Y:S01]  /*e7c0*/  LDSM.16.MT88.4 R36, [R226+0x100] ;  /* 0x00010000e224783b */ /* 0x000fe20000004200 */
[----:B------:R-:W-:Y:S02]  /*e7d0*/  FMNMX.FTZ R3, R192, R132, !PT ;  /* 0x00000084c0037209 */ /* 0x000fe40007810000 */
[----:B------:R-:W-:Y:S02]  /*e7e0*/  FMNMX.FTZ R137, R17, R137, !PT ;  /* 0x0000008911897209 */ /* 0x000fe40007810000 */
[----:B------:R-:W-:Y:S02]  /*e7f0*/  FMNMX.FTZ R0, R194, R0, !PT ;  /* 0x00000000c2007209 */ /* 0x000fe40007810000 */
        /* <DEDUP_REMOVED lines=18> */
[----:B------:R-:W-:Y:S01]  /*e920*/  SHFL.BFLY PT, R4, R137, 0x2, 0x1f ;  /* 0x0c401f0089047f89 */ /* 0x000fe200000e0000 */
        /* <DEDUP_REMOVED lines=11> */
[----:B------:R-:W-:Y:S01]  /*e9e0*/  SHFL.BFLY PT, R135, R0, 0x2, 0x1f ;  /* 0x0c401f0000877f89 */ /* 0x000fe200000e0000 */
[----:B------:R-:W-:Y:S07]  /*e9f0*/  FMNMX.FTZ R3, R216, R3, !PT ;  /* 0x00000003d8037209 */ /* 0x000fee0007810000 */
[----:B------:R-:W1:Y:S02]  /*ea00*/  SHFL.BFLY PT, R5, R3, 0x2, 0x1f ;  /* 0x0c401f0003057f89 */ /* 0x000e6400000e0000 */
[----:B-1----:R-:W-:Y:S02]  /*ea10*/  FMNMX.FTZ R3, R3, R5, !PT ;  /* 0x0000000503037209 */ /* 0x002fe40007810000 */
[----:B------:R-:W-:Y:S02]  /*ea20*/  FMNMX.FTZ R137, R137, R4, !PT ;  /* 0x0000000489897209 */ /* 0x000fe40007810000 */
[----:B------:R-:W-:Y:S02]  /*ea30*/  FMNMX.FTZ R4, R200, R139, !PT ;  /* 0x0000008bc8047209 */ /* 0x000fe40007810000 */
[----:B------:R-:W1:Y:S01]  /*ea40*/  SHFL.BFLY PT, R136, R3, 0x1, 0x1f ;  /* 0x0c201f0003887f89 */ /* 0x000e6200000e0000 */
[----:B------:R-:W-:Y:S02]  /*ea50*/  FMNMX.FTZ R135, R0, R135, !PT ;  /* 0x0000008700877209 */ /* 0x000fe40007810000 */
[----:B------:R-:W-:Y:S04]  /*ea60*/  FMNMX.FTZ R4, R206, R4, !PT ;  /* 0x00000004ce047209 */ /* 0x000fe80007810000 */
[----:B------:R-:W-:Y:S01]  /*ea70*/  FMNMX.FTZ R4, R203, R4, !PT ;  /* 0x00000004cb047209 */ /* 0x000fe20007810000 */
[----:B------:R-:W2:Y:S03]  /*ea80*/  SHFL.BFLY PT, R6, R137, 0x1, 0x1f ;  /* 0x0c201f0089067f89 */ /* 0x000ea600000e0000 */
[----:B------:R-:W-:Y:S04]  /*ea90*/  FMNMX.FTZ R4, R202, R4, !PT ;  /* 0x00000004ca047209 */ /* 0x000fe80007810000 */
[----:B------:R-:W-:Y:S01]  /*eaa0*/  FMNMX.FTZ R4, R221, R4, !PT ;  /* 0x00000004dd047209 */ /* 0x000fe20007810000 */
[----:B------:R-:W3:Y:S03]  /*eab0*/  SHFL.BFLY PT, R5, R135, 0x1, 0x1f ;  /* 0x0c201f0087057f89 */ /* 0x000ee600000e0000 */
[----:B------:R-:W-:Y:S04]  /*eac0*/  FMNMX.FTZ R0, R222, R4, !PT ;  /* 0x00000004de007209 */ /* 0x000fe80007810000 */
[----:B------:R-:W-:Y:S02]  /*ead0*/  FMNMX.FTZ R0, R245, R0, !PT ;  /* 0x00000000f5007209 */ /* 0x000fe40007810000 */
[----:B-1----:R-:W-:Y:S02]  /*eae0*/  FMNMX.FTZ R136, R3, R136, !PT ;  /* 0x0000008803887209 */ /* 0x002fe40007810000 */
[----:B------:R-:W-:Y:S04]  /*eaf0*/  FMNMX.FTZ R4, R246, R0, !PT ;  /* 0x00000000f6047209 */ /* 0x000fe80007810000 */
[----:B------:R-:W-:Y:S02]  /*eb00*/  FMNMX.FTZ R4, R219, R4, !PT ;  /* 0x00000004db047209 */ /* 0x000fe40007810000 */
[----:B--2---:R-:W-:Y:S05]  /*eb10*/  FMNMX.FTZ R137, R137, R6, !PT ;  /* 0x0000000689897209 */ /* 0x004fea0007810000 */
[----:B------:R-:W-:Y:S01]  /*eb20*/  FADD.FTZ R0, -R137, R2 ;  /* 0x0000000289007221 */ /* 0x000fe20000010100 */
[----:B---3--:R-:W-:Y:S01]  /*eb30*/  FMNMX.FTZ R135, R135, R5, !PT ;  /* 0x0000000587877209 */ /* 0x008fe20007810000 */
[----:B------:R-:W-:Y:S02]  /*eb40*/  FMUL.FTZ R196, R137, c[0x0][0x2d0] ;  /* 0x0000b40089c47a20 */ /* 0x000fe40000410000 */
[----:B------:R-:W-:Y:S01]  /*eb50*/  FMUL.FTZ R2, R0, c[0x0][0x2d0] ;  /* 0x0000b40000027a20 */ /* 0x000fe20000410000 */
[----:B------:R-:W-:Y:S01]  /*eb60*/  FMNMX.FTZ R0, R42, R4, !PT ;  /* 0x000000042a007209 */ /* 0x000fe20007810000 */
[----:B------:R-:W-:Y:S02]  /*eb70*/  FFMA.FTZ R4, R143, c[0x0][0x2d0], -R196 ;  /* 0x0000b4008f047a23 */ /* 0x000fe400000108c4 */
[----:B-----5:R1:W2:Y:S01]  /*eb80*/  MUFU.EX2 R134, R2 ;  /* 0x0000000200867308 */ /* 0x0202a20000000800 */
[----:B------:R-:W-:Y:S01]  /*eb90*/  FMNMX.FTZ R0, R140, R0, !PT ;  /* 0x000000008c007209 */ /* 0x000fe20007810000 */
[----:B------:R-:W-:Y:S03]  /*eba0*/  FMUL.FTZ R143, R135, c[0x0][0x2d0] ;  /* 0x0000b400878f7a20 */ /* 0x000fe60000410000 */
[----:B------:R-:W-:Y:S05]  /*ebb0*/  FMNMX.FTZ R0, R141, R0, !PT ;  /* 0x000000008d007209 */ /* 0x000fea0007810000 */
[----:B------:R-:W3:Y:S01]  /*ebc0*/  SHFL.BFLY PT, R3, R0, 0x2, 0x1f ;  /* 0x0c401f0000037f89 */ /* 0x000ee200000e0000 */
[----:B------:R-:W-:Y:S01]  /*ebd0*/  MUFU.EX2 R29, R4 ;  /* 0x00000004001d7308 */ /* 0x000fe20000000800 */
[----:B-1----:R-:W-:Y:S02]  /*ebe0*/  FADD.FTZ R2, -R136, R132 ;  /* 0x0000008488027221 */ /* 0x002fe40000010100 */
[----:B--2---:R-:W-:Y:S02]  /*ebf0*/  FMUL.FTZ R16, R134, R156 ;  /* 0x0000009c86107220 */ /* 0x004fe40000410000 */
[----:B------:R-:W-:Y:S02]  /*ec00*/  FMUL.FTZ R2, R2, c[0x0][0x2d0] ;  /* 0x0000b40002027a20 */ /* 0x000fe40000410000 */
[C---:B------:R-:W-:Y:S03]  /*ec10*/  FMUL.FTZ R48, R134.reuse, R188 ;  /* 0x000000bc86307220 */ /* 0x040fe60000410000 */
[----:B------:R1:W2:Y:S01]  /*ec20*/  MUFU.EX2 R133, R2 ;  /* 0x0000000200857308 */ /* 0x0002a20000000800 */
[----:B------:R-:W-:Y:S01]  /*ec30*/  FMUL.FTZ R49, R134, R189 ;  /* 0x000000bd86317220 */ /* 0x000fe20000410000 */
[----:B---3--:R-:W-:Y:S01]  /*ec40*/  FMNMX.FTZ R0, R0, R3, !PT ;  /* 0x0000000300007209 */ /* 0x008fe20007810000 */
[----:B------:R-:W-:Y:S02]  /*ec50*/  FFMA.FTZ R3, R17, c[0x0][0x2d0], -R196 ;  /* 0x0000b40011037a23 */ /* 0x000fe400000108c4 */
[C---:B------:R-:W-:Y:S02]  /*ec60*/  FMUL.FTZ R17, R134.reuse, R157 ;  /* 0x0000009d86117220 */ /* 0x040fe40000410000 */
[C---:B------:R-:W-:Y:S02]  /*ec70*/  FMUL.FTZ R52, R134.reuse, R52 ;  /* 0x0000003486347220 */ /* 0x040fe40000410000 */
[C---:B------:R-:W-:Y:S01]  /*ec80*/  FMUL.FTZ R53, R134.reuse, R53 ;  /* 0x0000003586357220 */ /* 0x040fe20000410000 */
[----:B------:R-:W-:Y:S01]  /*ec90*/  MUFU.EX2 R7, R3 ;  /* 0x0000000300077308 */ /* 0x000fe20000000800 */
[C---:B------:R-:W-:Y:S02]  /*eca0*/  FMUL.FTZ R64, R134.reuse, R64 ;  /* 0x0000004086407220 */ /* 0x040fe40000410000 */
[C---:B------:R-:W-:Y:S02]  /*ecb0*/  FMUL.FTZ R65, R134.reuse, R65 ;  /* 0x0000004186417220 */ /* 0x040fe40000410000 */
[C---:B------:R-:W-:Y:S02]  /*ecc0*/  FMUL.FTZ R68, R134.reuse, R68 ;  /* 0x0000004486447220 */ /* 0x040fe40000410000 */
[C---:B------:R-:W-:Y:S02]  /*ecd0*/  FMUL.FTZ R69, R134.reuse, R69 ;  /* 0x0000004586457220 */ /* 0x040fe40000410000 */
[C---:B------:R-:W-:Y:S02]  /*ece0*/  FMUL.FTZ R80, R134.reuse, R80 ;  /* 0x0000005086507220 */ /* 0x040fe40000410000 */
[C---:B------:R-:W-:Y:S02]  /*ecf0*/  FMUL.FTZ R81, R134.reuse, R81 ;  /* 0x0000005186517220 */ /* 0x040fe40000410000 */
[----:B------:R-:W-:Y:S02]  /*ed00*/  FMUL.FTZ R84, R134, R84 ;  /* 0x0000005486547220 */ /* 0x000fe40000410000 */
[----:B-1----:R-:W-:Y:S02]  /*ed10*/  FADD.FTZ R2, -R135, R138 ;  /* 0x0000008a87027221 */ /* 0x002fe40000010100 */
[--C-:B------:R-:W-:Y:S02]  /*ed20*/  FFMA.FTZ R138, R207, c[0x0][0x2d0], -R196.reuse ;  /* 0x0000b400cf8a7a23 */ /* 0x100fe400000108c4 */
[----:B------:R-:W-:Y:S02]  /*ed30*/  FMUL.FTZ R2, R2, c[0x0][0x2d0] ;  /* 0x0000b40002027a20 */ /* 0x000fe40000410000 */
[C---:B--2---:R-:W-:Y:S02]  /*ed40*/  FMUL.FTZ R6, R133.reuse, R146 ;  /* 0x0000009285067220 */ /* 0x044fe40000410000 */
[----:B------:R1:W2:Y:S01]  /*ed50*/  MUFU.EX2 R132, R2 ;  /* 0x0000000200847308 */ /* 0x0002a20000000800 */
[C---:B------:R-:W-:Y:S02]  /*ed60*/  FMUL.FTZ R50, R133.reuse, R190 ;  /* 0x000000be85327220 */ /* 0x040fe40000410000 */
[C---:B------:R-:W-:Y:S02]  /*ed70*/  FMUL.FTZ R51, R133.reuse, R191 ;  /* 0x000000bf85337220 */ /* 0x040fe40000410000 */
[C---:B------:R-:W-:Y:S01]  /*ed80*/  FMUL.FTZ R54, R133.reuse, R54 ;  /* 0x0000003685367220 */ /* 0x040fe20000410000 */
[----:B------:R-:W-:Y:S01]  /*ed90*/  LDSM.16.MT88.4 R188, [R228+0x1100] ;  /* 0x00110000e4bc783b */ /* 0x000fe20000004200 */
        /* <DEDUP_REMOVED lines=8> */
[----:B------:R-:W-:Y:S02]  /*ee20*/  FMUL.FTZ R86, R133, R86 ;  /* 0x0000005685567220 */ /* 0x000fe40000410000 */
[--C-:B-1----:R-:W-:Y:S02]  /*ee30*/  FFMA.FTZ R2, R195, c[0x0][0x2d0], -R196.reuse ;  /* 0x0000b400c3027a23 */ /* 0x102fe400000108c4 */
[C---:B--2---:R-:W-:Y:S02]  /*ee40*/  FMUL.FTZ R12, R132.reuse, R152 ;  /* 0x00000098840c7220 */ /* 0x044fe40000410000 */
[----:B------:R1:W-:Y:S01]  /*ee50*/  MUFU.EX2 R9, R2 ;  /* 0x0000000200097308 */ /* 0x0003e20000000800 */
        /* <DEDUP_REMOVED lines=12> */
[----:B-1----:R-:W-:Y:S02]  /*ef20*/  FFMA.FTZ R2, R142, c[0x0][0x2d0], -R196 ;  /* 0x0000b4008e027a23 */ /* 0x002fe400000108c4 */
[----:B------:R-:W-:Y:S02]  /*ef30*/  FMUL.FTZ R142, R136, c[0x0][0x2d0] ;  /* 0x0000b400888e7a20 */ /* 0x000fe40000410000 */
[----:B------:R1:W-:Y:S01]  /*ef40*/  MUFU.EX2 R30, R2 ;  /* 0x00000002001e7308 */ /* 0x0003e20000000800 */
[C---:B------:R-:W-:Y:S02]  /*ef50*/  FMUL.FTZ R87, R133.reuse, R87 ;  /* 0x0000005785577220 */ /* 0x040fe40000410000 */
[--C-:B------:R-:W-:Y:S02]  /*ef60*/  FFMA.FTZ R3, R192, c[0x0][0x2d0], -R142.reuse ;  /* 0x0000b400c0037a23 */ /* 0x100fe4000001088e */
[C---:B------:R-:W-:Y:S02]  /*ef70*/  FMUL.FTZ R88, R132.reuse, R88 ;  /* 0x0000005884587220 */ /* 0x040fe40000410000 */
[C---:B------:R-:W-:Y:S02]  /*ef80*/  FMUL.FTZ R89, R132.reuse, R89 ;  /* 0x0000005984597220 */ /* 0x040fe40000410000 */
[C---:B------:R-:W-:Y:S01]  /*ef90*/  FMUL.FTZ R92, R132.reuse, R92 ;  /* 0x0000005c845c7220 */ /* 0x040fe20000410000 */
[----:B------:R2:W-:Y:S01]  /*efa0*/  MUFU.EX2 R43, R3 ;  /* 0x00000003002b7308 */ /* 0x0005e20000000800 */
[----:B------:R-:W-:Y:S02]  /*efb0*/  FMUL.FTZ R93, R132, R93 ;  /* 0x0000005d845d7220 */ /* 0x000fe40000410000 */
[C---:B------:R-:W-:Y:S02]  /*efc0*/  FMUL.FTZ R96, R134.reuse, R96 ;  /* 0x0000006086607220 */ /* 0x040fe40000410000 */
[C---:B------:R-:W-:Y:S02]  /*efd0*/  FMUL.FTZ R97, R134.reuse, R97 ;  /* 0x0000006186617220 */ /* 0x040fe40000410000 */
[C---:B------:R-:W-:Y:S02]  /*efe0*/  FMUL.FTZ R98, R133.reuse, R98 ;  /* 0x0000006285627220 */ /* 0x040fe40000410000 */
[C---:B------:R-:W-:Y:S02]  /*eff0*/  FMUL.FTZ R99, R133.reuse, R99 ;  /* 0x0000006385637220 */ /* 0x040fe40000410000 */
[C---:B------:R-:W-:Y:S02]  /*f000*/  FMUL.FTZ R100, R134.reuse, R100 ;  /* 0x0000006486647220 */ /* 0x040fe40000410000 */
[----:B------:R-:W-:Y:S01]  /*f010*/  FMUL.FTZ R101, R134, R101 ;  /* 0x0000006586657220 */ /* 0x000fe20000410000 */
[----:B-1----:R-:W1:Y:S01]  /*f020*/  SHFL.BFLY PT, R2, R0, 0x1, 0x1f ;  /* 0x0c201f0000027f89 */ /* 0x002e6200000e0000 */
[C---:B------:R-:W-:Y:S02]  /*f030*/  FMUL.FTZ R102, R133.reuse, R102 ;  /* 0x0000006685667220 */ /* 0x040fe40000410000 */
[C---:B------:R-:W-:Y:S02]  /*f040*/  FMUL.FTZ R103, R133.reuse, R103 ;  /* 0x0000006785677220 */ /* 0x040fe40000410000 */
[C---:B------:R-:W-:Y:S02]  /*f050*/  FMUL.FTZ R104, R132.reuse, R104 ;  /* 0x0000006884687220 */ /* 0x040fe40000410000 */
[C---:B------:R-:W-:Y:S02]  /*f060*/  FMUL.FTZ R105, R132.reuse, R105 ;  /* 0x0000006984697220 */ /* 0x040fe40000410000 */
[----:B------:R-:W-:Y:S02]  /*f070*/  FMUL.FTZ R108, R132, R108 ;  /* 0x0000006c846c7220 */ /* 0x000fe40000410000 */
[--C-:B--2---:R-:W-:Y:S01]  /*f080*/  FFMA.FTZ R3, R204, c[0x0][0x2d0], -R142.reuse ;  /* 0x0000b400cc037a23 */ /* 0x104fe2000001088e */
[----:B------:R-:W-:Y:S01]  /*f090*/  MOV R204, R40 ;  /* 0x0000002800cc7202 */ /* 0x000fe20000000f00 */
[C---:B------:R-:W-:Y:S02]  /*f0a0*/  FMUL.FTZ R40, R132.reuse, R180 ;  /* 0x000000b484287220 */ /* 0x040fe40000410000 */
[----:B------:R2:W3:Y:S01]  /*f0b0*/  MUFU.EX2 R10, R3 ;  /* 0x00000003000a7308 */ /* 0x0004e20000000800 */
[----:B------:R-:W-:Y:S02]  /*f0c0*/  FMUL.FTZ R109, R132, R109 ;  /* 0x0000006d846d7220 */ /* 0x000fe40000410000 */
[C---:B------:R-:W-:Y:S02]  /*f0d0*/  FMUL.FTZ R112, R134.reuse, R112 ;  /* 0x0000007086707220 */ /* 0x040fe40000410000 */
[C---:B------:R-:W-:Y:S02]  /*f0e0*/  FMUL.FTZ R113, R134.reuse, R113 ;  /* 0x0000007186717220 */ /* 0x040fe40000410000 */
[C---:B------:R-:W-:Y:S02]  /*f0f0*/  FMUL.FTZ R114, R133.reuse, R114 ;  /* 0x0000007285727220 */ /* 0x040fe40000410000 */
[C---:B------:R-:W-:Y:S01]  /*f100*/  FMUL.FTZ R115, R133.reuse, R115 ;  /* 0x0000007385737220 */ /* 0x040fe20000410000 */
[----:B------:R4:W-:Y:S01]  /*f110*/  MUFU.EX2 R180, R138 ;  /* 0x0000008a00b47308 */ /* 0x0009e20000000800 */
[C---:B------:R-:W-:Y:S02]  /*f120*/  FMUL.FTZ R116, R134.reuse, R116 ;  /* 0x0000007486747220 */ /* 0x040fe40000410000 */
[----:B------:R-:W-:Y:S02]  /*f130*/  FMUL.FTZ R117, R134, R117 ;  /* 0x0000007586757220 */ /* 0x000fe40000410000 */
[C---:B------:R-:W-:Y:S02]  /*f140*/  FMUL.FTZ R118, R133.reuse, R118 ;  /* 0x0000007685767220 */ /* 0x040fe40000410000 */
[C---:B------:R-:W-:Y:S02]  /*f150*/  FMUL.FTZ R119, R133.reuse, R119 ;  /* 0x0000007785777220 */ /* 0x040fe40000410000 */
[C---:B------:R-:W-:Y:S02]  /*f160*/  FMUL.FTZ R120, R132.reuse, R120 ;  /* 0x0000007884787220 */ /* 0x040fe40000410000 */
[C---:B------:R-:W-:Y:S02]  /*f170*/  FMUL.FTZ R121, R132.reuse, R121 ;  /* 0x0000007984797220 */ /* 0x040fe40000410000 */
[----:B------:R-:W-:Y:S02]  /*f180*/  FMUL.FTZ R124, R132, R124 ;  /* 0x0000007c847c7220 */ /* 0x000fe40000410000 */
[----:B--2---:R-:W-:Y:S02]  /*f190*/  FFMA.FTZ R3, R18, c[0x0][0x2d0], -R142 ;  /* 0x0000b40012037a23 */ /* 0x004fe4000001088e */
[----:B------:R-:W-:Y:S02]  /*f1a0*/  FMUL.FTZ R18, R133, R158 ;  /* 0x0000009e85127220 */ /* 0x000fe40000410000 */
[----:B------:R1:W-:Y:S01]  /*f1b0*/  MUFU.EX2 R31, R3 ;  /* 0x00000003001f7308 */ /* 0x0003e20000000800 */
[----:B------:R-:W-:Y:S02]  /*f1c0*/  FMUL.FTZ R125, R132, R125 ;  /* 0x0000007d847d7220 */ /* 0x000fe40000410000 */
[C---:B------:R-:W-:Y:S02]  /*f1d0*/  FMUL.FTZ R128, R134.reuse, R128 ;  /* 0x0000008086807220 */ /* 0x040fe40000410000 */
[----:B----4-:R-:W-:Y:S02]  /*f1e0*/  FFMA.FTZ R138, R209, c[0x0][0x2d0], -R196 ;  /* 0x0000b400d18a7a23 */ /* 0x010fe400000108c4 */
[----:B------:R-:W-:Y:S02]  /*f1f0*/  FMUL.FTZ R129, R134, R129 ;  /* 0x0000008186817220 */ /* 0x000fe40000410000 */
[C---:B------:R-:W-:Y:S02]  /*f200*/  FMUL.FTZ R130, R133.reuse, R130 ;  /* 0x0000008285827220 */ /* 0x040fe40000410000 */
[----:B------:R-:W-:Y:S01]  /*f210*/  FMUL.FTZ R131, R133, R131 ;  /* 0x0000008385837220 */ /* 0x000fe20000410000 */
[----:B-1----:R-:W-:Y:S01]  /*f220*/  FMNMX.FTZ R3, R2, R0, !PT ;  /* 0x0000000002037209 */ /* 0x002fe20007810000 */
[--C-:B------:R-:W-:Y:S02]  /*f230*/  FFMA.FTZ R2, R201, c[0x0][0x2d0], -R143.reuse ;  /* 0x0000b400c9027a23 */ /* 0x100fe4000001088f */
[--C-:B------:R-:W-:Y:S02]  /*f240*/  FFMA.FTZ R0, R19, c[0x0][0x2d0], -R142.reuse ;  /* 0x0000b40013007a23 */ /* 0x100fe4000001088e */
[----:B------:R1:W-:Y:S01]  /*f250*/  MUFU.EX2 R195, R2 ;  /* 0x0000000200c37308 */ /* 0x0003e20000000800 */
[----:B------:R-:W-:Y:S02]  /*f260*/  FMUL.FTZ R19, R133, R159 ;  /* 0x0000009f85137220 */ /* 0x000fe40000410000 */
[----:B------:R-:W-:Y:S07]  /*f270*/  LDSM.16.MT88.4 R156, [R227+0x100] ;  /* 0x00010000e39c783b */ /* 0x000fee0000004200 */
[----:B------:R2:W-:Y:S01]  /*f280*/  MUFU.EX2 R8, R0 ;  /* 0x0000000000087308 */ /* 0x0005e20000000800 */
[----:B-1----:R-:W-:Y:S01]  /*f290*/  FFMA.FTZ R2, R205, c[0x0][0x2d0], -R143 ;  /* 0x0000b400cd027a23 */ /* 0x002fe2000001088f */
[----:B------:R-:W-:Y:S01]  /*f2a0*/  MOV R205, R41 ;  /* 0x0000002900cd7202 */ /* 0x000fe20000000f00 */
[----:B------:R-:W-:Y:S07]  /*f2b0*/  FMUL.FTZ R41, R132, R181 ;  /* 0x000000b584297220 */ /* 0x000fee0000410000 */
[----:B------:R1:W-:Y:S01]  /*f2c0*/  MUFU.EX2 R192, R2 ;  /* 0x0000000200c07308 */ /* 0x0003e20000000800 */
[----:B------:R-:W-:Y:S01]  /*f2d0*/  MOV R184, R205 ;  /* 0x000000cd00b87202 */ /* 0x000fe20000000f00 */
[----:B--2---:R-:W-:Y:S01]  /*f2e0*/  FADD.FTZ R0, -R3, R139 ;  /* 0x0000008b03007221 */ /* 0x004fe20000010100 */
[----:B------:R-:W-:Y:S01]  /*f2f0*/  MOV R139, R33 ;  /* 0x00000021008b7202 */ /* 0x000fe20000000f00 */
[----:B------:R-:W-:Y:S06]  /*f300*/  FMUL.FTZ R33, R134, R173 ;  /* 0x000000ad86217220 */ /* 0x000fec0000410000 */
[----:B------:R2:W-:Y:S01]  /*f310*/  MUFU.EX2 R173, R138 ;  /* 0x0000008a00ad7308 */ /* 0x0005e20000000800 */
[----:B------:R-:W-:Y:S02]  /*f320*/  FMUL.FTZ R0, R0, c[0x0][0x2d0] ;  /* 0x0000b40000007a20 */ /* 0x000fe40000410000 */
[--C-:B------:R-:W-:Y:S07]  /*f330*/  FFMA.FTZ R139, R139, c[0x0][0x2d0], -R142.reuse ;  /* 0x0000b4008b8b7a23 */ /* 0x100fee000001088e */
[----:B------:R-:W4:Y:S01]  /*f340*/  MUFU.EX2 R0, R0 ;  /* 0x0000000000007308 */ /* 0x000f220000000800 */
[--C-:B-1----:R-:W-:Y:S01]  /*f350*/  FFMA.FTZ R2, R194, c[0x0][0x2d0], -R143.reuse ;  /* 0x0000b400c2027a23 */ /* 0x102fe2000001088f */
[----:B---3--:R-:W-:Y:S08]  /*f360*/  MOV R194, R10 ;  /* 0x0000000a00c27202 */ /* 0x008ff00000000f00 */
[----:B------:R1:W-:Y:S01]  /*f370*/  MUFU.EX2 R24, R2 ;  /* 0x0000000200187308 */ /* 0x0003e20000000800 */
[--C-:B--2---:R-:W-:Y:S09]  /*f380*/  FFMA.FTZ R138, R211, c[0x0][0x2d0], -R142.reuse ;  /* 0x0000b400d38a7a23 */ /* 0x104ff2000001088e */
[----:B------:R2:W-:Y:S01]  /*f390*/  MUFU.EX2 R181, R138 ;  /* 0x0000008a00b57308 */ /* 0x0005e20000000800 */
[C---:B----4-:R-:W-:Y:S02]  /*f3a0*/  FMUL.FTZ R10, R0.reuse, R150 ;  /* 0x00000096000a7220 */ /* 0x050fe40000410000 */
[C---:B------:R-:W-:Y:S02]  /*f3b0*/  FMUL.FTZ R11, R0.reuse, R151 ;  /* 0x00000097000b7220 */ /* 0x040fe40000410000 */
[C---:B------:R-:W-:Y:S02]  /*f3c0*/  FMUL.FTZ R14, R0.reuse, R154 ;  /* 0x0000009a000e7220 */ /* 0x040fe40000410000 */
[C---:B------:R-:W-:Y:S02]  /*f3d0*/  FMUL.FTZ R15, R0.reuse, R155 ;  /* 0x0000009b000f7220 */ /* 0x040fe40000410000 */
[----:B------:R-:W3:Y:S01]  /*f3e0*/  LDSM.16.MT88.4 R152, [R228+0x100] ;  /* 0x00010000e498783b */ /* 0x000ee20000004200 */
[----:B------:R-:W-:Y:S02]  /*f3f0*/  FMUL.FTZ R26, R0, R166 ;  /* 0x000000a6001a7220 */ /* 0x000fe40000410000 */
[--C-:B-1----:R-:W-:Y:S01]  /*f400*/  FFMA.FTZ R2, R193, c[0x0][0x2d0], -R143.reuse ;  /* 0x0000b400c1027a23 */ /* 0x102fe2000001088f */
[----:B------:R-:W-:Y:S01]  /*f410*/  MOV R193, R9 ;  /* 0x0000000900c17202 */ /* 0x000fe20000000f00 */
[----:B------:R-:W-:Y:S02]  /*f420*/  FMUL.FTZ R9, R132, R149 ;  /* 0x0000009584097220 */ /* 0x000fe40000410000 */
[----:B------:R1:W4:Y:S01]  /*f430*/  MUFU.EX2 R5, R2 ;  /* 0x0000000200057308 */ /* 0x0003220000000800 */
[C---:B------:R-:W-:Y:S02]  /*f440*/  FMUL.FTZ R27, R0.reuse, R167 ;  /* 0x000000a7001b7220 */ /* 0x040fe40000410000 */
[C---:B------:R-:W-:Y:S02]  /*f450*/  FMUL.FTZ R46, R0.reuse, R186 ;  /* 0x000000ba002e7220 */ /* 0x040fe40000410000 */
[----:B--2---:R-:W-:Y:S02]  /*f460*/  FFMA.FTZ R138, R213, c[0x0][0x2d0], -R142 ;  /* 0x0000b400d58a7a23 */ /* 0x004fe4000001088e */
        /* <DEDUP_REMOVED lines=9> */
[----:B-1----:R-:W-:Y:S02]  /*f500*/  FMUL.FTZ R2, R3, c[0x0][0x2d0] ;  /* 0x0000b40003027a20 */ /* 0x002fe40000410000 */
[----:B------:R-:W-:Y:S02]  /*f510*/  FMUL.FTZ R90, R0, R90 ;  /* 0x0000005a005a7220 */ /* 0x000fe40000410000 */
[--C-:B------:R-:W-:Y:S01]  /*f520*/  FFMA.FTZ R4, R200, c[0x0][0x2d0], -R2.reuse ;  /* 0x0000b400c8047a23 */ /* 0x100fe20000010802 */
[----:B----4-:R-:W-:Y:S01]  /*f530*/  MOV R200, R5 ;  /* 0x0000000500c87202 */ /* 0x010fe20000000f00 */
        /* <DEDUP_REMOVED lines=19> */
[----:B------:R1:W4:Y:S01]  /*f670*/  MUFU.EX2 R34, R4 ;  /* 0x0000000400227308 */ /* 0x0003220000000800 */
[-C--:B--2---:R-:W-:Y:S01]  /*f680*/  MOV R166, R35.reuse ;  /* 0x0000002300a67202 */ /* 0x084fe20000000f00 */
[--C-:B------:R-:W-:Y:S02]  /*f690*/  FFMA.FTZ R140, R140, c[0x0][0x2d0], -R2.reuse ;  /* 0x0000b4008c8c7a23 */ /* 0x100fe40000010802 */
[--C-:B-1----:R-:W-:Y:S01]  /*f6a0*/  FFMA.FTZ R4, R203, c[0x0][0x2d0], -R2.reuse ;  /* 0x0000b400cb047a23 */ /* 0x102fe20000010802 */
[----:B----4-:R-:W-:Y:S01]  /*f6b0*/  F2FP.BF16.PACK_AB R149, R34, R35 ;  /* 0x000000232295723e */ /* 0x010fe200000010ff */
[C---:B------:R-:W-:Y:S01]  /*f6c0*/  FMUL.FTZ R35, R133.reuse, R175 ;  /* 0x000000af85237220 */ /* 0x040fe20000410000 */
[----:B------:R-:W-:Y:S03]  /*f6d0*/  MOV R165, R34 ;  /* 0x0000002200a57202 */ /* 0x000fe60000000f00 */
[----:B------:R1:W2:Y:S01]  /*f6e0*/  MUFU.EX2 R28, R4 ;  /* 0x00000004001c7308 */ /* 0x0002a20000000800 */
[C---:B------:R-:W-:Y:S01]  /*f6f0*/  FMUL.FTZ R34, R133.reuse, R174 ;  /* 0x000000ae85227220 */ /* 0x040fe20000410000 */
[----:B------:R-:W-:Y:S01]  /*f700*/  MOV R203, R42 ;  /* 0x0000002a00cb7202 */ /* 0x000fe20000000f00 */
[----:B------:R-:W-:Y:S03]  /*f710*/  FMUL.FTZ R42, R0, R182 ;  /* 0x000000b6002a7220 */ /* 0x000fe60000410000 */
[----:B------:R-:W-:Y:S01]  /*f720*/  MOV R185, R203 ;  /* 0x000000cb00b97202 */ /* 0x000fe20000000f00 */
[----:B-1----:R-:W-:Y:S01]  /*f730*/  FFMA.FTZ R4, R202, c[0x0][0x2d0], -R2 ;  /* 0x0000b400ca047a23 */ /* 0x002fe20000010802 */
[----:B------:R-:W-:Y:S01]  /*f740*/  MOV R202, R7 ;  /* 0x0000000700ca7202 */ /* 0x000fe20000000f00 */
[----:B------:R-:W-:Y:S01]  /*f750*/  FMUL.FTZ R7, R133, R147 ;  /* 0x0000009385077220 */ /* 0x000fe20000410000 */
[----:B------:R-:W-:Y:S01]  /*f760*/  F2FP.BF16.PACK_AB R147, R206, R31 ;  /* 0x0000001fce93723e */ /* 0x000fe200000010ff */
[----:B------:R1:W4:Y:S01]  /*f770*/  MUFU.EX2 R201, R4 ;  /* 0x0000000400c97308 */ /* 0x0003220000000800 */
[----:B------:R-:W-:Y:S02]  /*f780*/  F2FP.BF16.PACK_AB R146, R202, R30 ;  /* 0x0000001eca92723e */ /* 0x000fe400000010ff */
[----:B--2---:R-:W-:Y:S01]  /*f790*/  MOV R167, R28 ;  /* 0x0000001c00a77202 */ /* 0x004fe20000000f00 */
[----:B-1----:R-:W-:Y:S01]  /*f7a0*/  FMUL.FTZ R4, R134, R144 ;  /* 0x0000009086047220 */ /* 0x002fe20000410000 */
[-C--:B------:R-:W-:Y:S02]  /*f7b0*/  F2FP.BF16.PACK_AB R144, R193, R29.reuse ;  /* 0x0000001dc190723e */ /* 0x080fe400000010ff */
[----:B----4-:R-:W-:Y:S01]  /*f7c0*/  F2FP.BF16.PACK_AB R151, R201, R28 ;  /* 0x0000001cc997723e */ /* 0x010fe200000010ff */
[C---:B------:R-:W-:Y:S01]  /*f7d0*/  FMUL.FTZ R28, R132.reuse, R168 ;  /* 0x000000a8841c7220 */ /* 0x040fe20000410000 */
[----:B------:R-:W-:Y:S01]  /*f7e0*/  MOV R168, R29 ;  /* 0x0000001d00a87202 */ /* 0x000fe20000000f00 */
[----:B------:R-:W-:Y:S01]  /*f7f0*/  FMUL.FTZ R29, R132, R169 ;  /* 0x000000a9841d7220 */ /* 0x000fe20000410000 */
[----:B------:R-:W-:Y:S01]  /*f800*/  MOV R169, R43 ;  /* 0x0000002b00a97202 */ /* 0x000fe20000000f00 */
[-C--:B------:R-:W-:Y:S05]  /*f810*/  HMMA.16816.F32.BF16 R4, R144, R20.reuse, R4 ;  /* 0x000000149004723c */ /* 0x080fea0000041804 */
[----:B------:R-:W-:Y:S01]  /*f820*/  FMUL.FTZ R43, R0, R183 ;  /* 0x000000b7002b7220 */ /* 0x000fe20000410000 */
[----:B------:R-:W-:Y:S02]  /*f830*/  MOV R183, R204 ;  /* 0x000000cc00b77202 */ /* 0x000fe40000000f00 */
[C---:B------:R-:W-:Y:S07]  /*f840*/  HMMA.16816.F32.BF16 R8, R148.reuse, R20, R8 ;  /* 0x000000149408723c */ /* 0x040fee0000041808 */
[C---:B------:R-:W-:Y:S01]  /*f850*/  FMUL.FTZ R20, R134.reuse, R160 ;  /* 0x000000a086147220 */ /* 0x040fe20000410000 */
[-C--:B------:R-:W-:Y:S01]  /*f860*/  HMMA.16816.F32.BF16 R12, R148, R22.reuse, R12 ;  /* 0x00000016940c723c */ /* 0x080fe2000004180c */
[----:B------:R1:W-:Y:S03]  /*f870*/  MUFU.EX2 R160, R138 ;  /* 0x0000008a00a07308 */ /* 0x0003e60000000800 */
[----:B------:R-:W-:Y:S01]  /*f880*/  FMUL.FTZ R21, R134, R161 ;  /* 0x000000a186157220 */ /* 0x000fe20000410000 */
[----:B------:R-:W-:Y:S01]  /*f890*/  MOV R161, R30 ;  /* 0x0000001e00a17202 */ /* 0x000fe20000000f00 */
[----:B------:R-:W-:Y:S02]  /*f8a0*/  FMUL.FTZ R30, R0, R170 ;  /* 0x000000aa001e7220 */ /* 0x000fe40000410000 */
[C---:B------:R-:W-:Y:S07]  /*f8b0*/  HMMA.16816.F32.BF16 R16, R144.reuse, R22, R16 ;  /* 0x000000169010723c */ /* 0x040fee0000041810 */
[C---:B------:R-:W-:Y:S01]  /*f8c0*/  FMUL.FTZ R23, R133.reuse, R163 ;  /* 0x000000a385177220 */ /* 0x040fe20000410000 */
[----:B------:R-:W-:Y:S01]  /*f8d0*/  MOV R163, R24 ;  /* 0x0000001800a37202 */ /* 0x000fe20000000f00 */
[----:B------:R-:W-:Y:S03]  /*f8e0*/  FMUL.FTZ R24, R132, R164 ;  /* 0x000000a484187220 */ /* 0x000fe60000410000 */
[----:B------:R-:W-:Y:S01]  /*f8f0*/  MOV R164, R32 ;  /* 0x0000002000a47202 */ /* 0x000fe20000000f00 */
[----:B------:R-:W-:Y:S02]  /*f900*/  FMUL.FTZ R32, R134, R172 ;  /* 0x000000ac86207220 */ /* 0x000fe40000410000 */
[C---:B------:R-:W-:Y:S01]  /*f910*/  FMUL.FTZ R22, R133.reuse, R162 ;  /* 0x000000a285167220 */ /* 0x040fe20000410000 */
[----:B------:R-:W-:Y:S01]  /*f920*/  MOV R162, R31 ;  /* 0x0000001f00a27202 */ /* 0x000fe20000000f00 */
[--C-:B-1----:R-:W-:Y:S02]  /*f930*/  FFMA.FTZ R138, R208, c[0x0][0x2d0], -R196.reuse ;  /* 0x0000b400d08a7a23 */ /* 0x102fe400000108c4 */
[----:B------:R-:W-:Y:S02]  /*f940*/  FMUL.FTZ R31, R0, R171 ;  /* 0x000000ab001f7220 */ /* 0x000fe40000410000 */
[----:B------:R1:W-:Y:S01]  /*f950*/  MUFU.EX2 R170, R138 ;  /* 0x0000008a00aa7308 */ /* 0x0003e20000000800 */
[-C--:B------:R-:W-:Y:S08]  /*f960*/  HMMA.16816.F32.BF16 R20, R144, R36.reuse, R20 ;  /* 0x000000249014723c */ /* 0x080ff00000041814 */
[C---:B------:R-:W-:Y:S07]  /*f970*/  HMMA.16816.F32.BF16 R24, R148.reuse, R36, R24 ;  /* 0x000000249418723c */ /* 0x040fee0000041818 */
[C---:B------:R-:W-:Y:S01]  /*f980*/  FMUL.FTZ R36, R134.reuse, R176 ;  /* 0x000000b086247220 */ /* 0x040fe20000410000 */
[-C--:B------:R-:W-:Y:S04]  /*f990*/  HMMA.16816.F32.BF16 R28, R148, R38.reuse, R28 ;  /* 0x00000026941c723c */ /* 0x080fe8000004181c */
[----:B------:R-:W-:Y:S01]  /*f9a0*/  MOV R176, R164 ;  /* 0x000000a400b07202 */ /* 0x000fe20000000f00 */
[----:B------:R-:W-:Y:S01]  /*f9b0*/  FMUL.FTZ R37, R134, R177 ;  /* 0x000000b186257220 */ /* 0x000fe20000410000 */
[----:B------:R-:W-:Y:S01]  /*f9c0*/  MOV R177, R206 ;  /* 0x000000ce00b17202 */ /* 0x000fe20000000f00 */
[----:B-1----:R-:W-:Y:S01]  /*f9d0*/  FFMA.FTZ R138, R210, c[0x0][0x2d0], -R196 ;  /* 0x0000b400d28a7a23 */ /* 0x002fe200000108c4 */
[C---:B------:R-:W-:Y:S01]  /*f9e0*/  HMMA.16816.F32.BF16 R32, R144.reuse, R38, R32 ;  /* 0x000000269020723c */ /* 0x040fe20000041820 */
[----:B------:R1:W-:Y:S06]  /*f9f0*/  MUFU.EX2 R206, R139 ;  /* 0x0000008b00ce7308 */ /* 0x0003ec0000000800 */
[C---:B------:R-:W-:Y:S01]  /*fa00*/  FMUL.FTZ R38, R133.reuse, R178 ;  /* 0x000000b285267220 */ /* 0x040fe20000410000 */
[----:B------:R-:W-:Y:S01]  /*fa10*/  MOV R178, R200 ;  /* 0x000000c800b27202 */ /* 0x000fe20000000f00 */
[----:B------:R-:W-:Y:S02]  /*fa20*/  FMUL.FTZ R39, R133, R179 ;  /* 0x000000b385277220 */ /* 0x000fe40000410000 */
[----:B------:R2:W-:Y:S01]  /*fa30*/  MUFU.EX2 R172, R138 ;  /* 0x0000008a00ac7308 */ /* 0x0005e20000000800 */
[----:B------:R-:W-:Y:S04]  /*fa40*/  MOV R179, R201 ;  /* 0x000000c900b37202 */ /* 0x000fe80000000f00 */
[-C--:B---3--:R-:W-:Y:S08]  /*fa50*/  HMMA.16816.F32.BF16 R36, R144, R152.reuse, R36 ;  /* 0x000000989024723c */ /* 0x088ff00000041824 */
[C---:B------:R-:W-:Y:S04]  /*fa60*/  HMMA.16816.F32.BF16 R40, R148.reuse, R152, R40 ;  /* 0x000000989428723c */ /* 0x040fe80000041828 */
[--C-:B-1----:R-:W-:Y:S01]  /*fa70*/  FFMA.FTZ R139, R216, c[0x0][0x2d0], -R142.reuse ;  /* 0x0000b400d88b7a23 */ /* 0x102fe2000001088e */
[----:B------:R-:W-:Y:S03]  /*fa80*/  MOV R216, R180 ;  /* 0x000000b400d87202 */ /* 0x000fe60000000f00 */
[-C--:B------:R-:W-:Y:S04]  /*fa90*/  HMMA.16816.F32.BF16 R44, R148, R154.reuse, R44 ;  /* 0x0000009a942c723c */ /* 0x080fe8000004182c */
[--C-:B--2---:R-:W-:Y:S04]  /*faa0*/  FFMA.FTZ R138, R212, c[0x0][0x2d0], -R142.reuse ;  /* 0x0000b400d48a7a23 */ /* 0x104fe8000001088e */
[C---:B------:R-:W-:Y:S01]  /*fab0*/  HMMA.16816.F32.BF16 R48, R144.reuse, R154, R48 ;  /* 0x0000009a9030723c */ /* 0x040fe20000041830 */
[----:B------:R1:W-:Y:S01]  /*fac0*/  MUFU.EX2 R171, R138 ;  /* 0x0000008a00ab7308 */ /* 0x0003e20000000800 */
[----:B------:R-:W2:Y:S06]  /*fad0*/  LDSM.16.MT88.4 R152, [R225+0x1900] ;  /* 0x00190000e198783b */ /* 0x000eac0000004200 */
[-C--:B------:R-:W-:Y:S08]  /*fae0*/  HMMA.16816.F32.BF16 R52, R144, R156.reuse, R52 ;  /* 0x0000009c9034723c */ /* 0x080ff00000041834 */
[C---:B------:R-:W-:Y:S08]  /*faf0*/  HMMA.16816.F32.BF16 R56, R148.reuse, R156, R56 ;  /* 0x0000009c9438723c */ /* 0x040ff00000041838 */
[-C--:B------:R-:W-:Y:S04]  /*fb00*/  HMMA.16816.F32.BF16 R60, R148, R158.reuse, R60 ;  /* 0x0000009e943c723c */ /* 0x080fe8000004183c */
[----:B-1----:R-:W-:Y:S04]  /*fb10*/  FFMA.FTZ R138, R214, c[0x0][0x2d0], -R142 ;  /* 0x0000b400d68a7a23 */ /* 0x002fe8000001088e */
[C---:B------:R-:W-:Y:S01]  /*fb20*/  HMMA.16816.F32.BF16 R64, R144.reuse, R158, R64 ;  /* 0x0000009e9040723c */ /* 0x040fe20000041840 */
[----:B------:R1:W3:Y:S01]  /*fb30*/  MUFU.EX2 R174, R138 ;  /* 0x0000008a00ae7308 */ /* 0x0002e20000000800 */
[----:B------:R-:W4:Y:S06]  /*fb40*/  LDSM.16.MT88.4 R156, [R226+0x1900] ;  /* 0x00190000e29c783b */ /* 0x000f2c0000004200 */
[-C--:B--2---:R-:W-:Y:S08]  /*fb50*/  HMMA.16816.F32.BF16 R68, R144, R152.reuse, R68 ;  /* 0x000000989044723c */ /* 0x084ff00000041844 */
[C---:B------:R-:W-:Y:S04]  /*fb60*/  HMMA.16816.F32.BF16 R72, R148.reuse, R152, R72 ;  /* 0x000000989448723c */ /* 0x040fe80000041848 */
[--C-:B-1----:R-:W-:Y:S04]  /*fb70*/  FFMA.FTZ R138, R220, c[0x0][0x2d0], -R143.reuse ;  /* 0x0000b400dc8a7a23 */ /* 0x102fe8000001088f */
[-C--:B------:R-:W-:Y:S01]  /*fb80*/  HMMA.16816.F32.BF16 R76, R148, R154.reuse, R76 ;  /* 0x0000009a944c723c */ /* 0x080fe2000004184c */
[----:B------:R1:W-:Y:S07]  /*fb90*/  MUFU.EX2 R182, R138 ;  /* 0x0000008a00b67308 */ /* 0x0003ee0000000800 */
[C---:B------:R-:W-:Y:S01]  /*fba0*/  HMMA.16816.F32.BF16 R80, R144.reuse, R154, R80 ;  /* 0x0000009a9050723c */ /* 0x040fe20000041850 */
[----:B------:R-:W2:Y:S07]  /*fbb0*/  LDSM.16.MT88.4 R152, [R228+0x1900] ;  /* 0x00190000e498783b */ /* 0x000eae0000004200 */
[-C--:B----4-:R-:W-:Y:S08]  /*fbc0*/  HMMA.16816.F32.BF16 R84, R144, R156.reuse, R84 ;  /* 0x0000009c9054723c */ /* 0x090ff00000041854 */
[C---:B------:R-:W-:Y:S04]  /*fbd0*/  HMMA.16816.F32.BF16 R88, R148.reuse, R156, R88 ;  /* 0x0000009c9458723c */ /* 0x040fe80000041858 */
[--C-:B-1----:R-:W-:Y:S04]  /*fbe0*/  FFMA.FTZ R138, R215, c[0x0][0x2d0], -R143.reuse ;  /* 0x0000b400d78a7a23 */ /* 0x102fe8000001088f */
[-C--:B------:R-:W-:Y:S01]  /*fbf0*/  HMMA.16816.F32.BF16 R92, R148, R158.reuse, R92 ;  /* 0x0000009e945c723c */ /* 0x080fe2000004185c */
[----:B------:R1:W4:Y:S07]  /*fc00*/  MUFU.EX2 R220, R138 ;  /* 0x0000008a00dc7308 */ /* 0x00032e0000000800 */
[C---:B------:R-:W-:Y:S01]  /*fc10*/  HMMA.16816.F32.BF16 R96, R144.reuse, R158, R96 ;  /* 0x0000009e9060723c */ /* 0x040fe20000041860 */
[----:B------:R-:W4:Y:S07]  /*fc20*/  LDSM.16.MT88.4 R156, [R227+0x1900] ;  /* 0x00190000e39c783b */ /* 0x000f2e0000004200 */
[-C--:B--2---:R-:W-:Y:S08]  /*fc30*/  HMMA.16816.F32.BF16 R100, R144, R152.reuse, R100 ;  /* 0x000000989064723c */ /* 0x084ff00000041864 */
[C---:B------:R-:W-:Y:S04]  /*fc40*/  HMMA.16816.F32.BF16 R104, R148.reuse, R152, R104 ;  /* 0x000000989468723c */ /* 0x040fe80000041868 */
[--C-:B-1----:R-:W-:Y:S01]  /*fc50*/  FFMA.FTZ R138, R221, c[0x0][0x2d0], -R2.reuse ;  /* 0x0000b400dd8a7a23 */ /* 0x102fe20000010802 */
[----:B---3--:R-:W-:Y:S03]  /*fc60*/  MOV R221, R174 ;  /* 0x000000ae00dd7202 */ /* 0x008fe60000000f00 */
[-C--:B------:R-:W-:Y:S01]  /*fc70*/  HMMA.16816.F32.BF16 R108, R148, R154.reuse, R108 ;  /* 0x0000009a946c723c */ /* 0x080fe2000004186c */
[----:B------:R1:W-:Y:S07]  /*fc80*/  MUFU.EX2 R215, R138 ;  /* 0x0000008a00d77308 */ /* 0x0003ee0000000800 */
[C---:B------:R-:W-:Y:S01]  /*fc90*/  HMMA.16816.F32.BF16 R112, R144.reuse, R154, R112 ;  /* 0x0000009a9070723c */ /* 0x040fe20000041870 */
[----:B------:R-:W2:Y:S07]  /*fca0*/  LDSM.16.MT88.4 R152, [R225+0x900] ;  /* 0x00090000e198783b */ /* 0x000eae0000004200 */
[-C--:B----4-:R-:W-:Y:S08]  /*fcb0*/  HMMA.16816.F32.BF16 R116, R144, R156.reuse, R116 ;  /* 0x0000009c9074723c */ /* 0x090ff00000041874 */
[C---:B------:R-:W-:Y:S04]  /*fcc0*/  HMMA.16816.F32.BF16 R120, R148.reuse, R156, R120 ;  /* 0x0000009c9478723c */ /* 0x040fe80000041878 */
[--C-:B-1----:R-:W-:Y:S01]  /*fcd0*/  FFMA.FTZ R138, R222, c[0x0][0x2d0], -R2.reuse ;  /* 0x0000b400de8a7a23 */ /* 0x102fe20000010802 */
[----:B------:R-:W-:Y:S02]  /*fce0*/  MOV R222, R172 ;  /* 0x000000ac00de7202 */ /* 0x000fe40000000f00 */
[----:B------:R-:W-:Y:S01]  /*fcf0*/  MOV R172, R169 ;  /* 0x000000a900ac7202 */ /* 0x000fe20000000f00 */
[-C--:B------:R-:W-:Y:S01]  /*fd00*/  HMMA.16816.F32.BF16 R124, R148, R158.reuse, R124 ;  /* 0x0000009e947c723c */ /* 0x080fe2000004187c */
[----:B------:R1:W3:Y:S03]  /*fd10*/  MUFU.EX2 R214, R138 ;  /* 0x0000008a00d67308 */ /* 0x0002e60000000800 */
[----:B------:R-:W-:Y:S02]  /*fd20*/  MOV R169, R163 ;  /* 0x000000a300a97202 */ /* 0x000fe40000000f00 */
[----:B------:R-:W-:Y:S02]  /*fd30*/  MOV R175, R172 ;  /* 0x000000ac00af7202 */ /* 0x000fe40000000f00 */
[----:B------:R-:W-:Y:S01]  /*fd40*/  HMMA.16816.F32.BF16 R128, R144, R158, R128 ;  /* 0x0000009e9080723c */ /* 0x000fe20000041880 */
[----:B------:R-:W-:Y:S03]  /*fd50*/  LDSM.16.MT88.4 R156, [R227+0x900] ;  /* 0x00090000e39c783b */ /* 0x000fe60000004200 */
[----:B------:R-:W-:Y:S02]  /*fd60*/  F2FP.BF16.PACK_AB R148, R220, R182 ;  /* 0x000000b6dc94723e */ /* 0x000fe400000010ff */
[----:B------:R-:W-:Y:S01]  /*fd70*/  MOV R172, R165 ;  /* 0x000000a500ac7202 */ /* 0x000fe20000000f00 */
[--C-:B-1----:R-:W-:Y:S01]  /*fd80*/  FFMA.FTZ R138, R244, c[0x0][0x2d0], -R143.reuse ;  /* 0x0000b400f48a7a23 */ /* 0x102fe2000001088f */
[----:B------:R-:W-:Y:S04]  /*fd90*/  MOV R244, R171 ;  /* 0x000000ab00f47202 */ /* 0x000fe80000000f00 */
[----:B------:R-:W-:Y:S01]  /*fda0*/  MOV R171, R168 ;  /* 0x000000a800ab7202 */ /* 0x000fe20000000f00 */
[----:B------:R1:W-:Y:S01]  /*fdb0*/  MUFU.EX2 R213, R138 ;  /* 0x0000008a00d57308 */ /* 0x0003e20000000800 */
[----:B------:R-:W-:Y:S02]  /*fdc0*/  MOV R168, R162 ;  /* 0x000000a200a87202 */ /* 0x000fe40000000f00 */
[----:B------:R-:W-:Y:S02]  /*fdd0*/  F2FP.BF16.PACK_AB R147, R221, R244 ;  /* 0x000000f4dd93723e */ /* 0x000fe400000010ff */
[----:B---3--:R-:W-:Y:S02]  /*fde0*/  F2FP.BF16.PACK_AB R149, R214, R215 ;  /* 0x000000d7d695723e */ /* 0x008fe400000010ff */
[----:B------:R-:W-:Y:S01]  /*fdf0*/  MOV R174, R171 ;  /* 0x000000ab00ae7202 */ /* 0x000fe20000000f00 */
[--C-:B-1----:R-:W-:Y:S01]  /*fe00*/  FFMA.FTZ R138, R223, c[0x0][0x2d0], -R143.reuse ;  /* 0x0000b400df8a7a23 */ /* 0x102fe2000001088f */
[----:B------:R-:W-:Y:S02]  /*fe10*/  MOV R223, R170 ;  /* 0x000000aa00df7202 */ /* 0x000fe40000000f00 */
[----:B------:R-:W-:Y:S01]  /*fe20*/  MOV R170, R167 ;  /* 0x000000a700aa7202 */ /* 0x000fe20000000f00 */
[----:B------:R1:W3:Y:S01]  /*fe30*/  MUFU.EX2 R212, R138 ;  /* 0x0000008a00d47308 */ /* 0x0002e20000000800 */
[----:B------:R-:W-:Y:S02]  /*fe40*/  MOV R167, R161 ;  /* 0x000000a100a77202 */ /* 0x000fe40000000f00 */
[----:B------:R-:W-:Y:S02]  /*fe50*/  F2FP.BF16.PACK_AB R146, R222, R223 ;  /* 0x000000dfde92723e */ /* 0x000fe400000010ff */
[----:B------:R-:W-:Y:S02]  /*fe60*/  MOV R171, R170 ;  /* 0x000000aa00ab7202 */ /* 0x000fe40000000f00 */
[----:B------:R-:W-:Y:S02]  /*fe70*/  MOV R170, R169 ;  /* 0x000000a900aa7202 */ /* 0x000fe40000000f00 */
[----:B------:R-:W-:Y:S02]  /*fe80*/  MOV R169, R168 ;  /* 0x000000a800a97202 */ /* 0x000fe40000000f00 */
[----:B------:R-:W-:Y:S01]  /*fe90*/  MOV R168, R167 ;  /* 0x000000a700a87202 */ /* 0x000fe20000000f00 */
[--C-:B-1----:R-:W-:Y:S01]  /*fea0*/  FFMA.FTZ R138, R245, c[0x0][0x2d0], -R2.reuse ;  /* 0x0000b400f58a7a23 */ /* 0x102fe20000010802 */
[----:B------:R-:W-:Y:S02]  /*feb0*/  MOV R245, R160 ;  /* 0x000000a000f57202 */ /* 0x000fe40000000f00 */
[----:B------:R-:W1:Y:S01]  /*fec0*/  LDSM.16.MT88.4 R160, [R226+0x900] ;  /* 0x00090000e2a0783b */ /* 0x000e620000004200 */
[----:B------:R4:W-:Y:S01]  /*fed0*/  MUFU.EX2 R211, R138 ;  /* 0x0000008a00d37308 */ /* 0x0009e20000000800 */
[----:B------:R-:W-:Y:S02]  /*fee0*/  F2FP.BF16.PACK_AB R145, R245, R181 ;  /* 0x000000b5f591723e */ /* 0x000fe400000010ff */
[----:B---3--:R-:W-:Y:S01]  /*fef0*/  F2FP.BF16.PACK_AB R150, R212, R213 ;  /* 0x000000d5d496723e */ /* 0x008fe200000010ff */
[----:B----4-:R-:W-:Y:S01]  /*ff00*/  FFMA.FTZ R138, R246, c[0x0][0x2d0], -R2 ;  /* 0x0000b400f68a7a23 */ /* 0x010fe20000010802 */
[----:B------:R-:W-:Y:S02]  /*ff10*/  MOV R246, R173 ;  /* 0x000000ad00f67202 */ /* 0x000fe40000000f00 */
[----:B------:R-:W-:Y:S03]  /*ff20*/  MOV R173, R166 ;  /* 0x000000a600ad7202 */ /* 0x000fe60000000f00 */
[----:B------:R3:W4:Y:S01]  /*ff30*/  MUFU.EX2 R210, R138 ;  /* 0x0000008a00d27308 */ /* 0x0007220000000800 */
[----:B------:R-:W-:Y:S01]  /*ff40*/  F2FP.BF16.PACK_AB R144, R246, R180 ;  /* 0x000000b4f690723e */ /* 0x000fe200000010ff */
[----:B------:R-:W1:Y:S01]  /*ff50*/  LDSM.16.MT88.4 R164, [R228+0x900] ;  /* 0x00090000e4a4783b */ /* 0x000e620000004200 */
[----:B------:R-:W-:Y:S05]  /*ff60*/  MOV R180, R175 ;  /* 0x000000af00b47202 */ /* 0x000fea0000000f00 */
[-C--:B--2---:R-:W-:Y:S03]  /*ff70*/  HMMA.16816.F32.BF16 R4, R144, R152.reuse, R4 ;  /* 0x000000989004723c */ /* 0x084fe60000041804 */
[--C-:B---3--:R-:W-:Y:S01]  /*ff80*/  FFMA.FTZ R138, R176, c[0x0][0x2d0], -R196.reuse ;  /* 0x0000b400b08a7a23 */ /* 0x108fe200000108c4 */
[----:B----4-:R-:W-:Y:S02]  /*ff90*/  F2FP.BF16.PACK_AB R151, R210, R211 ;  /* 0x000000d3d297723e */ /* 0x010fe400000010ff */
[----:B------:R-:W-:Y:S01]  /*ffa0*/  MOV R176, R202 ;  /* 0x000000ca00b07202 */ /* 0x000fe20000000f00 */
[----:B------:R2:W-:Y:S04]  /*ffb0*/  MUFU.EX2 R209, R138 ;  /* 0x0000008a00d17308 */ /* 0x0005e80000000800 */
[C---:B------:R-:W-:Y:S06]  /*ffc0*/  HMMA.16816.F32.BF16 R8, R148.reuse, R152, R8 ;  /* 0x000000989408723c */ /* 0x040fec0000041808 */
[----:B------:R-:W-:Y:S02]  /*ffd0*/  MUFU.EX2 R202, R139 ;  /* 0x0000008b00ca7308 */ /* 0x000fe40000000800 */
[-C--:B------:R-:W-:Y:S08]  /*ffe0*/  HMMA.16816.F32.BF16 R12, R148, R154.reuse, R12 ;  /* 0x0000009a940c723c */ /* 0x080ff0000004180c */
[C---:B------:R-:W-:Y:S01]  /*fff0*/  HMMA.16816.F32.BF16 R16, R144.reuse, R154, R16 ;  /* 0x0000009a9010723c */ /* 0x040fe20000041810 */
[----:B------:R-:W3:Y:S01]  /*10000*/  LDSM.16.MT88.4 R152, [R225+0x2100] ;  /* 0x00210000e198783b */ /* 0x000ee20000004200 */
[----:B------:R-:W-:Y:S02]  /*10010*/  MUFU.EX2 R139, R140 ;  /* 0x0000008c008b7308 */ /* 0x000fe40000000800 */
[----:B--2---:R-:W-:Y:S01]  /*10020*/  FFMA.FTZ R138, R250, c[0x0][0x2d0], -R196 ;  /* 0x0000b400fa8a7a23 */ /* 0x004fe200000108c4 */
[----:B------:R-:W-:Y:S02]  /*10030*/  MOV R250, R182 ;  /* 0x000000b600fa7202 */ /* 0x000fe40000000f00 */
[----:B------:R-:W-:Y:S01]  /*10040*/  MOV R182, R193 ;  /* 0x000000c100b67202 */ /* 0x000fe20000000f00 */
[-C--:B-1----:R-:W-:Y:S04]  /*10050*/  HMMA.16816.F32.BF16 R20, R144, R160.reuse, R20 ;  /* 0x000000a09014723c */ /* 0x082fe80000041814 */
[----:B------:R1:W2:Y:S04]  /*10060*/  MUFU.EX2 R208, R138 ;  /* 0x0000008a00d07308 */ /* 0x0002a80000000800 */
[C---:B------:R-:W-:Y:S08]  /*10070*/  HMMA.16816.F32.BF16 R24, R148.reuse, R160, R24 ;  /* 0x000000a09418723c */ /* 0x040ff00000041818 */
[-C--:B------:R-:W-:Y:S08]  /*10080*/  HMMA.16816.F32.BF16 R28, R148, R162.reuse, R28 ;  /* 0x000000a2941c723c */ /* 0x080ff0000004181c */
[C---:B------:R-:W-:Y:S01]  /*10090*/  HMMA.16816.F32.BF16 R32, R144.reuse, R162, R32 ;  /* 0x000000a29020723c */ /* 0x040fe20000041820 */
[----:B------:R-:W4:Y:S03]  /*100a0*/  LDSM.16.MT88.4 R160, [R226+0x2100] ;  /* 0x00210000e2a0783b */ /* 0x000f260000004200 */
[----:B-1----:R-:W-:Y:S01]  /*100b0*/  FFMA.FTZ R138, R251, c[0x0][0x2d0], -R142 ;  /* 0x0000b400fb8a7a23 */ /* 0x002fe2000001088e */
[----:B------:R-:W-:Y:S02]  /*100c0*/  MOV R251, R181 ;  /* 0x000000b500fb7202 */ /* 0x000fe40000000f00 */
[----:B------:R-:W-:Y:S01]  /*100d0*/  MOV R181, R174 ;  /* 0x000000ae00b57202 */ /* 0x000fe20000000f00 */
[-C--:B------:R-:W-:Y:S01]  /*100e0*/  HMMA.16816.F32.BF16 R36, R144, R164.reuse, R36 ;  /* 0x000000a49024723c */ /* 0x080fe20000041824 */
[----:B------:R1:W-:Y:S03]  /*100f0*/  MUFU.EX2 R207, R138 ;  /* 0x0000008a00cf7308 */ /* 0x0003e60000000800 */
[----:B--2---:R-:W-:Y:S04]  /*10100*/  F2FP.BF16.PACK_AB R140, R208, R209 ;  /* 0x000000d1d08c723e */ /* 0x004fe800000010ff */
[C---:B------:R-:W-:Y:S08]  /*10110*/  HMMA.16816.F32.BF16 R40, R148.reuse, R164, R40 ;  /* 0x000000a49428723c */ /* 0x040ff00000041828 */
[-C--:B------:R-:W-:Y:S08]  /*10120*/  HMMA.16816.F32.BF16 R44, R148, R166.reuse, R44 ;  /* 0x000000a6942c723c */ /* 0x080ff0000004182c */
[C---:B------:R-:W-:Y:S04]  /*10130*/  HMMA.16816.F32.BF16 R48, R144.reuse, R166, R48 ;  /* 0x000000a69030723c */ /* 0x040fe80000041830 */
[--C-:B-1----:R-:W-:Y:S04]  /*10140*/  FFMA.FTZ R138, R197, c[0x0][0x2d0], -R196.reuse ;  /* 0x0000b400c58a7a23 */ /* 0x102fe800000108c4 */
[-C--:B------:R-:W-:Y:S01]  /*10150*/  HMMA.16816.F32.BF16 R52, R144, R156.reuse, R52 ;  /* 0x0000009c9034723c */ /* 0x080fe20000041834 */
[----:B------:R1:W-:Y:S07]  /*10160*/  MUFU.EX2 R205, R138 ;  /* 0x0000008a00cd7308 */ /* 0x0003ee0000000800 */
[C---:B------:R-:W-:Y:S08]  /*10170*/  HMMA.16816.F32.BF16 R56, R148.reuse, R156, R56 ;  /* 0x0000009c9438723c */ /* 0x040ff00000041838 */
[-C--:B------:R-:W-:Y:S08]  /*10180*/  HMMA.16816.F32.BF16 R60, R148, R158.reuse, R60 ;  /* 0x0000009e943c723c */ /* 0x080ff0000004183c */
[C---:B------:R-:W-:Y:S01]  /*10190*/  HMMA.16816.F32.BF16 R64, R144.reuse, R158, R64 ;  /* 0x0000009e9040723c */ /* 0x040fe20000041840 */
[----:B------:R-:W2:Y:S03]  /*101a0*/  LDSM.16.MT88.4 R156, [R228+0x2100] ;  /* 0x00210000e49c783b */ /* 0x000ea60000004200 */
[----:B-1----:R-:W-:Y:S04]  /*101b0*/  FFMA.FTZ R138, R198, c[0x0][0x2d0], -R196 ;  /* 0x0000b400c68a7a23 */ /* 0x002fe800000108c4 */
[-C--:B---3--:R-:W-:Y:S01]  /*101c0*/  HMMA.16816.F32.BF16 R68, R144, R152.reuse, R68 ;  /* 0x000000989044723c */ /* 0x088fe20000041844 */
[----:B------:R1:W3:Y:S07]  /*101d0*/  MUFU.EX2 R204, R138 ;  /* 0x0000008a00cc7308 */ /* 0x0002ee0000000800 */
[C---:B------:R-:W-:Y:S08]  /*101e0*/  HMMA.16816.F32.BF16 R72, R148.reuse, R152, R72 ;  /* 0x000000989448723c */ /* 0x040ff00000041848 */
[-C--:B------:R-:W-:Y:S08]  /*101f0*/  HMMA.16816.F32.BF16 R76, R148, R154.reuse, R76 ;  /* 0x0000009a944c723c */ /* 0x080ff0000004184c */
[C---:B------:R-:W-:Y:S01]  /*10200*/  HMMA.16816.F32.BF16 R80, R144.reuse, R154, R80 ;  /* 0x0000009a9050723c */ /* 0x040fe20000041850 */
[----:B------:R-:W2:Y:S03]  /*10210*/  LDSM.16.MT88.4 R152, [R227+0x2100] ;  /* 0x00210000e398783b */ /* 0x000ea60000004200 */
[----:B-1----:R-:W-:Y:S01]  /*10220*/  FFMA.FTZ R138, R199, c[0x0][0x2d0], -R142 ;  /* 0x0000b400c78a7a23 */ /* 0x002fe2000001088e */
[----:B---3--:R-:W-:Y:S03]  /*10230*/  F2FP.BF16.PACK_AB R142, R204, R205 ;  /* 0x000000cdcc8e723e */ /* 0x008fe600000010ff */
[-C--:B----4-:R-:W-:Y:S01]  /*10240*/  HMMA.16816.F32.BF16 R84, R144, R160.reuse, R84 ;  /* 0x000000a09054723c */ /* 0x090fe20000041854 */
[----:B------:R1:W-:Y:S07]  /*10250*/  MUFU.EX2 R203, R138 ;  /* 0x0000008a00cb7308 */ /* 0x0003ee0000000800 */
[C---:B------:R-:W-:Y:S08]  /*10260*/  HMMA.16816.F32.BF16 R88, R148.reuse, R160, R88 ;  /* 0x000000a09458723c */ /* 0x040ff00000041858 */
[-C--:B------:R-:W-:Y:S08]  /*10270*/  HMMA.16816.F32.BF16 R92, R148, R162.reuse, R92 ;  /* 0x000000a2945c723c */ /* 0x080ff0000004185c */
[C---:B------:R-:W-:Y:S01]  /*10280*/  HMMA.16816.F32.BF16 R96, R144.reuse, R162, R96 ;  /* 0x000000a29060723c */ /* 0x040fe20000041860 */
[----:B------:R-:W3:Y:S03]  /*10290*/  LDSM.16.MT88.4 R160, [R225+0x1100] ;  /* 0x00110000e1a0783b */ /* 0x000ee60000004200 */
[--C-:B-1----:R-:W-:Y:S01]  /*102a0*/  FFMA.FTZ R138, R217, c[0x0][0x2d0], -R143.reuse ;  /* 0x0000b400d98a7a23 */ /* 0x102fe2000001088f */
[----:B------:R-:W-:Y:S02]  /*102b0*/  MOV R217, R179 ;  /* 0x000000b300d97202 */ /* 0x000fe40000000f00 */
[----:B------:R-:W-:Y:S01]  /*102c0*/  MOV R179, R194 ;  /* 0x000000c200b37202 */ /* 0x000fe20000000f00 */
[-C--:B--2---:R-:W-:Y:S01]  /*102d0*/  HMMA.16816.F32.BF16 R100, R144, R156.reuse, R100 ;  /* 0x0000009c9064723c */ /* 0x084fe20000041864 */
[----:B------:R1:W-:Y:S07]  /*102e0*/  MUFU.EX2 R201, R138 ;  /* 0x0000008a00c97308 */ /* 0x0003ee0000000800 */
[C---:B------:R-:W-:Y:S08]  /*102f0*/  HMMA.16816.F32.BF16 R104, R148.reuse, R156, R104 ;  /* 0x0000009c9468723c */ /* 0x040ff00000041868 */
[-C--:B------:R-:W-:Y:S08]  /*10300*/  HMMA.16816.F32.BF16 R108, R148, R158.reuse, R108 ;  /* 0x0000009e946c723c */ /* 0x080ff0000004186c */
[C---:B------:R-:W-:Y:S04]  /*10310*/  HMMA.16816.F32.BF16 R112, R144.reuse, R158, R112 ;  /* 0x0000009e9070723c */ /* 0x040fe80000041870 */
[--C-:B-1----:R-:W-:Y:S01]  /*10320*/  FFMA.FTZ R138, R218, c[0x0][0x2d0], -R143.reuse ;  /* 0x0000b400da8a7a23 */ /* 0x102fe2000001088f */
[----:B------:R-:W-:Y:S02]  /*10330*/  MOV R218, R178 ;  /* 0x000000b200da7202 */ /* 0x000fe40000000f00 */
[----:B------:R-:W-:Y:S01]  /*10340*/  MOV R178, R192 ;  /* 0x000000c000b27202 */ /* 0x000fe20000000f00 */
[-C--:B------:R-:W-:Y:S01]  /*10350*/  HMMA.16816.F32.BF16 R116, R144, R152.reuse, R116 ;  /* 0x000000989074723c */ /* 0x080fe20000041874 */
[----:B------:R1:W2:Y:S07]  /*10360*/  MUFU.EX2 R200, R138 ;  /* 0x0000008a00c87308 */ /* 0x0002ae0000000800 */
[C---:B------:R-:W-:Y:S08]  /*10370*/  HMMA.16816.F32.BF16 R120, R148.reuse, R152, R120 ;  /* 0x000000989478723c */ /* 0x040ff00000041878 */
[-C--:B------:R-:W-:Y:S08]  /*10380*/  HMMA.16816.F32.BF16 R124, R148, R154.reuse, R124 ;  /* 0x0000009a947c723c */ /* 0x080ff0000004187c */
[----:B------:R-:W-:Y:S04]  /*10390*/  HMMA.16816.F32.BF16 R128, R144, R154, R128 ;  /* 0x0000009a9080723c */ /* 0x000fe80000041880 */
[--C-:B-1----:R-:W-:Y:S01]  /*103a0*/  FFMA.FTZ R138, R219, c[0x0][0x2d0], -R2.reuse ;  /* 0x0000b400db8a7a23 */ /* 0x102fe20000010802 */
[----:B--2---:R-:W-:Y:S02]  /*103b0*/  F2FP.BF16.PACK_AB R192, R200, R201 ;  /* 0x000000c9c8c0723e */ /* 0x004fe400000010ff */
[----:B------:R-:W-:Y:S01]  /*103c0*/  MOV R219, R177 ;  /* 0x000000b100db7202 */ /* 0x000fe20000000f00 */
[----:B------:R1:W-:Y:S01]  /*103d0*/  MUFU.EX2 R198, R138 ;  /* 0x0000008a00c67308 */ /* 0x0003e20000000800 */
[----:B------:R-:W-:Y:S03]  /*103e0*/  MOV R177, R195 ;  /* 0x000000c300b17202 */ /* 0x000fe60000000f00 */
[--C-:B-1----:R-:W-:Y:S02]  /*103f0*/  FFMA.FTZ R138, R185, c[0x0][0x2d0], -R2.reuse ;  /* 0x0000b400b98a7a23 */ /* 0x102fe40000010802 */
[----:B------:R-:W-:Y:S01]  /*10400*/  FFMA.FTZ R2, R141, c[0x0][0x2d0], -R2 ;  /* 0x0000b4008d027a23 */ /* 0x000fe20000010802 */
[----:B------:R-:W-:Y:S03]  /*10410*/  F2FP.BF16.PACK_AB R141, R206, R207 ;  /* 0x000000cfce8d723e */ /* 0x000fe600000010ff */
[----:B------:R1:W2:Y:S02]  /*10420*/  MUFU.EX2 R199, R138 ;  /* 0x0000008a00c77308 */ /* 0x0002a40000000800 */
[--C-:B-1----:R-:W-:Y:S01]  /*10430*/  FFMA.FTZ R138, R184, c[0x0][0x2d0], -R143.reuse ;  /* 0x0000b400b88a7a23 */ /* 0x102fe2000001088f */
[----:B--2---:R-:W-:Y:S07]  /*10440*/  F2FP.BF16.PACK_AB R193, R199, R198 ;  /* 0x000000c6c7c1723e */ /* 0x004fee00000010ff */
[----:B------:R1:W-:Y:S02]  /*10450*/  MUFU.EX2 R197, R138 ;  /* 0x0000008a00c57308 */ /* 0x0003e40000000800 */
[----:B-1----:R-:W-:Y:S01]  /*10460*/  FFMA.FTZ R138, R183, c[0x0][0x2d0], -R143 ;  /* 0x0000b400b78a7a23 */ /* 0x002fe2000001088f */
[----:B------:R-:W-:Y:S02]  /*10470*/  MOV R183, R172 ;  /* 0x000000ac00b77202 */ /* 0x000fe40000000f00 */
[----:B------:R-:W-:Y:S05]  /*10480*/  F2FP.BF16.PACK_AB R143, R202, R203 ;  /* 0x000000cbca8f723e */ /* 0x000fea00000010ff */
[----:B------:R-:W1:Y:S02]  /*10490*/  MUFU.EX2 R196, R138 ;  /* 0x0000008a00c47308 */ /* 0x000e640000000800 */
[-C--:B---3--:R-:W-:Y:S01]  /*104a0*/  HMMA.16816.F32.BF16 R144, R140, R160.reuse, R4 ;  /* 0x000000a08c90723c */ /* 0x088fe20000041804 */
[----:B------:R-:W-:Y:S07]  /*104b0*/  LDSM.16.MT88.4 R4, [R227+0x1100] ;  /* 0x00110000e304783b */ /* 0x000fee0000004200 */
[----:B------:R2:W3:Y:S01]  /*104c0*/  MUFU.EX2 R138, R2 ;  /* 0x00000002008a7308 */ /* 0x0004e20000000800 */
[----:B-1----:R-:W-:Y:S03]  /*104d0*/  F2FP.BF16.PACK_AB R194, R196, R197 ;  /* 0x000000c5c4c2723e */ /* 0x002fe600000010ff */
[----:B--2---:R-:W-:Y:S02]  /*104e0*/  MOV R2, R176 ;  /* 0x000000b000027202 */ /* 0x004fe40000000f00 */
[----:B------:R-:W-:Y:S02]  /*104f0*/  MOV R176, R173 ;  /* 0x000000ad00b07202 */ /* 0x000fe40000000f00 */
[----:B------:R-:W1:Y:S01]  /*10500*/  LDSM.16.MT88.4 R172, [R226+0x1100] ;  /* 0x00110000e2ac783b */ /* 0x000e620000004200 */
[----:B---3--:R-:W-:Y:S07]  /*10510*/  F2FP.BF16.PACK_AB R195, R138, R139 ;  /* 0x0000008b8ac3723e */ /* 0x008fee00000010ff */
[C---:B------:R-:W-:Y:S01]  /*10520*/  HMMA.16816.F32.BF16 R148, R192.reuse, R160, R8 ;  /* 0x000000a0c094723c */ /* 0x040fe20000041808 */
[----:B------:R-:W2:Y:S07]  /*10530*/  LDSM.16.MT88.4 R8, [R225+0x2900] ;  /* 0x00290000e108783b */ /* 0x000eae0000004200 */
[-C--:B------:R-:W-:Y:S01]  /*10540*/  HMMA.16816.F32.BF16 R152, R192, R162.reuse, R12 ;  /* 0x000000a2c098723c */ /* 0x080fe2000004180c */
[----:B------:R-:W3:Y:S07]  /*10550*/  LDSM.16.MT88.4 R12, [R226+0x2900] ;  /* 0x00290000e20c783b */ /* 0x000eee0000004200 */
[C---:B------:R-:W-:Y:S01]  /*10560*/  HMMA.16816.F32.BF16 R156, R140.reuse, R162, R16 ;  /* 0x000000a28c9c723c */ /* 0x040fe20000041810 */
[----:B------:R-:W2:Y:S07]  /*10570*/  LDSM.16.MT88.4 R16, [R228+0x2900] ;  /* 0x00290000e410783b */ /* 0x000eae0000004200 */
[-C--:B-1----:R-:W-:Y:S01]  /*10580*/  HMMA.16816.F32.BF16 R160, R140, R172.reuse, R20 ;  /* 0x000000ac8ca0723c */ /* 0x082fe20000041814 */
[----:B------:R-:W1:Y:S07]  /*10590*/  LDSM.16.MT88.4 R20, [R227+0x2900] ;  /* 0x00290000e314783b */ /* 0x000e6e0000004200 */
[C---:B------:R-:W-:Y:S07]  /*105a0*/  HMMA.16816.F32.BF16 R164, R192.reuse, R172, R24 ;  /* 0x000000acc0a4723c */ /* 0x040fee0000041818 */
[----:B------:R-:W-:Y:S02]  /*105b0*/  MOV R27, R171 ;  /* 0x000000ab001b7202 */ /* 0x000fe40000000f00 */
[----:B------:R-:W-:Y:S03]  /*105c0*/  MOV R26, R170 ;  /* 0x000000aa001a7202 */ /* 0x000fe60000000f00 */
[----:B------:R-:W-:Y:S02]  /*105d0*/  MOV R25, R169 ;  /* 0x000000a900197202 */ /* 0x000fe40000000f00 */
[----:B------:R-:W-:Y:S02]  /*105e0*/  MOV R24, R168 ;  /* 0x000000a800187202 */ /* 0x000fe40000000f00 */
[-C--:B------:R-:W-:Y:S07]  /*105f0*/  HMMA.16816.F32.BF16 R168, R192, R174.reuse, R28 ;  /* 0x000000aec0a8723c */ /* 0x080fee000004181c */
[----:B------:R-:W-:Y:S01]  /*10600*/  MOV R29, R179 ;  /* 0x000000b3001d7202 */ /* 0x000fe20000000f00 */
[C---:B------:R-:W-:Y:S01]  /*10610*/  HMMA.16816.F32.BF16 R172, R140.reuse, R174, R32 ;  /* 0x000000ae8cac723c */ /* 0x040fe20000041820 */
[----:B------:R-:W4:Y:S03]  /*10620*/  LDL.LU R32, [R1+0x28] ;  /* 0x0000280001207983 */ /* 0x000f260000300800 */
[----:B------:R-:W-:Y:S01]  /*10630*/  MOV R30, R178 ;  /* 0x000000b2001e7202 */ /* 0x000fe20000000f00 */
[----:B------:R-:W4:Y:S01]  /*10640*/  LDL.LU R35, [R1+0x2c] ;  /* 0x00002c0001237983 */ /* 0x000f220000300800 */
[----:B------:R-:W-:Y:S02]  /*10650*/  MOV R31, R183 ;  /* 0x000000b7001f7202 */ /* 0x000fe40000000f00 */
[----:B------:R-:W-:Y:S04]  /*10660*/  MOV R33, R177 ;  /* 0x000000b100217202 */ /* 0x000fe80000000f00 */
[----:B------:R-:W-:Y:S02]  /*10670*/  MOV R34, R176 ;  /* 0x000000b000227202 */ /* 0x000fe40000000f00 */
[-C--:B------:R-:W-:Y:S01]  /*10680*/  HMMA.16816.F32.BF16 R176, R140, R188.reuse, R36 ;  /* 0x000000bc8cb0723c */ /* 0x080fe20000041824 */
[----:B------:R-:W4:Y:S02]  /*10690*/  LDL.LU R37, [R1+0x20] ;  /* 0x0000200001257983 */ /* 0x000f240000300800 */
[----:B------:R-:W-:Y:S02]  /*106a0*/  MOV R28, R182 ;  /* 0x000000b6001c7202 */ /* 0x000fe40000000f00 */
[----:B------:R-:W4:Y:S02]  /*106b0*/  LDL.LU R39, [R1+0x24] ;  /* 0x0000240001277983 */ /* 0x000f240000300800 */
[----:B------:R-:W-:Y:S02]  /*106c0*/  MOV R36, R181 ;  /* 0x000000b500247202 */ /* 0x000fe40000000f00 */
[----:B------:R-:W-:Y:S02]  /*106d0*/  MOV R38, R180 ;  /* 0x000000b400267202 */ /* 0x000fe40000000f00 */
[C---:B------:R-:W-:Y:S08]  /*106e0*/  HMMA.16816.F32.BF16 R180, R192.reuse, R188, R40 ;  /* 0x000000bcc0b4723c */ /* 0x040ff00000041828 */
[-C--:B------:R-:W-:Y:S08]  /*106f0*/  HMMA.16816.F32.BF16 R184, R192, R190.reuse, R44 ;  /* 0x000000bec0b8723c */ /* 0x080ff0000004182c */
[C---:B------:R-:W-:Y:S08]  /*10700*/  HMMA.16816.F32.BF16 R188, R140.reuse, R190, R48 ;  /* 0x000000be8cbc723c */ /* 0x040ff00000041830 */
[-C--:B------:R-:W-:Y:S08]  /*10710*/  HMMA.16816.F32.BF16 R52, R140, R4.reuse, R52 ;  /* 0x000000048c34723c */ /* 0x080ff00000041834 */
[C---:B------:R-:W-:Y:S08]  /*10720*/  HMMA.16816.F32.BF16 R56, R192.reuse, R4, R56 ;  /* 0x00000004c038723c */ /* 0x040ff00000041838 */
[-C--:B------:R-:W-:Y:S08]  /*10730*/  HMMA.16816.F32.BF16 R60, R192, R6.reuse, R60 ;  /* 0x00000006c03c723c */ /* 0x080ff0000004183c */
[C---:B------:R-:W-:Y:S08]  /*10740*/  HMMA.16816.F32.BF16 R64, R140.reuse, R6, R64 ;  /* 0x000000068c40723c */ /* 0x040ff00000041840 */
[-C--:B--2---:R-:W-:Y:S08]  /*10750*/  HMMA.16816.F32.BF16 R68, R140, R8.reuse, R68 ;  /* 0x000000088c44723c */ /* 0x084ff00000041844 */
[C---:B------:R-:W-:Y:S08]  /*10760*/  HMMA.16816.F32.BF16 R72, R192.reuse, R8, R72 ;  /* 0x00000008c048723c */ /* 0x040ff00000041848 */
[-C--:B------:R-:W-:Y:S08]  /*10770*/  HMMA.16816.F32.BF16 R76, R192, R10.reuse, R76 ;  /* 0x0000000ac04c723c */ /* 0x080ff0000004184c */
[C---:B------:R-:W-:Y:S08]  /*10780*/  HMMA.16816.F32.BF16 R80, R140.reuse, R10, R80 ;  /* 0x0000000a8c50723c */ /* 0x040ff00000041850 */
[-C--:B---3--:R-:W-:Y:S08]  /*10790*/  HMMA.16816.F32.BF16 R84, R140, R12.reuse, R84 ;  /* 0x0000000c8c54723c */ /* 0x088ff00000041854 */
        /* <DEDUP_REMOVED lines=10> */
[----:B------:R-:W-:Y:S04]  /*10840*/  HMMA.16816.F32.BF16 R128, R140, R22, R128 ;  /* 0x000000168c80723c */ /* 0x000fe80000041880 */
[----:B----4-:R-:W-:Y:S02]  /*10850*/  FFMA.FTZ R132, R132, R32, R33 ;  /* 0x0000002084847223 */ /* 0x010fe40000010021 */
[----:B------:R-:W-:Y:S02]  /*10860*/  FFMA.FTZ R0, R0, R35, R34 ;  /* 0x0000002300007223 */ /* 0x000fe40000010022 */
[----:B------:R-:W-:Y:S01]  /*10870*/  FADD.FTZ R4, R30, R132 ;  /* 0x000000841e047221 */ /* 0x000fe20000010000 */
[----:B------:R-:W-:Y:S03]  /*10880*/  MOV R132, R136 ;  /* 0x0000008800847202 */ /* 0x000fe60000000f00 */
[----:B------:R-:W-:Y:S02]  /*10890*/  FADD.FTZ R0, R31, R0 ;  /* 0x000000001f007221 */ /* 0x000fe40000010000 */
[----:B------:R-:W-:Y:S02]  /*108a0*/  FADD.FTZ R4, R26, R4 ;  /* 0x000000041a047221 */ /* 0x000fe40000010000 */
        /* <DEDUP_REMOVED lines=43> */
[----:B------:R-:W-:Y:S01]  /*10b60*/  FADD.FTZ R0, R139, R0 ;  /* 0x000000008b007221 */ /* 0x000fe20000010000 */
[----:B------:R-:W-:Y:S02]  /*10b70*/  MOV R139, R3 ;  /* 0x00000003008b7202 */ /* 0x000fe40000000f00 */
[----:B------:R1:W-:Y:S01]  /*10b80*/  STL [R1+0x28], R2 ;  /* 0x0000280201007387 */ /* 0x0003e20000100800 */
[----:B------:R-:W-:Y:S01]  /*10b90*/  FADD.FTZ R0, R138, R0 ;  /* 0x000000008a007221 */ /* 0x000fe20000010000 */
[----:B------:R-:W-:Y:S04]  /*10ba0*/  MOV R138, R135 ;  /* 0x00000087008a7202 */ /* 0x000fe80000000f00 */
[----:B------:R2:W-:Y:S01]  /*10bb0*/  STL [R1+0x2c], R0 ;  /* 0x00002c0001007387 */ /* 0x0005e20000100800 */
[----:B-1----:R-:W-:Y:S01]  /*10bc0*/  MOV R2, R137 ;  /* 0x0000008900027202 */ /* 0x002fe20000000f00 */
[----:B------:R-:W-:-:S05]  /*10bd0*/  @P0 BRA `(.L_x_636) ;  /* 0xffffc61000000947 */ /* 0x000fca000383ffff */
.L_x_633:
[----:B------:R-:W-:-:S06]  /*10be0*/  UISETP.GE.AND UP0, UPT, UR24, UR8, UPT ;  /* 0x000000081800728c */ /* 0x000fcc000bf06270 */
[----:B------:R-:W-:-:S13]  /*10bf0*/  PLOP3.LUT P0, PT, PT, PT, UP0, 0x80, 0x0 ;  /* 0x000000000000781c */ /* 0x000fda0003f0f008 */
[----:B------:R-:W-:Y:S05]  /*10c00*/  @!P0 BRA `(.L_x_637) ;  /* 0x000052b000008947 */ /* 0x000fea0003800000 */
[----:B-1----:R-:W3:Y:S01]  /*10c10*/  LDL.LU R4, [R1+0xc] ;  /* 0x00000c0001047983 */ /* 0x002ee20000300800 */
[----:B------:R-:W-:Y:S01]  /*10c20*/  IMAD.MOV.U32 R134, RZ, RZ, R136 ;  /* 0x000000ffff867224 */ /* 0x000fe200078e0088 */
[----:B------:R-:W-:Y:S01]  /*10c30*/  MOV R139, R3 ;  /* 0x00000003008b7202 */ /* 0x000fe20000000f00 */
[----:B------:R-:W-:Y:S02]  /*10c40*/  IMAD.MOV.U32 R132, RZ, RZ, R137 ;  /* 0x000000ffff847224 */ /* 0x000fe400078e0089 */
[----:B------:R-:W-:Y:S01]  /*10c50*/  IMAD.MOV.U32 R138, RZ, RZ, R135 ;  /* 0x000000ffff8a7224 */ /* 0x000fe200078e0087 */
[----:B--23--:R-:W-:-:S04]  /*10c60*/  SHF.R.S32.HI R0, RZ, 0x1f, R4 ;  /* 0x0000001fff007819 */ /* 0x00cfc80000011404 */
[C---:B------:R-:W-:Y:S02]  /*10c70*/  SHF.L.U64.HI R2, R4.reuse, 0x1, R0 ;  /* 0x0000000104027819 */ /* 0x040fe40000010200 */
[----:B------:R-:W-:-:S05]  /*10c80*/  SHF.L.U32 R0, R4, 0x1, RZ ;  /* 0x0000000104007819 */ /* 0x000fca00000006ff */
[----:B------:R1:W-:Y:S04]  /*10c90*/  STL [R1+0xc], R0 ;  /* 0x00000c0001007387 */ /* 0x0003e80000100800 */
[----:B------:R2:W-:Y:S04]  /*10ca0*/  STL [R1+0x10], R2 ;  /* 0x0000100201007387 */ /* 0x0005e80000100800 */
[----:B------:R-:W2:Y:S04]  /*10cb0*/  LDL.LU R5, [R1+0x3c] ;  /* 0x00003c0001057983 */ /* 0x000ea80000300800 */
[----:B------:R-:W1:Y:S02]  /*10cc0*/  LDL.LU R4, [R1+0x34] ;  /* 0x0000340001047983 */ /* 0x000e640000300800 */
[C---:B-1----:R-:W-:Y:S01]  /*10cd0*/  IMAD.SHL.U32 R0, R4.reuse, 0x2, RZ ;  /* 0x0000000204007824 */ /* 0x042fe200078e00ff */
[----:B--2---:R-:W-:-:S04]  /*10ce0*/  SHF.L.U64.HI R2, R4, 0x1, R5 ;  /* 0x0000000104027819 */ /* 0x004fc80000010205 */
[----:B------:R1:W-:Y:S04]  /*10cf0*/  STL [R1+0x4], R0 ;  /* 0x0000040001007387 */ /* 0x0003e80000100800 */
[----:B------:R1:W-:Y:S02]  /*10d00*/  STL [R1+0x8], R2 ;  /* 0x0000080201007387 */ /* 0x0003e40000100800 */
.L_x_655:
[----:B------:R-:W2:Y:S01]  /*10d10*/  LDL R249, [R1+0xc] ;  /* 0x00000c0001f97983 */ /* 0x000ea20000100800 */
[----:B-1----:R-:W-:Y:S01]  /*10d20*/  SHF.R.S32.HI R0, RZ, 0x1f, R243 ;  /* 0x0000001fff007819 */ /* 0x002fe200000114f3 */
[----:B------:R-:W-:Y:S04]  /*10d30*/  DEPBAR.LE SB0, 0x0 ;  /* 0x000080000000791a */ /* 0x000fe80000000000 */
[----:B------:R-:W3:Y:S01]  /*10d40*/  LDL R247, [R1+0x10] ;  /* 0x0000100001f77983 */ /* 0x000ee20000100800 */
[----:B------:R-:W-:Y:S01]  /*10d50*/  IMAD R0, R0, c[0x0][0x208], RZ ;  /* 0x0000820000007a24 */ /* 0x000fe200078e02ff */
[----:B------:R-:W-:Y:S01]  /*10d60*/  IADD3 R38, R252, 0x100, RZ ;  /* 0x00000100fc267810 */ /* 0x000fe20007ffe0ff */
[C---:B------:R-:W-:Y:S01]  /*10d70*/  IMAD.WIDE.U32 R2, R243.reuse, c[0x0][0x208], RZ ;  /* 0x00008200f3027a25 */ /* 0x040fe200078e00ff */
[----:B------:R-:W4:Y:S01]  /*10d80*/  LDL R248, [R1+0x4] ;  /* 0x0000040001f87983 */ /* 0x000f220000100800 */
[----:B------:R-:W-:Y:S02]  /*10d90*/  UISETP.GT.AND UP0, UPT, UR24, UR8, UPT ;  /* 0x000000081800728c */ /* 0x000fe4000bf04270 */
[----:B------:R-:W-:Y:S01]  /*10da0*/  IMAD R0, R243, c[0x0][0x20c], R0 ;  /* 0x00008300f3007a24 */ /* 0x000fe200078e0200 */
[----:B------:R-:W4:Y:S04]  /*10db0*/  LDL R246, [R1+0x8] ;  /* 0x0000080001f67983 */ /* 0x000f280000100800 */
[----:B------:R-:W-:Y:S01]  /*10dc0*/  BAR.SYNC.DEFER_BLOCKING 0x0 ;  /* 0x0000000000007b1d */ /* 0x000fe20000010000 */
[----:B------:R-:W-:Y:S02]  /*10dd0*/  IADD3 R3, R3, R0, RZ ;  /* 0x0000000003037210 */ /* 0x000fe40007ffe0ff */
[----:B------:R-:W-:Y:S03]  /*10de0*/  SHF.R.S32.HI R0, RZ, 0x1f, R242 ;  /* 0x0000001fff007819 */ /* 0x000fe600000114f2 */
[----:B------:R-:W-:Y:S04]  /*10df0*/  IMAD.WIDE.U32 R2, R242, c[0x0][0x218], R2 ;  /* 0x00008600f2027a25 */ /* 0x000fe800078e0002 */
[----:B------:R-:W-:Y:S01]  /*10e00*/  IMAD R0, R0, c[0x0][0x218], RZ ;  /* 0x0000860000007a24 */ /* 0x000fe200078e02ff */
[----:B------:R-:W-:Y:S03]  /*10e10*/  IADD3 R2, P0, R2, UR22, RZ ;  /* 0x0000001602027c10 */ /* 0x000fe6000ff1e0ff */
[----:B------:R-:W-:Y:S05]  /*10e20*/  IMAD R0, R242, c[0x0][0x21c], R0 ;  /* 0x00008700f2007a24 */ /* 0x000fea00078e0200 */
[----:B------:R-:W-:Y:S02]  /*10e30*/  IADD3.X R3, R3, UR16, R0, P0, !PT ;  /* 0x0000001003037c10 */ /* 0x000fe400087fe400 */
[C---:B------:R-:W-:Y:S01]  /*10e40*/  LEA R0, P0, R2.reuse, c[0x0][0x1f8], 0x1 ;  /* 0x00007e0002007a11 */ /* 0x040fe200078008ff */
[----:B-----5:R-:W-:Y:S03]  /*10e50*/  LDSM.16.M88.4 R48, [R231+0x6100] ;  /* 0x00610000e730783b */ /* 0x020fe60000000200 */
[----:B------:R-:W-:Y:S05]  /*10e60*/  LEA.HI.X R2, R2, c[0x0][0x1fc], R3, 0x1, P0 ;  /* 0x00007f0002027a11 */ /* 0x000fea00000f0c03 */
[----:B------:R-:W1:Y:S08]  /*10e70*/  LDSM.16.M88.4 R16, [R224+0x3100] ;  /* 0x00310000e010783b */ /* 0x000e700000000200 */
[----:B------:R-:W-:Y:S08]  /*10e80*/  SHFL.IDX PT, R3, R0, RZ, 0x181f ;  /* 0x00181fff00037589 */ /* 0x000ff000000e0000 */
[----:B------:R-:W-:Y:S08]  /*10e90*/  SHFL.IDX PT, R20, R2, RZ, 0x181f ;  /* 0x00181fff02147589 */ /* 0x000ff000000e0000 */
[----:B------:R-:W1:Y:S08]  /*10ea0*/  LDSM.16.M88.4 R44, [R231+0x8100] ;  /* 0x00810000e72c783b */ /* 0x000e700000000200 */
[----:B------:R-:W-:Y:S01]  /*10eb0*/  SHFL.IDX PT, R31, R2, 0x1, 0x181f ;  /* 0x00381f00021f7f89 */ /* 0x000fe200000e0000 */
[-C--:B-1----:R-:W-:Y:S07]  /*10ec0*/  HMMA.16816.F32.BF16 R4, R48, R16.reuse, RZ ;  /* 0x000000103004723c */ /* 0x082fee00000418ff */
[----:B------:R-:W-:Y:S08]  /*10ed0*/  SHFL.IDX PT, R30, R2, 0x2, 0x181f ;  /* 0x00581f00021e7f89 */ /* 0x000ff000000e0000 */
[----:B------:R-:W-:Y:S08]  /*10ee0*/  LDSM.16.M88.4 R32, [R224+0x3900] ;  /* 0x00390000e020783b */ /* 0x000ff00000000200 */
[----:B------:R-:W-:Y:S01]  /*10ef0*/  LDSM.16.M88.4 R140, [R224+0x4100] ;  /* 0x00410000e08c783b */ /* 0x000fe20000000200 */
[C---:B------:R-:W-:Y:S07]  /*10f00*/  HMMA.16816.F32.BF16 R8, R44.reuse, R16, RZ ;  /* 0x000000102c08723c */ /* 0x040fee00000418ff */
[----:B------:R-:W-:Y:S01]  /*10f10*/  LDSM.16.M88.4 R192, [R233+0x6100] ;  /* 0x00610000e9c0783b */ /* 0x000fe20000000200 */
[-C--:B------:R-:W-:Y:S07]  /*10f20*/  HMMA.16816.F32.BF16 R12, R44, R18.reuse, RZ ;  /* 0x000000122c0c723c */ /* 0x080fee00000418ff */
[----:B------:R-:W-:Y:S01]  /*10f30*/  LDSM.16.M88.4 R196, [R235] ;  /* 0x00000000ebc4783b */ /* 0x000fe20000000200 */
[C---:B------:R-:W-:Y:S07]  /*10f40*/  HMMA.16816.F32.BF16 R16, R48.reuse, R18, RZ ;  /* 0x000000123010723c */ /* 0x040fee00000418ff */
[----:B------:R-:W-:Y:S08]  /*10f50*/  LDSM.16.M88.4 R200, [R233+0x8100] ;  /* 0x00810000e9c8783b */ /* 0x000ff00000000200 */
[----:B------:R-:W-:Y:S08]  /*10f60*/  LDSM.16.M88.4 R204, [R241] ;  /* 0x00000000f1cc783b */ /* 0x000ff00000000200 */
[----:B------:R-:W-:Y:S08]  /*10f70*/  LDSM.16.M88.4 R208, [R240] ;  /* 0x00000000f0d0783b */ /* 0x000ff00000000200 */
[----:B------:R-:W-:Y:S08]  /*10f80*/  SHFL.IDX PT, R26, R0, 0x1, 0x181f ;  /* 0x00381f00001a7f89 */ /* 0x000ff000000e0000 */
[----:B------:R-:W1:Y:S01]  /*10f90*/  SHFL.IDX PT, R0, R0, 0x2, 0x181f ;  /* 0x00581f0000007f89 */ /* 0x000e6200000e0000 */
[C---:B--2---:R-:W-:Y:S04]  /*10fa0*/  IADD3 R24, P1, R3.reuse, R249, RZ ;  /* 0x000000f903187210 */ /* 0x044fe80007f3e0ff */
[----:B---3--:R-:W-:Y:S02]  /*10fb0*/  IADD3.X R25, R20, R247, RZ, P1, !PT ;  /* 0x000000f714197210 */ /* 0x008fe40000ffe4ff */
[----:B-1----:R-:W-:Y:S02]  /*10fc0*/  IADD3 R36, P1, R0, R249, RZ ;  /* 0x000000f900247210 */ /* 0x002fe40007f3e0ff */
[----:B----4-:R-:W-:Y:S01]  /*10fd0*/  IADD3 R2, P0, R3, R248, RZ ;  /* 0x000000f803027210 */ /* 0x010fe20007f1e0ff */
[----:B------:R-:W-:Y:S01]  /*10fe0*/  @!PT LDS RZ, [RZ] ;  /* 0x00000000fffff984 */ /* 0x000fe20000000800 */
[----:B------:R1:W-:Y:S01]  /*10ff0*/  LDGSTS.E.BYPASS.LTC128B.128 [R38], [R24.64], !P6 ;  /* 0x0000000018267fae */ /* 0x0003e2000f101d54 */
[----:B------:R-:W-:Y:S02]  /*11000*/  IADD3.X R37, R30, R247, RZ, P1, !PT ;  /* 0x000000f71e257210 */ /* 0x000fe40000ffe4ff */
[----:B------:R-:W-:Y:S02]  /*11010*/  IADD3.X R3, R20, R246, RZ, P0, !PT ;  /* 0x000000f614037210 */ /* 0x000fe400007fe4ff */
[-C--:B------:R-:W-:Y:S01]  /*11020*/  HMMA.16816.F32.BF16 R20, R48, R32.reuse, RZ ;  /* 0x000000203014723c */ /* 0x080fe200000418ff */
[C---:B------:R-:W-:Y:S02]  /*11030*/  IADD3 R28, P0, R26.reuse, R249, RZ ;  /* 0x000000f91a1c7210 */ /* 0x040fe40007f1e0ff */
[----:B------:R2:W-:Y:S02]  /*11040*/  LDGSTS.E.BYPASS.LTC128B.128 [R38+0x1800], [R2.64], !P5 ;  /* 0x0180000002267fae */ /* 0x0005e4000e901d54 */
[C---:B------:R-:W-:Y:S06]  /*11050*/  IADD3.X R29, R31.reuse, R247, RZ, P0, !PT ;  /* 0x000000f71f1d7210 */ /* 0x040fec00007fe4ff */
[----:B------:R3:W-:Y:S01]  /*11060*/  LDGSTS.E.BYPASS.LTC128B.128 [R38+0x800], [R28.64], !P6 ;  /* 0x008000001c267fae */ /* 0x0007e2000f101d54 */
[----:B--2---:R-:W-:Y:S02]  /*11070*/  IADD3 R2, P2, R26, R248, RZ ;  /* 0x000000f81a027210 */ /* 0x004fe40007f5e0ff */
[C---:B-1----:R-:W-:Y:S02]  /*11080*/  HMMA.16816.F32.BF16 R24, R44.reuse, R32, RZ ;  /* 0x000000202c18723c */ /* 0x042fe400000418ff */
[----:B------:R-:W-:Y:S05]  /*11090*/  IADD3.X R3, R31, R246, RZ, P2, !PT ;  /* 0x000000f61f037210 */ /* 0x000fea00017fe4ff */
[----:B------:R1:W-:Y:S01]  /*110a0*/  LDGSTS.E.BYPASS.LTC128B.128 [R38+0x2000], [R2.64], !P5 ;  /* 0x0200000002267fae */ /* 0x0003e2000e901d54 */
[----:B------:R-:W-:Y:S04]  /*110b0*/  IADD3 R32, P0, R0, R248, RZ ;  /* 0x000000f800207210 */ /* 0x000fe80007f1e0ff */
[----:B------:R-:W-:Y:S02]  /*110c0*/  IADD3.X R33, R30, R246, RZ, P0, !PT ;  /* 0x000000f61e217210 */ /* 0x000fe400007fe4ff */
[-C--:B---3--:R-:W-:Y:S01]  /*110d0*/  HMMA.16816.F32.BF16 R28, R44, R34.reuse, RZ ;  /* 0x000000222c1c723c */ /* 0x088fe200000418ff */
[----:B------:R1:W-:Y:S01]  /*110e0*/  LDGSTS.E.BYPASS.LTC128B.128 [R38+0x1000], [R36.64], !P6 ;  /* 0x0100000024267fae */ /* 0x0003e2000f101d54 */
[----:B------:R-:W-:Y:S07]  /*110f0*/  PLOP3.LUT P0, PT, PT, PT, UP0, 0x80, 0x0 ;  /* 0x000000000000781c */ /* 0x000fee0003f0f008 */
[----:B------:R2:W-:Y:S08]  /*11100*/  LDGSTS.E.BYPASS.LTC128B.128 [R38+0x2800], [R32.64], !P5 ;  /* 0x0280000020267fae */ /* 0x0005f0000e901d54 */
[----:B------:R-:W-:Y:S08]  /*11110*/  LDSM.16.M88.4 R212, [R232+0x6100] ;  /* 0x00610000e8d4783b */ /* 0x000ff00000000200 */
[----:B------:R-:W0:Y:S08]  /*11120*/  LDGDEPBAR ;  /* 0x00000000000079af */ /* 0x000e300000000000 */
[----:B------:R-:W3:Y:S01]  /*11130*/  LDSM.16.M88.4 R216, [R230+0x3100] ;  /* 0x00310000e6d8783b */ /* 0x000ee20000000200 */
[C---:B--2---:R-:W-:Y:S07]  /*11140*/  HMMA.16816.F32.BF16 R32, R48.reuse, R34, RZ ;  /* 0x000000223020723c */ /* 0x044fee00000418ff */
[----:B------:R-:W2:Y:S01]  /*11150*/  LDSM.16.M88.4 R220, [R232+0x8100] ;  /* 0x00810000e8dc783b */ /* 0x000ea20000000200 */
[-C--:B-1----:R-:W-:Y:S08]  /*11160*/  HMMA.16816.F32.BF16 R36, R48, R140.reuse, RZ ;  /* 0x0000008c3024723c */ /* 0x082ff000000418ff */
        /* <DEDUP_REMOVED lines=8> */
[----:B------:R-:W4:Y:S07]  /*111f0*/  LDSM.16.M88.4 R196, [R230+0x4100] ;  /* 0x00410000e6c4783b */ /* 0x000f2e0000000200 */
        /* <DEDUP_REMOVED lines=8> */
[----:B------:R-:W-:Y:S07]  /*11280*/  LDSM.16.M88.4 R200, [R229] ;  /* 0x00000000e5c8783b */ /* 0x000fee0000000200 */
[----:B------:R-:W-:Y:S01]  /*11290*/  HMMA.16816.F32.BF16 R48, R192, R210, R48 ;  /* 0x000000d2c030723c */ /* 0x000fe20000041830 */
[----:B------:R-:W4:Y:S07]  /*112a0*/  LDSM.16.M88.4 R192, [R234+0x6100] ;  /* 0x00610000eac0783b */ /* 0x000f2e0000000200 */
[-C--:B---3--:R-:W-:Y:S01]  /*112b0*/  HMMA.16816.F32.BF16 R4, R212, R216.reuse, R4 ;  /* 0x000000d8d404723c */ /* 0x088fe20000041804 */
[----:B------:R-:W3:Y:S07]  /*112c0*/  LDSM.16.M88.4 R208, [R229+0x800] ;  /* 0x00080000e5d0783b */ /* 0x000eee0000000200 */
[C---:B--2---:R-:W-:Y:S08]  /*112d0*/  HMMA.16816.F32.BF16 R8, R220.reuse, R216, R8 ;  /* 0x000000d8dc08723c */ /* 0x044ff00000041808 */
[-C--:B------:R-:W-:Y:S08]  /*112e0*/  HMMA.16816.F32.BF16 R12, R220, R218.reuse, R12 ;  /* 0x000000dadc0c723c */ /* 0x080ff0000004180c */
[C---:B------:R-:W-:Y:S01]  /*112f0*/  HMMA.16816.F32.BF16 R16, R212.reuse, R218, R16 ;  /* 0x000000dad410723c */ /* 0x040fe20000041810 */
[----:B------:R-:W2:Y:S07]  /*11300*/  LDSM.16.M88.4 R216, [R229+0x1000] ;  /* 0x00100000e5d8783b */ /* 0x000eae0000000200 */
[-C--:B-1----:R-:W-:Y:S08]  /*11310*/  HMMA.16816.F32.BF16 R20, R212, R140.reuse, R20 ;  /* 0x0000008cd414723c */ /* 0x082ff00000041814 */
[C---:B------:R-:W-:Y:S08]  /*11320*/  HMMA.16816.F32.BF16 R24, R220.reuse, R140, R24 ;  /* 0x0000008cdc18723c */ /* 0x040ff00000041818 */
[-C--:B------:R-:W-:Y:S08]  /*11330*/  HMMA.16816.F32.BF16 R28, R220, R142.reuse, R28 ;  /* 0x0000008edc1c723c */ /* 0x080ff0000004181c */
[C---:B------:R-:W-:Y:S01]  /*11340*/  HMMA.16816.F32.BF16 R32, R212.reuse, R142, R32 ;  /* 0x0000008ed420723c */ /* 0x040fe20000041820 */
[----:B------:R-:W-:Y:S07]  /*11350*/  LDSM.16.M88.4 R140, [R231+0xa100] ;  /* 0x00a10000e78c783b */ /* 0x000fee0000000200 */
[-C--:B----4-:R-:W-:Y:S08]  /*11360*/  HMMA.16816.F32.BF16 R36, R212, R196.reuse, R36 ;  /* 0x000000c4d424723c */ /* 0x090ff00000041824 */
[C---:B------:R-:W-:Y:S08]  /*11370*/  HMMA.16816.F32.BF16 R40, R220.reuse, R196, R40 ;  /* 0x000000c4dc28723c */ /* 0x040ff00000041828 */
[-C--:B------:R-:W-:Y:S01]  /*11380*/  HMMA.16816.F32.BF16 R44, R220, R198.reuse, R44 ;  /* 0x000000c6dc2c723c */ /* 0x080fe2000004182c */
[----:B------:R-:W-:Y:S07]  /*11390*/  LDSM.16.M88.4 R220, [R238] ;  /* 0x00000000eedc783b */ /* 0x000fee0000000200 */
[----:B------:R-:W-:Y:S01]  /*113a0*/  HMMA.16816.F32.BF16 R48, R212, R198, R48 ;  /* 0x000000c6d430723c */ /* 0x000fe20000041830 */
[----:B------:R-:W1:Y:S07]  /*113b0*/  LDSM.16.M88.4 R196, [R224+0x4900] ;  /* 0x00490000e0c4783b */ /* 0x000e6e0000000200 */
[-C--:B------:R-:W-:Y:S01]  /*113c0*/  HMMA.16816.F32.BF16 R4, R192, R200.reuse, R4 ;  /* 0x000000c8c004723c */ /* 0x080fe20000041804 */
[----:B------:R-:W4:Y:S07]  /*113d0*/  LDSM.16.M88.4 R212, [R231+0xc100] ;  /* 0x00c10000e7d4783b */ /* 0x000f2e0000000200 */
[C---:B------:R-:W-:Y:S08]  /*113e0*/  HMMA.16816.F32.BF16 R8, R204.reuse, R200, R8 ;  /* 0x000000c8cc08723c */ /* 0x040ff00000041808 */
[-C--:B------:R-:W-:Y:S08]  /*113f0*/  HMMA.16816.F32.BF16 R12, R204, R202.reuse, R12 ;  /* 0x000000cacc0c723c */ /* 0x080ff0000004180c */
[C---:B------:R-:W-:Y:S01]  /*11400*/  HMMA.16816.F32.BF16 R16, R192.reuse, R202, R16 ;  /* 0x000000cac010723c */ /* 0x040fe20000041810 */
[----:B------:R-:W1:Y:S07]  /*11410*/  LDSM.16.M88.4 R200, [R224+0x5100] ;  /* 0x00510000e0c8783b */ /* 0x000e6e0000000200 */
[-C--:B---3--:R-:W-:Y:S08]  /*11420*/  HMMA.16816.F32.BF16 R20, R192, R208.reuse, R20 ;  /* 0x000000d0c014723c */ /* 0x088ff00000041814 */
[C---:B------:R-:W-:Y:S08]  /*11430*/  HMMA.16816.F32.BF16 R24, R204.reuse, R208, R24 ;  /* 0x000000d0cc18723c */ /* 0x040ff00000041818 */
[-C--:B------:R-:W-:Y:S08]  /*11440*/  HMMA.16816.F32.BF16 R28, R204, R210.reuse, R28 ;  /* 0x000000d2cc1c723c */ /* 0x080ff0000004181c */
[C---:B------:R-:W-:Y:S01]  /*11450*/  HMMA.16816.F32.BF16 R32, R192.reuse, R210, R32 ;  /* 0x000000d2c020723c */ /* 0x040fe20000041820 */
[----:B------:R-:W-:Y:S07]  /*11460*/  LDSM.16.M88.4 R208, [R239] ;  /* 0x00000000efd0783b */ /* 0x000fee0000000200 */
[-C--:B--2---:R-:W-:Y:S08]  /*11470*/  HMMA.16816.F32.BF16 R36, R192, R216.reuse, R36 ;  /* 0x000000d8c024723c */ /* 0x084ff00000041824 */
[C---:B------:R-:W-:Y:S08]  /*11480*/  HMMA.16816.F32.BF16 R40, R204.reuse, R216, R40 ;  /* 0x000000d8cc28723c */ /* 0x040ff00000041828 */
[-C--:B------:R-:W-:Y:S01]  /*11490*/  HMMA.16816.F32.BF16 R44, R204, R218.reuse, R44 ;  /* 0x000000dacc2c723c */ /* 0x080fe2000004182c */
[----:B------:R-:W2:Y:S07]  /*114a0*/  LDSM.16.M88.4 R204, [R224+0x5900] ;  /* 0x00590000e0cc783b */ /* 0x000eae0000000200 */
[----:B------:R-:W-:Y:S01]  /*114b0*/  HMMA.16816.F32.BF16 R48, R192, R218, R48 ;  /* 0x000000dac030723c */ /* 0x000fe20000041830 */
[----:B------:R-:W3:Y:S07]  /*114c0*/  LDSM.16.M88.4 R192, [R233+0xa100] ;  /* 0x00a10000e9c0783b */ /* 0x000eee0000000200 */
[-C--:B-1----:R-:W-:Y:S01]  /*114d0*/  HMMA.16816.F32.BF16 R4, R140, R196.reuse, R4 ;  /* 0x000000c48c04723c */ /* 0x082fe20000041804 */
[----:B------:R-:W1:Y:S07]  /*114e0*/  LDSM.16.M88.4 R216, [R233+0xc100] ;  /* 0x00c10000e9d8783b */ /* 0x000e6e0000000200 */
[C---:B----4-:R-:W-:Y:S08]  /*114f0*/  HMMA.16816.F32.BF16 R8, R212.reuse, R196, R8 ;  /* 0x000000c4d408723c */ /* 0x050ff00000041808 */
[-C--:B------:R-:W-:Y:S08]  /*11500*/  HMMA.16816.F32.BF16 R12, R212, R198.reuse, R12 ;  /* 0x000000c6d40c723c */ /* 0x080ff0000004180c */
[C---:B------:R-:W-:Y:S01]  /*11510*/  HMMA.16816.F32.BF16 R16, R140.reuse, R198, R16 ;  /* 0x000000c68c10723c */ /* 0x040fe20000041810 */
[----:B------:R-:W4:Y:S07]  /*11520*/  LDSM.16.M88.4 R196, [R237] ;  /* 0x00000000edc4783b */ /* 0x000f2e0000000200 */
[-C--:B------:R-:W-:Y:S08]  /*11530*/  HMMA.16816.F32.BF16 R20, R140, R200.reuse, R20 ;  /* 0x000000c88c14723c */ /* 0x080ff00000041814 */
[C---:B------:R-:W-:Y:S08]  /*11540*/  HMMA.16816.F32.BF16 R24, R212.reuse, R200, R24 ;  /* 0x000000c8d418723c */ /* 0x040ff00000041818 */
[-C--:B------:R-:W-:Y:S08]  /*11550*/  HMMA.16816.F32.BF16 R28, R212, R202.reuse, R28 ;  /* 0x000000cad41c723c */ /* 0x080ff0000004181c */
[C---:B------:R-:W-:Y:S01]  /*11560*/  HMMA.16816.F32.BF16 R32, R140.reuse, R202, R32 ;  /* 0x000000ca8c20723c */ /* 0x040fe20000041820 */
[----:B------:R-:W-:Y:S07]  /*11570*/  LDSM.16.M88.4 R200, [R230+0x4900] ;  /* 0x00490000e6c8783b */ /* 0x000fee0000000200 */
[-C--:B--2---:R-:W-:Y:S08]  /*11580*/  HMMA.16816.F32.BF16 R36, R140, R204.reuse, R36 ;  /* 0x000000cc8c24723c */ /* 0x084ff00000041824 */
[C---:B------:R-:W-:Y:S08]  /*11590*/  HMMA.16816.F32.BF16 R40, R212.reuse, R204, R40 ;  /* 0x000000ccd428723c */ /* 0x040ff00000041828 */
[-C--:B------:R-:W-:Y:S01]  /*115a0*/  HMMA.16816.F32.BF16 R44, R212, R206.reuse, R44 ;  /* 0x000000ced42c723c */ /* 0x080fe2000004182c */
[----:B------:R-:W-:Y:S07]  /*115b0*/  LDSM.16.M88.4 R212, [R230+0x5900] ;  /* 0x00590000e6d4783b */ /* 0x000fee0000000200 */
[----:B------:R-:W-:Y:S01]  /*115c0*/  HMMA.16816.F32.BF16 R48, R140, R206, R48 ;  /* 0x000000ce8c30723c */ /* 0x000fe20000041830 */
[----:B------:R-:W2:Y:S07]  /*115d0*/  LDSM.16.M88.4 R140, [R232+0xa100] ;  /* 0x00a10000e88c783b */ /* 0x000eae0000000200 */
[-C--:B---3--:R-:W-:Y:S01]  /*115e0*/  HMMA.16816.F32.BF16 R4, R192, R208.reuse, R4 ;  /* 0x000000d0c004723c */ /* 0x088fe20000041804 */
[----:B------:R-:W3:Y:S07]  /*115f0*/  LDSM.16.M88.4 R204, [R232+0xc100] ;  /* 0x00c10000e8cc783b */ /* 0x000eee0000000200 */
[C---:B-1----:R-:W-:Y:S08]  /*11600*/  HMMA.16816.F32.BF16 R8, R216.reuse, R208, R8 ;  /* 0x000000d0d808723c */ /* 0x042ff00000041808 */
[-C--:B------:R-:W-:Y:S08]  /*11610*/  HMMA.16816.F32.BF16 R12, R216, R210.reuse, R12 ;  /* 0x000000d2d80c723c */ /* 0x080ff0000004180c */
[C---:B------:R-:W-:Y:S01]  /*11620*/  HMMA.16816.F32.BF16 R16, R192.reuse, R210, R16 ;  /* 0x000000d2c010723c */ /* 0x040fe20000041810 */
[----:B------:R-:W1:Y:S07]  /*11630*/  LDSM.16.M88.4 R208, [R230+0x5100] ;  /* 0x00510000e6d0783b */ /* 0x000e6e0000000200 */
[-C--:B------:R-:W-:Y:S08]  /*11640*/  HMMA.16816.F32.BF16 R20, R192, R220.reuse, R20 ;  /* 0x000000dcc014723c */ /* 0x080ff00000041814 */
[C---:B------:R-:W-:Y:S08]  /*11650*/  HMMA.16816.F32.BF16 R24, R216.reuse, R220, R24 ;  /* 0x000000dcd818723c */ /* 0x040ff00000041818 */
[-C--:B------:R-:W-:Y:S08]  /*11660*/  HMMA.16816.F32.BF16 R28, R216, R222.reuse, R28 ;  /* 0x000000ded81c723c */ /* 0x080ff0000004181c */
[C---:B------:R-:W-:Y:S01]  /*11670*/  HMMA.16816.F32.BF16 R32, R192.reuse, R222, R32 ;  /* 0x000000dec020723c */ /* 0x040fe20000041820 */
[----:B------:R-:W-:Y:S07]  /*11680*/  LDSM.16.M88.4 R220, [R229+0x1800] ;  /* 0x00180000e5dc783b */ /* 0x000fee0000000200 */
[-C--:B----4-:R-:W-:Y:S08]  /*11690*/  HMMA.16816.F32.BF16 R36, R192, R196.reuse, R36 ;  /* 0x000000c4c024723c */ /* 0x090ff00000041824 */
[C---:B------:R-:W-:Y:S08]  /*116a0*/  HMMA.16816.F32.BF16 R40, R216.reuse, R196, R40 ;  /* 0x000000c4d828723c */ /* 0x040ff00000041828 */
[-C--:B------:R-:W-:Y:S01]  /*116b0*/  HMMA.16816.F32.BF16 R44, R216, R198.reuse, R44 ;  /* 0x000000c6d82c723c */ /* 0x080fe2000004182c */
[----:B------:R-:W4:Y:S07]  /*116c0*/  LDSM.16.M88.4 R216, [R234+0xa100] ;  /* 0x00a10000ead8783b */ /* 0x000f2e0000000200 */
[----:B------:R-:W-:Y:S01]  /*116d0*/  HMMA.16816.F32.BF16 R48, R192, R198, R48 ;  /* 0x000000c6c030723c */ /* 0x000fe20000041830 */
[----:B------:R-:W4:Y:S07]  /*116e0*/  LDSM.16.M88.4 R192, [R236+0xc100] ;  /* 0x00c10000ecc0783b */ /* 0x000f2e0000000200 */
[-C--:B--2---:R-:W-:Y:S08]  /*116f0*/  HMMA.16816.F32.BF16 R4, R140, R200.reuse, R4 ;  /* 0x000000c88c04723c */ /* 0x084ff00000041804 */
        /* <DEDUP_REMOVED lines=11> */
[-C--:B----4-:R-:W-:Y:S08]  /*117b0*/  HMMA.16816.F32.BF16 R4, R216, R220.reuse, R4 ;  /* 0x000000dcd804723c */ /* 0x090ff00000041804 */
        /* <DEDUP_REMOVED lines=29> */
[----:B------:R-:W2:Y:S01]  /*11990*/  MUFU.TANH R215, R14 ;  /* 0x0000000e00d77308 */ /* 0x000ea20000002400 */
[----:B-1----:R-:W1:Y:S01]  /*119a0*/  LDSM.16.M88.4 R8, [R229+0x2800] ;  /* 0x00280000e508783b */ /* 0x002e620000000200 */
[----:B------:R-:W-:Y:S04]  /*119b0*/  DEPBAR.LE SB0, 0x0 ;  /* 0x000080000000791a */ /* 0x000fe80000000000 */
[-C--:B----4-:R-:W-:Y:S04]  /*119c0*/  HMMA.16816.F32.BF16 R20, R216, R4.reuse, R20 ;  /* 0x00000004d814723c */ /* 0x090fe80000041814 */
[----:B------:R-:W4:Y:S01]  /*119d0*/  MUFU.TANH R214, R15 ;  /* 0x0000000f00d67308 */ /* 0x000f220000002400 */
[----:B------:R-:W-:Y:S03]  /*119e0*/  BAR.SYNC.DEFER_BLOCKING 0x0 ;  /* 0x0000000000007b1d */ /* 0x000fe60000010000 */
[C---:B------:R-:W-:Y:S06]  /*119f0*/  HMMA.16816.F32.BF16 R24, R192.reuse, R4, R24 ;  /* 0x00000004c018723c */ /* 0x040fec0000041818 */
[----:B------:R1:W1:Y:S02]  /*11a00*/  MUFU.TANH R143, R18 ;  /* 0x00000012008f7308 */ /* 0x0002640000002400 */
        /* <DEDUP_REMOVED lines=25> */
[----:B------:R2:W2:Y:S01]  /*11ba0*/  MUFU.TANH R199, R23 ;  /* 0x0000001700c77308 */ /* 0x0004a20000002400 */
[----:B------:R-:W-:Y:S02]  /*11bb0*/  FMUL.FTZ R42, R42, c[0x0][0x320] ;  /* 0x0000c8002a2a7a20 */ /* 0x000fe40000410000 */
[----:B------:R-:W-:Y:S02]  /*11bc0*/  FMUL.FTZ R43, R43, c[0x0][0x320] ;  /* 0x0000c8002b2b7a20 */ /* 0x000fe40000410000 */
[----:B------:R-:W-:Y:S02]  /*11bd0*/  FMUL.FTZ R46, R46, c[0x0][0x320] ;  /* 0x0000c8002e2e7a20 */ /* 0x000fe40000410000 */
[----:B------:R-:W-:Y:S03]  /*11be0*/  FMUL.FTZ R47, R47, c[0x0][0x320] ;  /* 0x0000c8002f2f7a20 */ /* 0x000fe60000410000 */
[----:B------:R3:W3:Y:S03]  /*11bf0*/  MUFU.TANH R205, R24 ;  /* 0x0000001800cd7308 */ /* 0x0006e60000002400 */
[----:B------:R-:W-:Y:S02]  /*11c00*/  FMUL.FTZ R14, R48, c[0x0][0x320] ;  /* 0x0000c800300e7a20 */ /* 0x000fe40000410000 */
[----:B-1----:R-:W-:Y:S02]  /*11c10*/  FMUL.FTZ R22, R45, c[0x0][0x320] ;  /* 0x0000c8002d167a20 */ /* 0x002fe40000410000 */
[----:B------:R-:W-:Y:S02]  /*11c20*/  FMUL.FTZ R13, R49, c[0x0][0x320] ;  /* 0x0000c800310d7a20 */ /* 0x000fe40000410000 */
[----:B------:R-:W-:Y:S01]  /*11c30*/  FMUL.FTZ R21, R50, c[0x0][0x320] ;  /* 0x0000c80032157a20 */ /* 0x000fe20000410000 */
[----:B------:R1:W1:Y:S01]  /*11c40*/  MUFU.TANH R208, R25 ;  /* 0x0000001900d07308 */ /* 0x0002620000002400 */
[----:B------:R-:W-:Y:S02]  /*11c50*/  FMUL.FTZ R20, R51, c[0x0][0x320] ;  /* 0x0000c80033147a20 */ /* 0x000fe40000410000 */
[----:B--2---:R-:W-:Y:S07]  /*11c60*/  FMUL.FTZ R23, R33, c[0x0][0x320] ;  /* 0x0000c80021177a20 */ /* 0x004fee0000410000 */
[----:B------:R2:W2:Y:S01]  /*11c70*/  MUFU.TANH R221, R26 ;  /* 0x0000001a00dd7308 */ /* 0x0004a20000002400 */
[----:B---3--:R-:W-:Y:S09]  /*11c80*/  FMUL.FTZ R24, R39, c[0x0][0x320] ;  /* 0x0000c80027187a20 */ /* 0x008ff20000410000 */
[----:B------:R3:W3:Y:S01]  /*11c90*/  MUFU.TANH R220, R27 ;  /* 0x0000001b00dc7308 */ /* 0x0006e20000002400 */
[----:B-1----:R-:W-:Y:S09]  /*11ca0*/  FMUL.FTZ R25, R32, c[0x0][0x320] ;  /* 0x0000c80020197a20 */ /* 0x002ff20000410000 */
[----:B------:R1:W1:Y:S01]  /*11cb0*/  MUFU.TANH R141, R28 ;  /* 0x0000001c008d7308 */ /* 0x0002620000002400 */
[----:B--2---:R-:W-:Y:S09]  /*11cc0*/  FMUL.FTZ R26, R38, c[0x0][0x320] ;  /* 0x0000c800261a7a20 */ /* 0x004ff20000410000 */
        /* <DEDUP_REMOVED lines=8> */
[----:B------:R3:W2:Y:S01]  /*11d50*/  MUFU.TANH R142, R19 ;  /* 0x00000013008e7308 */ /* 0x0006a20000002400 */
        /* <DEDUP_REMOVED lines=24> */
[----:B------:R-:W-:Y:S05]  /*11ee0*/  IMAD.MOV.U32 R242, RZ, RZ, RZ ;  /* 0x000000fffff27224 */ /* 0x000fea00078e00ff */
[----:B------:R-:W-:Y:S05]  /*11ef0*/  IMAD.U32 R2, RZ, RZ, UR4 ;  /* 0x00000004ff027e24 */ /* 0x000fea000f8e00ff */
        /* <DEDUP_REMOVED lines=25> */
[----:B------:R-:W-:Y:S04]  /*12090*/  SHFL.IDX PT, R6, R2, 0x1, 0x181f ;  /* 0x00381f0002067f89 */ /* 0x000fe800000e0000 */
[----:B------:R3:W-:Y:S04]  /*120a0*/  SHFL.IDX PT, R7, R2, 0x2, 0x181f ;  /* 0x00581f0002077f89 */ /* 0x0007e800000e0000 */
[----:B------:R-:W4:Y:S04]  /*120b0*/  SHFL.IDX PT, R5, R0, RZ, 0x181f ;  /* 0x00181fff00057589 */ /* 0x000f2800000e0000 */
[----:B------:R-:W5:Y:S04]  /*120c0*/  SHFL.IDX PT, R12, R0, 0x1, 0x181f ;  /* 0x00381f00000c7f89 */ /* 0x000f6800000e0000 */
[----:B------:R-:W1:Y:S01]  /*120d0*/  SHFL.IDX PT, R0, R0, 0x2, 0x181f ;  /* 0x00581f0000007f89 */ /* 0x000e6200000e0000 */
[CC--:B--2---:R-:W-:Y:S02]  /*120e0*/  IADD3 R10, P1, R4.reuse, R248.reuse, RZ ;  /* 0x000000f8040a7210 */ /* 0x0c4fe40007f3e0ff */
[----:B---3--:R-:W-:Y:S04]  /*120f0*/  IADD3 R2, P0, R4, R249, RZ ;  /* 0x000000f904027210 */ /* 0x008fe80007f1e0ff */
[C---:B----4-:R-:W-:Y:S01]  /*12100*/  IADD3.X R3, R5.reuse, R247, RZ, P0, !PT ;  /* 0x000000f705037210 */ /* 0x050fe200007fe4ff */
[--C-:B------:R-:W-:Y:S01]  /*12110*/  IMAD.X R11, R5, 0x1, R246.reuse, P1 ;  /* 0x00000001050b7824 */ /* 0x100fe200008e06f6 */
[CC--:B------:R-:W-:Y:S02]  /*12120*/  IADD3 R8, P0, R6.reuse, R249.reuse, RZ ;  /* 0x000000f906087210 */ /* 0x0c0fe40007f1e0ff */
[-C--:B------:R-:W-:Y:S01]  /*12130*/  IADD3 R6, P2, R6, R248.reuse, RZ ;  /* 0x000000f806067210 */ /* 0x080fe20007f5e0ff */
[----:B------:R2:W-:Y:S01]  /*12140*/  LDGSTS.E.BYPASS.LTC128B.128 [R252+0x3100], [R2.64], !P6 ;  /* 0x0310000002fc7fae */ /* 0x0005e2000f101d54 */
[C---:B------:R-:W-:Y:S01]  /*12150*/  IADD3 R4, P1, R7.reuse, R249, RZ ;  /* 0x000000f907047210 */ /* 0x040fe20007f3e0ff */
[----:B-----5:R-:W-:Y:S02]  /*12160*/  IMAD.X R9, R12, 0x1, R247, P0 ;  /* 0x000000010c097824 */ /* 0x020fe400000e06f7 */
[----:B------:R3:W-:Y:S01]  /*12170*/  LDGSTS.E.BYPASS.LTC128B.128 [R252+0x4900], [R10.64], !P5 ;  /* 0x049000000afc7fae */ /* 0x0007e2000e901d54 */
[----:B-1----:R-:W-:Y:S03]  /*12180*/  IADD3.X R5, R0, R247, RZ, P1, !PT ;  /* 0x000000f700057210 */ /* 0x002fe60000ffe4ff */
[----:B------:R3:W-:Y:S01]  /*12190*/  LDGSTS.E.BYPASS.LTC128B.128 [R252+0x3900], [R8.64], !P6 ;  /* 0x0390000008fc7fae */ /* 0x0007e2000f101d54 */
[----:B--2---:R-:W-:Y:S01]  /*121a0*/  IADD3 R2, P0, R7, R248, RZ ;  /* 0x000000f807027210 */ /* 0x004fe20007f1e0ff */
[--C-:B------:R-:W-:Y:S04]  /*121b0*/  IMAD.X R7, R12, 0x1, R246.reuse, P2 ;  /* 0x000000010c077824 */ /* 0x100fe800010e06f6 */
[----:B------:R-:W-:Y:S01]  /*121c0*/  IMAD.X R3, R0, 0x1, R246, P0 ;  /* 0x0000000100037824 */ /* 0x000fe200000e06f6 */
[----:B------:R3:W-:Y:S04]  /*121d0*/  LDGSTS.E.BYPASS.LTC128B.128 [R252+0x5100], [R6.64], !P5 ;  /* 0x0510000006fc7fae */ /* 0x0007e8000e901d54 */
[----:B------:R3:W-:Y:S04]  /*121e0*/  LDGSTS.E.BYPASS.LTC128B.128 [R252+0x4100], [R4.64], !P6 ;  /* 0x0410000004fc7fae */ /* 0x0007e8000f101d54 */
[----:B------:R3:W-:Y:S02]  /*121f0*/  LDGSTS.E.BYPASS.LTC128B.128 [R252+0x5900], [R2.64], !P5 ;  /* 0x0590000002fc7fae */ /* 0x0007e4000e901d54 */
.L_x_638:
[----:B--234-:R-:W2:Y:S01]  /*12200*/  LDL R3, [R1+0x30] ;  /* 0x0000300001037983 */ /* 0x01cea20000100800 */
[----:B------:R-:W-:Y:S01]  /*12210*/  UISETP.NE.AND UP1, UPT, UR13, URZ, UPT ;  /* 0x0000003f0d00728c */ /* 0x000fe2000bf25270 */
[----:B------:R-:W-:Y:S01]  /*12220*/  IMAD.U32 R6, RZ, RZ, UR9 ;  /* 0x00000009ff067e24 */ /* 0x000fe2000f8e00ff */
[----:B------:R-:W-:Y:S01]  /*12230*/  UIMAD UR28, UR24, -0x30, URZ ;  /* 0xffffffd0181c78a4 */ /* 0x000fe2000f8e023f */
[----:B------:R-:W3:Y:S01]  /*12240*/  LDL R2, [R1+0x1c] ;  /* 0x00001c0001027983 */ /* 0x000ee20000100800 */
[----:B------:R-:W-:Y:S02]  /*12250*/  UISETP.NE.AND UP0, UPT, UR12, URZ, UPT ;  /* 0x0000003f0c00728c */ /* 0x000fe4000bf05270 */
[----:B------:R-:W-:Y:S01]  /*12260*/  PLOP3.LUT P1, PT, PT, PT, UP1, 0x80, 0x0 ;  /* 0x000000000000781c */ /* 0x000fe20003f2f018 */
[----:B------:R-:W0:Y:S01]  /*12270*/  LDGDEPBAR ;  /* 0x00000000000079af */ /* 0x000e220000000000 */
[----:B------:R-:W-:Y:S02]  /*12280*/  PLOP3.LUT P0, PT, PT, PT, UP1, 0x80, 0x0 ;  /* 0x000000000000781c */ /* 0x000fe40003f0f018 */
[C---:B---3--:R-:W-:Y:S09]  /*12290*/  IADD3 R7, -R2.reuse, UR28, RZ ;  /* 0x0000001c02077c10 */ /* 0x048ff2000fffe1ff */
[----:B--2---:R-:W-:Y:S04]  /*122a0*/  @P1 IMAD.HI.U32 R0, R3, c[0x0][0x2c8], RZ ;  /* 0x0000b20003001a27 */ /* 0x004fe800078e00ff */
[----:B------:R-:W-:Y:S01]  /*122b0*/  IMAD.MOV.U32 R4, RZ, RZ, R3 ;  /* 0x000000ffff047224 */ /* 0x000fe200078e0003 */
[----:B------:R-:W-:Y:S01]  /*122c0*/  @P0 SHF.R.U32.HI R4, RZ, c[0x0][0x2cc], R0 ;  /* 0x0000b300ff040a19 */ /* 0x000fe20000011600 */
[----:B------:R-:W-:Y:S01]  /*122d0*/  IMAD.U32 R0, RZ, RZ, UR28 ;  /* 0x0000001cff007e24 */ /* 0x000fe2000f8e00ff */
[----:B------:R-:W-:Y:S03]  /*122e0*/  PLOP3.LUT P0, PT, PT, PT, UP0, 0x40, 0x0 ;  /* 0x000000000000781c */ /* 0x000fe60003f0e808 */
[----:B------:R-:W2:Y:S01]  /*122f0*/  SHFL.IDX PT, R3, R4, RZ, 0x1c1f ;  /* 0x001c1fff04037589 */ /* 0x000ea200000e0000 */
[----:B------:R-:W-:Y:S04]  /*12300*/  IADD3 R0, -R2, 0x1, R0 ;  /* 0x0000000102007810 */ /* 0x000fe80007ffe100 */
[----:B------:R-:W-:Y:S04]  /*12310*/  IADD3 R6, R0, -c[0x0][0x168], R6 ;  /* 0x80005a0000067a10 */ /* 0x000fe80007ffe006 */
        /* <DEDUP_REMOVED lines=20> */
.L_x_641:
[----:B------:R-:W-:Y:S04]  /*12460*/  MOV R8, c[0x0][0x32c] ;  /* 0x0000cb0000087a02 */ /* 0x000fe80000000f00 */
[----:B------:R-:W-:Y:S11]  /*12470*/  ISETP.NE.AND P0, PT, R8, 0x1, PT ;  /* 0x000000010800780c */ /* 0x000ff60003f05270 */
[----:B------:R-:W-:Y:S02]  /*12480*/  @!UPT UIADD3 URZ, URZ, URZ, URZ ;  /* 0x0000003f3f3ff290 */ /* 0x000fe4000fffe03f */
[----:B------:R-:W-:Y:S05]  /*12490*/  @P0 IMAD.HI.U32 R8, R3, c[0x0][0x330], RZ ;  /* 0x0000cc0003080a27 */ /* 0x000fea00078e00ff */
[----:B------:R-:W-:Y:S02]  /*124a0*/  @P0 SHF.R.U32.HI R3, RZ, c[0x0][0x334], R8 ;  /* 0x0000cd00ff030a19 */ /* 0x000fe40000011608 */
.L_x_642:
[----:B------:R-:W-:Y:S05]  /*124b0*/  BSYNC B0 ;  /* 0x0000000000007941 */ /* 0x000fea0003800000 */
.L_x_640:
[----:B------:R-:W-:Y:S05]  /*124c0*/  IMAD R3, R3, c[0x0][0x32c], R7 ;  /* 0x0000cb0003037a24 */ /* 0x000fea00078e0207 */
[----:B------:R-:W-:Y:S02]  /*124d0*/  IADD3 R8, R3, c[0x0][0x32c], RZ ;  /* 0x0000cb0003087a10 */ /* 0x000fe40007ffe0ff */
[----:B------:R-:W-:Y:S02]  /*124e0*/  IMNMX R0, R0, R3, !PT ;  /* 0x0000000300007217 */ /* 0x000fe40007800200 */
[----:B------:R-:W-:Y:S02]  /*124f0*/  IMNMX R2, R2, R8, PT ;  /* 0x0000000802027217 */ /* 0x000fe40003800200 */
.L_x_639:
[----:B------:R-:W-:Y:S01]  /*12500*/  UISETP.GE.AND UP2, UPT, UR28, 0x1, UPT ;  /* 0x000000011c00788c */ /* 0x000fe2000bf46270 */
[----:B------:R-:W2:Y:S01]  /*12510*/  SHFL.IDX PT, R3, R4, 0x1, 0x1c1f ;  /* 0x003c1f0004037f89 */ /* 0x000ea200000e0000 */
        /* <DEDUP_REMOVED lines=43> */
[----:B-1----:R-:W-:Y:S02]  /*127d0*/  FSEL R201, R25, -INF , !P0 ;  /* 0xff80000019c97808 */ /* 0x002fe40004000000 */
        /* <DEDUP_REMOVED lines=20> */
[--C-:B--2---:R-:W-:Y:S01]  /*12920*/  IMAD.IADD R0, R6, 0x1, R3.reuse ;  /* 0x0000000106007824 */ /* 0x104fe200078e0203 */
        /* <DEDUP_REMOVED lines=21> */
.L_x_645:
[----:B------:R-:W-:Y:S04]  /*12a80*/  MOV R8, 0x1 ;  /* 0x0000000100087802 */ /* 0x000fe80000000f00 */
[----:B------:R-:W-:Y:S11]  /*12a90*/  ISETP.NE.AND P0, PT, R8, c[0x0][0x32c], PT ;  /* 0x0000cb0008007a0c */ /* 0x000ff60003f05270 */
[----:B------:R-:W-:Y:S02]  /*12aa0*/  @!UPT UIADD3 URZ, URZ, URZ, URZ ;  /* 0x0000003f3f3ff290 */ /* 0x000fe4000fffe03f */
[----:B------:R-:W-:Y:S05]  /*12ab0*/  @P0 IMAD.HI.U32 R8, R3, c[0x0][0x330], RZ ;  /* 0x0000cc0003080a27 */ /* 0x000fea00078e00ff */
[----:B------:R-:W-:Y:S02]  /*12ac0*/  @P0 SHF.R.U32.HI R3, RZ, c[0x0][0x334], R8 ;  /* 0x0000cd00ff030a19 */ /* 0x000fe40000011608 */
.L_x_646:
[----:B------:R-:W-:Y:S05]  /*12ad0*/  BSYNC B0 ;  /* 0x0000000000007941 */ /* 0x000fea0003800000 */
.L_x_644:
[----:B------:R-:W-:Y:S05]  /*12ae0*/  IMAD R3, R3, c[0x0][0x32c], R7 ;  /* 0x0000cb0003037a24 */ /* 0x000fea00078e0207 */
[----:B------:R-:W-:Y:S02]  /*12af0*/  IADD3 R8, R3, c[0x0][0x32c], RZ ;  /* 0x0000cb0003087a10 */ /* 0x000fe40007ffe0ff */
[----:B------:R-:W-:Y:S02]  /*12b00*/  IMNMX R0, R0, R3, !PT ;  /* 0x0000000300007217 */ /* 0x000fe40007800200 */
[----:B------:R-:W-:Y:S02]  /*12b10*/  IMNMX R2, R2, R8, PT ;  /* 0x0000000802027217 */ /* 0x000fe40003800200 */
.L_x_643:
        /* <DEDUP_REMOVED lines=86> */
.L_x_649:
[----:B------:R-:W-:Y:S04]  /*13080*/  MOV R8, c[0x0][0x32c] ;  /* 0x0000cb0000087a02 */ /* 0x000fe80000000f00 */
[----:B------:R-:W-:Y:S11]  /*13090*/  ISETP.NE.AND P0, PT, R8, 0x1, PT ;  /* 0x000000010800780c */ /* 0x000ff60003f05270 */
[----:B------:R-:W-:Y:S02]  /*130a0*/  @!UPT UIADD3 URZ, URZ, URZ, URZ ;  /* 0x0000003f3f3ff290 */ /* 0x000fe4000fffe03f */
[----:B------:R-:W-:Y:S05]  /*130b0*/  @P0 IMAD.HI.U32 R8, R3, c[0x0][0x330], RZ ;  /* 0x0000cc0003080a27 */ /* 0x000fea00078e00ff */
[----:B------:R-:W-:Y:S02]  /*130c0*/  @P0 SHF.R.U32.HI R3, RZ, c[0x0][0x334], R8 ;  /* 0x0000cd00ff030a19 */ /* 0x000fe40000011608 */
.L_x_650:
[----:B------:R-:W-:Y:S05]  /*130d0*/  BSYNC B0 ;  /* 0x0000000000007941 */ /* 0x000fea0003800000 */
.L_x_648:
[----:B------:R-:W-:Y:S05]  /*130e0*/  IMAD R3, R3, c[0x0][0x32c], R7 ;  /* 0x0000cb0003037a24 */ /* 0x000fea00078e0207 */
[----:B------:R-:W-:Y:S02]  /*130f0*/  IADD3 R8, R3, c[0x0][0x32c], RZ ;  /* 0x0000cb0003087a10 */ /* 0x000fe40007ffe0ff */
[----:B------:R-:W-:Y:S02]  /*13100*/  IMNMX R0, R0, R3, !PT ;  /* 0x0000000300007217 */ /* 0x000fe40007800200 */
[----:B------:R-:W-:Y:S02]  /*13110*/  IMNMX R2, R2, R8, PT ;  /* 0x0000000802027217 */ /* 0x000fe40003800200 */
.L_x_647:
        /* <DEDUP_REMOVED lines=86> */
.L_x_653:
[----:B------:R-:W-:Y:S04]  /*13680*/  MOV R4, c[0x0][0x32c] ;  /* 0x0000cb0000047a02 */ /* 0x000fe80000000f00 */
[----:B------:R-:W-:Y:S11]  /*13690*/  ISETP.NE.AND P0, PT, R4, 0x1, PT ;  /* 0x000000010400780c */ /* 0x000ff60003f05270 */
[----:B------:R-:W-:Y:S02]  /*136a0*/  @!UPT UIADD3 URZ, URZ, URZ, URZ ;  /* 0x0000003f3f3ff290 */ /* 0x000fe4000fffe03f */
[----:B------:R-:W-:Y:S05]  /*136b0*/  @P0 IMAD.HI.U32 R4, R3, c[0x0][0x330], RZ ;  /* 0x0000cc0003040a27 */ /* 0x000fea00078e00ff */
[----:B------:R-:W-:Y:S02]  /*136c0*/  @P0 SHF.R.U32.HI R3, RZ, c[0x0][0x334], R4 ;  /* 0x0000cd00ff030a19 */ /* 0x000fe40000011604 */
.L_x_654:
[----:B------:R-:W-:Y:S05]  /*136d0*/  BSYNC B0 ;  /* 0x0000000000007941 */ /* 0x000fea0003800000 */
.L_x_652:
[----:B------:R-:W-:Y:S05]  /*136e0*/  IMAD R7, R3, c[0x0][0x32c], R7 ;  /* 0x0000cb0003077a24 */ /* 0x000fea00078e0207 */
[----:B------:R-:W-:Y:S02]  /*136f0*/  IADD3 R3, R7, c[0x0][0x32c], RZ ;  /* 0x0000cb0007037a10 */ /* 0x000fe40007ffe0ff */
[----:B------:R-:W-:Y:S02]  /*13700*/  IMNMX R0, R0, R7, !PT ;  /* 0x0000000700007217 */ /* 0x000fe40007800200 */
[----:B------:R-:W-:Y:S02]  /*13710*/  IMNMX R2, R2, R3, PT ;  /* 0x0000000302027217 */ /* 0x000fe40003800200 */
.L_x_651:
        /* <DEDUP_REMOVED lines=22> */
[----:B------:R-:W-:Y:S01]  /*13880*/  PLOP3.LUT P0, PT, PT, PT, UP4, 0x40, 0x0 ;  /* 0x000000000000781c */ /* 0x000fe20003f0e848 */
[----:B------:R-:W-:Y:S01]  /*13890*/  UISETP.NE.AND UP4, UPT, UR28, URZ, UPT ;  /* 0x0000003f1c00728c */ /* 0x000fe2000bf85270 */
[----:B------:R-:W-:Y:S02]  /*138a0*/  FMNMX.FTZ R137, R201, R137, !PT ;  /* 0x00000089c9897209 */ /* 0x000fe40007810000 */
[----:B------:R-:W-:Y:S02]  /*138b0*/  FMNMX.FTZ R3, R199, R3, !PT ;  /* 0x00000003c7037209 */ /* 0x000fe40007810000 */
[----:B------:R-:W-:Y:S02]  /*138c0*/  FMNMX.FTZ R137, R204, R137, !PT ;  /* 0x00000089cc897209 */ /* 0x000fe40007810000 */
[----:B------:R-:W-:Y:S02]  /*138d0*/  ISETP.GT.AND P0, PT, R0, RZ, P0 ;  /* 0x000000ff0000720c */ /* 0x000fe40000704270 */
[----:B------:R-:W-:Y:S01]  /*138e0*/  PLOP3.LUT P2, PT, PT, PT, UP3, 0x40, 0x0 ;  /* 0x000000000000781c */ /* 0x000fe20003f4e838 */
[----:B------:R-:W-:Y:S01]  /*138f0*/  UISETP.NE.AND UP3, UPT, UR27, URZ, UPT ;  /* 0x0000003f1b00728c */ /* 0x000fe2000bf65270 */
[----:B------:R-:W-:Y:S02]  /*13900*/  ISETP.LT.OR P0, PT, R2, 0x1, P0 ;  /* 0x000000010200780c */ /* 0x000fe40000701670 */
[----:B------:R-:W-:Y:S02]  /*13910*/  FMNMX.FTZ R137, R223, R137, !PT ;  /* 0x00000089df897209 */ /* 0x000fe40007810000 */
[----:B------:R-:W-:Y:S02]  /*13920*/  FMNMX.FTZ R3, R203, R3, !PT ;  /* 0x00000003cb037209 */ /* 0x000fe40007810000 */
[----:B------:R-:W-:Y:S02]  /*13930*/  ISETP.GT.AND P2, PT, R0, 0x1, P2 ;  /* 0x000000010000780c */ /* 0x000fe40001744270 */
[----:B------:R-:W-:Y:S02]  /*13940*/  FSEL R5, R245, -INF , !P0 ;  /* 0xff800000f5057808 */ /* 0x000fe40004000000 */
[----:B------:R-:W-:Y:S02]  /*13950*/  MOV R245, R33 ;  /* 0x0000002100f57202 */ /* 0x000fe40000000f00 */
[----:B------:R-:W-:Y:S02]  /*13960*/  FMNMX.FTZ R137, R246, R137, !PT ;  /* 0x00000089f6897209 */ /* 0x000fe40007810000 */
[----:B------:R-:W-:Y:S02]  /*13970*/  ISETP.LT.OR P2, PT, R2, 0x2, P2 ;  /* 0x000000020200780c */ /* 0x000fe40001741670 */
[----:B------:R-:W-:Y:S02]  /*13980*/  FMNMX.FTZ R3, R207, R3, !PT ;  /* 0x00000003cf037209 */ /* 0x000fe40007810000 */
[----:B------:R-:W-:Y:S02]  /*13990*/  FSEL R7, R244, -INF , !P2 ;  /* 0xff800000f4077808 */ /* 0x000fe40005000000 */
[----:B------:R-:W-:Y:S02]  /*139a0*/  MOV R244, R32 ;  /* 0x0000002000f47202 */ /* 0x000fe40000000f00 */
[----:B------:R-:W-:Y:S02]  /*139b0*/  FMNMX.FTZ R137, R245, R137, !PT ;  /* 0x00000089f5897209 */ /* 0x000fe40007810000 */
[----:B------:R-:W-:Y:S02]  /*139c0*/  FMNMX.FTZ R3, R218, R3, !PT ;  /* 0x00000003da037209 */ /* 0x000fe40007810000 */
[----:B------:R-:W-:Y:S02]  /*139d0*/  FMNMX.FTZ R137, R244, R137, !PT ;  /* 0x00000089f4897209 */ /* 0x000fe40007810000 */
[----:B------:R-:W-:Y:S02]  /*139e0*/  FMNMX.FTZ R3, R222, R3, !PT ;  /* 0x00000003de037209 */ /* 0x000fe40007810000 */
[----:B------:R-:W-:Y:S01]  /*139f0*/  PLOP3.LUT P1, PT, PT, PT, UP2, 0x40, 0x0 ;  /* 0x000000000000781c */ /* 0x000fe20003f2e828 */
[----:B------:R-:W1:Y:S01]  /*13a00*/  SHFL.BFLY PT, R6, R137, 0x2, 0x1f ;  /* 0x0c401f0089067f89 */ /* 0x000e6200000e0000 */
[----:B------:R-:W-:Y:S01]  /*13a10*/  FMNMX.FTZ R3, R250, R3, !PT ;  /* 0x00000003fa037209 */ /* 0x000fe20007810000 */
[----:B------:R-:W-:Y:S01]  /*13a20*/  UISETP.NE.AND UP2, UPT, UR26, URZ, UPT ;  /* 0x0000003f1a00728c */ /* 0x000fe2000bf45270 */
[----:B------:R-:W-:Y:S01]  /*13a30*/  PLOP3.LUT P0, PT, PT, PT, UP1, 0x40, 0x0 ;  /* 0x000000000000781c */ /* 0x000fe20003f0e818 */
[----:B------:R-:W-:Y:S01]  /*13a40*/  UISETP.NE.AND UP1, UPT, UR25, URZ, UPT ;  /* 0x0000003f1900728c */ /* 0x000fe2000bf25270 */
[----:B------:R-:W-:Y:S02]  /*13a50*/  FMNMX.FTZ R3, R51, R3, !PT ;  /* 0x0000000333037209 */ /* 0x000fe40007810000 */
[C---:B------:R-:W-:Y:S02]  /*13a60*/  ISETP.GT.AND P1, PT, R0.reuse, 0x8, P1 ;  /* 0x000000080000780c */ /* 0x040fe40000f24270 */
[----:B------:R-:W-:Y:S01]  /*13a70*/  ISETP.GT.AND P0, PT, R0, 0x9, P0 ;  /* 0x000000090000780c */ /* 0x000fe20000704270 */
[----:B------:R-:W2:Y:S01]  /*13a80*/  SHFL.BFLY PT, R20, R3, 0x2, 0x1f ;  /* 0x0c401f0003147f89 */ /* 0x000ea200000e0000 */
[C---:B------:R-:W-:Y:S02]  /*13a90*/  ISETP.LT.OR P1, PT, R2.reuse, 0x9, P1 ;  /* 0x000000090200780c */ /* 0x040fe40000f21670 */
[----:B------:R-:W-:Y:S02]  /*13aa0*/  ISETP.LT.OR P0, PT, R2, 0xa, P0 ;  /* 0x0000000a0200780c */ /* 0x000fe40000701670 */
[----:B------:R-:W-:Y:S02]  /*13ab0*/  FSEL R24, R215, -INF , !P1 ;  /* 0xff800000d7187808 */ /* 0x000fe40004800000 */
[----:B------:R-:W-:Y:S02]  /*13ac0*/  FSEL R25, R214, -INF , !P0 ;  /* 0xff800000d6197808 */ /* 0x000fe40004000000 */
[----:B------:R-:W-:Y:S02]  /*13ad0*/  PLOP3.LUT P1, PT, PT, PT, UP6, 0x40, 0x0 ;  /* 0x000000000000781c */ /* 0x000fe40003f2e868 */
[----:B------:R-:W-:Y:S02]  /*13ae0*/  PLOP3.LUT P0, PT, PT, PT, UP5, 0x40, 0x0 ;  /* 0x000000000000781c */ /* 0x000fe40003f0e858 */
[C---:B------:R-:W-:Y:S02]  /*13af0*/  ISETP.GT.AND P1, PT, R0.reuse, 0x11, P1 ;  /* 0x000000110000780c */ /* 0x040fe40000f24270 */
[----:B------:R-:W-:Y:S02]  /*13b00*/  ISETP.GT.AND P0, PT, R0, 0x18, P0 ;  /* 0x000000180000780c */ /* 0x000fe40000704270 */
[----:B------:R-:W-:Y:S02]  /*13b10*/  FMNMX.FTZ R4, R8, R138, !PT ;  /* 0x0000008a08047209 */ /* 0x000fe40007810000 */
[C---:B------:R-:W-:Y:S02]  /*13b20*/  ISETP.LT.OR P1, PT, R2.reuse, 0x12, P1 ;  /* 0x000000120200780c */ /* 0x040fe40000f21670 */
[----:B------:R-:W-:Y:S02]  /*13b30*/  ISETP.LT.OR P0, PT, R2, 0x19, P0 ;  /* 0x000000190200780c */ /* 0x000fe40000701670 */
[----:B------:R-:W-:Y:S01]  /*13b40*/  PLOP3.LUT P2, PT, PT, PT, UP0, 0x40, 0x0 ;  /* 0x000000000000781c */ /* 0x000fe20003f4e808 */
[----:B------:R-:W-:Y:S01]  /*13b50*/  UISETP.NE.AND UP0, UPT, UR5, URZ, UPT ;  /* 0x0000003f0500728c */ /* 0x000fe2000bf05270 */
[----:B-1----:R-:W-:Y:S02]  /*13b60*/  FMNMX.FTZ R137, R137, R6, !PT ;  /* 0x0000000689897209 */ /* 0x002fe40007810000 */
[----:B--2---:R-:W-:Y:S02]  /*13b70*/  FMNMX.FTZ R3, R3, R20, !PT ;  /* 0x0000001403037209 */ /* 0x004fe40007810000 */
[----:B------:R-:W-:Y:S01]  /*13b80*/  FMNMX.FTZ R4, R12, R4, !PT ;  /* 0x000000040c047209 */ /* 0x000fe20007810000 */
[----:B------:R-:W1:Y:S01]  /*13b90*/  SHFL.BFLY PT, R6, R137, 0x1, 0x1f ;  /* 0x0c201f0089067f89 */ /* 0x000e6200000e0000 */
[----:B------:R-:W-:Y:S02]  /*13ba0*/  FSEL R202, R220, -INF , !P1 ;  /* 0xff800000dcca7808 */ /* 0x000fe40004800000 */
[----:B------:R-:W-:Y:S02]  /*13bb0*/  FSEL R206, R213, -INF , !P0 ;  /* 0xff800000d5ce7808 */ /* 0x000fe40004000000 */
[----:B------:R-:W-:Y:S02]  /*13bc0*/  ISETP.GT.AND P2, PT, R0, 0x10, P2 ;  /* 0x000000100000780c */ /* 0x000fe40001744270 */
[----:B------:R-:W-:Y:S01]  /*13bd0*/  PLOP3.LUT P1, PT, PT, PT, UP4, 0x40, 0x0 ;  /* 0x000000000000781c */ /* 0x000fe20003f2e848 */
[----:B------:R-:W2:Y:S01]  /*13be0*/  SHFL.BFLY PT, R136, R3, 0x1, 0x1f ;  /* 0x0c201f0003887f89 */ /* 0x000ea200000e0000 */
[----:B------:R-:W-:Y:S02]  /*13bf0*/  PLOP3.LUT P0, PT, PT, PT, UP3, 0x40, 0x0 ;  /* 0x000000000000781c */ /* 0x000fe40003f0e838 */
[----:B------:R-:W-:Y:S02]  /*13c00*/  FMNMX.FTZ R4, R11, R4, !PT ;  /* 0x000000040b047209 */ /* 0x000fe40007810000 */
[----:B------:R-:W-:Y:S02]  /*13c10*/  ISETP.LT.OR P2, PT, R2, 0x11, P2 ;  /* 0x000000110200780c */ /* 0x000fe40001741670 */
[C---:B------:R-:W-:Y:S02]  /*13c20*/  ISETP.GT.AND P1, PT, R0.reuse, 0x19, P1 ;  /* 0x000000190000780c */ /* 0x040fe40000f24270 */
[----:B------:R-:W-:Y:S02]  /*13c30*/  ISETP.GT.AND P0, PT, R0, 0x20, P0 ;  /* 0x000000200000780c */ /* 0x000fe40000704270 */
[----:B------:R-:W-:Y:S02]  /*13c40*/  FMNMX.FTZ R4, R14, R4, !PT ;  /* 0x000000040e047209 */ /* 0x000fe40007810000 */
[----:B------:R-:W-:Y:S02]  /*13c50*/  FSEL R200, R221, -INF , !P2 ;  /* 0xff800000ddc87808 */ /* 0x000fe40005000000 */
[C---:B------:R-:W-:Y:S02]  /*13c60*/  ISETP.LT.OR P1, PT, R2.reuse, 0x1a, P1 ;  /* 0x0000001a0200780c */ /* 0x040fe40000f21670 */
[----:B-1----:R-:W-:Y:S02]  /*13c70*/  FMNMX.FTZ R137, R137, R6, !PT ;  /* 0x0000000689897209 */ /* 0x002fe40007810000 */
[----:B------:R-:W-:Y:S02]  /*13c80*/  FMNMX.FTZ R6, R5, R139, !PT ;  /* 0x0000008b05067209 */ /* 0x000fe40007810000 */
[----:B------:R-:W-:Y:S01]  /*13c90*/  ISETP.LT.OR P0, PT, R2, 0x21, P0 ;  /* 0x000000210200780c */ /* 0x000fe20000701670 */
[----:B------:R-:W-:Y:S01]  /*13ca0*/  FMUL.FTZ R141, R137, c[0x0][0x2d0] ;  /* 0x0000b400898d7a20 */ /* 0x000fe20000410000 */
[----:B------:R-:W-:Y:S02]  /*13cb0*/  FMNMX.FTZ R6, R7, R6, !PT ;  /* 0x0000000607067209 */ /* 0x000fe40007810000 */
[----:B--2---:R-:W-:Y:S02]  /*13cc0*/  FMNMX.FTZ R136, R3, R136, !PT ;  /* 0x0000008803887209 */ /* 0x004fe40007810000 */
[----:B------:R-:W-:Y:S02]  /*13cd0*/  FMNMX.FTZ R3, R24, R6, !PT ;  /* 0x0000000618037209 */ /* 0x000fe40007810000 */
[----:B------:R-:W-:Y:S01]  /*13ce0*/  FMNMX.FTZ R4, R205, R4, !PT ;  /* 0x00000004cd047209 */ /* 0x000fe20007810000 */
[----:B------:R-:W-:Y:S01]  /*13cf0*/  FMUL.FTZ R142, R136, c[0x0][0x2d0] ;  /* 0x0000b400888e7a20 */ /* 0x000fe20000410000 */
[----:B------:R-:W-:Y:S02]  /*13d00*/  FMNMX.FTZ R3, R25, R3, !PT ;  /* 0x0000000319037209 */ /* 0x000fe40007810000 */
[----:B------:R-:W-:Y:S02]  /*13d10*/  FSEL R209, R212, -INF , !P1 ;  /* 0xff800000d4d17808 */ /* 0x000fe40004800000 */
[----:B------:R-:W-:Y:S02]  /*13d20*/  FSEL R212, R42, -INF , !P0 ;  /* 0xff8000002ad47808 */ /* 0x000fe40004000000 */
[----:B------:R-:W-:Y:S02]  /*13d30*/  FMNMX.FTZ R3, R200, R3, !PT ;  /* 0x00000003c8037209 */ /* 0x000fe40007810000 */
[----:B------:R-:W-:Y:S02]  /*13d40*/  PLOP3.LUT P0, PT, PT, PT, UP1, 0x40, 0x0 ;  /* 0x000000000000781c */ /* 0x000fe40003f0e818 */
[----:B------:R-:W-:Y:S02]  /*13d50*/  FMNMX.FTZ R4, R208, R4, !PT ;  /* 0x00000004d0047209 */ /* 0x000fe40007810000 */
[----:B------:R-:W-:Y:S02]  /*13d60*/  ISETP.GT.AND P0, PT, R0, 0x28, P0 ;  /* 0x000000280000780c */ /* 0x000fe40000704270 */
[----:B------:R-:W-:Y:S02]  /*13d70*/  FMNMX.FTZ R3, R202, R3, !PT ;  /* 0x00000003ca037209 */ /* 0x000fe40007810000 */
[----:B------:R-:W-:Y:S02]  /*13d80*/  PLOP3.LUT P1, PT, PT, PT, UP2, 0x40, 0x0 ;  /* 0x000000000000781c */ /* 0x000fe40003f2e828 */
[----:B------:R-:W-:Y:S02]  /*13d90*/  ISETP.LT.OR P0, PT, R2, 0x29, P0 ;  /* 0x000000290200780c */ /* 0x000fe40000701670 */
[----:B------:R-:W-:Y:S02]  /*13da0*/  FMNMX.FTZ R4, R210, R4, !PT ;  /* 0x00000004d2047209 */ /* 0x000fe40007810000 */
        /* <DEDUP_REMOVED lines=8> */
[----:B------:R-:W-:Y:S01]  /*13e30*/  FMNMX.FTZ R4, R247, R4, !PT ;  /* 0x00000004f7047209 */ /* 0x000fe20007810000 */
[----:B------:R-:W-:Y:S01]  /*13e40*/  UIADD3 UR24, UR24, -0x1, URZ ;  /* 0xffffffff18187890 */ /* 0x000fe2000fffe03f */
[----:B------:R-:W-:Y:S02]  /*13e50*/  FSEL R214, R43, -INF , !P1 ;  /* 0xff8000002bd67808 */ /* 0x000fe40004800000 */
[----:B------:R-:W-:Y:S02]  /*13e60*/  ISETP.GT.AND P0, PT, R0, 0x29, P0 ;  /* 0x000000290000780c */ /* 0x000fe40000704270 */
[----:B------:R-:W-:Y:S02]  /*13e70*/  FMNMX.FTZ R0, R212, R3, !PT ;  /* 0x00000003d4007209 */ /* 0x000fe40007810000 */
[----:B------:R-:W-:Y:S02]  /*13e80*/  FMNMX.FTZ R4, R248, R4, !PT ;  /* 0x00000004f8047209 */ /* 0x000fe40007810000 */
[----:B------:R-:W-:Y:S02]  /*13e90*/  ISETP.LT.OR P0, PT, R2, 0x2a, P0 ;  /* 0x0000002a0200780c */ /* 0x000fe40000701670 */
[----:B------:R-:W-:Y:S02]  /*13ea0*/  FMNMX.FTZ R0, R214, R0, !PT ;  /* 0x00000000d6007209 */ /* 0x000fe40007810000 */
[----:B------:R-:W-:Y:S02]  /*13eb0*/  FSEL R140, R47, -INF , !P0 ;  /* 0xff8000002f8c7808 */ /* 0x000fe40004000000 */
[----:B------:R-:W-:Y:S02]  /*13ec0*/  FMNMX.FTZ R4, R249, R4, !PT ;  /* 0x00000004f9047209 */ /* 0x000fe40007810000 */
[----:B------:R-:W-:Y:S02]  /*13ed0*/  FMNMX.FTZ R0, R213, R0, !PT ;  /* 0x00000000d5007209 */ /* 0x000fe40007810000 */
[----:B------:R-:W-:Y:S02]  /*13ee0*/  FMNMX.FTZ R4, R251, R4, !PT ;  /* 0x00000004fb047209 */ /* 0x000fe40007810000 */
[----:B------:R-:W-:Y:S02]  /*13ef0*/  FMNMX.FTZ R0, R140, R0, !PT ;  /* 0x000000008c007209 */ /* 0x000fe40007810000 */
[----:B------:R-:W-:Y:S01]  /*13f00*/  FSETP.NEU.FTZ.AND P2, PT, R137, -INF , PT ;  /* 0xff8000008900780b */ /* 0x000fe20003f5d000 */
[----:B------:R-:W1:Y:S01]  /*13f10*/  SHFL.BFLY PT, R20, R4, 0x2, 0x1f ;  /* 0x0c401f0004147f89 */ /* 0x000e6200000e0000 */
[----:B------:R-:W-:Y:S02]  /*13f20*/  FSETP.NEU.FTZ.AND P1, PT, R136, -INF , PT ;  /* 0xff8000008800780b */ /* 0x000fe40003f3d000 */
[----:B------:R-:W-:Y:S02]  /*13f30*/  FSEL R141, R141, RZ, P2 ;  /* 0x000000ff8d8d7208 */ /* 0x000fe40001000000 */
[----:B------:R-:W-:Y:S03]  /*13f40*/  FSEL R142, R142, RZ, P1 ;  /* 0x000000ff8e8e7208 */ /* 0x000fe60000800000 */
[----:B------:R-:W2:Y:S01]  /*13f50*/  SHFL.BFLY PT, R2, R0, 0x2, 0x1f ;  /* 0x0c401f0000027f89 */ /* 0x000ea200000e0000 */
[--C-:B------:R-:W-:Y:S02]  /*13f60*/  FFMA.FTZ R16, R16, c[0x0][0x2d0], -R141.reuse ;  /* 0x0000b40010107a23 */ /* 0x100fe4000001088d */
[--C-:B------:R-:W-:Y:S02]  /*13f70*/  FFMA.FTZ R17, R17, c[0x0][0x2d0], -R141.reuse ;  /* 0x0000b40011117a23 */ /* 0x100fe4000001088d */
[----:B------:R-:W3:Y:S01]  /*13f80*/  MUFU.EX2 R22, R16 ;  /* 0x0000001000167308 */ /* 0x000ee20000000800 */
[--C-:B------:R-:W-:Y:S02]  /*13f90*/  FFMA.FTZ R15, R15, c[0x0][0x2d0], -R142.reuse ;  /* 0x0000b4000f0f7a23 */ /* 0x100fe4000001088e */
[--C-:B------:R-:W-:Y:S02]  /*13fa0*/  FFMA.FTZ R10, R10, c[0x0][0x2d0], -R141.reuse ;  /* 0x0000b4000a0a7a23 */ /* 0x100fe4000001088d */
[----:B------:R-:W-:Y:S02]  /*13fb0*/  FFMA.FTZ R19, R19, c[0x0][0x2d0], -R141 ;  /* 0x0000b40013137a23 */ /* 0x000fe4000001088d */
[--C-:B------:R-:W-:Y:S02]  /*13fc0*/  FFMA.FTZ R9, R9, c[0x0][0x2d0], -R142.reuse ;  /* 0x0000b40009097a23 */ /* 0x100fe4000001088e */
[--C-:B------:R-:W-:Y:S01]  /*13fd0*/  FFMA.FTZ R13, R13, c[0x0][0x2d0], -R142.reuse ;  /* 0x0000b4000d0d7a23 */ /* 0x100fe2000001088e */
[----:B------:R-:W4:Y:S01]  /*13fe0*/  MUFU.EX2 R21, R17 ;  /* 0x0000001100157308 */ /* 0x000f220000000800 */
[----:B-1----:R-:W-:Y:S01]  /*13ff0*/  FMNMX.FTZ R4, R4, R20, !PT ;  /* 0x0000001404047209 */ /* 0x002fe20007810000 */
[----:B------:R-:W-:Y:S04]  /*14000*/  FFMA.FTZ R18, R18, c[0x0][0x2d0], -R142 ;  /* 0x0000b40012127a23 */ /* 0x000fe8000001088e */
[----:B------:R-:W1:Y:S01]  /*14010*/  SHFL.BFLY PT, R135, R4, 0x1, 0x1f ;  /* 0x0c201f0004877f89 */ /* 0x000e6200000e0000 */
[----:B--2---:R-:W-:Y:S03]  /*14020*/  FMNMX.FTZ R3, R0, R2, !PT ;  /* 0x0000000200037209 */ /* 0x004fe60007810000 */
[----:B------:R-:W-:Y:S01]  /*14030*/  MUFU.EX2 R6, R15 ;  /* 0x0000000f00067308 */ /* 0x000fe20000000800 */
[----:B------:R-:W-:Y:S02]  /*14040*/  FSEL R0, R137, RZ, P2 ;  /* 0x000000ff89007208 */ /* 0x000fe40001000000 */
[----:B------:R-:W-:Y:S02]  /*14050*/  FSEL R2, R136, RZ, P1 ;  /* 0x000000ff88027208 */ /* 0x000fe40000800000 */
[----:B---3--:R-:W-:Y:S01]  /*14060*/  MOV R46, R22 ;  /* 0x00000016002e7202 */ /* 0x008fe20000000f00 */
[----:B------:R-:W-:Y:S02]  /*14070*/  FADD.FTZ R0, -R0, R132 ;  /* 0x0000008400007221 */ /* 0x000fe40000010100 */
[----:B------:R-:W-:Y:S02]  /*14080*/  FADD.FTZ R2, -R2, R134 ;  /* 0x0000008602027221 */ /* 0x000fe40000010100 */
[----:B------:R-:W-:Y:S01]  /*14090*/  FMUL.FTZ R0, R0, c[0x0][0x2d0] ;  /* 0x0000b40000007a20 */ /* 0x000fe20000410000 */
[----:B------:R-:W2:Y:S01]  /*140a0*/  MUFU.EX2 R49, R10 ;  /* 0x0000000a00317308 */ /* 0x000ea20000000800 */
[----:B------:R-:W-:Y:S01]  /*140b0*/  FMUL.FTZ R2, R2, c[0x0][0x2d0] ;  /* 0x0000b40002027a20 */ /* 0x000fe20000410000 */
[----:B----4-:R-:W-:Y:S02]  /*140c0*/  MOV R47, R21 ;  /* 0x00000015002f7202 */ /* 0x010fe40000000f00 */
[----:B------:R-:W-:Y:S01]  /*140d0*/  LDSM.16.MT88.4 R20, [R225+0x100] ;  /* 0x00010000e114783b */ /* 0x000fe20000004200 */
[----:B-1----:R-:W-:Y:S05]  /*140e0*/  FMNMX.FTZ R135, R4, R135, !PT ;  /* 0x0000008704877209 */ /* 0x002fea0007810000 */
[----:B------:R1:W3:Y:S01]  /*140f0*/  MUFU.EX2 R133, R0 ;  /* 0x0000000000857308 */ /* 0x0002e20000000800 */
[C---:B------:R-:W-:Y:S01]  /*14100*/  FSETP.NEU.FTZ.AND P0, PT, R135.reuse, -INF , PT ;  /* 0xff8000008700780b */ /* 0x040fe20003f1d000 */
[----:B------:R-:W4:Y:S01]  /*14110*/  SHFL.BFLY PT, R4, R3, 0x1, 0x1f ;  /* 0x0c201f0003047f89 */ /* 0x000f2200000e0000 */
[----:B------:R-:W-:Y:S07]  /*14120*/  FMUL.FTZ R143, R135, c[0x0][0x2d0] ;  /* 0x0000b400878f7a20 */ /* 0x000fee0000410000 */
[----:B------:R-:W5:Y:S01]  /*14130*/  MUFU.EX2 R132, R2 ;  /* 0x0000000200847308 */ /* 0x000f620000000800 */
[----:B------:R-:W-:Y:S02]  /*14140*/  FSEL R143, R143, RZ, P0 ;  /* 0x000000ff8f8f7208 */ /* 0x000fe40000000000 */
[----:B--2---:R-:W-:Y:S03]  /*14150*/  F2FP.BF16.PACK_AB R192, R46, R49 ;  /* 0x000000312ec0723e */ /* 0x004fe600000010ff */
[--C-:B------:R-:W-:Y:S02]  /*14160*/  FFMA.FTZ R8, R8, c[0x0][0x2d0], -R143.reuse ;  /* 0x0000b40008087a23 */ /* 0x100fe4000001088f */
[--C-:B------:R-:W-:Y:S02]  /*14170*/  FFMA.FTZ R12, R12, c[0x0][0x2d0], -R143.reuse ;  /* 0x0000b4000c0c7a23 */ /* 0x100fe4000001088f */
[----:B------:R-:W2:Y:S01]  /*14180*/  MUFU.EX2 R48, R19 ;  /* 0x0000001300307308 */ /* 0x000ea20000000800 */
[--C-:B------:R-:W-:Y:S02]  /*14190*/  FFMA.FTZ R11, R11, c[0x0][0x2d0], -R143.reuse ;  /* 0x0000b4000b0b7a23 */ /* 0x100fe4000001088f */
[----:B------:R-:W-:Y:S01]  /*141a0*/  FFMA.FTZ R14, R14, c[0x0][0x2d0], -R143 ;  /* 0x0000b4000e0e7a23 */ /* 0x000fe2000001088f */
[----:B-1----:R-:W-:Y:S01]  /*141b0*/  FSEL R0, R135, RZ, P0 ;  /* 0x000000ff87007208 */ /* 0x002fe20000000000 */
[C---:B---3--:R-:W-:Y:S02]  /*141c0*/  FMUL.FTZ R16, R133.reuse, R156 ;  /* 0x0000009c85107220 */ /* 0x048fe40000410000 */
[C---:B------:R-:W-:Y:S01]  /*141d0*/  FMUL.FTZ R17, R133.reuse, R157 ;  /* 0x0000009d85117220 */ /* 0x040fe20000410000 */
[----:B----4-:R-:W-:Y:S01]  /*141e0*/  FMNMX.FTZ R3, R4, R3, !PT ;  /* 0x0000000304037209 */ /* 0x010fe20007810000 */
[----:B------:R-:W-:Y:S01]  /*141f0*/  FADD.FTZ R0, -R0, R138 ;  /* 0x0000008a00007221 */ /* 0x000fe20000010100 */
[----:B------:R-:W-:Y:S01]  /*14200*/  MUFU.EX2 R221, R9 ;  /* 0x0000000900dd7308 */ /* 0x000fe20000000800 */
[----:B------:R-:W-:Y:S01]  /*14210*/  MOV R138, R6 ;  /* 0x00000006008a7202 */ /* 0x000fe20000000f00 */
[----:B------:R-:W-:Y:S01]  /*14220*/  FMUL.FTZ R32, R133, R172 ;  /* 0x000000ac85207220 */ /* 0x000fe20000410000 */
[C---:B------:R-:W-:Y:S01]  /*14230*/  FSETP.NEU.FTZ.AND P0, PT, R3.reuse, -INF , PT ;  /* 0xff8000000300780b */ /* 0x040fe20003f1d000 */
[----:B------:R-:W-:Y:S02]  /*14240*/  FMUL.FTZ R0, R0, c[0x0][0x2d0] ;  /* 0x0000b40000007a20 */ /* 0x000fe40000410000 */
[----:B------:R-:W-:Y:S02]  /*14250*/  FMUL.FTZ R134, R3, c[0x0][0x2d0] ;  /* 0x0000b40003867a20 */ /* 0x000fe40000410000 */
[----:B-----5:R-:W-:Y:S02]  /*14260*/  FMUL.FTZ R6, R132, R146 ;  /* 0x0000009284067220 */ /* 0x020fe40000410000 */
[----:B------:R1:W3:Y:S01]  /*14270*/  MUFU.EX2 R2, R0 ;  /* 0x0000000000027308 */ /* 0x0002e20000000800 */
[----:B------:R-:W-:Y:S01]  /*14280*/  FSEL R134, R134, RZ, P0 ;  /* 0x000000ff86867208 */ /* 0x000fe20000000000 */
[----:B------:R-:W-:Y:S01]  /*14290*/  FMUL.FTZ R33, R133, R173 ;  /* 0x000000ad85217220 */ /* 0x000fe20000410000 */
[----:B--2---:R-:W-:Y:S01]  /*142a0*/  F2FP.BF16.PACK_AB R194, R48, R47 ;  /* 0x0000002f30c2723e */ /* 0x004fe200000010ff */
[C---:B------:R-:W-:Y:S02]  /*142b0*/  FMUL.FTZ R19, R132.reuse, R159 ;  /* 0x0000009f84137220 */ /* 0x040fe40000410000 */
[--C-:B------:R-:W-:Y:S02]  /*142c0*/  FFMA.FTZ R4, R25, c[0x0][0x2d0], -R134.reuse ;  /* 0x0000b40019047a23 */ /* 0x100fe40000010886 */
[--C-:B------:R-:W-:Y:S02]  /*142d0*/  FFMA.FTZ R5, R5, c[0x0][0x2d0], -R134.reuse ;  /* 0x0000b40005057a23 */ /* 0x100fe40000010886 */
[----:B------:R-:W2:Y:S01]  /*142e0*/  MUFU.EX2 R43, R13 ;  /* 0x0000000d002b7308 */ /* 0x000ea20000000800 */
[C---:B------:R-:W-:Y:S01]  /*142f0*/  FMUL.FTZ R34, R132.reuse, R174 ;  /* 0x000000ae84227220 */ /* 0x040fe20000410000 */
[----:B------:R-:W-:Y:S01]  /*14300*/  MOV R174, R48 ;  /* 0x0000003000ae7202 */ /* 0x000fe20000000f00 */
[C---:B------:R-:W-:Y:S02]  /*14310*/  FMUL.FTZ R35, R132.reuse, R175 ;  /* 0x000000af84237220 */ /* 0x040fe40000410000 */
[C---:B------:R-:W-:Y:S02]  /*14320*/  FMUL.FTZ R48, R133.reuse, R188 ;  /* 0x000000bc85307220 */ /* 0x040fe40000410000 */
[C---:B------:R-:W-:Y:S02]  /*14330*/  FMUL.FTZ R52, R133.reuse, R52 ;  /* 0x0000003485347220 */ /* 0x040fe40000410000 */
[----:B------:R-:W-:Y:S01]  /*14340*/  FMUL.FTZ R53, R133, R53 ;  /* 0x0000003585357220 */ /* 0x000fe20000410000 */
[----:B------:R-:W4:Y:S01]  /*14350*/  MUFU.EX2 R44, R18 ;  /* 0x00000012002c7308 */ /* 0x000f220000000800 */
[C---:B------:R-:W-:Y:S02]  /*14360*/  FMUL.FTZ R54, R132.reuse, R54 ;  /* 0x0000003684367220 */ /* 0x040fe40000410000 */
[C---:B------:R-:W-:Y:S02]  /*14370*/  FMUL.FTZ R55, R132.reuse, R55 ;  /* 0x0000003784377220 */ /* 0x040fe40000410000 */
[--C-:B-1----:R-:W-:Y:S02]  /*14380*/  FFMA.FTZ R0, R7, c[0x0][0x2d0], -R134.reuse ;  /* 0x0000b40007007a23 */ /* 0x102fe40000010886 */
[----:B------:R-:W-:Y:S02]  /*14390*/  FMUL.FTZ R7, R132, R147 ;  /* 0x0000009384077220 */ /* 0x000fe40000410000 */
[C---:B---3--:R-:W-:Y:S01]  /*143a0*/  FMUL.FTZ R9, R2.reuse, R149 ;  /* 0x0000009502097220 */ /* 0x048fe20000410000 */
[----:B------:R1:W-:Y:S01]  /*143b0*/  MUFU.EX2 R216, R0 ;  /* 0x0000000000d87308 */ /* 0x0003e20000000800 */
[C---:B------:R-:W-:Y:S02]  /*143c0*/  FMUL.FTZ R25, R2.reuse, R165 ;  /* 0x000000a502197220 */ /* 0x040fe40000410000 */
[C---:B------:R-:W-:Y:S01]  /*143d0*/  FMUL.FTZ R28, R2.reuse, R168 ;  /* 0x000000a8021c7220 */ /* 0x040fe20000410000 */
[----:B--2---:R-:W-:Y:S01]  /*143e0*/  F2FP.BF16.PACK_AB R193, R43, R221 ;  /* 0x000000dd2bc1723e */ /* 0x004fe200000010ff */
[C---:B------:R-:W-:Y:S02]  /*143f0*/  FMUL.FTZ R13, R2.reuse, R153 ;  /* 0x00000099020d7220 */ /* 0x040fe40000410000 */
[C---:B------:R-:W-:Y:S02]  /*14400*/  FMUL.FTZ R29, R2.reuse, R169 ;  /* 0x000000a9021d7220 */ /* 0x040fe40000410000 */
[C---:B------:R-:W-:Y:S01]  /*14410*/  FMUL.FTZ R41, R2.reuse, R181 ;  /* 0x000000b502297220 */ /* 0x040fe20000410000 */
[----:B------:R2:W3:Y:S01]  /*14420*/  MUFU.EX2 R215, R5 ;  /* 0x0000000500d77308 */ /* 0x0004e20000000800 */
[----:B------:R-:W-:Y:S01]  /*14430*/  MOV R181, R46 ;  /* 0x0000002e00b57202 */ /* 0x000fe20000000f00 */
[----:B------:R-:W-:Y:S01]  /*14440*/  FMUL.FTZ R56, R2, R56 ;  /* 0x0000003802387220 */ /* 0x000fe20000410000 */
[----:B----4-:R-:W-:Y:S01]  /*14450*/  F2FP.BF16.PACK_AB R195, R44, R138 ;  /* 0x0000008a2cc3723e */ /* 0x010fe200000010ff */
[----:B------:R-:W-:Y:S01]  /*14460*/  FMUL.FTZ R18, R132, R158 ;  /* 0x0000009e84127220 */ /* 0x000fe20000410000 */
[----:B------:R-:W-:Y:S01]  /*14470*/  MOV R172, R44 ;  /* 0x0000002c00ac7202 */ /* 0x000fe20000000f00 */
[C---:B------:R-:W-:Y:S01]  /*14480*/  FMUL.FTZ R44, R2.reuse, R184 ;  /* 0x000000b8022c7220 */ /* 0x040fe20000410000 */
[----:B------:R-:W-:Y:S01]  /*14490*/  LDSM.16.MT88.4 R156, [R226+0x900] ;  /* 0x00090000e29c783b */ /* 0x000fe20000004200 */
[C---:B------:R-:W-:Y:S02]  /*144a0*/  FMUL.FTZ R57, R2.reuse, R57 ;  /* 0x0000003902397220 */ /* 0x040fe40000410000 */
[----:B------:R4:W-:Y:S01]  /*144b0*/  MUFU.EX2 R219, R4 ;  /* 0x0000000400db7308 */ /* 0x0009e20000000800 */
[C---:B------:R-:W-:Y:S02]  /*144c0*/  FMUL.FTZ R60, R2.reuse, R60 ;  /* 0x0000003c023c7220 */ /* 0x040fe40000410000 */
[----:B------:R-:W-:Y:S02]  /*144d0*/  FMUL.FTZ R61, R2, R61 ;  /* 0x0000003d023d7220 */ /* 0x000fe40000410000 */
[----:B-1----:R-:W-:Y:S02]  /*144e0*/  FFMA.FTZ R0, R24, c[0x0][0x2d0], -R134 ;  /* 0x0000b40018007a23 */ /* 0x002fe40000010886 */
[----:B------:R-:W-:Y:S02]  /*144f0*/  FMUL.FTZ R24, R2, R164 ;  /* 0x000000a402187220 */ /* 0x000fe40000410000 */
[C---:B------:R-:W-:Y:S01]  /*14500*/  FMUL.FTZ R64, R133.reuse, R64 ;  /* 0x0000004085407220 */ /* 0x040fe20000410000 */
[----:B------:R1:W5:Y:S01]  /*14510*/  MUFU.EX2 R217, R0 ;  /* 0x0000000000d97308 */ /* 0x0003620000000800 */
[C---:B------:R-:W-:Y:S02]  /*14520*/  FMUL.FTZ R65, R133.reuse, R65 ;  /* 0x0000004185417220 */ /* 0x040fe40000410000 */
[----:B------:R-:W-:Y:S02]  /*14530*/  FMUL.FTZ R66, R132, R66 ;  /* 0x0000004284427220 */ /* 0x000fe40000410000 */
[C---:B--2---:R-:W-:Y:S01]  /*14540*/  FMUL.FTZ R5, R133.reuse, R145 ;  /* 0x0000009185057220 */ /* 0x044fe20000410000 */
[----:B---3--:R-:W-:Y:S01]  /*14550*/  F2FP.BF16.PACK_AB R145, R216, R215 ;  /* 0x000000d7d891723e */ /* 0x008fe200000010ff */
[C---:B------:R-:W-:Y:S02]  /*14560*/  FMUL.FTZ R67, R132.reuse, R67 ;  /* 0x0000004384437220 */ /* 0x040fe40000410000 */
[C---:B------:R-:W-:Y:S01]  /*14570*/  FMUL.FTZ R68, R133.reuse, R68 ;  /* 0x0000004485447220 */ /* 0x040fe20000410000 */
[----:B------:R2:W-:Y:S01]  /*14580*/  MUFU.EX2 R50, R8 ;  /* 0x0000000800327308 */ /* 0x0005e20000000800 */
[C---:B------:R-:W-:Y:S02]  /*14590*/  FMUL.FTZ R69, R133.reuse, R69 ;  /* 0x0000004585457220 */ /* 0x040fe40000410000 */
[C---:B------:R-:W-:Y:S02]  /*145a0*/  FMUL.FTZ R70, R132.reuse, R70 ;  /* 0x0000004684467220 */ /* 0x040fe40000410000 */
[----:B----4-:R-:W-:Y:S02]  /*145b0*/  FMUL.FTZ R4, R133, R144 ;  /* 0x0000009085047220 */ /* 0x010fe40000410000 */
[----:B------:R-:W-:Y:S02]  /*145c0*/  FMUL.FTZ R71, R132, R71 ;  /* 0x0000004784477220 */ /* 0x000fe40000410000 */
[C---:B------:R-:W-:Y:S01]  /*145d0*/  FMUL.FTZ R72, R2.reuse, R72 ;  /* 0x0000004802487220 */ /* 0x040fe20000410000 */
[----:B------:R-:W3:Y:S01]  /*145e0*/  MUFU.EX2 R220, R12 ;  /* 0x0000000c00dc7308 */ /* 0x000ee20000000800 */
[C---:B------:R-:W-:Y:S01]  /*145f0*/  FMUL.FTZ R73, R2.reuse, R73 ;  /* 0x0000004902497220 */ /* 0x040fe20000410000 */
[-C--:B------:R-:W-:Y:S01]  /*14600*/  HMMA.16816.F32.BF16 R4, R192, R20.reuse, R4 ;  /* 0x00000014c004723c */ /* 0x080fe20000041804 */
[C---:B------:R-:W-:Y:S01]  /*14610*/  FMUL.FTZ R76, R2.reuse, R76 ;  /* 0x0000004c024c7220 */ /* 0x040fe20000410000 */
[----:B-1----:R-:W-:Y:S01]  /*14620*/  FSEL R0, R3, RZ, P0 ;  /* 0x000000ff03007208 */ /* 0x002fe20000000000 */
[----:B------:R-:W-:Y:S01]  /*14630*/  FMUL.FTZ R77, R2, R77 ;  /* 0x0000004d024d7220 */ /* 0x000fe20000410000 */
[----:B-----5:R-:W-:Y:S01]  /*14640*/  F2FP.BF16.PACK_AB R147, R219, R217 ;  /* 0x000000d9db93723e */ /* 0x020fe200000010ff */
[C---:B------:R-:W-:Y:S01]  /*14650*/  FMUL.FTZ R80, R133.reuse, R80 ;  /* 0x0000005085507220 */ /* 0x040fe20000410000 */
[----:B------:R-:W-:Y:S01]  /*14660*/  PLOP3.LUT P0, PT, PT, PT, UP0, 0x80, 0x0 ;  /* 0x000000000000781c */ /* 0x000fe20003f0f008 */
[----:B------:R-:W-:Y:S01]  /*14670*/  FADD.FTZ R0, -R0, R139 ;  /* 0x0000008b00007221 */ /* 0x000fe20000010100 */
[----:B------:R-:W1:Y:S01]  /*14680*/  MUFU.EX2 R40, R11 ;  /* 0x0000000b00287308 */ /* 0x000e620000000800 */
[C---:B------:R-:W-:Y:S03]  /*14690*/  FMUL.FTZ R81, R133.reuse, R81 ;  /* 0x0000005185517220 */ /* 0x040fe60000410000 */
[----:B------:R-:W-:Y:S02]  /*146a0*/  FMUL.FTZ R0, R0, c[0x0][0x2d0] ;  /* 0x0000b40000007a20 */ /* 0x000fe40000410000 */
[----:B--2---:R-:W-:Y:S02]  /*146b0*/  FMUL.FTZ R8, R2, R148 ;  /* 0x0000009402087220 */ /* 0x004fe40000410000 */
[C---:B------:R-:W-:Y:S02]  /*146c0*/  FMUL.FTZ R82, R132.reuse, R82 ;  /* 0x0000005284527220 */ /* 0x040fe40000410000 */
[----:B------:R-:W2:Y:S01]  /*146d0*/  MUFU.EX2 R45, R14 ;  /* 0x0000000e002d7308 */ /* 0x000ea20000000800 */
[----:B------:R-:W-:Y:S02]  /*146e0*/  FMUL.FTZ R83, R132, R83 ;  /* 0x0000005384537220 */ /* 0x000fe40000410000 */
[C---:B------:R-:W-:Y:S01]  /*146f0*/  FMUL.FTZ R84, R133.reuse, R84 ;  /* 0x0000005485547220 */ /* 0x040fe20000410000 */
[----:B---3--:R-:W-:Y:S01]  /*14700*/  F2FP.BF16.PACK_AB R144, R220, R50 ;  /* 0x00000032dc90723e */ /* 0x008fe200000010ff */
[----:B------:R-:W-:Y:S02]  /*14710*/  FMUL.FTZ R12, R2, R152 ;  /* 0x00000098020c7220 */ /* 0x000fe40000410000 */
[C---:B------:R-:W-:Y:S02]  /*14720*/  FMUL.FTZ R85, R133.reuse, R85 ;  /* 0x0000005585557220 */ /* 0x040fe40000410000 */
[C---:B------:R-:W-:Y:S01]  /*14730*/  FMUL.FTZ R86, R132.reuse, R86 ;  /* 0x0000005684567220 */ /* 0x040fe20000410000 */
[----:B------:R-:W3:Y:S01]  /*14740*/  MUFU.EX2 R0, R0 ;  /* 0x0000000000007308 */ /* 0x000ee20000000800 */
[----:B------:R-:W-:Y:S02]  /*14750*/  FMUL.FTZ R87, R132, R87 ;  /* 0x0000005784577220 */ /* 0x000fe40000410000 */
[C---:B------:R-:W-:Y:S01]  /*14760*/  FMUL.FTZ R88, R2.reuse, R88 ;  /* 0x0000005802587220 */ /* 0x040fe20000410000 */
[----:B-1----:R-:W-:Y:S01]  /*14770*/  MOV R175, R40 ;  /* 0x0000002800af7202 */ /* 0x002fe20000000f00 */
[C---:B------:R-:W-:Y:S02]  /*14780*/  FMUL.FTZ R89, R2.reuse, R89 ;  /* 0x0000005902597220 */ /* 0x040fe40000410000 */
[C---:B------:R-:W-:Y:S02]  /*14790*/  FMUL.FTZ R92, R2.reuse, R92 ;  /* 0x0000005c025c7220 */ /* 0x040fe40000410000 */
[C---:B------:R-:W-:Y:S02]  /*147a0*/  FMUL.FTZ R93, R2.reuse, R93 ;  /* 0x0000005d025d7220 */ /* 0x040fe40000410000 */
[C---:B------:R-:W-:Y:S02]  /*147b0*/  FMUL.FTZ R96, R133.reuse, R96 ;  /* 0x0000006085607220 */ /* 0x040fe40000410000 */
[----:B------:R-:W-:Y:S01]  /*147c0*/  FMUL.FTZ R97, R133, R97 ;  /* 0x0000006185617220 */ /* 0x000fe20000410000 */
[----:B--2---:R-:W-:Y:S01]  /*147d0*/  F2FP.BF16.PACK_AB R146, R45, R40 ;  /* 0x000000282d92723e */ /* 0x004fe200000010ff */
[C---:B------:R-:W-:Y:S01]  /*147e0*/  FMUL.FTZ R40, R2.reuse, R180 ;  /* 0x000000b402287220 */ /* 0x040fe20000410000 */
[----:B------:R-:W-:Y:S01]  /*147f0*/  MOV R173, R45 ;  /* 0x0000002d00ad7202 */ /* 0x000fe20000000f00 */
[----:B------:R-:W-:Y:S01]  /*14800*/  FMUL.FTZ R45, R2, R185 ;  /* 0x000000b9022d7220 */ /* 0x000fe20000410000 */
[----:B------:R-:W-:Y:S01]  /*14810*/  MOV R180, R49 ;  /* 0x0000003100b47202 */ /* 0x000fe20000000f00 */
[C---:B------:R-:W-:Y:S02]  /*14820*/  FMUL.FTZ R49, R133.reuse, R189 ;  /* 0x000000bd85317220 */ /* 0x040fe40000410000 */
[C---:B------:R-:W-:Y:S02]  /*14830*/  FMUL.FTZ R98, R132.reuse, R98 ;  /* 0x0000006284627220 */ /* 0x040fe40000410000 */
[----:B------:R-:W-:Y:S02]  /*14840*/  FMUL.FTZ R99, R132, R99 ;  /* 0x0000006384637220 */ /* 0x000fe40000410000 */
[C---:B---3--:R-:W-:Y:S02]  /*14850*/  FMUL.FTZ R10, R0.reuse, R150 ;  /* 0x00000096000a7220 */ /* 0x048fe40000410000 */
[C---:B------:R-:W-:Y:S02]  /*14860*/  FMUL.FTZ R11, R0.reuse, R151 ;  /* 0x00000097000b7220 */ /* 0x040fe40000410000 */
[----:B------:R-:W1:Y:S01]  /*14870*/  LDSM.16.MT88.4 R148, [R228+0x100] ;  /* 0x00010000e494783b */ /* 0x000e620000004200 */
[C---:B------:R-:W-:Y:S02]  /*14880*/  FMUL.FTZ R14, R0.reuse, R154 ;  /* 0x0000009a000e7220 */ /* 0x040fe40000410000 */
[C---:B------:R-:W-:Y:S02]  /*14890*/  FMUL.FTZ R15, R0.reuse, R155 ;  /* 0x0000009b000f7220 */ /* 0x040fe40000410000 */
[C---:B------:R-:W-:Y:S01]  /*148a0*/  HMMA.16816.F32.BF16 R8, R144.reuse, R20, R8 ;  /* 0x000000149008723c */ /* 0x040fe20000041808 */
[----:B------:R-:W-:Y:S01]  /*148b0*/  FMUL.FTZ R42, R0, R182 ;  /* 0x000000b6002a7220 */ /* 0x000fe20000410000 */
[----:B------:R-:W-:Y:S01]  /*148c0*/  MOV R182, R138 ;  /* 0x0000008a00b67202 */ /* 0x000fe20000000f00 */
[--C-:B------:R-:W-:Y:S01]  /*148d0*/  FFMA.FTZ R138, R196, c[0x0][0x2d0], -R141.reuse ;  /* 0x0000b400c48a7a23 */ /* 0x100fe2000001088d */
[----:B------:R-:W2:Y:S01]  /*148e0*/  LDSM.16.MT88.4 R152, [R227+0x100] ;  /* 0x00010000e398783b */ /* 0x000ea20000004200 */
[C---:B------:R-:W-:Y:S01]  /*148f0*/  FMUL.FTZ R31, R0.reuse, R171 ;  /* 0x000000ab001f7220 */ /* 0x040fe20000410000 */
[----:B------:R-:W-:Y:S01]  /*14900*/  MOV R171, R47 ;  /* 0x0000002f00ab7202 */ /* 0x000fe20000000f00 */
[C---:B------:R-:W-:Y:S01]  /*14910*/  FMUL.FTZ R47, R0.reuse, R187 ;  /* 0x000000bb002f7220 */ /* 0x040fe20000410000 */
[-C--:B------:R-:W-:Y:S01]  /*14920*/  HMMA.16816.F32.BF16 R12, R144, R22.reuse, R12 ;  /* 0x00000016900c723c */ /* 0x080fe2000004180c */
[----:B------:R3:W-:Y:S03]  /*14930*/  MUFU.EX2 R187, R138 ;  /* 0x0000008a00bb7308 */ /* 0x0007e60000000800 */
[C---:B------:R-:W-:Y:S01]  /*14940*/  FMUL.FTZ R20, R133.reuse, R160 ;  /* 0x000000a085147220 */ /* 0x040fe20000410000 */
[----:B------:R-:W-:Y:S01]  /*14950*/  MOV R196, R245 ;  /* 0x000000f500c47202 */ /* 0x000fe20000000f00 */
[----:B------:R-:W-:Y:S02]  /*14960*/  FMUL.FTZ R21, R133, R161 ;  /* 0x000000a185157220 */ /* 0x000fe40000410000 */
[C---:B------:R-:W-:Y:S01]  /*14970*/  HMMA.16816.F32.BF16 R16, R192.reuse, R22, R16 ;  /* 0x00000016c010723c */ /* 0x040fe20000041810 */
[C---:B------:R-:W-:Y:S03]  /*14980*/  FMUL.FTZ R26, R0.reuse, R166 ;  /* 0x000000a6001a7220 */ /* 0x040fe60000410000 */
[C---:B------:R-:W-:Y:S02]  /*14990*/  FMUL.FTZ R27, R0.reuse, R167 ;  /* 0x000000a7001b7220 */ /* 0x040fe40000410000 */
[----:B------:R-:W-:Y:S01]  /*149a0*/  FMUL.FTZ R30, R0, R170 ;  /* 0x000000aa001e7220 */ /* 0x000fe20000410000 */
[----:B------:R-:W-:Y:S01]  /*149b0*/  LDSM.16.MT88.4 R164, [R227+0x900] ;  /* 0x00090000e3a4783b */ /* 0x000fe20000004200 */
[C---:B------:R-:W-:Y:S04]  /*149c0*/  FMUL.FTZ R22, R132.reuse, R162 ;  /* 0x000000a284167220 */ /* 0x040fe80000410000 */
[----:B------:R-:W-:Y:S02]  /*149d0*/  FMUL.FTZ R23, R132, R163 ;  /* 0x000000a384177220 */ /* 0x000fe40000410000 */
[C---:B------:R-:W-:Y:S01]  /*149e0*/  FMUL.FTZ R46, R0.reuse, R186 ;  /* 0x000000ba002e7220 */ /* 0x040fe20000410000 */
[----:B------:R-:W-:Y:S01]  /*149f0*/  LDSM.16.MT88.4 R160, [R228+0x900] ;  /* 0x00090000e4a0783b */ /* 0x000fe20000004200 */
[C---:B------:R-:W-:Y:S02]  /*14a00*/  FMUL.FTZ R58, R0.reuse, R58 ;  /* 0x0000003a003a7220 */ /* 0x040fe40000410000 */
[--C-:B---3--:R-:W-:Y:S01]  /*14a10*/  FFMA.FTZ R138, R197, c[0x0][0x2d0], -R141.reuse ;  /* 0x0000b400c58a7a23 */ /* 0x108fe2000001088d */
[-C--:B------:R-:W-:Y:S01]  /*14a20*/  HMMA.16816.F32.BF16 R20, R192, R36.reuse, R20 ;  /* 0x00000024c014723c */ /* 0x080fe20000041814 */
[C---:B------:R-:W-:Y:S02]  /*14a30*/  FMUL.FTZ R59, R0.reuse, R59 ;  /* 0x0000003b003b7220 */ /* 0x040fe40000410000 */
[----:B------:R3:W-:Y:S01]  /*14a40*/  MUFU.EX2 R139, R138 ;  /* 0x0000008a008b7308 */ /* 0x0007e20000000800 */
[C---:B------:R-:W-:Y:S02]  /*14a50*/  FMUL.FTZ R62, R0.reuse, R62 ;  /* 0x0000003e003e7220 */ /* 0x040fe40000410000 */
[C---:B------:R-:W-:Y:S02]  /*14a60*/  FMUL.FTZ R63, R0.reuse, R63 ;  /* 0x0000003f003f7220 */ /* 0x040fe40000410000 */
[C---:B------:R-:W-:Y:S01]  /*14a70*/  HMMA.16816.F32.BF16 R24, R144.reuse, R36, R24 ;  /* 0x000000249018723c */ /* 0x040fe20000041818 */
[C---:B------:R-:W-:Y:S03]  /*14a80*/  FMUL.FTZ R74, R0.reuse, R74 ;  /* 0x0000004a004a7220 */ /* 0x040fe60000410000 */
[C---:B------:R-:W-:Y:S02]  /*14a90*/  FMUL.FTZ R75, R0.reuse, R75 ;  /* 0x0000004b004b7220 */ /* 0x040fe40000410000 */
[----:B------:R-:W-:Y:S02]  /*14aa0*/  FMUL.FTZ R78, R0, R78 ;  /* 0x0000004e004e7220 */ /* 0x000fe40000410000 */
[-C--:B------:R-:W-:Y:S01]  /*14ab0*/  HMMA.16816.F32.BF16 R28, R144, R38.reuse, R28 ;  /* 0x00000026901c723c */ /* 0x080fe2000004181c */
[C---:B------:R-:W-:Y:S03]  /*14ac0*/  FMUL.FTZ R36, R133.reuse, R176 ;  /* 0x000000b085247220 */ /* 0x040fe60000410000 */
[C---:B------:R-:W-:Y:S01]  /*14ad0*/  FMUL.FTZ R37, R133.reuse, R177 ;  /* 0x000000b185257220 */ /* 0x040fe20000410000 */
[----:B------:R-:W-:Y:S01]  /*14ae0*/  MOV R176, R50 ;  /* 0x0000003200b07202 */ /* 0x000fe20000000f00 */
[C---:B------:R-:W-:Y:S01]  /*14af0*/  FMUL.FTZ R50, R132.reuse, R190 ;  /* 0x000000be84327220 */ /* 0x040fe20000410000 */
[----:B------:R-:W-:Y:S01]  /*14b00*/  MOV R190, R51 ;  /* 0x0000003300be7202 */ /* 0x000fe20000000f00 */
[C---:B------:R-:W-:Y:S01]  /*14b10*/  HMMA.16816.F32.BF16 R32, R192.reuse, R38, R32 ;  /* 0x00000026c020723c */ /* 0x040fe20000041820 */
[----:B------:R-:W-:Y:S03]  /*14b20*/  FMUL.FTZ R51, R132, R191 ;  /* 0x000000bf84337220 */ /* 0x000fe60000410000 */
[--C-:B---3--:R-:W-:Y:S01]  /*14b30*/  FFMA.FTZ R138, R198, c[0x0][0x2d0], -R142.reuse ;  /* 0x0000b400c68a7a23 */ /* 0x108fe2000001088e */
[----:B------:R-:W-:Y:S01]  /*14b40*/  MOV R191, R244 ;  /* 0x000000f400bf7202 */ /* 0x000fe20000000f00 */
[----:B------:R-:W-:Y:S01]  /*14b50*/  FMUL.FTZ R79, R0, R79 ;  /* 0x0000004f004f7220 */ /* 0x000fe20000410000 */
[----:B------:R-:W-:Y:S01]  /*14b60*/  MOV R177, R221 ;  /* 0x000000dd00b17202 */ /* 0x000fe20000000f00 */
[----:B------:R-:W-:Y:S01]  /*14b70*/  FMUL.FTZ R39, R132, R179 ;  /* 0x000000b384277220 */ /* 0x000fe20000410000 */
[----:B------:R-:W-:Y:S03]  /*14b80*/  MOV R179, R43 ;  /* 0x0000002b00b37202 */ /* 0x000fe60000000f00 */
[----:B------:R-:W-:Y:S02]  /*14b90*/  FMUL.FTZ R43, R0, R183 ;  /* 0x000000b7002b7220 */ /* 0x000fe40000410000 */
[----:B------:R3:W-:Y:S01]  /*14ba0*/  MUFU.EX2 R183, R138 ;  /* 0x0000008a00b77308 */ /* 0x0007e20000000800 */
[----:B------:R-:W-:Y:S01]  /*14bb0*/  FMUL.FTZ R38, R132, R178 ;  /* 0x000000b284267220 */ /* 0x000fe20000410000 */
[----:B------:R-:W-:Y:S01]  /*14bc0*/  MOV R178, R220 ;  /* 0x000000dc00b27202 */ /* 0x000fe20000000f00 */
[C---:B------:R-:W-:Y:S02]  /*14bd0*/  FMUL.FTZ R90, R0.reuse, R90 ;  /* 0x0000005a005a7220 */ /* 0x040fe40000410000 */
[C---:B------:R-:W-:Y:S02]  /*14be0*/  FMUL.FTZ R91, R0.reuse, R91 ;  /* 0x0000005b005b7220 */ /* 0x040fe40000410000 */
[C---:B------:R-:W-:Y:S01]  /*14bf0*/  FMUL.FTZ R94, R0.reuse, R94 ;  /* 0x0000005e005e7220 */ /* 0x040fe20000410000 */
[-C--:B-1----:R-:W-:Y:S01]  /*14c00*/  HMMA.16816.F32.BF16 R36, R192, R148.reuse, R36 ;  /* 0x00000094c024723c */ /* 0x082fe20000041824 */
[----:B------:R-:W-:Y:S02]  /*14c10*/  FMUL.FTZ R95, R0, R95 ;  /* 0x0000005f005f7220 */ /* 0x000fe40000410000 */
[C---:B------:R-:W-:Y:S02]  /*14c20*/  FMUL.FTZ R100, R133.reuse, R100 ;  /* 0x0000006485647220 */ /* 0x040fe40000410000 */
[----:B------:R-:W-:Y:S02]  /*14c30*/  FMUL.FTZ R101, R133, R101 ;  /* 0x0000006585657220 */ /* 0x000fe40000410000 */
[C---:B------:R-:W-:Y:S01]  /*14c40*/  FMUL.FTZ R102, R132.reuse, R102 ;  /* 0x0000006684667220 */ /* 0x040fe20000410000 */
[C---:B------:R-:W-:Y:S01]  /*14c50*/  HMMA.16816.F32.BF16 R40, R144.reuse, R148, R40 ;  /* 0x000000949028723c */ /* 0x040fe20000041828 */
[----:B------:R-:W-:Y:S03]  /*14c60*/  FMUL.FTZ R103, R132, R103 ;  /* 0x0000006784677220 */ /* 0x000fe60000410000 */
[C---:B------:R-:W-:Y:S02]  /*14c70*/  FMUL.FTZ R104, R2.reuse, R104 ;  /* 0x0000006802687220 */ /* 0x040fe40000410000 */
[----:B------:R-:W-:Y:S02]  /*14c80*/  FMUL.FTZ R105, R2, R105 ;  /* 0x0000006902697220 */ /* 0x000fe40000410000 */
[-C--:B------:R-:W-:Y:S01]  /*14c90*/  HMMA.16816.F32.BF16 R44, R144, R150.reuse, R44 ;  /* 0x00000096902c723c */ /* 0x080fe2000004182c */
[--C-:B---3--:R-:W-:Y:S03]  /*14ca0*/  FFMA.FTZ R138, R199, c[0x0][0x2d0], -R142.reuse ;  /* 0x0000b400c78a7a23 */ /* 0x108fe6000001088e */
[C---:B------:R-:W-:Y:S01]  /*14cb0*/  FMUL.FTZ R106, R0.reuse, R106 ;  /* 0x0000006a006a7220 */ /* 0x040fe20000410000 */
[----:B------:R1:W-:Y:S01]  /*14cc0*/  MUFU.EX2 R185, R138 ;  /* 0x0000008a00b97308 */ /* 0x0003e20000000800 */
[----:B------:R-:W-:Y:S02]  /*14cd0*/  FMUL.FTZ R107, R0, R107 ;  /* 0x0000006b006b7220 */ /* 0x000fe40000410000 */
[C---:B------:R-:W-:Y:S01]  /*14ce0*/  HMMA.16816.F32.BF16 R48, R192.reuse, R150, R48 ;  /* 0x00000096c030723c */ /* 0x040fe20000041830 */
[----:B------:R-:W3:Y:S03]  /*14cf0*/  LDSM.16.MT88.4 R148, [R225+0x1900] ;  /* 0x00190000e194783b */ /* 0x000ee60000004200 */
[C---:B------:R-:W-:Y:S02]  /*14d00*/  FMUL.FTZ R108, R2.reuse, R108 ;  /* 0x0000006c026c7220 */ /* 0x040fe40000410000 */
[----:B------:R-:W-:Y:S02]  /*14d10*/  FMUL.FTZ R109, R2, R109 ;  /* 0x0000006d026d7220 */ /* 0x000fe40000410000 */
[-C--:B--2---:R-:W-:Y:S01]  /*14d20*/  HMMA.16816.F32.BF16 R52, R192, R152.reuse, R52 ;  /* 0x00000098c034723c */ /* 0x084fe20000041834 */
[C---:B------:R-:W-:Y:S03]  /*14d30*/  FMUL.FTZ R110, R0.reuse, R110 ;  /* 0x0000006e006e7220 */ /* 0x040fe60000410000 */
[----:B------:R-:W-:Y:S02]  /*14d40*/  FMUL.FTZ R111, R0, R111 ;  /* 0x0000006f006f7220 */ /* 0x000fe40000410000 */
[C---:B------:R-:W-:Y:S02]  /*14d50*/  FMUL.FTZ R112, R133.reuse, R112 ;  /* 0x0000007085707220 */ /* 0x040fe40000410000 */
[C---:B------:R-:W-:Y:S01]  /*14d60*/  HMMA.16816.F32.BF16 R56, R144.reuse, R152, R56 ;  /* 0x000000989038723c */ /* 0x040fe20000041838 */
[----:B------:R-:W-:Y:S03]  /*14d70*/  FMUL.FTZ R113, R133, R113 ;  /* 0x0000007185717220 */ /* 0x000fe60000410000 */
[C---:B------:R-:W-:Y:S02]  /*14d80*/  FMUL.FTZ R114, R132.reuse, R114 ;  /* 0x0000007284727220 */ /* 0x040fe40000410000 */
[--C-:B-1----:R-:W-:Y:S02]  /*14d90*/  FFMA.FTZ R138, R201, c[0x0][0x2d0], -R141.reuse ;  /* 0x0000b400c98a7a23 */ /* 0x102fe4000001088d */
[-C--:B------:R-:W-:Y:S01]  /*14da0*/  HMMA.16816.F32.BF16 R60, R144, R154.reuse, R60 ;  /* 0x0000009a903c723c */ /* 0x080fe2000004183c */
[----:B------:R-:W-:Y:S01]  /*14db0*/  FMUL.FTZ R115, R132, R115 ;  /* 0x0000007384737220 */ /* 0x000fe20000410000 */
[----:B------:R1:W-:Y:S02]  /*14dc0*/  MUFU.EX2 R188, R138 ;  /* 0x0000008a00bc7308 */ /* 0x0003e40000000800 */
[C---:B------:R-:W-:Y:S02]  /*14dd0*/  FMUL.FTZ R120, R2.reuse, R120 ;  /* 0x0000007802787220 */ /* 0x040fe40000410000 */
[----:B------:R-:W-:Y:S02]  /*14de0*/  FMUL.FTZ R121, R2, R121 ;  /* 0x0000007902797220 */ /* 0x000fe40000410000 */
[C---:B------:R-:W-:Y:S01]  /*14df0*/  HMMA.16816.F32.BF16 R64, R192.reuse, R154, R64 ;  /* 0x0000009ac040723c */ /* 0x040fe20000041840 */
[----:B------:R-:W2:Y:S03]  /*14e00*/  LDSM.16.MT88.4 R152, [R226+0x1900] ;  /* 0x00190000e298783b */ /* 0x000ea60000004200 */
[C---:B------:R-:W-:Y:S02]  /*14e10*/  FMUL.FTZ R122, R0.reuse, R122 ;  /* 0x0000007a007a7220 */ /* 0x040fe40000410000 */
[----:B------:R-:W-:Y:S02]  /*14e20*/  FMUL.FTZ R123, R0, R123 ;  /* 0x0000007b007b7220 */ /* 0x000fe40000410000 */
[C---:B------:R-:W-:Y:S01]  /*14e30*/  FMUL.FTZ R124, R2.reuse, R124 ;  /* 0x0000007c027c7220 */ /* 0x040fe20000410000 */
[-C--:B---3--:R-:W-:Y:S03]  /*14e40*/  HMMA.16816.F32.BF16 R68, R192, R148.reuse, R68 ;  /* 0x00000094c044723c */ /* 0x088fe60000041844 */
[----:B------:R-:W-:Y:S02]  /*14e50*/  FMUL.FTZ R125, R2, R125 ;  /* 0x0000007d027d7220 */ /* 0x000fe40000410000 */
[C---:B------:R-:W-:Y:S02]  /*14e60*/  FMUL.FTZ R126, R0.reuse, R126 ;  /* 0x0000007e007e7220 */ /* 0x040fe40000410000 */
[----:B------:R-:W-:Y:S01]  /*14e70*/  FMUL.FTZ R127, R0, R127 ;  /* 0x0000007f007f7220 */ /* 0x000fe20000410000 */
[C---:B------:R-:W-:Y:S01]  /*14e80*/  HMMA.16816.F32.BF16 R72, R144.reuse, R148, R72 ;  /* 0x000000949048723c */ /* 0x040fe20000041848 */
[----:B-1----:R-:W-:Y:S03]  /*14e90*/  FFMA.FTZ R138, R204, c[0x0][0x2d0], -R141 ;  /* 0x0000b400cc8a7a23 */ /* 0x002fe6000001088d */
[C---:B------:R-:W-:Y:S01]  /*14ea0*/  FMUL.FTZ R128, R133.reuse, R128 ;  /* 0x0000008085807220 */ /* 0x040fe20000410000 */
[----:B------:R1:W3:Y:S01]  /*14eb0*/  MUFU.EX2 R169, R138 ;  /* 0x0000008a00a97308 */ /* 0x0002e20000000800 */
[C---:B------:R-:W-:Y:S02]  /*14ec0*/  FMUL.FTZ R129, R133.reuse, R129 ;  /* 0x0000008185817220 */ /* 0x040fe40000410000 */
[-C--:B------:R-:W-:Y:S01]  /*14ed0*/  HMMA.16816.F32.BF16 R76, R144, R150.reuse, R76 ;  /* 0x00000096904c723c */ /* 0x080fe2000004184c */
[C---:B------:R-:W-:Y:S03]  /*14ee0*/  FMUL.FTZ R130, R132.reuse, R130 ;  /* 0x0000008284827220 */ /* 0x040fe60000410000 */
[C---:B------:R-:W-:Y:S02]  /*14ef0*/  FMUL.FTZ R131, R132.reuse, R131 ;  /* 0x0000008384837220 */ /* 0x040fe40000410000 */
[C---:B------:R-:W-:Y:S02]  /*14f00*/  FMUL.FTZ R116, R133.reuse, R116 ;  /* 0x0000007485747220 */ /* 0x040fe40000410000 */
[C---:B------:R-:W-:Y:S01]  /*14f10*/  HMMA.16816.F32.BF16 R80, R192.reuse, R150, R80 ;  /* 0x00000096c050723c */ /* 0x040fe20000041850 */
[----:B------:R-:W4:Y:S03]  /*14f20*/  LDSM.16.MT88.4 R148, [R228+0x1900] ;  /* 0x00190000e494783b */ /* 0x000f260000004200 */
[----:B------:R-:W-:Y:S02]  /*14f30*/  FMUL.FTZ R117, R133, R117 ;  /* 0x0000007585757220 */ /* 0x000fe40000410000 */
[C---:B------:R-:W-:Y:S02]  /*14f40*/  FMUL.FTZ R118, R132.reuse, R118 ;  /* 0x0000007684767220 */ /* 0x040fe40000410000 */
[-C--:B--2---:R-:W-:Y:S01]  /*14f50*/  HMMA.16816.F32.BF16 R84, R192, R152.reuse, R84 ;  /* 0x00000098c054723c */ /* 0x084fe20000041854 */
[----:B------:R-:W-:Y:S03]  /*14f60*/  FMUL.FTZ R119, R132, R119 ;  /* 0x0000007784777220 */ /* 0x000fe60000410000 */
[--C-:B-1----:R-:W-:Y:S04]  /*14f70*/  FFMA.FTZ R138, R203, c[0x0][0x2d0], -R142.reuse ;  /* 0x0000b400cb8a7a23 */ /* 0x102fe8000001088e */
[C---:B------:R-:W-:Y:S01]  /*14f80*/  HMMA.16816.F32.BF16 R88, R144.reuse, R152, R88 ;  /* 0x000000989058723c */ /* 0x040fe20000041858 */
[----:B------:R1:W-:Y:S07]  /*14f90*/  MUFU.EX2 R189, R138 ;  /* 0x0000008a00bd7308 */ /* 0x0003ee0000000800 */
[-C--:B------:R-:W-:Y:S08]  /*14fa0*/  HMMA.16816.F32.BF16 R92, R144, R154.reuse, R92 ;  /* 0x0000009a905c723c */ /* 0x080ff0000004185c */
[C---:B------:R-:W-:Y:S01]  /*14fb0*/  HMMA.16816.F32.BF16 R96, R192.reuse, R154, R96 ;  /* 0x0000009ac060723c */ /* 0x040fe20000041860 */
[----:B------:R-:W2:Y:S07]  /*14fc0*/  LDSM.16.MT88.4 R152, [R227+0x1900] ;  /* 0x00190000e398783b */ /* 0x000eae0000004200 */
[-C--:B----4-:R-:W-:Y:S01]  /*14fd0*/  HMMA.16816.F32.BF16 R100, R192, R148.reuse, R100 ;  /* 0x00000094c064723c */ /* 0x090fe20000041864 */
[----:B-1----:R-:W-:Y:S04]  /*14fe0*/  FFMA.FTZ R138, R207, c[0x0][0x2d0], -R142 ;  /* 0x0000b400cf8a7a23 */ /* 0x002fe8000001088e */
[----:B------:R1:W4:Y:S03]  /*14ff0*/  MUFU.EX2 R170, R138 ;  /* 0x0000008a00aa7308 */ /* 0x0003260000000800 */
[C---:B------:R-:W-:Y:S08]  /*15000*/  HMMA.16816.F32.BF16 R104, R144.reuse, R148, R104 ;  /* 0x000000949068723c */ /* 0x040ff00000041868 */
[-C--:B------:R-:W-:Y:S08]  /*15010*/  HMMA.16816.F32.BF16 R108, R144, R150.reuse, R108 ;  /* 0x00000096906c723c */ /* 0x080ff0000004186c */
[C---:B------:R-:W-:Y:S01]  /*15020*/  HMMA.16816.F32.BF16 R112, R192.reuse, R150, R112 ;  /* 0x00000096c070723c */ /* 0x040fe20000041870 */
[----:B------:R-:W5:Y:S03]  /*15030*/  LDSM.16.MT88.4 R148, [R225+0x900] ;  /* 0x00090000e194783b */ /* 0x000f660000004200 */
[--C-:B-1----:R-:W-:Y:S04]  /*15040*/  FFMA.FTZ R138, R205, c[0x0][0x2d0], -R143.reuse ;  /* 0x0000b400cd8a7a23 */ /* 0x102fe8000001088f */
[-C--:B--2---:R-:W-:Y:S01]  /*15050*/  HMMA.16816.F32.BF16 R116, R192, R152.reuse, R116 ;  /* 0x00000098c074723c */ /* 0x084fe20000041874 */
[----:B------:R1:W-:Y:S07]  /*15060*/  MUFU.EX2 R184, R138 ;  /* 0x0000008a00b87308 */ /* 0x0003ee0000000800 */
[C---:B------:R-:W-:Y:S08]  /*15070*/  HMMA.16816.F32.BF16 R120, R144.reuse, R152, R120 ;  /* 0x000000989078723c */ /* 0x040ff00000041878 */
[-C--:B------:R-:W-:Y:S07]  /*15080*/  HMMA.16816.F32.BF16 R124, R144, R154.reuse, R124 ;  /* 0x0000009a907c723c */ /* 0x080fee000004187c */
[----:B---3--:R-:W-:Y:S01]  /*15090*/  F2FP.BF16.PACK_AB R146, R169, R188 ;  /* 0x000000bca992723e */ /* 0x008fe200000010ff */
[----:B------:R-:W-:Y:S01]  /*150a0*/  HMMA.16816.F32.BF16 R128, R192, R154, R128 ;  /* 0x0000009ac080723c */ /* 0x000fe20000041880 */
[----:B----4-:R-:W-:Y:S03]  /*150b0*/  F2FP.BF16.PACK_AB R147, R170, R189 ;  /* 0x000000bdaa93723e */ /* 0x010fe600000010ff */
[--C-:B-1----:R-:W-:Y:S01]  /*150c0*/  FFMA.FTZ R138, R208, c[0x0][0x2d0], -R143.reuse ;  /* 0x0000b400d08a7a23 */ /* 0x102fe2000001088f */
[----:B------:R-:W-:Y:S02]  /*150d0*/  F2FP.BF16.PACK_AB R144, R139, R187 ;  /* 0x000000bb8b90723e */ /* 0x000fe400000010ff */
[----:B------:R-:W-:Y:S01]  /*150e0*/  F2FP.BF16.PACK_AB R145, R185, R183 ;  /* 0x000000b7b991723e */ /* 0x000fe200000010ff */
[----:B------:R1:W2:Y:S06]  /*150f0*/  MUFU.EX2 R186, R138 ;  /* 0x0000008a00ba7308 */ /* 0x0002ac0000000800 */
[-C--:B-----5:R-:W-:Y:S01]  /*15100*/  HMMA.16816.F32.BF16 R4, R144, R148.reuse, R4 ;  /* 0x000000949004723c */ /* 0x0a0fe20000041804 */
[--C-:B-1----:R-:W-:Y:S01]  /*15110*/  FFMA.FTZ R138, R210, c[0x0][0x2d0], -R143.reuse ;  /* 0x0000b400d28a7a23 */ /* 0x102fe2000001088f */
[----:B--2---:R-:W-:Y:S03]  /*15120*/  F2FP.BF16.PACK_AB R152, R186, R184 ;  /* 0x000000b8ba98723e */ /* 0x004fe600000010ff */
        /* <DEDUP_REMOVED lines=28> */
[----:B------:R-:W1:Y:S03]  /*152f0*/  LDSM.16.MT88.4 R156, [R226+0x2100] ;  /* 0x00210000e29c783b */ /* 0x000e660000004200 */
        /* <DEDUP_REMOVED lines=12> */
[--C-:B---3--:R-:W-:Y:S02]  /*153c0*/  FFMA.FTZ R138, R196, c[0x0][0x2d0], -R141.reuse ;  /* 0x0000b400c48a7a23 */ /* 0x108fe4000001088d */
[----:B------:R-:W-:Y:S01]  /*153d0*/  LDSM.16.MT88.4 R196, [R227+0x1100] ;  /* 0x00110000e3c4783b */ /* 0x000fe20000004200 */
[----:B------:R-:W-:Y:S01]  /*153e0*/  FFMA.FTZ R141, R191, c[0x0][0x2d0], -R141 ;  /* 0x0000b400bf8d7a23 */ /* 0x000fe2000001088d */
[----:B------:R3:W-:Y:S03]  /*153f0*/  MUFU.EX2 R218, R138 ;  /* 0x0000008a00da7308 */ /* 0x0007e60000000800 */
        /* <DEDUP_REMOVED lines=9> */
[----:B----4-:R-:W-:Y:S04]  /*15490*/  F2FP.BF16.PACK_AB R141, R220, R221 ;  /* 0x000000dddc8d723e */ /* 0x010fe800000010ff */
        /* <DEDUP_REMOVED lines=16> */
[----:B------:R1:W4:Y:S01]  /*155a0*/  MUFU.EX2 R207, R138 ;  /* 0x0000008a00cf7308 */ /* 0x0003220000000800 */
[----:B------:R-:W-:Y:S06]  /*155b0*/  LDSM.16.MT88.4 R188, [R228+0x1100] ;  /* 0x00110000e4bc783b */ /* 0x000fec0000004200 */
        /* <DEDUP_REMOVED lines=42> */
[-C--:B-1----:R-:W-:Y:S07]  /*15860*/  HMMA.16816.F32.BF16 R160, R140, R172.reuse, R20 ;  /* 0x000000ac8ca0723c */ /* 0x082fee0000041814 */
[----:B------:R-:W-:Y:S01]  /*15870*/  MOV R23, R187 ;  /* 0x000000bb00177202 */ /* 0x000fe20000000f00 */
[C---:B------:R-:W-:Y:S01]  /*15880*/  HMMA.16816.F32.BF16 R164, R192.reuse, R172, R24 ;  /* 0x000000acc0a4723c */ /* 0x040fe20000041818 */
[----:B------:R-:W5:Y:S03]  /*15890*/  LDL.LU R27, [R1+0x2c] ;  /* 0x00002c00011b7983 */ /* 0x000f660000300800 */
[----:B------:R-:W-:Y:S02]  /*158a0*/  MOV R22, R186 ;  /* 0x000000ba00167202 */ /* 0x000fe40000000f00 */
[----:B------:R-:W-:Y:S02]  /*158b0*/  MOV R21, R185 ;  /* 0x000000b900157202 */ /* 0x000fe40000000f00 */
[----:B------:R-:W-:Y:S02]  /*158c0*/  MOV R24, R171 ;  /* 0x000000ab00187202 */ /* 0x000fe40000000f00 */
[-C--:B------:R-:W-:Y:S01]  /*158d0*/  HMMA.16816.F32.BF16 R168, R192, R174.reuse, R28 ;  /* 0x000000aec0a8723c */ /* 0x080fe2000004181c */
[----:B------:R-:W5:Y:S01]  /*158e0*/  LDL.LU R28, [R1+0x28] ;  /* 0x00002800011c7983 */ /* 0x000f620000300800 */
[----:B------:R-:W-:Y:S02]  /*158f0*/  MOV R26, R183 ;  /* 0x000000b7001a7202 */ /* 0x000fe40000000f00 */
[----:B------:R-:W-:Y:S02]  /*15900*/  MOV R20, R184 ;  /* 0x000000b800147202 */ /* 0x000fe40000000f00 */
[----:B------:R-:W-:Y:S02]  /*15910*/  MOV R25, R182 ;  /* 0x000000b600197202 */ /* 0x000fe40000000f00 */
[C---:B------:R-:W-:Y:S01]  /*15920*/  HMMA.16816.F32.BF16 R172, R140.reuse, R174, R32 ;  /* 0x000000ae8cac723c */ /* 0x040fe20000041820 */
[----:B------:R-:W5:Y:S03]  /*15930*/  LDL.LU R33, [R1+0x20] ;  /* 0x0000200001217983 */ /* 0x000f660000300800 */
[----:B------:R-:W-:Y:S01]  /*15940*/  MOV R31, R178 ;  /* 0x000000b2001f7202 */ /* 0x000fe20000000f00 */
[----:B------:R-:W5:Y:S01]  /*15950*/  LDL.LU R32, [R1+0x24] ;  /* 0x0000240001207983 */ /* 0x000f620000300800 */
[----:B------:R-:W-:Y:S02]  /*15960*/  MOV R30, R179 ;  /* 0x000000b3001e7202 */ /* 0x000fe40000000f00 */
[----:B------:R-:W-:Y:S04]  /*15970*/  MOV R35, R176 ;  /* 0x000000b000237202 */ /* 0x000fe80000000f00 */
[----:B------:R-:W-:Y:S02]  /*15980*/  MOV R34, R177 ;  /* 0x000000b100227202 */ /* 0x000fe40000000f00 */
[-C--:B------:R-:W-:Y:S01]  /*15990*/  HMMA.16816.F32.BF16 R176, R140, R188.reuse, R36 ;  /* 0x000000bc8cb0723c */ /* 0x080fe20000041824 */
[----:B------:R-:W-:Y:S06]  /*159a0*/  MOV R29, R181 ;  /* 0x000000b5001d7202 */ /* 0x000fec0000000f00 */
        /* <DEDUP_REMOVED lines=23> */
[----:B------:R-:W-:Y:S01]  /*15b20*/  HMMA.16816.F32.BF16 R128, R140, R18, R128 ;  /* 0x000000128c80723c */ /* 0x000fe20000041880 */
[----:B-----5:R-:W-:Y:S04]  /*15b30*/  FFMA.FTZ R4, R2, R28, R35 ;  /* 0x0000001c02047223 */ /* 0x020fe80000010023 */
[----:B------:R-:W-:Y:S02]  /*15b40*/  FADD.FTZ R4, R31, R4 ;  /* 0x000000041f047221 */ /* 0x000fe40000010000 */
[----:B------:R-:W-:Y:S02]  /*15b50*/  FFMA.FTZ R133, R133, R33, R39 ;  /* 0x0000002185857223 */ /* 0x000fe40000010027 */
[----:B------:R-:W-:Y:S03]  /*15b60*/  FADD.FTZ R5, R26, R4 ;  /* 0x000000041a057221 */ /* 0x000fe60000010000 */
[----:B------:R-:W-:Y:S02]  /*15b70*/  FFMA.FTZ R132, R132, R32, R34 ;  /* 0x0000002084847223 */ /* 0x000fe40000010022 */
[----:B------:R-:W-:Y:S02]  /*15b80*/  FADD.FTZ R2, R29, R133 ;  /* 0x000000851d027221 */ /* 0x000fe40000010000 */
[----:B------:R-:W-:Y:S02]  /*15b90*/  FADD.FTZ R132, R30, R132 ;  /* 0x000000841e847221 */ /* 0x000fe40000010000 */
[----:B------:R-:W-:Y:S02]  /*15ba0*/  FADD.FTZ R2, R24, R2 ;  /* 0x0000000218027221 */ /* 0x000fe40000010000 */
[----:B------:R-:W-:Y:S02]  /*15bb0*/  FFMA.FTZ R4, R0, R27, R215 ;  /* 0x0000001b00047223 */ /* 0x000fe400000100d7 */
        /* <DEDUP_REMOVED lines=48> */
.L_x_637:
[----:B-12---:R-:W2:Y:S04]  /*15ec0*/  LDL.LU R0, [R1+0x20] ;  /* 0x0000200001007983 */ /* 0x006ea80000300800 */
        /* <DEDUP_REMOVED lines=29> */
[----:B------:R-:W-:-:S05]  /*160a0*/  FSETP.NE.FTZ.AND P1, PT, R7, RZ, PT ;  /* 0x000000ff0700720b */ /* 0x000fca0003f35000 */
[----:B------:R-:W1:Y:S01]  /*160b0*/  @P3 MUFU.RCP R0, R11 ;  /* 0x0000000b00003308 */ /* 0x000e620000001000 */
[----:B------:R-:W-:-:S07]  /*160c0*/  FSETP.NE.FTZ.AND P0, PT, R6, RZ, PT ;  /* 0x000000ff0600720b */ /* 0x000fce0003f15000 */
[----:B------:R-:W-:Y:S06]  /*160d0*/  @P2 MUFU.RCP R4, R9 ;  /* 0x0000000900042308 */ /* 0x000fec0000001000 */
[----:B------:R-:W-:Y:S01]  /*160e0*/  @P0 MOV R8, 0x3f317218 ;  /* 0x3f31721800080802 */ /* 0x000fe20000000f00 */
[C---:B-1----:R-:W-:Y:S01]  /*160f0*/  FMUL.FTZ R144, R0.reuse, R144 ;  /* 0x0000009000907220 */ /* 0x042fe20000410000 */
[----:B------:R-:W1:Y:S01]  /*16100*/  @P1 MUFU.RCP R2, R7 ;  /* 0x0000000700021308 */ /* 0x000e620000001000 */
        /* <DEDUP_REMOVED lines=13> */
[C---:B------:R-:W-:Y:S01]  /*161e0*/  FMUL.FTZ R52, R0.reuse, R52 ;  /* 0x0000003400347220 */ /* 0x040fe20000410000 */
[----:B------:R-:W-:Y:S01]  /*161f0*/  @P1 MUFU.LG2 R7, R7 ;  /* 0x0000000700071308 */ /* 0x000fe20000000c00 */
        /* <DEDUP_REMOVED lines=19> */
[----:B------:R-:W-:Y:S01]  /*16330*/  MOV R0, RZ ;  /* 0x000000ff00007202 */ /* 0x000fe20000000f00 */
[C---:B-1----:R-:W-:Y:S02]  /*16340*/  FMUL.FTZ R148, R2.reuse, R148 ;  /* 0x0000009402947220 */ /* 0x042fe40000410000 */
[----:B------:R-:W-:-:S02]  /*16350*/  FMUL.FTZ R149, R2, R149 ;  /* 0x0000009502957220 */ /* 0x000fc40000410000 */
[C---:B------:R-:W-:Y:S01]  /*16360*/  FMUL.FTZ R152, R2.reuse, R152 ;  /* 0x0000009802987220 */ /* 0x040fe20000410000 */
[----:B------:R-:W1:Y:S01]  /*16370*/  @P0 MUFU.RCP R0, R6 ;  /* 0x0000000600000308 */ /* 0x000e620000001000 */
[C---:B------:R-:W-:Y:S02]  /*16380*/  FMUL.FTZ R153, R2.reuse, R153 ;  /* 0x0000009902997220 */ /* 0x040fe40000410000 */
[C---:B------:R-:W-:Y:S02]  /*16390*/  FMUL.FTZ R164, R2.reuse, R164 ;  /* 0x000000a402a47220 */ /* 0x040fe40000410000 */
[C---:B------:R-:W-:Y:S02]  /*163a0*/  FMUL.FTZ R165, R2.reuse, R165 ;  /* 0x000000a502a57220 */ /* 0x040fe40000410000 */
[C---:B------:R-:W-:Y:S01]  /*163b0*/  FMUL.FTZ R168, R2.reuse, R168 ;  /* 0x000000a802a87220 */ /* 0x040fe20000410000 */
[----:B------:R-:W2:Y:S01]  /*163c0*/  @P0 MUFU.LG2 R6, R6 ;  /* 0x0000000600060308 */ /* 0x000ea20000000c00 */
        /* <DEDUP_REMOVED lines=59> */
[C---:B-1----:R-:W-:Y:S02]  /*16780*/  FMUL.FTZ R150, R0.reuse, R150 ;  /* 0x0000009600967220 */ /* 0x042fe40000410000 */
        /* <DEDUP_REMOVED lines=38> */
[----:B--2---:R-:W-:Y:S02]  /*169f0*/  @P0 FMUL.FTZ R4, R6, 0.69314718246459960938 ;  /* 0x3f31721806040820 */ /* 0x004fe40000410000 */
[----:B------:R-:W-:Y:S02]  /*16a00*/  @P0 FMUL.FTZ R0, R8, c[0x0][0x2d0] ;  /* 0x0000b40008000a20 */ /* 0x000fe40000410000 */
[----:B------:R-:W-:-:S02]  /*16a10*/  @P3 FFMA.FTZ R18, R10, R137, R11 ;  /* 0x000000890a123223 */ /* 0x000fc4000001000b */
[----:B------:R-:W-:Y:S02]  /*16a20*/  @P2 FFMA.FTZ R19, R5, R136, R9 ;  /* 0x0000008805132223 */ /* 0x000fe40000010009 */
[----:B------:R-:W-:Y:S02]  /*16a30*/  @P1 FFMA.FTZ R20, R2, R135, R7 ;  /* 0x0000008702141223 */ /* 0x000fe40000010007 */
[----:B------:R-:W-:Y:S02]  /*16a40*/  @P0 FFMA.FTZ R21, R0, R3, R4 ;  /* 0x0000000300150223 */ /* 0x000fe40000010004 */
.L_x_575:
[----:B------:R-:W-:Y:S05]  /*16a50*/  @P4 BRA `(.L_x_656) ;  /* 0x0000209000004947 */ /* 0x000fea0003800000 */
[----:B------:R-:W3:Y:S01]  /*16a60*/  S2R R16, SR_TID.X ;  /* 0x0000000000107919 */ /* 0x000ee20000002100 */
[----:B------:R-:W-:Y:S01]  /*16a70*/  ULDC.64 UR4, c[0x0][0x4d0] ;  /* 0x0001340000047ab9 */ /* 0x000fe20000000a00 */
[----:B------:R-:W-:Y:S01]  /*16a80*/  IMAD R4, RZ, RZ, -UR11 ;  /* 0x8000000bff047e24 */ /* 0x000fe2000f8e02ff */
[----:B------:R-:W-:Y:S01]  /*16a90*/  UIMAD.WIDE.U32 UR8, UR11, UR4, URZ ;  /* 0x000000040b0872a5 */ /* 0x000fe2000f8e003f */
[----:B------:R-:W4:Y:S01]  /*16aa0*/  S2R R11, SR_CTAID.Y ;  /* 0x00000000000b7919 */ /* 0x000f220000002600 */
[----:B------:R-:W-:Y:S01]  /*16ab0*/  USHF.R.S32.HI UR6, URZ, 0x1f, UR11 ;  /* 0x0000001f3f067899 */ /* 0x000fe2000801140b */
[----:B------:R-:W-:Y:S01]  /*16ac0*/  MOV R24, c[0x0][0x4e8] ;  /* 0x00013a0000187a02 */ /* 0x000fe20000000f00 */
[----:B------:R-:W-:Y:S01]  /*16ad0*/  BSSY B0, `(.L_x_657) ;  /* 0x00000db000007945 */ /* 0x000fe20003800000 */
[----:B------:R-:W1:Y:S01]  /*16ae0*/  S2R R9, SR_CTAID.Z ;  /* 0x0000000000097919 */ /* 0x000e620000002700 */
        /* <DEDUP_REMOVED lines=12> */
[----:B----4-:R-:W-:Y:S01]  /*16bb0*/  IMAD R12, R4, c[0x0][0x550], R11 ;  /* 0x00015400040c7a24 */ /* 0x010fe200078e020b */
        /* <DEDUP_REMOVED lines=13> */
[----:B------:R-:W-:Y:S01]  /*16c90*/  IMAD.WIDE.U32 R4, R9, c[0x0][0x4d8], R4 ;  /* 0x0001360009047a25 */ /* 0x000fe200078e0004 */
        /* <DEDUP_REMOVED lines=71> */
[----:B------:R-:W3:Y:S01]  /*17110*/  SHFL.IDX PT, R11, R0, 0x1, 0x1c1f ;  /* 0x003c1f00000b7f89 */ /* 0x000ee200000e0000 */
[-C--:B------:R-:W-:Y:S01]  /*17120*/  ISETP.GE.OR P2, PT, R14, R24.reuse, P1 ;  /* 0x000000180e00720c */ /* 0x080fe20000f46670 */
[----:B------:R-:W-:Y:S01]  /*17130*/  IMAD.IADD R3, R3, 0x1, R15 ;  /* 0x0000000103037824 */ /* 0x000fe200078e020f */
[----:B------:R-:W-:Y:S01]  /*17140*/  LEA R23, P0, R2, c[0x0][0x400], 0x2 ;  /* 0x0001000002177a11 */ /* 0x000fe200078010ff */
[----:B------:R-:W-:Y:S01]  /*17150*/  SHFL.IDX PT, R8, R6, 0x2, 0x1c1f ;  /* 0x005c1f0006087f89 */ /* 0x000fe200000e0000 */
[----:B------:R-:W-:-:S02]  /*17160*/  ISETP.GE.AND P5, PT, R14, R24, PT ;  /* 0x000000180e00720c */ /* 0x000fc40003fa6270 */
[----:B------:R-:W-:Y:S01]  /*17170*/  LEA.HI.X R22, R2, c[0x0][0x404], R3, 0x2, P0 ;  /* 0x0001010002167a11 */ /* 0x000fe200000f1403 */
[----:B------:R-:W4:Y:S01]  /*17180*/  SHFL.IDX PT, R9, R0, 0x2, 0x1c1f ;  /* 0x005c1f0000097f89 */ /* 0x000f2200000e0000 */
[----:B------:R-:W-:-:S03]  /*17190*/  ISETP.GE.AND P6, PT, R13, R24, PT ;  /* 0x000000180d00720c */ /* 0x000fc60003fc6270 */
[----:B------:R-:W-:Y:S04]  /*171a0*/  SHFL.IDX PT, R6, R6, 0x3, 0x1c1f ;  /* 0x007c1f0006067f89 */ /* 0x000fe800000e0000 */
[----:B------:R2:W3:Y:S04]  /*171b0*/  SHFL.IDX PT, R7, R0, 0x3, 0x1c1f ;  /* 0x007c1f0000077f89 */ /* 0x0004e800000e0000 */
[----:B-1----:R1:W-:Y:S04]  /*171c0*/  @!P4 ST.E [R4.64], R18 ;  /* 0x000000120400c985 */ /* 0x0023e8000c101914 */
[----:B------:R1:W1:Y:S04]  /*171d0*/  SHFL.IDX PT, R2, R23, RZ, 0x1c1f ;  /* 0x001c1fff17027589 */ /* 0x00026800000e0000 */
[----:B------:R1:W1:Y:S01]  /*171e0*/  SHFL.IDX PT, R3, R22, RZ, 0x1c1f ;  /* 0x001c1fff16037589 */ /* 0x00026200000e0000 */
[----:B--2---:R-:W-:-:S04]  /*171f0*/  IADD3 R0, R12, 0x8, RZ ;  /* 0x000000080c007810 */ /* 0x004fc80007ffe0ff */
[CC--:B------:R-:W-:Y:S02]  /*17200*/  ISETP.GE.OR P3, PT, R0.reuse, R24.reuse, P1 ;  /* 0x000000180000720c */ /* 0x0c0fe40000f66670 */
[-C--:B------:R-:W-:Y:S02]  /*17210*/  ISETP.GE.OR P1, PT, R13, R24.reuse, P1 ;  /* 0x000000180d00720c */ /* 0x080fe40000f26670 */
[----:B------:R-:W-:Y:S02]  /*17220*/  ISETP.GE.AND P0, PT, R0, R24, PT ;  /* 0x000000180000720c */ /* 0x000fe40003f06270 */
[----:B------:R-:W-:-:S04]  /*17230*/  LOP3.LUT R0, R17, 0x7ffffffc, RZ, 0xc0, !PT ;  /* 0x7ffffffc11007812 */ /* 0x000fc800078ec0ff */
[----:B------:R-:W-:-:S03]  /*17240*/  IADD3 R0, R16, -R0, RZ ;  /* 0x8000000010007210 */ /* 0x000fc60007ffe0ff */
[----:B---3--:R2:W-:Y:S02]  /*17250*/  @!P3 ST.E [R10.64], R19 ;  /* 0x000000130a00b985 */ /* 0x0085e4000c101914 */
[----:B------:R-:W-:Y:S02]  /*17260*/  IMAD.SHL.U32 R0, R0, 0x2, RZ ;  /* 0x0000000200007824 */ /* 0x000fe400078e00ff */
[----:B----4-:R2:W-:Y:S04]  /*17270*/  @!P2 ST.E [R8.64], R20 ;  /* 0x000000140800a985 */ /* 0x0105e8000c101914 */
        /* <DEDUP_REMOVED lines=96> */
.L_x_658:
[----:B-1----:R-:W-:Y:S05]  /*17880*/  BSYNC B0 ;  /* 0x0000000000007941 */ /* 0x002fea0003800000 */
.L_x_657:
        /* <DEDUP_REMOVED lines=97> */
.L_x_660:
[----:B------:R-:W-:Y:S05]  /*17ea0*/  BSYNC B0 ;  /* 0x0000000000007941 */ /* 0x000fea0003800000 */
.L_x_659:
        /* <DEDUP_REMOVED lines=97> */
.L_x_662:
[----:B------:R-:W-:Y:S05]  /*184c0*/  BSYNC B0 ;  /* 0x0000000000007941 */ /* 0x000fea0003800000 */
.L_x_661:
        /* <DEDUP_REMOVED lines=98> */
.L_x_656:
        /* <DEDUP_REMOVED lines=50> */
.L_x_663:
        /* <DEDUP_REMOVED lines=15> */
.L_x_3584:


//--------------------- .text._ZN7cutlass13device_kernelIN5flash19enable_sm80_to_sm89INS1_16FlashAttnFwdSm80INS1_25CollectiveMainloopFwdSm80ILi8ELi1ELb1EN4cute5tupleIJNS5_1CILi128EEENS7_ILi96EEES8_EEELi128ENS_10bfloat16_tEfNS_4arch4Sm80ELb0ELb1ELb1ELb1ELb1ELb0ELb1ELb1EEENS1_21CollectiveEpilogueFwdINS6_IJS8_S8_S9_EEENS6_IJNS7_ILi1EEESH_SH_EEESB_SD_Li256ELb1ELb1ELb1ELb0EEENS1_36VarlenDynamicPersistentTileSchedulerILi128ELi96ELi256ELi256ELb1ELb1ELb0ELb1ELb0ELb1EEEEEEEEEvNT_6ParamsE --------------------------
	.section	.text._ZN7cutlass13device_kernelIN5flash19enable_sm80_to_sm89INS1_16FlashAttnFwdSm80INS1_25CollectiveMainloopFwdSm80ILi8ELi1ELb1EN4cute5tupleIJNS5_1CILi128EEENS7_ILi96EEES8_EEELi128ENS_10bfloat16_tEfNS_4arch4Sm80ELb0ELb1ELb1ELb1ELb1ELb0ELb1ELb1EEENS1_21CollectiveEpilogueFwdINS6_IJS8_S8_S9_EEENS6_IJNS7_ILi1EEESH_SH_EEESB_SD_Li256ELb1ELb1ELb1ELb0EEENS1_36VarlenDynamicPersistentTileSchedulerILi128ELi96ELi256ELi256ELb1ELb1ELb0ELb1ELb0ELb1EEEEEEEEEvNT_6ParamsE,"ax",@progbits
	.sectioninfo	@"SHI_REGISTERS=255"
	.align	128
.text._ZN7cutlass13device_kernelIN5flash19enable_sm80_to_sm89INS1_16FlashAttnFwdSm80INS1_25CollectiveMainloopFwdSm80ILi8ELi1ELb1EN4cute5tupleIJNS5_1CILi128EEENS7_ILi96EEES8_EEELi128ENS_10bfloat16_tEfNS_4arch4Sm80ELb0ELb1ELb1ELb1ELb1ELb0ELb1ELb1EEENS1_21CollectiveEpilogueFwdINS6_IJS8_S8_S9_EEENS6_IJNS7_ILi1EEESH_SH_EEESB_SD_Li256ELb1ELb1ELb1ELb0EEENS1_36VarlenDynamicPersistentTileSchedulerILi128ELi96ELi256ELi256ELb1ELb1ELb0ELb1ELb0ELb1EEEEEEEEEvNT_6ParamsE:
        .type           _ZN7cutlass13device_kernelIN5flash19enable_sm80_to_sm89INS1_16FlashAttnFwdSm80INS1_25CollectiveMainloopFwdSm80ILi8ELi1ELb1EN4cute5tupleIJNS5_1CILi128EEENS7_ILi96EEES8_EEELi128ENS_10bfloat16_tEfNS_4arch4Sm80ELb0ELb1ELb1ELb1ELb1ELb0ELb1ELb1EEENS1_21CollectiveEpilogueFwdINS6_IJS8_S8_S9_EEENS6_IJNS7_ILi1EEESH_SH_EEESB_SD_Li256ELb1ELb1ELb1ELb0EEENS1_36VarlenDynamicPersistentTileSchedulerILi128ELi96ELi256ELi256ELb1ELb1ELb0ELb1ELb0ELb1EEEEEEEEEvNT_6ParamsE,@function
        .size           _ZN7cutlass13device_kernelIN5flash19enable_sm80_to_sm89INS1_16FlashAttnFwdSm80INS1_25CollectiveMainloopFwdSm80ILi8ELi1ELb1EN4cute5tupleIJNS5_1CILi128EEENS7_ILi96EEES8_EEELi128ENS_10bfloat16_tEfNS_4arch4Sm80ELb0ELb1ELb1ELb1ELb1ELb0ELb1ELb1EEENS1_21CollectiveEpilogueFwdINS6_IJS8_S8_S9_EEENS6_IJNS7_ILi1EEESH_SH_EEESB_SD_Li256ELb1ELb1ELb1ELb0EEENS1_36VarlenDynamicPersistentTileSchedulerILi128ELi96ELi256ELi256ELb1ELb1ELb0ELb1ELb0ELb1EEEEEEEEEvNT_6ParamsE,(.L_x_3585 - _ZN7cutlass13device_kernelIN5flash19enable_sm80_to_sm89INS1_16FlashAttnFwdSm80INS1_25CollectiveMainloopFwdSm80ILi8ELi1ELb1EN4cute5tupleIJNS5_1CILi128EEENS7_ILi96EEES8_EEELi128ENS_10bfloat16_tEfNS_4arch4Sm80ELb0ELb1ELb1ELb1ELb1ELb0ELb1ELb1EEENS1_21CollectiveEpilogueFwdINS6_IJS8_S8_S9_EEENS6_IJNS7_ILi1EEESH_SH_EEESB_SD_Li256ELb1ELb1ELb1ELb0EEENS1_36VarlenDynamicPersistentTileSchedulerILi128ELi96ELi256ELi256ELb1ELb1ELb0ELb1ELb0ELb1EEEEEEEEEvNT_6ParamsE)
        .other          _ZN7cutlass13device_kernelIN5flash19enable_sm80_to_sm89INS1_16FlashAttnFwdSm80INS1_25CollectiveMainloopFwdSm80ILi8ELi1ELb1EN4cute5tupleIJNS5_1CILi128EEENS7_ILi96EEES8_EEELi128ENS_10bfloat16_tEfNS_4arch4Sm80ELb0ELb1ELb1ELb1ELb1ELb0ELb1ELb1EEENS1_21CollectiveEpilogueFwdINS6_IJS8_S8_S9_EEENS6_IJNS7_ILi1EEESH_SH_EEESB_SD_Li256ELb1ELb1ELb1ELb0EEENS1_36VarlenDynamicPersistentTileSchedulerILi128ELi96ELi256ELi256ELb1ELb1ELb0ELb1ELb0ELb1EEEEEEEEEvNT_6ParamsE,@"STO_CUDA_ENTRY STV_DEFAULT"
_ZN7cutlass13device_kernelIN5flash19enable_sm80_to_sm89INS1_16FlashAttnFwdSm80INS1_25CollectiveMainloopFwdSm80ILi8ELi1ELb1EN4cute5tupleIJNS5_1CILi128EEENS7_ILi96EEES8_EEELi128ENS_10bfloat16_tEfNS_4arch4Sm80ELb0ELb1ELb1ELb1ELb1ELb0ELb1ELb1EEENS1_21CollectiveEpilogueFwdINS6_IJS8_S8_S9_EEENS6_IJNS7_ILi1EEESH_SH_EEESB_SD_Li256ELb1ELb1ELb1ELb0EEENS1_36VarlenDynamicPersistentTileSchedulerILi128ELi96ELi256ELi256ELb1ELb1ELb0ELb1ELb0ELb1EEEEEEEEEvNT_6ParamsE:
[----:B------:R-:W-:-:S03]  /*0000*/  MOV R1, c[0x0][0x28] ;  /* 0x00000a0000017a02 */ /* 0x000fc60000000f00 */
[----:B------:R-:W1:Y:S01]  /*0010*/  S2R R2, SR_TID.X ;  /* 0x0000000000027919 */ /* 0x000e620000002100 */
[----:B------:R-:W-:Y:S01]  /*0020*/  IADD3 R1, R1, -0x28, RZ ;  /* 0xffffffd801017810 */ /* 0x000fe20007ffe0ff */
[----:B------:R-:W-:Y:S01]  /*0030*/  ULDC.64 UR6, c[0x0][0x118] ;  /* 0x0000460000067ab9 */ /* 0x000fe20000000a00 */
[----:B-1----:R-:W-:-:S05]  /*0040*/  SHF.R.U32.HI R0, RZ, 0x5, R2 ;  /* 0x00000005ff007819 */ /* 0x002fca0000011602 */
[----:B------:R-:W1:Y:S02]  /*0050*/  SHFL.IDX PT, R3, R0, RZ, 0x1f ;  /* 0x00001fff00037589 */ /* 0x000e6400000e0000 */
[----:B-1----:R-:W-:Y:S02]  /*0060*/  ISETP.NE.AND P0, PT, R3, RZ, PT ;  /* 0x000000ff0300720c */ /* 0x002fe40003f05270 */
[----:B------:R1:W-:Y:S11]  /*0070*/  STL [R1+0x20], R3 ;  /* 0x0000200301007387 */ /* 0x0003f60000100800 */
[----:B------:R-:W-:Y:S06]  /*0080*/  @P0 BAR.SYNC.DEFER_BLOCKING 0x5, 0x100 ;  /* 0x0144000000000b1d */ /* 0x000fec0000010000 */
[----:B------:R-:W2:Y:S04]  /*0090*/  @P0 LDS.128 R248, [0xe100] ;  /* 0x00e10000fff80984 */ /* 0x000ea80000000c00 */
[----:B------:R-:W-:Y:S06]  /*00a0*/  @P0 BAR.ARV 0x4, 0x100 ;  /* 0x0104000000000b1d */ /* 0x000fec0000002000 */
[----:B------:R-:W-:Y:S05]  /*00b0*/  @P0 BRA `(.L_x_664) ;  /* 0x00000f1000000947 */ /* 0x000fea0003800000 */
[----:B-1----:R-:W-:Y:S01]  /*00c0*/  LOP3.LUT R13, R2, 0x1f, RZ, 0xc0, !PT ;  /* 0x0000001f020d7812 */ /* 0x002fe200078ec0ff */
[----:B------:R-:W-:-:S03]  /*00d0*/  CS2R R8, SRZ ;  /* 0x0000000000087805 */ /* 0x000fc6000001ff00 */
[----:B------:R-:W-:-:S04]  /*00e0*/  ISETP.NE.AND P6, PT, R13, 0x1f, PT ;  /* 0x0000001f0d00780c */ /* 0x000fc80003fc5270 */
[----:B------:R-:W-:-:S13]  /*00f0*/  ISETP.GE.OR P0, PT, R13, c[0x0][0x53c], !P6 ;  /* 0x00014f000d007a0c */ /* 0x000fda0007706670 */
[----:B------:R-:W-:Y:S02]  /*0100*/  @!P0 IMAD.MOV.U32 R4, RZ, RZ, 0x4 ;  /* 0x00000004ff048424 */ /* 0x000fe400078e00ff */
[----:B------:R-:W-:Y:S02]  /*0110*/  @!P0 IMAD.MOV.U32 R2, RZ, RZ, 0x4 ;  /* 0x00000004ff028424 */ /* 0x000fe400078e00ff */
[----:B------:R-:W-:-:S04]  /*0120*/  @!P0 IMAD.WIDE.U32 R4, R13, R4, c[0x0][0x580] ;  /* 0x000160000d048625 */ /* 0x000fc800078e0004 */
[C---:B------:R-:W-:Y:S01]  /*0130*/  @!P0 IMAD.WIDE.U32 R2, R13.reuse, R2, c[0x0][0x578] ;  /* 0x00015e000d028625 */ /* 0x040fe200078e0002 */
[----:B------:R-:W3:Y:S04]  /*0140*/  @!P0 LDG.E R9, [R4.64] ;  /* 0x0000000604098981 */ /* 0x000ee8000c1e1900 */
[----:B------:R-:W3:Y:S01]  /*0150*/  @!P0 LDG.E R8, [R2.64] ;  /* 0x0000000602088981 */ /* 0x000ee2000c1e1900 */
[C---:B------:R-:W-:Y:S01]  /*0160*/  ISETP.NE.AND P5, PT, R13.reuse, RZ, PT ;  /* 0x000000ff0d00720c */ /* 0x040fe20003fa5270 */
[----:B------:R-:W1:Y:S01]  /*0170*/  S2UR UR4, SR_CTAID.X ;  /* 0x00000000000479c3 */ /* 0x000e620000002500 */
[C---:B------:R-:W-:Y:S01]  /*0180*/  ISETP.GE.U32.AND P4, PT, R13.reuse, 0x2, PT ;  /* 0x000000020d00780c */ /* 0x040fe20003f86070 */
[----:B------:R-:W-:Y:S01]  /*0190*/  IMAD.MOV.U32 R7, RZ, RZ, RZ ;  /* 0x000000ffff077224 */ /* 0x000fe200078e00ff */
[----:B------:R-:W-:-:S02]  /*01a0*/  ISETP.GE.U32.AND P3, PT, R13, 0x4, PT ;  /* 0x000000040d00780c */ /* 0x000fc40003f66070 */
[C---:B------:R-:W-:Y:S02]  /*01b0*/  ISETP.GE.U32.AND P2, PT, R13.reuse, 0x8, PT ;  /* 0x000000080d00780c */ /* 0x040fe40003f46070 */
[----:B------:R-:W-:Y:S01]  /*01c0*/  ISETP.GE.U32.AND P1, PT, R13, 0x10, PT ;  /* 0x000000100d00780c */ /* 0x000fe20003f26070 */
[----:B---3--:R-:W-:-:S05]  /*01d0*/  IMAD R4, R9, R8, RZ ;  /* 0x0000000809047224 */ /* 0x008fca00078e02ff */
[----:B------:R-:W3:Y:S02]  /*01e0*/  SHFL.UP PT, R0, R4, 0x1, RZ ;  /* 0x0420000004007989 */ /* 0x000ee400000e00ff */
[----:B---3--:R-:W-:-:S05]  /*01f0*/  SEL R0, R0, RZ, P5 ;  /* 0x000000ff00007207 */ /* 0x008fca0002800000 */
[----:B------:R-:W-:-:S05]  /*0200*/  IMAD.IADD R4, R4, 0x1, R0 ;  /* 0x0000000104047824 */ /* 0x000fca00078e0200 */
        /* <DEDUP_REMOVED lines=12> */
[----:B------:R-:W3:Y:S02]  /*02d0*/  SHFL.IDX PT, R6, R4, 0x1f, 0x1f ;  /* 0x03e01f0004067f89 */ /* 0x000ee400000e0000 */
[----:B---3--:R-:W-:-:S04]  /*02e0*/  IMAD R6, R6, c[0x0][0x538], RZ ;  /* 0x00014e0006067a24 */ /* 0x008fc800078e02ff */
[----:B------:R-:W-:Y:S01]  /*02f0*/  IMAD.MOV.U32 R0, RZ, RZ, R6 ;  /* 0x000000ffff007224 */ /* 0x000fe200078e0006 */
[----:B-1----:R-:W-:-:S13]  /*0300*/  ISETP.GT.AND P0, PT, R6, UR4, PT ;  /* 0x0000000406007c0c */ /* 0x002fda000bf04270 */
[----:B------:R-:W-:Y:S05]  /*0310*/  @P0 BRA `(.L_x_665) ;  /* 0x0000026000000947 */ /* 0x000fea0003800000 */
[----:B------:R-:W-:Y:S02]  /*0320*/  MOV R6, R0 ;  /* 0x0000000000067202 */ /* 0x000fe40000000f00 */
[----:B------:R-:W-:-:S04]  /*0330*/  MOV R7, RZ ;  /* 0x000000ff00077202 */ /* 0x000fc80000000f00 */
.L_x_669:
        /* <DEDUP_REMOVED lines=9> */
[----:B------:R-:W-:-:S04]  /*03d0*/  @!P0 IMAD.WIDE R4, R0, R2, c[0x0][0x580] ;  /* 0x0001600000048625 */ /* 0x000fc800078e0202 */
[----:B------:R-:W-:Y:S01]  /*03e0*/  @!P0 IMAD.WIDE R2, R0, R3, c[0x0][0x578] ;  /* 0x00015e0000028625 */ /* 0x000fe200078e0203 */
[----:B------:R-:W3:Y:S04]  /*03f0*/  @!P0 LDG.E R9, [R4.64] ;  /* 0x0000000604098981 */ /* 0x000ee8000c1e1900 */
[----:B------:R-:W3:Y:S02]  /*0400*/  @!P0 LDG.E R8, [R2.64] ;  /* 0x0000000602088981 */ /* 0x000ee4000c1e1900 */
[----:B---3--:R-:W-:Y:S01]  /*0410*/  IMAD R5, R9, R8, RZ ;  /* 0x0000000809057224 */ /* 0x008fe200078e02ff */
[----:B------:R-:W-:Y:S05]  /*0420*/  BRA.DIV ~URZ, `(.L_x_667) ;  /* 0x00017ab27f007947 */ /* 0x000fea000b800000 */
[----:B------:R1:W3:Y:S02]  /*0430*/  SHFL.UP PT, R0, R5, 0x1, RZ ;  /* 0x0420000005007989 */ /* 0x0002e400000e00ff */
.L_x_833:
        /* <DEDUP_REMOVED lines=16> */
.L_x_834:
[----:B---3--:R-:W-:-:S05]  /*0540*/  IMAD R0, R0, c[0x0][0x538], RZ ;  /* 0x00014e0000007a24 */ /* 0x008fca00078e02ff */
[----:B------:R-:W-:-:S04]  /*0550*/  IADD3 R6, R0, R6, RZ ;  /* 0x0000000600067210 */ /* 0x000fc80007ffe0ff */
[----:B------:R-:W-:-:S13]  /*0560*/  ISETP.GT.AND P0, PT, R6, UR4, PT ;  /* 0x0000000406007c0c */ /* 0x000fda000bf04270 */
[----:B-12---:R-:W-:Y:S05]  /*0570*/  @!P0 BRA `(.L_x_669) ;  /* 0xfffffdc000008947 */ /* 0x006fea000383ffff */
.L_x_665:
[----:B------:R-:W-:-:S05]  /*0580*/  IADD3 R10, -R0, R6, RZ ;  /* 0x00000006000a7210 */ /* 0x000fca0007ffe1ff */
[----:B------:R-:W-:-:S05]  /*0590*/  IMAD R0, R4, c[0x0][0x538], R10 ;  /* 0x00014e0004007a24 */ /* 0x000fca00078e020a */
[----:B------:R-:W-:Y:S01]  /*05a0*/  ISETP.GT.AND P0, PT, R0, UR4, PT ;  /* 0x0000000400007c0c */ /* 0x000fe2000bf04270 */
[----:B------:R-:W-:-:S12]  /*05b0*/  BRA.DIV ~URZ, `(.L_x_670) ;  /* 0x00017b427f007947 */ /* 0x000fd8000b800000 */
[----:B------:R-:W-:-:S04]  /*05c0*/  VOTE.ANY R6, PT, !P0 ;  /* 0x0000000000067806 */ /* 0x000fc800040e0100 */
.L_x_835:
[----:B------:R-:W1:Y:S02]  /*05d0*/  POPC R0, R6 ;  /* 0x0000000600007309 */ /* 0x000e640000000000 */
[----:B-12---:R-:W-:Y:S01]  /*05e0*/  IADD3 R251, R0, R7, RZ ;  /* 0x0000000700fb7210 */ /* 0x006fe20007ffe0ff */
[----:B------:R-:W-:Y:S05]  /*05f0*/  BRA.DIV ~URZ, `(.L_x_671) ;  /* 0x00017b527f007947 */ /* 0x000fea000b800000 */
[----:B------:R1:W2:Y:S01]  /*0600*/  SHFL.IDX PT, R12, R9, R0, 0x1f ;  /* 0x00001f00090c7589 */ /* 0x0002a200000e0000 */
[----:B------:R-:W-:-:S03]  /*0610*/  MOV R5, RZ ;  /* 0x000000ff00057202 */ /* 0x000fc60000000f00 */
[----:B------:R1:W3:Y:S04]  /*0620*/  SHFL.IDX PT, R9, R8, R0, 0x1f ;  /* 0x00001f0008097589 */ /* 0x0002e800000e0000 */
.L_x_836:
[----:B------:R-:W-:Y:S01]  /*0630*/  ISETP.NE.AND P0, PT, R6, RZ, PT ;  /* 0x000000ff0600720c */ /* 0x000fe20003f05270 */
[----:B------:R-:W-:-:S12]  /*0640*/  BSSY B0, `(.L_x_672) ;  /* 0x0000005000007945 */ /* 0x000fd80003800000 */
[----:B------:R-:W-:Y:S05]  /*0650*/  @!P0 BRA `(.L_x_673) ;  /* 0x0000003000008947 */ /* 0x000fea0003800000 */
[----:B-1----:R-:W-:Y:S01]  /*0660*/  IADD3 R0, R0, -0x1, RZ ;  /* 0xffffffff00007810 */ /* 0x002fe20007ffe0ff */
[----:B------:R-:W-:Y:S05]  /*0670*/  BRA.DIV ~URZ, `(.L_x_674) ;  /* 0x00017bb27f007947 */ /* 0x000fea000b800000 */
[----:B------:R1:W4:Y:S02]  /*0680*/  SHFL.IDX PT, R5, R4, R0, 0x1f ;  /* 0x00001f0004057589 */ /* 0x00032400000e0000 */
.L_x_673:
[----:B------:R-:W-:Y:S05]  /*0690*/  BSYNC B0 ;  /* 0x0000000000007941 */ /* 0x000fea0003800000 */
.L_x_672:
[----:B---3--:R-:W-:Y:S01]  /*06a0*/  ISETP.NE.AND P0, PT, R9, 0x1, PT ;  /* 0x000000010900780c */ /* 0x008fe20003f05270 */
[----:B----4-:R-:W-:Y:S01]  /*06b0*/  IMAD R248, R5, c[0x0][0x538], R10 ;  /* 0x00014e0005f87a24 */ /* 0x010fe200078e020a */
[----:B------:R-:W-:Y:S04]  /*06c0*/  BSSY B0, `(.L_x_675) ;  /* 0x0000085000007945 */ /* 0x000fe80003800000 */
[----:B------:R-:W-:-:S07]  /*06d0*/  IADD3 R11, -R248, UR4, RZ ;  /* 0x00000004f80b7c10 */ /* 0x000fce000fffe1ff */
[----:B------:R-:W-:Y:S05]  /*06e0*/  @!P0 BRA `(.L_x_676) ;  /* 0x000003e000008947 */ /* 0x000fea0003800000 */
[-C--:B-12---:R-:W-:Y:S02]  /*06f0*/  IABS R0, R12.reuse ;  /* 0x0000000c00007213 */ /* 0x086fe40000000000 */
[----:B------:R-:W-:-:S03]  /*0700*/  IABS R6, R12 ;  /* 0x0000000c00067213 */ /* 0x000fc60000000000 */
[----:B------:R-:W-:Y:S01]  /*0710*/  IMAD.MOV.U32 R5, RZ, RZ, R0 ;  /* 0x000000ffff057224 */ /* 0x000fe200078e0000 */
[----:B------:R-:W-:-:S03]  /*0720*/  IABS R0, R9 ;  /* 0x0000000900007213 */ /* 0x000fc60000000000 */
[----:B------:R-:W1:Y:S02]  /*0730*/  I2F.RP R2, R5 ;  /* 0x0000000500027306 */ /* 0x000e640000209400 */
[----:B------:R-:W-:Y:S01]  /*0740*/  IMAD.MOV.U32 R8, RZ, RZ, R0 ;  /* 0x000000ffff087224 */ /* 0x000fe200078e0000 */
[----:B------:R-:W-:-:S05]  /*0750*/  IABS R0, R11 ;  /* 0x0000000b00007213 */ /* 0x000fca0000000000 */
[----:B------:R-:W-:Y:S08]  /*0760*/  I2F.RP R7, R8 ;  /* 0x0000000800077306 */ /* 0x000ff00000209400 */
[----:B-1----:R-:W1:Y:S02]  /*0770*/  MUFU.RCP R2, R2 ;  /* 0x0000000200027308 */ /* 0x002e640000001000 */
[----:B-1----:R-:W-:-:S06]  /*0780*/  IADD3 R2, R2, 0xffffffe, RZ ;  /* 0x0ffffffe02027810 */ /* 0x002fcc0007ffe0ff */
[----:B------:R-:W1:Y:S02]  /*0790*/  F2I.FTZ.U32.TRUNC.NTZ R3, R2 ;  /* 0x0000000200037305 */ /* 0x000e64000021f000 */
[----:B-1----:R-:W-:-:S04]  /*07a0*/  IMAD.MOV R2, RZ, RZ, -R3 ;  /* 0x000000ffff027224 */ /* 0x002fc800078e0a03 */
[----:B------:R-:W-:Y:S02]  /*07b0*/  IMAD R4, R2, R5, RZ ;  /* 0x0000000502047224 */ /* 0x000fe400078e02ff */
[----:B------:R-:W-:-:S04]  /*07c0*/  IMAD.MOV.U32 R2, RZ, RZ, RZ ;  /* 0x000000ffff027224 */ /* 0x000fc800078e00ff */
[----:B------:R-:W-:Y:S01]  /*07d0*/  IMAD.HI.U32 R2, R3, R4, R2 ;  /* 0x0000000403027227 */ /* 0x000fe200078e0002 */
[----:B------:R-:W-:-:S03]  /*07e0*/  MOV R3, R0 ;  /* 0x0000000000037202 */ /* 0x000fc60000000f00 */
[----:B------:R-:W-:Y:S02]  /*07f0*/  IMAD.MOV R0, RZ, RZ, -R6 ;  /* 0x000000ffff007224 */ /* 0x000fe400078e0a06 */
        /* <DEDUP_REMOVED lines=28> */
[----:B------:R-:W-:-:S03]  /*09c0*/  IMAD.MOV R5, RZ, RZ, -R4 ;  /* 0x000000ffff057224 */ /* 0x000fc600078e0a04 */
        /* <DEDUP_REMOVED lines=10> */
[----:B------:R-:W-:-:S04]  /*0a70*/  IMAD.MOV R2, RZ, RZ, -R0 ;  /* 0x000000ffff027224 */ /* 0x000fc800078e0a00 */
[C---:B------:R-:W-:Y:S01]  /*0a80*/  IMAD R3, R9.reuse, R2, R4 ;  /* 0x0000000209037224 */ /* 0x040fe200078e0204 */
[----:B------:R-:W-:Y:S01]  /*0a90*/  LEA R2, R9, R0, 0x18 ;  /* 0x0000000009027211 */ /* 0x000fe200078ec0ff */
[----:B------:R-:W-:-:S04]  /*0aa0*/  IMAD R0, R12, R5, R11 ;  /* 0x000000050c007224 */ /* 0x000fc800078e020b */
[----:B------:R-:W-:Y:S01]  /*0ab0*/  IMAD R250, R3, 0x10000, R2 ;  /* 0x0001000003fa7824 */ /* 0x000fe200078e0202 */
[----:B------:R-:W-:Y:S05]  /*0ac0*/  BRA `(.L_x_677) ;  /* 0x0000044000007947 */ /* 0x000fea0003800000 */
.L_x_676:
[----:B------:R-:W-:-:S04]  /*0ad0*/  IMAD.MOV.U32 R2, RZ, RZ, 0x4 ;  /* 0x00000004ff027424 */ /* 0x000fc800078e00ff */
[----:B------:R-:W-:-:S05]  /*0ae0*/  IMAD.WIDE R2, R251, R2, c[0x0][0x590] ;  /* 0x00016400fb027625 */ /* 0x000fca00078e0202 */
[----:B------:R-:W3:Y:S02]  /*0af0*/  LDG.E R7, [R2.64] ;  /* 0x0000000602077981 */ /* 0x000ee4000c1e1900 */
[----:B-123--:R-:W-:-:S05]  /*0b00*/  IMAD R9, R7, R12, RZ ;  /* 0x0000000c07097224 */ /* 0x00efca00078e02ff */
[-C--:B------:R-:W-:Y:S02]  /*0b10*/  IABS R0, R9.reuse ;  /* 0x0000000900007213 */ /* 0x080fe40000000000 */
[----:B------:R-:W-:-:S03]  /*0b20*/  IABS R8, R9 ;  /* 0x0000000900087213 */ /* 0x000fc60000000000 */
[----:B------:R-:W-:-:S04]  /*0b30*/  IMAD.MOV.U32 R6, RZ, RZ, R0 ;  /* 0x000000ffff067224 */ /* 0x000fc800078e0000 */
[----:B------:R-:W1:Y:S08]  /*0b40*/  I2F.RP R2, R6 ;  /* 0x0000000600027306 */ /* 0x000e700000209400 */
[----:B-1----:R-:W1:Y:S02]  /*0b50*/  MUFU.RCP R2, R2 ;  /* 0x0000000200027308 */ /* 0x002e640000001000 */
[----:B-1----:R-:W-:-:S06]  /*0b60*/  IADD3 R2, R2, 0xffffffe, RZ ;  /* 0x0ffffffe02027810 */ /* 0x002fcc0007ffe0ff */
[----:B------:R-:W1:Y:S02]  /*0b70*/  F2I.FTZ.U32.TRUNC.NTZ R3, R2 ;  /* 0x0000000200037305 */ /* 0x000e64000021f000 */
[----:B-1----:R-:W-:-:S04]  /*0b80*/  IMAD.MOV R0, RZ, RZ, -R3 ;  /* 0x000000ffff007224 */ /* 0x002fc800078e0a03 */
[----:B------:R-:W-:Y:S01]  /*0b90*/  IMAD.MOV.U32 R2, RZ, RZ, R0 ;  /* 0x000000ffff027224 */ /* 0x000fe200078e0000 */
[----:B------:R-:W-:-:S03]  /*0ba0*/  IABS R0, R11 ;  /* 0x0000000b00007213 */ /* 0x000fc60000000000 */
[----:B------:R-:W-:Y:S01]  /*0bb0*/  IMAD R4, R2, R6, RZ ;  /* 0x0000000602047224 */ /* 0x000fe200078e02ff */
[----:B------:R-:W-:Y:S01]  /*0bc0*/  MOV R5, R0 ;  /* 0x0000000000057202 */ /* 0x000fe20000000f00 */
[----:B------:R-:W-:-:S04]  /*0bd0*/  IMAD.MOV.U32 R2, RZ, RZ, RZ ;  /* 0x000000ffff027224 */ /* 0x000fc800078e00ff */
[----:B------:R-:W-:-:S04]  /*0be0*/  IMAD.HI.U32 R0, R3, R4, R2 ;  /* 0x0000000403007227 */ /* 0x000fc800078e0002 */
[----:B------:R-:W-:Y:S02]  /*0bf0*/  IMAD.MOV R2, RZ, RZ, -R8 ;  /* 0x000000ffff027224 */ /* 0x000fe400078e0a08 */
        /* <DEDUP_REMOVED lines=9> */
[----:B------:R-:W-:-:S04]  /*0c90*/  @P2 IADD3 R0, R0, 0x1, RZ ;  /* 0x0000000100002810 */ /* 0x000fc80007ffe0ff */
[----:B------:R-:W-:-:S05]  /*0ca0*/  MOV R4, R0 ;  /* 0x0000000000047202 */ /* 0x000fca0000000f00 */
[----:B------:R-:W-:Y:S01]  /*0cb0*/  @!P1 IMAD.MOV R4, RZ, RZ, -R4 ;  /* 0x000000ffff049224 */ /* 0x000fe200078e0a04 */
[----:B------:R-:W-:-:S05]  /*0cc0*/  @!P0 LOP3.LUT R4, RZ, R9, RZ, 0x33, !PT ;  /* 0x00000009ff048212 */ /* 0x000fca00078e33ff */
[----:B------:R-:W-:-:S05]  /*0cd0*/  IMAD R10, R7, R4, RZ ;  /* 0x00000004070a7224 */ /* 0x000fca00078e02ff */
[----:B------:R-:W-:-:S04]  /*0ce0*/  IADD3 R0, -R10, c[0x0][0x538], RZ ;  /* 0x00014e000a007a10 */ /* 0x000fc80007ffe1ff */
[----:B------:R-:W-:-:S04]  /*0cf0*/  IMNMX R6, R7, R0, PT ;  /* 0x0000000007067217 */ /* 0x000fc80003800200 */
[----:B------:R-:W-:-:S05]  /*0d00*/  IABS R0, R6 ;  /* 0x0000000600007213 */ /* 0x000fca0000000000 */
[----:B------:R-:W-:-:S04]  /*0d10*/  IMAD.MOV.U32 R5, RZ, RZ, R0 ;  /* 0x000000ffff057224 */ /* 0x000fc800078e0000 */
[----:B------:R-:W1:Y:S08]  /*0d20*/  I2F.RP R2, R5 ;  /* 0x0000000500027306 */ /* 0x000e700000209400 */
[----:B-1----:R-:W1:Y:S02]  /*0d30*/  MUFU.RCP R2, R2 ;  /* 0x0000000200027308 */ /* 0x002e640000001000 */
[----:B-1----:R-:W-:-:S06]  /*0d40*/  IADD3 R2, R2, 0xffffffe, RZ ;  /* 0x0ffffffe02027810 */ /* 0x002fcc0007ffe0ff */
[----:B------:R1:W2:Y:S02]  /*0d50*/  F2I.FTZ.U32.TRUNC.NTZ R3, R2 ;  /* 0x0000000200037305 */ /* 0x0002a4000021f000 */
[----:B-1----:R-:W-:Y:S01]  /*0d60*/  IMAD.MOV R2, RZ, RZ, -R4 ;  /* 0x000000ffff027224 */ /* 0x002fe200078e0a04 */
[----:B--2---:R-:W-:-:S03]  /*0d70*/  IADD3 R0, RZ, -R3, RZ ;  /* 0x80000003ff007210 */ /* 0x004fc60007ffe0ff */
[----:B------:R-:W-:Y:S01]  /*0d80*/  IMAD R8, R9, R2, R11 ;  /* 0x0000000209087224 */ /* 0x000fe200078e020b */
[----:B------:R-:W-:Y:S01]  /*0d90*/  IABS R9, R6 ;  /* 0x0000000600097213 */ /* 0x000fe20000000000 */
[----:B------:R-:W-:-:S03]  /*0da0*/  IMAD.MOV.U32 R2, RZ, RZ, R0 ;  /* 0x000000ffff027224 */ /* 0x000fc600078e0000 */
[----:B------:R-:W-:Y:S01]  /*0db0*/  IABS R0, R8 ;  /* 0x0000000800007213 */ /* 0x000fe20000000000 */
[----:B------:R-:W-:Y:S02]  /*0dc0*/  IMAD R7, R2, R5, RZ ;  /* 0x0000000502077224 */ /* 0x000fe400078e02ff */
[----:B------:R-:W-:Y:S02]  /*0dd0*/  IMAD.MOV.U32 R2, RZ, RZ, RZ ;  /* 0x000000ffff027224 */ /* 0x000fe400078e00ff */
[----:B------:R-:W-:Y:S01]  /*0de0*/  IMAD.MOV.U32 R4, RZ, RZ, R0 ;  /* 0x000000ffff047224 */ /* 0x000fe200078e0000 */
[----:B------:R-:W-:Y:S01]  /*0df0*/  IADD3 R0, RZ, -R9, RZ ;  /* 0x80000009ff007210 */ /* 0x000fe20007ffe0ff */
[----:B------:R-:W-:-:S04]  /*0e00*/  IMAD.HI.U32 R3, R3, R7, R2 ;  /* 0x0000000703037227 */ /* 0x000fc800078e0002 */
[----:B------:R-:W-:Y:S02]  /*0e10*/  IMAD.MOV.U32 R2, RZ, RZ, R0 ;  /* 0x000000ffff027224 */ /* 0x000fe400078e0000 */
[----:B------:R-:W-:Y:S01]  /*0e20*/  IMAD.HI.U32 R0, R3, R4, RZ ;  /* 0x0000000403007227 */ /* 0x000fe200078e00ff */
[----:B------:R-:W-:-:S03]  /*0e30*/  IADD3 R3, R10, 0x1000000, R8 ;  /* 0x010000000a037810 */ /* 0x000fc60007ffe008 */
[----:B------:R-:W-:-:S05]  /*0e40*/  IMAD R2, R0, R2, R4 ;  /* 0x0000000200027224 */ /* 0x000fca00078e0204 */
[----:B------:R-:W-:-:S13]  /*0e50*/  ISETP.GT.U32.AND P0, PT, R5, R2, PT ;  /* 0x000000020500720c */ /* 0x000fda0003f04070 */
[----:B------:R-:W-:Y:S01]  /*0e60*/  @!P0 IMAD.IADD R2, R2, 0x1, -R5 ;  /* 0x0000000102028824 */ /* 0x000fe200078e0a05 */
[----:B------:R-:W-:Y:S02]  /*0e70*/  @!P0 IADD3 R0, R0, 0x1, RZ ;  /* 0x0000000100008810 */ /* 0x000fe40007ffe0ff */
[----:B------:R-:W-:Y:S02]  /*0e80*/  ISETP.NE.AND P0, PT, R6, RZ, PT ;  /* 0x000000ff0600720c */ /* 0x000fe40003f05270 */
[----:B------:R-:W-:Y:S02]  /*0e90*/  ISETP.GE.U32.AND P2, PT, R2, R5, PT ;  /* 0x000000050200720c */ /* 0x000fe40003f46070 */
[----:B------:R-:W-:-:S04]  /*0ea0*/  LOP3.LUT R2, R8, R6, RZ, 0x3c, !PT ;  /* 0x0000000608027212 */ /* 0x000fc800078e3cff */
[----:B------:R-:W-:Y:S01]  /*0eb0*/  ISETP.GE.AND P1, PT, R2, RZ, PT ;  /* 0x000000ff0200720c */ /* 0x000fe20003f26270 */
[----:B------:R-:W-:-:S06]  /*0ec0*/  IMAD.MOV R2, RZ, RZ, -R6 ;  /* 0x000000ffff027224 */ /* 0x000fcc00078e0a06 */
[----:B------:R-:W-:-:S06]  /*0ed0*/  @P2 IADD3 R0, R0, 0x1, RZ ;  /* 0x0000000100002810 */ /* 0x000fcc0007ffe0ff */
[----:B------:R-:W-:Y:S02]  /*0ee0*/  @!P1 IADD3 R0, -R0, RZ, RZ ;  /* 0x000000ff00009210 */ /* 0x000fe40007ffe1ff */
[----:B------:R-:W-:-:S05]  /*0ef0*/  @!P0 LOP3.LUT R0, RZ, R6, RZ, 0x33, !PT ;  /* 0x00000006ff008212 */ /* 0x000fca00078e33ff */
[----:B------:R-:W-:Y:S02]  /*0f00*/  IMAD R250, R0, R2, R3 ;  /* 0x0000000200fa7224 */ /* 0x000fe400078e0203 */
.L_x_677:
[----:B------:R-:W-:Y:S05]  /*0f10*/  BSYNC B0 ;  /* 0x0000000000007941 */ /* 0x000fea0003800000 */
.L_x_675:
[----:B------:R-:W-:-:S04]  /*0f20*/  LOP3.LUT R0, RZ, R0, RZ, 0x33, !PT ;  /* 0x00000000ff007212 */ /* 0x000fc800078e33ff */
[----:B------:R-:W-:Y:S01]  /*0f30*/  IADD3 R249, R0, R12, RZ ;  /* 0x0000000c00f97210 */ /* 0x000fe20007ffe0ff */
[----:B------:R-:W-:Y:S05]  /*0f40*/  BRA `(.L_x_678) ;  /* 0x0000004000007947 */ /* 0x000fea0003800000 */
.L_x_666:
[----:B--2---:R-:W-:Y:S01]  /*0f50*/  IMAD.MOV.U32 R249, RZ, RZ, RZ ;  /* 0x000000fffff97224 */ /* 0x004fe200078e00ff */
[----:B------:R-:W-:Y:S01]  /*0f60*/  MOV R250, RZ ;  /* 0x000000ff00fa7202 */ /* 0x000fe20000000f00 */
[----:B------:R-:W-:Y:S01]  /*0f70*/  IMAD.U32 R248, RZ, RZ, UR4 ;  /* 0x00000004fff87e24 */ /* 0x000fe2000f8e00ff */
[----:B------:R-:W-:Y:S02]  /*0f80*/  MOV R251, c[0x0][0x53c] ;  /* 0x00014f0000fb7a02 */ /* 0x000fe40000000f00 */
.L_x_678:
[----:B------:R-:W-:Y:S01]  /*0f90*/  ISETP.NE.AND P0, PT, R13, RZ, PT ;  /* 0x000000ff0d00720c */ /* 0x000fe20003f05270 */
[----:B------:R-:W-:-:S12]  /*0fa0*/  WARPSYNC 0xffffffff ;  /* 0xffffffff00007948 */ /* 0x000fd80003800000 */
[----:B------:R1:W-:Y:S04]  /*0fb0*/  @!P0 STS.128 [0xe100], R248 ;  /* 0x00e100f8ff008388 */ /* 0x0003e80000000c00 */
[----:B------:R-:W-:Y:S06]  /*0fc0*/  BAR.ARV 0x5, 0x100 ;  /* 0x0144000000007b1d */ /* 0x000fec0000002000 */
.L_x_664:
[----:B-12---:R-:W-:-:S13]  /*0fd0*/  ISETP.GE.AND P0, PT, R251, c[0x0][0x53c], PT ;  /* 0x00014f00fb007a0c */ /* 0x006fda0003f06270 */
        /* <DEDUP_REMOVED lines=39> */
[----:B------:R-:W-:Y:S01]  /*1250*/  LOP3.LUT R6, R8, 0x1, RZ, 0xc0, !PT ;  /* 0x0000000108067812 */ /* 0x000fe200078ec0ff */
[----:B------:R-:W-:Y:S01]  /*1260*/  IMAD.IADD R18, R16, 0x1, -R3 ;  /* 0x0000000110127824 */ /* 0x000fe200078e0a03 */
[----:B------:R-:W-:-:S02]  /*1270*/  LOP3.LUT R4, R0, 0x8, R9, 0xf8, !PT ;  /* 0x0000000800047812 */ /* 0x000fc400078ef809 */
[----:B------:R-:W-:Y:S02]  /*1280*/  SHF.R.U32.HI R2, RZ, 0x3, R0 ;  /* 0x00000003ff027819 */ /* 0x000fe40000011600 */
[--C-:B------:R-:W-:Y:S02]  /*1290*/  SHF.R.S32.HI R9, RZ, 0x5, R10.reuse ;  /* 0x00000005ff097819 */ /* 0x100fe4000001140a */
[----:B------:R-:W-:Y:S02]  /*12a0*/  SHF.R.S32.HI R0, RZ, 0x1f, R10 ;  /* 0x0000001fff007819 */ /* 0x000fe4000001140a */
[----:B------:R-:W-:Y:S02]  /*12b0*/  SHF.R.S32.HI R11, RZ, 0x1f, R18 ;  /* 0x0000001fff0b7819 */ /* 0x000fe40000011412 */
[----:B------:R-:W-:Y:S02]  /*12c0*/  LEA.HI R0, R0, R9, RZ, 0x3 ;  /* 0x0000000900007211 */ /* 0x000fe400078f18ff */
[----:B------:R-:W-:Y:S01]  /*12d0*/  LOP3.LUT R3, R15, 0xfffffffc, RZ, 0xc0, !PT ;  /* 0xfffffffc0f037812 */ /* 0x000fe200078ec0ff */
[----:B------:R-:W-:Y:S01]  /*12e0*/  IMAD.MOV.U32 R15, RZ, RZ, 0x20 ;  /* 0x00000020ff0f7424 */ /* 0x000fe200078e00ff */
[----:B------:R-:W-:-:S02]  /*12f0*/  LOP3.LUT R0, R0, 0xffffff8, RZ, 0xc0, !PT ;  /* 0x0ffffff800007812 */ /* 0x000fc400078ec0ff */
[----:B------:R-:W-:Y:S01]  /*1300*/  LEA.HI R11, R11, R18, RZ, 0x2 ;  /* 0x000000120b0b7211 */ /* 0x000fe200078f10ff */
[----:B------:R-:W-:Y:S01]  /*1310*/  IMAD.IADD R3, R16, 0x1, -R3 ;  /* 0x0000000110037824 */ /* 0x000fe200078e0a03 */
[----:B------:R-:W-:Y:S01]  /*1320*/  LOP3.LUT R10, R4, R2, RZ, 0x3c, !PT ;  /* 0x00000002040a7212 */ /* 0x000fe200078e3cff */
[----:B------:R-:W-:Y:S01]  /*1330*/  IMAD.IADD R4, R9, 0x1, -R0 ;  /* 0x0000000109047824 */ /* 0x000fe200078e0a00 */
[----:B------:R-:W-:Y:S01]  /*1340*/  SHF.R.S32.HI R2, RZ, 0x2, R11 ;  /* 0x00000002ff027819 */ /* 0x000fe2000001140b */
[----:B------:R-:W-:Y:S01]  /*1350*/  IMAD.MOV.U32 R16, RZ, RZ, 0x10 ;  /* 0x00000010ff107424 */ /* 0x000fe200078e00ff */
[----:B------:R-:W-:Y:S02]  /*1360*/  ISETP.NE.U32.AND P4, PT, R6, 0x1, PT ;  /* 0x000000010600780c */ /* 0x000fe40003f85070 */
[----:B------:R-:W-:Y:S01]  /*1370*/  LEA.HI R0, R3, R3, RZ, 0x1 ;  /* 0x0000000303007211 */ /* 0x000fe200078f08ff */
[----:B------:R-:W-:Y:S01]  /*1380*/  IMAD R17, R4, 0x10, R2 ;  /* 0x0000001004117824 */ /* 0x000fe200078e0202 */
[----:B------:R-:W-:Y:S01]  /*1390*/  R2P PR, R8, 0x6 ;  /* 0x0000000608007804 */ /* 0x000fe20000000000 */
[C---:B------:R-:W-:Y:S01]  /*13a0*/  IMAD.SHL.U32 R2, R5.reuse, 0x40, RZ ;  /* 0x0000004005027824 */ /* 0x040fe200078e00ff */
[----:B------:R-:W-:Y:S01]  /*13b0*/  LOP3.LUT R6, R0, 0x1ffffffe, RZ, 0xc0, !PT ;  /* 0x1ffffffe00067812 */ /* 0x000fe200078ec0ff */
[----:B------:R-:W-:Y:S01]  /*13c0*/  IMAD.SHL.U32 R4, R8, 0x40, RZ ;  /* 0x0000004008047824 */ /* 0x000fe200078e00ff */
[----:B------:R-:W-:Y:S01]  /*13d0*/  LOP3.LUT P3, RZ, R5, 0x2, RZ, 0xc0, !PT ;  /* 0x0000000205ff7812 */ /* 0x000fe2000786c0ff */
[----:B------:R-:W-:Y:S01]  /*13e0*/  IMAD R0, R13, 0x200, R10 ;  /* 0x000002000d007824 */ /* 0x000fe200078e020a */
[----:B------:R-:W-:Y:S01]  /*13f0*/  LOP3.LUT P0, RZ, R5, 0x4, RZ, 0xc0, !PT ;  /* 0x0000000405ff7812 */ /* 0x000fe2000780c0ff */
[----:B------:R-:W-:Y:S01]  /*1400*/  IMAD.SHL.U32 R5, R13, 0x8, RZ ;  /* 0x000000080d057824 */ /* 0x000fe200078e00ff */
[----:B------:R-:W-:Y:S01]  /*1410*/  LOP3.LUT R2, R2, 0x1c0, RZ, 0xc0, !PT ;  /* 0x000001c002027812 */ /* 0x000fe200078ec0ff */
[----:B------:R-:W-:Y:S01]  /*1420*/  IMAD.IADD R246, R3, 0x1, -R6 ;  /* 0x0000000103f67824 */ /* 0x000fe200078e0a06 */
[----:B------:R-:W-:Y:S01]  /*1430*/  LOP3.LUT R4, R4, 0x1c0, RZ, 0xc0, !PT ;  /* 0x000001c004047812 */ /* 0x000fe200078ec0ff */
[----:B------:R-:W-:Y:S01]  /*1440*/  IMAD.MOV.U32 R8, RZ, RZ, 0x40 ;  /* 0x00000040ff087424 */ /* 0x000fe200078e00ff */
[----:B------:R-:W-:Y:S01]  /*1450*/  LOP3.LUT R12, R12, 0x7ffffe00, R7, 0xf8, !PT ;  /* 0x7ffffe000c0c7812 */ /* 0x000fe200078ef807 */
[----:B------:R-:W-:Y:S01]  /*1460*/  IMAD R7, R9, 0x200, R3 ;  /* 0x0000020009077824 */ /* 0x000fe200078e0203 */
[----:B------:R-:W-:Y:S01]  /*1470*/  LOP3.LUT R6, R2, 0x8, R5, 0xf8, !PT ;  /* 0x0000000802067812 */ /* 0x000fe200078ef805 */
[----:B------:R-:W-:Y:S01]  /*1480*/  IMAD R10, R229, 0x20, R245 ;  /* 0x00000020e50a7824 */ /* 0x000fe200078e02f5 */
[----:B------:R-:W-:Y:S01]  /*1490*/  SHF.R.U32.HI R3, RZ, 0x3, R2 ;  /* 0x00000003ff037819 */ /* 0x000fe20000011602 */
[----:B------:R-:W-:Y:S01]  /*14a0*/  IMAD.SHL.U32 R195, R12, 0x2, RZ ;  /* 0x000000020cc37824 */ /* 0x000fe200078e00ff */
[----:B------:R-:W-:Y:S01]  /*14b0*/  LEA.HI R2, R4, R4, RZ, 0x1d ;  /* 0x0000000404027211 */ /* 0x000fe200078fe8ff */
[----:B------:R-:W-:Y:S01]  /*14c0*/  STL [R1+0x24], R17 ;  /* 0x0000241101007387 */ /* 0x000fe20000100800 */
[----:B------:R-:W-:Y:S01]  /*14d0*/  LOP3.LUT R3, R6, R3, RZ, 0x3c, !PT ;  /* 0x0000000306037212 */ /* 0x000fe200078e3cff */
[----:B------:R-:W-:Y:S01]  /*14e0*/  IMAD.SHL.U32 R6, R14, 0x40, RZ ;  /* 0x000000400e067824 */ /* 0x000fe200078e00ff */
[----:B------:R-:W-:Y:S01]  /*14f0*/  SEL R5, R16, 0xfffffff0, !P3 ;  /* 0xfffffff010057807 */ /* 0x000fe20005800000 */
[----:B------:R-:W-:Y:S01]  /*1500*/  IMAD.U32 R7, R7, 0x2, R2 ;  /* 0x0000000207077824 */ /* 0x000fe200078e0002 */
[----:B------:R-:W-:Y:S01]  /*1510*/  LOP3.LUT R2, R11, 0x7ffffffc, RZ, 0xc0, !PT ;  /* 0x7ffffffc0b027812 */ /* 0x000fe200078ec0ff */
[----:B------:R-:W-:Y:S01]  /*1520*/  IMAD R246, R246, 0x8, R17 ;  /* 0x00000008f6f67824 */ /* 0x000fe200078e0211 */
[----:B------:R-:W-:-:S02]  /*1530*/  SEL R4, R15, 0xffffffe0, !P0 ;  /* 0xffffffe00f047807 */ /* 0x000fc40004000000 */
[----:B------:R-:W-:Y:S01]  /*1540*/  IADD3 R221, R219, 0x40, RZ ;  /* 0x00000040dbdd7810 */ /* 0x000fe20007ffe0ff */
[----:B------:R-:W-:Y:S01]  /*1550*/  IMAD.IADD R2, R18, 0x1, -R2 ;  /* 0x0000000112027824 */ /* 0x000fe200078e0a02 */
[----:B------:R-:W-:Y:S01]  /*1560*/  LOP3.LUT R3, R3, 0x7ffffe00, R6, 0xf8, !PT ;  /* 0x7ffffe0003037812 */ /* 0x000fe200078ef806 */
[----:B------:R-:W-:Y:S01]  /*1570*/  IMAD.IADD R4, R5, 0x1, R4 ;  /* 0x0000000105047824 */ /* 0x000fe200078e0204 */
[----:B------:R-:W-:Y:S01]  /*1580*/  SHF.R.S32.HI R6, RZ, 0x1f, R221 ;  /* 0x0000001fff067819 */ /* 0x000fe200000114dd */
[----:B------:R-:W-:Y:S01]  /*1590*/  IMAD.SHL.U32 R233, R2, 0x2, RZ ;  /* 0x0000000202e97824 */ /* 0x000fe200078e00ff */
[----:B------:R-:W-:Y:S02]  /*15a0*/  LEA R180, R0, 0x8100, 0x1 ;  /* 0x0000810000b47811 */ /* 0x000fe400078e08ff */
[----:B------:R-:W-:Y:S02]  /*15b0*/  SHF.R.S32.HI R5, RZ, 0x1f, R219 ;  /* 0x0000001fff057819 */ /* 0x000fe400000114db */
[----:B------:R-:W-:-:S02]  /*15c0*/  IADD3 R24, R233, 0x10, RZ ;  /* 0x00000010e9187810 */ /* 0x000fc40007ffe0ff */
[C---:B------:R-:W-:Y:S02]  /*15d0*/  IADD3 R23, R233.reuse, 0x18, RZ ;  /* 0x00000018e9177810 */ /* 0x040fe40007ffe0ff */
[C---:B------:R-:W-:Y:S02]  /*15e0*/  IADD3 R22, R233.reuse, 0x20, RZ ;  /* 0x00000020e9167810 */ /* 0x040fe40007ffe0ff */
[C---:B------:R-:W-:Y:S02]  /*15f0*/  IADD3 R21, R233.reuse, 0x28, RZ ;  /* 0x00000028e9157810 */ /* 0x040fe40007ffe0ff */
[C---:B------:R-:W-:Y:S02]  /*1600*/  IADD3 R19, R233.reuse, 0x38, RZ ;  /* 0x00000038e9137810 */ /* 0x040fe40007ffe0ff */
[----:B------:R-:W-:Y:S02]  /*1610*/  IADD3 R18, R233, 0x40, RZ ;  /* 0x00000040e9127810 */ /* 0x000fe40007ffe0ff */
[----:B------:R-:W-:-:S02]  /*1620*/  SEL R6, R8, 0xffffffc0, !P2 ;  /* 0xffffffc008067807 */ /* 0x000fc40005000000 */
[----:B------:R-:W-:Y:S02]  /*1630*/  SEL R0, R8, 0xffffffc0, !P0 ;  /* 0xffffffc008007807 */ /* 0x000fe40004000000 */
[C---:B------:R-:W-:Y:S02]  /*1640*/  IADD3 R16, R233.reuse, 0x50, RZ ;  /* 0x00000050e9107810 */ /* 0x040fe40007ffe0ff */
[----:B------:R-:W-:Y:S02]  /*1650*/  IADD3 R14, R233, 0x58, RZ ;  /* 0x00000058e90e7810 */ /* 0x000fe40007ffe0ff */
[----:B------:R-:W-:Y:S02]  /*1660*/  LEA R10, R7, 0x80, 0x1 ;  /* 0x00000080070a7811 */ /* 0x000fe400078e08ff */
[----:B------:R-:W-:Y:S02]  /*1670*/  SEL R5, R15, 0xffffffe0, !P1 ;  /* 0xffffffe00f057807 */ /* 0x000fe40004800000 */
[----:B------:R-:W-:Y:S01]  /*1680*/  IADD3 R12, R233, 0x68, RZ ;  /* 0x00000068e90c7810 */ /* 0x000fe20007ffe0ff */
[----:B------:R1:W-:Y:S01]  /*1690*/  STL [R1], R10 ;  /* 0x0000000a01007387 */ /* 0x0003e20000100800 */
[----:B------:R-:W-:-:S02]  /*16a0*/  SHF.R.S32.HI R8, RZ, 0x1f, R24 ;  /* 0x0000001fff087819 */ /* 0x000fc40000011418 */
[----:B------:R-:W-:Y:S02]  /*16b0*/  SHF.R.S32.HI R7, RZ, 0x1f, R23 ;  /* 0x0000001fff077819 */ /* 0x000fe40000011417 */
[----:B------:R-:W-:Y:S02]  /*16c0*/  SHF.R.S32.HI R8, RZ, 0x1f, R22 ;  /* 0x0000001fff087819 */ /* 0x000fe40000011416 */
[----:B------:R-:W-:Y:S02]  /*16d0*/  SHF.R.S32.HI R7, RZ, 0x1f, R21 ;  /* 0x0000001fff077819 */ /* 0x000fe40000011415 */
[----:B------:R-:W-:Y:S02]  /*16e0*/  SHF.R.S32.HI R8, RZ, 0x1f, R19 ;  /* 0x0000001fff087819 */ /* 0x000fe40000011413 */
[----:B------:R-:W-:Y:S02]  /*16f0*/  SHF.R.S32.HI R7, RZ, 0x1f, R18 ;  /* 0x0000001fff077819 */ /* 0x000fe40000011412 */
[----:B------:R-:W-:-:S02]  /*1700*/  SHF.R.S32.HI R8, RZ, 0x1f, R16 ;  /* 0x0000001fff087819 */ /* 0x000fc40000011410 */
[----:B------:R-:W-:Y:S02]  /*1710*/  SHF.R.S32.HI R7, RZ, 0x1f, R14 ;  /* 0x0000001fff077819 */ /* 0x000fe4000001140e */
[----:B------:R-:W-:Y:S01]  /*1720*/  SHF.R.S32.HI R8, RZ, 0x1f, R12 ;  /* 0x0000001fff087819 */ /* 0x000fe2000001140c */
[C---:B------:R-:W-:Y:S01]  /*1730*/  IMAD.IADD R8, R10.reuse, 0x1, R5 ;  /* 0x000000010a087824 */ /* 0x040fe200078e0205 */
[C---:B------:R-:W-:Y:S02]  /*1740*/  IADD3 R7, R10.reuse, -0x10, RZ ;  /* 0xfffffff00a077810 */ /* 0x040fe40007ffe0ff */
[----:B------:R-:W-:Y:S02]  /*1750*/  LEA R183, R3, 0x100, 0x1 ;  /* 0x0000010003b77811 */ /* 0x000fe400078e08ff */
[C---:B------:R-:W-:Y:S01]  /*1760*/  @P4 IADD3 R7, R10.reuse, 0x10, RZ ;  /* 0x000000100a074810 */ /* 0x040fe20007ffe0ff */
[----:B------:R2:W-:Y:S01]  /*1770*/  STL [R1+0xc], R8 ;  /* 0x00000c0801007387 */ /* 0x0005e20000100800 */
[----:B------:R-:W-:Y:S01]  /*1780*/  SEL R2, R15, 0xffffffe0, !P3 ;  /* 0xffffffe00f027807 */ /* 0x000fe20005800000 */
[----:B-1----:R-:W-:Y:S01]  /*1790*/  IMAD.IADD R10, R10, 0x1, R6 ;  /* 0x000000010a0a7824 */ /* 0x002fe200078e0206 */
[----:B------:R-:W-:Y:S01]  /*17a0*/  IADD3 R25, R233, 0x8, RZ ;  /* 0x00000008e9197810 */ /* 0x000fe20007ffe0ff */
[----:B------:R-:W-:Y:S01]  /*17b0*/  IMAD R188, R9, 0x800, R183 ;  /* 0x0000080009bc7824 */ /* 0x000fe200078e02b7 */
[--C-:B------:R-:W-:Y:S01]  /*17c0*/  IADD3 R186, R0, R183, R2.reuse ;  /* 0x000000b700ba7210 */ /* 0x100fe20007ffe002 */
[--C-:B------:R-:W-:Y:S01]  /*17d0*/  IMAD.IADD R3, R5, 0x1, R7.reuse ;  /* 0x0000000105037824 */ /* 0x100fe200078e0207 */
[----:B------:R1:W-:Y:S01]  /*17e0*/  STL [R1+0x1c], R10 ;  /* 0x00001c0a01007387 */ /* 0x0003e20000100800 */
[----:B------:R-:W-:Y:S01]  /*17f0*/  IMAD.IADD R5, R6, 0x1, R7 ;  /* 0x0000000106057824 */ /* 0x000fe200078e0207 */
[----:B------:R-:W-:Y:S01]  /*1800*/  IADD3 R20, R233, 0x30, RZ ;  /* 0x00000030e9147810 */ /* 0x000fe20007ffe0ff */
[----:B------:R-:W-:Y:S01]  /*1810*/  IMAD.IADD R185, R183, 0x1, R2 ;  /* 0x00000001b7b97824 */ /* 0x000fe200078e0202 */
[----:B------:R1:W-:Y:S01]  /*1820*/  STL [R1+0x4], R7 ;  /* 0x0000040701007387 */ /* 0x0003e20000100800 */
[----:B------:R-:W-:Y:S01]  /*1830*/  IMAD.IADD R189, R2, 0x1, R188 ;  /* 0x0000000102bd7824 */ /* 0x000fe200078e02bc */
[----:B------:R-:W-:Y:S01]  /*1840*/  IADD3 R11, R233, 0x70, RZ ;  /* 0x00000070e90b7810 */ /* 0x000fe20007ffe0ff */
[----:B------:R-:W-:Y:S01]  /*1850*/  IMAD.IADD R2, R3, 0x1, R6 ;  /* 0x0000000103027824 */ /* 0x000fe200078e0206 */
[C---:B------:R-:W-:Y:S01]  /*1860*/  IADD3 R17, R233.reuse, 0x48, RZ ;  /* 0x00000048e9117810 */ /* 0x040fe20007ffe0ff */
[----:B------:R-:W-:Y:S01]  /*1870*/  IMAD R187, R4, 0x2, R183 ;  /* 0x0000000204bb7824 */ /* 0x000fe200078e02b7 */
[----:B------:R-:W-:Y:S01]  /*1880*/  IADD3 R13, R233, 0x60, RZ ;  /* 0x00000060e90d7810 */ /* 0x000fe20007ffe0ff */
[----:B------:R-:W-:Y:S01]  /*1890*/  IMAD.IADD R184, R183, 0x1, R0 ;  /* 0x00000001b7b87824 */ /* 0x000fe200078e0200 */
[----:B------:R-:W-:Y:S01]  /*18a0*/  IADD3 R252, R233, 0x78, RZ ;  /* 0x00000078e9fc7810 */ /* 0x000fe20007ffe0ff */
[C---:B------:R-:W-:Y:S01]  /*18b0*/  IMAD.IADD R191, R0.reuse, 0x1, R188 ;  /* 0x0000000100bf7824 */ /* 0x040fe200078e02bc */
[----:B------:R-:W-:Y:S01]  /*18c0*/  SHF.R.S32.HI R15, RZ, 0x1f, R25 ;  /* 0x0000001fff0f7819 */ /* 0x000fe20000011419 */
[----:B------:R-:W-:Y:S01]  /*18d0*/  IMAD.IADD R190, R0, 0x1, R189 ;  /* 0x0000000100be7824 */ /* 0x000fe200078e02bd */
[----:B------:R-:W-:Y:S01]  /*18e0*/  SHF.R.S32.HI R15, RZ, 0x1f, R20 ;  /* 0x0000001fff0f7819 */ /* 0x000fe20000011414 */
[----:B--2---:R-:W-:Y:S01]  /*18f0*/  IMAD.IADD R8, R8, 0x1, R6 ;  /* 0x0000000108087824 */ /* 0x004fe200078e0206 */
[----:B------:R-:W-:-:S02]  /*1900*/  SHF.R.S32.HI R12, RZ, 0x1f, R11 ;  /* 0x0000001fff0c7819 */ /* 0x000fc4000001140b */
[----:B------:R-:W-:Y:S02]  /*1910*/  SHF.R.S32.HI R15, RZ, 0x1f, R17 ;  /* 0x0000001fff0f7819 */ /* 0x000fe40000011411 */
[----:B------:R1:W-:Y:S01]  /*1920*/  STL [R1+0x18], R8 ;  /* 0x0000180801007387 */ /* 0x0003e20000100800 */
[----:B------:R-:W-:Y:S02]  /*1930*/  SHF.R.S32.HI R13, RZ, 0x1f, R13 ;  /* 0x0000001fff0d7819 */ /* 0x000fe4000001140d */
[----:B------:R-:W-:Y:S01]  /*1940*/  SHF.R.S32.HI R11, RZ, 0x1f, R252 ;  /* 0x0000001fff0b7819 */ /* 0x000fe200000114fc */
[----:B------:R1:W-:Y:S04]  /*1950*/  STL [R1+0x14], R5 ;  /* 0x0000140501007387 */ /* 0x0003e80000100800 */
[----:B------:R1:W-:Y:S04]  /*1960*/  STL [R1+0x8], R3 ;  /* 0x0000080301007387 */ /* 0x0003e80000100800 */
[----:B------:R1:W-:Y:S02]  /*1970*/  STL [R1+0x10], R2 ;  /* 0x0000100201007387 */ /* 0x0003e40000100800 */
.L_x_832:
[----:B------:R-:W-:Y:S01]  /*1980*/  ISETP.NE.U32.AND P0, PT, RZ, c[0x0][0x370], PT ;  /* 0x0000dc00ff007a0c */ /* 0x000fe20003f05070 */
[----:B------:R-:W-:Y:S01]  /*1990*/  IMAD.MOV.U32 R13, RZ, RZ, 0x4 ;  /* 0x00000004ff0d7424 */ /* 0x000fe200078e00ff */
[----:B------:R-:W-:Y:S01]  /*19a0*/  ISETP.NE.U32.AND P2, PT, RZ, c[0x0][0x360], PT ;  /* 0x0000d800ff007a0c */ /* 0x000fe20003f45070 */
[----:B------:R-:W-:Y:S01]  /*19b0*/  IMAD.MOV.U32 R234, RZ, RZ, RZ ;  /* 0x000000ffffea7224 */ /* 0x000fe200078e00ff */
[----:B------:R-:W-:Y:S01]  /*19c0*/  ISETP.NE.AND.EX P1, PT, RZ, c[0x0][0x374], PT, P0 ;  /* 0x0000dd00ff007a0c */ /* 0x000fe20003f25300 */
[----:B------:R-:W-:Y:S01]  /*19d0*/  IMAD.MOV.U32 R12, RZ, RZ, RZ ;  /* 0x000000ffff0c7224 */ /* 0x000fe200078e00ff */
[----:B------:R-:W-:Y:S01]  /*19e0*/  ISETP.NE.AND.EX P0, PT, RZ, c[0x0][0x364], PT, P2 ;  /* 0x0000d900ff007a0c */ /* 0x000fe20003f05320 */
[----:B-1----:R-:W-:Y:S01]  /*19f0*/  IMAD.WIDE R2, R251, R13, c[0x0][0x348] ;  /* 0x0000d200fb027625 */ /* 0x002fe200078e020d */
[----:B------:R-:W-:-:S04]  /*1a00*/  ISETP.NE.U32.AND P3, PT, RZ, c[0x0][0x348], PT ;  /* 0x0000d200ff007a0c */ /* 0x000fc80003f65070 */
[----:B------:R-:W-:-:S05]  /*1a10*/  ISETP.NE.AND.EX P3, PT, RZ, c[0x0][0x34c], PT, P3 ;  /* 0x0000d300ff007a0c */ /* 0x000fca0003f65330 */
[----:B------:R-:W-:-:S04]  /*1a20*/  @P1 IMAD.WIDE R6, R251, R13, c[0x0][0x370] ;  /* 0x0000dc00fb061625 */ /* 0x000fc800078e020d */
[----:B------:R-:W-:Y:S01]  /*1a30*/  @P0 IMAD.WIDE R4, R251, R13, c[0x0][0x360] ;  /* 0x0000d800fb040625 */ /* 0x000fe200078e020d */
[----:B------:R1:W5:Y:S04]  /*1a40*/  @P1 LDG.E R234, [R6.64] ;  /* 0x0000000606ea1981 */ /* 0x000368000c1e1900 */
        /* <DEDUP_REMOVED lines=9> */
.L_x_679:
[----:B------:R-:W-:-:S04]  /*1ae0*/  ISETP.NE.U32.AND P0, PT, RZ, c[0x0][0x368], PT ;  /* 0x0000da00ff007a0c */ /* 0x000fc80003f05070 */
[----:B------:R-:W-:-:S13]  /*1af0*/  ISETP.NE.AND.EX P0, PT, RZ, c[0x0][0x36c], PT, P0 ;  /* 0x0000db00ff007a0c */ /* 0x000fda0003f05300 */
[----:B------:R-:W-:Y:S05]  /*1b00*/  @!P0 BRA `(.L_x_680) ;  /* 0x0000003000008947 */ /* 0x000fea0003800000 */
[----:B-1----:R-:W-:-:S05]  /*1b10*/  IMAD.WIDE R2, R251, R13, c[0x0][0x368] ;  /* 0x0000da00fb027625 */ /* 0x002fca00078e020d */
[----:B------:R1:W5:Y:S01]  /*1b20*/  LDG.E R0, [R2.64] ;  /* 0x0000000602007981 */ /* 0x000362000c1e1900 */
[----:B------:R-:W-:Y:S05]  /*1b30*/  BRA `(.L_x_681) ;  /* 0x0000008000007947 */ /* 0x000fea0003800000 */
.L_x_680:
[----:B------:R-:W-:Y:S01]  /*1b40*/  ISETP.NE.U32.AND P0, PT, RZ, c[0x0][0x350], PT ;  /* 0x0000d400ff007a0c */ /* 0x000fe20003f05070 */
[----:B------:R-:W-:-:S03]  /*1b50*/  IMAD.U32 R0, RZ, RZ, UR5 ;  /* 0x00000005ff007e24 */ /* 0x000fc6000f8e00ff */
[----:B------:R-:W-:-:S13]  /*1b60*/  ISETP.NE.AND.EX P0, PT, RZ, c[0x0][0x354], PT, P0 ;  /* 0x0000d500ff007a0c */ /* 0x000fda0003f05300 */
[----:B------:R-:W-:Y:S05]  /*1b70*/  @!P0 BRA `(.L_x_681) ;  /* 0x0000004000008947 */ /* 0x000fea0003800000 */
[----:B-1----:R-:W-:-:S05]  /*1b80*/  IMAD.WIDE R2, R251, R13, c[0x0][0x350] ;  /* 0x0000d400fb027625 */ /* 0x002fca00078e020d */
[----:B------:R-:W2:Y:S04]  /*1b90*/  LDG.E R4, [R2.64] ;  /* 0x0000000602047981 */ /* 0x000ea8000c1e1900 */
[----:B------:R-:W2:Y:S02]  /*1ba0*/  LDG.E R0, [R2.64+0x4] ;  /* 0x0000040602007981 */ /* 0x000ea4000c1e1900 */
[----:B--2---:R-:W-:Y:S02]  /*1bb0*/  IADD3 R0, -R4, R0, RZ ;  /* 0x0000000004007210 */ /* 0x004fe40007ffe1ff */
.L_x_681:
[----:B-1----:R-:W-:Y:S01]  /*1bc0*/  IMAD.MOV.U32 R2, RZ, RZ, c[0x0][0x2c4] ;  /* 0x0000b100ff027624 */ /* 0x002fe200078e00ff */
[----:B------:R-:W-:Y:S01]  /*1bd0*/  LOP3.LUT R192, R192, 0xffefffff, RZ, 0xc0, !PT ;  /* 0xffefffffc0c07812 */ /* 0x000fe200078ec0ff */
[----:B------:R-:W-:Y:S02]  /*1be0*/  IMAD.SHL.U32 R244, R249, 0x80, RZ ;  /* 0x00000080f9f47824 */ /* 0x000fe400078e00ff */
[----:B------:R-:W-:Y:S01]  /*1bf0*/  IMAD.MOV.U32 R6, RZ, RZ, c[0x0][0x32c] ;  /* 0x0000cb00ff067624 */ /* 0x000fe200078e00ff */
[----:B------:R-:W-:Y:S01]  /*1c00*/  ISETP.NE.AND P4, PT, R2, 0x1, PT ;  /* 0x000000010200780c */ /* 0x000fe20003f85270 */
[----:B-----5:R-:W-:Y:S01]  /*1c10*/  IMAD.IADD R232, R0, 0x1, -R234 ;  /* 0x0000000100e87824 */ /* 0x020fe200078e0aea */
[----:B------:R-:W-:-:S02]  /*1c20*/  IADD3 R2, R244, 0x7f, RZ ;  /* 0x0000007ff4027810 */ /* 0x000fc40007ffe0ff */
[----:B------:R-:W-:-:S03]  /*1c30*/  ISETP.GE.AND P1, PT, R6, 0x1, PT ;  /* 0x000000010600780c */ /* 0x000fc60003f26270 */
[----:B------:R-:W-:-:S06]  /*1c40*/  IMAD.MOV.U32 R0, RZ, RZ, R2 ;  /* 0x000000ffff007224 */ /* 0x000fcc00078e0002 */
[----:B------:R-:W-:Y:S01]  /*1c50*/  @P4 IMAD.HI.U32 R3, R2, c[0x0][0x2c8], RZ ;  /* 0x0000b20002034a27 */ /* 0x000fe200078e00ff */
[----:B------:R-:W-:Y:S02]  /*1c60*/  IADD3 R2, R232, 0x1, -R231 ;  /* 0x00000001e8027810 */ /* 0x000fe40007ffe8e7 */
[----:B------:R-:W-:Y:S02]  /*1c70*/  @P4 LOP3.LUT R192, R192, 0x100000, RZ, 0xfc, !PT ;  /* 0x00100000c0c04812 */ /* 0x000fe400078efcff */
[----:B------:R-:W-:Y:S02]  /*1c80*/  @P4 SHF.R.U32.HI R0, RZ, c[0x0][0x2cc], R3 ;  /* 0x0000b300ff004a19 */ /* 0x000fe40000011603 */
[----:B------:R-:W-:-:S03]  /*1c90*/  LOP3.LUT R192, R192, 0xffdfffff, RZ, 0xc0, !PT ;  /* 0xffdfffffc0c07812 */ /* 0x000fc600078ec0ff */
[----:B------:R-:W-:Y:S01]  /*1ca0*/  IMAD.IADD R0, R2, 0x1, R0 ;  /* 0x0000000102007824 */ /* 0x000fe200078e0200 */
[----:B------:R-:W-:-:S04]  /*1cb0*/  @P1 LOP3.LUT R192, R192, 0x200000, RZ, 0xfc, !PT ;  /* 0x00200000c0c01812 */ /* 0x000fc800078efcff */
[----:B------:R-:W-:Y:S01]  /*1cc0*/  IADD3 R3, R0, c[0x0][0x328], RZ ;  /* 0x0000ca0000037a10 */ /* 0x000fe20007ffe0ff */
[----:B------:R-:W-:Y:S05]  /*1cd0*/  @!P1 BRA `(.L_x_682) ;  /* 0x0000010000009947 */ /* 0x000fea0003800000 */
[C---:B------:R-:W-:Y:S01]  /*1ce0*/  ISETP.GT.AND P0, PT, R0.reuse, RZ, PT ;  /* 0x000000ff0000720c */ /* 0x040fe20003f04270 */
[----:B------:R-:W-:Y:S01]  /*1cf0*/  BSSY B0, `(.L_x_683) ;  /* 0x000000c000007945 */ /* 0x000fe20003800000 */
[----:B------:R-:W-:-:S11]  /*1d00*/  IADD3 R2, R0, -0x1, RZ ;  /* 0xffffffff00027810 */ /* 0x000fd60007ffe0ff */
[----:B------:R-:W-:Y:S05]  /*1d10*/  @P0 BRA `(.L_x_684) ;  /* 0x0000006000000947 */ /* 0x000fea0003800000 */
[----:B------:R-:W-:Y:S01]  /*1d20*/  ISETP.NE.AND P0, PT, R6, 0x1, PT ;  /* 0x000000010600780c */ /* 0x000fe20003f05270 */
[----:B------:R-:W-:-:S12]  /*1d30*/  IMAD.MOV R0, RZ, RZ, -R0 ;  /* 0x000000ffff007224 */ /* 0x000fd800078e0a00 */
[----:B------:R-:W-:-:S05]  /*1d40*/  @P0 IMAD.HI.U32 R2, R0, c[0x0][0x330], RZ ;  /* 0x0000cc0000020a27 */ /* 0x000fca00078e00ff */
[----:B------:R-:W-:-:S04]  /*1d50*/  @P0 SHF.R.U32.HI R0, RZ, c[0x0][0x334], R2 ;  /* 0x0000cd00ff000a19 */ /* 0x000fc80000011602 */
[----:B------:R-:W-:Y:S01]  /*1d60*/  LOP3.LUT R2, RZ, R0, RZ, 0x33, !PT ;  /* 0x00000000ff027212 */ /* 0x000fe200078e33ff */
[----:B------:R-:W-:Y:S05]  /*1d70*/  BRA `(.L_x_685) ;  /* 0x0000003000007947 */ /* 0x000fea0003800000 */
.L_x_684:
[----:B------:R-:W-:-:S13]  /*1d80*/  ISETP.NE.AND P0, PT, R6, 0x1, PT ;  /* 0x000000010600780c */ /* 0x000fda0003f05270 */
[----:B------:R-:W-:-:S05]  /*1d90*/  @P0 IMAD.HI.U32 R0, R2, c[0x0][0x330], RZ ;  /* 0x0000cc0002000a27 */ /* 0x000fca00078e00ff */
[----:B------:R-:W-:Y:S02]  /*1da0*/  @P0 SHF.R.U32.HI R2, RZ, c[0x0][0x334], R0 ;  /* 0x0000cd00ff020a19 */ /* 0x000fe40000011600 */
.L_x_685:
[----:B------:R-:W-:Y:S05]  /*1db0*/  BSYNC B0 ;  /* 0x0000000000007941 */ /* 0x000fea0003800000 */
.L_x_683:
[----:B------:R-:W-:-:S05]  /*1dc0*/  IMAD R2, R2, R6, c[0x0][0x32c] ;  /* 0x0000cb0002027624 */ /* 0x000fca00078e0206 */
[----:B------:R-:W-:-:S04]  /*1dd0*/  IMNMX R3, R3, R2, PT ;  /* 0x0000000203037217 */ /* 0x000fc80003800200 */
.L_x_682:
[----:B------:R-:W-:Y:S01]  /*1de0*/  IADD3 R3, R3, 0x5f, RZ ;  /* 0x0000005f03037810 */ /* 0x000fe20007ffe0ff */
[----:B------:R-:W-:Y:S01]  /*1df0*/  @P4 IMAD.HI.U32 R4, R244, c[0x0][0x2c8], RZ ;  /* 0x0000b200f4044a27 */ /* 0x000fe200078e00ff */
[----:B------:R-:W-:-:S03]  /*1e00*/  IADD3 R2, R232, 0x5f, RZ ;  /* 0x0000005fe8027810 */ /* 0x000fc60007ffe0ff */
[----:B------:R-:W-:-:S04]  /*1e10*/  IMAD.HI R5, R3, 0x2aaaaaab, RZ ;  /* 0x2aaaaaab03057827 */ /* 0x000fc800078e02ff */
[----:B------:R-:W-:-:S04]  /*1e20*/  IMAD.HI R2, R2, 0x2aaaaaab, RZ ;  /* 0x2aaaaaab02027827 */ /* 0x000fc800078e02ff */
[----:B------:R-:W-:Y:S01]  /*1e30*/  IMAD.MOV.U32 R0, RZ, RZ, R244 ;  /* 0x000000ffff007224 */ /* 0x000fe200078e00f4 */
[----:B------:R-:W-:Y:S01]  /*1e40*/  @P4 SHF.R.U32.HI R0, RZ, c[0x0][0x2cc], R4 ;  /* 0x0000b300ff004a19 */ /* 0x000fe20000011604 */
[----:B------:R-:W-:Y:S01]  /*1e50*/  IMAD.IADD R224, R232, 0x1, -R231 ;  /* 0x00000001e8e07824 */ /* 0x000fe200078e0ae7 */
[----:B------:R-:W-:Y:S02]  /*1e60*/  SHF.R.U32.HI R4, RZ, 0x1f, R5 ;  /* 0x0000001fff047819 */ /* 0x000fe40000011605 */
[----:B------:R-:W-:Y:S01]  /*1e70*/  SHF.R.U32.HI R3, RZ, 0x1f, R2 ;  /* 0x0000001fff037819 */ /* 0x000fe20000011602 */
[----:B------:R-:W-:Y:S01]  /*1e80*/  IMAD.IADD R0, R224, 0x1, R0 ;  /* 0x00000001e0007824 */ /* 0x000fe200078e0200 */
[----:B------:R-:W-:Y:S02]  /*1e90*/  LEA.HI.SX32 R4, R5, R4, 0x1c ;  /* 0x0000000405047211 */ /* 0x000fe400078fe2ff */
[----:B------:R-:W-:Y:S02]  /*1ea0*/  LEA.HI.SX32 R3, R2, R3, 0x1c ;  /* 0x0000000302037211 */ /* 0x000fe400078fe2ff */
[----:B------:R-:W-:-:S02]  /*1eb0*/  IADD3 R2, R0, -c[0x0][0x324], RZ ;  /* 0x8000c90000027a10 */ /* 0x000fc40007ffe0ff */
[----:B------:R-:W-:Y:S01]  /*1ec0*/  IMNMX R11, R3, R4, PT ;  /* 0x00000004030b7217 */ /* 0x000fe20003800200 */
[----:B------:R-:W-:Y:S05]  /*1ed0*/  @!P1 BRA `(.L_x_686) ;  /* 0x000000f000009947 */ /* 0x000fea0003800000 */
[----:B------:R-:W-:Y:S01]  /*1ee0*/  ISETP.GT.AND P0, PT, R0, -0x1, PT ;  /* 0xffffffff0000780c */ /* 0x000fe20003f04270 */
[----:B------:R-:W-:-:S12]  /*1ef0*/  BSSY B0, `(.L_x_687) ;  /* 0x000000b000007945 */ /* 0x000fd80003800000 */
[----:B------:R-:W-:Y:S05]  /*1f00*/  @P0 BRA `(.L_x_688) ;  /* 0x0000006000000947 */ /* 0x000fea0003800000 */
[----:B------:R-:W-:Y:S02]  /*1f10*/  ISETP.NE.AND P0, PT, R6, 0x1, PT ;  /* 0x000000010600780c */ /* 0x000fe40003f05270 */
[----:B------:R-:W-:-:S11]  /*1f20*/  LOP3.LUT R0, RZ, R0, RZ, 0x33, !PT ;  /* 0x00000000ff007212 */ /* 0x000fd600078e33ff */
[----:B------:R-:W-:-:S05]  /*1f30*/  @P0 IMAD.HI.U32 R3, R0, c[0x0][0x330], RZ ;  /* 0x0000cc0000030a27 */ /* 0x000fca00078e00ff */
[----:B------:R-:W-:-:S04]  /*1f40*/  @P0 SHF.R.U32.HI R0, RZ, c[0x0][0x334], R3 ;  /* 0x0000cd00ff000a19 */ /* 0x000fc80000011603 */
[----:B------:R-:W-:Y:S01]  /*1f50*/  LOP3.LUT R0, RZ, R0, RZ, 0x33, !PT ;  /* 0x00000000ff007212 */ /* 0x000fe200078e33ff */
[----:B------:R-:W-:Y:S05]  /*1f60*/  BRA `(.L_x_689) ;  /* 0x0000003000007947 */ /* 0x000fea0003800000 */
.L_x_688:
[----:B------:R-:W-:-:S13]  /*1f70*/  ISETP.NE.AND P0, PT, R6, 0x1, PT ;  /* 0x000000010600780c */ /* 0x000fda0003f05270 */
[----:B------:R-:W-:-:S05]  /*1f80*/  @P0 IMAD.HI.U32 R3, R0, c[0x0][0x330], RZ ;  /* 0x0000cc0000030a27 */ /* 0x000fca00078e00ff */
[----:B------:R-:W-:Y:S02]  /*1f90*/  @P0 SHF.R.U32.HI R0, RZ, c[0x0][0x334], R3 ;  /* 0x0000cd00ff000a19 */ /* 0x000fe40000011603 */
.L_x_689:
[----:B------:R-:W-:Y:S05]  /*1fa0*/  BSYNC B0 ;  /* 0x0000000000007941 */ /* 0x000fea0003800000 */
.L_x_687:
[----:B------:R-:W-:-:S05]  /*1fb0*/  IMAD R0, R0, c[0x0][0x32c], RZ ;  /* 0x0000cb0000007a24 */ /* 0x000fca00078e02ff */
[----:B------:R-:W-:-:S05]  /*1fc0*/  IMNMX R2, R2, R0, !PT ;  /* 0x0000000002027217 */ /* 0x000fca0007800200 */
.L_x_686:
[----:B------:R-:W-:Y:S01]  /*1fd0*/  IMAD.HI R2, R2, 0x2aaaaaab, RZ ;  /* 0x2aaaaaab02027827 */ /* 0x000fe200078e02ff */
[----:B------:R-:W-:Y:S01]  /*1fe0*/  LOP3.LUT R3, R250, 0xff0000, RZ, 0xc0, !PT ;  /* 0x00ff0000fa037812 */ /* 0x000fe200078ec0ff */
[----:B------:R-:W-:Y:S03]  /*1ff0*/  BSSY B0, `(.L_x_690) ;  /* 0x000002b000007945 */ /* 0x000fe60003800000 */
[----:B------:R-:W-:-:S04]  /*2000*/  SHF.R.U32.HI R0, RZ, 0x1f, R2 ;  /* 0x0000001fff007819 */ /* 0x000fc80000011602 */
[----:B------:R-:W-:Y:S02]  /*2010*/  LEA.HI.SX32 R2, R2, R0, 0x1c ;  /* 0x0000000002027211 */ /* 0x000fe400078fe2ff */
[----:B------:R-:W-:Y:S02]  /*2020*/  LOP3.LUT R0, R250, 0xff000000, RZ, 0xc0, !PT ;  /* 0xff000000fa007812 */ /* 0x000fe400078ec0ff */
[----:B------:R-:W-:Y:S01]  /*2030*/  IMNMX R6, RZ, R2, !PT ;  /* 0x00000002ff067217 */ /* 0x000fe20007800200 */
[----:B------:R-:W-:Y:S01]  /*2040*/  IMAD.MOV.U32 R2, RZ, RZ, RZ ;  /* 0x000000ffff027224 */ /* 0x000fe200078e00ff */
[----:B------:R-:W-:Y:S02]  /*2050*/  SHF.R.U32.HI R0, RZ, 0x8, R0 ;  /* 0x00000008ff007819 */ /* 0x000fe40000011600 */
[----:B------:R-:W-:Y:S02]  /*2060*/  ISETP.GT.AND P0, PT, R11, R6, PT ;  /* 0x000000060b00720c */ /* 0x000fe40003f04270 */
[----:B------:R-:W-:-:S04]  /*2070*/  LEA.HI R0, R3, R0, RZ, 0x10 ;  /* 0x0000000003007211 */ /* 0x000fc800078f80ff */
[----:B------:R-:W-:Y:S02]  /*2080*/  LOP3.LUT R249, R0, 0xff, RZ, 0xc0, !PT ;  /* 0x000000ff00f97812 */ /* 0x000fe400078ec0ff */
[----:B------:R-:W-:-:S05]  /*2090*/  SHF.R.U32.HI R247, RZ, 0x10, R0 ;  /* 0x00000010fff77819 */ /* 0x000fca0000011600 */
[----:B------:R-:W-:Y:S05]  /*20a0*/  @!P0 BRA `(.L_x_691) ;  /* 0x000001f000008947 */ /* 0x000fea0003800000 */
[----:B------:R-:W-:-:S04]  /*20b0*/  ISETP.NE.AND P0, PT, R247, RZ, PT ;  /* 0x000000fff700720c */ /* 0x000fc80003f05270 */
[----:B------:R-:W-:-:S04]  /*20c0*/  SEL R0, R247, c[0x0][0x338], P0 ;  /* 0x0000ce00f7007a07 */ /* 0x000fc80000000000 */
[----:B------:R-:W-:Y:S02]  /*20d0*/  IABS R3, R0 ;  /* 0x0000000000037213 */ /* 0x000fe40000000000 */
[----:B------:R-:W-:Y:S02]  /*20e0*/  IADD3 R7, R0, -0x1, R11 ;  /* 0xffffffff00077810 */ /* 0x000fe40007ffe00b */
[----:B------:R-:W1:Y:S03]  /*20f0*/  I2F.RP R2, R3 ;  /* 0x0000000300027306 */ /* 0x000e660000209400 */
[----:B------:R-:W-:-:S05]  /*2100*/  IMAD.IADD R7, R7, 0x1, -R6 ;  /* 0x0000000107077824 */ /* 0x000fca00078e0a06 */
[----:B------:R-:W-:Y:S01]  /*2110*/  IABS R10, R7 ;  /* 0x00000007000a7213 */ /* 0x000fe20000000000 */
[----:B-1----:R-:W1:Y:S02]  /*2120*/  MUFU.RCP R2, R2 ;  /* 0x0000000200027308 */ /* 0x002e640000001000 */
        /* <DEDUP_REMOVED lines=23> */
.L_x_691:
[----:B------:R-:W-:Y:S05]  /*22a0*/  BSYNC B0 ;  /* 0x0000000000007941 */ /* 0x000fea0003800000 */
.L_x_690:
[----:B------:R-:W-:Y:S01]  /*22b0*/  IMAD R230, R249, R2, R6 ;  /* 0x00000002f9e67224 */ /* 0x000fe200078e0206 */
        /* <DEDUP_REMOVED lines=40> */
[----:B------:R-:W-:-:S05]  /*2540*/  @P0 IMAD.WIDE R2, R251, R13, c[0x0][0x340] ;  /* 0x0000d000fb020625 */ /* 0x000fca00078e020d */
[----:B------:R1:W5:Y:S01]  /*2550*/  @P0 LDG.E R9, [R2.64] ;  /* 0x0000000602090981 */ /* 0x000362000c1e1900 */
[----:B------:R-:W-:Y:S01]  /*2560*/  SHF.R.S32.HI R0, RZ, 0x1f, R12 ;  /* 0x0000001fff007819 */ /* 0x000fe2000001140c */
[----:B------:R-:W-:Y:S01]  /*2570*/  WARPSYNC 0xffffffff ;  /* 0xffffffff00007948 */ /* 0x000fe20003800000 */
[----:B------:R-:W-:Y:S02]  /*2580*/  SHF.R.S32.HI R4, RZ, 0x1f, R251 ;  /* 0x0000001fff047819 */ /* 0x000fe400000114fb */
[----:B------:R-:W-:Y:S01]  /*2590*/  LOP3.LUT R19, R250, 0xffff, RZ, 0xc0, !PT ;  /* 0x0000fffffa137812 */ /* 0x000fe200078ec0ff */
[----:B------:R-:W-:Y:S01]  /*25a0*/  IMAD R0, R0, c[0x0][0x178], RZ ;  /* 0x00005e0000007a24 */ /* 0x000fe200078e02ff */
[----:B------:R-:W-:Y:S02]  /*25b0*/  SEL R5, R251, RZ, !P3 ;  /* 0x000000fffb057207 */ /* 0x000fe40005800000 */
[----:B------:R-:W-:Y:S01]  /*25c0*/  IADD3 R142, R199, -0x1, RZ ;  /* 0xffffffffc78e7810 */ /* 0x000fe20007ffe0ff */
[----:B------:R-:W-:Y:S01]  /*25d0*/  IMAD R0, R12, c[0x0][0x17c], R0 ;  /* 0x00005f000c007a24 */ /* 0x000fe200078e0200 */
[----:B------:R-:W-:Y:S01]  /*25e0*/  SEL R6, R4, RZ, !P3 ;  /* 0x000000ff04067207 */ /* 0x000fe20005800000 */
[----:B-1----:R-:W-:-:S04]  /*25f0*/  IMAD.WIDE.U32 R2, R12, c[0x0][0x178], RZ ;  /* 0x00005e000c027a25 */ /* 0x002fc800078e00ff */
[----:B------:R-:W-:Y:S02]  /*2600*/  IMAD.IADD R0, R3, 0x1, R0 ;  /* 0x0000000103007824 */ /* 0x000fe400078e0200 */
[----:B------:R-:W-:Y:S02]  /*2610*/  @!P0 IMAD.MOV.U32 R9, RZ, RZ, R251 ;  /* 0x000000ffff098224 */ /* 0x000fe400078e00fb */
[----:B------:R-:W-:Y:S01]  /*2620*/  IMAD R145, R229, 0x20, R245 ;  /* 0x00000020e5917824 */ /* 0x000fe200078e02f5 */
[----:B------:R-:W-:Y:S01]  /*2630*/  MOV R18, 0x60 ;  /* 0x0000006000127802 */ /* 0x000fe20000000f00 */
[----:B------:R-:W-:Y:S01]  /*2640*/  IMAD.MOV.U32 R3, RZ, RZ, R0 ;  /* 0x000000ffff037224 */ /* 0x000fe200078e0000 */
[----:B------:R-:W-:Y:S01]  /*2650*/  SHF.R.S32.HI R21, RZ, 0x1f, R219 ;  /* 0x0000001fff157819 */ /* 0x000fe200000114db */
[----:B------:R-:W-:Y:S01]  /*2660*/  IMAD.IADD R4, R145, 0x1, R244 ;  /* 0x0000000191047824 */ /* 0x000fe200078e02f4 */
[----:B------:R-:W-:Y:S01]  /*2670*/  SHF.R.S32.HI R20, RZ, 0x1f, R221 ;  /* 0x0000001fff147819 */ /* 0x000fe200000114dd */
[----:B------:R-:W-:Y:S01]  /*2680*/  IMAD.WIDE.U32 R2, R19, c[0x0][0x1b8], R2 ;  /* 0x00006e0013027a25 */ /* 0x000fe200078e0002 */
[----:B------:R-:W-:Y:S01]  /*2690*/  BAR.SYNC.DEFER_BLOCKING 0x0 ;  /* 0x0000000000007b1d */ /* 0x000fe20000010000 */
[----:B------:R-:W-:-:S02]  /*26a0*/  MOV R204, RZ ;  /* 0x000000ff00cc7202 */ /* 0x000fc40000000f00 */
[----:B------:R-:W-:Y:S01]  /*26b0*/  @P4 IMAD.HI.U32 R7, R4, c[0x0][0x2c8], RZ ;  /* 0x0000b20004074a27 */ /* 0x000fe200078e00ff */
[----:B------:R-:W-:Y:S02]  /*26c0*/  MOV R0, R4 ;  /* 0x0000000400007202 */ /* 0x000fe40000000f00 */
[----:B------:R-:W-:Y:S01]  /*26d0*/  LOP3.LUT R192, R192, 0xfff7ffff, RZ, 0xc0, !PT ;  /* 0xfff7ffffc0c07812 */ /* 0x000fe200078ec0ff */
[----:B------:R-:W-:Y:S01]  /*26e0*/  IMAD R6, R6, c[0x0][0x1c0], RZ ;  /* 0x0000700006067a24 */ /* 0x000fe200078e02ff */
[----:B------:R-:W-:Y:S01]  /*26f0*/  @P4 SHF.R.U32.HI R0, RZ, c[0x0][0x2cc], R7 ;  /* 0x0000b300ff004a19 */ /* 0x000fe20000011607 */
[----:B------:R-:W-:Y:S02]  /*2700*/  IMAD R3, R19, c[0x0][0x1bc], R3 ;  /* 0x00006f0013037a24 */ /* 0x000fe400078e0203 */
[----:B------:R-:W-:Y:S01]  /*2710*/  IMAD R8, R5, c[0x0][0x1c4], R6 ;  /* 0x0000710005087a24 */ /* 0x000fe200078e0206 */
[--C-:B------:R-:W-:Y:S01]  /*2720*/  SHF.R.S32.HI R7, RZ, 0x1f, R0.reuse ;  /* 0x0000001fff077819 */ /* 0x100fe20000011400 */
[----:B------:R-:W-:-:S02]  /*2730*/  IMAD.MOV R6, RZ, RZ, -R0 ;  /* 0x000000ffff067224 */ /* 0x000fc400078e0a00 */
[----:B------:R-:W-:-:S04]  /*2740*/  IMAD.WIDE.U32 R2, R5, c[0x0][0x1c0], R2 ;  /* 0x0000700005027a25 */ /* 0x000fc800078e0002 */
[----:B------:R-:W-:Y:S02]  /*2750*/  IMAD R4, R6, c[0x0][0x2c4], R4 ;  /* 0x0000b10006047a24 */ /* 0x000fe400078e0204 */
[----:B------:R-:W-:Y:S02]  /*2760*/  IMAD R5, R7, c[0x0][0x1b0], RZ ;  /* 0x00006c0007057a24 */ /* 0x000fe400078e02ff */
[----:B------:R-:W-:Y:S02]  /*2770*/  IMAD.IADD R3, R3, 0x1, R8 ;  /* 0x0000000103037824 */ /* 0x000fe400078e0208 */
[C---:B------:R-:W-:Y:S01]  /*2780*/  IMAD R6, R0.reuse, c[0x0][0x1b4], R5 ;  /* 0x00006d0000067a24 */ /* 0x040fe200078e0205 */
[----:B------:R-:W-:Y:S01]  /*2790*/  SHF.R.S32.HI R5, RZ, 0x1f, R4 ;  /* 0x0000001fff057819 */ /* 0x000fe20000011404 */
[----:B------:R-:W-:-:S04]  /*27a0*/  IMAD.WIDE.U32 R2, R0, c[0x0][0x1b0], R2 ;  /* 0x00006c0000027a25 */ /* 0x000fc800078e0002 */
[----:B------:R-:W-:Y:S01]  /*27b0*/  IMAD R0, R5, c[0x0][0x1a8], RZ ;  /* 0x00006a0005007a24 */ /* 0x000fe200078e02ff */
[----:B------:R-:W-:Y:S01]  /*27c0*/  IADD3 R3, R3, R6, RZ ;  /* 0x0000000603037210 */ /* 0x000fe20007ffe0ff */
[----:B------:R-:W-:Y:S01]  /*27d0*/  IMAD R17, R231, c[0x0][0x2c4], RZ ;  /* 0x0000b100e7117a24 */ /* 0x000fe200078e02ff */
[----:B-----5:R-:W-:Y:S01]  /*27e0*/  SHF.R.S32.HI R6, RZ, 0x1f, R9 ;  /* 0x0000001fff067819 */ /* 0x020fe20000011409 */
[C---:B------:R-:W-:Y:S02]  /*27f0*/  IMAD R0, R4.reuse, c[0x0][0x1ac], R0 ;  /* 0x00006b0004007a24 */ /* 0x040fe400078e0200 */
[----:B------:R-:W-:-:S04]  /*2800*/  IMAD.WIDE.U32 R4, R4, c[0x0][0x1a8], R2 ;  /* 0x00006a0004047a25 */ /* 0x000fc800078e0002 */
[----:B------:R-:W-:Y:S01]  /*2810*/  IMAD.IADD R0, R5, 0x1, R0 ;  /* 0x0000000105007824 */ /* 0x000fe200078e0200 */
[C---:B------:R-:W-:Y:S01]  /*2820*/  LEA R2, P0, R4.reuse, c[0x0][0x160], 0x1 ;  /* 0x0000580004027a11 */ /* 0x040fe200078008ff */
[----:B------:R-:W-:Y:S02]  /*2830*/  IMAD.IADD R14, R245, 0x1, R244 ;  /* 0x00000001f50e7824 */ /* 0x000fe400078e02f4 */
[----:B------:R-:W-:Y:S01]  /*2840*/  IMAD.MOV.U32 R146, RZ, RZ, c[0x0][0x2b8] ;  /* 0x0000ae00ff927624 */ /* 0x000fe200078e00ff */
[----:B------:R-:W-:Y:S01]  /*2850*/  LEA.HI.X R0, R4, c[0x0][0x164], R0, 0x1, P0 ;  /* 0x0000590004007a11 */ /* 0x000fe200000f0c00 */
[----:B------:R-:W-:Y:S01]  /*2860*/  SHFL.IDX PT, R12, R2, 0x1, 0x181f ;  /* 0x00381f00020c7f89 */ /* 0x000fe200000e0000 */
[----:B------:R-:W-:Y:S01]  /*2870*/  IMAD R141, R199, R18, -0x60 ;  /* 0xffffffa0c78d7424 */ /* 0x000fe200078e0212 */
[----:B------:R-:W-:Y:S01]  /*2880*/  ISETP.GE.AND P1, PT, R14, R17, PT ;  /* 0x000000110e00720c */ /* 0x000fe20003f26270 */
[----:B------:R-:W-:Y:S01]  /*2890*/  IMAD R6, R6, c[0x0][0x2b0], RZ ;  /* 0x0000ac0006067a24 */ /* 0x000fe200078e02ff */
[----:B------:R-:W1:Y:S01]  /*28a0*/  SHFL.IDX PT, R4, R2, RZ, 0x181f ;  /* 0x00181fff02047589 */ /* 0x000e6200000e0000 */
[----:B------:R-:W-:Y:S01]  /*28b0*/  ISETP.NE.AND P5, PT, R146, 0x1, PT ;  /* 0x000000019200780c */ /* 0x000fe20003fa5270 */
[----:B------:R-:W-:Y:S01]  /*28c0*/  IMAD.IADD R3, R145, 0x1, R141 ;  /* 0x0000000191037824 */ /* 0x000fe200078e028d */
[----:B------:R-:W-:Y:S01]  /*28d0*/  IADD3 R7, R14, 0x20, RZ ;  /* 0x000000200e077810 */ /* 0x000fe20007ffe0ff */
[----:B------:R-:W2:Y:S01]  /*28e0*/  SHFL.IDX PT, R5, R0, RZ, 0x181f ;  /* 0x00181fff00057589 */ /* 0x000ea200000e0000 */
[----:B------:R-:W-:-:S02]  /*28f0*/  IMAD R8, R9, c[0x0][0x2b4], R6 ;  /* 0x0000ad0009087a24 */ /* 0x000fc400078e0206 */
[----:B------:R-:W-:Y:S01]  /*2900*/  ISETP.GE.AND P2, PT, R7, R17, PT ;  /* 0x000000110700720c */ /* 0x000fe20003f46270 */
[----:B------:R-:W3:Y:S01]  /*2910*/  SHFL.IDX PT, R15, R0, 0x1, 0x181f ;  /* 0x00381f00000f7f89 */ /* 0x000ee200000e0000 */
[----:B------:R-:W-:Y:S01]  /*2920*/  ISETP.GE.AND P0, PT, R3, R232, PT ;  /* 0x000000e80300720c */ /* 0x000fe20003f06270 */
[----:B------:R-:W-:Y:S01]  /*2930*/  IMAD.WIDE.U32 R238, R9, c[0x0][0x2b0], RZ ;  /* 0x0000ac0009ee7a25 */ /* 0x000fe200078e00ff */
[----:B------:R-:W-:Y:S02]  /*2940*/  IADD3 R13, R3, R234, RZ ;  /* 0x000000ea030d7210 */ /* 0x000fe40007ffe0ff */
[----:B------:R-:W-:Y:S01]  /*2950*/  ISETP.GT.OR P3, PT, R145, 0x5f, P0 ;  /* 0x0000005f9100780c */ /* 0x000fe20000764670 */
[----:B------:R-:W-:Y:S01]  /*2960*/  IMAD.IADD R242, R239, 0x1, R8 ;  /* 0x00000001eff27824 */ /* 0x000fe200078e0208 */
[----:B------:R-:W-:Y:S01]  /*2970*/  @P5 LOP3.LUT R192, R192, 0x80000, RZ, 0xfc, !PT ;  /* 0x00080000c0c05812 */ /* 0x000fe200078efcff */
[----:B------:R-:W-:-:S04]  /*2980*/  @P5 IMAD.HI.U32 R7, R13, c[0x0][0x2bc], RZ ;  /* 0x0000af000d075a27 */ /* 0x000fc800078e00ff */
[----:B------:R-:W-:Y:S01]  /*2990*/  IMAD.MOV.U32 R3, RZ, RZ, R13 ;  /* 0x000000ffff037224 */ /* 0x000fe200078e000d */
[----:B------:R-:W-:Y:S02]  /*29a0*/  @P5 SHF.R.U32.HI R3, RZ, c[0x0][0x2c0], R7 ;  /* 0x0000b000ff035a19 */ /* 0x000fe40000011607 */
[----:B------:R-:W-:Y:S02]  /*29b0*/  ISETP.GE.AND P5, PT, R221, c[0x0][0x198], PT ;  /* 0x00006600dd007a0c */ /* 0x000fe40003fa6270 */
[-C--:B-1----:R-:W-:Y:S02]  /*29c0*/  @!P1 LEA R10, P4, R219, R4.reuse, 0x1 ;  /* 0x00000004db0a9211 */ /* 0x082fe400078808ff */
[----:B------:R-:W-:Y:S02]  /*29d0*/  @!P1 LEA R4, P0, R221, R4, 0x1 ;  /* 0x00000004dd049211 */ /* 0x000fe400078008ff */
[-C--:B--2---:R-:W-:Y:S02]  /*29e0*/  @!P1 LEA.HI.X R11, R219, R5.reuse, R21, 0x1, P4 ;  /* 0x00000005db0b9211 */ /* 0x084fe400020f0c15 */
[----:B------:R-:W-:-:S02]  /*29f0*/  @!P1 LEA.HI.X R5, R221, R5, R20, 0x1, P0 ;  /* 0x00000005dd059211 */ /* 0x000fc400000f0c14 */
[C---:B------:R-:W-:Y:S02]  /*2a00*/  @!P2 LEA R6, P0, R219.reuse, R12, 0x1 ;  /* 0x0000000cdb06a211 */ /* 0x040fe400078008ff */
[C---:B------:R-:W-:Y:S02]  /*2a10*/  ISETP.GE.AND P4, PT, R219.reuse, c[0x0][0x198], PT ;  /* 0x00006600db007a0c */ /* 0x040fe40003f86270 */
[----:B---3--:R-:W-:Y:S02]  /*2a20*/  @!P2 LEA.HI.X R7, R219, R15, R21, 0x1, P0 ;  /* 0x0000000fdb07a211 */ /* 0x008fe400000f0c15 */
[----:B------:R-:W-:-:S04]  /*2a30*/  @!P3 IADD3 R9, P0, R3, R238, RZ ;  /* 0x000000ee0309b210 */ /* 0x000fc80007f1e0ff */
[----:B------:R-:W-:Y:S02]  /*2a40*/  @!P3 LEA.HI.X.SX32 R16, R3, R242, 0x1, P0 ;  /* 0x000000f20310b211 */ /* 0x000fe400000f0eff */
[----:B------:R-:W-:-:S03]  /*2a50*/  @!P3 LEA R8, P0, R9, c[0x0][0x2a0], 0x2 ;  /* 0x0000a8000908ba11 */ /* 0x000fc600078010ff */
[----:B------:R1:W-:Y:S01]  /*2a60*/  @!P1 LDGSTS.E.BYPASS.LTC128B.128 [R195+0x100], [R10.64], !P4 ;  /* 0x001000000ac39fae */ /* 0x0003e2000e101d46 */
[----:B------:R-:W-:-:S03]  /*2a70*/  @!P3 LEA.HI.X R9, R9, c[0x0][0x2a4], R16, 0x2, P0 ;  /* 0x0000a9000909ba11 */ /* 0x000fc600000f1410 */
[----:B------:R2:W-:Y:S04]  /*2a80*/  @!P1 LDGSTS.E.BYPASS.LTC128B.128 [R195+0x4100], [R4.64], !P5 ;  /* 0x0410000004c39fae */ /* 0x0005e8000e901d46 */
[----:B------:R4:W-:Y:S04]  /*2a90*/  @!P2 LDGSTS.E.BYPASS.LTC128B.128 [R195+0x1100], [R6.64], !P4 ;  /* 0x0110000006c3afae */ /* 0x0009e8000e101d46 */
[----:B------:R4:W3:Y:S01]  /*2aa0*/  @!P3 LDG.E R204, [R8.64] ;  /* 0x0000000608ccb981 */ /* 0x0008e2000c1e1900 */
[----:B-1----:R-:W-:Y:S02]  /*2ab0*/  IADD3 R10, R14, 0x40, RZ ;  /* 0x000000400e0a7810 */ /* 0x002fe40007ffe0ff */
[----:B--2---:R-:W-:-:S02]  /*2ac0*/  @!P2 LEA R4, P0, R221, R12, 0x1 ;  /* 0x0000000cdd04a211 */ /* 0x004fc400078008ff */
[----:B------:R-:W1:Y:S02]  /*2ad0*/  SHFL.IDX PT, R12, R2, 0x2, 0x181f ;  /* 0x00581f00020c7f89 */ /* 0x000e6400000e0000 */
[----:B------:R-:W-:Y:S02]  /*2ae0*/  @!P2 LEA.HI.X R5, R221, R15, R20, 0x1, P0 ;  /* 0x0000000fdd05a211 */ /* 0x000fe400000f0c14 */
[----:B------:R-:W2:Y:S01]  /*2af0*/  SHFL.IDX PT, R15, R0, 0x2, 0x181f ;  /* 0x00581f00000f7f89 */ /* 0x000ea200000e0000 */
[----:B------:R-:W-:Y:S01]  /*2b00*/  ISETP.GE.AND P0, PT, R10, R17, PT ;  /* 0x000000110a00720c */ /* 0x000fe20003f06270 */
[----:B------:R-:W-:Y:S02]  /*2b10*/  IMAD.MOV R3, RZ, RZ, -R3 ;  /* 0x000000ffff037224 */ /* 0x000fe400078e0a03 */
[----:B----4-:R4:W4:Y:S02]  /*2b20*/  SHFL.IDX PT, R8, R2, 0x3, 0x181f ;  /* 0x00781f0002087f89 */ /* 0x01092400000e0000 */
[----:B------:R-:W-:-:S02]  /*2b30*/  IMAD R211, R3, c[0x0][0x2b8], R13 ;  /* 0x0000ae0003d37a24 */ /* 0x000fc400078e020d */
[----:B------:R4:W-:Y:S01]  /*2b40*/  @!P2 LDGSTS.E.BYPASS.LTC128B.128 [R195+0x5100], [R4.64], !P5 ;  /* 0x0510000004c3afae */ /* 0x0009e2000e901d46 */
[----:B------:R-:W-:Y:S02]  /*2b50*/  IADD3 R7, R14, 0x60, RZ ;  /* 0x000000600e077810 */ /* 0x000fe40007ffe0ff */
[----:B------:R-:W-:-:S03]  /*2b60*/  SHF.R.S32.HI R13, RZ, 0x1f, R211 ;  /* 0x0000001fff0d7819 */ /* 0x000fc600000114d3 */
[----:B-1----:R-:W-:-:S04]  /*2b70*/  @!P0 LEA R10, P1, R219, R12, 0x1 ;  /* 0x0000000cdb0a8211 */ /* 0x002fc800078208ff */
[----:B--2---:R-:W-:Y:S01]  /*2b80*/  @!P0 LEA.HI.X R11, R219, R15, R21, 0x1, P1 ;  /* 0x0000000fdb0b8211 */ /* 0x004fe200008f0c15 */
[----:B------:R-:W-:Y:S01]  /*2b90*/  IMAD R6, R13, c[0x0][0x1e0], RZ ;  /* 0x000078000d067a24 */ /* 0x000fe200078e02ff */
[----:B------:R-:W-:Y:S01]  /*2ba0*/  ISETP.GE.AND P2, PT, R7, R17, PT ;  /* 0x000000110700720c */ /* 0x000fe20003f46270 */
[----:B----4-:R-:W-:Y:S02]  /*2bb0*/  IMAD.WIDE.U32 R2, R211, c[0x0][0x1e0], RZ ;  /* 0x00007800d3027a25 */ /* 0x010fe400078e00ff */
[----:B------:R1:W-:Y:S01]  /*2bc0*/  @!P0 LDGSTS.E.BYPASS.LTC128B.128 [R195+0x2100], [R10.64], !P4 ;  /* 0x021000000ac38fae */ /* 0x0003e2000e101d46 */
[----:B------:R-:W-:-:S03]  /*2bd0*/  @!P0 LEA R4, P1, R221, R12, 0x1 ;  /* 0x0000000cdd048211 */ /* 0x000fc600078208ff */
[----:B------:R2:W4:Y:S01]  /*2be0*/  SHFL.IDX PT, R12, R0, 0x3, 0x181f ;  /* 0x00781f00000c7f89 */ /* 0x00052200000e0000 */
[----:B------:R-:W-:Y:S01]  /*2bf0*/  @!P0 LEA.HI.X R5, R221, R15, R20, 0x1, P1 ;  /* 0x0000000fdd058211 */ /* 0x000fe200008f0c14 */
[----:B------:R-:W-:-:S04]  /*2c00*/  IMAD.WIDE.U32 R236, R19, c[0x0][0x1e8], RZ ;  /* 0x00007a0013ec7a25 */ /* 0x000fc800078e00ff */
[----:B------:R1:W-:Y:S01]  /*2c10*/  @!P0 LDGSTS.E.BYPASS.LTC128B.128 [R195+0x6100], [R4.64], !P5 ;  /* 0x0610000004c38fae */ /* 0x0003e2000e901d46 */
[----:B------:R-:W-:Y:S02]  /*2c20*/  IMAD R235, R19, c[0x0][0x1ec], R237 ;  /* 0x00007b0013eb7a24 */ /* 0x000fe400078e02ed */
[----:B--2---:R-:W-:-:S04]  /*2c30*/  IMAD R0, R211, c[0x0][0x1e4], R6 ;  /* 0x00007900d3007a24 */ /* 0x004fc800078e0206 */
[----:B------:R-:W-:Y:S01]  /*2c40*/  IMAD.IADD R3, R3, 0x1, R0 ;  /* 0x0000000103037824 */ /* 0x000fe200078e0200 */
[----:B------:R-:W-:-:S04]  /*2c50*/  @!P2 LEA R6, P0, R219, R8, 0x1 ;  /* 0x00000008db06a211 */ /* 0x000fc800078008ff */
[----:B----4-:R-:W-:-:S05]  /*2c60*/  @!P2 LEA.HI.X R7, R219, R12, R21, 0x1, P0 ;  /* 0x0000000cdb07a211 */ /* 0x010fca00000f0c15 */
[----:B------:R2:W-:Y:S01]  /*2c70*/  @!P2 LDGSTS.E.BYPASS.LTC128B.128 [R195+0x3100], [R6.64], !P4 ;  /* 0x0310000006c3afae */ /* 0x0005e2000e101d46 */
[----:B------:R-:W-:-:S04]  /*2c80*/  IMAD.WIDE.U32 R240, R19, c[0x0][0x210], RZ ;  /* 0x0000840013f07a25 */ /* 0x000fc800078e00ff */
[----:B------:R-:W-:Y:S01]  /*2c90*/  IMAD R243, R19, c[0x0][0x214], R241 ;  /* 0x0000850013f37a24 */ /* 0x000fe200078e02f1 */
[----:B------:R-:W-:Y:S01]  /*2ca0*/  SHF.L.U32 R143, R219, 0x1, RZ ;  /* 0x00000001db8f7819 */ /* 0x000fe200000006ff */
[----:B------:R-:W-:Y:S01]  /*2cb0*/  IMAD.SHL.U32 R144, R221, 0x2, RZ ;  /* 0x00000002dd907824 */ /* 0x000fe200078e00ff */
[----:B------:R-:W-:Y:S02]  /*2cc0*/  SHF.L.U64.HI R68, R219, 0x1, R21 ;  /* 0x00000001db447819 */ /* 0x000fe40000010215 */
[----:B------:R-:W-:Y:S02]  /*2cd0*/  IADD3 R71, R180, 0x20, RZ ;  /* 0x00000020b4477810 */ /* 0x000fe40007ffe0ff */
[----:B------:R-:W-:Y:S02]  /*2ce0*/  SHF.L.U64.HI R69, R221, 0x1, R20 ;  /* 0x00000001dd457819 */ /* 0x000fe40000010214 */
[----:B---3--:R-:W-:Y:S01]  /*2cf0*/  SHF.R.S32.HI R14, RZ, 0x1f, R204 ;  /* 0x0000001fff0e7819 */ /* 0x008fe200000114cc */
[----:B------:R-:W-:-:S04]  /*2d00*/  IMAD.WIDE.U32 R2, R204, c[0x0][0x1f0], R2 ;  /* 0x00007c00cc027a25 */ /* 0x000fc800078e0002 */
[----:B------:R-:W-:-:S04]  /*2d10*/  IMAD R0, R14, c[0x0][0x1f0], RZ ;  /* 0x00007c000e007a24 */ /* 0x000fc800078e02ff */
[----:B-1----:R-:W-:Y:S01]  /*2d20*/  IMAD R4, R204, c[0x0][0x1f4], R0 ;  /* 0x00007d00cc047a24 */ /* 0x002fe200078e0200 */
[----:B------:R-:W-:-:S04]  /*2d30*/  IADD3 R0, P0, R2, R236, RZ ;  /* 0x000000ec02007210 */ /* 0x000fc80007f1e0ff */
[----:B------:R-:W-:Y:S01]  /*2d40*/  IADD3.X R2, R235, R3, R4, P0, !PT ;  /* 0x00000003eb027210 */ /* 0x000fe200007fe404 */
[----:B------:R-:W-:Y:S01]  /*2d50*/  IMAD R4, R199, -0x60, R18 ;  /* 0xffffffa0c7047824 */ /* 0x000fe200078e0212 */
[----:B------:R-:W-:-:S04]  /*2d60*/  LEA R5, P0, R0, c[0x0][0x1c8], 0x1 ;  /* 0x0000720000057a11 */ /* 0x000fc800078008ff */
[----:B------:R-:W-:Y:S02]  /*2d70*/  LEA.HI.X R15, R0, c[0x0][0x1cc], R2, 0x1, P0 ;  /* 0x00007300000f7a11 */ /* 0x000fe400000f0c02 */
[----:B------:R-:W1:Y:S01]  /*2d80*/  SHFL.IDX PT, R0, R5, RZ, 0x181f ;  /* 0x00181fff05007589 */ /* 0x000e6200000e0000 */
[----:B------:R-:W-:-:S03]  /*2d90*/  IADD3 R140, R232, R4, RZ ;  /* 0x00000004e88c7210 */ /* 0x000fc60007ffe0ff */
[----:B------:R-:W3:Y:S02]  /*2da0*/  SHFL.IDX PT, R9, R15, RZ, 0x181f ;  /* 0x00181fff0f097589 */ /* 0x000ee400000e0000 */
[----:B------:R-:W-:Y:S02]  /*2db0*/  IMAD.IADD R18, R140, 0x1, -R245 ;  /* 0x000000018c127824 */ /* 0x000fe400078e0af5 */
[----:B------:R-:W2:Y:S01]  /*2dc0*/  SHFL.IDX PT, R10, R5, 0x1, 0x181f ;  /* 0x00381f00050a7f89 */ /* 0x000ea200000e0000 */
[----:B------:R-:W-:-:S03]  /*2dd0*/  @!P2 LEA R2, P0, R221, R8, 0x1 ;  /* 0x00000008dd02a211 */ /* 0x000fc600078008ff */
[----:B------:R-:W4:Y:S01]  /*2de0*/  SHFL.IDX PT, R11, R15, 0x1, 0x181f ;  /* 0x00381f000f0b7f89 */ /* 0x000f2200000e0000 */
[C---:B------:R-:W-:Y:S02]  /*2df0*/  ISETP.GE.AND P1, PT, R18.reuse, 0x1, PT ;  /* 0x000000011200780c */ /* 0x040fe40003f26270 */
[----:B------:R-:W-:Y:S02]  /*2e00*/  @!P2 LEA.HI.X R3, R221, R12, R20, 0x1, P0 ;  /* 0x0000000cdd03a211 */ /* 0x000fe400000f0c14 */
[----:B------:R-:W-:-:S03]  /*2e10*/  ISETP.GE.AND P0, PT, R18, 0x21, PT ;  /* 0x000000211200780c */ /* 0x000fc60003f06270 */
[----:B------:R2:W-:Y:S04]  /*2e20*/  @!P2 LDGSTS.E.BYPASS.LTC128B.128 [R195+0x7100], [R2.64], !P5 ;  /* 0x0710000002c3afae */ /* 0x0005e8000e901d46 */
[----:B------:R-:W0:Y:S02]  /*2e30*/  LDGDEPBAR ;  /* 0x00000000000079af */ /* 0x000e240000000000 */
[-C--:B-1----:R-:W-:Y:S02]  /*2e40*/  @P1 LEA R8, P3, R221, R0.reuse, 0x1 ;  /* 0x00000000dd081211 */ /* 0x082fe400078608ff */
[C---:B------:R-:W-:Y:S02]  /*2e50*/  @P1 ISETP.GE.AND P4, PT, R219.reuse, c[0x0][0x1d4], PT ;  /* 0x00007500db001a0c */ /* 0x040fe40003f86270 */
[----:B--2---:R-:W-:-:S04]  /*2e60*/  @P1 LEA R2, P2, R219, R0, 0x1 ;  /* 0x00000000db021211 */ /* 0x004fc800078408ff */
[CCC-:B---3--:R-:W-:Y:S02]  /*2e70*/  @P1 LEA.HI.X R3, R219.reuse, R9.reuse, R21.reuse, 0x1, P2 ;  /* 0x00000009db031211 */ /* 0x1c8fe400010f0c15 */
[----:B------:R-:W-:Y:S02]  /*2e80*/  @P0 LEA R6, P2, R219, R10, 0x1 ;  /* 0x0000000adb060211 */ /* 0x000fe400078408ff */
[----:B------:R-:W-:Y:S01]  /*2e90*/  @P1 LEA.HI.X R9, R221, R9, R20, 0x1, P3 ;  /* 0x00000009dd091211 */ /* 0x000fe200018f0c14 */
[----:B------:R-:W-:Y:S01]  /*2ea0*/  IMAD R0, R13, c[0x0][0x208], RZ ;  /* 0x000082000d007a24 */ /* 0x000fe200078e02ff */
[----:B------:R-:W-:Y:S01]  /*2eb0*/  @P1 ISETP.GE.AND P3, PT, R221, c[0x0][0x1d4], PT ;  /* 0x00007500dd001a0c */ /* 0x000fe20003f66270 */
[----:B------:R1:W-:Y:S01]  /*2ec0*/  @P1 LDGSTS.E.BYPASS.LTC128B.128 [R195+0x8100], [R2.64], !P4 ;  /* 0x0810000002c31fae */ /* 0x0003e2000e101d46 */
[C---:B----4-:R-:W-:Y:S02]  /*2ed0*/  @P0 LEA.HI.X R7, R219.reuse, R11, R21, 0x1, P2 ;  /* 0x0000000bdb070211 */ /* 0x050fe400010f0c15 */
[----:B------:R-:W-:Y:S01]  /*2ee0*/  @P0 ISETP.GE.AND P2, PT, R219, c[0x0][0x1d4], PT ;  /* 0x00007500db000a0c */ /* 0x000fe20003f46270 */
[----:B------:R-:W2:Y:S01]  /*2ef0*/  SHFL.IDX PT, R13, R5, 0x2, 0x181f ;  /* 0x00581f00050d7f89 */ /* 0x000ea200000e0000 */
[----:B------:R-:W-:-:S03]  /*2f00*/  IMAD R0, R211, c[0x0][0x20c], R0 ;  /* 0x00008300d3007a24 */ /* 0x000fc600078e0200 */
[----:B------:R-:W3:Y:S04]  /*2f10*/  SHFL.IDX PT, R12, R15, 0x2, 0x181f ;  /* 0x00581f000f0c7f89 */ /* 0x000ee800000e0000 */
[----:B------:R4:W-:Y:S01]  /*2f20*/  @P1 LDGSTS.E.BYPASS.LTC128B.128 [R195+0xb100], [R8.64], !P3 ;  /* 0x0b10000008c31fae */ /* 0x0009e2000d901d46 */
[----:B------:R-:W-:-:S03]  /*2f30*/  ISETP.GE.AND P3, PT, R18, 0x41, PT ;  /* 0x000000411200780c */ /* 0x000fc60003f66270 */
[----:B------:R2:W-:Y:S01]  /*2f40*/  @P0 LDGSTS.E.BYPASS.LTC128B.128 [R195+0x9100], [R6.64], !P2 ;  /* 0x0910000006c30fae */ /* 0x0005e2000d101d46 */
[----:B------:R-:W-:Y:S01]  /*2f50*/  @P0 ISETP.GE.AND P2, PT, R221, c[0x0][0x1d4], PT ;  /* 0x00007500dd000a0c */ /* 0x000fe20003f46270 */
[----:B-1----:R-:W-:-:S04]  /*2f60*/  IMAD.WIDE.U32 R2, R211, c[0x0][0x208], RZ ;  /* 0x00008200d3027a25 */ /* 0x002fc800078e00ff */
[----:B------:R-:W-:Y:S02]  /*2f70*/  IMAD.IADD R3, R3, 0x1, R0 ;  /* 0x0000000103037824 */ /* 0x000fe400078e0200 */
[----:B------:R-:W-:Y:S02]  /*2f80*/  IMAD R0, R14, c[0x0][0x218], RZ ;  /* 0x000086000e007a24 */ /* 0x000fe400078e02ff */
[----:B------:R-:W-:-:S04]  /*2f90*/  IMAD.WIDE.U32 R2, R204, c[0x0][0x218], R2 ;  /* 0x00008600cc027a25 */ /* 0x000fc800078e0002 */
[----:B------:R-:W-:Y:S01]  /*2fa0*/  IMAD R0, R204, c[0x0][0x21c], R0 ;  /* 0x00008700cc007a24 */ /* 0x000fe200078e0200 */
[----:B--2---:R-:W-:-:S04]  /*2fb0*/  @P0 LEA R6, P1, R221, R10, 0x1 ;  /* 0x0000000add060211 */ /* 0x004fc800078208ff */
[----:B------:R-:W-:Y:S02]  /*2fc0*/  @P0 LEA.HI.X R7, R221, R11, R20, 0x1, P1 ;  /* 0x0000000bdd070211 */ /* 0x000fe400008f0c14 */
[----:B------:R-:W-:-:S03]  /*2fd0*/  IADD3 R2, P1, R2, R240, RZ ;  /* 0x000000f002027210 */ /* 0x000fc60007f3e0ff */
[----:B------:R1:W-:Y:S01]  /*2fe0*/  @P0 LDGSTS.E.BYPASS.LTC128B.128 [R195+0xc100], [R6.64], !P2 ;  /* 0x0c10000006c30fae */ /* 0x0003e2000d101d46 */
[----:B------:R-:W-:Y:S02]  /*2ff0*/  IADD3.X R3, R243, R3, R0, P1, !PT ;  /* 0x00000003f3037210 */ /* 0x000fe40000ffe400 */
[C---:B------:R-:W-:Y:S02]  /*3000*/  LEA R0, P0, R2.reuse, c[0x0][0x1f8], 0x1 ;  /* 0x00007e0002007a11 */ /* 0x040fe400078008ff */
[----:B------:R-:W-:Y:S02]  /*3010*/  @P3 ISETP.GE.AND P2, PT, R219, c[0x0][0x1d4], PT ;  /* 0x00007500db003a0c */ /* 0x000fe40003f46270 */
[C---:B------:R-:W-:Y:S02]  /*3020*/  @P3 ISETP.GE.AND P4, PT, R221.reuse, c[0x0][0x1d4], PT ;  /* 0x00007500dd003a0c */ /* 0x040fe40003f86270 */
[----:B------:R-:W-:Y:S02]  /*3030*/  LEA.HI.X R14, R2, c[0x0][0x1fc], R3, 0x1, P0 ;  /* 0x00007f00020e7a11 */ /* 0x000fe400000f0c03 */
[----:B------:R-:W-:-:S04]  /*3040*/  @P3 LEA R2, P0, R221, R13, 0x1 ;  /* 0x0000000ddd023211 */ /* 0x000fc800078008ff */
[----:B---3--:R-:W-:Y:S02]  /*3050*/  @P3 LEA.HI.X R3, R221, R12, R20, 0x1, P0 ;  /* 0x0000000cdd033211 */ /* 0x008fe400000f0c14 */
[----:B-1----:R-:W-:-:S04]  /*3060*/  @P3 LEA R6, P1, R219, R13, 0x1 ;  /* 0x0000000ddb063211 */ /* 0x002fc800078208ff */
[----:B------:R-:W-:-:S05]  /*3070*/  @P3 LEA.HI.X R7, R219, R12, R21, 0x1, P1 ;  /* 0x0000000cdb073211 */ /* 0x000fca00008f0c15 */
[----:B------:R1:W-:Y:S04]  /*3080*/  @P3 LDGSTS.E.BYPASS.LTC128B.128 [R195+0xa100], [R6.64], !P2 ;  /* 0x0a10000006c33fae */ /* 0x0003e8000d101d46 */
[----:B------:R2:W-:Y:S04]  /*3090*/  @P3 LDGSTS.E.BYPASS.LTC128B.128 [R195+0xd100], [R2.64], !P4 ;  /* 0x0d10000002c33fae */ /* 0x0005e8000e101d46 */
[----:B------:R-:W0:Y:S01]  /*30a0*/  LDGDEPBAR ;  /* 0x00000000000079af */ /* 0x000e220000000000 */
[----:B------:R-:W-:-:S04]  /*30b0*/  DEPBAR.LE SB0, 0x1 ;  /* 0x000080400000791a */ /* 0x000fc80000000000 */
[----:B------:R-:W-:Y:S06]  /*30c0*/  BAR.SYNC.DEFER_BLOCKING 0x0 ;  /* 0x0000000000007b1d */ /* 0x000fec0000010000 */
[----:B------:R-:W3:Y:S04]  /*30d0*/  SHFL.IDX PT, R10, R0, RZ, 0x181f ;  /* 0x00181fff000a7589 */ /* 0x000ee800000e0000 */
[----:B----4-:R-:W-:Y:S04]  /*30e0*/  SHFL.IDX PT, R9, R0, 0x1, 0x181f ;  /* 0x00381f0000097f89 */ /* 0x010fe800000e0000 */
        /* <DEDUP_REMOVED lines=9> */
[----:B------:R-:W4:Y:S04]  /*3180*/  SHFL.IDX PT, R11, R14, RZ, 0x181f ;  /* 0x00181fff0e0b7589 */ /* 0x000f2800000e0000 */
[----:B------:R-:W1:Y:S01]  /*3190*/  SHFL.IDX PT, R8, R14, 0x1, 0x181f ;  /* 0x00381f000e087f89 */ /* 0x000e6200000e0000 */
[----:B------:R-:W-:-:S03]  /*31a0*/  R2P PR, R229, 0x6 ;  /* 0x00000006e5007804 */ /* 0x000fc60000000000 */
[----:B------:R-:W1:Y:S04]  /*31b0*/  SHFL.IDX PT, R5, R0, 0x2, 0x181f ;  /* 0x00581f0000057f89 */ /* 0x000e6800000e0000 */
[----:B------:R1:W2:Y:S01]  /*31c0*/  SHFL.IDX PT, R0, R14, 0x2, 0x181f ;  /* 0x00581f000e007f89 */ /* 0x0002a200000e0000 */
[----:B------:R-:W-:-:S04]  /*31d0*/  DEPBAR.LE SB0, 0x0 ;  /* 0x000080000000791a */ /* 0x000fc80000000000 */
[----:B------:R-:W-:Y:S01]  /*31e0*/  BAR.SYNC.DEFER_BLOCKING 0x0 ;  /* 0x0000000000007b1d */ /* 0x000fe20000010000 */
[----:B---3--:R-:W-:Y:S02]  /*31f0*/  IADD3 R16, P3, R10, R143, RZ ;  /* 0x0000008f0a107210 */ /* 0x008fe40007f7e0ff */
[----:B------:R-:W-:-:S03]  /*3200*/  @P1 IADD3 R71, R180, -0x20, RZ ;  /* 0xffffffe0b4471810 */ /* 0x000fc60007ffe0ff */
[----:B----4-:R-:W-:Y:S01]  /*3210*/  IMAD.X R17, R11, 0x1, R68, P3 ;  /* 0x000000010b117824 */ /* 0x010fe200018e0644 */
[----:B------:R-:W-:Y:S02]  /*3220*/  ISETP.GE.AND P3, PT, R219, c[0x0][0x1d4], PT ;  /* 0x00007500db007a0c */ /* 0x000fe40003f66270 */
[-C--:B-1----:R-:W-:Y:S02]  /*3230*/  IADD3 R14, P0, R10, R144.reuse, RZ ;  /* 0x000000900a0e7210 */ /* 0x082fe40007f1e0ff */
[----:B------:R-:W-:Y:S02]  /*3240*/  IADD3 R10, P1, R9, R144, RZ ;  /* 0x00000090090a7210 */ /* 0x000fe40007f3e0ff */
[----:B------:R-:W-:-:S03]  /*3250*/  IADD3.X R15, R11, R69, RZ, P0, !PT ;  /* 0x000000450b0f7210 */ /* 0x000fc600007fe4ff */
[----:B------:R-:W-:Y:S01]  /*3260*/  IMAD.X R11, R8, 0x1, R69, P1 ;  /* 0x00000001080b7824 */ /* 0x000fe200008e0645 */
[----:B------:R-:W-:Y:S02]  /*3270*/  ISETP.LT.OR P1, PT, R18, 0x1, P3 ;  /* 0x000000011200780c */ /* 0x000fe40001f21670 */
[----:B------:R-:W-:Y:S01]  /*3280*/  IADD3 R6, P0, R5, R143, RZ ;  /* 0x0000008f05067210 */ /* 0x000fe20007f1e0ff */
[----:B------:R-:W1:Y:S03]  /*3290*/  LDSM.16.M88.4 R20, [R180] ;  /* 0x00000000b414783b */ /* 0x000e660000000200 */
[----:B--2---:R-:W-:Y:S01]  /*32a0*/  IADD3.X R7, R0, R68, RZ, P0, !PT ;  /* 0x0000004400077210 */ /* 0x004fe200007fe4ff */
[----:B------:R-:W2:Y:S01]  /*32b0*/  LDSM.16.M88.4 R24, [R180+0x800] ;  /* 0x00080000b418783b */ /* 0x000ea20000000200 */
[----:B------:R-:W-:-:S03]  /*32c0*/  ISETP.GE.AND P0, PT, R221, c[0x0][0x1d4], PT ;  /* 0x00007500dd007a0c */ /* 0x000fc60003f06270 */
[----:B------:R-:W-:Y:S04]  /*32d0*/  LDSM.16.M88.4 R28, [R180+0x1000] ;  /* 0x00100000b41c783b */ /* 0x000fe80000000200 */
[----:B------:R-:W-:Y:S04]  /*32e0*/  LDSM.16.M88.4 R52, [R180+0x1800] ;  /* 0x00180000b434783b */ /* 0x000fe80000000200 */
[----:B------:R-:W-:Y:S04]  /*32f0*/  LDSM.16.M88.4 R84, [R180+0x2000] ;  /* 0x00200000b454783b */ /* 0x000fe80000000200 */
[----:B------:R-:W-:Y:S04]  /*3300*/  LDSM.16.M88.4 R92, [R180+0x2800] ;  /* 0x00280000b45c783b */ /* 0x000fe80000000200 */
[----:B------:R-:W3:Y:S04]  /*3310*/  LDSM.16.M88.4 R44, [R71] ;  /* 0x00000000472c783b */ /* 0x000ee80000000200 */
[----:B------:R-:W-:Y:S04]  /*3320*/  LDSM.16.M88.4 R64, [R71+0x800] ;  /* 0x000800004740783b */ /* 0x000fe80000000200 */
[----:B------:R-:W-:Y:S04]  /*3330*/  LDSM.16.M88.4 R76, [R71+0x1000] ;  /* 0x00100000474c783b */ /* 0x000fe80000000200 */
[----:B------:R-:W4:Y:S04]  /*3340*/  LDSM.16.M88.4 R72, [R71+0x1800] ;  /* 0x001800004748783b */ /* 0x000f280000000200 */
[----:B------:R-:W-:Y:S04]  /*3350*/  LDSM.16.M88.4 R96, [R71+0x2000] ;  /* 0x002000004760783b */ /* 0x000fe80000000200 */
[----:B------:R-:W-:Y:S04]  /*3360*/  LDSM.16.M88.4 R100, [R71+0x2800] ;  /* 0x002800004764783b */ /* 0x000fe80000000200 */
[----:B------:R-:W-:Y:S01]  /*3370*/  @!PT LDS RZ, [RZ] ;  /* 0x00000000fffff984 */ /* 0x000fe20000000800 */
[----:B------:R-:W-:Y:S01]  /*3380*/  @!PT LDS RZ, [RZ] ;  /* 0x00000000fffff984 */ /* 0x000fe20000000800 */
[----:B------:R-:W-:Y:S01]  /*3390*/  @!PT LDS RZ, [RZ] ;  /* 0x00000000fffff984 */ /* 0x000fe20000000800 */
[----:B------:R1:W-:Y:S01]  /*33a0*/  LDGSTS.E.BYPASS.LTC128B.128 [R195+0x100], [R16.64], !P1 ;  /* 0x0010000010c37fae */ /* 0x0003e2000c901d46 */
[----:B------:R-:W-:-:S02]  /*33b0*/  ISETP.LT.OR P1, PT, R18, 0x1, P0 ;  /* 0x000000011200780c */ /* 0x000fc40000721670 */
[----:B------:R-:W-:-:S11]  /*33c0*/  IADD3 R12, P4, R9, R143, RZ ;  /* 0x0000008f090c7210 */ /* 0x000fd60007f9e0ff */
[----:B------:R1:W-:Y:S01]  /*33d0*/  LDGSTS.E.BYPASS.LTC128B.128 [R195+0x3100], [R14.64], !P1 ;  /* 0x031000000ec37fae */ /* 0x0003e2000c901d46 */
[----:B------:R-:W-:Y:S01]  /*33e0*/  ISETP.LT.OR P1, PT, R18, 0x21, P3 ;  /* 0x000000211200780c */ /* 0x000fe20001f21670 */
[----:B------:R-:W-:Y:S01]  /*33f0*/  IMAD.X R13, R8, 0x1, R68, P4 ;  /* 0x00000001080d7824 */ /* 0x000fe200020e0644 */
[----:B------:R-:W-:-:S05]  /*3400*/  IADD3 R2, P4, R5, R144, RZ ;  /* 0x0000009005027210 */ /* 0x000fca0007f9e0ff */
[----:B------:R-:W-:Y:S01]  /*3410*/  IMAD.X R3, R0, 0x1, R69, P4 ;  /* 0x0000000100037824 */ /* 0x000fe200020e0645 */
[C---:B------:R-:W-:Y:S01]  /*3420*/  ISETP.LT.OR P4, PT, R18.reuse, 0x21, P0 ;  /* 0x000000211200780c */ /* 0x040fe20000781670 */
[----:B------:R-:W-:Y:S01]  /*3430*/  IMAD.MOV.U32 R0, RZ, RZ, 0x40 ;  /* 0x00000040ff007424 */ /* 0x000fe200078e00ff */
[----:B------:R-:W-:-:S03]  /*3440*/  ISETP.LT.OR P0, PT, R18, 0x41, P0 ;  /* 0x000000411200780c */ /* 0x000fc60000701670 */
[----:B------:R1:W-:Y:S01]  /*3450*/  LDGSTS.E.BYPASS.LTC128B.128 [R195+0x1100], [R12.64], !P1 ;  /* 0x011000000cc37fae */ /* 0x0003e2000c901d46 */
[----:B------:R-:W-:Y:S02]  /*3460*/  ISETP.LT.OR P1, PT, R18, 0x41, P3 ;  /* 0x000000411200780c */ /* 0x000fe40001f21670 */
[----:B------:R-:W-:-:S04]  /*3470*/  SEL R0, R0, 0xffffffc0, !P2 ;  /* 0xffffffc000007807 */ /* 0x000fc80005000000 */
[----:B------:R-:W-:Y:S01]  /*3480*/  IADD3 R182, R180, R0, RZ ;  /* 0x00000000b4b67210 */ /* 0x000fe20007ffe0ff */
[----:B------:R2:W-:Y:S06]  /*3490*/  LDGSTS.E.BYPASS.LTC128B.128 [R195+0x4100], [R10.64], !P4 ;  /* 0x041000000ac37fae */ /* 0x0005ec000e101d46 */
[----:B------:R2:W-:Y:S04]  /*34a0*/  LDGSTS.E.BYPASS.LTC128B.128 [R195+0x2100], [R6.64], !P1 ;  /* 0x0210000006c37fae */ /* 0x0005e8000c901d46 */
[----:B------:R3:W-:Y:S04]  /*34b0*/  LDGSTS.E.BYPASS.LTC128B.128 [R195+0x5100], [R2.64], !P0 ;  /* 0x0510000002c37fae */ /* 0x0007e8000c101d46 */
[----:B------:R-:W4:Y:S01]  /*34c0*/  LDSM.16.M88.4 R60, [R182] ;  /* 0x00000000b63c783b */ /* 0x000f220000000200 */
[C---:B-1----:R-:W-:Y:S03]  /*34d0*/  HMMA.16816.F32.BF16 R12, R120.reuse, R20, RZ ;  /* 0x00000014780c723c */ /* 0x042fe600000418ff */
[----:B------:R-:W-:Y:S04]  /*34e0*/  LDSM.16.M88.4 R80, [R182+0x800] ;  /* 0x00080000b650783b */ /* 0x000fe80000000200 */
[----:B------:R-:W-:Y:S01]  /*34f0*/  LDSM.16.M88.4 R112, [R180+0x3800] ;  /* 0x00380000b470783b */ /* 0x000fe20000000200 */
[C---:B------:R-:W-:Y:S03]  /*3500*/  HMMA.16816.F32.BF16 R40, R120.reuse, R22, RZ ;  /* 0x000000167828723c */ /* 0x040fe600000418ff */
[----:B------:R-:W-:Y:S04]  /*3510*/  LDSM.16.M88.4 R116, [R182+0x3000] ;  /* 0x00300000b674783b */ /* 0x000fe80000000200 */
[----:B------:R-:W-:Y:S01]  /*3520*/  LDSM.16.M88.4 R108, [R71+0x3800] ;  /* 0x00380000476c783b */ /* 0x000fe20000000200 */
[----:B--2---:R-:W-:Y:S03]  /*3530*/  HMMA.16816.F32.BF16 R32, R120, R24, RZ ;  /* 0x000000187820723c */ /* 0x004fe600000418ff */
[----:B------:R-:W0:Y:S01]  /*3540*/  LDGDEPBAR ;  /* 0x00000000000079af */ /* 0x000e220000000000 */
[----:B---3--:R-:W-:-:S04]  /*3550*/  IADD3 R2, R71, 0x3000, RZ ;  /* 0x0000300047027810 */ /* 0x008fc80007ffe0ff */
[----:B------:R-:W-:Y:S01]  /*3560*/  HMMA.16816.F32.BF16 R48, R124, R44, R12 ;  /* 0x0000002c7c30723c */ /* 0x000fe2000004180c */
[----:B------:R-:W-:-:S05]  /*3570*/  IMAD.IADD R181, R2, 0x1, R0 ;  /* 0x0000000102b57824 */ /* 0x000fca00078e0200 */
[----:B------:R-:W1:Y:S02]  /*3580*/  LDSM.16.M88.4 R56, [R181+-0x3000] ;  /* 0xffd00000b538783b */ /* 0x000e640000000200 */
[C---:B------:R-:W-:Y:S08]  /*3590*/  HMMA.16816.F32.BF16 R12, R120.reuse, R52, RZ ;  /* 0x00000034780c723c */ /* 0x040ff000000418ff */
[C---:B------:R-:W-:Y:S08]  /*35a0*/  HMMA.16816.F32.BF16 R36, R120.reuse, R26, RZ ;  /* 0x0000001a7824723c */ /* 0x040ff000000418ff */
[----:B------:R-:W-:Y:S01]  /*35b0*/  HMMA.16816.F32.BF16 R8, R120, R54, RZ ;  /* 0x000000367808723c */ /* 0x000fe200000418ff */
[----:B------:R-:W-:Y:S07]  /*35c0*/  LDSM.16.M88.4 R52, [R182+0x1000] ;  /* 0x00100000b634783b */ /* 0x000fee0000000200 */
[----:B------:R-:W-:Y:S01]  /*35d0*/  HMMA.16816.F32.BF16 R24, R124, R46, R40 ;  /* 0x0000002e7c18723c */ /* 0x000fe20000041828 */
[----:B------:R-:W2:Y:S04]  /*35e0*/  LDSM.16.M88.4 R40, [R180+0x3000] ;  /* 0x00300000b428783b */ /* 0x000ea80000000200 */
[----:B------:R-:W-:Y:S03]  /*35f0*/  LDSM.16.M88.4 R44, [R182+0x1800] ;  /* 0x00180000b62c783b */ /* 0x000fe60000000200 */
[----:B------:R-:W-:Y:S08]  /*3600*/  HMMA.16816.F32.BF16 R16, R120, R30, RZ ;  /* 0x0000001e7810723c */ /* 0x000ff000000418ff */
[----:B----4-:R-:W-:Y:S08]  /*3610*/  HMMA.16816.F32.BF16 R136, R124, R72, R12 ;  /* 0x000000487c88723c */ /* 0x010ff0000004180c */
[----:B------:R-:W-:Y:S08]  /*3620*/  HMMA.16816.F32.BF16 R12, R152, R60, R48 ;  /* 0x0000003c980c723c */ /* 0x000ff00000041830 */
[C---:B------:R-:W-:Y:S08]  /*3630*/  HMMA.16816.F32.BF16 R20, R120.reuse, R28, RZ ;  /* 0x0000001c7814723c */ /* 0x040ff000000418ff */
[----:B------:R-:W-:Y:S08]  /*3640*/  HMMA.16816.F32.BF16 R28, R120, R84, RZ ;  /* 0x00000054781c723c */ /* 0x000ff000000418ff */
[----:B------:R-:W-:Y:S01]  /*3650*/  HMMA.16816.F32.BF16 R128, R124, R74, R8 ;  /* 0x0000004a7c80723c */ /* 0x000fe20000041808 */
[----:B------:R-:W-:Y:S07]  /*3660*/  LDSM.16.M88.4 R72, [R181+-0x2000] ;  /* 0xffe00000b548783b */ /* 0x000fee0000000200 */
[----:B------:R-:W-:Y:S01]  /*3670*/  HMMA.16816.F32.BF16 R8, R152, R62, R24 ;  /* 0x0000003e9808723c */ /* 0x000fe20000041818 */
[----:B------:R-:W3:Y:S07]  /*3680*/  LDSM.16.M88.4 R60, [R181+-0x2800] ;  /* 0xffd80000b53c783b */ /* 0x000eee0000000200 */
[C---:B------:R-:W-:Y:S08]  /*3690*/  HMMA.16816.F32.BF16 R32, R124.reuse, R64, R32 ;  /* 0x000000407c20723c */ /* 0x040ff00000041820 */
[----:B------:R-:W-:Y:S08]  /*36a0*/  HMMA.16816.F32.BF16 R132, R124, R78, R16 ;  /* 0x0000004e7c84723c */ /* 0x000ff00000041810 */
[----:B-1----:R-:W-:Y:S08]  /*36b0*/  HMMA.16816.F32.BF16 R16, R156, R56, R12 ;  /* 0x000000389c10723c */ /* 0x002ff0000004180c */
[----:B------:R-:W-:Y:S01]  /*36c0*/  HMMA.16816.F32.BF16 R88, R124, R76, R20 ;  /* 0x0000004c7c58723c */ /* 0x000fe20000041814 */
[----:B------:R-:W1:Y:S07]  /*36d0*/  LDSM.16.M88.4 R76, [R71+0x3000] ;  /* 0x00300000474c783b */ /* 0x000e6e0000000200 */
[----:B------:R-:W-:Y:S08]  /*36e0*/  HMMA.16816.F32.BF16 R12, R120, R92, RZ ;  /* 0x0000005c780c723c */ /* 0x000ff000000418ff */
[C---:B------:R-:W-:Y:S01]  /*36f0*/  HMMA.16816.F32.BF16 R64, R124.reuse, R66, R36 ;  /* 0x000000427c40723c */ /* 0x040fe20000041824 */
[----:B------:R-:W-:Y:S07]  /*3700*/  LDSM.16.M88.4 R36, [R182+0x2000] ;  /* 0x00200000b624783b */ /* 0x000fee0000000200 */
[----:B------:R-:W-:Y:S08]  /*3710*/  HMMA.16816.F32.BF16 R104, R124, R96, R28 ;  /* 0x000000607c68723c */ /* 0x000ff0000004181c */
[----:B------:R-:W-:Y:S01]  /*3720*/  HMMA.16816.F32.BF16 R20, R120, R86, RZ ;  /* 0x000000567814723c */ /* 0x000fe200000418ff */
[----:B------:R-:W-:Y:S07]  /*3730*/  LDSM.16.M88.4 R84, [R181+-0x1000] ;  /* 0xfff00000b554783b */ /* 0x000fee0000000200 */
[----:B------:R-:W-:Y:S08]  /*3740*/  HMMA.16816.F32.BF16 R28, R156, R58, R8 ;  /* 0x0000003a9c1c723c */ /* 0x000ff00000041808 */
[----:B------:R-:W-:Y:S01]  /*3750*/  HMMA.16816.F32.BF16 R8, R120, R94, RZ ;  /* 0x0000005e7808723c */ /* 0x000fe200000418ff */
[----:B------:R-:W4:Y:S07]  /*3760*/  LDSM.16.M88.4 R92, [R182+0x2800] ;  /* 0x00280000b65c783b */ /* 0x000f2e0000000200 */
[----:B------:R-:W-:Y:S08]  /*3770*/  HMMA.16816.F32.BF16 R48, R152, R80, R32 ;  /* 0x000000509830723c */ /* 0x000ff00000041820 */
[----:B--2---:R-:W-:Y:S08]  /*3780*/  HMMA.16816.F32.BF16 R24, R160, R40, R16 ;  /* 0x00000028a018723c */ /* 0x004ff00000041810 */
[----:B------:R-:W-:Y:S08]  /*3790*/  HMMA.16816.F32.BF16 R16, R124, R100, R12 ;  /* 0x000000647c10723c */ /* 0x000ff0000004180c */
[----:B------:R-:W-:Y:S01]  /*37a0*/  HMMA.16816.F32.BF16 R12, R152, R82, R64 ;  /* 0x00000052980c723c */ /* 0x000fe20000041840 */
[----:B------:R-:W2:Y:S07]  /*37b0*/  LDSM.16.M88.4 R80, [R181+-0x1800] ;  /* 0xffe80000b550783b */ /* 0x000eae0000000200 */
[C---:B------:R-:W-:Y:S08]  /*37c0*/  HMMA.16816.F32.BF16 R32, R124.reuse, R98, R20 ;  /* 0x000000627c20723c */ /* 0x040ff00000041814 */
[----:B------:R-:W-:Y:S01]  /*37d0*/  HMMA.16816.F32.BF16 R96, R124, R102, R8 ;  /* 0x000000667c60723c */ /* 0x000fe20000041808 */
[----:B------:R-:W-:Y:S07]  /*37e0*/  LDSM.16.M88.4 R100, [R181+-0x800] ;  /* 0xfff80000b564783b */ /* 0x000fee0000000200 */
[----:B---3--:R-:W-:Y:S08]  /*37f0*/  HMMA.16816.F32.BF16 R8, R156, R60, R48 ;  /* 0x0000003c9c08723c */ /* 0x008ff00000041830 */
[----:B-1----:R-:W-:Y:S08]  /*3800*/  HMMA.16816.F32.BF16 R24, R164, R76, R24 ;  /* 0x0000004ca418723c */ /* 0x002ff00000041818 */
[----:B------:R-:W-:Y:S08]  /*3810*/  HMMA.16816.F32.BF16 R20, R160, R42, R28 ;  /* 0x0000002aa014723c */ /* 0x000ff0000004181c */
[----:B------:R-:W-:Y:S01]  /*3820*/  HMMA.16816.F32.BF16 R40, R152, R54, R132 ;  /* 0x000000369828723c */ /* 0x000fe20000041884 */
[----:B------:R-:W1:Y:S07]  /*3830*/  LDSM.16.M88.4 R132, [R181] ;  /* 0x00000000b584783b */ /* 0x000e6e0000000200 */
[----:B------:R-:W-:Y:S08]  /*3840*/  HMMA.16816.F32.BF16 R28, R156, R62, R12 ;  /* 0x0000003e9c1c723c */ /* 0x000ff0000004180c */
[C---:B------:R-:W-:Y:S08]  /*3850*/  HMMA.16816.F32.BF16 R88, R152.reuse, R52, R88 ;  /* 0x000000349858723c */ /* 0x040ff00000041858 */
[C---:B------:R-:W-:Y:S08]  /*3860*/  HMMA.16816.F32.BF16 R52, R152.reuse, R44, R136 ;  /* 0x0000002c9834723c */ /* 0x040ff00000041888 */
[C---:B------:R-:W-:Y:S08]  /*3870*/  HMMA.16816.F32.BF16 R64, R152.reuse, R46, R128 ;  /* 0x0000002e9840723c */ /* 0x040ff00000041880 */
[----:B----4-:R-:W-:Y:S08]  /*3880*/  HMMA.16816.F32.BF16 R44, R152, R92, R16 ;  /* 0x0000005c982c723c */ /* 0x010ff00000041810 */
[----:B------:R-:W-:Y:S08]  /*3890*/  HMMA.16816.F32.BF16 R16, R160, R112, R8 ;  /* 0x00000070a010723c */ /* 0x000ff00000041808 */
[----:B------:R-:W-:Y:S08]  /*38a0*/  HMMA.16816.F32.BF16 R8, R168, R116, R24 ;  /* 0x00000074a808723c */ /* 0x000ff00000041818 */
[C---:B------:R-:W-:Y:S08]  /*38b0*/  HMMA.16816.F32.BF16 R56, R152.reuse, R36, R104 ;  /* 0x000000249838723c */ /* 0x040ff00000041868 */
[----:B------:R-:W-:Y:S01]  /*38c0*/  HMMA.16816.F32.BF16 R48, R152, R38, R32 ;  /* 0x000000269830723c */ /* 0x000fe20000041820 */
[----:B------:R-:W3:Y:S07]  /*38d0*/  LDSM.16.M88.4 R36, [R180+0x4000] ;  /* 0x00400000b424783b */ /* 0x000eee0000000200 */
[----:B------:R-:W-:Y:S01]  /*38e0*/  HMMA.16816.F32.BF16 R12, R164, R78, R20 ;  /* 0x0000004ea40c723c */ /* 0x000fe20000041814 */
[----:B------:R-:W-:Y:S07]  /*38f0*/  LDSM.16.M88.4 R76, [R180+0x4800] ;  /* 0x00480000b44c783b */ /* 0x000fee0000000200 */
[----:B------:R-:W-:Y:S01]  /*3900*/  HMMA.16816.F32.BF16 R32, R152, R94, R96 ;  /* 0x0000005e9820723c */ /* 0x000fe20000041860 */
[----:B------:R-:W4:Y:S07]  /*3910*/  LDSM.16.M88.4 R92, [R182+0x3800] ;  /* 0x00380000b65c783b */ /* 0x000f2e0000000200 */
[----:B------:R-:W-:Y:S08]  /*3920*/  HMMA.16816.F32.BF16 R24, R160, R114, R28 ;  /* 0x00000072a018723c */ /* 0x000ff0000004181c */
[----:B------:R-:W-:Y:S08]  /*3930*/  HMMA.16816.F32.BF16 R20, R156, R72, R88 ;  /* 0x000000489c14723c */ /* 0x000ff00000041858 */
[----:B------:R-:W-:Y:S08]  /*3940*/  HMMA.16816.F32.BF16 R16, R164, R108, R16 ;  /* 0x0000006ca410723c */ /* 0x000ff00000041810 */
[C---:B--2---:R-:W-:Y:S08]  /*3950*/  HMMA.16816.F32.BF16 R52, R156.reuse, R80, R52 ;  /* 0x000000509c34723c */ /* 0x044ff00000041834 */
[----:B------:R-:W-:Y:S08]  /*3960*/  HMMA.16816.F32.BF16 R64, R156, R82, R64 ;  /* 0x000000529c40723c */ /* 0x000ff00000041840 */
[----:B-1----:R-:W-:Y:S08]  /*3970*/  HMMA.16816.F32.BF16 R28, R172, R132, R8 ;  /* 0x00000084ac1c723c */ /* 0x002ff00000041808 */
[----:B------:R-:W-:Y:S01]  /*3980*/  HMMA.16816.F32.BF16 R80, R156, R100, R44 ;  /* 0x000000649c50723c */ /* 0x000fe2000004182c */
[----:B------:R-:W1:Y:S07]  /*3990*/  LDSM.16.M88.4 R44, [R71+0x4000] ;  /* 0x00400000472c783b */ /* 0x000e6e0000000200 */
[----:B------:R-:W-:Y:S08]  /*39a0*/  HMMA.16816.F32.BF16 R8, R168, R118, R12 ;  /* 0x00000076a808723c */ /* 0x000ff0000004180c */
[C---:B------:R-:W-:Y:S08]  /*39b0*/  HMMA.16816.F32.BF16 R40, R156.reuse, R74, R40 ;  /* 0x0000004a9c28723c */ /* 0x040ff00000041828 */
[----:B------:R-:W-:Y:S01]  /*39c0*/  HMMA.16816.F32.BF16 R72, R156, R84, R56 ;  /* 0x000000549c48723c */ /* 0x000fe20000041838 */
[----:B------:R-:W2:Y:S07]  /*39d0*/  LDSM.16.M88.4 R56, [R181+0x800] ;  /* 0x00080000b538783b */ /* 0x000eae0000000200 */
[----:B------:R-:W-:Y:S08]  /*39e0*/  HMMA.16816.F32.BF16 R24, R164, R110, R24 ;  /* 0x0000006ea418723c */ /* 0x000ff00000041818 */
[----:B---3--:R-:W-:Y:S08]  /*39f0*/  HMMA.16816.F32.BF16 R12, R160, R36, R20 ;  /* 0x00000024a00c723c */ /* 0x008ff00000041814 */
[----:B----4-:R-:W-:Y:S01]  /*3a00*/  HMMA.16816.F32.BF16 R20, R168, R92, R16 ;  /* 0x0000005ca814723c */ /* 0x010fe20000041810 */
[----:B------:R-:W-:-:S07]  /*3a10*/  FMUL.FTZ R0, R28, c[0x0][0x320] ;  /* 0x0000c8001c007a20 */ /* 0x000fce0000410000 */
[----:B------:R-:W-:Y:S01]  /*3a20*/  HMMA.16816.F32.BF16 R100, R156, R102, R32 ;  /* 0x000000669c64723c */ /* 0x000fe20000041820 */
[----:B------:R-:W3:Y:S07]  /*3a30*/  LDSM.16.M88.4 R32, [R182+0x4000] ;  /* 0x00400000b620783b */ /* 0x000eee0000000200 */
[----:B------:R-:W-:Y:S01]  /*3a40*/  HMMA.16816.F32.BF16 R16, R172, R134, R8 ;  /* 0x00000086ac10723c */ /* 0x000fe20000041808 */
[----:B------:R4:W1:Y:S07]  /*3a50*/  MUFU.TANH R98, R0 ;  /* 0x0000000000627308 */ /* 0x00086e0000002400 */
[----:B------:R-:W-:Y:S01]  /*3a60*/  HMMA.16816.F32.BF16 R36, R160, R38, R40 ;  /* 0x00000026a024723c */ /* 0x000fe20000041828 */
[----:B------:R-:W2:Y:S01]  /*3a70*/  LDSM.16.M88.4 R40, [R71+0x4800] ;  /* 0x004800004728783b */ /* 0x000ea20000000200 */
[----:B----4-:R-:W-:-:S06]  /*3a80*/  FMUL.FTZ R0, R29, c[0x0][0x320] ;  /* 0x0000c8001d007a20 */ /* 0x010fcc0000410000 */
[----:B------:R-:W-:Y:S01]  /*3a90*/  HMMA.16816.F32.BF16 R8, R168, R94, R24 ;  /* 0x0000005ea808723c */ /* 0x000fe20000041818 */
[----:B------:R4:W2:Y:S07]  /*3aa0*/  MUFU.TANH R96, R0 ;  /* 0x0000000000607308 */ /* 0x0008ae0000002400 */
[----:B-1----:R-:W-:Y:S01]  /*3ab0*/  HMMA.16816.F32.BF16 R12, R164, R44, R12 ;  /* 0x0000002ca40c723c */ /* 0x002fe2000004180c */
[----:B----4-:R-:W-:-:S04]  /*3ac0*/  FMUL.FTZ R0, R30, c[0x0][0x320] ;  /* 0x0000c8001e007a20 */ /* 0x010fc80000410000 */
[----:B------:R1:W4:Y:S03]  /*3ad0*/  MUFU.TANH R99, R0 ;  /* 0x0000000000637308 */ /* 0x0003260000002400 */
[----:B------:R-:W-:Y:S01]  /*3ae0*/  HMMA.16816.F32.BF16 R84, R156, R86, R48 ;  /* 0x000000569c54723c */ /* 0x000fe20000041830 */
[----:B------:R-:W-:Y:S01]  /*3af0*/  LDSM.16.M88.4 R48, [R181+0x1000] ;  /* 0x00100000b530783b */ /* 0x000fe20000000200 */
[----:B-1----:R-:W-:-:S06]  /*3b00*/  FMUL.FTZ R0, R31, c[0x0][0x320] ;  /* 0x0000c8001f007a20 */ /* 0x002fcc0000410000 */
[----:B--2---:R-:W-:Y:S01]  /*3b10*/  HMMA.16816.F32.BF16 R28, R172, R56, R20 ;  /* 0x00000038ac1c723c */ /* 0x004fe20000041814 */
[----:B------:R1:W2:Y:S07]  /*3b20*/  MUFU.TANH R97, R0 ;  /* 0x0000000000617308 */ /* 0x0002ae0000002400 */
[----:B------:R-:W-:Y:S01]  /*3b30*/  HMMA.16816.F32.BF16 R60, R160, R76, R52 ;  /* 0x0000004ca03c723c */ /* 0x000fe20000041834 */
[----:B------:R-:W2:Y:S01]  /*3b40*/  LDSM.16.M88.4 R52, [R180+0x5000] ;  /* 0x00500000b434783b */ /* 0x000ea20000000200 */
[----:B-1----:R-:W-:-:S04]  /*3b50*/  FMUL.FTZ R0, R16, c[0x0][0x320] ;  /* 0x0000c80010007a20 */ /* 0x002fc80000410000 */
[----:B------:R1:W1:Y:S02]  /*3b60*/  MUFU.TANH R93, R0 ;  /* 0x00000000005d7308 */ /* 0x0002640000002400 */
[----:B------:R-:W-:Y:S01]  /*3b70*/  HMMA.16816.F32.BF16 R24, R164, R46, R36 ;  /* 0x0000002ea418723c */ /* 0x000fe20000041824 */
[----:B------:R-:W2:Y:S01]  /*3b80*/  LDSM.16.M88.4 R44, [R182+0x4800] ;  /* 0x00480000b62c783b */ /* 0x000ea20000000200 */
[----:B-1----:R-:W-:-:S04]  /*3b90*/  FMUL.FTZ R0, R17, c[0x0][0x320] ;  /* 0x0000c80011007a20 */ /* 0x002fc80000410000 */
[----:B------:R1:W1:Y:S02]  /*3ba0*/  MUFU.TANH R92, R0 ;  /* 0x00000000005c7308 */ /* 0x0002640000002400 */
[----:B------:R-:W-:Y:S08]  /*3bb0*/  HMMA.16816.F32.BF16 R64, R160, R78, R64 ;  /* 0x0000004ea040723c */ /* 0x000ff00000041840 */
[----:B------:R-:W-:Y:S01]  /*3bc0*/  HMMA.16816.F32.BF16 R8, R172, R58, R8 ;  /* 0x0000003aac08723c */ /* 0x000fe20000041808 */
[----:B-1----:R-:W-:-:S07]  /*3bd0*/  FMUL.FTZ R0, R18, c[0x0][0x320] ;  /* 0x0000c80012007a20 */ /* 0x002fce0000410000 */
[----:B---3--:R-:W-:Y:S01]  /*3be0*/  HMMA.16816.F32.BF16 R20, R168, R32, R12 ;  /* 0x00000020a814723c */ /* 0x008fe2000004180c */
[----:B------:R1:W3:Y:S02]  /*3bf0*/  MUFU.TANH R95, R0 ;  /* 0x00000000005f7308 */ /* 0x0002e40000002400 */
[----:B-1----:R-:W-:-:S06]  /*3c00*/  FMUL.FTZ R0, R19, c[0x0][0x320] ;  /* 0x0000c80013007a20 */ /* 0x002fcc0000410000 */
[----:B------:R1:W1:Y:S01]  /*3c10*/  MUFU.TANH R94, R0 ;  /* 0x00000000005e7308 */ /* 0x0002620000002400 */
[----:B------:R-:W-:Y:S01]  /*3c20*/  HMMA.16816.F32.BF16 R12, R168, R34, R24 ;  /* 0x00000022a80c723c */ /* 0x000fe20000041818 */
[----:B------:R-:W2:Y:S01]  /*3c30*/  LDSM.16.M88.4 R32, [R71+0x5000] ;  /* 0x005000004720783b */ /* 0x000ea20000000200 */
[----:B-1----:R-:W-:-:S05]  /*3c40*/  FMUL.FTZ R0, R28, c[0x0][0x320] ;  /* 0x0000c8001c007a20 */ /* 0x002fca0000410000 */
[----:B------:R1:W1:Y:S01]  /*3c50*/  MUFU.TANH R89, R0 ;  /* 0x0000000000597308 */ /* 0x0002620000002400 */
[----:B------:R-:W-:Y:S01]  /*3c60*/  HMMA.16816.F32.BF16 R16, R164, R40, R60 ;  /* 0x00000028a410723c */ /* 0x000fe2000004183c */
[----:B------:R-:W-:Y:S01]  /*3c70*/  LDSM.16.M88.4 R60, [R180+0x5800] ;  /* 0x00580000b43c783b */ /* 0x000fe20000000200 */
[----:B-1----:R-:W-:-:S05]  /*3c80*/  FMUL.FTZ R0, R29, c[0x0][0x320] ;  /* 0x0000c8001d007a20 */ /* 0x002fca0000410000 */
[----:B------:R1:W1:Y:S01]  /*3c90*/  MUFU.TANH R88, R0 ;  /* 0x0000000000587308 */ /* 0x0002620000002400 */
[----:B------:R-:W-:Y:S01]  /*3ca0*/  HMMA.16816.F32.BF16 R24, R164, R42, R64 ;  /* 0x0000002aa418723c */ /* 0x000fe20000041840 */
[----:B------:R-:W3:Y:S01]  /*3cb0*/  LDSM.16.M88.4 R40, [R181+0x1800] ;  /* 0x00180000b528783b */ /* 0x000ee20000000200 */
[----:B-1----:R-:W-:-:S05]  /*3cc0*/  FMUL.FTZ R0, R30, c[0x0][0x320] ;  /* 0x0000c8001e007a20 */ /* 0x002fca0000410000 */
[----:B------:R1:W1:Y:S01]  /*3cd0*/  MUFU.TANH R91, R0 ;  /* 0x00000000005b7308 */ /* 0x0002620000002400 */
[----:B--2---:R-:W-:Y:S01]  /*3ce0*/  HMMA.16816.F32.BF16 R72, R160, R52, R72 ;  /* 0x00000034a048723c */ /* 0x004fe20000041848 */
[----:B-1----:R-:W-:-:S07]  /*3cf0*/  FMUL.FTZ R0, R31, c[0x0][0x320] ;  /* 0x0000c8001f007a20 */ /* 0x002fce0000410000 */
[----:B------:R-:W-:Y:S01]  /*3d00*/  HMMA.16816.F32.BF16 R28, R172, R48, R20 ;  /* 0x00000030ac1c723c */ /* 0x000fe20000041814 */
[----:B------:R1:W2:Y:S02]  /*3d10*/  MUFU.TANH R90, R0 ;  /* 0x00000000005a7308 */ /* 0x0002a40000002400 */
[----:B-1----:R-:W-:-:S06]  /*3d20*/  FMUL.FTZ R0, R8, c[0x0][0x320] ;  /* 0x0000c80008007a20 */ /* 0x002fcc0000410000 */
[----:B------:R1:W1:Y:S01]  /*3d30*/  MUFU.TANH R77, R0 ;  /* 0x00000000004d7308 */ /* 0x0002620000002400 */
[----:B------:R-:W-:Y:S01]  /*3d40*/  HMMA.16816.F32.BF16 R20, R168, R44, R16 ;  /* 0x0000002ca814723c */ /* 0x000fe20000041810 */
[----:B-1----:R-:W-:-:S06]  /*3d50*/  FMUL.FTZ R0, R9, c[0x0][0x320] ;  /* 0x0000c80009007a20 */ /* 0x002fcc0000410000 */
[----:B------:R1:W1:Y:S02]  /*3d60*/  MUFU.TANH R76, R0 ;  /* 0x00000000004c7308 */ /* 0x0002640000002400 */
[----:B-1----:R-:W-:-:S06]  /*3d70*/  FMUL.FTZ R0, R10, c[0x0][0x320] ;  /* 0x0000c8000a007a20 */ /* 0x002fcc0000410000 */
[----:B------:R1:W1:Y:S01]  /*3d80*/  MUFU.TANH R79, R0 ;  /* 0x00000000004f7308 */ /* 0x0002620000002400 */
[----:B------:R-:W-:Y:S01]  /*3d90*/  HMMA.16816.F32.BF16 R36, R160, R54, R84 ;  /* 0x00000036a024723c */ /* 0x000fe20000041854 */
[----:B------:R-:W-:Y:S01]  /*3da0*/  LDSM.16.M88.4 R52, [R71+0x5800] ;  /* 0x005800004734783b */ /* 0x000fe20000000200 */
[----:B-1----:R-:W-:-:S06]  /*3db0*/  FMUL.FTZ R0, R11, c[0x0][0x320] ;  /* 0x0000c8000b007a20 */ /* 0x002fcc0000410000 */
[----:B------:R-:W-:Y:S01]  /*3dc0*/  HMMA.16816.F32.BF16 R8, R172, R50, R12 ;  /* 0x00000032ac08723c */ /* 0x000fe2000004180c */
[----:B------:R-:W1:Y:S01]  /*3dd0*/  LDSM.16.M88.4 R48, [R182+0x5000] ;  /* 0x00500000b630783b */ /* 0x000e620000000200 */
[----:B------:R2:W1:Y:S06]  /*3de0*/  MUFU.TANH R78, R0 ;  /* 0x00000000004e7308 */ /* 0x00046c0000002400 */
[----:B------:R-:W-:Y:S01]  /*3df0*/  HMMA.16816.F32.BF16 R16, R164, R32, R72 ;  /* 0x00000020a410723c */ /* 0x000fe20000041848 */
[----:B--2---:R-:W-:-:S04]  /*3e00*/  FMUL.FTZ R0, R28, c[0x0][0x320] ;  /* 0x0000c8001c007a20 */ /* 0x004fc80000410000 */
[----:B------:R2:W1:Y:S03]  /*3e10*/  MUFU.TANH R70, R0 ;  /* 0x0000000000467308 */ /* 0x0004660000002400 */
[----:B------:R-:W-:Y:S01]  /*3e20*/  HMMA.16816.F32.BF16 R12, R168, R46, R24 ;  /* 0x0000002ea80c723c */ /* 0x000fe20000041818 */
[----:B------:R-:W1:Y:S01]  /*3e30*/  LDSM.16.M88.4 R44, [R181+0x2000] ;  /* 0x00200000b52c783b */ /* 0x000e620000000200 */
[----:B--2---:R-:W-:-:S04]  /*3e40*/  FMUL.FTZ R0, R29, c[0x0][0x320] ;  /* 0x0000c8001d007a20 */ /* 0x004fc80000410000 */
[----:B------:R2:W1:Y:S02]  /*3e50*/  MUFU.TANH R66, R0 ;  /* 0x0000000000427308 */ /* 0x0004640000002400 */
[----:B---3--:R-:W-:Y:S01]  /*3e60*/  HMMA.16816.F32.BF16 R24, R172, R40, R20 ;  /* 0x00000028ac18723c */ /* 0x008fe20000041814 */
[----:B--2---:R-:W-:-:S05]  /*3e70*/  FMUL.FTZ R0, R30, c[0x0][0x320] ;  /* 0x0000c8001e007a20 */ /* 0x004fca0000410000 */
[----:B------:R2:W3:Y:S02]  /*3e80*/  MUFU.TANH R72, R0 ;  /* 0x0000000000487308 */ /* 0x0004e40000002400 */
[----:B------:R-:W-:Y:S01]  /*3e90*/  HMMA.16816.F32.BF16 R56, R160, R60, R80 ;  /* 0x0000003ca038723c */ /* 0x000fe20000041850 */
[----:B--2---:R-:W-:-:S05]  /*3ea0*/  FMUL.FTZ R0, R31, c[0x0][0x320] ;  /* 0x0000c8001f007a20 */ /* 0x004fca0000410000 */
[----:B------:R2:W1:Y:S02]  /*3eb0*/  MUFU.TANH R67, R0 ;  /* 0x0000000000437308 */ /* 0x0004640000002400 */
[----:B------:R-:W-:Y:S01]  /*3ec0*/  HMMA.16816.F32.BF16 R28, R164, R34, R36 ;  /* 0x00000022a41c723c */ /* 0x000fe20000041824 */
[----:B------:R-:W3:Y:S04]  /*3ed0*/  LDSM.16.M88.4 R36, [R182+0x5800] ;  /* 0x00580000b624783b */ /* 0x000ee80000000200 */
[----:B------:R-:W3:Y:S01]  /*3ee0*/  LDSM.16.M88.4 R32, [R181+0x2800] ;  /* 0x00280000b520783b */ /* 0x000ee20000000200 */
[----:B------:R-:W-:Y:S01]  /*3ef0*/  ISETP.GT.AND P0, PT, R142, R230, PT ;  /* 0x000000e68e00720c */ /* 0x000fe20003f04270 */
[----:B------:R-:W-:-:S04]  /*3f00*/  DEPBAR.LE SB0, 0x0 ;  /* 0x000080000000791a */ /* 0x000fc80000000000 */
[----:B--2---:R-:W-:-:S04]  /*3f10*/  FMUL.FTZ R0, R8, c[0x0][0x320] ;  /* 0x0000c80008007a20 */ /* 0x004fc80000410000 */
[----:B------:R2:W2:Y:S01]  /*3f20*/  MUFU.TANH R61, R0 ;  /* 0x00000000003d7308 */ /* 0x0004a20000002400 */
[----:B-1----:R-:W-:Y:S01]  /*3f30*/  HMMA.16816.F32.BF16 R20, R168, R48, R16 ;  /* 0x00000030a814723c */ /* 0x002fe20000041810 */
[----:B--2---:R-:W-:-:S06]  /*3f40*/  FMUL.FTZ R0, R9, c[0x0][0x320] ;  /* 0x0000c80009007a20 */ /* 0x004fcc0000410000 */
[----:B------:R1:W2:Y:S01]  /*3f50*/  MUFU.TANH R60, R0 ;  /* 0x00000000003c7308 */ /* 0x0002a20000002400 */
[----:B------:R-:W-:Y:S01]  /*3f60*/  HMMA.16816.F32.BF16 R12, R172, R42, R12 ;  /* 0x0000002aac0c723c */ /* 0x000fe2000004180c */
[----:B-1----:R-:W-:-:S06]  /*3f70*/  FMUL.FTZ R0, R10, c[0x0][0x320] ;  /* 0x0000c8000a007a20 */ /* 0x002fcc0000410000 */
[----:B------:R1:W1:Y:S01]  /*3f80*/  MUFU.TANH R65, R0 ;  /* 0x0000000000417308 */ /* 0x0002620000002400 */
        /* <DEDUP_REMOVED lines=12> */
[----:B-1----:R-:W-:-:S07]  /*4050*/  FMUL.FTZ R0, R27, c[0x0][0x320] ;  /* 0x0000c8001b007a20 */ /* 0x002fce0000410000 */
[----:B------:R-:W-:Y:S01]  /*4060*/  HMMA.16816.F32.BF16 R24, R172, R44, R20 ;  /* 0x0000002cac18723c */ /* 0x000fe20000041814 */
[----:B------:R1:W1:Y:S02]  /*4070*/  MUFU.TANH R49, R0 ;  /* 0x0000000000317308 */ /* 0x0002640000002400 */
[----:B-1----:R-:W-:-:S06]  /*4080*/  FMUL.FTZ R0, R12, c[0x0][0x320] ;  /* 0x0000c8000c007a20 */ /* 0x002fcc0000410000 */
[----:B------:R1:W1:Y:S01]  /*4090*/  MUFU.TANH R41, R0 ;  /* 0x0000000000297308 */ /* 0x0002620000002400 */
[----:B---3--:R-:W-:Y:S01]  /*40a0*/  HMMA.16816.F32.BF16 R16, R168, R36, R16 ;  /* 0x00000024a810723c */ /* 0x008fe20000041810 */
[----:B-1----:R-:W-:-:S06]  /*40b0*/  FMUL.FTZ R0, R13, c[0x0][0x320] ;  /* 0x0000c8000d007a20 */ /* 0x002fcc0000410000 */
[----:B------:R1:W3:Y:S01]  /*40c0*/  MUFU.TANH R40, R0 ;  /* 0x0000000000287308 */ /* 0x0002e20000002400 */
[----:B------:R-:W-:Y:S01]  /*40d0*/  HMMA.16816.F32.BF16 R20, R172, R46, R28 ;  /* 0x0000002eac14723c */ /* 0x000fe2000004181c */
[----:B-1----:R-:W-:-:S06]  /*40e0*/  FMUL.FTZ R0, R14, c[0x0][0x320] ;  /* 0x0000c8000e007a20 */ /* 0x002fcc0000410000 */
[----:B------:R1:W1:Y:S02]  /*40f0*/  MUFU.TANH R42, R0 ;  /* 0x00000000002a7308 */ /* 0x0002640000002400 */
        /* <DEDUP_REMOVED lines=31> */
[----:B------:R-:W-:Y:S01]  /*42f0*/  BAR.SYNC.DEFER_BLOCKING 0x0 ;  /* 0x0000000000007b1d */ /* 0x000fe20000010000 */
[----:B------:R-:W-:Y:S01]  /*4300*/  ISETP.GT.AND P6, PT, R145, 0x5f, PT ;  /* 0x0000005f9100780c */ /* 0x000fe20003fc4270 */
[----:B-1----:R-:W-:-:S05]  /*4310*/  FMUL.FTZ R0, R9, c[0x0][0x320] ;  /* 0x0000c80009007a20 */ /* 0x002fca0000410000 */
[----:B------:R1:W1:Y:S02]  /*4320*/  MUFU.TANH R12, R0 ;  /* 0x00000000000c7308 */ /* 0x0002640000002400 */
[----:B-1----:R-:W-:-:S06]  /*4330*/  FMUL.FTZ R0, R10, c[0x0][0x320] ;  /* 0x0000c8000a007a20 */ /* 0x002fcc0000410000 */
[----:B------:R1:W1:Y:S01]  /*4340*/  MUFU.TANH R33, R0 ;  /* 0x0000000000217308 */ /* 0x0002620000002400 */
[----:B------:R-:W-:Y:S01]  /*4350*/  LOP3.LUT R192, R192, 0xfffbffff, RZ, 0xc0, !PT ;  /* 0xfffbffffc0c07812 */ /* 0x000fe200078ec0ff */
[----:B------:R-:W-:Y:S01]  /*4360*/  BSSY B0, `(.L_x_693) ;  /* 0x0000047000007945 */ /* 0x000fe20003800000 */
[----:B-1----:R-:W-:-:S05]  /*4370*/  FMUL.FTZ R0, R11, c[0x0][0x320] ;  /* 0x0000c8000b007a20 */ /* 0x002fca0000410000 */
[----:B------:R1:W1:Y:S01]  /*4380*/  MUFU.TANH R32, R0 ;  /* 0x0000000000207308 */ /* 0x0002620000002400 */
[----:B------:R-:W-:Y:S01]  /*4390*/  @P6 LOP3.LUT R192, R192, 0x40000, RZ, 0xfc, !PT ;  /* 0x00040000c0c06812 */ /* 0x000fe200078efcff */
[----:B------:R-:W-:Y:S06]  /*43a0*/  @!P0 BRA `(.L_x_694) ;  /* 0x0000042000008947 */ /* 0x000fec0003800000 */
[----:B--234-:R-:W-:Y:S01]  /*43b0*/  ISETP.NE.AND P5, PT, R146, 0x1, PT ;  /* 0x000000019200780c */ /* 0x01cfe20003fa5270 */
[----:B------:R-:W-:Y:S01]  /*43c0*/  IMAD.MOV.U32 R204, RZ, RZ, RZ ;  /* 0x000000ffffcc7224 */ /* 0x000fe200078e00ff */
[----:B------:R-:W-:-:S04]  /*43d0*/  IADD3 R2, R145, R141, R234 ;  /* 0x0000008d91027210 */ /* 0x000fc80007ffe0ea */
[----:B------:R-:W-:-:S05]  /*43e0*/  IADD3 R2, R2, -0x60, RZ ;  /* 0xffffffa002027810 */ /* 0x000fca0007ffe0ff */
[----:B-1----:R-:W-:Y:S02]  /*43f0*/  IMAD.MOV.U32 R0, RZ, RZ, R2 ;  /* 0x000000ffff007224 */ /* 0x002fe400078e0002 */
[----:B------:R-:W-:-:S05]  /*4400*/  @P5 IMAD.HI.U32 R3, R2, c[0x0][0x2bc], RZ ;  /* 0x0000af0002035a27 */ /* 0x000fca00078e00ff */
[----:B------:R-:W-:-:S04]  /*4410*/  @P5 SHF.R.U32.HI R0, RZ, c[0x0][0x2c0], R3 ;  /* 0x0000b000ff005a19 */ /* 0x000fc80000011603 */
[----:B------:R-:W-:-:S04]  /*4420*/  @!P6 IADD3 R3, P0, R0, R238, RZ ;  /* 0x000000ee0003e210 */ /* 0x000fc80007f1e0ff */
[----:B------:R-:W-:Y:S02]  /*4430*/  @!P6 LEA.HI.X.SX32 R5, R0, R242, 0x1, P0 ;  /* 0x000000f20005e211 */ /* 0x000fe400000f0eff */
        /* <DEDUP_REMOVED lines=20> */
.L_x_837:
[----:B------:R-:W-:Y:S05]  /*4580*/  BRA.DIV ~URZ, `(.L_x_696) ;  /* 0x00013d827f007947 */ /* 0x000fea000b800000 */
[----:B------:R-:W3:Y:S01]  /*4590*/  SHFL.IDX PT, R2, R5, RZ, 0x181f ;  /* 0x00181fff05027589 */ /* 0x000ee200000e0000 */
[----:B------:R-:W-:-:S03]  /*45a0*/  ISETP.GE.AND P1, PT, R219, c[0x0][0x1d4], PT ;  /* 0x00007500db007a0c */ /* 0x000fc60003f26270 */
[----:B------:R-:W4:Y:S04]  /*45b0*/  SHFL.IDX PT, R8, R5, 0x1, 0x181f ;  /* 0x00381f0005087f89 */ /* 0x000f2800000e0000 */
[----:B------:R-:W5:Y:S01]  /*45c0*/  SHFL.IDX PT, R9, R0, 0x1, 0x181f ;  /* 0x00381f0000097f89 */ /* 0x000f6200000e0000 */
[C---:B---3--:R-:W-:Y:S02]  /*45d0*/  IADD3 R10, P0, R2.reuse, R143, RZ ;  /* 0x0000008f020a7210 */ /* 0x048fe40007f1e0ff */
[----:B------:R-:W-:-:S03]  /*45e0*/  IADD3 R6, P2, R2, R144, RZ ;  /* 0x0000009002067210 */ /* 0x000fc60007f5e0ff */
[--C-:B--2---:R-:W-:Y:S01]  /*45f0*/  IMAD.X R11, R7, 0x1, R68.reuse, P0 ;  /* 0x00000001070b7824 */ /* 0x104fe200000e0644 */
[----:B------:R-:W-:Y:S01]  /*4600*/  ISETP.GE.AND P0, PT, R221, c[0x0][0x1d4], PT ;  /* 0x00007500dd007a0c */ /* 0x000fe20003f06270 */
[----:B------:R-:W-:Y:S01]  /*4610*/  IMAD.X R7, R7, 0x1, R69, P2 ;  /* 0x0000000107077824 */ /* 0x000fe200010e0645 */
[C---:B----4-:R-:W-:Y:S02]  /*4620*/  IADD3 R2, P2, R8.reuse, R143, RZ ;  /* 0x0000008f08027210 */ /* 0x050fe40007f5e0ff */
[----:B------:R2:W-:Y:S03]  /*4630*/  LDGSTS.E.BYPASS.LTC128B.128 [R195+0x8100], [R10.64], !P1 ;  /* 0x081000000ac37fae */ /* 0x0005e6000c901d46 */
[----:B-----5:R-:W-:Y:S01]  /*4640*/  IMAD.X R3, R9, 0x1, R68, P2 ;  /* 0x0000000109037824 */ /* 0x020fe200010e0644 */
[----:B------:R-:W-:-:S05]  /*4650*/  IADD3 R8, P2, R8, R144, RZ ;  /* 0x0000009008087210 */ /* 0x000fca0007f5e0ff */
[----:B------:R-:W-:Y:S01]  /*4660*/  IMAD.X R9, R9, 0x1, R69, P2 ;  /* 0x0000000109097824 */ /* 0x000fe200010e0645 */
[----:B------:R3:W-:Y:S04]  /*4670*/  LDGSTS.E.BYPASS.LTC128B.128 [R195+0xb100], [R6.64], !P0 ;  /* 0x0b10000006c37fae */ /* 0x0007e8000c101d46 */
[----:B------:R3:W-:Y:S04]  /*4680*/  LDGSTS.E.BYPASS.LTC128B.128 [R195+0x9100], [R2.64], !P1 ;  /* 0x0910000002c37fae */ /* 0x0007e8000c901d46 */
[----:B------:R4:W-:Y:S04]  /*4690*/  LDGSTS.E.BYPASS.LTC128B.128 [R195+0xc100], [R8.64], !P0 ;  /* 0x0c10000008c37fae */ /* 0x0009e8000c101d46 */
[----:B--2---:R3:W2:Y:S04]  /*46a0*/  SHFL.IDX PT, R10, R0, 0x2, 0x181f ;  /* 0x00581f00000a7f89 */ /* 0x0046a800000e0000 */
[----:B-1----:R3:W1:Y:S01]  /*46b0*/  SHFL.IDX PT, R0, R5, 0x2, 0x181f ;  /* 0x00581f0005007f89 */ /* 0x00266200000e0000 */
[----:B----4-:R-:W-:-:S02]  /*46c0*/  SEL R9, RZ, 0x10, P1 ;  /* 0x00000010ff097807 */ /* 0x010fc40000800000 */
[----:B------:R-:W-:Y:S02]  /*46d0*/  SEL R8, RZ, 0x10, P0 ;  /* 0x00000010ff087807 */ /* 0x000fe40000000000 */
.L_x_838:
[C---:B---3--:R-:W-:Y:S02]  /*46e0*/  IADD3 R2, -R9.reuse, 0x10, RZ ;  /* 0x0000001009027810 */ /* 0x048fe40007ffe1ff */
[----:B------:R-:W-:Y:S02]  /*46f0*/  IADD3 R3, -R8, 0x10, RZ ;  /* 0x0000001008037810 */ /* 0x000fe40007ffe1ff */
[----:B------:R-:W-:Y:S02]  /*4700*/  LOP3.LUT R2, R2, 0xf, RZ, 0xc0, !PT ;  /* 0x0000000f02027812 */ /* 0x000fe400078ec0ff */
[----:B------:R-:W-:Y:S02]  /*4710*/  ISETP.NE.U32.AND P2, PT, R9, RZ, PT ;  /* 0x000000ff0900720c */ /* 0x000fe40003f45070 */
[----:B-1----:R-:W-:Y:S02]  /*4720*/  IADD3 R6, P1, P0, R2, R0, R143 ;  /* 0x0000000002067210 */ /* 0x002fe4000783e08f */
[----:B------:R-:W-:-:S02]  /*4730*/  LOP3.LUT R2, R3, 0xf, RZ, 0xc0, !PT ;  /* 0x0000000f03027812 */ /* 0x000fc400078ec0ff */
[----:B--2---:R-:W-:Y:S02]  /*4740*/  IADD3.X R7, RZ, R10, R68, P1, P0 ;  /* 0x0000000aff077210 */ /* 0x004fe40000fe0444 */
[----:B------:R-:W-:-:S04]  /*4750*/  IADD3 R2, P1, P0, R2, R0, R144 ;  /* 0x0000000002027210 */ /* 0x000fc8000783e090 */
[----:B------:R-:W-:Y:S01]  /*4760*/  IADD3.X R3, RZ, R10, R69, P1, P0 ;  /* 0x0000000aff037210 */ /* 0x000fe20000fe0445 */
[----:B------:R-:W-:Y:S01]  /*4770*/  @!PT LDS RZ, [RZ] ;  /* 0x00000000fffff984 */ /* 0x000fe20000000800 */
[----:B------:R-:W-:Y:S01]  /*4780*/  @!PT LDS RZ, [RZ] ;  /* 0x00000000fffff984 */ /* 0x000fe20000000800 */
[----:B------:R-:W-:Y:S01]  /*4790*/  @!PT LDS RZ, [RZ] ;  /* 0x00000000fffff984 */ /* 0x000fe20000000800 */
[----:B------:R1:W-:Y:S01]  /*47a0*/  LDGSTS.E.BYPASS.LTC128B.128.ZFILL [R195+0xa100], [R6.64], P2 ;  /* 0x0a10000006c37fae */ /* 0x0003e20009141d46 */
[----:B------:R-:W-:-:S13]  /*47b0*/  ISETP.NE.U32.AND P0, PT, R8, RZ, PT ;  /* 0x000000ff0800720c */ /* 0x000fda0003f05070 */
[----:B------:R1:W-:Y:S02]  /*47c0*/  LDGSTS.E.BYPASS.LTC128B.128.ZFILL [R195+0xd100], [R2.64], P0 ;  /* 0x0d10000002c37fae */ /* 0x0003e40008141d46 */
.L_x_694:
[----:B--234-:R-:W-:Y:S05]  /*47d0*/  BSYNC B0 ;  /* 0x0000000000007941 */ /* 0x01cfea0003800000 */
.L_x_693:
[----:B-1----:R-:W-:Y:S01]  /*47e0*/  IMAD.MOV.U32 R0, RZ, RZ, c[0x0][0x2c4] ;  /* 0x0000b100ff007624 */ /* 0x002fe200078e00ff */
[----:B------:R-:W-:Y:S01]  /*47f0*/  ULDC UR4, c[0x0][0x324] ;  /* 0x0000c90000047ab9 */ /* 0x000fe20000000800 */
[C---:B------:R-:W-:Y:S01]  /*4800*/  IADD3 R2, -R233.reuse, 0x1, R140 ;  /* 0x00000001e9027810 */ /* 0x040fe20007ffe18c */
[----:B------:R-:W-:Y:S01]  /*4810*/  ULOP3.LUT UR4, URZ, UR4, URZ, 0x33, !UPT ;  /* 0x000000043f047292 */ /* 0x000fe2000f8e333f */
[----:B------:R-:W0:Y:S01]  /*4820*/  LDGDEPBAR ;  /* 0x00000000000079af */ /* 0x000e220000000000 */
[----:B------:R-:W-:Y:S01]  /*4830*/  ISETP.NE.AND P0, PT, R0, 0x1, PT ;  /* 0x000000010000780c */ /* 0x000fe20003f05270 */
[----:B------:R-:W-:Y:S01]  /*4840*/  IMAD.IADD R0, R246, 0x1, R244 ;  /* 0x00000001f6007824 */ /* 0x000fe200078e02f4 */
[----:B------:R-:W-:Y:S01]  /*4850*/  IADD3 R9, -R233, R4, RZ ;  /* 0x00000004e9097210 */ /* 0x000fe20007ffe1ff */
[----:B------:R-:W-:Y:S02]  /*4860*/  IMAD.IADD R8, R140, 0x1, -R233 ;  /* 0x000000018c087824 */ /* 0x000fe400078e0ae9 */
[----:B------:R-:W-:-:S08]  /*4870*/  IMAD.MOV.U32 R5, RZ, RZ, R0 ;  /* 0x000000ffff057224 */ /* 0x000fd000078e0000 */
[----:B------:R-:W-:Y:S01]  /*4880*/  @P0 IMAD.HI.U32 R3, R0, c[0x0][0x2c8], RZ ;  /* 0x0000b20000030a27 */ /* 0x000fe200078e00ff */
[----:B------:R-:W-:-:S04]  /*4890*/  IADD3 R0, R2, -R231, RZ ;  /* 0x800000e702007210 */ /* 0x000fc80007ffe0ff */
[C---:B------:R-:W-:Y:S02]  /*48a0*/  IADD3 R7, R0.reuse, UR4, RZ ;  /* 0x0000000400077c10 */ /* 0x040fe4000fffe0ff */
[----:B------:R-:W-:Y:S02]  /*48b0*/  @P0 SHF.R.U32.HI R5, RZ, c[0x0][0x2cc], R3 ;  /* 0x0000b300ff050a19 */ /* 0x000fe40000011603 */
[----:B------:R-:W-:Y:S01]  /*48c0*/  IADD3 R6, R0, c[0x0][0x328], RZ ;  /* 0x0000ca0000067a10 */ /* 0x000fe20007ffe0ff */
[----:B------:R-:W-:Y:S05]  /*48d0*/  BRA.DIV ~URZ, `(.L_x_697) ;  /* 0x00013dc27f007947 */ /* 0x000fea000b800000 */
[----:B------:R1:W2:Y:S02]  /*48e0*/  SHFL.IDX PT, R3, R5, RZ, 0x1c1f ;  /* 0x001c1fff05037589 */ /* 0x0002a400000e0000 */
.L_x_839:
[----:B------:R-:W-:Y:S01]  /*48f0*/  IMAD.MOV.U32 R0, RZ, RZ, c[0x0][0x32c] ;  /* 0x0000cb00ff007624 */ /* 0x000fe200078e00ff */
[----:B--2---:R-:W-:-:S04]  /*4900*/  IADD3 R2, R6, R3, RZ ;  /* 0x0000000306027210 */ /* 0x004fc80007ffe0ff */
[----:B------:R-:W-:Y:S01]  /*4910*/  ISETP.GE.AND P0, PT, R0, 0x1, PT ;  /* 0x000000010000780c */ /* 0x000fe20003f06270 */
[----:B------:R-:W-:Y:S01]  /*4920*/  IMAD.IADD R0, R7, 0x1, R3 ;  /* 0x0000000107007824 */ /* 0x000fe200078e0203 */
[----:B------:R-:W-:-:S11]  /*4930*/  IMNMX R2, R8, R2, PT ;  /* 0x0000000208027217 */ /* 0x000fd60003800200 */
[----:B------:R-:W-:Y:S05]  /*4940*/  @!P0 BRA `(.L_x_698) ;  /* 0x0000014000008947 */ /* 0x000fea0003800000 */
[----:B------:R-:W-:Y:S01]  /*4950*/  IADD3 R3, -R231, R232, R3 ;  /* 0x000000e8e7037210 */ /* 0x000fe20007ffe103 */
[----:B------:R-:W-:Y:S03]  /*4960*/  BSSY B0, `(.L_x_699) ;  /* 0x000000e000007945 */ /* 0x000fe60003800000 */
        /* <DEDUP_REMOVED lines=9> */
.L_x_700:
[----:B------:R-:W-:-:S04]  /*4a00*/  MOV R10, c[0x0][0x32c] ;  /* 0x0000cb00000a7a02 */ /* 0x000fc80000000f00 */
[----:B------:R-:W-:-:S13]  /*4a10*/  ISETP.NE.AND P0, PT, R10, 0x1, PT ;  /* 0x000000010a00780c */ /* 0x000fda0003f05270 */
[----:B------:R-:W-:-:S05]  /*4a20*/  @P0 IMAD.HI.U32 R10, R3, c[0x0][0x330], RZ ;  /* 0x0000cc00030a0a27 */ /* 0x000fca00078e00ff */
[----:B------:R-:W-:Y:S02]  /*4a30*/  @P0 SHF.R.U32.HI R3, RZ, c[0x0][0x334], R10 ;  /* 0x0000cd00ff030a19 */ /* 0x000fe4000001160a */
.L_x_701:
[----:B------:R-:W-:Y:S05]  /*4a40*/  BSYNC B0 ;  /* 0x0000000000007941 */ /* 0x000fea0003800000 */
.L_x_699:
[----:B------:R-:W-:-:S05]  /*4a50*/  IMAD R3, R3, c[0x0][0x32c], R9 ;  /* 0x0000cb0003037a24 */ /* 0x000fca00078e0209 */
[----:B------:R-:W-:Y:S02]  /*4a60*/  IADD3 R10, R3, c[0x0][0x32c], RZ ;  /* 0x0000cb00030a7a10 */ /* 0x000fe40007ffe0ff */
[----:B------:R-:W-:Y:S02]  /*4a70*/  IMNMX R0, R0, R3, !PT ;  /* 0x0000000300007217 */ /* 0x000fe40007800200 */
[----:B------:R-:W-:Y:S02]  /*4a80*/  IMNMX R2, R2, R10, PT ;  /* 0x0000000a02027217 */ /* 0x000fe40003800200 */
.L_x_698:
[----:B------:R-:W-:Y:S02]  /*4a90*/  ISETP.GE.AND P0, PT, R4, 0x2, PT ;  /* 0x000000020400780c */ /* 0x000fe40003f06270 */
[----:B------:R-:W-:Y:S02]  /*4aa0*/  LOP3.LUT R192, R192, 0xffffefff, RZ, 0xc0, !PT ;  /* 0xffffefffc0c07812 */ /* 0x000fe400078ec0ff */
[C---:B------:R-:W-:Y:S02]  /*4ab0*/  ISETP.GE.AND P1, PT, R4.reuse, 0x9, PT ;  /* 0x000000090400780c */ /* 0x040fe40003f26270 */
[----:B------:R-:W-:-:S02]  /*4ac0*/  ISETP.GE.AND P6, PT, R4, 0x3a, PT ;  /* 0x0000003a0400780c */ /* 0x000fc40003fc6270 */
[C---:B------:R-:W-:Y:S02]  /*4ad0*/  ISETP.GE.AND P5, PT, R4.reuse, 0x41, PT ;  /* 0x000000410400780c */ /* 0x040fe40003fa6270 */
[C---:B------:R-:W-:Y:S02]  /*4ae0*/  ISETP.GE.AND P4, PT, R4.reuse, 0x42, PT ;  /* 0x000000420400780c */ /* 0x040fe40003f86270 */
[----:B------:R-:W-:Y:S02]  /*4af0*/  ISETP.GE.AND P3, PT, R4, 0x49, PT ;  /* 0x000000490400780c */ /* 0x000fe40003f66270 */
[----:B------:R-:W-:Y:S02]  /*4b00*/  @P0 LOP3.LUT R192, R192, 0x1000, RZ, 0xfc, !PT ;  /* 0x00001000c0c00812 */ /* 0x000fe400078efcff */
[----:B------:R-:W-:Y:S02]  /*4b10*/  ISETP.GT.AND P0, PT, R0, 0x1, !P0 ;  /* 0x000000010000780c */ /* 0x000fe40004704270 */
[----:B------:R-:W-:-:S02]  /*4b20*/  LOP3.LUT R192, R192, 0xffffbfff, RZ, 0xc0, !PT ;  /* 0xffffbfffc0c07812 */ /* 0x000fc400078ec0ff */
[----:B------:R-:W-:Y:S02]  /*4b30*/  ISETP.LT.OR P0, PT, R2, 0x2, P0 ;  /* 0x000000020200780c */ /* 0x000fe40000701670 */
[----:B------:R-:W-:Y:S02]  /*4b40*/  @P1 LOP3.LUT R192, R192, 0x4000, RZ, 0xfc, !PT ;  /* 0x00004000c0c01812 */ /* 0x000fe400078efcff */
[----:B------:R-:W-:Y:S02]  /*4b50*/  FSEL R11, R96, -INF , !P0 ;  /* 0xff800000600b7808 */ /* 0x000fe40004000000 */
[----:B------:R-:W-:Y:S02]  /*4b60*/  ISETP.GT.AND P0, PT, R0, 0x8, !P1 ;  /* 0x000000080000780c */ /* 0x000fe40004f04270 */
[----:B------:R-:W-:Y:S02]  /*4b70*/  ISETP.GE.AND P1, PT, R4, 0xa, PT ;  /* 0x0000000a0400780c */ /* 0x000fe40003f26270 */
[----:B------:R-:W-:-:S02]  /*4b80*/  ISETP.LT.OR P0, PT, R2, 0x9, P0 ;  /* 0x000000090200780c */ /* 0x000fc40000701670 */
[----:B------:R-:W-:Y:S02]  /*4b90*/  LOP3.LUT R192, R192, 0xfffff7ff, RZ, 0xc0, !PT ;  /* 0xfffff7ffc0c07812 */ /* 0x000fe400078ec0ff */
[----:B------:R-:W-:Y:S02]  /*4ba0*/  FSEL R16, R93, -INF , !P0 ;  /* 0xff8000005d107808 */ /* 0x000fe40004000000 */
[----:B------:R-:W-:Y:S02]  /*4bb0*/  ISETP.GT.AND P0, PT, R0, 0x9, !P1 ;  /* 0x000000090000780c */ /* 0x000fe40004f04270 */
[----:B------:R-:W-:Y:S02]  /*4bc0*/  ISETP.GE.AND P2, PT, R4, 0x4a, PT ;  /* 0x0000004a0400780c */ /* 0x000fe40003f46270 */
[----:B------:R-:W-:Y:S02]  /*4bd0*/  ISETP.LT.OR P0, PT, R2, 0xa, P0 ;  /* 0x0000000a0200780c */ /* 0x000fe40000701670 */
[----:B------:R-:W-:-:S02]  /*4be0*/  @P1 LOP3.LUT R192, R192, 0x800, RZ, 0xfc, !PT ;  /* 0x00000800c0c01812 */ /* 0x000fc400078efcff */
[----:B------:R-:W-:Y:S02]  /*4bf0*/  ISETP.GE.AND P1, PT, R4, 0x11, PT ;  /* 0x000000110400780c */ /* 0x000fe40003f26270 */
[----:B------:R-:W-:Y:S02]  /*4c00*/  LOP3.LUT R192, R192, 0xfffffbff, RZ, 0xc0, !PT ;  /* 0xfffffbffc0c07812 */ /* 0x000fe400078ec0ff */
[----:B------:R-:W-:Y:S02]  /*4c10*/  FSEL R17, R92, -INF , !P0 ;  /* 0xff8000005c117808 */ /* 0x000fe40004000000 */
[----:B------:R-:W-:-:S04]  /*4c20*/  ISETP.GT.AND P0, PT, R0, 0x10, !P1 ;  /* 0x000000100000780c */ /* 0x000fc80004f04270 */
[----:B------:R-:W-:-:S03]  /*4c30*/  ISETP.LT.OR P0, PT, R2, 0x11, P0 ;  /* 0x000000110200780c */ /* 0x000fc60000701670 */
[----:B------:R-:W-:Y:S02]  /*4c40*/  @P1 LOP3.LUT R192, R192, 0x400, RZ, 0xfc, !PT ;  /* 0x00000400c0c01812 */ /* 0x000fe400078efcff */
        /* <DEDUP_REMOVED lines=49> */
[----:B------:R-:W-:Y:S02]  /*4f60*/  FSEL R141, R48, -INF , !P0 ;  /* 0xff800000308d7808 */ /* 0x000fe40004000000 */
[----:B------:R-:W-:Y:S02]  /*4f70*/  LOP3.LUT R192, R192, 0xfffffffd, RZ, 0xc0, !PT ;  /* 0xfffffffdc0c07812 */ /* 0x000fe400078ec0ff */
[----:B------:R-:W-:-:S04]  /*4f80*/  ISETP.GT.AND P0, PT, R0, 0x31, !P1 ;  /* 0x000000310000780c */ /* 0x000fc80004f04270 */
[----:B------:R-:W-:-:S03]  /*4f90*/  ISETP.LT.OR P0, PT, R2, 0x32, P0 ;  /* 0x000000320200780c */ /* 0x000fc60000701670 */
[----:B------:R-:W-:Y:S02]  /*4fa0*/  @P1 LOP3.LUT R192, R192, 0x2, RZ, 0xfc, !PT ;  /* 0x00000002c0c01812 */ /* 0x000fe400078efcff */
[----:B------:R-:W-:Y:S02]  /*4fb0*/  ISETP.GE.AND P1, PT, R4, 0x39, PT ;  /* 0x000000390400780c */ /* 0x000fe40003f26270 */
[----:B------:R-:W-:Y:S02]  /*4fc0*/  FSEL R140, R43, -INF , !P0 ;  /* 0xff8000002b8c7808 */ /* 0x000fe40004000000 */
[----:B------:R-:W-:Y:S02]  /*4fd0*/  ISETP.GT.AND P0, PT, R0, 0x38, !P1 ;  /* 0x000000380000780c */ /* 0x000fe40004f04270 */
[----:B------:R-:W-:Y:S02]  /*4fe0*/  LOP3.LUT R192, R192, 0xfffffffe, RZ, 0xc0, !PT ;  /* 0xfffffffec0c07812 */ /* 0x000fe400078ec0ff */
[----:B------:R-:W-:-:S04]  /*4ff0*/  ISETP.LT.OR P0, PT, R2, 0x39, P0 ;  /* 0x000000390200780c */ /* 0x000fc80000701670 */
[----:B------:R-:W-:Y:S02]  /*5000*/  FSEL R139, R41, -INF , !P0 ;  /* 0xff800000298b7808 */ /* 0x000fe40004000000 */
[----:B------:R-:W-:Y:S02]  /*5010*/  ISETP.GT.AND P0, PT, R0, 0x39, !P6 ;  /* 0x000000390000780c */ /* 0x000fe40007704270 */
[----:B------:R-:W-:Y:S02]  /*5020*/  @P1 LOP3.LUT R192, R192, 0x1, RZ, 0xfc, !PT ;  /* 0x00000001c0c01812 */ /* 0x000fe400078efcff */
[----:B------:R-:W-:Y:S02]  /*5030*/  ISETP.LT.OR P0, PT, R2, 0x3a, P0 ;  /* 0x0000003a0200780c */ /* 0x000fe40000701670 */
[----:B------:R-:W-:Y:S02]  /*5040*/  ISETP.GE.AND P1, PT, R4, 0x51, PT ;  /* 0x000000510400780c */ /* 0x000fe40003f26270 */
[----:B------:R-:W-:-:S02]  /*5050*/  FSEL R138, R40, -INF , !P0 ;  /* 0xff800000288a7808 */ /* 0x000fc40004000000 */
[----:B------:R-:W-:Y:S02]  /*5060*/  ISETP.GT.AND P0, PT, R0, 0x40, !P5 ;  /* 0x000000400000780c */ /* 0x000fe40006f04270 */
[----:B------:R-:W-:Y:S02]  /*5070*/  LOP3.LUT R192, R192, 0xfffeffff, RZ, 0xc0, !PT ;  /* 0xfffeffffc0c07812 */ /* 0x000fe400078ec0ff */
[----:B------:R-:W-:-:S04]  /*5080*/  ISETP.LT.OR P0, PT, R2, 0x41, P0 ;  /* 0x000000410200780c */ /* 0x000fc80000701670 */
[----:B------:R-:W-:Y:S02]  /*5090*/  FSEL R177, R30, -INF , !P0 ;  /* 0xff8000001eb17808 */ /* 0x000fe40004000000 */
[----:B------:R-:W-:Y:S02]  /*50a0*/  ISETP.GT.AND P0, PT, R0, 0x41, !P4 ;  /* 0x000000410000780c */ /* 0x000fe40006704270 */
[----:B------:R-:W-:Y:S02]  /*50b0*/  @P1 LOP3.LUT R192, R192, 0x10000, RZ, 0xfc, !PT ;  /* 0x00010000c0c01812 */ /* 0x000fe400078efcff */
[----:B------:R-:W-:Y:S02]  /*50c0*/  ISETP.LT.OR P0, PT, R2, 0x42, P0 ;  /* 0x000000420200780c */ /* 0x000fe40000701670 */
[----:B------:R-:W-:Y:S02]  /*50d0*/  LOP3.LUT R192, R192, 0xffff7fff, RZ, 0xc0, !PT ;  /* 0xffff7fffc0c07812 */ /* 0x000fe400078ec0ff */
[----:B------:R-:W-:-:S02]  /*50e0*/  FSEL R176, R29, -INF , !P0 ;  /* 0xff8000001db07808 */ /* 0x000fc40004000000 */
[----:B------:R-:W-:-:S04]  /*50f0*/  ISETP.GT.AND P0, PT, R0, 0x48, !P3 ;  /* 0x000000480000780c */ /* 0x000fc80005f04270 */
[----:B------:R-:W-:-:S04]  /*5100*/  ISETP.LT.OR P0, PT, R2, 0x49, P0 ;  /* 0x000000490200780c */ /* 0x000fc80000701670 */
[----:B------:R-:W-:Y:S02]  /*5110*/  FSEL R151, R25, -INF , !P0 ;  /* 0xff80000019977808 */ /* 0x000fe40004000000 */
[----:B------:R-:W-:-:S04]  /*5120*/  ISETP.GT.AND P0, PT, R0, 0x49, !P2 ;  /* 0x000000490000780c */ /* 0x000fc80005704270 */
[----:B------:R-:W-:-:S04]  /*5130*/  ISETP.LT.OR P0, PT, R2, 0x4a, P0 ;  /* 0x0000004a0200780c */ /* 0x000fc80000701670 */
[----:B------:R-:W-:Y:S02]  /*5140*/  FSEL R150, R24, -INF , !P0 ;  /* 0xff80000018967808 */ /* 0x000fe40004000000 */
[----:B------:R-:W-:Y:S02]  /*5150*/  ISETP.GT.AND P0, PT, R0, 0x50, !P1 ;  /* 0x000000500000780c */ /* 0x000fe40004f04270 */
[----:B------:R-:W-:Y:S02]  /*5160*/  ISETP.GE.AND P1, PT, R4, 0x52, PT ;  /* 0x000000520400780c */ /* 0x000fe40003f26270 */
[----:B------:R-:W-:-:S04]  /*5170*/  ISETP.LT.OR P0, PT, R2, 0x51, P0 ;  /* 0x000000510200780c */ /* 0x000fc80000701670 */
[----:B------:R-:W-:Y:S02]  /*5180*/  FSEL R194, R23, -INF , !P0 ;  /* 0xff80000017c27808 */ /* 0x000fe40004000000 */
[----:B------:R-:W-:-:S04]  /*5190*/  ISETP.GT.AND P0, PT, R0, 0x51, !P1 ;  /* 0x000000510000780c */ /* 0x000fc80004f04270 */
[----:B------:R-:W-:Y:S02]  /*51a0*/  ISETP.LT.OR P0, PT, R2, 0x52, P0 ;  /* 0x000000520200780c */ /* 0x000fe40000701670 */
        /* <DEDUP_REMOVED lines=9> */
[----:B------:R-:W-:Y:S02]  /*5240*/  ISETP.GT.AND P0, PT, R0, RZ, !P1 ;  /* 0x000000ff0000720c */ /* 0x000fe40004f04270 */
[----:B------:R-:W-:Y:S02]  /*5250*/  LOP3.LUT R192, R192, 0xfffdffff, RZ, 0xc0, !PT ;  /* 0xfffdffffc0c07812 */ /* 0x000fe400078ec0ff */
[----:B------:R-:W-:-:S04]  /*5260*/  ISETP.LT.OR P0, PT, R2, 0x1, P0 ;  /* 0x000000010200780c */ /* 0x000fc80000701670 */
[----:B------:R-:W-:Y:S02]  /*5270*/  FSEL R10, R98, -INF , !P0 ;  /* 0xff800000620a7808 */ /* 0x000fe40004000000 */
[----:B------:R-:W-:-:S13]  /*5280*/  ISETP.GE.AND P0, PT, R4, 0x5a, PT ;  /* 0x0000005a0400780c */ /* 0x000fda0003f06270 */
[----:B------:R-:W-:Y:S02]  /*5290*/  @P0 LOP3.LUT R192, R192, 0x20000, RZ, 0xfc, !PT ;  /* 0x00020000c0c00812 */ /* 0x000fe400078efcff */
[----:B------:R-:W-:-:S04]  /*52a0*/  ISETP.GT.AND P0, PT, R0, 0x59, !P0 ;  /* 0x000000590000780c */ /* 0x000fc80004704270 */
[----:B------:R-:W-:-:S04]  /*52b0*/  ISETP.LT.OR P0, PT, R2, 0x5a, P0 ;  /* 0x0000005a0200780c */ /* 0x000fc80000701670 */
[----:B------:R-:W-:Y:S01]  /*52c0*/  FSEL R178, R12, -INF , !P0 ;  /* 0xff8000000cb27808 */ /* 0x000fe20004000000 */
[----:B------:R-:W-:Y:S06]  /*52d0*/  BRA.DIV ~URZ, `(.L_x_702) ;  /* 0x000134327f007947 */ /* 0x000fec000b800000 */
[----:B------:R2:W3:Y:S02]  /*52e0*/  SHFL.IDX PT, R3, R5, 0x1, 0x1c1f ;  /* 0x003c1f0005037f89 */ /* 0x0004e400000e0000 */
.L_x_840:
[----:B------:R-:W-:Y:S01]  /*52f0*/  IMAD.MOV.U32 R0, RZ, RZ, c[0x0][0x32c] ;  /* 0x0000cb00ff007624 */ /* 0x000fe200078e00ff */
[----:B---3--:R-:W-:-:S04]  /*5300*/  IADD3 R2, R6, R3, RZ ;  /* 0x0000000306027210 */ /* 0x008fc80007ffe0ff */
        /* <DEDUP_REMOVED lines=15> */
.L_x_705:
[----:B------:R-:W-:-:S04]  /*5400*/  MOV R4, c[0x0][0x32c] ;  /* 0x0000cb0000047a02 */ /* 0x000fc80000000f00 */
[----:B------:R-:W-:-:S13]  /*5410*/  ISETP.NE.AND P0, PT, R4, 0x1, PT ;  /* 0x000000010400780c */ /* 0x000fda0003f05270 */
[----:B------:R-:W-:-:S05]  /*5420*/  @P0 IMAD.HI.U32 R4, R3, c[0x0][0x330], RZ ;  /* 0x0000cc0003040a27 */ /* 0x000fca00078e00ff */
[----:B------:R-:W-:Y:S02]  /*5430*/  @P0 SHF.R.U32.HI R3, RZ, c[0x0][0x334], R4 ;  /* 0x0000cd00ff030a19 */ /* 0x000fe40000011604 */
.L_x_706:
[----:B------:R-:W-:Y:S05]  /*5440*/  BSYNC B0 ;  /* 0x0000000000007941 */ /* 0x000fea0003800000 */
.L_x_704:
[----:B------:R-:W-:-:S05]  /*5450*/  IMAD R3, R3, c[0x0][0x32c], R9 ;  /* 0x0000cb0003037a24 */ /* 0x000fca00078e0209 */
[----:B------:R-:W-:Y:S02]  /*5460*/  IADD3 R4, R3, c[0x0][0x32c], RZ ;  /* 0x0000cb0003047a10 */ /* 0x000fe40007ffe0ff */
[----:B------:R-:W-:Y:S02]  /*5470*/  IMNMX R0, R0, R3, !PT ;  /* 0x0000000300007217 */ /* 0x000fe40007800200 */
[----:B------:R-:W-:Y:S02]  /*5480*/  IMNMX R2, R2, R4, PT ;  /* 0x0000000402027217 */ /* 0x000fe40003800200 */
.L_x_703:
[----:B------:R-:W-:Y:S02]  /*5490*/  LOP3.LUT P0, RZ, R192, 0x1000, RZ, 0xc0, !PT ;  /* 0x00001000c0ff7812 */ /* 0x000fe4000780c0ff */
[----:B------:R-:W-:Y:S02]  /*54a0*/  FMNMX.FTZ R3, R10, R11, !PT ;  /* 0x0000000b0a037209 */ /* 0x000fe40007810000 */
[----:B------:R-:W-:Y:S02]  /*54b0*/  ISETP.GT.AND P0, PT, R0, 0x1, !P0 ;  /* 0x000000010000780c */ /* 0x000fe40004704270 */
[----:B------:R-:W-:-:S02]  /*54c0*/  FMNMX.FTZ R3, R16, R3, !PT ;  /* 0x0000000310037209 */ /* 0x000fc40007810000 */
[----:B------:R-:W-:Y:S02]  /*54d0*/  ISETP.LT.OR P0, PT, R2, 0x2, P0 ;  /* 0x000000020200780c */ /* 0x000fe40000701670 */
[----:B------:R-:W-:Y:S02]  /*54e0*/  FMNMX.FTZ R3, R17, R3, !PT ;  /* 0x0000000311037209 */ /* 0x000fe40007810000 */
[----:B------:R-:W-:Y:S02]  /*54f0*/  FSEL R7, R97, -INF , !P0 ;  /* 0xff80000061077808 */ /* 0x000fe40004000000 */
[----:B------:R-:W-:Y:S02]  /*5500*/  LOP3.LUT P0, RZ, R192, 0x4000, RZ, 0xc0, !PT ;  /* 0x00004000c0ff7812 */ /* 0x000fe4000780c0ff */
[----:B------:R-:W-:Y:S02]  /*5510*/  FMNMX.FTZ R3, R19, R3, !PT ;  /* 0x0000000313037209 */ /* 0x000fe40007810000 */
[----:B------:R-:W-:-:S02]  /*5520*/  ISETP.GT.AND P0, PT, R0, 0x8, !P0 ;  /* 0x000000080000780c */ /* 0x000fc40004704270 */
[----:B------:R-:W-:Y:S02]  /*5530*/  FMNMX.FTZ R3, R20, R3, !PT ;  /* 0x0000000314037209 */ /* 0x000fe40007810000 */
[----:B------:R-:W-:Y:S02]  /*5540*/  ISETP.LT.OR P0, PT, R2, 0x9, P0 ;  /* 0x000000090200780c */ /* 0x000fe40000701670 */
[----:B------:R-:W-:Y:S02]  /*5550*/  FMNMX.FTZ R3, R21, R3, !PT ;  /* 0x0000000315037209 */ /* 0x000fe40007810000 */
[----:B------:R-:W-:Y:S02]  /*5560*/  FSEL R12, R95, -INF , !P0 ;  /* 0xff8000005f0c7808 */ /* 0x000fe40004000000 */
[----:B------:R-:W-:Y:S02]  /*5570*/  LOP3.LUT P0, RZ, R192, 0x800, RZ, 0xc0, !PT ;  /* 0x00000800c0ff7812 */ /* 0x000fe4000780c0ff */
[----:B------:R-:W-:-:S02]  /*5580*/  FMNMX.FTZ R3, R22, R3, !PT ;  /* 0x0000000316037209 */ /* 0x000fc40007810000 */
[----:B------:R-:W-:Y:S02]  /*5590*/  ISETP.GT.AND P0, PT, R0, 0x9, !P0 ;  /* 0x000000090000780c */ /* 0x000fe40004704270 */
[----:B------:R-:W-:Y:S02]  /*55a0*/  FMNMX.FTZ R3, R102, R3, !PT ;  /* 0x0000000366037209 */ /* 0x000fe40007810000 */
[----:B------:R-:W-:Y:S02]  /*55b0*/  ISETP.LT.OR P0, PT, R2, 0xa, P0 ;  /* 0x0000000a0200780c */ /* 0x000fe40000701670 */
[----:B------:R-:W-:Y:S02]  /*55c0*/  FMNMX.FTZ R3, R103, R3, !PT ;  /* 0x0000000367037209 */ /* 0x000fe40007810000 */
[----:B------:R-:W-:Y:S02]  /*55d0*/  FSEL R13, R94, -INF , !P0 ;  /* 0xff8000005e0d7808 */ /* 0x000fe40004000000 */
[----:B------:R-:W-:-:S02]  /*55e0*/  LOP3.LUT P0, RZ, R192, 0x400, RZ, 0xc0, !PT ;  /* 0x00000400c0ff7812 */ /* 0x000fc4000780c0ff */
[----:B------:R-:W-:Y:S02]  /*55f0*/  FMNMX.FTZ R3, R128, R3, !PT ;  /* 0x0000000380037209 */ /* 0x000fe40007810000 */
[----:B------:R-:W-:Y:S02]  /*5600*/  ISETP.GT.AND P0, PT, R0, 0x10, !P0 ;  /* 0x000000100000780c */ /* 0x000fe40004704270 */
[----:B------:R-:W-:Y:S02]  /*5610*/  FMNMX.FTZ R3, R129, R3, !PT ;  /* 0x0000000381037209 */ /* 0x000fe40007810000 */
[----:B------:R-:W-:Y:S02]  /*5620*/  ISETP.LT.OR P0, PT, R2, 0x11, P0 ;  /* 0x000000110200780c */ /* 0x000fe40000701670 */
[----:B------:R-:W-:Y:S02]  /*5630*/  FMNMX.FTZ R3, R141, R3, !PT ;  /* 0x000000038d037209 */ /* 0x000fe40007810000 */
[----:B------:R-:W-:-:S02]  /*5640*/  FSEL R14, R91, -INF , !P0 ;  /* 0xff8000005b0e7808 */ /* 0x000fc40004000000 */
[----:B------:R-:W-:Y:S02]  /*5650*/  LOP3.LUT P0, RZ, R192, 0x200, RZ, 0xc0, !PT ;  /* 0x00000200c0ff7812 */ /* 0x000fe4000780c0ff */
[----:B------:R-:W-:Y:S02]  /*5660*/  FMNMX.FTZ R3, R140, R3, !PT ;  /* 0x000000038c037209 */ /* 0x000fe40007810000 */
[----:B------:R-:W-:Y:S02]  /*5670*/  ISETP.GT.AND P0, PT, R0, 0x11, !P0 ;  /* 0x000000110000780c */ /* 0x000fe40004704270 */
[----:B------:R-:W-:Y:S02]  /*5680*/  FMNMX.FTZ R3, R139, R3, !PT ;  /* 0x000000038b037209 */ /* 0x000fe40007810000 */
[----:B------:R-:W-:Y:S02]  /*5690*/  ISETP.LT.OR P0, PT, R2, 0x12, P0 ;  /* 0x000000120200780c */ /* 0x000fe40000701670 */
[----:B------:R-:W-:-:S02]  /*56a0*/  FMNMX.FTZ R3, R138, R3, !PT ;  /* 0x000000038a037209 */ /* 0x000fc40007810000 */
[----:B------:R-:W-:Y:S02]  /*56b0*/  FSEL R15, R90, -INF , !P0 ;  /* 0xff8000005a0f7808 */ /* 0x000fe40004000000 */
[----:B------:R-:W-:Y:S02]  /*56c0*/  LOP3.LUT P0, RZ, R192, 0x100, RZ, 0xc0, !PT ;  /* 0x00000100c0ff7812 */ /* 0x000fe4000780c0ff */
[----:B------:R-:W-:Y:S02]  /*56d0*/  FMNMX.FTZ R3, R177, R3, !PT ;  /* 0x00000003b1037209 */ /* 0x000fe40007810000 */
[----:B------:R-:W-:Y:S02]  /*56e0*/  ISETP.GT.AND P0, PT, R0, 0x18, !P0 ;  /* 0x000000180000780c */ /* 0x000fe40004704270 */
[----:B------:R-:W-:Y:S02]  /*56f0*/  FMNMX.FTZ R3, R176, R3, !PT ;  /* 0x00000003b0037209 */ /* 0x000fe40007810000 */
[----:B------:R-:W-:-:S02]  /*5700*/  ISETP.LT.OR P0, PT, R2, 0x19, P0 ;  /* 0x000000190200780c */ /* 0x000fc40000701670 */
[----:B------:R-:W-:Y:S02]  /*5710*/  FMNMX.FTZ R3, R151, R3, !PT ;  /* 0x0000000397037209 */ /* 0x000fe40007810000 */
[----:B------:R-:W-:Y:S02]  /*5720*/  FSEL R18, R79, -INF , !P0 ;  /* 0xff8000004f127808 */ /* 0x000fe40004000000 */
[----:B------:R-:W-:-:S04]  /*5730*/  LOP3.LUT P0, RZ, R192, 0x80, RZ, 0xc0, !PT ;  /* 0x00000080c0ff7812 */ /* 0x000fc8000780c0ff */
[----:B------:R-:W-:-:S04]  /*5740*/  ISETP.GT.AND P0, PT, R0, 0x19, !P0 ;  /* 0x000000190000780c */ /* 0x000fc80004704270 */
[----:B------:R-:W-:-:S04]  /*5750*/  ISETP.LT.OR P0, PT, R2, 0x1a, P0 ;  /* 0x0000001a0200780c */ /* 0x000fc80000701670 */
        /* <DEDUP_REMOVED lines=29> */
[----:B------:R-:W-:Y:S02]  /*5930*/  ISETP.GT.AND P0, PT, R0, 0x39, !P6 ;  /* 0x000000390000780c */ /* 0x000fe40007704270 */
[----:B------:R-:W-:Y:S02]  /*5940*/  LOP3.LUT P6, RZ, R192, 0x10000, RZ, 0xc0, !PT ;  /* 0x00010000c0ff7812 */ /* 0x000fe400078cc0ff */
[----:B------:R-:W-:-:S04]  /*5950*/  ISETP.LT.OR P0, PT, R2, 0x3a, P0 ;  /* 0x0000003a0200780c */ /* 0x000fc80000701670 */
[----:B------:R-:W-:Y:S02]  /*5960*/  FSEL R136, R37, -INF , !P0 ;  /* 0xff80000025887808 */ /* 0x000fe40004000000 */
[----:B------:R-:W-:-:S04]  /*5970*/  ISETP.GT.AND P0, PT, R0, 0x40, !P5 ;  /* 0x000000400000780c */ /* 0x000fc80006f04270 */
[----:B------:R-:W-:-:S04]  /*5980*/  ISETP.LT.OR P0, PT, R2, 0x41, P0 ;  /* 0x000000410200780c */ /* 0x000fc80000701670 */
[----:B------:R-:W-:Y:S02]  /*5990*/  FSEL R147, R36, -INF , !P0 ;  /* 0xff80000024937808 */ /* 0x000fe40004000000 */
[----:B------:R-:W-:-:S04]  /*59a0*/  ISETP.GT.AND P0, PT, R0, 0x41, !P4 ;  /* 0x000000410000780c */ /* 0x000fc80006704270 */
[----:B------:R-:W-:-:S04]  /*59b0*/  ISETP.LT.OR P0, PT, R2, 0x42, P0 ;  /* 0x000000420200780c */ /* 0x000fc80000701670 */
[----:B------:R-:W-:Y:S02]  /*59c0*/  FSEL R146, R31, -INF , !P0 ;  /* 0xff8000001f927808 */ /* 0x000fe40004000000 */
[----:B------:R-:W-:Y:S02]  /*59d0*/  ISETP.GT.AND P0, PT, R0, 0x48, !P3 ;  /* 0x000000480000780c */ /* 0x000fe40005f04270 */
[----:B------:R-:W-:Y:S02]  /*59e0*/  LOP3.LUT P3, RZ, R192, 0x2000, RZ, 0xc0, !PT ;  /* 0x00002000c0ff7812 */ /* 0x000fe4000786c0ff */
[----:B------:R-:W-:-:S04]  /*59f0*/  ISETP.LT.OR P0, PT, R2, 0x49, P0 ;  /* 0x000000490200780c */ /* 0x000fc80000701670 */
[----:B------:R-:W-:Y:S02]  /*5a00*/  FSEL R145, R28, -INF , !P0 ;  /* 0xff8000001c917808 */ /* 0x000fe40004000000 */
[----:B------:R-:W-:Y:S02]  /*5a10*/  ISETP.GT.AND P0, PT, R0, 0x49, !P2 ;  /* 0x000000490000780c */ /* 0x000fe40005704270 */
[----:B------:R-:W-:Y:S02]  /*5a20*/  LOP3.LUT P2, RZ, R192, 0x20000, RZ, 0xc0, !PT ;  /* 0x00020000c0ff7812 */ /* 0x000fe4000784c0ff */
[----:B------:R-:W-:-:S04]  /*5a30*/  ISETP.LT.OR P0, PT, R2, 0x4a, P0 ;  /* 0x0000004a0200780c */ /* 0x000fc80000701670 */
[----:B------:R-:W-:Y:S02]  /*5a40*/  FSEL R148, R27, -INF , !P0 ;  /* 0xff8000001b947808 */ /* 0x000fe40004000000 */
[----:B------:R-:W-:Y:S02]  /*5a50*/  ISETP.GT.AND P0, PT, R0, RZ, !P1 ;  /* 0x000000ff0000720c */ /* 0x000fe40004f04270 */
[----:B------:R-:W-:Y:S02]  /*5a60*/  LOP3.LUT P1, RZ, R192, 0x8000, RZ, 0xc0, !PT ;  /* 0x00008000c0ff7812 */ /* 0x000fe4000782c0ff */
[----:B------:R-:W-:Y:S02]  /*5a70*/  ISETP.LT.OR P0, PT, R2, 0x1, P0 ;  /* 0x000000010200780c */ /* 0x000fe40000701670 */
[----:B------:R-:W-:Y:S02]  /*5a80*/  ISETP.GT.AND P1, PT, R0, 0x51, !P1 ;  /* 0x000000510000780c */ /* 0x000fe40004f24270 */
[----:B------:R-:W-:-:S02]  /*5a90*/  FSEL R6, R99, -INF , !P0 ;  /* 0xff80000063067808 */ /* 0x000fc40004000000 */
[----:B------:R-:W-:Y:S02]  /*5aa0*/  ISETP.GT.AND P0, PT, R0, 0x50, !P6 ;  /* 0x000000500000780c */ /* 0x000fe40007704270 */
[----:B------:R-:W-:Y:S02]  /*5ab0*/  FMNMX.FTZ R4, R6, R7, !PT ;  /* 0x0000000706047209 */ /* 0x000fe40007810000 */
[----:B------:R-:W-:Y:S02]  /*5ac0*/  ISETP.LT.OR P0, PT, R2, 0x51, P0 ;  /* 0x000000510200780c */ /* 0x000fe40000701670 */
[----:B------:R-:W-:Y:S02]  /*5ad0*/  FMNMX.FTZ R4, R12, R4, !PT ;  /* 0x000000040c047209 */ /* 0x000fe40007810000 */
[----:B------:R-:W-:Y:S02]  /*5ae0*/  FSEL R149, R26, -INF , !P0 ;  /* 0xff8000001a957808 */ /* 0x000fe40004000000 */
[----:B------:R-:W-:-:S02]  /*5af0*/  FMNMX.FTZ R4, R13, R4, !PT ;  /* 0x000000040d047209 */ /* 0x000fc40007810000 */
[----:B------:R-:W-:Y:S02]  /*5b00*/  ISETP.GT.AND P0, PT, R0, 0x58, !P3 ;  /* 0x000000580000780c */ /* 0x000fe40005f04270 */
[----:B------:R-:W-:Y:S02]  /*5b10*/  FMNMX.FTZ R4, R14, R4, !PT ;  /* 0x000000040e047209 */ /* 0x000fe40007810000 */
[----:B------:R-:W-:Y:S02]  /*5b20*/  ISETP.GT.AND P3, PT, R0, 0x59, !P2 ;  /* 0x000000590000780c */ /* 0x000fe40005764270 */
[----:B------:R-:W-:Y:S02]  /*5b30*/  FMNMX.FTZ R4, R15, R4, !PT ;  /* 0x000000040f047209 */ /* 0x000fe40007810000 */
[----:B------:R-:W-:Y:S02]  /*5b40*/  FMNMX.FTZ R0, R150, R3, !PT ;  /* 0x0000000396007209 */ /* 0x000fe40007810000 */
[----:B------:R-:W-:-:S02]  /*5b50*/  FMNMX.FTZ R4, R18, R4, !PT ;  /* 0x0000000412047209 */ /* 0x000fc40007810000 */
[----:B------:R-:W-:Y:S02]  /*5b60*/  ISETP.LT.OR P2, PT, R2, 0x52, P1 ;  /* 0x000000520200780c */ /* 0x000fe40000f41670 */
[----:B------:R-:W-:Y:S02]  /*5b70*/  FMNMX.FTZ R4, R24, R4, !PT ;  /* 0x0000000418047209 */ /* 0x000fe40007810000 */
[----:B------:R-:W-:Y:S02]  /*5b80*/  ISETP.LT.OR P1, PT, R2, 0x59, P0 ;  /* 0x000000590200780c */ /* 0x000fe40000721670 */
[----:B------:R-:W-:Y:S02]  /*5b90*/  FMNMX.FTZ R4, R69, R4, !PT ;  /* 0x0000000445047209 */ /* 0x000fe40007810000 */
[----:B------:R-:W-:Y:S02]  /*5ba0*/  FSEL R144, R34, -INF , !P2 ;  /* 0xff80000022907808 */ /* 0x000fe40005000000 */
[----:B------:R-:W-:-:S02]  /*5bb0*/  FMNMX.FTZ R4, R70, R4, !PT ;  /* 0x0000000446047209 */ /* 0x000fc40007810000 */
[----:B------:R-:W-:Y:S02]  /*5bc0*/  FMNMX.FTZ R0, R194, R0, !PT ;  /* 0x00000000c2007209 */ /* 0x000fe40007810000 */
[----:B------:R-:W-:Y:S02]  /*5bd0*/  FMNMX.FTZ R4, R100, R4, !PT ;  /* 0x0000000464047209 */ /* 0x000fe40007810000 */
[----:B------:R-:W-:Y:S02]  /*5be0*/  ISETP.LT.OR P0, PT, R2, 0x5a, P3 ;  /* 0x0000005a0200780c */ /* 0x000fe40001f01670 */
[----:B------:R-:W-:Y:S02]  /*5bf0*/  FMNMX.FTZ R4, R101, R4, !PT ;  /* 0x0000000465047209 */ /* 0x000fe40007810000 */
[----:B------:R-:W-:Y:S02]  /*5c00*/  FSEL R143, R33, -INF , !P1 ;  /* 0xff800000218f7808 */ /* 0x000fe40004800000 */
[----:B------:R-:W-:-:S02]  /*5c10*/  FMNMX.FTZ R4, R131, R4, !PT ;  /* 0x0000000483047209 */ /* 0x000fc40007810000 */
[----:B------:R-:W-:Y:S02]  /*5c20*/  FMNMX.FTZ R0, R193, R0, !PT ;  /* 0x00000000c1007209 */ /* 0x000fe40007810000 */
[----:B------:R-:W-:Y:S02]  /*5c30*/  FMNMX.FTZ R4, R130, R4, !PT ;  /* 0x0000000482047209 */ /* 0x000fe40007810000 */
[----:B------:R-:W-:Y:S02]  /*5c40*/  FSEL R142, R32, -INF , !P0 ;  /* 0xff800000208e7808 */ /* 0x000fe40004000000 */
[----:B------:R-:W-:Y:S02]  /*5c50*/  FMNMX.FTZ R4, R137, R4, !PT ;  /* 0x0000000489047209 */ /* 0x000fe40007810000 */
[----:B------:R-:W-:Y:S02]  /*5c60*/  FMNMX.FTZ R0, R179, R0, !PT ;  /* 0x00000000b3007209 */ /* 0x000fe40007810000 */
[----:B------:R-:W-:-:S04]  /*5c70*/  FMNMX.FTZ R4, R136, R4, !PT ;  /* 0x0000000488047209 */ /* 0x000fc80007810000 */
[----:B------:R-:W-:-:S04]  /*5c80*/  FMNMX.FTZ R4, R147, R4, !PT ;  /* 0x0000000493047209 */ /* 0x000fc80007810000 */
[----:B------:R-:W-:-:S04]  /*5c90*/  FMNMX.FTZ R4, R146, R4, !PT ;  /* 0x0000000492047209 */ /* 0x000fc80007810000 */
[----:B------:R-:W-:-:S04]  /*5ca0*/  FMNMX.FTZ R4, R145, R4, !PT ;  /* 0x0000000491047209 */ /* 0x000fc80007810000 */
[----:B------:R-:W-:Y:S02]  /*5cb0*/  FMNMX.FTZ R3, R148, R4, !PT ;  /* 0x0000000494037209 */ /* 0x000fe40007810000 */
[----:B------:R-:W-:Y:S02]  /*5cc0*/  FMNMX.FTZ R4, R178, R0, !PT ;  /* 0x00000000b2047209 */ /* 0x000fe40007810000 */
[----:B------:R-:W-:-:S04]  /*5cd0*/  FMNMX.FTZ R3, R149, R3, !PT ;  /* 0x0000000395037209 */ /* 0x000fc80007810000 */
[----:B------:R-:W-:-:S04]  /*5ce0*/  FMNMX.FTZ R2, R144, R3, !PT ;  /* 0x0000000390027209 */ /* 0x000fc80007810000 */
[----:B------:R-:W-:-:S04]  /*5cf0*/  FMNMX.FTZ R2, R143, R2, !PT ;  /* 0x000000028f027209 */ /* 0x000fc80007810000 */
[----:B-12---:R-:W-:Y:S01]  /*5d00*/  FMNMX.FTZ R5, R142, R2, !PT ;  /* 0x000000028e057209 */ /* 0x006fe20007810000 */
[----:B------:R-:W-:Y:S05]  /*5d10*/  BRA.DIV ~URZ, `(.L_x_707) ;  /* 0x00012a627f007947 */ /* 0x000fea000b800000 */
[----:B------:R1:W2:Y:S02]  /*5d20*/  SHFL.BFLY PT, R0, R4, 0x2, 0x1f ;  /* 0x0c401f0004007f89 */ /* 0x0002a400000e0000 */
.L_x_841:
[----:B-12---:R-:W-:Y:S01]  /*5d30*/  FMNMX.FTZ R4, R4, R0, !PT ;  /* 0x0000000004047209 */ /* 0x006fe20007810000 */
[----:B------:R-:W-:Y:S05]  /*5d40*/  BRA.DIV ~URZ, `(.L_x_708) ;  /* 0x00012a727f007947 */ /* 0x000fea000b800000 */
[----:B------:R-:W1:Y:S04]  /*5d50*/  SHFL.BFLY PT, R0, R5, 0x2, 0x1f ;  /* 0x0c401f0005007f89 */ /* 0x000e6800000e0000 */
[----:B------:R-:W2:Y:S01]  /*5d60*/  SHFL.BFLY PT, R2, R4, 0x1, 0x1f ;  /* 0x0c201f0004027f89 */ /* 0x000ea200000e0000 */
[----:B-1----:R-:W-:Y:S02]  /*5d70*/  FMNMX.FTZ R5, R5, R0, !PT ;  /* 0x0000000005057209 */ /* 0x002fe40007810000 */
[----:B--2---:R-:W-:-:S03]  /*5d80*/  FMNMX.FTZ R68, R4, R2, !PT ;  /* 0x0000000204447209 */ /* 0x004fc60007810000 */
[----:B------:R1:W2:Y:S04]  /*5d90*/  SHFL.BFLY PT, R3, R5, 0x1, 0x1f ;  /* 0x0c201f0005037f89 */ /* 0x0002a800000e0000 */
.L_x_842:
[C---:B------:R-:W-:Y:S01]  /*5da0*/  FMUL.FTZ R2, R68.reuse, c[0x0][0x2d0] ;  /* 0x0000b40044027a20 */ /* 0x040fe20000410000 */
[----:B------:R-:W-:Y:S01]  /*5db0*/  FSETP.NEU.FTZ.AND P0, PT, R68, -INF , PT ;  /* 0xff8000004400780b */ /* 0x000fe20003f1d000 */
[----:B------:R-:W-:Y:S01]  /*5dc0*/  WARPSYNC 0xffffffff ;  /* 0xffffffff00007948 */ /* 0x000fe20003800000 */
[----:B-12---:R-:W-:Y:S01]  /*5dd0*/  FMNMX.FTZ R5, R3, R5, !PT ;  /* 0x0000000503057209 */ /* 0x006fe20007810000 */
[----:B------:R-:W-:Y:S01]  /*5de0*/  LDSM.16.MT88.4 R40, [R183+0x800] ;  /* 0x00080000b728783b */ /* 0x000fe20000004200 */
[----:B------:R-:W-:Y:S02]  /*5df0*/  FSEL R2, R2, RZ, P0 ;  /* 0x000000ff02027208 */ /* 0x000fe40000000000 */
[----:B------:R-:W-:Y:S01]  /*5e00*/  FSETP.NEU.FTZ.AND P0, PT, R5, -INF , PT ;  /* 0xff8000000500780b */ /* 0x000fe20003f1d000 */
[----:B------:R-:W-:Y:S01]  /*5e10*/  LDSM.16.MT88.4 R32, [R184] ;  /* 0x00000000b820783b */ /* 0x000fe20000004200 */
[----:B------:R-:W-:Y:S01]  /*5e20*/  MOV R225, c[0x0][0x2c4] ;  /* 0x0000b10000e17a02 */ /* 0x000fe20000000f00 */
[--C-:B------:R-:W-:Y:S01]  /*5e30*/  FFMA.FTZ R0, R10, c[0x0][0x2d0], -R2.reuse ;  /* 0x0000b4000a007a23 */ /* 0x100fe20000010802 */
[----:B------:R-:W-:Y:S01]  /*5e40*/  IADD3 R199, R199, -0x2, RZ ;  /* 0xfffffffec7c77810 */ /* 0x000fe20007ffe0ff */
[----:B------:R-:W-:Y:S01]  /*5e50*/  FFMA.FTZ R3, R21, c[0x0][0x2d0], -R2 ;  /* 0x0000b40015037a23 */ /* 0x000fe20000010802 */
[----:B------:R-:W-:Y:S01]  /*5e60*/  LDSM.16.MT88.4 R52, [R187] ;  /* 0x00000000bb34783b */ /* 0x000fe20000004200 */
[----:B------:R1:W-:Y:S01]  /*5e70*/  MUFU.EX2 R196, R0 ;  /* 0x0000000000c47308 */ /* 0x0003e20000000800 */
[----:B------:R-:W-:-:S02]  /*5e80*/  ISETP.NE.AND P1, PT, R225, 0x1, PT ;  /* 0x00000001e100780c */ /* 0x000fc40003f25270 */
[----:B------:R-:W-:Y:S01]  /*5e90*/  LDSM.16.MT88.4 R56, [R185+0x800] ;  /* 0x00080000b938783b */ /* 0x000fe20000004200 */
[----:B------:R-:W-:-:S03]  /*5ea0*/  MOV R225, c[0x0][0x32c] ;  /* 0x0000cb0000e17a02 */ /* 0x000fc60000000f00 */
[----:B------:R-:W-:Y:S01]  /*5eb0*/  LDSM.16.MT88.4 R48, [R184+0x800] ;  /* 0x00080000b830783b */ /* 0x000fe20000004200 */
[----:B------:R2:W-:Y:S03]  /*5ec0*/  MUFU.EX2 R223, R3 ;  /* 0x0000000300df7308 */ /* 0x0005e60000000800 */
[----:B------:R-:W-:Y:S04]  /*5ed0*/  LDSM.16.MT88.4 R64, [R186+0x800] ;  /* 0x00080000ba40783b */ /* 0x000fe80000004200 */
[----:B------:R-:W-:Y:S01]  /*5ee0*/  LDSM.16.MT88.4 R60, [R183+0x3000] ;  /* 0x00300000b73c783b */ /* 0x000fe20000004200 */
[----:B-1----:R-:W-:-:S03]  /*5ef0*/  FFMA.FTZ R0, R11, c[0x0][0x2d0], -R2 ;  /* 0x0000b4000b007a23 */ /* 0x002fc60000010802 */
[----:B------:R-:W-:Y:S01]  /*5f00*/  LDSM.16.MT88.4 R8, [R183] ;  /* 0x00000000b708783b */ /* 0x000fe20000004200 */
[----:B------:R1:W3:Y:S01]  /*5f10*/  MUFU.EX2 R4, R0 ;  /* 0x0000000000047308 */ /* 0x0002e20000000800 */
[----:B--2---:R-:W-:-:S07]  /*5f20*/  FFMA.FTZ R3, R22, c[0x0][0x2d0], -R2 ;  /* 0x0000b40016037a23 */ /* 0x004fce0000010802 */
[----:B------:R-:W-:Y:S01]  /*5f30*/  MUFU.EX2 R220, R3 ;  /* 0x0000000300dc7308 */ /* 0x000fe20000000800 */
[----:B-1----:R-:W-:-:S07]  /*5f40*/  FFMA.FTZ R0, R16, c[0x0][0x2d0], -R2 ;  /* 0x0000b40010007a23 */ /* 0x002fce0000010802 */
[----:B------:R1:W2:Y:S02]  /*5f50*/  MUFU.EX2 R202, R0 ;  /* 0x0000000000ca7308 */ /* 0x0002a40000000800 */
[----:B-1----:R-:W-:-:S06]  /*5f60*/  FFMA.FTZ R0, R17, c[0x0][0x2d0], -R2 ;  /* 0x0000b40011007a23 */ /* 0x002fcc0000010802 */
[----:B------:R1:W-:Y:S02]  /*5f70*/  MUFU.EX2 R205, R0 ;  /* 0x0000000000cd7308 */ /* 0x0003e40000000800 */
[----:B-1----:R-:W-:-:S06]  /*5f80*/  FFMA.FTZ R0, R19, c[0x0][0x2d0], -R2 ;  /* 0x0000b40013007a23 */ /* 0x002fcc0000010802 */
[----:B------:R1:W-:Y:S02]  /*5f90*/  MUFU.EX2 R206, R0 ;  /* 0x0000000000ce7308 */ /* 0x0003e40000000800 */
[----:B-1----:R-:W-:Y:S02]  /*5fa0*/  FFMA.FTZ R0, R20, c[0x0][0x2d0], -R2 ;  /* 0x0000b40014007a23 */ /* 0x002fe40000010802 */
[----:B------:R-:W1:Y:S04]  /*5fb0*/  LDSM.16.MT88.4 R20, [R185] ;  /* 0x00000000b914783b */ /* 0x000e680000004200 */
[----:B------:R4:W-:Y:S02]  /*5fc0*/  MUFU.EX2 R222, R0 ;  /* 0x0000000000de7308 */ /* 0x0009e40000000800 */
[----:B----4-:R-:W-:-:S05]  /*5fd0*/  FMUL.FTZ R0, R5, c[0x0][0x2d0] ;  /* 0x0000b40005007a20 */ /* 0x010fca0000410000 */
[----:B------:R-:W-:-:S05]  /*5fe0*/  FSEL R0, R0, RZ, P0 ;  /* 0x000000ff00007208 */ /* 0x000fca0000000000 */
[----:B------:R-:W-:-:S04]  /*5ff0*/  FFMA.FTZ R3, R6, c[0x0][0x2d0], -R0 ;  /* 0x0000b40006037a23 */ /* 0x000fc80000010800 */
[----:B------:R4:W-:Y:S02]  /*6000*/  MUFU.EX2 R200, R3 ;  /* 0x0000000300c87308 */ /* 0x0009e40000000800 */
[----:B----4-:R-:W-:Y:S02]  /*6010*/  FFMA.FTZ R3, R7, c[0x0][0x2d0], -R0 ;  /* 0x0000b40007037a23 */ /* 0x010fe40000010800 */
[----:B------:R-:W-:-:S04]  /*6020*/  FFMA.FTZ R7, R178, c[0x0][0x2d0], -R2 ;  /* 0x0000b400b2077a23 */ /* 0x000fc80000010802 */
[----:B------:R4:W5:Y:S08]  /*6030*/  MUFU.EX2 R6, R3 ;  /* 0x0000000300067308 */ /* 0x0009700000000800 */
[----:B------:R-:W-:Y:S01]  /*6040*/  MUFU.EX2 R227, R7 ;  /* 0x0000000700e37308 */ /* 0x000fe20000000800 */
[----:B----4-:R-:W-:Y:S01]  /*6050*/  FFMA.FTZ R3, R12, c[0x0][0x2d0], -R0 ;  /* 0x0000b4000c037a23 */ /* 0x010fe20000010800 */
[----:B---3--:R-:W-:Y:S01]  /*6060*/  F2FP.BF16.PACK_AB R12, R4, R196 ;  /* 0x000000c4040c723e */ /* 0x008fe200000010ff */
[----:B------:R-:W-:-:S05]  /*6070*/  FADD.FTZ R4, R196, R4 ;  /* 0x00000004c4047221 */ /* 0x000fca0000010000 */
[----:B------:R3:W-:Y:S01]  /*6080*/  MUFU.EX2 R201, R3 ;  /* 0x0000000300c97308 */ /* 0x0007e20000000800 */
[----:B--2---:R-:W-:Y:S02]  /*6090*/  FADD.FTZ R4, R202, R4 ;  /* 0x00000004ca047221 */ /* 0x004fe40000010000 */
[----:B---3--:R-:W-:Y:S01]  /*60a0*/  FFMA.FTZ R3, R13, c[0x0][0x2d0], -R0 ;  /* 0x0000b4000d037a23 */ /* 0x008fe20000010800 */
[----:B-----5:R-:W-:Y:S01]  /*60b0*/  F2FP.BF16.PACK_AB R13, R6, R200 ;  /* 0x000000c8060d723e */ /* 0x020fe200000010ff */
[----:B------:R-:W-:-:S03]  /*60c0*/  FADD.FTZ R6, R200, R6 ;  /* 0x00000006c8067221 */ /* 0x000fc60000010000 */
[----:B------:R2:W3:Y:S02]  /*60d0*/  MUFU.EX2 R203, R3 ;  /* 0x0000000300cb7308 */ /* 0x0004e40000000800 */
[----:B--2---:R-:W-:Y:S01]  /*60e0*/  FFMA.FTZ R3, R14, c[0x0][0x2d0], -R0 ;  /* 0x0000b4000e037a23 */ /* 0x004fe20000010800 */
[----:B------:R-:W-:-:S05]  /*60f0*/  F2FP.BF16.PACK_AB R14, R205, R202 ;  /* 0x000000cacd0e723e */ /* 0x000fca00000010ff */
[----:B------:R2:W-:Y:S02]  /*6100*/  MUFU.EX2 R216, R3 ;  /* 0x0000000300d87308 */ /* 0x0005e40000000800 */
[----:B--2---:R-:W-:Y:S01]  /*6110*/  FFMA.FTZ R3, R15, c[0x0][0x2d0], -R0 ;  /* 0x0000b4000f037a23 */ /* 0x004fe20000010800 */
[----:B---3--:R-:W-:-:S05]  /*6120*/  F2FP.BF16.PACK_AB R15, R203, R201 ;  /* 0x000000c9cb0f723e */ /* 0x008fca00000010ff */
[----:B------:R2:W3:Y:S02]  /*6130*/  MUFU.EX2 R218, R3 ;  /* 0x0000000300da7308 */ /* 0x0004e40000000800 */
[C---:B-1----:R-:W-:Y:S08]  /*6140*/  HMMA.16816.F32.BF16 R36, R12.reuse, R20, RZ ;  /* 0x000000140c24723c */ /* 0x042ff000000418ff */
[----:B------:R-:W-:Y:S01]  /*6150*/  HMMA.16816.F32.BF16 R44, R12, R10, RZ ;  /* 0x0000000a0c2c723c */ /* 0x000fe200000418ff */
[----:B--2---:R-:W-:-:S06]  /*6160*/  FFMA.FTZ R3, R18, c[0x0][0x2d0], -R0 ;  /* 0x0000b40012037a23 */ /* 0x004fcc0000010800 */
[----:B------:R-:W-:Y:S01]  /*6170*/  F2FP.BF16.PACK_AB R10, R220, R223 ;  /* 0x000000dfdc0a723e */ /* 0x000fe200000010ff */
[----:B------:R1:W-:Y:S01]  /*6180*/  MUFU.EX2 R217, R3 ;  /* 0x0000000300d97308 */ /* 0x0003e20000000800 */
[C---:B------:R-:W-:Y:S07]  /*6190*/  HMMA.16816.F32.BF16 R16, R12.reuse, R8, RZ ;  /* 0x000000080c10723c */ /* 0x040fee00000418ff */
[----:B------:R-:W-:Y:S01]  /*61a0*/  F2FP.BF16.PACK_AB R8, R222, R206 ;  /* 0x000000cede08723e */ /* 0x000fe200000010ff */
[----:B------:R-:W-:Y:S01]  /*61b0*/  HMMA.16816.F32.BF16 R28, R12, R22, RZ ;  /* 0x000000160c1c723c */ /* 0x000fe200000418ff */
[----:B---3--:R-:W-:Y:S01]  /*61c0*/  F2FP.BF16.PACK_AB R9, R218, R216 ;  /* 0x000000d8da09723e */ /* 0x008fe200000010ff */
[----:B-1----:R-:W-:-:S06]  /*61d0*/  FFMA.FTZ R3, R24, c[0x0][0x2d0], -R0 ;  /* 0x0000b40018037a23 */ /* 0x002fcc0000010800 */
[C---:B------:R-:W-:Y:S01]  /*61e0*/  HMMA.16816.F32.BF16 R20, R12.reuse, R34, RZ ;  /* 0x000000220c14723c */ /* 0x040fe200000418ff */
[----:B------:R-:W1:Y:S07]  /*61f0*/  MUFU.EX2 R215, R3 ;  /* 0x0000000300d77308 */ /* 0x000e6e0000000800 */
[----:B------:R-:W-:Y:S01]  /*6200*/  HMMA.16816.F32.BF16 R24, R12, R32, RZ ;  /* 0x000000200c18723c */ /* 0x000fe200000418ff */
[----:B------:R-:W-:Y:S01]  /*6210*/  LDSM.16.MT88.4 R32, [R185+0x3000] ;  /* 0x00300000b920783b */ /* 0x000fe20000004200 */
[----:B-1----:R-:W-:Y:S01]  /*6220*/  F2FP.BF16.PACK_AB R11, R215, R217 ;  /* 0x000000d9d70b723e */ /* 0x002fe200000010ff */
[----:B------:R-:W-:-:S04]  /*6230*/  FFMA.FTZ R3, R102, c[0x0][0x2d0], -R2 ;  /* 0x0000b40066037a23 */ /* 0x000fc80000010802 */
[----:B------:R1:W-:Y:S02]  /*6240*/  MUFU.EX2 R198, R3 ;  /* 0x0000000300c67308 */ /* 0x0003e40000000800 */
[----:B------:R-:W-:Y:S08]  /*6250*/  HMMA.16816.F32.BF16 R132, R8, R40, R16 ;  /* 0x000000280884723c */ /* 0x000ff00000041810 */
[----:B------:R-:W-:Y:S01]  /*6260*/  HMMA.16816.F32.BF16 R16, R12, R52, RZ ;  /* 0x000000340c10723c */ /* 0x000fe200000418ff */
[----:B-1----:R-:W-:-:S07]  /*6270*/  FFMA.FTZ R3, R103, c[0x0][0x2d0], -R2 ;  /* 0x0000b40067037a23 */ /* 0x002fce0000010802 */
[C---:B------:R-:W-:Y:S01]  /*6280*/  HMMA.16816.F32.BF16 R116, R8.reuse, R56, R36 ;  /* 0x000000380874723c */ /* 0x040fe20000041824 */
[----:B------:R-:W1:Y:S01]  /*6290*/  LDSM.16.MT88.4 R36, [R183+0x3800] ;  /* 0x00380000b724783b */ /* 0x000e620000004200 */
[----:B------:R2:W3:Y:S06]  /*62a0*/  MUFU.EX2 R212, R3 ;  /* 0x0000000300d47308 */ /* 0x0004ec0000000800 */
[C---:B------:R-:W-:Y:S01]  /*62b0*/  HMMA.16816.F32.BF16 R104, R8.reuse, R42, R44 ;  /* 0x0000002a0868723c */ /* 0x040fe2000004182c */
[----:B------:R-:W4:Y:S07]  /*62c0*/  LDSM.16.MT88.4 R40, [R184+0x3000] ;  /* 0x00300000b828783b */ /* 0x000f2e0000004200 */
[----:B------:R-:W-:Y:S01]  /*62d0*/  HMMA.16816.F32.BF16 R44, R8, R50, R20 ;  /* 0x00000032082c723c */ /* 0x000fe20000041814 */
[----:B--2---:R-:W-:-:S04]  /*62e0*/  FFMA.FTZ R3, R128, c[0x0][0x2d0], -R2 ;  /* 0x0000b40080037a23 */ /* 0x004fc80000010802 */
[----:B------:R2:W-:Y:S03]  /*62f0*/  MUFU.EX2 R214, R3 ;  /* 0x0000000300d67308 */ /* 0x0005e60000000800 */
[----:B------:R-:W-:Y:S08]  /*6300*/  HMMA.16816.F32.BF16 R108, R8, R64, R16 ;  /* 0x00000040086c723c */ /* 0x000ff00000041810 */
[----:B------:R-:W-:Y:S01]  /*6310*/  HMMA.16816.F32.BF16 R20, R12, R60, RZ ;  /* 0x0000003c0c14723c */ /* 0x000fe200000418ff */
[----:B--2---:R-:W-:-:S07]  /*6320*/  FFMA.FTZ R3, R129, c[0x0][0x2d0], -R2 ;  /* 0x0000b40081037a23 */ /* 0x004fce0000010802 */
[----:B------:R-:W-:Y:S01]  /*6330*/  HMMA.16816.F32.BF16 R16, R12, R62, RZ ;  /* 0x0000003e0c10723c */ /* 0x000fe200000418ff */
[----:B------:R2:W5:Y:S07]  /*6340*/  MUFU.EX2 R213, R3 ;  /* 0x0000000300d57308 */ /* 0x00056e0000000800 */
[C---:B------:R-:W-:Y:S08]  /*6350*/  HMMA.16816.F32.BF16 R112, R8.reuse, R48, R24 ;  /* 0x000000300870723c */ /* 0x040ff00000041818 */
[----:B-1----:R-:W-:Y:S01]  /*6360*/  HMMA.16816.F32.BF16 R92, R8, R36, R20 ;  /* 0x00000024085c723c */ /* 0x002fe20000041814 */
[----:B--2---:R-:W-:-:S04]  /*6370*/  FFMA.FTZ R3, R69, c[0x0][0x2d0], -R0 ;  /* 0x0000b40045037a23 */ /* 0x004fc80000010800 */
[----:B------:R1:W-:Y:S03]  /*6380*/  MUFU.EX2 R207, R3 ;  /* 0x0000000300cf7308 */ /* 0x0003e60000000800 */
[----:B------:R-:W-:Y:S01]  /*6390*/  HMMA.16816.F32.BF16 R80, R8, R38, R16 ;  /* 0x000000260850723c */ /* 0x000fe20000041810 */
[----:B------:R-:W2:Y:S07]  /*63a0*/  LDSM.16.MT88.4 R36, [R184+0x3800] ;  /* 0x00380000b824783b */ /* 0x000eae0000004200 */
[----:B----4-:R-:W-:Y:S01]  /*63b0*/  HMMA.16816.F32.BF16 R16, R12, R40, RZ ;  /* 0x000000280c10723c */ /* 0x010fe200000418ff */
[----:B-1----:R-:W-:-:S07]  /*63c0*/  FFMA.FTZ R3, R70, c[0x0][0x2d0], -R0 ;  /* 0x0000b40046037a23 */ /* 0x002fce0000010800 */
[----:B------:R-:W-:Y:S01]  /*63d0*/  HMMA.16816.F32.BF16 R24, R12, R54, RZ ;  /* 0x000000360c18723c */ /* 0x000fe200000418ff */
[----:B------:R1:W4:Y:S07]  /*63e0*/  MUFU.EX2 R208, R3 ;  /* 0x0000000300d07308 */ /* 0x00032e0000000800 */
[----:B------:R-:W-:Y:S01]  /*63f0*/  HMMA.16816.F32.BF16 R96, R8, R58, R28 ;  /* 0x0000003a0860723c */ /* 0x000fe2000004181c */
[----:B------:R-:W3:Y:S07]  /*6400*/  LDSM.16.MT88.4 R28, [R185+0x3800] ;  /* 0x00380000b91c783b */ /* 0x000eee0000004200 */
[----:B------:R-:W-:Y:S01]  /*6410*/  HMMA.16816.F32.BF16 R20, R12, R34, RZ ;  /* 0x000000220c14723c */ /* 0x000fe200000418ff */
[----:B-1----:R-:W-:-:S04]  /*6420*/  FFMA.FTZ R3, R100, c[0x0][0x2d0], -R0 ;  /* 0x0000b40064037a23 */ /* 0x002fc80000010800 */
[----:B------:R1:W-:Y:S03]  /*6430*/  MUFU.EX2 R210, R3 ;  /* 0x0000000300d27308 */ /* 0x0003e60000000800 */
[C---:B------:R-:W-:Y:S08]  /*6440*/  HMMA.16816.F32.BF16 R88, R8.reuse, R66, R24 ;  /* 0x000000420858723c */ /* 0x040ff00000041818 */
[----:B--2---:R-:W-:Y:S01]  /*6450*/  HMMA.16816.F32.BF16 R76, R8, R36, R16 ;  /* 0x00000024084c723c */ /* 0x004fe20000041810 */
[----:B------:R-:W2:Y:S01]  /*6460*/  LDSM.16.MT88.4 R16, [R186+0x3000] ;  /* 0x00300000ba10783b */ /* 0x000ea20000004200 */
[----:B-1----:R-:W-:-:S06]  /*6470*/  FFMA.FTZ R3, R101, c[0x0][0x2d0], -R0 ;  /* 0x0000b40065037a23 */ /* 0x002fcc0000010800 */
[----:B------:R-:W-:Y:S01]  /*6480*/  HMMA.16816.F32.BF16 R24, R12, R32, RZ ;  /* 0x000000200c18723c */ /* 0x000fe200000418ff */
[----:B------:R1:W1:Y:S07]  /*6490*/  MUFU.EX2 R209, R3 ;  /* 0x0000000300d17308 */ /* 0x00026e0000000800 */
[----:B---3--:R-:W-:Y:S08]  /*64a0*/  HMMA.16816.F32.BF16 R72, R8, R30, R20 ;  /* 0x0000001e0848723c */ /* 0x008ff00000041814 */
[----:B------:R-:W-:Y:S01]  /*64b0*/  HMMA.16816.F32.BF16 R20, R12, R42, RZ ;  /* 0x0000002a0c14723c */ /* 0x000fe200000418ff */
[----:B-1----:R-:W-:-:S04]  /*64c0*/  FFMA.FTZ R3, R141, c[0x0][0x2d0], -R2 ;  /* 0x0000b4008d037a23 */ /* 0x002fc80000010802 */
[----:B------:R1:W-:Y:S03]  /*64d0*/  MUFU.EX2 R141, R3 ;  /* 0x00000003008d7308 */ /* 0x0003e60000000800 */
[----:B------:R-:W-:Y:S08]  /*64e0*/  HMMA.16816.F32.BF16 R84, R8, R28, R24 ;  /* 0x0000001c0854723c */ /* 0x000ff00000041818 */
[----:B--2---:R-:W-:Y:S01]  /*64f0*/  HMMA.16816.F32.BF16 R24, R12, R16, RZ ;  /* 0x000000100c18723c */ /* 0x004fe200000418ff */
[----:B-1----:R-:W-:-:S07]  /*6500*/  FFMA.FTZ R3, R140, c[0x0][0x2d0], -R2 ;  /* 0x0000b4008c037a23 */ /* 0x002fce0000010802 */
[----:B------:R-:W-:Y:S01]  /*6510*/  HMMA.16816.F32.BF16 R12, R12, R18, RZ ;  /* 0x000000120c0c723c */ /* 0x000fe200000418ff */
[----:B------:R-:W1:Y:S01]  /*6520*/  LDSM.16.MT88.4 R16, [R186+0x3800] ;  /* 0x00380000ba10783b */ /* 0x000e620000004200 */
[----:B------:R2:W3:Y:S06]  /*6530*/  MUFU.EX2 R140, R3 ;  /* 0x00000003008c7308 */ /* 0x0004ec0000000800 */
[----:B------:R-:W-:Y:S01]  /*6540*/  HMMA.16816.F32.BF16 R64, R8, R38, R20 ;  /* 0x000000260840723c */ /* 0x000fe20000041814 */
[----:B--2---:R-:W-:-:S04]  /*6550*/  FFMA.FTZ R3, R139, c[0x0][0x2d0], -R2 ;  /* 0x0000b4008b037a23 */ /* 0x004fc80000010802 */
[----:B------:R2:W-:Y:S02]  /*6560*/  MUFU.EX2 R197, R3 ;  /* 0x0000000300c57308 */ /* 0x0005e40000000800 */
[----:B--2---:R-:W-:Y:S01]  /*6570*/  FFMA.FTZ R3, R138, c[0x0][0x2d0], -R2 ;  /* 0x0000b4008a037a23 */ /* 0x004fe20000010802 */
[C---:B-1----:R-:W-:Y:S05]  /*6580*/  HMMA.16816.F32.BF16 R60, R8.reuse, R16, R24 ;  /* 0x00000010083c723c */ /* 0x042fea0000041818 */
[----:B------:R1:W2:Y:S03]  /*6590*/  MUFU.EX2 R139, R3 ;  /* 0x00000003008b7308 */ /* 0x0002a60000000800 */
[----:B------:R-:W-:Y:S01]  /*65a0*/  HMMA.16816.F32.BF16 R16, R8, R18, R12 ;  /* 0x000000120810723c */ /* 0x000fe2000004180c */
[----:B------:R-:W2:Y:S06]  /*65b0*/  LDSM.16.MT88.4 R12, [R183+0x1000] ;  /* 0x00100000b70c783b */ /* 0x000eac0000004200 */
[----:B------:R-:W-:-:S02]  /*65c0*/  F2FP.BF16.PACK_AB R8, R212, R198 ;  /* 0x000000c6d408723e */ /* 0x000fc400000010ff */
[----:B-----5:R-:W-:Y:S01]  /*65d0*/  F2FP.BF16.PACK_AB R10, R213, R214 ;  /* 0x000000d6d50a723e */ /* 0x020fe200000010ff */
[--C-:B-1----:R-:W-:Y:S01]  /*65e0*/  FFMA.FTZ R3, R131, c[0x0][0x2d0], -R0.reuse ;  /* 0x0000b40083037a23 */ /* 0x102fe20000010800 */
[----:B----4-:R-:W-:Y:S02]  /*65f0*/  F2FP.BF16.PACK_AB R9, R208, R207 ;  /* 0x000000cfd009723e */ /* 0x010fe400000010ff */
[----:B------:R-:W-:Y:S01]  /*6600*/  F2FP.BF16.PACK_AB R11, R209, R210 ;  /* 0x000000d2d10b723e */ /* 0x000fe200000010ff */
[----:B------:R1:W-:Y:S02]  /*6610*/  MUFU.EX2 R138, R3 ;  /* 0x00000003008a7308 */ /* 0x0003e40000000800 */
[----:B-1----:R-:W-:-:S04]  /*6620*/  FFMA.FTZ R3, R130, c[0x0][0x2d0], -R0 ;  /* 0x0000b40082037a23 */ /* 0x002fc80000010800 */
[C---:B--2---:R-:W-:Y:S02]  /*6630*/  HMMA.16816.F32.BF16 R56, R8.reuse, R12, R132 ;  /* 0x0000000c0838723c */ /* 0x044fe40000041884 */
[----:B------:R1:W2:Y:S06]  /*6640*/  MUFU.EX2 R135, R3 ;  /* 0x0000000300877308 */ /* 0x0002ac0000000800 */
[----:B------:R-:W-:Y:S01]  /*6650*/  HMMA.16816.F32.BF16 R36, R8, R14, R104 ;  /* 0x0000000e0824723c */ /* 0x000fe20000041868 */
[----:B------:R-:W4:Y:S01]  /*6660*/  LDSM.16.MT88.4 R12, [R185+0x1000] ;  /* 0x00100000b90c783b */ /* 0x000f220000004200 */
[----:B-1----:R-:W-:-:S04]  /*6670*/  FFMA.FTZ R3, R137, c[0x0][0x2d0], -R0 ;  /* 0x0000b40089037a23 */ /* 0x002fc80000010800 */
[----:B------:R1:W-:Y:S02]  /*6680*/  MUFU.EX2 R137, R3 ;  /* 0x0000000300897308 */ /* 0x0003e40000000800 */
[----:B-1----:R-:W-:-:S06]  /*6690*/  FFMA.FTZ R3, R136, c[0x0][0x2d0], -R0 ;  /* 0x0000b40088037a23 */ /* 0x002fcc0000010800 */
[----:B------:R1:W5:Y:S01]  /*66a0*/  MUFU.EX2 R136, R3 ;  /* 0x0000000300887308 */ /* 0x0003620000000800 */
[C---:B----4-:R-:W-:Y:S08]  /*66b0*/  HMMA.16816.F32.BF16 R52, R8.reuse, R12, R116 ;  /* 0x0000000c0834723c */ /* 0x050ff00000041874 */
[----:B------:R-:W-:Y:S01]  /*66c0*/  HMMA.16816.F32.BF16 R32, R8, R14, R96 ;  /* 0x0000000e0820723c */ /* 0x000fe20000041860 */
[----:B------:R-:W4:Y:S01]  /*66d0*/  LDSM.16.MT88.4 R12, [R184+0x1000] ;  /* 0x00100000b80c783b */ /* 0x000f220000004200 */
[----:B-1----:R-:W-:-:S04]  /*66e0*/  FFMA.FTZ R3, R177, c[0x0][0x2d0], -R2 ;  /* 0x0000b400b1037a23 */ /* 0x002fc80000010802 */
[----:B------:R1:W1:Y:S02]  /*66f0*/  MUFU.EX2 R132, R3 ;  /* 0x0000000300847308 */ /* 0x0002640000000800 */
[----:B-1----:R-:W-:-:S06]  /*6700*/  FFMA.FTZ R3, R176, c[0x0][0x2d0], -R2 ;  /* 0x0000b400b0037a23 */ /* 0x002fcc0000010802 */
[----:B------:R1:W1:Y:S01]  /*6710*/  MUFU.EX2 R70, R3 ;  /* 0x0000000300467308 */ /* 0x0002620000000800 */
[C---:B----4-:R-:W-:Y:S01]  /*6720*/  HMMA.16816.F32.BF16 R48, R8.reuse, R12, R112 ;  /* 0x0000000c0830723c */ /* 0x050fe20000041870 */
[--C-:B-1----:R-:W-:Y:S01]  /*6730*/  FFMA.FTZ R3, R151, c[0x0][0x2d0], -R2.reuse ;  /* 0x0000b40097037a23 */ /* 0x102fe20000010802 */
[----:B------:R-:W-:Y:S05]  /*6740*/  LDSM.16.MT88.4 R112, [R183+0x2800] ;  /* 0x00280000b770783b */ /* 0x000fea0000004200 */
[----:B------:R1:W-:Y:S01]  /*6750*/  MUFU.EX2 R134, R3 ;  /* 0x0000000300867308 */ /* 0x0003e20000000800 */
[----:B------:R-:W-:Y:S01]  /*6760*/  HMMA.16816.F32.BF16 R28, R8, R14, R44 ;  /* 0x0000000e081c723c */ /* 0x000fe2000004182c */
[----:B------:R-:W4:Y:S01]  /*6770*/  LDSM.16.MT88.4 R12, [R186+0x1000] ;  /* 0x00100000ba0c783b */ /* 0x000f220000004200 */
[----:B-1----:R-:W-:-:S05]  /*6780*/  FFMA.FTZ R3, R150, c[0x0][0x2d0], -R2 ;  /* 0x0000b40096037a23 */ /* 0x002fca0000010802 */
[----:B------:R1:W-:Y:S02]  /*6790*/  MUFU.EX2 R133, R3 ;  /* 0x0000000300857308 */ /* 0x0003e40000000800 */
[----:B-1----:R-:W-:Y:S01]  /*67a0*/  FFMA.FTZ R3, R147, c[0x0][0x2d0], -R0 ;  /* 0x0000b40093037a23 */ /* 0x002fe20000010800 */
[C---:B----4-:R-:W-:Y:S08]  /*67b0*/  HMMA.16816.F32.BF16 R44, R8.reuse, R12, R108 ;  /* 0x0000000c082c723c */ /* 0x050ff0000004186c */
        /* <DEDUP_REMOVED lines=15> */
[----:B------:R-:W-:Y:S02]  /*68b0*/  F2FP.BF16.PACK_AB R10, R139, R197 ;  /* 0x000000c58b0a723e */ /* 0x000fe400000010ff */
[----:B--2---:R-:W-:Y:S02]  /*68c0*/  F2FP.BF16.PACK_AB R9, R135, R138 ;  /* 0x0000008a8709723e */ /* 0x004fe400000010ff */
[----:B-----5:R-:W-:-:S07]  /*68d0*/  F2FP.BF16.PACK_AB R11, R136, R137 ;  /* 0x00000089880b723e */ /* 0x020fce00000010ff */
        /* <DEDUP_REMOVED lines=8> */
[----:B------:R-:W1:Y:S01]  /*6960*/  LDSM.16.MT88.4 R12, [R186+0x1800] ;  /* 0x00180000ba0c783b */ /* 0x000e620000004200 */
[----:B------:R2:W3:Y:S05]  /*6970*/  MUFU.EX2 R30, R3 ;  /* 0x00000003001e7308 */ /* 0x0004ea0000000800 */
[----:B------:R-:W-:-:S06]  /*6980*/  FFMA.FTZ R28, R142, c[0x0][0x2d0], -R0 ;  /* 0x0000b4008e1c7a23 */ /* 0x000fcc0000010800 */
[----:B------:R-:W-:Y:S01]  /*6990*/  MUFU.EX2 R28, R28 ;  /* 0x0000001c001c7308 */ /* 0x000fe20000000800 */
[----:B--2---:R-:W-:-:S07]  /*69a0*/  FFMA.FTZ R3, R146, c[0x0][0x2d0], -R0 ;  /* 0x0000b40092037a23 */ /* 0x004fce0000010800 */
[----:B------:R2:W4:Y:S02]  /*69b0*/  MUFU.EX2 R29, R3 ;  /* 0x00000003001d7308 */ /* 0x0005240000000800 */
[----:B--2---:R-:W-:Y:S01]  /*69c0*/  FFMA.FTZ R3, R145, c[0x0][0x2d0], -R0 ;  /* 0x0000b40091037a23 */ /* 0x004fe20000010800 */
[C---:B-1----:R-:W-:Y:S05]  /*69d0*/  HMMA.16816.F32.BF16 R96, R8.reuse, R12, R44 ;  /* 0x0000000c0860723c */ /* 0x042fea000004182c */
[----:B------:R1:W2:Y:S03]  /*69e0*/  MUFU.EX2 R69, R3 ;  /* 0x0000000300457308 */ /* 0x0002a60000000800 */
[----:B------:R-:W-:Y:S01]  /*69f0*/  HMMA.16816.F32.BF16 R88, R8, R14, R24 ;  /* 0x0000000e0858723c */ /* 0x000fe20000041818 */
[----:B------:R-:W5:Y:S06]  /*6a00*/  LDSM.16.MT88.4 R12, [R183+0x4800] ;  /* 0x00480000b70c783b */ /* 0x000f6c0000004200 */
[----:B------:R-:W-:-:S02]  /*6a10*/  FFMA.FTZ R26, R194, c[0x0][0x2d0], -R2 ;  /* 0x0000b400c21a7a23 */ /* 0x000fc40000010802 */
[----:B-1----:R-:W-:Y:S02]  /*6a20*/  FFMA.FTZ R3, R148, c[0x0][0x2d0], -R0 ;  /* 0x0000b40094037a23 */ /* 0x002fe40000010800 */
[--C-:B------:R-:W-:Y:S02]  /*6a30*/  FFMA.FTZ R25, R193, c[0x0][0x2d0], -R2.reuse ;  /* 0x0000b400c1197a23 */ /* 0x100fe40000010802 */
[----:B------:R1:W-:Y:S01]  /*6a40*/  MUFU.EX2 R31, R3 ;  /* 0x00000003001f7308 */ /* 0x0003e20000000800 */
[----:B------:R-:W-:Y:S02]  /*6a50*/  FFMA.FTZ R24, R179, c[0x0][0x2d0], -R2 ;  /* 0x0000b400b3187a23 */ /* 0x000fe40000010802 */
[----:B------:R-:W-:Y:S02]  /*6a60*/  FADD.FTZ R2, R205, R4 ;  /* 0x00000004cd027221 */ /* 0x000fe40000010000 */
[--C-:B------:R-:W-:Y:S02]  /*6a70*/  FFMA.FTZ R4, R144, c[0x0][0x2d0], -R0.reuse ;  /* 0x0000b40090047a23 */ /* 0x100fe40000010800 */
[----:B------:R-:W-:Y:S01]  /*6a80*/  FFMA.FTZ R27, R143, c[0x0][0x2d0], -R0 ;  /* 0x0000b4008f1b7a23 */ /* 0x000fe20000010800 */
[----:B------:R-:W2:Y:S01]  /*6a90*/  MUFU.EX2 R26, R26 ;  /* 0x0000001a001a7308 */ /* 0x000ea20000000800 */
[----:B-1----:R-:W-:-:S07]  /*6aa0*/  FADD.FTZ R3, R201, R6 ;  /* 0x00000006c9037221 */ /* 0x002fce0000010000 */
[----:B------:R-:W1:Y:S01]  /*6ab0*/  MUFU.EX2 R25, R25 ;  /* 0x0000001900197308 */ /* 0x000e620000000800 */
[----:B------:R-:W-:Y:S02]  /*6ac0*/  FFMA.FTZ R6, R149, c[0x0][0x2d0], -R0 ;  /* 0x0000b40095067a23 */ /* 0x000fe40000010800 */
[----:B------:R-:W-:Y:S02]  /*6ad0*/  FADD.FTZ R0, R206, R2 ;  /* 0x00000002ce007221 */ /* 0x000fe40000010000 */
[----:B------:R-:W-:Y:S02]  /*6ae0*/  FADD.FTZ R2, R203, R3 ;  /* 0x00000003cb027221 */ /* 0x000fe40000010000 */
[----:B------:R-:W-:Y:S01]  /*6af0*/  FADD.FTZ R0, R222, R0 ;  /* 0x00000000de007221 */ /* 0x000fe20000010000 */
[----:B------:R-:W-:Y:S01]  /*6b00*/  MUFU.EX2 R24, R24 ;  /* 0x0000001800187308 */ /* 0x000fe20000000800 */
[----:B------:R-:W-:Y:S01]  /*6b10*/  FADD.FTZ R2, R216, R2 ;  /* 0x00000002d8027221 */ /* 0x000fe20000010000 */
[----:B-----5:R-:W-:Y:S01]  /*6b20*/  HMMA.16816.F32.BF16 R80, R8, R12, R40 ;  /* 0x0000000c0850723c */ /* 0x020fe20000041828 */
[----:B------:R-:W-:-:S02]  /*6b30*/  FADD.FTZ R0, R223, R0 ;  /* 0x00000000df007221 */ /* 0x000fc40000010000 */
[----:B------:R-:W-:Y:S02]  /*6b40*/  FADD.FTZ R2, R218, R2 ;  /* 0x00000002da027221 */ /* 0x000fe40000010000 */
[----:B------:R-:W-:Y:S01]  /*6b50*/  FADD.FTZ R0, R220, R0 ;  /* 0x00000000dc007221 */ /* 0x000fe20000010000 */
[----:B------:R-:W5:Y:S01]  /*6b60*/  MUFU.EX2 R6, R6 ;  /* 0x0000000600067308 */ /* 0x000f620000000800 */
[----:B------:R-:W-:Y:S01]  /*6b70*/  FADD.FTZ R2, R217, R2 ;  /* 0x00000002d9027221 */ /* 0x000fe20000010000 */
[----:B------:R-:W-:Y:S01]  /*6b80*/  HMMA.16816.F32.BF16 R36, R8, R14, R20 ;  /* 0x0000000e0824723c */ /* 0x000fe20000041814 */
[----:B------:R-:W1:Y:S01]  /*6b90*/  LDSM.16.MT88.4 R12, [R185+0x4800] ;  /* 0x00480000b90c783b */ /* 0x000e620000004200 */
[----:B------:R-:W-:Y:S02]  /*6ba0*/  FADD.FTZ R3, R198, R0 ;  /* 0x00000000c6037221 */ /* 0x000fe40000010000 */
[----:B------:R-:W-:Y:S01]  /*6bb0*/  FADD.FTZ R0, R215, R2 ;  /* 0x00000002d7007221 */ /* 0x000fe20000010000 */
[----:B------:R-:W-:Y:S01]  /*6bc0*/  LDSM.16.MT88.4 R20, [R184+0x2000] ;  /* 0x00200000b814783b */ /* 0x000fe20000004200 */
[----:B------:R5:W1:Y:S01]  /*6bd0*/  MUFU.EX2 R7, R4 ;  /* 0x0000000400077308 */ /* 0x000a620000000800 */
[----:B------:R-:W-:-:S02]  /*6be0*/  FADD.FTZ R2, R212, R3 ;  /* 0x00000003d4027221 */ /* 0x000fc40000010000 */
[----:B------:R-:W-:Y:S02]  /*6bf0*/  FADD.FTZ R0, R207, R0 ;  /* 0x00000000cf007221 */ /* 0x000fe40000010000 */
[----:B------:R-:W-:Y:S02]  /*6c00*/  FADD.FTZ R2, R214, R2 ;  /* 0x00000002d6027221 */ /* 0x000fe40000010000 */
[----:B------:R-:W-:Y:S01]  /*6c10*/  FADD.FTZ R0, R208, R0 ;  /* 0x00000000d0007221 */ /* 0x000fe20000010000 */
[----:B------:R-:W1:Y:S01]  /*6c20*/  MUFU.EX2 R27, R27 ;  /* 0x0000001b001b7308 */ /* 0x000e620000000800 */
        /* <DEDUP_REMOVED lines=12> */
[----:B------:R-:W-:Y:S01]  /*6cf0*/  FADD.FTZ R2, R70, R2 ;  /* 0x0000000246027221 */ /* 0x000fe20000010000 */
[----:B-1----:R-:W-:Y:S01]  /*6d00*/  HMMA.16816.F32.BF16 R128, R8, R12, R84 ;  /* 0x0000000c0880723c */ /* 0x002fe20000041854 */
[----:B---3--:R-:W-:Y:S02]  /*6d10*/  FADD.FTZ R0, R30, R0 ;  /* 0x000000001e007221 */ /* 0x008fe40000010000 */
[----:B------:R-:W-:-:S02]  /*6d20*/  FADD.FTZ R2, R134, R2 ;  /* 0x0000000286027221 */ /* 0x000fc40000010000 */
[----:B----4-:R-:W-:Y:S02]  /*6d30*/  FADD.FTZ R0, R29, R0 ;  /* 0x000000001d007221 */ /* 0x010fe40000010000 */
[----:B------:R-:W-:Y:S01]  /*6d40*/  FADD.FTZ R2, R133, R2 ;  /* 0x0000000285027221 */ /* 0x000fe20000010000 */
[----:B------:R-:W-:Y:S01]  /*6d50*/  HMMA.16816.F32.BF16 R72, R8, R14, R72 ;  /* 0x0000000e0848723c */ /* 0x000fe20000041848 */
[----:B------:R-:W1:Y:S01]  /*6d60*/  LDSM.16.MT88.4 R12, [R184+0x4800] ;  /* 0x00480000b80c783b */ /* 0x000e620000004200 */
[----:B--2---:R-:W-:Y:S02]  /*6d70*/  FADD.FTZ R0, R69, R0 ;  /* 0x0000000045007221 */ /* 0x004fe40000010000 */
[----:B------:R-:W-:Y:S02]  /*6d80*/  FADD.FTZ R2, R26, R2 ;  /* 0x000000021a027221 */ /* 0x000fe40000010000 */
[----:B------:R-:W-:Y:S02]  /*6d90*/  FADD.FTZ R0, R31, R0 ;  /* 0x000000001f007221 */ /* 0x000fe40000010000 */
[----:B------:R-:W-:-:S02]  /*6da0*/  FADD.FTZ R3, R25, R2 ;  /* 0x0000000219037221 */ /* 0x000fc40000010000 */
[----:B-----5:R-:W-:Y:S01]  /*6db0*/  FADD.FTZ R4, R6, R0 ;  /* 0x0000000006047221 */ /* 0x020fe20000010000 */
[----:B------:R-:W-:Y:S01]  /*6dc0*/  MOV R0, R244 ;  /* 0x000000f400007202 */ /* 0x000fe20000000f00 */
[----:B------:R-:W-:Y:S02]  /*6dd0*/  FADD.FTZ R3, R24, R3 ;  /* 0x0000000318037221 */ /* 0x000fe40000010000 */
[----:B------:R-:W-:-:S04]  /*6de0*/  FADD.FTZ R2, R7, R4 ;  /* 0x0000000407027221 */ /* 0x000fc80000010000 */
[----:B------:R-:W-:-:S04]  /*6df0*/  FADD.FTZ R2, R27, R2 ;  /* 0x000000021b027221 */ /* 0x000fc80000010000 */
[----:B------:R-:W-:Y:S01]  /*6e00*/  FADD.FTZ R228, R28, R2 ;  /* 0x000000021ce47221 */ /* 0x000fe20000010000 */
[C---:B-1----:R-:W-:Y:S08]  /*6e10*/  HMMA.16816.F32.BF16 R48, R8.reuse, R12, R76 ;  /* 0x0000000c0830723c */ /* 0x042ff0000004184c */
[----:B------:R-:W-:Y:S01]  /*6e20*/  HMMA.16816.F32.BF16 R44, R8, R14, R64 ;  /* 0x0000000e082c723c */ /* 0x000fe20000041840 */
[----:B------:R-:W1:Y:S06]  /*6e30*/  LDSM.16.MT88.4 R12, [R186+0x4800] ;  /* 0x00480000ba0c783b */ /* 0x000e6c0000004200 */
[----:B------:R-:W-:-:S02]  /*6e40*/  F2FP.BF16.PACK_AB R64, R25, R26 ;  /* 0x0000001a1940723e */ /* 0x000fc400000010ff */
[C---:B------:R-:W-:Y:S01]  /*6e50*/  F2FP.BF16.PACK_AB R66, R227.reuse, R24 ;  /* 0x00000018e342723e */ /* 0x040fe200000010ff */
[----:B------:R-:W-:Y:S01]  /*6e60*/  FADD.FTZ R227, R227, R3 ;  /* 0x00000003e3e37221 */ /* 0x000fe20000010000 */
[----:B------:R-:W-:Y:S01]  /*6e70*/  F2FP.BF16.PACK_AB R65, R7, R6 ;  /* 0x000000060741723e */ /* 0x000fe200000010ff */
[----:B------:R-:W-:Y:S01]  /*6e80*/  @P1 IMAD.HI.U32 R6, R244, c[0x0][0x2c8], RZ ;  /* 0x0000b200f4061a27 */ /* 0x000fe200078e00ff */
[----:B------:R-:W-:-:S04]  /*6e90*/  F2FP.BF16.PACK_AB R67, R28, R27 ;  /* 0x0000001b1c43723e */ /* 0x000fc800000010ff */
[----:B------:R-:W-:Y:S02]  /*6ea0*/  @P1 SHF.R.U32.HI R0, RZ, c[0x0][0x2cc], R6 ;  /* 0x0000b300ff001a19 */ /* 0x000fe40000011606 */
[----:B------:R-:W-:Y:S02]  /*6eb0*/  ISETP.GE.AND P1, PT, R225, 0x1, PT ;  /* 0x00000001e100780c */ /* 0x000fe40003f26270 */
[----:B------:R-:W-:-:S04]  /*6ec0*/  IADD3 R0, R224, R0, RZ ;  /* 0x00000000e0007210 */ /* 0x000fc80007ffe0ff */
[----:B------:R-:W-:Y:S01]  /*6ed0*/  IADD3 R3, R0, c[0x0][0x328], RZ ;  /* 0x0000ca0000037a10 */ /* 0x000fe20007ffe0ff */
[C---:B-1----:R-:W-:Y:S08]  /*6ee0*/  HMMA.16816.F32.BF16 R40, R8.reuse, R12, R60 ;  /* 0x0000000c0828723c */ /* 0x042ff0000004183c */
[----:B------:R-:W-:Y:S01]  /*6ef0*/  HMMA.16816.F32.BF16 R32, R8, R14, R16 ;  /* 0x0000000e0820723c */ /* 0x000fe20000041810 */
[----:B------:R-:W1:Y:S04]  /*6f00*/  LDSM.16.MT88.4 R16, [R183+0x2000] ;  /* 0x00200000b710783b */ /* 0x000e680000004200 */
[----:B------:R-:W2:Y:S02]  /*6f10*/  LDSM.16.MT88.4 R12, [R185+0x2000] ;  /* 0x00200000b90c783b */ /* 0x000ea40000004200 */
[----:B------:R-:W-:-:S02]  /*6f20*/  F2FP.BF16.PACK_AB R8, R70, R132 ;  /* 0x000000844608723e */ /* 0x000fc400000010ff */
[----:B------:R-:W-:Y:S02]  /*6f30*/  F2FP.BF16.PACK_AB R10, R133, R134 ;  /* 0x00000086850a723e */ /* 0x000fe400000010ff */
[----:B------:R-:W-:Y:S02]  /*6f40*/  F2FP.BF16.PACK_AB R9, R29, R30 ;  /* 0x0000001e1d09723e */ /* 0x000fe400000010ff */
[----:B------:R-:W-:-:S07]  /*6f50*/  F2FP.BF16.PACK_AB R11, R31, R69 ;  /* 0x000000451f0b723e */ /* 0x000fce00000010ff */
[C---:B------:R-:W-:Y:S08]  /*6f60*/  HMMA.16816.F32.BF16 R100, R8.reuse, R20, R100 ;  /* 0x000000140864723c */ /* 0x040ff00000041864 */
[C---:B------:R-:W-:Y:S01]  /*6f70*/  HMMA.16816.F32.BF16 R60, R8.reuse, R22, R104 ;  /* 0x00000016083c723c */ /* 0x040fe20000041868 */
[----:B------:R-:W3:Y:S04]  /*6f80*/  LDSM.16.MT88.4 R20, [R185+0x5000] ;  /* 0x00500000b914783b */ /* 0x000ee80000004200 */
[----:B------:R-:W4:Y:S03]  /*6f90*/  LDSM.16.MT88.4 R104, [R185+0x2800] ;  /* 0x00280000b968783b */ /* 0x000f260000004200 */
[C---:B-1----:R-:W-:Y:S08]  /*6fa0*/  HMMA.16816.F32.BF16 R116, R8.reuse, R16, R116 ;  /* 0x000000100874723c */ /* 0x042ff00000041874 */
[C---:B------:R-:W-:Y:S01]  /*6fb0*/  HMMA.16816.F32.BF16 R52, R8.reuse, R18, R92 ;  /* 0x000000120834723c */ /* 0x040fe2000004185c */
[----:B------:R-:W1:Y:S07]  /*6fc0*/  LDSM.16.MT88.4 R16, [R186+0x2000] ;  /* 0x00200000ba10783b */ /* 0x000e6e0000004200 */
[C---:B--2---:R-:W-:Y:S08]  /*6fd0*/  HMMA.16816.F32.BF16 R108, R8.reuse, R12, R108 ;  /* 0x0000000c086c723c */ /* 0x044ff0000004186c */
[C---:B------:R-:W-:Y:S01]  /*6fe0*/  HMMA.16816.F32.BF16 R56, R8.reuse, R14, R56 ;  /* 0x0000000e0838723c */ /* 0x040fe20000041838 */
[----:B------:R-:W2:Y:S07]  /*6ff0*/  LDSM.16.MT88.4 R12, [R183+0x5000] ;  /* 0x00500000b70c783b */ /* 0x000eae0000004200 */
[----:B---3--:R-:W-:Y:S08]  /*7000*/  HMMA.16816.F32.BF16 R128, R8, R20, R128 ;  /* 0x000000140880723c */ /* 0x008ff00000041880 */
[----:B----4-:R-:W-:Y:S08]  /*7010*/  HMMA.16816.F32.BF16 R108, R64, R104, R108 ;  /* 0x00000068406c723c */ /* 0x010ff0000004186c */
[C---:B------:R-:W-:Y:S01]  /*7020*/  HMMA.16816.F32.BF16 R20, R8.reuse, R22, R72 ;  /* 0x000000160814723c */ /* 0x040fe20000041848 */
[----:B------:R-:W-:Y:S07]  /*7030*/  LDSM.16.MT88.4 R72, [R185+0x5800] ;  /* 0x00580000b948783b */ /* 0x000fee0000004200 */
[C---:B-1----:R-:W-:Y:S01]  /*7040*/  HMMA.16816.F32.BF16 R92, R8.reuse, R16, R96 ;  /* 0x00000010085c723c */ /* 0x042fe20000041860 */
[----:B------:R-:W-:Y:S07]  /*7050*/  LDSM.16.MT88.4 R96, [R184+0x2800] ;  /* 0x00280000b860783b */ /* 0x000fee0000004200 */
[C---:B------:R-:W-:Y:S01]  /*7060*/  HMMA.16816.F32.BF16 R76, R8.reuse, R18, R88 ;  /* 0x00000012084c723c */ /* 0x040fe20000041858 */
[----:B------:R-:W1:Y:S04]  /*7070*/  LDSM.16.MT88.4 R16, [R184+0x5000] ;  /* 0x00500000b810783b */ /* 0x000e680000004200 */
[----:B------:R-:W-:Y:S03]  /*7080*/  LDSM.16.MT88.4 R88, [R186+0x2800] ;  /* 0x00280000ba58783b */ /* 0x000fe60000004200 */
[C---:B--2---:R-:W-:Y:S01]  /*7090*/  HMMA.16816.F32.BF16 R84, R8.reuse, R12, R80 ;  /* 0x0000000c0854723c */ /* 0x044fe20000041850 */
[----:B------:R-:W-:Y:S07]  /*70a0*/  LDSM.16.MT88.4 R80, [R183+0x5800] ;  /* 0x00580000b750783b */ /* 0x000fee0000004200 */
[----:B------:R-:W-:Y:S01]  /*70b0*/  HMMA.16816.F32.BF16 R36, R8, R14, R36 ;  /* 0x0000000e0824723c */ /* 0x000fe20000041824 */
[----:B------:R-:W2:Y:S07]  /*70c0*/  LDSM.16.MT88.4 R12, [R186+0x5000] ;  /* 0x00500000ba0c783b */ /* 0x000eae0000004200 */
[C---:B------:R-:W-:Y:S01]  /*70d0*/  HMMA.16816.F32.BF16 R104, R64.reuse, R106, R56 ;  /* 0x0000006a4068723c */ /* 0x040fe20000041838 */
[----:B------:R-:W3:Y:S07]  /*70e0*/  LDSM.16.MT88.4 R56, [R184+0x5800] ;  /* 0x00580000b838783b */ /* 0x000eee0000004200 */
[C---:B------:R-:W-:Y:S08]  /*70f0*/  HMMA.16816.F32.BF16 R116, R64.reuse, R112, R116 ;  /* 0x000000704074723c */ /* 0x040ff00000041874 */
[----:B------:R-:W-:Y:S08]  /*7100*/  HMMA.16816.F32.BF16 R112, R64, R114, R52 ;  /* 0x000000724070723c */ /* 0x000ff00000041834 */
[C---:B-1----:R-:W-:Y:S08]  /*7110*/  HMMA.16816.F32.BF16 R48, R8.reuse, R16, R48 ;  /* 0x000000100830723c */ /* 0x042ff00000041830 */
[C---:B------:R-:W-:Y:S08]  /*7120*/  HMMA.16816.F32.BF16 R44, R8.reuse, R18, R44 ;  /* 0x00000012082c723c */ /* 0x040ff0000004182c */
[C---:B--2---:R-:W-:Y:S08]  /*7130*/  HMMA.16816.F32.BF16 R40, R8.reuse, R12, R40 ;  /* 0x0000000c0828723c */ /* 0x044ff00000041828 */
[----:B------:R-:W-:Y:S01]  /*7140*/  HMMA.16816.F32.BF16 R32, R8, R14, R32 ;  /* 0x0000000e0820723c */ /* 0x000fe20000041820 */
[----:B------:R-:W1:Y:S07]  /*7150*/  LDSM.16.MT88.4 R8, [R186+0x5800] ;  /* 0x00580000ba08783b */ /* 0x000e6e0000004200 */
[C---:B------:R-:W-:Y:S08]  /*7160*/  HMMA.16816.F32.BF16 R92, R64.reuse, R88, R92 ;  /* 0x00000058405c723c */ /* 0x040ff0000004185c */
[C---:B------:R-:W-:Y:S08]  /*7170*/  HMMA.16816.F32.BF16 R100, R64.reuse, R96, R100 ;  /* 0x000000604064723c */ /* 0x040ff00000041864 */
[C---:B------:R-:W-:Y:S08]  /*7180*/  HMMA.16816.F32.BF16 R88, R64.reuse, R90, R76 ;  /* 0x0000005a4058723c */ /* 0x040ff0000004184c */
[C---:B------:R-:W-:Y:S08]  /*7190*/  HMMA.16816.F32.BF16 R96, R64.reuse, R98, R60 ;  /* 0x000000624060723c */ /* 0x040ff0000004183c */
[C---:B------:R-:W-:Y:S08]  /*71a0*/  HMMA.16816.F32.BF16 R84, R64.reuse, R80, R84 ;  /* 0x000000504054723c */ /* 0x040ff00000041854 */
[C---:B------:R-:W-:Y:S08]  /*71b0*/  HMMA.16816.F32.BF16 R76, R64.reuse, R72, R128 ;  /* 0x00000048404c723c */ /* 0x040ff00000041880 */
[C---:B---3--:R-:W-:Y:S08]  /*71c0*/  HMMA.16816.F32.BF16 R52, R64.reuse, R56, R48 ;  /* 0x000000384034723c */ /* 0x048ff00000041830 */
[C---:B------:R-:W-:Y:S08]  /*71d0*/  HMMA.16816.F32.BF16 R80, R64.reuse, R82, R36 ;  /* 0x000000524050723c */ /* 0x040ff00000041824 */
[C---:B------:R-:W-:Y:S08]  /*71e0*/  HMMA.16816.F32.BF16 R72, R64.reuse, R74, R20 ;  /* 0x0000004a4048723c */ /* 0x040ff00000041814 */
[C---:B------:R-:W-:Y:S08]  /*71f0*/  HMMA.16816.F32.BF16 R56, R64.reuse, R58, R44 ;  /* 0x0000003a4038723c */ /* 0x040ff0000004182c */
[C---:B-1----:R-:W-:Y:S08]  /*7200*/  HMMA.16816.F32.BF16 R60, R64.reuse, R8, R40 ;  /* 0x00000008403c723c */ /* 0x042ff00000041828 */
[----:B------:R-:W-:Y:S01]  /*7210*/  HMMA.16816.F32.BF16 R64, R64, R10, R32 ;  /* 0x0000000a4040723c */ /* 0x000fe20000041820 */
[----:B------:R-:W-:Y:S07]  /*7220*/  @!P1 BRA `(.L_x_709) ;  /* 0x0000013000009947 */ /* 0x000fee0003800000 */
[C---:B------:R-:W-:Y:S01]  /*7230*/  ISETP.GT.AND P0, PT, R0.reuse, RZ, PT ;  /* 0x000000ff0000720c */ /* 0x040fe20003f04270 */
[----:B------:R-:W-:Y:S01]  /*7240*/  BSSY B0, `(.L_x_710) ;  /* 0x000000e000007945 */ /* 0x000fe20003800000 */
[----:B------:R-:W-:-:S11]  /*7250*/  IADD3 R2, R0, -0x1, RZ ;  /* 0xffffffff00027810 */ /* 0x000fd60007ffe0ff */
[----:B------:R-:W-:Y:S05]  /*7260*/  @P0 BRA `(.L_x_711) ;  /* 0x0000007000000947 */ /* 0x000fea0003800000 */
[----:B------:R-:W-:Y:S02]  /*7270*/  IMAD.MOV.U32 R2, RZ, RZ, 0x1 ;  /* 0x00000001ff027424 */ /* 0x000fe400078e00ff */
[----:B------:R-:W-:-:S03]  /*7280*/  IMAD.MOV R0, RZ, RZ, -R0 ;  /* 0x000000ffff007224 */ /* 0x000fc600078e0a00 */
[----:B------:R-:W-:-:S13]  /*7290*/  ISETP.NE.AND P0, PT, R2, c[0x0][0x32c], PT ;  /* 0x0000cb0002007a0c */ /* 0x000fda0003f05270 */
[----:B------:R-:W-:-:S05]  /*72a0*/  @P0 IMAD.HI.U32 R2, R0, c[0x0][0x330], RZ ;  /* 0x0000cc0000020a27 */ /* 0x000fca00078e00ff */
[----:B------:R-:W-:-:S04]  /*72b0*/  @P0 SHF.R.U32.HI R0, RZ, c[0x0][0x334], R2 ;  /* 0x0000cd00ff000a19 */ /* 0x000fc80000011602 */
[----:B------:R-:W-:Y:S01]  /*72c0*/  LOP3.LUT R2, RZ, R0, RZ, 0x33, !PT ;  /* 0x00000000ff027212 */ /* 0x000fe200078e33ff */
[----:B------:R-:W-:Y:S05]  /*72d0*/  BRA `(.L_x_712) ;  /* 0x0000004000007947 */ /* 0x000fea0003800000 */
.L_x_711:
[----:B------:R-:W-:-:S04]  /*72e0*/  MOV R0, 0x1 ;  /* 0x0000000100007802 */ /* 0x000fc80000000f00 */
[----:B------:R-:W-:-:S13]  /*72f0*/  ISETP.NE.AND P0, PT, R0, c[0x0][0x32c], PT ;  /* 0x0000cb0000007a0c */ /* 0x000fda0003f05270 */
[----:B------:R-:W-:-:S05]  /*7300*/  @P0 IMAD.HI.U32 R0, R2, c[0x0][0x330], RZ ;  /* 0x0000cc0002000a27 */ /* 0x000fca00078e00ff */
[----:B------:R-:W-:Y:S02]  /*7310*/  @P0 SHF.R.U32.HI R2, RZ, c[0x0][0x334], R0 ;  /* 0x0000cd00ff020a19 */ /* 0x000fe40000011600 */
.L_x_712:
[----:B------:R-:W-:Y:S05]  /*7320*/  BSYNC B0 ;  /* 0x0000000000007941 */ /* 0x000fea0003800000 */
.L_x_710:
[----:B------:R-:W-:-:S05]  /*7330*/  MOV R0, c[0x0][0x32c] ;  /* 0x0000cb0000007a02 */ /* 0x000fca0000000f00 */
[----:B------:R-:W-:-:S05]  /*7340*/  IMAD R2, R2, R0, c[0x0][0x32c] ;  /* 0x0000cb0002027624 */ /* 0x000fca00078e0200 */
[----:B------:R-:W-:-:S05]  /*7350*/  IMNMX R3, R3, R2, PT ;  /* 0x0000000203037217 */ /* 0x000fca0003800200 */
.L_x_709:
[----:B------:R-:W-:-:S05]  /*7360*/  IMAD.HI R3, R3, 0x2aaaaaab, RZ ;  /* 0x2aaaaaab03037827 */ /* 0x000fca00078e02ff */
[----:B------:R-:W-:-:S04]  /*7370*/  SHF.R.U32.HI R0, RZ, 0x1f, R3 ;  /* 0x0000001fff007819 */ /* 0x000fc80000011603 */
[----:B------:R-:W-:-:S04]  /*7380*/  LEA.HI.SX32 R3, R3, R0, 0x1c ;  /* 0x0000000003037211 */ /* 0x000fc800078fe2ff */
[----:B------:R-:W-:-:S04]  /*7390*/  IMNMX R226, R230, R3, !PT ;  /* 0x00000003e6e27217 */ /* 0x000fc80007800200 */
[----:B------:R-:W-:-:S13]  /*73a0*/  ISETP.GE.AND P0, PT, R199, R226, PT ;  /* 0x000000e2c700720c */ /* 0x000fda0003f06270 */
[----:B------:R-:W-:Y:S05]  /*73b0*/  @!P0 BRA `(.L_x_713) ;  /* 0x000047e000008947 */ /* 0x000fea0003800000 */
[----:B------:R-:W-:Y:S02]  /*73c0*/  MOV R70, R5 ;  /* 0x0000000500467202 */ /* 0x000fe40000000f00 */
[----:B------:R-:W-:Y:S02]  /*73d0*/  MOV R69, R68 ;  /* 0x0000004400457202 */ /* 0x000fe40000000f00 */
.L_x_734:
[----:B------:R-:W-:Y:S04]  /*73e0*/  DEPBAR.LE SB0, 0x0 ;  /* 0x000080000000791a */ /* 0x000fe80000000000 */
[----:B------:R-:W-:Y:S01]  /*73f0*/  WARPSYNC 0xffffffff ;  /* 0xffffffff00007948 */ /* 0x000fe20003800000 */
[----:B------:R-:W-:Y:S01]  /*7400*/  BAR.SYNC.DEFER_BLOCKING 0x0 ;  /* 0x0000000000007b1d */ /* 0x000fe20000010000 */
[----:B------:R-:W-:Y:S05]  /*7410*/  ISETP.GT.AND P0, PT, R230, R199, PT ;  /* 0x000000c7e600720c */ /* 0x000fea0003f04270 */
[----:B------:R1:W2:Y:S01]  /*7420*/  LDSM.16.M88.4 R8, [R180] ;  /* 0x00000000b408783b */ /* 0x0002a20000000200 */
[----:B------:R-:W-:Y:S03]  /*7430*/  BSSY B0, `(.L_x_714) ;  /* 0x000004a000007945 */ /* 0x000fe60003800000 */
[----:B------:R1:W3:Y:S04]  /*7440*/  LDSM.16.M88.4 R16, [R180+0x800] ;  /* 0x00080000b410783b */ /* 0x0002e80000000200 */
[----:B------:R1:W4:Y:S04]  /*7450*/  LDSM.16.M88.4 R24, [R180+0x1000] ;  /* 0x00100000b418783b */ /* 0x0003280000000200 */
        /* <DEDUP_REMOVED lines=8> */
[----:B------:R1:W1:Y:S01]  /*74e0*/  LDSM.16.M88.4 R148, [R71+0x2800] ;  /* 0x002800004794783b */ /* 0x0002620000000200 */
[----:B------:R-:W-:-:S05]  /*74f0*/  @P0 BRA `(.L_x_715) ;  /* 0x000003d000000947 */ /* 0x000fca0003800000 */
[----:B--23--:R-:W-:Y:S01]  /*7500*/  IMAD.WIDE.U32 R2, R211, c[0x0][0x208], RZ ;  /* 0x00008200d3027a25 */ /* 0x00cfe200078e00ff */
[----:B------:R-:W-:Y:S02]  /*7510*/  SHF.R.S32.HI R0, RZ, 0x1f, R211 ;  /* 0x0000001fff007819 */ /* 0x000fe400000114d3 */
[----:B------:R-:W-:Y:S01]  /*7520*/  SHF.R.S32.HI R4, RZ, 0x1f, R204 ;  /* 0x0000001fff047819 */ /* 0x000fe200000114cc */
[C---:B------:R-:W-:Y:S01]  /*7530*/  IMAD.SHL.U32 R15, R221.reuse, 0x2, RZ ;  /* 0x00000002dd0f7824 */ /* 0x040fe200078e00ff */
[----:B------:R-:W-:Y:S01]  /*7540*/  SHF.R.S32.HI R6, RZ, 0x1f, R221 ;  /* 0x0000001fff067819 */ /* 0x000fe200000114dd */
[----:B------:R-:W-:Y:S01]  /*7550*/  IMAD R0, R0, c[0x0][0x208], RZ ;  /* 0x0000820000007a24 */ /* 0x000fe200078e02ff */
[----:B------:R-:W-:Y:S01]  /*7560*/  SHF.R.S32.HI R5, RZ, 0x1f, R219 ;  /* 0x0000001fff057819 */ /* 0x000fe200000114db */
[----:B------:R-:W-:Y:S01]  /*7570*/  IMAD R4, R4, c[0x0][0x218], RZ ;  /* 0x0000860004047a24 */ /* 0x000fe200078e02ff */
[----:B------:R-:W-:Y:S01]  /*7580*/  SHF.L.U64.HI R6, R221, 0x1, R6 ;  /* 0x00000001dd067819 */ /* 0x000fe20000010206 */
[----:B------:R-:W-:Y:S01]  /*7590*/  IMAD R0, R211, c[0x0][0x20c], R0 ;  /* 0x00008300d3007a24 */ /* 0x000fe200078e0200 */
[----:B------:R-:W-:Y:S01]  /*75a0*/  SHF.L.U64.HI R5, R219, 0x1, R5 ;  /* 0x00000001db057819 */ /* 0x000fe20000010205 */
[C---:B------:R-:W-:Y:S02]  /*75b0*/  IMAD R4, R204.reuse, c[0x0][0x21c], R4 ;  /* 0x00008700cc047a24 */ /* 0x040fe400078e0204 */
[----:B------:R-:W-:Y:S02]  /*75c0*/  IMAD.IADD R3, R3, 0x1, R0 ;  /* 0x0000000103037824 */ /* 0x000fe400078e0200 */
[----:B------:R-:W-:Y:S02]  /*75d0*/  IMAD.SHL.U32 R14, R219, 0x2, RZ ;  /* 0x00000002db0e7824 */ /* 0x000fe400078e00ff */
[----:B------:R-:W-:Y:S05]  /*75e0*/  IMAD.WIDE.U32 R2, R204, c[0x0][0x218], R2 ;  /* 0x00008600cc027a25 */ /* 0x000fea00078e0002 */
[----:B------:R-:W-:Y:S04]  /*75f0*/  IADD3 R0, P0, R240, R2, RZ ;  /* 0x00000002f0007210 */ /* 0x000fe80007f1e0ff */
[----:B------:R-:W-:Y:S02]  /*7600*/  IADD3.X R2, R243, R3, R4, P0, !PT ;  /* 0x00000003f3027210 */ /* 0x000fe400007fe404 */
[C---:B------:R-:W-:Y:S04]  /*7610*/  LEA R4, P0, R0.reuse, c[0x0][0x1f8], 0x1 ;  /* 0x00007e0000047a11 */ /* 0x040fe800078008ff */
[----:B------:R-:W-:Y:S01]  /*7620*/  LEA.HI.X R0, R0, c[0x0][0x1fc], R2, 0x1, P0 ;  /* 0x00007f0000007a11 */ /* 0x000fe200000f0c02 */
[----:B------:R-:W-:-:S06]  /*7630*/  BRA.DIV ~URZ, `(.L_x_716) ;  /* 0x000112727f007947 */ /* 0x000fcc000b800000 */
[----:B------:R2:W3:Y:S02]  /*7640*/  SHFL.IDX PT, R7, R0, RZ, 0x181f ;  /* 0x00181fff00077589 */ /* 0x0004e400000e0000 */
.L_x_843:
[----:B------:R-:W-:-:S05]  /*7650*/  BRA.DIV ~URZ, `(.L_x_717) ;  /* 0x000112c27f007947 */ /* 0x000fca000b800000 */
[----:B------:R-:W5:Y:S01]  /*7660*/  SHFL.IDX PT, R2, R4, RZ, 0x181f ;  /* 0x00181fff04027589 */ /* 0x000f6200000e0000 */
[----:B------:R-:W-:Y:S02]  /*7670*/  ISETP.GE.AND P2, PT, R219, c[0x0][0x1d4], PT ;  /* 0x00007500db007a0c */ /* 0x000fe40003f46270 */
[----:B------:R-:W-:Y:S02]  /*7680*/  ISETP.GE.AND P1, PT, R221, c[0x0][0x1d4], PT ;  /* 0x00007500dd007a0c */ /* 0x000fe40003f26270 */
[CC--:B-----5:R-:W-:Y:S05]  /*7690*/  IADD3 R12, P0, R2.reuse, R14.reuse, RZ ;  /* 0x0000000e020c7210 */ /* 0x0e0fea0007f1e0ff */
[C-C-:B---3--:R-:W-:Y:S01]  /*76a0*/  IMAD.X R13, R7.reuse, 0x1, R5.reuse, P0 ;  /* 0x00000001070d7824 */ /* 0x148fe200000e0605 */
[-C--:B------:R-:W-:Y:S04]  /*76b0*/  IADD3 R2, P0, R2, R15.reuse, RZ ;  /* 0x0000000f02027210 */ /* 0x080fe80007f1e0ff */
[----:B------:R-:W-:Y:S01]  /*76c0*/  @!PT LDS RZ, [RZ] ;  /* 0x00000000fffff984 */ /* 0x000fe20000000800 */
[----:B------:R-:W-:Y:S01]  /*76d0*/  @!PT LDS RZ, [RZ] ;  /* 0x00000000fffff984 */ /* 0x000fe20000000800 */
[----:B------:R3:W-:Y:S01]  /*76e0*/  LDGSTS.E.BYPASS.LTC128B.128 [R195+0x100], [R12.64], !P2 ;  /* 0x001000000cc37fae */ /* 0x0007e2000d101d46 */
[--C-:B------:R-:W-:Y:S01]  /*76f0*/  IMAD.X R3, R7, 0x1, R6.reuse, P0 ;  /* 0x0000000107037824 */ /* 0x100fe200000e0606 */
[----:B------:R-:W-:Y:S04]  /*7700*/  SEL R7, RZ, 0x10, P2 ;  /* 0x00000010ff077807 */ /* 0x000fe80001000000 */
[----:B------:R5:W-:Y:S04]  /*7710*/  LDGSTS.E.BYPASS.LTC128B.128 [R195+0x3100], [R2.64], !P1 ;  /* 0x0310000002c37fae */ /* 0x000be8000c901d46 */
[----:B-----5:R-:W3:Y:S04]  /*7720*/  SHFL.IDX PT, R2, R4, 0x1, 0x181f ;  /* 0x00381f0004027f89 */ /* 0x020ee800000e0000 */
[----:B------:R-:W5:Y:S01]  /*7730*/  SHFL.IDX PT, R3, R0, 0x1, 0x181f ;  /* 0x00381f0000037f89 */ /* 0x000f6200000e0000 */
[C---:B---3--:R-:W-:Y:S05]  /*7740*/  IADD3 R12, P0, R2.reuse, R14, RZ ;  /* 0x0000000e020c7210 */ /* 0x048fea0007f1e0ff */
[C---:B-----5:R-:W-:Y:S01]  /*7750*/  IMAD.X R13, R3.reuse, 0x1, R5, P0 ;  /* 0x00000001030d7824 */ /* 0x060fe200000e0605 */
[----:B------:R-:W-:Y:S04]  /*7760*/  IADD3 R2, P0, R2, R15, RZ ;  /* 0x0000000f02027210 */ /* 0x000fe80007f1e0ff */
[----:B------:R3:W-:Y:S01]  /*7770*/  LDGSTS.E.BYPASS.LTC128B.128 [R195+0x1100], [R12.64], !P2 ;  /* 0x011000000cc37fae */ /* 0x0007e2000d101d46 */
[----:B------:R-:W-:Y:S05]  /*7780*/  IMAD.X R3, R3, 0x1, R6, P0 ;  /* 0x0000000103037824 */ /* 0x000fea00000e0606 */
[----:B------:R2:W-:Y:S04]  /*7790*/  LDGSTS.E.BYPASS.LTC128B.128 [R195+0x4100], [R2.64], !P1 ;  /* 0x0410000002c37fae */ /* 0x0005e8000c901d46 */
[----:B---3--:R2:W3:Y:S01]  /*77a0*/  SHFL.IDX PT, R13, R0, 0x2, 0x181f ;  /* 0x00581f00000d7f89 */ /* 0x0084e200000e0000 */
[----:B------:R-:W-:Y:S03]  /*77b0*/  SEL R12, RZ, 0x10, P1 ;  /* 0x00000010ff0c7807 */ /* 0x000fe60000800000 */
[----:B--2---:R2:W4:Y:S04]  /*77c0*/  SHFL.IDX PT, R0, R4, 0x2, 0x181f ;  /* 0x00581f0004007f89 */ /* 0x00452800000e0000 */
.L_x_844:
[C---:B------:R-:W-:Y:S02]  /*77d0*/  IADD3 R2, -R7.reuse, 0x10, RZ ;  /* 0x0000001007027810 */ /* 0x040fe40007ffe1ff */
[----:B------:R-:W-:Y:S02]  /*77e0*/  ISETP.NE.U32.AND P2, PT, R7, RZ, PT ;  /* 0x000000ff0700720c */ /* 0x000fe40003f45070 */
[----:B------:R-:W-:Y:S04]  /*77f0*/  LOP3.LUT R2, R2, 0xf, RZ, 0xc0, !PT ;  /* 0x0000000f02027812 */ /* 0x000fe800078ec0ff */
[-C--:B--2-4-:R-:W-:Y:S02]  /*7800*/  IADD3 R4, P1, P0, R2, R0.reuse, R14 ;  /* 0x0000000002047210 */ /* 0x094fe4000783e00e */
[----:B------:R-:W-:Y:S02]  /*7810*/  IADD3 R2, -R12, 0x10, RZ ;  /* 0x000000100c027810 */ /* 0x000fe40007ffe1ff */
[-C--:B---3--:R-:W-:Y:S02]  /*7820*/  IADD3.X R5, RZ, R13.reuse, R5, P1, P0 ;  /* 0x0000000dff057210 */ /* 0x088fe40000fe0405 */
[----:B------:R-:W-:Y:S03]  /*7830*/  LOP3.LUT R2, R2, 0xf, RZ, 0xc0, !PT ;  /* 0x0000000f02027812 */ /* 0x000fe600078ec0ff */
[----:B------:R-:W-:Y:S01]  /*7840*/  @!PT LDS RZ, [RZ] ;  /* 0x00000000fffff984 */ /* 0x000fe20000000800 */
[----:B------:R-:W-:Y:S01]  /*7850*/  @!PT LDS RZ, [RZ] ;  /* 0x00000000fffff984 */ /* 0x000fe20000000800 */
[----:B------:R-:W-:Y:S01]  /*7860*/  @!PT LDS RZ, [RZ] ;  /* 0x00000000fffff984 */ /* 0x000fe20000000800 */
[----:B------:R2:W-:Y:S01]  /*7870*/  LDGSTS.E.BYPASS.LTC128B.128.ZFILL [R195+0x2100], [R4.64], P2 ;  /* 0x0210000004c37fae */ /* 0x0005e20009141d46 */
[----:B------:R-:W-:Y:S04]  /*7880*/  IADD3 R2, P1, P0, R2, R0, R15 ;  /* 0x0000000002027210 */ /* 0x000fe8000783e00f */
[----:B------:R-:W-:Y:S02]  /*7890*/  IADD3.X R3, RZ, R13, R6, P1, P0 ;  /* 0x0000000dff037210 */ /* 0x000fe40000fe0406 */
[----:B------:R-:W-:Y:S11]  /*78a0*/  ISETP.NE.U32.AND P0, PT, R12, RZ, PT ;  /* 0x000000ff0c00720c */ /* 0x000ff60003f05070 */
[----:B------:R-:W-:Y:S02]  /*78b0*/  @!UPT UIADD3 URZ, URZ, URZ, URZ ;  /* 0x0000003f3f3ff290 */ /* 0x000fe4000fffe03f */
[----:B------:R2:W-:Y:S02]  /*78c0*/  LDGSTS.E.BYPASS.LTC128B.128.ZFILL [R195+0x5100], [R2.64], P0 ;  /* 0x0510000002c37fae */ /* 0x0005e40008141d46 */
.L_x_715:
[----:B--23--:R-:W-:Y:S05]  /*78d0*/  BSYNC B0 ;  /* 0x0000000000007941 */ /* 0x00cfea0003800000 */
.L_x_714:
[----:B------:R-:W0:Y:S01]  /*78e0*/  LDGDEPBAR ;  /* 0x00000000000079af */ /* 0x000e220000000000 */
[----:B------:R-:W-:Y:S01]  /*78f0*/  WARPSYNC 0xffffffff ;  /* 0xffffffff00007948 */ /* 0x000fe20003800000 */
[C---:B------:R-:W-:Y:S01]  /*7900*/  HMMA.16816.F32.BF16 R4, R120.reuse, R8, RZ ;  /* 0x000000087804723c */ /* 0x040fe200000418ff */
[----:B------:R-:W-:Y:S02]  /*7910*/  BSSY B0, `(.L_x_718) ;  /* 0x0000137000007945 */ /* 0x000fe40003800000 */
[----:B------:R-:W-:Y:S05]  /*7920*/  ISETP.GT.AND P0, PT, R199, R230, PT ;  /* 0x000000e6c700720c */ /* 0x000fea0003f04270 */
[C---:B------:R-:W-:Y:S08]  /*7930*/  HMMA.16816.F32.BF16 R8, R120.reuse, R10, RZ ;  /* 0x0000000a7808723c */ /* 0x040ff000000418ff */
[C---:B------:R-:W-:Y:S08]  /*7940*/  HMMA.16816.F32.BF16 R12, R120.reuse, R16, RZ ;  /* 0x00000010780c723c */ /* 0x040ff000000418ff */
[C---:B------:R-:W-:Y:S08]  /*7950*/  HMMA.16816.F32.BF16 R16, R120.reuse, R18, RZ ;  /* 0x000000127810723c */ /* 0x040ff000000418ff */
[C---:B----4-:R-:W-:Y:S08]  /*7960*/  HMMA.16816.F32.BF16 R20, R120.reuse, R24, RZ ;  /* 0x000000187814723c */ /* 0x050ff000000418ff */
[C---:B------:R-:W-:Y:S08]  /*7970*/  HMMA.16816.F32.BF16 R24, R120.reuse, R26, RZ ;  /* 0x0000001a7818723c */ /* 0x040ff000000418ff */
        /* <DEDUP_REMOVED lines=109> */
[----:B------:R-:W-:Y:S08]  /*8050*/  HMMA.16816.F32.BF16 R48, R168, R146, R48 ;  /* 0x00000092a830723c */ /* 0x000ff00000041830 */
[C---:B-1----:R-:W-:Y:S08]  /*8060*/  HMMA.16816.F32.BF16 R4, R172.reuse, R128, R4 ;  /* 0x00000080ac04723c */ /* 0x042ff00000041804 */
[C---:B------:R-:W-:Y:S08]  /*8070*/  HMMA.16816.F32.BF16 R8, R172.reuse, R130, R8 ;  /* 0x00000082ac08723c */ /* 0x040ff00000041808 */
[C---:B--2---:R-:W-:Y:S08]  /*8080*/  HMMA.16816.F32.BF16 R12, R172.reuse, R132, R12 ;  /* 0x00000084ac0c723c */ /* 0x044ff0000004180c */
        /* <DEDUP_REMOVED lines=22> */
[----:B------:R-:W-:Y:S04]  /*81f0*/  FMUL.FTZ R2, R27, c[0x0][0x320] ;  /* 0x0000c8001b027a20 */ /* 0x000fe80000410000 */
[----:B------:R-:W2:Y:S01]  /*8200*/  MUFU.TANH R135, R2 ;  /* 0x0000000200877308 */ /* 0x000ea20000002400 */
[----:B-1----:R-:W-:Y:S02]  /*8210*/  FMUL.FTZ R0, R10, c[0x0][0x320] ;  /* 0x0000c8000a007a20 */ /* 0x002fe40000410000 */
[----:B------:R-:W1:Y:S07]  /*8220*/  LDSM.16.M88.4 R8, [R181+0x1800] ;  /* 0x00180000b508783b */ /* 0x000e6e0000000200 */
[----:B------:R5:W1:Y:S02]  /*8230*/  MUFU.TANH R150, R0 ;  /* 0x0000000000967308 */ /* 0x000a640000002400 */
[----:B-----5:R-:W-:Y:S08]  /*8240*/  FMUL.FTZ R0, R12, c[0x0][0x320] ;  /* 0x0000c8000c007a20 */ /* 0x020ff00000410000 */
[----:B------:R5:W2:Y:S01]  /*8250*/  MUFU.TANH R137, R0 ;  /* 0x0000000000897308 */ /* 0x000aa20000002400 */
[C---:B-1----:R-:W-:Y:S08]  /*8260*/  HMMA.16816.F32.BF16 R28, R172.reuse, R8, R28 ;  /* 0x00000008ac1c723c */ /* 0x042ff0000004181c */
[C---:B------:R-:W-:Y:S01]  /*8270*/  HMMA.16816.F32.BF16 R32, R172.reuse, R10, R32 ;  /* 0x0000000aac20723c */ /* 0x040fe20000041820 */
[----:B------:R-:W1:Y:S01]  /*8280*/  LDSM.16.M88.4 R8, [R181+0x2800] ;  /* 0x00280000b508783b */ /* 0x000e620000000200 */
[----:B------:R-:W-:Y:S04]  /*8290*/  DEPBAR.LE SB0, 0x0 ;  /* 0x000080000000791a */ /* 0x000fe80000000000 */
[----:B-----5:R-:W-:Y:S02]  /*82a0*/  FMUL.FTZ R0, R13, c[0x0][0x320] ;  /* 0x0000c8000d007a20 */ /* 0x020fe40000410000 */
[C---:B------:R-:W-:Y:S02]  /*82b0*/  HMMA.16816.F32.BF16 R36, R172.reuse, R4, R36 ;  /* 0x00000004ac24723c */ /* 0x040fe40000041824 */
[----:B------:R5:W1:Y:S01]  /*82c0*/  MUFU.TANH R136, R0 ;  /* 0x0000000000887308 */ /* 0x000a620000002400 */
[----:B------:R-:W-:Y:S05]  /*82d0*/  BAR.SYNC.DEFER_BLOCKING 0x0 ;  /* 0x0000000000007b1d */ /* 0x000fea0000010000 */
[C---:B------:R-:W-:Y:S08]  /*82e0*/  HMMA.16816.F32.BF16 R40, R172.reuse, R6, R40 ;  /* 0x00000006ac28723c */ /* 0x040ff00000041828 */
[----:B------:R-:W-:Y:S04]  /*82f0*/  FMUL.FTZ R2, R35, c[0x0][0x320] ;  /* 0x0000c80023027a20 */ /* 0x000fe80000410000 */
[----:B------:R-:W2:Y:S01]  /*8300*/  MUFU.TANH R128, R2 ;  /* 0x0000000200807308 */ /* 0x000ea20000002400 */
[----:B-----5:R-:W-:Y:S09]  /*8310*/  FMUL.FTZ R0, R14, c[0x0][0x320] ;  /* 0x0000c8000e007a20 */ /* 0x020ff20000410000 */
[----:B------:R5:W2:Y:S01]  /*8320*/  MUFU.TANH R148, R0 ;  /* 0x0000000000947308 */ /* 0x000aa20000002400 */
[C---:B-1----:R-:W-:Y:S08]  /*8330*/  HMMA.16816.F32.BF16 R44, R172.reuse, R8, R44 ;  /* 0x00000008ac2c723c */ /* 0x042ff0000004182c */
[----:B------:R-:W-:Y:S04]  /*8340*/  HMMA.16816.F32.BF16 R48, R172, R10, R48 ;  /* 0x0000000aac30723c */ /* 0x000fe80000041830 */
[----:B-----5:R-:W-:Y:S04]  /*8350*/  FMUL.FTZ R0, R15, c[0x0][0x320] ;  /* 0x0000c8000f007a20 */ /* 0x020fe80000410000 */
        /* <DEDUP_REMOVED lines=68> */
[----:B--234-:R-:W-:Y:S01]  /*87a0*/  IMAD.MOV.U32 R177, RZ, RZ, c[0x0][0x2b8] ;  /* 0x0000ae00ffb17624 */ /* 0x01cfe200078e00ff */
[----:B------:R-:W-:Y:S01]  /*87b0*/  SHF.R.S32.HI R7, RZ, 0x1f, R219 ;  /* 0x0000001fff077819 */ /* 0x000fe200000114db */
[----:B------:R-:W-:Y:S02]  /*87c0*/  IMAD R3, R229, 0x20, R245 ;  /* 0x00000020e5037824 */ /* 0x000fe400078e02f5 */
[----:B------:R-:W-:Y:S01]  /*87d0*/  IMAD R2, R199, 0x60, R234 ;  /* 0x00000060c7027824 */ /* 0x000fe200078e02ea */
[----:B------:R-:W-:Y:S01]  /*87e0*/  ISETP.NE.AND P2, PT, R177, 0x1, PT ;  /* 0x00000001b100780c */ /* 0x000fe20003f45270 */
[----:B------:R-:W-:Y:S01]  /*87f0*/  IMAD.MOV.U32 R204, RZ, RZ, RZ ;  /* 0x000000ffffcc7224 */ /* 0x000fe200078e00ff */
[----:B------:R-:W-:Y:S01]  /*8800*/  ISETP.GT.AND P1, PT, R3, 0x5f, PT ;  /* 0x0000005f0300780c */ /* 0x000fe20003f24270 */
[----:B------:R-:W-:Y:S01]  /*8810*/  IMAD.SHL.U32 R13, R221, 0x2, RZ ;  /* 0x00000002dd0d7824 */ /* 0x000fe200078e00ff */
[----:B------:R-:W-:Y:S01]  /*8820*/  IADD3 R2, R2, -0x60, R3 ;  /* 0xffffffa002027810 */ /* 0x000fe20007ffe003 */
[----:B------:R-:W-:Y:S01]  /*8830*/  IMAD.SHL.U32 R12, R219, 0x2, RZ ;  /* 0x00000002db0c7824 */ /* 0x000fe200078e00ff */
[----:B------:R-:W-:Y:S03]  /*8840*/  SHF.R.S32.HI R177, RZ, 0x1f, R221 ;  /* 0x0000001fffb17819 */ /* 0x000fe600000114dd */
[----:B-1----:R-:W-:Y:S01]  /*8850*/  IMAD.MOV.U32 R0, RZ, RZ, R2 ;  /* 0x000000ffff007224 */ /* 0x002fe200078e0002 */
[----:B------:R-:W-:Y:S03]  /*8860*/  SHF.L.U64.HI R6, R221, 0x1, R177 ;  /* 0x00000001dd067819 */ /* 0x000fe600000102b1 */
[----:B------:R-:W-:Y:S05]  /*8870*/  @P2 IMAD.HI.U32 R3, R2, c[0x0][0x2bc], RZ ;  /* 0x0000af0002032a27 */ /* 0x000fea00078e00ff */
[----:B------:R-:W-:Y:S04]  /*8880*/  @P2 SHF.R.U32.HI R0, RZ, c[0x0][0x2c0], R3 ;  /* 0x0000b000ff002a19 */ /* 0x000fe80000011603 */
        /* <DEDUP_REMOVED lines=8> */
[----:B------:R1:W2:Y:S04]  /*8910*/  @!P1 LDG.E R204, [R4.64] ;  /* 0x0000000604cc9981 */ /* 0x0002a8000c1e1900 */
[----:B------:R-:W-:Y:S04]  /*8920*/  IMAD R0, R0, c[0x0][0x1e0], RZ ;  /* 0x0000780000007a24 */ /* 0x000fe800078e02ff */
[----:B------:R-:W-:Y:S04]  /*8930*/  IMAD R0, R211, c[0x0][0x1e4], R0 ;  /* 0x00007900d3007a24 */ /* 0x000fe800078e0200 */
[----:B------:R-:W-:Y:S01]  /*8940*/  IMAD.IADD R3, R3, 0x1, R0 ;  /* 0x0000000103037824 */ /* 0x000fe200078e0200 */
[----:B-1----:R-:W-:Y:S02]  /*8950*/  SHF.L.U64.HI R5, R219, 0x1, R7 ;  /* 0x00000001db057819 */ /* 0x002fe40000010207 */
[----:B--2---:R-:W-:Y:S01]  /*8960*/  SHF.R.S32.HI R0, RZ, 0x1f, R204 ;  /* 0x0000001fff007819 */ /* 0x004fe200000114cc */
[----:B------:R-:W-:Y:S04]  /*8970*/  IMAD.WIDE.U32 R2, R204, c[0x0][0x1f0], R2 ;  /* 0x00007c00cc027a25 */ /* 0x000fe800078e0002 */
        /* <DEDUP_REMOVED lines=8> */
.L_x_845:
[----:B------:R-:W-:-:S05]  /*8a00*/  BRA.DIV ~URZ, `(.L_x_721) ;  /* 0x000103127f007947 */ /* 0x000fca000b800000 */
[----:B------:R-:W3:Y:S01]  /*8a10*/  SHFL.IDX PT, R2, R4, RZ, 0x181f ;  /* 0x00181fff04027589 */ /* 0x000ee200000e0000 */
[----:B------:R-:W-:Y:S02]  /*8a20*/  ISETP.GE.AND P2, PT, R219, c[0x0][0x1d4], PT ;  /* 0x00007500db007a0c */ /* 0x000fe40003f46270 */
[----:B------:R-:W-:Y:S02]  /*8a30*/  ISETP.GE.AND P1, PT, R221, c[0x0][0x1d4], PT ;  /* 0x00007500dd007a0c */ /* 0x000fe40003f26270 */
[CC--:B---3--:R-:W-:Y:S05]  /*8a40*/  IADD3 R8, P0, R2.reuse, R12.reuse, RZ ;  /* 0x0000000c02087210 */ /* 0x0c8fea0007f1e0ff */
[C-C-:B--2---:R-:W-:Y:S01]  /*8a50*/  IMAD.X R9, R7.reuse, 0x1, R5.reuse, P0 ;  /* 0x0000000107097824 */ /* 0x144fe200000e0605 */
[-C--:B------:R-:W-:Y:S04]  /*8a60*/  IADD3 R2, P0, R2, R13.reuse, RZ ;  /* 0x0000000d02027210 */ /* 0x080fe80007f1e0ff */
[----:B------:R-:W-:Y:S01]  /*8a70*/  @!PT LDS RZ, [RZ] ;  /* 0x00000000fffff984 */ /* 0x000fe20000000800 */
[----:B------:R-:W-:Y:S01]  /*8a80*/  @!PT LDS RZ, [RZ] ;  /* 0x00000000fffff984 */ /* 0x000fe20000000800 */
[----:B------:R2:W-:Y:S01]  /*8a90*/  LDGSTS.E.BYPASS.LTC128B.128 [R195+0x8100], [R8.64], !P2 ;  /* 0x0810000008c37fae */ /* 0x0005e2000d101d46 */
[--C-:B------:R-:W-:Y:S01]  /*8aa0*/  IMAD.X R3, R7, 0x1, R6.reuse, P0 ;  /* 0x0000000107037824 */ /* 0x100fe200000e0606 */
[----:B------:R-:W-:Y:S04]  /*8ab0*/  SEL R7, RZ, 0x10, P2 ;  /* 0x00000010ff077807 */ /* 0x000fe80001000000 */
[----:B------:R3:W-:Y:S04]  /*8ac0*/  LDGSTS.E.BYPASS.LTC128B.128 [R195+0xb100], [R2.64], !P1 ;  /* 0x0b10000002c37fae */ /* 0x0007e8000c901d46 */
[----:B---3--:R-:W2:Y:S04]  /*8ad0*/  SHFL.IDX PT, R2, R4, 0x1, 0x181f ;  /* 0x00381f0004027f89 */ /* 0x008ea800000e0000 */
[----:B------:R-:W3:Y:S01]  /*8ae0*/  SHFL.IDX PT, R3, R0, 0x1, 0x181f ;  /* 0x00381f0000037f89 */ /* 0x000ee200000e0000 */
[C---:B--2---:R-:W-:Y:S05]  /*8af0*/  IADD3 R8, P0, R2.reuse, R12, RZ ;  /* 0x0000000c02087210 */ /* 0x044fea0007f1e0ff */
[C---:B---3--:R-:W-:Y:S01]  /*8b00*/  IMAD.X R9, R3.reuse, 0x1, R5, P0 ;  /* 0x0000000103097824 */ /* 0x048fe200000e0605 */
[----:B------:R-:W-:Y:S04]  /*8b10*/  IADD3 R2, P0, R2, R13, RZ ;  /* 0x0000000d02027210 */ /* 0x000fe80007f1e0ff */
[----:B------:R2:W-:Y:S01]  /*8b20*/  LDGSTS.E.BYPASS.LTC128B.128 [R195+0x9100], [R8.64], !P2 ;  /* 0x0910000008c37fae */ /* 0x0005e2000d101d46 */
[----:B------:R-:W-:Y:S05]  /*8b30*/  IMAD.X R3, R3, 0x1, R6, P0 ;  /* 0x0000000103037824 */ /* 0x000fea00000e0606 */
[----:B------:R3:W-:Y:S04]  /*8b40*/  LDGSTS.E.BYPASS.LTC128B.128 [R195+0xc100], [R2.64], !P1 ;  /* 0x0c10000002c37fae */ /* 0x0007e8000c901d46 */
[----:B--2---:R3:W2:Y:S01]  /*8b50*/  SHFL.IDX PT, R9, R0, 0x2, 0x181f ;  /* 0x00581f0000097f89 */ /* 0x0046a200000e0000 */
[----:B------:R-:W-:Y:S03]  /*8b60*/  SEL R8, RZ, 0x10, P1 ;  /* 0x00000010ff087807 */ /* 0x000fe60000800000 */
[----:B-1----:R3:W1:Y:S04]  /*8b70*/  SHFL.IDX PT, R0, R4, 0x2, 0x181f ;  /* 0x00581f0004007f89 */ /* 0x00266800000e0000 */
.L_x_846:
[C---:B---3--:R-:W-:Y:S02]  /*8b80*/  IADD3 R2, -R7.reuse, 0x10, RZ ;  /* 0x0000001007027810 */ /* 0x048fe40007ffe1ff */
[----:B------:R-:W-:Y:S02]  /*8b90*/  ISETP.NE.U32.AND P2, PT, R7, RZ, PT ;  /* 0x000000ff0700720c */ /* 0x000fe40003f45070 */
[----:B------:R-:W-:Y:S04]  /*8ba0*/  LOP3.LUT R2, R2, 0xf, RZ, 0xc0, !PT ;  /* 0x0000000f02027812 */ /* 0x000fe800078ec0ff */
[-C--:B-1----:R-:W-:Y:S02]  /*8bb0*/  IADD3 R4, P1, P0, R2, R0.reuse, R12 ;  /* 0x0000000002047210 */ /* 0x082fe4000783e00c */
[----:B------:R-:W-:Y:S02]  /*8bc0*/  IADD3 R2, -R8, 0x10, RZ ;  /* 0x0000001008027810 */ /* 0x000fe40007ffe1ff */
[-C--:B--2---:R-:W-:Y:S02]  /*8bd0*/  IADD3.X R5, RZ, R9.reuse, R5, P1, P0 ;  /* 0x00000009ff057210 */ /* 0x084fe40000fe0405 */
        /* <DEDUP_REMOVED lines=10> */
.L_x_719:
[----:B--234-:R-:W-:Y:S05]  /*8c80*/  BSYNC B0 ;  /* 0x0000000000007941 */ /* 0x01cfea0003800000 */
.L_x_718:
[----:B------:R-:W-:Y:S01]  /*8c90*/  LOP3.LUT R8, RZ, c[0x0][0x324], RZ, 0x33, !PT ;  /* 0x0000c900ff087a12 */ /* 0x000fe200078e33ff */
[----:B-1----:R-:W-:Y:S01]  /*8ca0*/  IMAD.MOV.U32 R0, RZ, RZ, c[0x0][0x2c4] ;  /* 0x0000b100ff007624 */ /* 0x002fe200078e00ff */
[----:B------:R-:W0:Y:S01]  /*8cb0*/  LDGDEPBAR ;  /* 0x00000000000079af */ /* 0x000e220000000000 */
[----:B------:R-:W-:Y:S03]  /*8cc0*/  IMAD.IADD R5, R246, 0x1, R244 ;  /* 0x00000001f6057824 */ /* 0x000fe600078e02f4 */
[----:B------:R-:W-:Y:S01]  /*8cd0*/  ISETP.NE.AND P0, PT, R0, 0x1, PT ;  /* 0x000000010000780c */ /* 0x000fe20003f05270 */
[----:B------:R-:W-:Y:S05]  /*8ce0*/  IMAD R0, R199, -0x60, RZ ;  /* 0xffffffa0c7007824 */ /* 0x000fea00078e02ff */
[----:B------:R-:W-:Y:S04]  /*8cf0*/  IADD3 R2, -R233, 0x1, R0 ;  /* 0x00000001e9027810 */ /* 0x000fe80007ffe100 */
[----:B------:R-:W-:Y:S03]  /*8d00*/  IADD3 R6, -R231, R2, R232 ;  /* 0x00000002e7067210 */ /* 0x000fe60007ffe1e8 */
[----:B------:R-:W-:Y:S01]  /*8d10*/  @P0 IMAD.HI.U32 R3, R5, c[0x0][0x2c8], RZ ;  /* 0x0000b20005030a27 */ /* 0x000fe200078e00ff */
[----:B------:R-:W-:Y:S04]  /*8d20*/  IADD3 R7, R6, c[0x0][0x328], RZ ;  /* 0x0000ca0006077a10 */ /* 0x000fe80007ffe0ff */
[----:B------:R-:W-:Y:S01]  /*8d30*/  @P0 SHF.R.U32.HI R5, RZ, c[0x0][0x2cc], R3 ;  /* 0x0000b300ff050a19 */ /* 0x000fe20000011603 */
[----:B------:R-:W-:-:S05]  /*8d40*/  BRA.DIV ~URZ, `(.L_x_722) ;  /* 0x000103627f007947 */ /* 0x000fca000b800000 */
[----:B------:R1:W2:Y:S02]  /*8d50*/  SHFL.IDX PT, R4, R5, RZ, 0x1c1f ;  /* 0x001c1fff05047589 */ /* 0x0002a400000e0000 */
.L_x_847:
[-C--:B--2---:R-:W-:Y:S01]  /*8d60*/  IADD3 R3, R7, R4.reuse, RZ ;  /* 0x0000000407037210 */ /* 0x084fe20007ffe0ff */
[----:B------:R-:W-:Y:S02]  /*8d70*/  IMAD.MOV.U32 R2, RZ, RZ, c[0x0][0x32c] ;  /* 0x0000cb00ff027624 */ /* 0x000fe400078e00ff */
[----:B------:R-:W-:Y:S03]  /*8d80*/  IMAD.IADD R6, R8, 0x1, R6 ;  /* 0x0000000108067824 */ /* 0x000fe600078e0206 */
[----:B------:R-:W-:Y:S02]  /*8d90*/  ISETP.GE.AND P0, PT, R2, 0x1, PT ;  /* 0x000000010200780c */ /* 0x000fe40003f06270 */
[----:B------:R-:W-:Y:S11]  /*8da0*/  IADD3 R2, R6, R4, RZ ;  /* 0x0000000406027210 */ /* 0x000ff60007ffe0ff */
[----:B------:R-:W-:-:S05]  /*8db0*/  @!P0 BRA `(.L_x_723) ;  /* 0x0000018000008947 */ /* 0x000fca0003800000 */
[----:B------:R-:W-:Y:S01]  /*8dc0*/  IADD3 R4, -R231, R232, R4 ;  /* 0x000000e8e7047210 */ /* 0x000fe20007ffe104 */
[----:B------:R-:W-:Y:S03]  /*8dd0*/  BSSY B0, `(.L_x_724) ;  /* 0x0000011000007945 */ /* 0x000fe60003800000 */
        /* <DEDUP_REMOVED lines=11> */
.L_x_725:
[----:B------:R-:W-:Y:S04]  /*8e90*/  MOV R8, c[0x0][0x32c] ;  /* 0x0000cb0000087a02 */ /* 0x000fe80000000f00 */
[----:B------:R-:W-:Y:S11]  /*8ea0*/  ISETP.NE.AND P0, PT, R8, 0x1, PT ;  /* 0x000000010800780c */ /* 0x000ff60003f05270 */
[----:B------:R-:W-:Y:S02]  /*8eb0*/  @!UPT UIADD3 URZ, URZ, URZ, URZ ;  /* 0x0000003f3f3ff290 */ /* 0x000fe4000fffe03f */
[----:B------:R-:W-:Y:S05]  /*8ec0*/  @P0 IMAD.HI.U32 R8, R4, c[0x0][0x330], RZ ;  /* 0x0000cc0004080a27 */ /* 0x000fea00078e00ff */
[----:B------:R-:W-:Y:S02]  /*8ed0*/  @P0 SHF.R.U32.HI R4, RZ, c[0x0][0x334], R8 ;  /* 0x0000cd00ff040a19 */ /* 0x000fe40000011608 */
.L_x_726:
[----:B------:R-:W-:Y:S05]  /*8ee0*/  BSYNC B0 ;  /* 0x0000000000007941 */ /* 0x000fea0003800000 */
.L_x_724:
[----:B------:R-:W-:Y:S04]  /*8ef0*/  IMAD.IADD R8, R0, 0x1, -R233 ;  /* 0x0000000100087824 */ /* 0x000fe800078e0ae9 */
[----:B------:R-:W-:Y:S05]  /*8f00*/  IMAD R4, R4, c[0x0][0x32c], R8 ;  /* 0x0000cb0004047a24 */ /* 0x000fea00078e0208 */
[----:B------:R-:W-:Y:S02]  /*8f10*/  IMNMX R2, R2, R4, !PT ;  /* 0x0000000402027217 */ /* 0x000fe40007800200 */
[----:B------:R-:W-:Y:S04]  /*8f20*/  IADD3 R4, R4, c[0x0][0x32c], RZ ;  /* 0x0000cb0004047a10 */ /* 0x000fe80007ffe0ff */
[----:B------:R-:W-:Y:S02]  /*8f30*/  IMNMX R3, R3, R4, PT ;  /* 0x0000000403037217 */ /* 0x000fe40003800200 */
.L_x_723:
[C---:B------:R-:W-:Y:S02]  /*8f40*/  ISETP.GE.AND P0, PT, R0.reuse, 0x1, PT ;  /* 0x000000010000780c */ /* 0x040fe40003f06270 */
[----:B------:R-:W-:Y:S02]  /*8f50*/  ISETP.GE.AND P1, PT, R0, 0x2, PT ;  /* 0x000000020000780c */ /* 0x000fe40003f26270 */
[----:B------:R-:W-:Y:S02]  /*8f60*/  LOP3.LUT R192, R192, 0xffff7fff, RZ, 0xc0, !PT ;  /* 0xffff7fffc0c07812 */ /* 0x000fe400078ec0ff */
[C---:B------:R-:W-:Y:S02]  /*8f70*/  ISETP.GE.AND P6, PT, R0.reuse, 0x42, PT ;  /* 0x000000420000780c */ /* 0x040fe40003fc6270 */
[C---:B------:R-:W-:Y:S02]  /*8f80*/  ISETP.GE.AND P5, PT, R0.reuse, 0x49, PT ;  /* 0x000000490000780c */ /* 0x040fe40003fa6270 */
[C---:B------:R-:W-:Y:S02]  /*8f90*/  ISETP.GE.AND P4, PT, R0.reuse, 0x4a, PT ;  /* 0x0000004a0000780c */ /* 0x040fe40003f86270 */
[----:B------:R-:W-:Y:S02]  /*8fa0*/  ISETP.GE.AND P3, PT, R0, 0x51, PT ;  /* 0x000000510000780c */ /* 0x000fe40003f66270 */
[----:B------:R-:W-:Y:S02]  /*8fb0*/  @P0 LOP3.LUT R192, R192, 0x8000, RZ, 0xfc, !PT ;  /* 0x00008000c0c00812 */ /* 0x000fe400078efcff */
[----:B------:R-:W-:Y:S02]  /*8fc0*/  ISETP.GT.AND P0, PT, R2, RZ, !P0 ;  /* 0x000000ff0200720c */ /* 0x000fe40004704270 */
[----:B------:R-:W-:Y:S02]  /*8fd0*/  LOP3.LUT R192, R192, 0xfffeffff, RZ, 0xc0, !PT ;  /* 0xfffeffffc0c07812 */ /* 0x000fe400078ec0ff */
[C---:B------:R-:W-:Y:S02]  /*8fe0*/  ISETP.LT.OR P0, PT, R3.reuse, 0x1, P0 ;  /* 0x000000010300780c */ /* 0x040fe40000701670 */
        /* <DEDUP_REMOVED lines=9> */
[C---:B------:R-:W-:Y:S02]  /*9080*/  ISETP.LT.OR P0, PT, R3.reuse, 0x9, P0 ;  /* 0x000000090300780c */ /* 0x040fe40000701670 */
        /* <DEDUP_REMOVED lines=77> */
[C---:B------:R-:W-:Y:S03]  /*9560*/  ISETP.LT.OR P0, PT, R3.reuse, 0x3a, P0 ;  /* 0x0000003a0300780c */ /* 0x040fe60000701670 */
        /* <DEDUP_REMOVED lines=9> */
[C---:B------:R-:W-:Y:S02]  /*9600*/  ISETP.LT.OR P0, PT, R3.reuse, 0x42, P0 ;  /* 0x000000420300780c */ /* 0x040fe40000701670 */
[----:B------:R-:W-:Y:S02]  /*9610*/  ISETP.GE.AND P1, PT, R0, 0x52, PT ;  /* 0x000000520000780c */ /* 0x000fe40003f26270 */
[----:B------:R-:W-:Y:S02]  /*9620*/  FSEL R32, R28, -INF , !P0 ;  /* 0xff8000001c207808 */ /* 0x000fe40004000000 */
[----:B------:R-:W-:Y:S02]  /*9630*/  ISETP.GT.AND P0, PT, R2, 0x48, !P5 ;  /* 0x000000480200780c */ /* 0x000fe40006f04270 */
[----:B------:R-:W-:Y:S02]  /*9640*/  LOP3.LUT R192, R192, 0xfffdffff, RZ, 0xc0, !PT ;  /* 0xfffdffffc0c07812 */ /* 0x000fe400078ec0ff */
[----:B------:R-:W-:Y:S04]  /*9650*/  ISETP.LT.OR P0, PT, R3, 0x49, P0 ;  /* 0x000000490300780c */ /* 0x000fe80000701670 */
[----:B------:R-:W-:Y:S02]  /*9660*/  FSEL R31, R31, -INF , !P0 ;  /* 0xff8000001f1f7808 */ /* 0x000fe40004000000 */
[----:B------:R-:W-:Y:S04]  /*9670*/  ISETP.GT.AND P0, PT, R2, 0x49, !P4 ;  /* 0x000000490200780c */ /* 0x000fe80006704270 */
[C---:B------:R-:W-:Y:S04]  /*9680*/  ISETP.LT.OR P0, PT, R3.reuse, 0x4a, P0 ;  /* 0x0000004a0300780c */ /* 0x040fe80000701670 */
[----:B------:R-:W-:Y:S02]  /*9690*/  FSEL R30, R30, -INF , !P0 ;  /* 0xff8000001e1e7808 */ /* 0x000fe40004000000 */
[C---:B------:R-:W-:Y:S04]  /*96a0*/  ISETP.GT.AND P0, PT, R2.reuse, 0x50, !P3 ;  /* 0x000000500200780c */ /* 0x040fe80005f04270 */
[----:B------:R-:W-:Y:S04]  /*96b0*/  ISETP.LT.OR P0, PT, R3, 0x51, P0 ;  /* 0x000000510300780c */ /* 0x000fe80000701670 */
[----:B------:R-:W-:Y:S02]  /*96c0*/  FSEL R29, R27, -INF , !P0 ;  /* 0xff8000001b1d7808 */ /* 0x000fe40004000000 */
[----:B------:R-:W-:Y:S04]  /*96d0*/  ISETP.GT.AND P0, PT, R2, 0x51, !P1 ;  /* 0x000000510200780c */ /* 0x000fe80004f04270 */
[C---:B------:R-:W-:Y:S04]  /*96e0*/  ISETP.LT.OR P0, PT, R3.reuse, 0x52, P0 ;  /* 0x000000520300780c */ /* 0x040fe80000701670 */
[----:B------:R-:W-:Y:S02]  /*96f0*/  FSEL R28, R18, -INF , !P0 ;  /* 0xff800000121c7808 */ /* 0x000fe40004000000 */
[----:B------:R-:W-:Y:S04]  /*9700*/  ISETP.GT.AND P0, PT, R2, 0x58, !P2 ;  /* 0x000000580200780c */ /* 0x000fe80005704270 */
[----:B------:R-:W-:Y:S04]  /*9710*/  ISETP.LT.OR P0, PT, R3, 0x59, P0 ;  /* 0x000000590300780c */ /* 0x000fe80000701670 */
[----:B------:R-:W-:Y:S02]  /*9720*/  FSEL R27, R11, -INF , !P0 ;  /* 0xff8000000b1b7808 */ /* 0x000fe40004000000 */
[----:B------:R-:W-:Y:S11]  /*9730*/  ISETP.GE.AND P0, PT, R0, 0x5a, PT ;  /* 0x0000005a0000780c */ /* 0x000ff60003f06270 */
[----:B------:R-:W-:Y:S02]  /*9740*/  @!UPT UIADD3 URZ, URZ, URZ, URZ ;  /* 0x0000003f3f3ff290 */ /* 0x000fe4000fffe03f */
[----:B------:R-:W-:Y:S02]  /*9750*/  @P0 LOP3.LUT R192, R192, 0x20000, RZ, 0xfc, !PT ;  /* 0x00020000c0c00812 */ /* 0x000fe400078efcff */
[----:B------:R-:W-:Y:S04]  /*9760*/  ISETP.GT.AND P0, PT, R2, 0x59, !P0 ;  /* 0x000000590200780c */ /* 0x000fe80004704270 */
[----:B------:R-:W-:Y:S04]  /*9770*/  ISETP.LT.OR P0, PT, R3, 0x5a, P0 ;  /* 0x0000005a0300780c */ /* 0x000fe80000701670 */
[----:B------:R-:W-:Y:S01]  /*9780*/  FSEL R18, R10, -INF , !P0 ;  /* 0xff8000000a127808 */ /* 0x000fe20004000000 */
[----:B------:R-:W-:-:S06]  /*9790*/  BRA.DIV ~URZ, `(.L_x_727) ;  /* 0x0000f9827f007947 */ /* 0x000fcc000b800000 */
[----:B------:R2:W3:Y:S02]  /*97a0*/  SHFL.IDX PT, R4, R5, 0x1, 0x1c1f ;  /* 0x003c1f0005047f89 */ /* 0x0004e400000e0000 */
.L_x_848:
[----:B---3--:R-:W-:Y:S01]  /*97b0*/  IADD3 R3, R7, R4, RZ ;  /* 0x0000000407037210 */ /* 0x008fe20007ffe0ff */
[----:B------:R-:W-:Y:S05]  /*97c0*/  IMAD.MOV.U32 R2, RZ, RZ, c[0x0][0x32c] ;  /* 0x0000cb00ff027624 */ /* 0x000fea00078e00ff */
[----:B------:R-:W-:Y:S01]  /*97d0*/  ISETP.GE.AND P0, PT, R2, 0x1, PT ;  /* 0x000000010200780c */ /* 0x000fe20003f06270 */
[----:B------:R-:W-:Y:S11]  /*97e0*/  IMAD.IADD R2, R6, 0x1, R4 ;  /* 0x0000000106027824 */ /* 0x000ff600078e0204 */
[----:B------:R-:W-:Y:S01]  /*97f0*/  @!UPT UIADD3 URZ, URZ, URZ, URZ ;  /* 0x0000003f3f3ff290 */ /* 0x000fe2000fffe03f */
[----:B------:R-:W-:-:S05]  /*9800*/  @!P0 BRA `(.L_x_728) ;  /* 0x0000018000008947 */ /* 0x000fca0003800000 */
[----:B------:R-:W-:Y:S01]  /*9810*/  IADD3 R4, -R231, R232, R4 ;  /* 0x000000e8e7047210 */ /* 0x000fe20007ffe104 */
[----:B------:R-:W-:Y:S03]  /*9820*/  BSSY B0, `(.L_x_729) ;  /* 0x0000011000007945 */ /* 0x000fe60003800000 */
[----:B------:R-:W-:Y:S11]  /*9830*/  ISETP.GT.AND P0, PT, R4, -0x1, PT ;  /* 0xffffffff0400780c */ /* 0x000ff60003f04270 */
[----:B------:R-:W-:Y:S02]  /*9840*/  @!UPT UIADD3 URZ, URZ, URZ, URZ ;  /* 0x0000003f3f3ff290 */ /* 0x000fe4000fffe03f */
[----:B------:R-:W-:-:S05]  /*9850*/  @P0 BRA `(.L_x_730) ;  /* 0x0000008000000947 */ /* 0x000fca0003800000 */
[----:B------:R-:W-:Y:S01]  /*9860*/  LOP3.LUT R4, RZ, R4, RZ, 0x33, !PT ;  /* 0x00000004ff047212 */ /* 0x000fe200078e33ff */
[----:B-12---:R-:W-:Y:S05]  /*9870*/  IMAD.MOV.U32 R5, RZ, RZ, c[0x0][0x32c] ;  /* 0x0000cb00ff057624 */ /* 0x006fea00078e00ff */
[----:B------:R-:W-:Y:S11]  /*9880*/  ISETP.NE.AND P0, PT, R5, 0x1, PT ;  /* 0x000000010500780c */ /* 0x000ff60003f05270 */
[----:B------:R-:W-:Y:S02]  /*9890*/  @!UPT UIADD3 URZ, URZ, URZ, URZ ;  /* 0x0000003f3f3ff290 */ /* 0x000fe4000fffe03f */
[----:B------:R-:W-:Y:S05]  /*98a0*/  @P0 IMAD.HI.U32 R5, R4, c[0x0][0x330], RZ ;  /* 0x0000cc0004050a27 */ /* 0x000fea00078e00ff */
[----:B------:R-:W-:Y:S04]  /*98b0*/  @P0 SHF.R.U32.HI R4, RZ, c[0x0][0x334], R5 ;  /* 0x0000cd00ff040a19 */ /* 0x000fe80000011605 */
[----:B------:R-:W-:Y:S01]  /*98c0*/  LOP3.LUT R4, RZ, R4, RZ, 0x33, !PT ;  /* 0x00000004ff047212 */ /* 0x000fe200078e33ff */
[----:B------:R-:W-:-:S05]  /*98d0*/  BRA `(.L_x_731) ;  /* 0x0000005000007947 */ /* 0x000fca0003800000 */
.L_x_730:
[----:B-12---:R-:W-:Y:S04]  /*98e0*/  MOV R5, c[0x0][0x32c] ;  /* 0x0000cb0000057a02 */ /* 0x006fe80000000f00 */
[----:B------:R-:W-:Y:S11]  /*98f0*/  ISETP.NE.AND P0, PT, R5, 0x1, PT ;  /* 0x000000010500780c */ /* 0x000ff60003f05270 */
[----:B------:R-:W-:Y:S02]  /*9900*/  @!UPT UIADD3 URZ, URZ, URZ, URZ ;  /* 0x0000003f3f3ff290 */ /* 0x000fe4000fffe03f */
[----:B------:R-:W-:Y:S05]  /*9910*/  @P0 IMAD.HI.U32 R5, R4, c[0x0][0x330], RZ ;  /* 0x0000cc0004050a27 */ /* 0x000fea00078e00ff */
[----:B------:R-:W-:Y:S02]  /*9920*/  @P0 SHF.R.U32.HI R4, RZ, c[0x0][0x334], R5 ;  /* 0x0000cd00ff040a19 */ /* 0x000fe40000011605 */
.L_x_731:
[----:B------:R-:W-:Y:S05]  /*9930*/  BSYNC B0 ;  /* 0x0000000000007941 */ /* 0x000fea0003800000 */
.L_x_729:
[----:B------:R-:W-:Y:S04]  /*9940*/  IMAD.IADD R0, R0, 0x1, -R233 ;  /* 0x0000000100007824 */ /* 0x000fe800078e0ae9 */
[----:B------:R-:W-:Y:S05]  /*9950*/  IMAD R0, R4, c[0x0][0x32c], R0 ;  /* 0x0000cb0004007a24 */ /* 0x000fea00078e0200 */
[----:B------:R-:W-:Y:S02]  /*9960*/  IADD3 R4, R0, c[0x0][0x32c], RZ ;  /* 0x0000cb0000047a10 */ /* 0x000fe40007ffe0ff */
[----:B------:R-:W-:Y:S02]  /*9970*/  IMNMX R2, R2, R0, !PT ;  /* 0x0000000002027217 */ /* 0x000fe40007800200 */
[----:B------:R-:W-:Y:S02]  /*9980*/  IMNMX R3, R3, R4, PT ;  /* 0x0000000403037217 */ /* 0x000fe40003800200 */
.L_x_728:
[----:B------:R-:W-:Y:S02]  /*9990*/  LOP3.LUT P0, RZ, R192, 0x8000, RZ, 0xc0, !PT ;  /* 0x00008000c0ff7812 */ /* 0x000fe4000780c0ff */
[----:B------:R-:W-:Y:S02]  /*99a0*/  FMNMX.FTZ R0, R9, R69, !PT ;  /* 0x0000004509007209 */ /* 0x000fe40007810000 */
[----:B------:R-:W-:Y:S02]  /*99b0*/  ISETP.GT.AND P0, PT, R2, RZ, !P0 ;  /* 0x000000ff0200720c */ /* 0x000fe40004704270 */
        /* <DEDUP_REMOVED lines=58> */
[----:B------:R-:W-:Y:S02]  /*9d60*/  ISETP.GT.AND P1, PT, R2, 0x51, !P1 ;  /* 0x000000510200780c */ /* 0x000fe40004f24270 */
        /* <DEDUP_REMOVED lines=46> */
[----:B------:R-:W-:Y:S02]  /*a050*/  ISETP.GT.AND P0, PT, R2, 0x41, !P6 ;  /* 0x000000410200780c */ /* 0x000fe40007704270 */
[----:B------:R-:W-:Y:S02]  /*a060*/  FMNMX.FTZ R4, R197, R4, !PT ;  /* 0x00000004c5047209 */ /* 0x000fe40007810000 */
[C---:B------:R-:W-:Y:S02]  /*a070*/  ISETP.LT.OR P0, PT, R3.reuse, 0x42, P0 ;  /* 0x000000420300780c */ /* 0x040fe40000701670 */
[----:B------:R-:W-:Y:S02]  /*a080*/  LOP3.LUT P6, RZ, R192, 0x20000, RZ, 0xc0, !PT ;  /* 0x00020000c0ff7812 */ /* 0x000fe400078cc0ff */
[----:B------:R-:W-:Y:S02]  /*a090*/  FSEL R198, R38, -INF , !P0 ;  /* 0xff80000026c67808 */ /* 0x000fe40004000000 */
[----:B------:R-:W-:Y:S02]  /*a0a0*/  ISETP.GT.AND P0, PT, R2, 0x48, !P5 ;  /* 0x000000480200780c */ /* 0x000fe40006f04270 */
[----:B------:R-:W-:Y:S02]  /*a0b0*/  FMNMX.FTZ R4, R198, R4, !PT ;  /* 0x00000004c6047209 */ /* 0x000fe40007810000 */
[----:B------:R-:W-:Y:S04]  /*a0c0*/  ISETP.LT.OR P0, PT, R3, 0x49, P0 ;  /* 0x000000490300780c */ /* 0x000fe80000701670 */
[----:B------:R-:W-:Y:S02]  /*a0d0*/  FSEL R200, R37, -INF , !P0 ;  /* 0xff80000025c87808 */ /* 0x000fe40004000000 */
[----:B------:R-:W-:Y:S02]  /*a0e0*/  ISETP.GT.AND P0, PT, R2, 0x49, !P4 ;  /* 0x000000490200780c */ /* 0x000fe40006704270 */
[----:B------:R-:W-:Y:S02]  /*a0f0*/  FMNMX.FTZ R4, R200, R4, !PT ;  /* 0x00000004c8047209 */ /* 0x000fe40007810000 */
[C---:B------:R-:W-:Y:S04]  /*a100*/  ISETP.LT.OR P0, PT, R3.reuse, 0x4a, P0 ;  /* 0x0000004a0300780c */ /* 0x040fe80000701670 */
[----:B------:R-:W-:Y:S02]  /*a110*/  FSEL R201, R36, -INF , !P0 ;  /* 0xff80000024c97808 */ /* 0x000fe40004000000 */
[C---:B------:R-:W-:Y:S02]  /*a120*/  ISETP.GT.AND P0, PT, R2.reuse, 0x50, !P3 ;  /* 0x000000500200780c */ /* 0x040fe40005f04270 */
[C---:B------:R-:W-:Y:S02]  /*a130*/  ISETP.GT.AND P3, PT, R2.reuse, 0x59, !P6 ;  /* 0x000000590200780c */ /* 0x040fe40007764270 */
[----:B------:R-:W-:Y:S04]  /*a140*/  ISETP.LT.OR P0, PT, R3, 0x51, P0 ;  /* 0x000000510300780c */ /* 0x000fe80000701670 */
[----:B------:R-:W-:Y:S02]  /*a150*/  FSEL R202, R35, -INF , !P0 ;  /* 0xff80000023ca7808 */ /* 0x000fe40004000000 */
[----:B------:R-:W-:Y:S02]  /*a160*/  ISETP.GT.AND P0, PT, R2, 0x58, !P2 ;  /* 0x000000580200780c */ /* 0x000fe40005704270 */
[----:B------:R-:W-:Y:S02]  /*a170*/  ISETP.LT.OR P2, PT, R3, 0x52, P1 ;  /* 0x000000520300780c */ /* 0x000fe40000f41670 */
[----:B------:R-:W-:Y:S02]  /*a180*/  FMNMX.FTZ R2, R201, R4, !PT ;  /* 0x00000004c9027209 */ /* 0x000fe40007810000 */
[----:B------:R-:W-:Y:S02]  /*a190*/  ISETP.LT.OR P1, PT, R3, 0x59, P0 ;  /* 0x000000590300780c */ /* 0x000fe40000721670 */
[----:B------:R-:W-:Y:S02]  /*a1a0*/  FSEL R196, R41, -INF , !P2 ;  /* 0xff80000029c47808 */ /* 0x000fe40005000000 */
[----:B------:R-:W-:Y:S02]  /*a1b0*/  FMNMX.FTZ R2, R202, R2, !PT ;  /* 0x00000002ca027209 */ /* 0x000fe40007810000 */
[----:B------:R-:W-:Y:S02]  /*a1c0*/  ISETP.LT.OR P0, PT, R3, 0x5a, P3 ;  /* 0x0000005a0300780c */ /* 0x000fe40001f01670 */
[----:B------:R-:W-:Y:S02]  /*a1d0*/  FSEL R194, R40, -INF , !P1 ;  /* 0xff80000028c27808 */ /* 0x000fe40004800000 */
[----:B------:R-:W-:Y:S02]  /*a1e0*/  FMNMX.FTZ R2, R196, R2, !PT ;  /* 0x00000002c4027209 */ /* 0x000fe40007810000 */
[----:B------:R-:W-:Y:S02]  /*a1f0*/  FSEL R193, R39, -INF , !P0 ;  /* 0xff80000027c17808 */ /* 0x000fe40004000000 */
[----:B------:R-:W-:Y:S02]  /*a200*/  FMNMX.FTZ R2, R194, R2, !PT ;  /* 0x00000002c2027209 */ /* 0x000fe40007810000 */
[----:B------:R-:W-:Y:S02]  /*a210*/  FMNMX.FTZ R4, R18, R0, !PT ;  /* 0x0000000012047209 */ /* 0x000fe40007810000 */
[----:B------:R-:W-:Y:S01]  /*a220*/  FMNMX.FTZ R6, R193, R2, !PT ;  /* 0x00000002c1067209 */ /* 0x000fe20007810000 */
[----:B------:R-:W-:-:S05]  /*a230*/  BRA.DIV ~URZ, `(.L_x_732) ;  /* 0x0000ef527f007947 */ /* 0x000fca000b800000 */
[----:B------:R3:W4:Y:S02]  /*a240*/  SHFL.BFLY PT, R0, R4, 0x2, 0x1f ;  /* 0x0c401f0004007f89 */ /* 0x00072400000e0000 */
.L_x_849:
[----:B-12-4-:R-:W-:Y:S01]  /*a250*/  FMNMX.FTZ R5, R4, R0, !PT ;  /* 0x0000000004057209 */ /* 0x016fe20007810000 */
[----:B------:R-:W-:-:S05]  /*a260*/  BRA.DIV ~URZ, `(.L_x_733) ;  /* 0x0000ef627f007947 */ /* 0x000fca000b800000 */
[----:B------:R-:W-:Y:S04]  /*a270*/  SHFL.BFLY PT, R0, R6, 0x2, 0x1f ;  /* 0x0c401f0006007f89 */ /* 0x000fe800000e0000 */
[----:B------:R-:W1:Y:S02]  /*a280*/  SHFL.BFLY PT, R2, R5, 0x1, 0x1f ;  /* 0x0c201f0005027f89 */ /* 0x000e6400000e0000 */
[----:B-1----:R-:W-:Y:S02]  /*a290*/  FMNMX.FTZ R68, R5, R2, !PT ;  /* 0x0000000205447209 */ /* 0x002fe40007810000 */
[----:B---3--:R-:W-:Y:S05]  /*a2a0*/  FMNMX.FTZ R4, R6, R0, !PT ;  /* 0x0000000006047209 */ /* 0x008fea0007810000 */
[----:B------:R1:W2:Y:S02]  /*a2b0*/  SHFL.BFLY PT, R0, R4, 0x1, 0x1f ;  /* 0x0c201f0004007f89 */ /* 0x0002a400000e0000 */
.L_x_850:
[C---:B------:R-:W-:Y:S01]  /*a2c0*/  FMUL.FTZ R2, R68.reuse, c[0x0][0x2d0] ;  /* 0x0000b40044027a20 */ /* 0x040fe20000410000 */
[----:B------:R-:W-:Y:S01]  /*a2d0*/  FSETP.NEU.FTZ.AND P0, PT, R68, -INF , PT ;  /* 0xff8000004400780b */ /* 0x000fe20003f1d000 */
[----:B------:R-:W-:Y:S01]  /*a2e0*/  WARPSYNC 0xffffffff ;  /* 0xffffffff00007948 */ /* 0x000fe20003800000 */
[----:B--2---:R-:W-:Y:S01]  /*a2f0*/  FMNMX.FTZ R3, R0, R4, !PT ;  /* 0x0000000400037209 */ /* 0x004fe20007810000 */
[----:B------:R-:W2:Y:S01]  /*a300*/  LDSM.16.MT88.4 R132, [R183] ;  /* 0x00000000b784783b */ /* 0x000ea20000004200 */
[----:B------:R-:W-:Y:S03]  /*a310*/  FSEL R5, R2, RZ, P0 ;  /* 0x000000ff02057208 */ /* 0x000fe60000000000 */
[----:B-1----:R-:W-:Y:S02]  /*a320*/  FMUL.FTZ R4, R3, c[0x0][0x2d0] ;  /* 0x0000b40003047a20 */ /* 0x002fe40000410000 */
[--C-:B------:R-:W-:Y:S02]  /*a330*/  FFMA.FTZ R2, R9, c[0x0][0x2d0], -R5.reuse ;  /* 0x0000b40009027a23 */ /* 0x100fe40000010805 */
[--C-:B------:R-:W-:Y:S02]  /*a340*/  FFMA.FTZ R6, R14, c[0x0][0x2d0], -R5.reuse ;  /* 0x0000b4000e067a23 */ /* 0x100fe40000010805 */
        /* <DEDUP_REMOVED lines=14> */
[--C-:B-1----:R-:W-:Y:S02]  /*a430*/  FFMA.FTZ R2, R12, c[0x0][0x2d0], -R5.reuse ;  /* 0x0000b4000c027a23 */ /* 0x102fe40000010805 */
[--C-:B------:R-:W-:Y:S02]  /*a440*/  FFMA.FTZ R151, R23, c[0x0][0x2d0], -R5.reuse ;  /* 0x0000b40017977a23 */ /* 0x100fe40000010805 */
[----:B------:R1:W3:Y:S01]  /*a450*/  MUFU.EX2 R210, R2 ;  /* 0x0000000200d27308 */ /* 0x0002e20000000800 */
        /* <DEDUP_REMOVED lines=8> */
[----:B-1----:R-:W-:Y:S07]  /*a4e0*/  FFMA.FTZ R2, R13, c[0x0][0x2d0], -R5 ;  /* 0x0000b4000d027a23 */ /* 0x002fee0000010805 */
[----:B------:R1:W4:Y:S02]  /*a4f0*/  MUFU.EX2 R224, R2 ;  /* 0x0000000200e07308 */ /* 0x0003240000000800 */
[----:B-1----:R-:W-:Y:S02]  /*a500*/  FSEL R2, R68, RZ, P0 ;  /* 0x000000ff44027208 */ /* 0x002fe40000000000 */
[----:B------:R-:W-:Y:S02]  /*a510*/  FSETP.NEU.FTZ.AND P0, PT, R3, -INF , PT ;  /* 0xff8000000300780b */ /* 0x000fe40003f1d000 */
[----:B---3--:R-:W-:Y:S01]  /*a520*/  F2FP.BF16.PACK_AB R128, R210, R35 ;  /* 0x00000023d280723e */ /* 0x008fe200000010ff */
[----:B------:R-:W-:Y:S01]  /*a530*/  FADD.FTZ R0, -R2, R69 ;  /* 0x0000004502007221 */ /* 0x000fe20000010100 */
[----:B------:R-:W-:Y:S02]  /*a540*/  FSEL R69, R4, RZ, P0 ;  /* 0x000000ff04457208 */ /* 0x000fe40000000000 */
[----:B----4-:R-:W-:Y:S01]  /*a550*/  F2FP.BF16.PACK_AB R130, R225, R224 ;  /* 0x000000e0e182723e */ /* 0x010fe200000010ff */
[----:B------:R-:W-:Y:S02]  /*a560*/  FMUL.FTZ R0, R0, c[0x0][0x2d0] ;  /* 0x0000b40000007a20 */ /* 0x000fe40000410000 */
[--C-:B------:R-:W-:Y:S02]  /*a570*/  FFMA.FTZ R4, R8, c[0x0][0x2d0], -R69.reuse ;  /* 0x0000b40008047a23 */ /* 0x100fe40000010845 */
[----:B------:R1:W3:Y:S10]  /*a580*/  MUFU.EX2 R2, R0 ;  /* 0x0000000000027308 */ /* 0x0002f40000000800 */
[----:B------:R4:W-:Y:S01]  /*a590*/  MUFU.EX2 R209, R4 ;  /* 0x0000000400d17308 */ /* 0x0009e20000000800 */
[--C-:B-1----:R-:W-:Y:S02]  /*a5a0*/  FFMA.FTZ R0, R7, c[0x0][0x2d0], -R69.reuse ;  /* 0x0000b40007007a23 */ /* 0x102fe40000010845 */
[C---:B---3--:R-:W-:Y:S07]  /*a5b0*/  FMUL.FTZ R8, R2.reuse, R112 ;  /* 0x0000007002087220 */ /* 0x048fee0000410000 */
[----:B------:R1:W3:Y:S01]  /*a5c0*/  MUFU.EX2 R208, R0 ;  /* 0x0000000000d07308 */ /* 0x0002e20000000800 */
[C---:B------:R-:W-:Y:S02]  /*a5d0*/  FMUL.FTZ R9, R2.reuse, R113 ;  /* 0x0000007102097220 */ /* 0x040fe40000410000 */
[C---:B------:R-:W-:Y:S02]  /*a5e0*/  FMUL.FTZ R16, R2.reuse, R104 ;  /* 0x0000006802107220 */ /* 0x040fe40000410000 */
[----:B------:R-:W-:Y:S02]  /*a5f0*/  FMUL.FTZ R17, R2, R105 ;  /* 0x0000006902117220 */ /* 0x000fe40000410000 */
[----:B----4-:R-:W-:Y:S02]  /*a600*/  FFMA.FTZ R4, R10, c[0x0][0x2d0], -R69 ;  /* 0x0000b4000a047a23 */ /* 0x010fe40000010845 */
[C---:B------:R-:W-:Y:S02]  /*a610*/  FMUL.FTZ R5, R2.reuse, R117 ;  /* 0x0000007502057220 */ /* 0x040fe40000410000 */
[----:B------:R4:W-:Y:S01]  /*a620*/  MUFU.EX2 R223, R4 ;  /* 0x0000000400df7308 */ /* 0x0009e20000000800 */
[C---:B------:R-:W-:Y:S02]  /*a630*/  FMUL.FTZ R24, R2.reuse, R96 ;  /* 0x0000006002187220 */ /* 0x040fe40000410000 */
[C---:B------:R-:W-:Y:S02]  /*a640*/  FMUL.FTZ R25, R2.reuse, R97 ;  /* 0x0000006102197220 */ /* 0x040fe40000410000 */
[C---:B------:R-:W-:Y:S02]  /*a650*/  FMUL.FTZ R12, R2.reuse, R108 ;  /* 0x0000006c020c7220 */ /* 0x040fe40000410000 */
[C---:B------:R-:W-:Y:S02]  /*a660*/  FMUL.FTZ R13, R2.reuse, R109 ;  /* 0x0000006d020d7220 */ /* 0x040fe40000410000 */
[C---:B------:R-:W-:Y:S02]  /*a670*/  FMUL.FTZ R32, R2.reuse, R88 ;  /* 0x0000005802207220 */ /* 0x040fe40000410000 */
[C---:B------:R-:W-:Y:S01]  /*a680*/  FMUL.FTZ R33, R2.reuse, R89 ;  /* 0x0000005902217220 */ /* 0x040fe20000410000 */
[----:B-1----:R-:W-:Y:S01]  /*a690*/  FSEL R0, R3, RZ, P0 ;  /* 0x000000ff03007208 */ /* 0x002fe20000000000 */
[C---:B------:R-:W-:Y:S01]  /*a6a0*/  FMUL.FTZ R20, R2.reuse, R100 ;  /* 0x0000006402147220 */ /* 0x040fe20000410000 */
[----:B---3--:R-:W-:Y:S01]  /*a6b0*/  F2FP.BF16.PACK_AB R129, R209, R208 ;  /* 0x000000d0d181723e */ /* 0x008fe200000010ff */
[----:B------:R-:W-:Y:S01]  /*a6c0*/  FMUL.FTZ R21, R2, R101 ;  /* 0x0000006502157220 */ /* 0x000fe20000410000 */
[----:B------:R-:W-:Y:S01]  /*a6d0*/  MUFU.EX2 R100, R177 ;  /* 0x000000b100647308 */ /* 0x000fe20000000800 */
[----:B------:R-:W-:Y:S01]  /*a6e0*/  FADD.FTZ R0, -R0, R70 ;  /* 0x0000004600007221 */ /* 0x000fe20000010100 */
[C---:B------:R-:W-:Y:S01]  /*a6f0*/  ISETP.GT.AND P0, PT, R199.reuse, R226, PT ;  /* 0x000000e2c700720c */ /* 0x040fe20003f04270 */
[----:B------:R-:W-:Y:S01]  /*a700*/  FFMA.FTZ R70, R2, R227, R35 ;  /* 0x000000e302467223 */ /* 0x000fe20000010023 */
[----:B------:R-:W-:Y:S01]  /*a710*/  IADD3 R199, R199, -0x1, RZ ;  /* 0xffffffffc7c77810 */ /* 0x000fe20007ffe0ff */
[----:B------:R-:W-:Y:S02]  /*a720*/  FMUL.FTZ R0, R0, c[0x0][0x2d0] ;  /* 0x0000b40000007a20 */ /* 0x000fe40000410000 */
[--C-:B----4-:R-:W-:Y:S02]  /*a730*/  FFMA.FTZ R4, R11, c[0x0][0x2d0], -R69.reuse ;  /* 0x0000b4000b047a23 */ /* 0x110fe40000010845 */
[C---:B------:R-:W-:Y:S01]  /*a740*/  FMUL.FTZ R28, R2.reuse, R92 ;  /* 0x0000005c021c7220 */ /* 0x040fe20000410000 */
[----:B------:R-:W-:Y:S01]  /*a750*/  MUFU.EX2 R177, R206 ;  /* 0x000000ce00b17308 */ /* 0x000fe20000000800 */
[C---:B------:R-:W-:Y:S02]  /*a760*/  FMUL.FTZ R29, R2.reuse, R93 ;  /* 0x0000005d021d7220 */ /* 0x040fe40000410000 */
[C---:B------:R-:W-:Y:S02]  /*a770*/  FMUL.FTZ R40, R2.reuse, R80 ;  /* 0x0000005002287220 */ /* 0x040fe40000410000 */
        /* <DEDUP_REMOVED lines=14> */
[C---:B------:R-:W-:Y:S02]  /*a860*/  FMUL.FTZ R61, R2.reuse, R61 ;  /* 0x0000003d023d7220 */ /* 0x040fe40000410000 */
[C---:B------:R-:W-:Y:S02]  /*a870*/  FMUL.FTZ R64, R2.reuse, R64 ;  /* 0x0000004002407220 */ /* 0x040fe40000410000 */
[----:B------:R-:W-:Y:S02]  /*a880*/  FMUL.FTZ R65, R2, R65 ;  /* 0x0000004102417220 */ /* 0x000fe40000410000 */
[C---:B-1----:R-:W-:Y:S02]  /*a890*/  FMUL.FTZ R10, R0.reuse, R114 ;  /* 0x00000072000a7220 */ /* 0x042fe40000410000 */
[C---:B------:R-:W-:Y:S02]  /*a8a0*/  FMUL.FTZ R11, R0.reuse, R115 ;  /* 0x00000073000b7220 */ /* 0x040fe40000410000 */
[----:B------:R-:W1:Y:S01]  /*a8b0*/  LDSM.16.MT88.4 R112, [R185] ;  /* 0x00000000b970783b */ /* 0x000e620000004200 */
[C---:B------:R-:W-:Y:S02]  /*a8c0*/  FMUL.FTZ R18, R0.reuse, R106 ;  /* 0x0000006a00127220 */ /* 0x040fe40000410000 */
[----:B------:R-:W-:Y:S01]  /*a8d0*/  FMUL.FTZ R19, R0, R107 ;  /* 0x0000006b00137220 */ /* 0x000fe20000410000 */
[----:B---3--:R-:W-:Y:S01]  /*a8e0*/  F2FP.BF16.PACK_AB R131, R216, R223 ;  /* 0x000000dfd883723e */ /* 0x008fe200000010ff */
[----:B------:R-:W-:Y:S03]  /*a8f0*/  FMUL.FTZ R4, R2, R116 ;  /* 0x0000007402047220 */ /* 0x000fe60000410000 */
[----:B------:R-:W3:Y:S01]  /*a900*/  LDSM.16.MT88.4 R104, [R184] ;  /* 0x00000000b868783b */ /* 0x000ee20000004200 */
[C---:B------:R-:W-:Y:S02]  /*a910*/  FMUL.FTZ R6, R0.reuse, R118 ;  /* 0x0000007600067220 */ /* 0x040fe40000410000 */
[C---:B------:R-:W-:Y:S02]  /*a920*/  FMUL.FTZ R7, R0.reuse, R119 ;  /* 0x0000007700077220 */ /* 0x040fe40000410000 */
[C---:B------:R-:W-:Y:S02]  /*a930*/  FMUL.FTZ R26, R0.reuse, R98 ;  /* 0x00000062001a7220 */ /* 0x040fe40000410000 */
[C---:B------:R-:W-:Y:S02]  /*a940*/  FMUL.FTZ R27, R0.reuse, R99 ;  /* 0x00000063001b7220 */ /* 0x040fe40000410000 */
[----:B------:R-:W4:Y:S01]  /*a950*/  LDSM.16.MT88.4 R96, [R187] ;  /* 0x00000000bb60783b */ /* 0x000f220000004200 */
[C---:B--2---:R-:W-:Y:S05]  /*a960*/  HMMA.16816.F32.BF16 R4, R128.reuse, R132, R4 ;  /* 0x000000848004723c */ /* 0x044fea0000041804 */
[C---:B------:R-:W-:Y:S02]  /*a970*/  FMUL.FTZ R34, R0.reuse, R90 ;  /* 0x0000005a00227220 */ /* 0x040fe40000410000 */
[C---:B------:R-:W-:Y:S01]  /*a980*/  FMUL.FTZ R35, R0.reuse, R91 ;  /* 0x0000005b00237220 */ /* 0x040fe20000410000 */
[C---:B------:R-:W-:Y:S01]  /*a990*/  HMMA.16816.F32.BF16 R8, R128.reuse, R134, R8 ;  /* 0x000000868008723c */ /* 0x040fe20000041808 */
[----:B------:R-:W2:Y:S01]  /*a9a0*/  LDSM.16.MT88.4 R88, [R183+0x3000] ;  /* 0x00300000b758783b */ /* 0x000ea20000004200 */
[----:B------:R-:W-:Y:S02]  /*a9b0*/  MUFU.EX2 R134, R222 ;  /* 0x000000de00867308 */ /* 0x000fe40000000800 */
[C---:B------:R-:W-:Y:S02]  /*a9c0*/  FMUL.FTZ R14, R0.reuse, R110 ;  /* 0x0000006e000e7220 */ /* 0x040fe40000410000 */
[C---:B------:R-:W-:Y:S02]  /*a9d0*/  FMUL.FTZ R15, R0.reuse, R111 ;  /* 0x0000006f000f7220 */ /* 0x040fe40000410000 */
[C---:B------:R-:W-:Y:S04]  /*a9e0*/  FMUL.FTZ R42, R0.reuse, R82 ;  /* 0x00000052002a7220 */ /* 0x040fe80000410000 */
[C---:B------:R-:W-:Y:S01]  /*a9f0*/  FMUL.FTZ R43, R0.reuse, R83 ;  /* 0x00000053002b7220 */ /* 0x040fe20000410000 */
[----:B------:R-:W-:Y:S01]  /*aa00*/  MUFU.EX2 R135, R220 ;  /* 0x000000dc00877308 */ /* 0x000fe20000000800 */
[C---:B-1----:R-:W-:Y:S01]  /*aa10*/  HMMA.16816.F32.BF16 R12, R128.reuse, R112, R12 ;  /* 0x00000070800c723c */ /* 0x042fe2000004180c */
[----:B------:R-:W1:Y:S02]  /*aa20*/  LDSM.16.MT88.4 R80, [R185+0x3000] ;  /* 0x00300000b950783b */ /* 0x000e640000004200 */
[C---:B------:R-:W-:Y:S02]  /*aa30*/  FMUL.FTZ R38, R0.reuse, R86 ;  /* 0x0000005600267220 */ /* 0x040fe40000410000 */
[C---:B------:R-:W-:Y:S02]  /*aa40*/  FMUL.FTZ R39, R0.reuse, R87 ;  /* 0x0000005700277220 */ /* 0x040fe40000410000 */
[C---:B------:R-:W-:Y:S01]  /*aa50*/  FMUL.FTZ R50, R0.reuse, R74 ;  /* 0x0000004a00327220 */ /* 0x040fe20000410000 */
[C---:B------:R-:W-:Y:S01]  /*aa60*/  HMMA.16816.F32.BF16 R16, R128.reuse, R114, R16 ;  /* 0x000000728010723c */ /* 0x040fe20000041810 */
[----:B------:R-:W-:Y:S03]  /*aa70*/  LDSM.16.MT88.4 R84, [R184+0x1000] ;  /* 0x00100000b854783b */ /* 0x000fe60000004200 */
[C---:B------:R-:W-:Y:S02]  /*aa80*/  FMUL.FTZ R22, R0.reuse, R102 ;  /* 0x0000006600167220 */ /* 0x040fe40000410000 */
[C---:B------:R-:W-:Y:S01]  /*aa90*/  FMUL.FTZ R23, R0.reuse, R103 ;  /* 0x0000006700177220 */ /* 0x040fe20000410000 */
[----:B------:R-:W-:Y:S01]  /*aaa0*/  MUFU.EX2 R102, R151 ;  /* 0x0000009700667308 */ /* 0x000fe20000000800 */
[C---:B------:R-:W-:Y:S01]  /*aab0*/  FMUL.FTZ R51, R0.reuse, R75 ;  /* 0x0000004b00337220 */ /* 0x040fe20000410000 */
[----:B------:R-:W-:Y:S03]  /*aac0*/  LDSM.16.MT88.4 R112, [R183+0x2800] ;  /* 0x00280000b770783b */ /* 0x000fe60000004200 */
[C---:B------:R-:W-:Y:S01]  /*aad0*/  FMUL.FTZ R46, R0.reuse, R78 ;  /* 0x0000004e002e7220 */ /* 0x040fe20000410000 */
[C---:B---3--:R-:W-:Y:S03]  /*aae0*/  HMMA.16816.F32.BF16 R20, R128.reuse, R104, R20 ;  /* 0x000000688014723c */ /* 0x048fe60000041814 */
[C---:B------:R-:W-:Y:S01]  /*aaf0*/  FMUL.FTZ R47, R0.reuse, R79 ;  /* 0x0000004f002f7220 */ /* 0x040fe20000410000 */
[----:B------:R-:W3:Y:S01]  /*ab00*/  LDSM.16.MT88.4 R72, [R184+0x3000] ;  /* 0x00300000b848783b */ /* 0x000ee20000004200 */
[C---:B------:R-:W-:Y:S01]  /*ab10*/  FMUL.FTZ R30, R0.reuse, R94 ;  /* 0x0000005e001e7220 */ /* 0x040fe20000410000 */
[----:B------:R-:W-:Y:S01]  /*ab20*/  MUFU.EX2 R151, R207 ;  /* 0x000000cf00977308 */ /* 0x000fe20000000800 */
[----:B------:R-:W-:Y:S01]  /*ab30*/  FMUL.FTZ R31, R0, R95 ;  /* 0x0000005f001f7220 */ /* 0x000fe20000410000 */
[C---:B------:R-:W-:Y:S04]  /*ab40*/  HMMA.16816.F32.BF16 R24, R128.reuse, R106, R24 ;  /* 0x0000006a8018723c */ /* 0x040fe80000041818 */
[----:B------:R-:W-:Y:S01]  /*ab50*/  LDSM.16.MT88.4 R76, [R183+0x800] ;  /* 0x00080000b74c783b */ /* 0x000fe20000004200 */
[--C-:B------:R-:W-:Y:S02]  /*ab60*/  FFMA.FTZ R2, R136, c[0x0][0x2d0], -R69.reuse ;  /* 0x0000b40088027a23 */ /* 0x100fe40000010845 */
[C---:B------:R-:W-:Y:S01]  /*ab70*/  FMUL.FTZ R54, R0.reuse, R54 ;  /* 0x0000003600367220 */ /* 0x040fe20000410000 */
[C---:B----4-:R-:W-:Y:S01]  /*ab80*/  HMMA.16816.F32.BF16 R28, R128.reuse, R96, R28 ;  /* 0x00000060801c723c */ /* 0x050fe2000004181c */
[----:B------:R-:W-:Y:S03]  /*ab90*/  MUFU.EX2 R94, R141 ;  /* 0x0000008d005e7308 */ /* 0x000fe60000000800 */
[----:B------:R-:W-:Y:S01]  /*aba0*/  LDSM.16.MT88.4 R104, [R185+0x2800] ;  /* 0x00280000b968783b */ /* 0x000fe20000004200 */
[----:B------:R-:W-:Y:S02]  /*abb0*/  FMUL.FTZ R55, R0, R55 ;  /* 0x0000003700377220 */ /* 0x000fe40000410000 */
[--C-:B------:R-:W-:Y:S01]  /*abc0*/  FFMA.FTZ R96, R194, c[0x0][0x2d0], -R69.reuse ;  /* 0x0000b400c2607a23 */ /* 0x100fe20000010845 */
[C---:B------:R-:W-:Y:S03]  /*abd0*/  HMMA.16816.F32.BF16 R32, R128.reuse, R98, R32 ;  /* 0x000000628020723c */ /* 0x040fe60000041820 */
[----:B------:R-:W-:Y:S01]  /*abe0*/  MUFU.EX2 R95, R140 ;  /* 0x0000008c005f7308 */ /* 0x000fe20000000800 */
[C---:B------:R-:W-:Y:S02]  /*abf0*/  FMUL.FTZ R58, R0.reuse, R58 ;  /* 0x0000003a003a7220 */ /* 0x040fe40000410000 */
[C---:B------:R-:W-:Y:S02]  /*ac00*/  FMUL.FTZ R59, R0.reuse, R59 ;  /* 0x0000003b003b7220 */ /* 0x040fe40000410000 */
[C---:B--2---:R-:W-:Y:S04]  /*ac10*/  HMMA.16816.F32.BF16 R36, R128.reuse, R88, R36 ;  /* 0x000000588024723c */ /* 0x044fe80000041824 */
[C---:B------:R-:W-:Y:S01]  /*ac20*/  FMUL.FTZ R62, R0.reuse, R62 ;  /* 0x0000003e003e7220 */ /* 0x040fe20000410000 */
[----:B------:R2:W-:Y:S01]  /*ac30*/  MUFU.EX2 R88, R2 ;  /* 0x0000000200587308 */ /* 0x0005e20000000800 */
[C---:B------:R-:W-:Y:S02]  /*ac40*/  FMUL.FTZ R63, R0.reuse, R63 ;  /* 0x0000003f003f7220 */ /* 0x040fe40000410000 */
[C---:B------:R-:W-:Y:S04]  /*ac50*/  HMMA.16816.F32.BF16 R40, R128.reuse, R90, R40 ;  /* 0x0000005a8028723c */ /* 0x040fe80000041828 */
[C---:B------:R-:W-:Y:S02]  /*ac60*/  FMUL.FTZ R66, R0.reuse, R66 ;  /* 0x0000004200427220 */ /* 0x040fe40000410000 */
[C---:B------:R-:W-:Y:S01]  /*ac70*/  FMUL.FTZ R67, R0.reuse, R67 ;  /* 0x0000004300437220 */ /* 0x040fe20000410000 */
[----:B------:R-:W-:Y:S01]  /*ac80*/  MUFU.EX2 R89, R143 ;  /* 0x0000008f00597308 */ /* 0x000fe20000000800 */
[C---:B-1----:R-:W-:Y:S04]  /*ac90*/  HMMA.16816.F32.BF16 R44, R128.reuse, R80, R44 ;  /* 0x00000050802c723c */ /* 0x042fe8000004182c */
[----:B------:R-:W-:Y:S04]  /*aca0*/  FFMA.FTZ R0, R0, R228, R208 ;  /* 0x000000e400007223 */ /* 0x000fe800000100d0 */
[C---:B------:R-:W-:Y:S01]  /*acb0*/  HMMA.16816.F32.BF16 R48, R128.reuse, R82, R48 ;  /* 0x000000528030723c */ /* 0x040fe20000041830 */
[----:B------:R-:W-:Y:S01]  /*acc0*/  LDSM.16.MT88.4 R80, [R185+0x800] ;  /* 0x00080000b950783b */ /* 0x000fe20000004200 */
[----:B------:R-:W1:Y:S02]  /*acd0*/  MUFU.EX2 R91, R142 ;  /* 0x0000008e005b7308 */ /* 0x000e640000000800 */
[--C-:B--2---:R-:W-:Y:S04]  /*ace0*/  FFMA.FTZ R2, R137, c[0x0][0x2d0], -R69.reuse ;  /* 0x0000b40089027a23 */ /* 0x104fe80000010845 */
[C---:B---3--:R-:W-:Y:S04]  /*acf0*/  HMMA.16816.F32.BF16 R52, R128.reuse, R72, R52 ;  /* 0x000000488034723c */ /* 0x048fe80000041834 */
[----:B------:R2:W3:Y:S04]  /*ad00*/  MUFU.EX2 R90, R2 ;  /* 0x00000002005a7308 */ /* 0x0004e80000000800 */
[C---:B------:R-:W-:Y:S01]  /*ad10*/  HMMA.16816.F32.BF16 R56, R128.reuse, R74, R56 ;  /* 0x0000004a8038723c */ /* 0x040fe20000041838 */
[----:B------:R-:W4:Y:S05]  /*ad20*/  LDSM.16.MT88.4 R72, [R186+0x3000] ;  /* 0x00300000ba48783b */ /* 0x000f2a0000004200 */
[----:B------:R-:W-:Y:S10]  /*ad30*/  MUFU.EX2 R98, R178 ;  /* 0x000000b200627308 */ /* 0x000ff40000000800 */
[----:B------:R-:W-:Y:S01]  /*ad40*/  MUFU.EX2 R142, R215 ;  /* 0x000000d7008e7308 */ /* 0x000fe20000000800 */
[--C-:B--2---:R-:W-:Y:S09]  /*ad50*/  FFMA.FTZ R2, R138, c[0x0][0x2d0], -R69.reuse ;  /* 0x0000b4008a027a23 */ /* 0x104ff20000010845 */
[----:B------:R2:W-:Y:S10]  /*ad60*/  MUFU.EX2 R93, R2 ;  /* 0x00000002005d7308 */ /* 0x0005f40000000800 */
[----:B------:R-:W-:Y:S01]  /*ad70*/  MUFU.EX2 R143, R214 ;  /* 0x000000d6008f7308 */ /* 0x000fe20000000800 */
[C---:B----4-:R-:W-:Y:S09]  /*ad80*/  HMMA.16816.F32.BF16 R60, R128.reuse, R72, R60 ;  /* 0x00000048803c723c */ /* 0x050ff2000004183c */
[----:B------:R-:W-:Y:S03]  /*ad90*/  MUFU.EX2 R178, R205 ;  /* 0x000000cd00b27308 */ /* 0x000fe60000000800 */
[----:B-1----:R-:W-:Y:S01]  /*ada0*/  F2FP.BF16.PACK_AB R72, R91, R89 ;  /* 0x000000595b48723e */ /* 0x002fe200000010ff */
[----:B------:R-:W-:Y:S03]  /*adb0*/  HMMA.16816.F32.BF16 R64, R128, R74, R64 ;  /* 0x0000004a8040723c */ /* 0x000fe60000041840 */
[--C-:B--2---:R-:W-:Y:S01]  /*adc0*/  FFMA.FTZ R2, R139, c[0x0][0x2d0], -R69.reuse ;  /* 0x0000b4008b027a23 */ /* 0x104fe20000010845 */
[----:B---3--:R-:W-:Y:S03]  /*add0*/  F2FP.BF16.PACK_AB R73, R90, R88 ;  /* 0x000000585a49723e */ /* 0x008fe600000010ff */
[----:B------:R-:W-:Y:S01]  /*ade0*/  F2FP.BF16.PACK_AB R74, R95, R94 ;  /* 0x0000005e5f4a723e */ /* 0x000fe200000010ff */
[----:B------:R-:W1:Y:S01]  /*adf0*/  MUFU.EX2 R103, R2 ;  /* 0x0000000200677308 */ /* 0x000e620000000800 */
[----:B------:R-:W-:Y:S09]  /*ae00*/  F2FP.BF16.PACK_AB R128, R135, R134 ;  /* 0x000000868780723e */ /* 0x000ff200000010ff */
[----:B------:R-:W-:Y:S10]  /*ae10*/  MUFU.EX2 R136, R218 ;  /* 0x000000da00887308 */ /* 0x000ff40000000800 */
[----:B------:R-:W2:Y:S01]  /*ae20*/  MUFU.EX2 R137, R217 ;  /* 0x000000d900897308 */ /* 0x000ea20000000800 */
[----:B-1----:R-:W-:Y:S01]  /*ae30*/  F2FP.BF16.PACK_AB R75, R103, R93 ;  /* 0x0000005d674b723e */ /* 0x002fe200000010ff */
[----:B------:R-:W-:Y:S02]  /*ae40*/  FADD.FTZ R2, R210, R70 ;  /* 0x00000046d2027221 */ /* 0x000fe40000010000 */
[----:B------:R-:W-:Y:S02]  /*ae50*/  FADD.FTZ R70, R209, R0 ;  /* 0x00000000d1467221 */ /* 0x000fe40000010000 */
[--C-:B------:R-:W-:Y:S04]  /*ae60*/  FFMA.FTZ R0, R144, c[0x0][0x2d0], -R69.reuse ;  /* 0x0000b40090007a23 */ /* 0x100fe80000010845 */
[----:B------:R-:W-:Y:S01]  /*ae70*/  MUFU.EX2 R210, R150 ;  /* 0x0000009600d27308 */ /* 0x000fe20000000800 */
[C---:B------:R-:W-:Y:S08]  /*ae80*/  HMMA.16816.F32.BF16 R4, R72.reuse, R76, R4 ;  /* 0x0000004c4804723c */ /* 0x040ff00000041804 */
[C---:B------:R-:W-:Y:S01]  /*ae90*/  HMMA.16816.F32.BF16 R8, R72.reuse, R78, R8 ;  /* 0x0000004e4808723c */ /* 0x040fe20000041808 */
[----:B------:R-:W1:Y:S01]  /*aea0*/  LDSM.16.MT88.4 R76, [R184+0x800] ;  /* 0x00080000b84c783b */ /* 0x000e620000004200 */
[----:B------:R3:W-:Y:S02]  /*aeb0*/  MUFU.EX2 R99, R0 ;  /* 0x0000000000637308 */ /* 0x0007e40000000800 */
[----:B--2---:R-:W-:Y:S04]  /*aec0*/  F2FP.BF16.PACK_AB R130, R137, R136 ;  /* 0x000000888982723e */ /* 0x004fe800000010ff */
[C---:B------:R-:W-:Y:S04]  /*aed0*/  HMMA.16816.F32.BF16 R12, R72.reuse, R80, R12 ;  /* 0x00000050480c723c */ /* 0x040fe8000004180c */
[----:B------:R-:W-:Y:S04]  /*aee0*/  MUFU.EX2 R144, R213 ;  /* 0x000000d500907308 */ /* 0x000fe80000000800 */
[C---:B------:R-:W-:Y:S01]  /*aef0*/  HMMA.16816.F32.BF16 R16, R72.reuse, R82, R16 ;  /* 0x000000524810723c */ /* 0x040fe20000041810 */
[----:B------:R-:W2:Y:S03]  /*af00*/  LDSM.16.MT88.4 R80, [R186+0x800] ;  /* 0x00080000ba50783b */ /* 0x000ea60000004200 */
[--C-:B---3--:R-:W-:Y:S02]  /*af10*/  FFMA.FTZ R0, R145, c[0x0][0x2d0], -R69.reuse ;  /* 0x0000b40091007a23 */ /* 0x108fe40000010845 */
[----:B------:R-:W-:Y:S10]  /*af20*/  MUFU.EX2 R145, R212 ;  /* 0x000000d400917308 */ /* 0x000ff40000000800 */
[----:B------:R3:W4:Y:S01]  /*af30*/  MUFU.EX2 R101, R0 ;  /* 0x0000000000657308 */ /* 0x0007220000000800 */
[C---:B-1----:R-:W-:Y:S08]  /*af40*/  HMMA.16816.F32.BF16 R20, R72.reuse, R76, R20 ;  /* 0x0000004c4814723c */ /* 0x042ff00000041814 */
[C---:B------:R-:W-:Y:S01]  /*af50*/  HMMA.16816.F32.BF16 R24, R72.reuse, R78, R24 ;  /* 0x0000004e4818723c */ /* 0x040fe20000041818 */
[----:B------:R-:W1:Y:S07]  /*af60*/  LDSM.16.MT88.4 R76, [R183+0x3800] ;  /* 0x00380000b74c783b */ /* 0x000e6e0000004200 */
[C---:B--2---:R-:W-:Y:S04]  /*af70*/  HMMA.16816.F32.BF16 R28, R72.reuse, R80, R28 ;  /* 0x00000050481c723c */ /* 0x044fe8000004181c */
[--C-:B---3--:R-:W-:Y:S04]  /*af80*/  FFMA.FTZ R0, R146, c[0x0][0x2d0], -R69.reuse ;  /* 0x0000b40092007a23 */ /* 0x108fe80000010845 */
[C---:B------:R-:W-:Y:S01]  /*af90*/  HMMA.16816.F32.BF16 R32, R72.reuse, R82, R32 ;  /* 0x000000524820723c */ /* 0x040fe20000041820 */
[----:B------:R-:W2:Y:S01]  /*afa0*/  LDSM.16.MT88.4 R80, [R185+0x3800] ;  /* 0x00380000b950783b */ /* 0x000ea20000004200 */
[----:B------:R3:W-:Y:S06]  /*afb0*/  MUFU.EX2 R209, R0 ;  /* 0x0000000000d17308 */ /* 0x0007ec0000000800 */
[C---:B-1----:R-:W-:Y:S04]  /*afc0*/  HMMA.16816.F32.BF16 R36, R72.reuse, R76, R36 ;  /* 0x0000004c4824723c */ /* 0x042fe80000041824 */
[--C-:B---3--:R-:W-:Y:S04]  /*afd0*/  FFMA.FTZ R0, R147, c[0x0][0x2d0], -R69.reuse ;  /* 0x0000b40093007a23 */ /* 0x108fe80000010845 */
[----:B------:R1:W3:Y:S01]  /*afe0*/  MUFU.EX2 R208, R0 ;  /* 0x0000000000d07308 */ /* 0x0002e20000000800 */
[C---:B------:R-:W-:Y:S01]  /*aff0*/  HMMA.16816.F32.BF16 R40, R72.reuse, R78, R40 ;  /* 0x0000004e4828723c */ /* 0x040fe20000041828 */
[----:B------:R-:W5:Y:S07]  /*b000*/  LDSM.16.MT88.4 R76, [R184+0x3800] ;  /* 0x00380000b84c783b */ /* 0x000f6e0000004200 */
[C---:B--2---:R-:W-:Y:S08]  /*b010*/  HMMA.16816.F32.BF16 R44, R72.reuse, R80, R44 ;  /* 0x00000050482c723c */ /* 0x044ff0000004182c */
[C---:B------:R-:W-:Y:S01]  /*b020*/  HMMA.16816.F32.BF16 R48, R72.reuse, R82, R48 ;  /* 0x000000524830723c */ /* 0x040fe20000041830 */
[----:B------:R-:W2:Y:S03]  /*b030*/  LDSM.16.MT88.4 R80, [R186+0x3800] ;  /* 0x00380000ba50783b */ /* 0x000ea60000004200 */
[----:B-1----:R-:W-:Y:S02]  /*b040*/  FADD.FTZ R0, R224, R2 ;  /* 0x00000002e0007221 */ /* 0x002fe40000010000 */
[----:B------:R-:W-:Y:S02]  /*b050*/  FADD.FTZ R2, R223, R70 ;  /* 0x00000046df027221 */ /* 0x000fe40000010000 */
[----:B------:R-:W-:Y:S04]  /*b060*/  FADD.FTZ R70, R225, R0 ;  /* 0x00000000e1467221 */ /* 0x000fe80000010000 */
[----:B------:R-:W-:Y:S02]  /*b070*/  FADD.FTZ R2, R216, R2 ;  /* 0x00000002d8027221 */ /* 0x000fe40000010000 */
[----:B------:R-:W-:Y:S02]  /*b080*/  FADD.FTZ R70, R89, R70 ;  /* 0x0000004659467221 */ /* 0x000fe40000010000 */
[----:B------:R-:W-:Y:S02]  /*b090*/  FADD.FTZ R2, R88, R2 ;  /* 0x0000000258027221 */ /* 0x000fe40000010000 */
[----:B------:R-:W-:Y:S02]  /*b0a0*/  FADD.FTZ R70, R91, R70 ;  /* 0x000000465b467221 */ /* 0x000fe40000010000 */
[----:B------:R-:W-:Y:S02]  /*b0b0*/  FADD.FTZ R92, R90, R2 ;  /* 0x000000025a5c7221 */ /* 0x000fe40000010000 */
[----:B------:R-:W-:Y:S01]  /*b0c0*/  LDSM.16.MT88.4 R88, [R184+0x1800] ;  /* 0x00180000b858783b */ /* 0x000fe20000004200 */
[C---:B-----5:R-:W-:Y:S03]  /*b0d0*/  HMMA.16816.F32.BF16 R52, R72.reuse, R76, R52 ;  /* 0x0000004c4834723c */ /* 0x060fe60000041834 */
[----:B------:R-:W-:Y:S02]  /*b0e0*/  FADD.FTZ R97, R93, R92 ;  /* 0x0000005c5d617221 */ /* 0x000fe40000010000 */
[--C-:B------:R-:W-:Y:S02]  /*b0f0*/  FFMA.FTZ R2, R202, c[0x0][0x2d0], -R69.reuse ;  /* 0x0000b400ca027a23 */ /* 0x100fe40000010845 */
[----:B------:R-:W-:Y:S01]  /*b100*/  FFMA.FTZ R0, R148, c[0x0][0x2d0], -R69 ;  /* 0x0000b40094007a23 */ /* 0x000fe20000010845 */
[C---:B------:R-:W-:Y:S01]  /*b110*/  HMMA.16816.F32.BF16 R56, R72.reuse, R78, R56 ;  /* 0x0000004e4838723c */ /* 0x040fe20000041838 */
[----:B------:R-:W1:Y:S01]  /*b120*/  LDSM.16.MT88.4 R76, [R183+0x1000] ;  /* 0x00100000b74c783b */ /* 0x000e620000004200 */
[----:B------:R5:W-:Y:S06]  /*b130*/  MUFU.EX2 R133, R2 ;  /* 0x0000000200857308 */ /* 0x000bec0000000800 */
[C---:B--2---:R-:W-:Y:S04]  /*b140*/  HMMA.16816.F32.BF16 R60, R72.reuse, R80, R60 ;  /* 0x00000050483c723c */ /* 0x044fe8000004183c */
[----:B------:R2:W1:Y:S04]  /*b150*/  MUFU.EX2 R150, R0 ;  /* 0x0000000000967308 */ /* 0x0004680000000800 */
[----:B------:R-:W-:Y:S01]  /*b160*/  HMMA.16816.F32.BF16 R64, R72, R82, R64 ;  /* 0x000000524840723c */ /* 0x000fe20000041840 */
[----:B------:R-:W1:Y:S06]  /*b170*/  LDSM.16.MT88.4 R80, [R185+0x1000] ;  /* 0x00100000b950783b */ /* 0x000e6c0000004200 */
[----:B------:R-:W-:Y:S02]  /*b180*/  F2FP.BF16.PACK_AB R72, R100, R98 ;  /* 0x000000626448723e */ /* 0x000fe400000010ff */
[----:B----4-:R-:W-:Y:S03]  /*b190*/  F2FP.BF16.PACK_AB R73, R101, R99 ;  /* 0x000000636549723e */ /* 0x010fe600000010ff */
[----:B------:R-:W-:Y:S01]  /*b1a0*/  F2FP.BF16.PACK_AB R74, R210, R102 ;  /* 0x00000066d24a723e */ /* 0x000fe200000010ff */
[----:B-----5:R-:W-:Y:S01]  /*b1b0*/  FADD.FTZ R2, R103, R97 ;  /* 0x0000006167027221 */ /* 0x020fe20000010000 */
[C---:B---3--:R-:W-:Y:S03]  /*b1c0*/  F2FP.BF16.PACK_AB R75, R208.reuse, R209 ;  /* 0x000000d1d04b723e */ /* 0x048fe600000010ff */
[----:B------:R-:W-:Y:S02]  /*b1d0*/  FADD.FTZ R2, R99, R2 ;  /* 0x0000000263027221 */ /* 0x000fe40000010000 */
[--C-:B--2---:R-:W-:Y:S02]  /*b1e0*/  FFMA.FTZ R0, R149, c[0x0][0x2d0], -R69.reuse ;  /* 0x0000b40095007a23 */ /* 0x104fe40000010845 */
[----:B------:R-:W-:Y:S02]  /*b1f0*/  FADD.FTZ R2, R101, R2 ;  /* 0x0000000265027221 */ /* 0x000fe40000010000 */
[----:B------:R2:W3:Y:S01]  /*b200*/  MUFU.EX2 R148, R0 ;  /* 0x0000000000947308 */ /* 0x0004e20000000800 */
[C---:B-1----:R-:W-:Y:S03]  /*b210*/  HMMA.16816.F32.BF16 R4, R72.reuse, R76, R4 ;  /* 0x0000004c4804723c */ /* 0x042fe60000041804 */
[----:B------:R-:W-:Y:S04]  /*b220*/  FADD.FTZ R2, R209, R2 ;  /* 0x00000002d1027221 */ /* 0x000fe80000010000 */
[----:B------:R-:W-:Y:S01]  /*b230*/  FADD.FTZ R2, R208, R2 ;  /* 0x00000002d0027221 */ /* 0x000fe20000010000 */
[C---:B------:R-:W-:Y:S01]  /*b240*/  HMMA.16816.F32.BF16 R8, R72.reuse, R78, R8 ;  /* 0x0000004e4808723c */ /* 0x040fe20000041808 */
[----:B------:R-:W1:Y:S03]  /*b250*/  LDSM.16.MT88.4 R76, [R186+0x1000] ;  /* 0x00100000ba4c783b */ /* 0x000e660000004200 */
[----:B------:R-:W-:Y:S04]  /*b260*/  FADD.FTZ R2, R150, R2 ;  /* 0x0000000296027221 */ /* 0x000fe80000010000 */
[C---:B------:R-:W-:Y:S04]  /*b270*/  HMMA.16816.F32.BF16 R12, R72.reuse, R80, R12 ;  /* 0x00000050480c723c */ /* 0x040fe8000004180c */
[--C-:B--2---:R-:W-:Y:S04]  /*b280*/  FFMA.FTZ R0, R176, c[0x0][0x2d0], -R69.reuse ;  /* 0x0000b400b0007a23 */ /* 0x104fe80000010845 */
[C---:B------:R-:W-:Y:S01]  /*b290*/  HMMA.16816.F32.BF16 R16, R72.reuse, R82, R16 ;  /* 0x000000524810723c */ /* 0x040fe20000041810 */
[----:B------:R-:W2:Y:S01]  /*b2a0*/  LDSM.16.MT88.4 R80, [R183+0x4000] ;  /* 0x00400000b750783b */ /* 0x000ea20000004200 */
[----:B------:R4:W5:Y:S02]  /*b2b0*/  MUFU.EX2 R147, R0 ;  /* 0x0000000000937308 */ /* 0x0009640000000800 */
[----:B---3--:R-:W-:Y:S04]  /*b2c0*/  FADD.FTZ R2, R148, R2 ;  /* 0x0000000294027221 */ /* 0x008fe80000010000 */
[C---:B------:R-:W-:Y:S08]  /*b2d0*/  HMMA.16816.F32.BF16 R20, R72.reuse, R84, R20 ;  /* 0x000000544814723c */ /* 0x040ff00000041814 */
[C---:B------:R-:W-:Y:S01]  /*b2e0*/  HMMA.16816.F32.BF16 R24, R72.reuse, R86, R24 ;  /* 0x000000564818723c */ /* 0x040fe20000041818 */
[----:B------:R-:W3:Y:S07]  /*b2f0*/  LDSM.16.MT88.4 R84, [R185+0x4000] ;  /* 0x00400000b954783b */ /* 0x000eee0000004200 */
[C---:B-1----:R-:W-:Y:S04]  /*b300*/  HMMA.16816.F32.BF16 R28, R72.reuse, R76, R28 ;  /* 0x0000004c481c723c */ /* 0x042fe8000004181c */
[--C-:B----4-:R-:W-:Y:S02]  /*b310*/  FFMA.FTZ R0, R179, c[0x0][0x2d0], -R69.reuse ;  /* 0x0000b400b3007a23 */ /* 0x110fe40000010845 */
[----:B-----5:R-:W-:Y:S02]  /*b320*/  FADD.FTZ R2, R147, R2 ;  /* 0x0000000293027221 */ /* 0x020fe40000010000 */
[----:B------:R1:W4:Y:S01]  /*b330*/  MUFU.EX2 R146, R0 ;  /* 0x0000000000927308 */ /* 0x0003220000000800 */
[C---:B------:R-:W-:Y:S01]  /*b340*/  HMMA.16816.F32.BF16 R32, R72.reuse, R78, R32 ;  /* 0x0000004e4820723c */ /* 0x040fe20000041820 */
[----:B------:R-:W5:Y:S07]  /*b350*/  LDSM.16.MT88.4 R76, [R184+0x4000] ;  /* 0x00400000b84c783b */ /* 0x000f6e0000004200 */
[C---:B--2---:R-:W-:Y:S08]  /*b360*/  HMMA.16816.F32.BF16 R36, R72.reuse, R80, R36 ;  /* 0x000000504824723c */ /* 0x044ff00000041824 */
[C---:B------:R-:W-:Y:S01]  /*b370*/  HMMA.16816.F32.BF16 R40, R72.reuse, R82, R40 ;  /* 0x000000524828723c */ /* 0x040fe20000041828 */
[----:B------:R-:W2:Y:S03]  /*b380*/  LDSM.16.MT88.4 R80, [R186+0x4000] ;  /* 0x00400000ba50783b */ /* 0x000ea60000004200 */
[--C-:B-1----:R-:W-:Y:S04]  /*b390*/  FFMA.FTZ R0, R197, c[0x0][0x2d0], -R69.reuse ;  /* 0x0000b400c5007a23 */ /* 0x102fe80000010845 */
[C---:B---3--:R-:W-:Y:S01]  /*b3a0*/  HMMA.16816.F32.BF16 R44, R72.reuse, R84, R44 ;  /* 0x00000054482c723c */ /* 0x048fe2000004182c */
[----:B------:R1:W3:Y:S03]  /*b3b0*/  MUFU.EX2 R141, R0 ;  /* 0x00000000008d7308 */ /* 0x0002e60000000800 */
[----:B----4-:R-:W-:Y:S04]  /*b3c0*/  FADD.FTZ R2, R146, R2 ;  /* 0x0000000292027221 */ /* 0x010fe80000010000 */
[C---:B------:R-:W-:Y:S01]  /*b3d0*/  HMMA.16816.F32.BF16 R48, R72.reuse, R86, R48 ;  /* 0x000000564830723c */ /* 0x040fe20000041830 */
[----:B------:R-:W4:Y:S07]  /*b3e0*/  LDSM.16.MT88.4 R84, [R183+0x1800] ;  /* 0x00180000b754783b */ /* 0x000f2e0000004200 */
[C---:B-----5:R-:W-:Y:S08]  /*b3f0*/  HMMA.16816.F32.BF16 R52, R72.reuse, R76, R52 ;  /* 0x0000004c4834723c */ /* 0x060ff00000041834 */
[C---:B------:R-:W-:Y:S01]  /*b400*/  HMMA.16816.F32.BF16 R56, R72.reuse, R78, R56 ;  /* 0x0000004e4838723c */ /* 0x040fe20000041838 */
[----:B------:R-:W5:Y:S03]  /*b410*/  LDSM.16.MT88.4 R76, [R185+0x1800] ;  /* 0x00180000b94c783b */ /* 0x000f660000004200 */
[--C-:B-1----:R-:W-:Y:S02]  /*b420*/  FFMA.FTZ R0, R198, c[0x0][0x2d0], -R69.reuse ;  /* 0x0000b400c6007a23 */ /* 0x102fe40000010845 */
[----:B---3--:R-:W-:Y:S02]  /*b430*/  FADD.FTZ R2, R141, R2 ;  /* 0x000000028d027221 */ /* 0x008fe40000010000 */
[C---:B--2---:R-:W-:Y:S01]  /*b440*/  HMMA.16816.F32.BF16 R60, R72.reuse, R80, R60 ;  /* 0x00000050483c723c */ /* 0x044fe2000004183c */
[----:B------:R1:W2:Y:S07]  /*b450*/  MUFU.EX2 R140, R0 ;  /* 0x00000000008c7308 */ /* 0x0002ae0000000800 */
[----:B------:R-:W-:Y:S01]  /*b460*/  HMMA.16816.F32.BF16 R64, R72, R82, R64 ;  /* 0x000000524840723c */ /* 0x000fe20000041840 */
[----:B------:R-:W3:Y:S06]  /*b470*/  LDSM.16.MT88.4 R80, [R186+0x1800] ;  /* 0x00180000ba50783b */ /* 0x000eec0000004200 */
[----:B------:R-:W-:Y:S02]  /*b480*/  F2FP.BF16.PACK_AB R72, R203, R178 ;  /* 0x000000b2cb48723e */ /* 0x000fe400000010ff */
[----:B------:R-:W-:Y:S03]  /*b490*/  F2FP.BF16.PACK_AB R74, R151, R177 ;  /* 0x000000b1974a723e */ /* 0x000fe600000010ff */
[----:B------:R-:W-:Y:S02]  /*b4a0*/  F2FP.BF16.PACK_AB R73, R148, R150 ;  /* 0x000000969449723e */ /* 0x000fe400000010ff */
[----:B------:R-:W-:Y:S01]  /*b4b0*/  F2FP.BF16.PACK_AB R75, R146, R147 ;  /* 0x00000093924b723e */ /* 0x000fe200000010ff */
[--C-:B-1----:R-:W-:Y:S02]  /*b4c0*/  FFMA.FTZ R0, R200, c[0x0][0x2d0], -R69.reuse ;  /* 0x0000b400c8007a23 */ /* 0x102fe40000010845 */
[----:B--2---:R-:W-:Y:S04]  /*b4d0*/  FADD.FTZ R2, R140, R2 ;  /* 0x000000028c027221 */ /* 0x004fe80000010000 */
[C---:B----4-:R-:W-:Y:S01]  /*b4e0*/  HMMA.16816.F32.BF16 R4, R72.reuse, R84, R4 ;  /* 0x000000544804723c */ /* 0x050fe20000041804 */
[----:B------:R1:W2:Y:S07]  /*b4f0*/  MUFU.EX2 R139, R0 ;  /* 0x00000000008b7308 */ /* 0x0002ae0000000800 */
[C---:B------:R-:W-:Y:S01]  /*b500*/  HMMA.16816.F32.BF16 R8, R72.reuse, R86, R8 ;  /* 0x000000564808723c */ /* 0x040fe20000041808 */
[----:B------:R-:W4:Y:S07]  /*b510*/  LDSM.16.MT88.4 R84, [R183+0x4800] ;  /* 0x00480000b754783b */ /* 0x000f2e0000004200 */
[C---:B-----5:R-:W-:Y:S08]  /*b520*/  HMMA.16816.F32.BF16 R12, R72.reuse, R76, R12 ;  /* 0x0000004c480c723c */ /* 0x060ff0000004180c */
[C---:B------:R-:W-:Y:S01]  /*b530*/  HMMA.16816.F32.BF16 R16, R72.reuse, R78, R16 ;  /* 0x0000004e4810723c */ /* 0x040fe20000041810 */
[----:B------:R-:W5:Y:S03]  /*b540*/  LDSM.16.MT88.4 R76, [R185+0x4800] ;  /* 0x00480000b94c783b */ /* 0x000f660000004200 */
[--C-:B-1----:R-:W-:Y:S02]  /*b550*/  FFMA.FTZ R0, R201, c[0x0][0x2d0], -R69.reuse ;  /* 0x0000b400c9007a23 */ /* 0x102fe40000010845 */
[----:B--2---:R-:W-:Y:S02]  /*b560*/  FADD.FTZ R2, R139, R2 ;  /* 0x000000028b027221 */ /* 0x004fe40000010000 */
[C---:B------:R-:W-:Y:S01]  /*b570*/  HMMA.16816.F32.BF16 R20, R72.reuse, R88, R20 ;  /* 0x000000584814723c */ /* 0x040fe20000041814 */
[----:B------:R1:W-:Y:S07]  /*b580*/  MUFU.EX2 R138, R0 ;  /* 0x00000000008a7308 */ /* 0x0003ee0000000800 */
[C---:B------:R-:W-:Y:S01]  /*b590*/  HMMA.16816.F32.BF16 R24, R72.reuse, R90, R24 ;  /* 0x0000005a4818723c */ /* 0x040fe20000041818 */
[----:B------:R-:W2:Y:S07]  /*b5a0*/  LDSM.16.MT88.4 R88, [R184+0x4800] ;  /* 0x00480000b858783b */ /* 0x000eae0000004200 */
[C---:B---3--:R-:W-:Y:S08]  /*b5b0*/  HMMA.16816.F32.BF16 R28, R72.reuse, R80, R28 ;  /* 0x00000050481c723c */ /* 0x048ff0000004181c */
[C---:B------:R-:W-:Y:S01]  /*b5c0*/  HMMA.16816.F32.BF16 R32, R72.reuse, R82, R32 ;  /* 0x000000524820723c */ /* 0x040fe20000041820 */
[----:B------:R-:W3:Y:S03]  /*b5d0*/  LDSM.16.MT88.4 R80, [R186+0x4800] ;  /* 0x00480000ba50783b */ /* 0x000ee60000004200 */
[----:B-1----:R-:W-:Y:S02]  /*b5e0*/  FADD.FTZ R0, R94, R70 ;  /* 0x000000465e007221 */ /* 0x002fe40000010000 */
[--C-:B------:R-:W-:Y:S02]  /*b5f0*/  FFMA.FTZ R70, R196, c[0x0][0x2d0], -R69.reuse ;  /* 0x0000b400c4467a23 */ /* 0x100fe40000010845 */
[C---:B----4-:R-:W-:Y:S02]  /*b600*/  HMMA.16816.F32.BF16 R36, R72.reuse, R84, R36 ;  /* 0x000000544824723c */ /* 0x050fe40000041824 */
[----:B------:R-:W1:Y:S02]  /*b610*/  MUFU.EX2 R132, R70 ;  /* 0x0000004600847308 */ /* 0x000e640000000800 */
[----:B------:R-:W-:Y:S02]  /*b620*/  FADD.FTZ R0, R95, R0 ;  /* 0x000000005f007221 */ /* 0x000fe40000010000 */
[----:B------:R-:W-:Y:S01]  /*b630*/  LDSM.16.MT88.4 R92, [R186+0x2000] ;  /* 0x00200000ba5c783b */ /* 0x000fe20000004200 */
[----:B------:R-:W-:Y:S01]  /*b640*/  FFMA.FTZ R69, R193, c[0x0][0x2d0], -R69 ;  /* 0x0000b400c1457a23 */ /* 0x000fe20000010845 */
[C---:B------:R-:W-:Y:S04]  /*b650*/  HMMA.16816.F32.BF16 R40, R72.reuse, R86, R40 ;  /* 0x000000564828723c */ /* 0x040fe80000041828 */
[----:B------:R4:W-:Y:S01]  /*b660*/  MUFU.EX2 R70, R96 ;  /* 0x0000006000467308 */ /* 0x0009e20000000800 */
[----:B------:R-:W-:Y:S01]  /*b670*/  FADD.FTZ R0, R98, R0 ;  /* 0x0000000062007221 */ /* 0x000fe20000010000 */
[----:B------:R-:W-:Y:S02]  /*b680*/  LDSM.16.MT88.4 R84, [R185+0x2000] ;  /* 0x00200000b954783b */ /* 0x000fe40000004200 */
[C---:B-----5:R-:W-:Y:S04]  /*b690*/  HMMA.16816.F32.BF16 R44, R72.reuse, R76, R44 ;  /* 0x0000004c482c723c */ /* 0x060fe8000004182c */
[----:B------:R-:W-:Y:S02]  /*b6a0*/  FADD.FTZ R0, R100, R0 ;  /* 0x0000000064007221 */ /* 0x000fe40000010000 */
[----:B------:R-:W5:Y:S02]  /*b6b0*/  MUFU.EX2 R69, R69 ;  /* 0x0000004500457308 */ /* 0x000f640000000800 */
[C---:B------:R-:W-:Y:S01]  /*b6c0*/  HMMA.16816.F32.BF16 R48, R72.reuse, R78, R48 ;  /* 0x0000004e4830723c */ /* 0x040fe20000041830 */
[----:B------:R-:W3:Y:S03]  /*b6d0*/  LDSM.16.MT88.4 R76, [R183+0x2000] ;  /* 0x00200000b74c783b */ /* 0x000ee60000004200 */
[----:B-1----:R-:W-:Y:S01]  /*b6e0*/  F2FP.BF16.PACK_AB R129, R132, R133 ;  /* 0x000000858481723e */ /* 0x002fe200000010ff */
[----:B------:R-:W-:Y:S03]  /*b6f0*/  FADD.FTZ R0, R102, R0 ;  /* 0x0000000066007221 */ /* 0x000fe60000010000 */
[C---:B--2---:R-:W-:Y:S01]  /*b700*/  HMMA.16816.F32.BF16 R52, R72.reuse, R88, R52 ;  /* 0x000000584834723c */ /* 0x044fe20000041834 */
[----:B----4-:R-:W-:Y:S03]  /*b710*/  LDSM.16.MT88.4 R96, [R184+0x2800] ;  /* 0x00280000b860783b */ /* 0x010fe60000004200 */
[----:B------:R-:W-:Y:S04]  /*b720*/  FADD.FTZ R0, R210, R0 ;  /* 0x00000000d2007221 */ /* 0x000fe80000010000 */
[C---:B------:R-:W-:Y:S01]  /*b730*/  HMMA.16816.F32.BF16 R56, R72.reuse, R90, R56 ;  /* 0x0000005a4838723c */ /* 0x040fe20000041838 */
[----:B------:R-:W1:Y:S03]  /*b740*/  LDSM.16.MT88.4 R88, [R184+0x2000] ;  /* 0x00200000b858783b */ /* 0x000e660000004200 */
[----:B------:R-:W-:Y:S01]  /*b750*/  FADD.FTZ R0, R178, R0 ;  /* 0x00000000b2007221 */ /* 0x000fe20000010000 */
[----:B-----5:R-:W-:Y:S03]  /*b760*/  F2FP.BF16.PACK_AB R131, R69, R70 ;  /* 0x000000464583723e */ /* 0x020fe600000010ff */
[C---:B---3--:R-:W-:Y:S04]  /*b770*/  HMMA.16816.F32.BF16 R60, R72.reuse, R80, R60 ;  /* 0x00000050483c723c */ /* 0x048fe8000004183c */
[----:B------:R-:W-:Y:S04]  /*b780*/  FADD.FTZ R0, R203, R0 ;  /* 0x00000000cb007221 */ /* 0x000fe80000010000 */
[----:B------:R-:W-:Y:S01]  /*b790*/  HMMA.16816.F32.BF16 R64, R72, R82, R64 ;  /* 0x000000524840723c */ /* 0x000fe20000041840 */
[----:B------:R-:W-:Y:S03]  /*b7a0*/  LDSM.16.MT88.4 R80, [R185+0x5000] ;  /* 0x00500000b950783b */ /* 0x000fe60000004200 */
[----:B------:R-:W-:Y:S03]  /*b7b0*/  FADD.FTZ R0, R177, R0 ;  /* 0x00000000b1007221 */ /* 0x000fe60000010000 */
[----:B------:R-:W-:Y:S01]  /*b7c0*/  F2FP.BF16.PACK_AB R72, R144, R142 ;  /* 0x0000008e9048723e */ /* 0x000fe200000010ff */
[----:B------:R-:W-:Y:S01]  /*b7d0*/  FADD.FTZ R0, R151, R0 ;  /* 0x0000000097007221 */ /* 0x000fe20000010000 */
[----:B------:R-:W-:Y:S03]  /*b7e0*/  F2FP.BF16.PACK_AB R74, R143, R145 ;  /* 0x000000918f4a723e */ /* 0x000fe600000010ff */
[----:B------:R-:W-:Y:S01]  /*b7f0*/  F2FP.BF16.PACK_AB R73, R140, R141 ;  /* 0x0000008d8c49723e */ /* 0x000fe200000010ff */
[----:B------:R-:W-:Y:S01]  /*b800*/  FADD.FTZ R0, R142, R0 ;  /* 0x000000008e007221 */ /* 0x000fe20000010000 */
[----:B------:R-:W-:Y:S03]  /*b810*/  F2FP.BF16.PACK_AB R75, R138, R139 ;  /* 0x0000008b8a4b723e */ /* 0x000fe600000010ff */
[----:B------:R-:W-:Y:S04]  /*b820*/  FADD.FTZ R0, R144, R0 ;  /* 0x0000000090007221 */ /* 0x000fe80000010000 */
[C---:B------:R-:W-:Y:S03]  /*b830*/  HMMA.16816.F32.BF16 R4, R72.reuse, R76, R4 ;  /* 0x0000004c4804723c */ /* 0x040fe60000041804 */
[----:B------:R-:W-:Y:S04]  /*b840*/  FADD.FTZ R0, R145, R0 ;  /* 0x0000000091007221 */ /* 0x000fe80000010000 */
[----:B------:R-:W-:Y:S01]  /*b850*/  FADD.FTZ R0, R143, R0 ;  /* 0x000000008f007221 */ /* 0x000fe20000010000 */
        /* <DEDUP_REMOVED lines=8> */
[C---:B------:R-:W-:Y:S08]  /*b8e0*/  HMMA.16816.F32.BF16 R28, R72.reuse, R92, R28 ;  /* 0x0000005c481c723c */ /* 0x040ff0000004181c */
[C---:B------:R-:W-:Y:S08]  /*b8f0*/  HMMA.16816.F32.BF16 R32, R72.reuse, R94, R32 ;  /* 0x0000005e4820723c */ /* 0x040ff00000041820 */
[C---:B--2---:R-:W-:Y:S08]  /*b900*/  HMMA.16816.F32.BF16 R36, R72.reuse, R76, R36 ;  /* 0x0000004c4824723c */ /* 0x044ff00000041824 */
[C---:B------:R-:W-:Y:S01]  /*b910*/  HMMA.16816.F32.BF16 R40, R72.reuse, R78, R40 ;  /* 0x0000004e4828723c */ /* 0x040fe20000041828 */
[----:B------:R-:W2:Y:S07]  /*b920*/  LDSM.16.MT88.4 R76, [R186+0x2800] ;  /* 0x00280000ba4c783b */ /* 0x000eae0000004200 */
[C---:B------:R-:W-:Y:S08]  /*b930*/  HMMA.16816.F32.BF16 R44, R72.reuse, R80, R44 ;  /* 0x00000050482c723c */ /* 0x040ff0000004182c */
[C---:B------:R-:W-:Y:S01]  /*b940*/  HMMA.16816.F32.BF16 R48, R72.reuse, R82, R48 ;  /* 0x000000524830723c */ /* 0x040fe20000041830 */
[----:B------:R-:W4:Y:S07]  /*b950*/  LDSM.16.MT88.4 R80, [R183+0x5800] ;  /* 0x00580000b750783b */ /* 0x000f2e0000004200 */
[C---:B---3--:R-:W-:Y:S08]  /*b960*/  HMMA.16816.F32.BF16 R52, R72.reuse, R84, R52 ;  /* 0x000000544834723c */ /* 0x048ff00000041834 */
[C---:B------:R-:W-:Y:S08]  /*b970*/  HMMA.16816.F32.BF16 R56, R72.reuse, R86, R56 ;  /* 0x000000564838723c */ /* 0x040ff00000041838 */
[C---:B-1----:R-:W-:Y:S08]  /*b980*/  HMMA.16816.F32.BF16 R60, R72.reuse, R88, R60 ;  /* 0x00000058483c723c */ /* 0x042ff0000004183c */
[----:B------:R-:W-:Y:S01]  /*b990*/  HMMA.16816.F32.BF16 R64, R72, R90, R64 ;  /* 0x0000005a4840723c */ /* 0x000fe20000041840 */
[----:B------:R-:W1:Y:S07]  /*b9a0*/  LDSM.16.MT88.4 R72, [R185+0x5800] ;  /* 0x00580000b948783b */ /* 0x000e6e0000004200 */
        /* <DEDUP_REMOVED lines=8> */
[C---:B--2---:R-:W-:Y:S08]  /*ba30*/  HMMA.16816.F32.BF16 R92, R128.reuse, R76, R28 ;  /* 0x0000004c805c723c */ /* 0x044ff0000004181c */
[C---:B------:R-:W-:Y:S08]  /*ba40*/  HMMA.16816.F32.BF16 R88, R128.reuse, R78, R32 ;  /* 0x0000004e8058723c */ /* 0x040ff00000041820 */
[C---:B----4-:R-:W-:Y:S08]  /*ba50*/  HMMA.16816.F32.BF16 R84, R128.reuse, R80, R36 ;  /* 0x000000508054723c */ /* 0x050ff00000041824 */
[C---:B------:R-:W-:Y:S08]  /*ba60*/  HMMA.16816.F32.BF16 R80, R128.reuse, R82, R40 ;  /* 0x000000528050723c */ /* 0x040ff00000041828 */
[C---:B-1----:R-:W-:Y:S08]  /*ba70*/  HMMA.16816.F32.BF16 R76, R128.reuse, R72, R44 ;  /* 0x00000048804c723c */ /* 0x042ff0000004182c */
[C---:B------:R-:W-:Y:S08]  /*ba80*/  HMMA.16816.F32.BF16 R72, R128.reuse, R74, R48 ;  /* 0x0000004a8048723c */ /* 0x040ff00000041830 */
[C---:B---3--:R-:W-:Y:S07]  /*ba90*/  HMMA.16816.F32.BF16 R52, R128.reuse, R4, R52 ;  /* 0x000000048034723c */ /* 0x048fee0000041834 */
[-C--:B------:R-:W-:Y:S01]  /*baa0*/  MOV R5, R3.reuse ;  /* 0x0000000300057202 */ /* 0x080fe20000000f00 */
[C---:B------:R-:W-:Y:S04]  /*bab0*/  HMMA.16816.F32.BF16 R56, R128.reuse, R6, R56 ;  /* 0x000000068038723c */ /* 0x040fe80000041838 */
[----:B------:R-:W-:Y:S02]  /*bac0*/  FADD.FTZ R4, R138, R2 ;  /* 0x000000028a047221 */ /* 0x000fe40000010000 */
[----:B------:R-:W-:Y:S02]  /*bad0*/  FADD.FTZ R2, R134, R0 ;  /* 0x0000000086027221 */ /* 0x000fe40000010000 */
[C---:B-----5:R-:W-:Y:S04]  /*bae0*/  HMMA.16816.F32.BF16 R60, R128.reuse, R8, R60 ;  /* 0x00000008803c723c */ /* 0x060fe8000004183c */
[----:B------:R-:W-:Y:S02]  /*baf0*/  FADD.FTZ R0, R133, R4 ;  /* 0x0000000485007221 */ /* 0x000fe40000010000 */
[----:B------:R-:W-:Y:S02]  /*bb00*/  FADD.FTZ R2, R135, R2 ;  /* 0x0000000287027221 */ /* 0x000fe40000010000 */
[----:B------:R-:W-:Y:S01]  /*bb10*/  FADD.FTZ R0, R132, R0 ;  /* 0x0000000084007221 */ /* 0x000fe20000010000 */
[----:B------:R-:W-:Y:S03]  /*bb20*/  HMMA.16816.F32.BF16 R64, R128, R10, R64 ;  /* 0x0000000a8040723c */ /* 0x000fe60000041840 */
[----:B------:R-:W-:Y:S02]  /*bb30*/  FADD.FTZ R2, R136, R2 ;  /* 0x0000000288027221 */ /* 0x000fe40000010000 */
[----:B------:R-:W-:Y:S01]  /*bb40*/  FADD.FTZ R0, R70, R0 ;  /* 0x0000000046007221 */ /* 0x000fe20000010000 */
[----:B------:R-:W-:Y:S01]  /*bb50*/  MOV R70, R3 ;  /* 0x0000000300467202 */ /* 0x000fe20000000f00 */
[----:B------:R-:W-:Y:S02]  /*bb60*/  FADD.FTZ R227, R137, R2 ;  /* 0x0000000289e37221 */ /* 0x000fe40000010000 */
[----:B------:R-:W-:Y:S03]  /*bb70*/  FADD.FTZ R228, R69, R0 ;  /* 0x0000000045e47221 */ /* 0x000fe60000010000 */
[----:B------:R-:W-:Y:S01]  /*bb80*/  MOV R69, R68 ;  /* 0x0000004400457202 */ /* 0x000fe20000000f00 */
[----:B------:R-:W-:-:S05]  /*bb90*/  @P0 BRA `(.L_x_734) ;  /* 0xffffb84000000947 */ /* 0x000fca000383ffff */
.L_x_713:
[----:B------:R-:W-:Y:S01]  /*bba0*/  IMAD.MOV.U32 R0, RZ, RZ, c[0x0][0x2c4] ;  /* 0x0000b100ff007624 */ /* 0x000fe200078e00ff */
[----:B------:R-:W-:Y:S01]  /*bbb0*/  IADD3 R2, R232, 0x1, -R231 ;  /* 0x00000001e8027810 */ /* 0x000fe20007ffe8e7 */
[----:B------:R-:W-:-:S03]  /*bbc0*/  IMAD.MOV.U32 R4, RZ, RZ, c[0x0][0x32c] ;  /* 0x0000cb00ff047624 */ /* 0x000fc600078e00ff */
[----:B------:R-:W-:Y:S02]  /*bbd0*/  ISETP.NE.AND P1, PT, R0, 0x1, PT ;  /* 0x000000010000780c */ /* 0x000fe40003f25270 */
[----:B------:R-:W-:Y:S02]  /*bbe0*/  IADD3 R0, R244, 0x7f, RZ ;  /* 0x0000007ff4007810 */ /* 0x000fe40007ffe0ff */
[----:B------:R-:W-:-:S09]  /*bbf0*/  ISETP.GE.AND P0, PT, R4, 0x1, PT ;  /* 0x000000010400780c */ /* 0x000fd20003f06270 */
[----:B------:R-:W-:-:S05]  /*bc00*/  @P1 IMAD.HI.U32 R3, R0, c[0x0][0x2c8], RZ ;  /* 0x0000b20000031a27 */ /* 0x000fca00078e00ff */
[----:B------:R-:W-:-:S05]  /*bc10*/  @P1 SHF.R.U32.HI R0, RZ, c[0x0][0x2cc], R3 ;  /* 0x0000b300ff001a19 */ /* 0x000fca0000011603 */
[----:B------:R-:W-:-:S05]  /*bc20*/  IMAD.IADD R0, R2, 0x1, R0 ;  /* 0x0000000102007824 */ /* 0x000fca00078e0200 */
[----:B------:R-:W-:Y:S01]  /*bc30*/  IADD3 R2, R0, -c[0x0][0x324], RZ ;  /* 0x8000c90000027a10 */ /* 0x000fe20007ffe0ff */
[----:B------:R-:W-:Y:S05]  /*bc40*/  @!P0 BRA `(.L_x_735) ;  /* 0x0000011000008947 */ /* 0x000fea0003800000 */
[----:B------:R-:W-:Y:S01]  /*bc50*/  ISETP.GT.AND P0, PT, R0, -0x1, PT ;  /* 0xffffffff0000780c */ /* 0x000fe20003f04270 */
[----:B------:R-:W-:-:S12]  /*bc60*/  BSSY B0, `(.L_x_736) ;  /* 0x000000d000007945 */ /* 0x000fd80003800000 */
[----:B------:R-:W-:Y:S05]  /*bc70*/  @P0 BRA `(.L_x_737) ;  /* 0x0000007000000947 */ /* 0x000fea0003800000 */
[----:B------:R-:W-:Y:S01]  /*bc80*/  IMAD.MOV.U32 R3, RZ, RZ, 0x1 ;  /* 0x00000001ff037424 */ /* 0x000fe200078e00ff */
[----:B------:R-:W-:-:S04]  /*bc90*/  LOP3.LUT R0, RZ, R0, RZ, 0x33, !PT ;  /* 0x00000000ff007212 */ /* 0x000fc800078e33ff */
[----:B------:R-:W-:-:S13]  /*bca0*/  ISETP.NE.AND P0, PT, R3, c[0x0][0x32c], PT ;  /* 0x0000cb0003007a0c */ /* 0x000fda0003f05270 */
[----:B------:R-:W-:-:S05]  /*bcb0*/  @P0 IMAD.HI.U32 R3, R0, c[0x0][0x330], RZ ;  /* 0x0000cc0000030a27 */ /* 0x000fca00078e00ff */
[----:B------:R-:W-:-:S04]  /*bcc0*/  @P0 SHF.R.U32.HI R0, RZ, c[0x0][0x334], R3 ;  /* 0x0000cd00ff000a19 */ /* 0x000fc80000011603 */
[----:B------:R-:W-:Y:S01]  /*bcd0*/  LOP3.LUT R0, RZ, R0, RZ, 0x33, !PT ;  /* 0x00000000ff007212 */ /* 0x000fe200078e33ff */
[----:B------:R-:W-:Y:S05]  /*bce0*/  BRA `(.L_x_738) ;  /* 0x0000004000007947 */ /* 0x000fea0003800000 */
.L_x_737:
[----:B------:R-:W-:-:S04]  /*bcf0*/  MOV R3, 0x1 ;  /* 0x0000000100037802 */ /* 0x000fc80000000f00 */
[----:B------:R-:W-:-:S13]  /*bd00*/  ISETP.NE.AND P0, PT, R3, c[0x0][0x32c], PT ;  /* 0x0000cb0003007a0c */ /* 0x000fda0003f05270 */
[----:B------:R-:W-:-:S05]  /*bd10*/  @P0 IMAD.HI.U32 R3, R0, c[0x0][0x330], RZ ;  /* 0x0000cc0000030a27 */ /* 0x000fca00078e00ff */
[----:B------:R-:W-:Y:S02]  /*bd20*/  @P0 SHF.R.U32.HI R0, RZ, c[0x0][0x334], R3 ;  /* 0x0000cd00ff000a19 */ /* 0x000fe40000011603 */
.L_x_738:
[----:B------:R-:W-:Y:S05]  /*bd30*/  BSYNC B0 ;  /* 0x0000000000007941 */ /* 0x000fea0003800000 */
.L_x_736:
[----:B------:R-:W-:-:S05]  /*bd40*/  IMAD R0, R0, c[0x0][0x32c], RZ ;  /* 0x0000cb0000007a24 */ /* 0x000fca00078e02ff */
[----:B------:R-:W-:-:S04]  /*bd50*/  IMNMX R2, R2, R0, !PT ;  /* 0x0000000002027217 */ /* 0x000fc80007800200 */
.L_x_735:
[----:B------:R-:W-:-:S05]  /*bd60*/  IADD3 R2, R2, 0x5f, RZ ;  /* 0x0000005f02027810 */ /* 0x000fca0007ffe0ff */
        /* <DEDUP_REMOVED lines=8> */
.L_x_750:
        /* <DEDUP_REMOVED lines=39> */
.L_x_851:
        /* <DEDUP_REMOVED lines=24> */
.L_x_852:
        /* <DEDUP_REMOVED lines=16> */
.L_x_741:
[----:B--23--:R-:W-:Y:S05]  /*c2e0*/  BSYNC B0 ;  /* 0x0000000000007941 */ /* 0x00cfea0003800000 */
.L_x_740:
        /* <DEDUP_REMOVED lines=126> */
[----:B------:R-:W-:Y:S02]  /*cad0*/  FMUL.FTZ R10, R10, c[0x0][0x320] ;  /* 0x0000c8000a0a7a20 */ /* 0x000fe40000410000 */
[----:B------:R-:W-:Y:S04]  /*cae0*/  FMUL.FTZ R3, R11, c[0x0][0x320] ;  /* 0x0000c8000b037a20 */ /* 0x000fe80000410000 */
[----:B------:R-:W3:Y:S02]  /*caf0*/  MUFU.TANH R139, R10 ;  /* 0x0000000a008b7308 */ /* 0x000ee40000002400 */
[----:B------:R-:W-:Y:S08]  /*cb00*/  FMUL.FTZ R2, R12, c[0x0][0x320] ;  /* 0x0000c8000c027a20 */ /* 0x000ff00000410000 */
[----:B------:R4:W2:Y:S01]  /*cb10*/  MUFU.TANH R133, R2 ;  /* 0x0000000200857308 */ /* 0x0008a20000002400 */
[----:B-1----:R-:W-:Y:S09]  /*cb20*/  FMUL.FTZ R0, R5, c[0x0][0x320] ;  /* 0x0000c80005007a20 */ /* 0x002ff20000410000 */
[----:B------:R1:W1:Y:S10]  /*cb30*/  MUFU.TANH R142, R0 ;  /* 0x00000000008e7308 */ /* 0x0002740000002400 */
[----:B------:R5:W2:Y:S01]  /*cb40*/  MUFU.TANH R138, R3 ;  /* 0x00000003008a7308 */ /* 0x000aa20000002400 */
[----:B----4-:R-:W-:Y:S09]  /*cb50*/  FMUL.FTZ R2, R19, c[0x0][0x320] ;  /* 0x0000c80013027a20 */ /* 0x010ff20000410000 */
[----:B------:R-:W4:Y:S01]  /*cb60*/  MUFU.TANH R147, R2 ;  /* 0x0000000200937308 */ /* 0x000f220000002400 */
[----:B-1----:R-:W-:Y:S09]  /*cb70*/  FMUL.FTZ R0, R6, c[0x0][0x320] ;  /* 0x0000c80006007a20 */ /* 0x002ff20000410000 */
[----:B------:R1:W1:Y:S01]  /*cb80*/  MUFU.TANH R141, R0 ;  /* 0x00000000008d7308 */ /* 0x0002620000002400 */
[----:B-----5:R-:W-:Y:S09]  /*cb90*/  FMUL.FTZ R3, R18, c[0x0][0x320] ;  /* 0x0000c80012037a20 */ /* 0x020ff20000410000 */
        /* <DEDUP_REMOVED lines=8> */
[----:B------:R-:W-:Y:S03]  /*cc20*/  LDSM.16.M88.4 R4, [R181+0x2000] ;  /* 0x00200000b504783b */ /* 0x000fe60000000200 */
[----:B-----5:R-:W-:Y:S05]  /*cc30*/  FMUL.FTZ R0, R9, c[0x0][0x320] ;  /* 0x0000c80009007a20 */ /* 0x020fea0000410000 */
[----:B------:R-:W1:Y:S01]  /*cc40*/  LDSM.16.M88.4 R8, [R181+0x1800] ;  /* 0x00180000b508783b */ /* 0x000e620000000200 */
[----:B------:R5:W1:Y:S11]  /*cc50*/  MUFU.TANH R137, R0 ;  /* 0x0000000000897308 */ /* 0x000a760000002400 */
[----:B------:R-:W-:Y:S03]  /*cc60*/  @!UPT UIADD3 URZ, URZ, URZ, URZ ;  /* 0x0000003f3f3ff290 */ /* 0x000fe6000fffe03f */
[----:B------:R-:W-:Y:S02]  /*cc70*/  FMUL.FTZ R3, R26, c[0x0][0x320] ;  /* 0x0000c8001a037a20 */ /* 0x000fe40000410000 */
[----:B------:R-:W-:Y:S02]  /*cc80*/  FMUL.FTZ R2, R27, c[0x0][0x320] ;  /* 0x0000c8001b027a20 */ /* 0x000fe40000410000 */
[----:B------:R-:W2:Y:S01]  /*cc90*/  MUFU.TANH R150, R3 ;  /* 0x0000000300967308 */ /* 0x000ea20000002400 */
[----:B-----5:R-:W-:Y:S09]  /*cca0*/  FMUL.FTZ R0, R13, c[0x0][0x320] ;  /* 0x0000c8000d007a20 */ /* 0x020ff20000410000 */
[----:B------:R5:W2:Y:S10]  /*ccb0*/  MUFU.TANH R132, R0 ;  /* 0x0000000000847308 */ /* 0x000ab40000002400 */
        /* <DEDUP_REMOVED lines=11> */
[----:B------:R-:W3:Y:S01]  /*cd70*/  MUFU.TANH R178, R3 ;  /* 0x0000000300b27308 */ /* 0x000ee20000002400 */
[----:B--2---:R-:W-:Y:S02]  /*cd80*/  FMUL.FTZ R2, R35, c[0x0][0x320] ;  /* 0x0000c80023027a20 */ /* 0x004fe40000410000 */
[----:B-----5:R-:W-:Y:S07]  /*cd90*/  FMUL.FTZ R0, R15, c[0x0][0x320] ;  /* 0x0000c8000f007a20 */ /* 0x020fee0000410000 */
[----:B------:R2:W2:Y:S01]  /*cda0*/  MUFU.TANH R146, R0 ;  /* 0x0000000000927308 */ /* 0x0004a20000002400 */
[C---:B-1----:R-:W-:Y:S09]  /*cdb0*/  HMMA.16816.F32.BF16 R44, R172.reuse, R8, R44 ;  /* 0x00000008ac2c723c */ /* 0x042ff2000004182c */
[----:B------:R-:W1:Y:S01]  /*cdc0*/  MUFU.TANH R194, R2 ;  /* 0x0000000200c27308 */ /* 0x000e620000002400 */
[----:B------:R-:W-:Y:S03]  /*cdd0*/  HMMA.16816.F32.BF16 R48, R172, R10, R48 ;  /* 0x0000000aac30723c */ /* 0x000fe60000041830 */
[----:B--2---:R-:W-:Y:S06]  /*cde0*/  FMUL.FTZ R0, R16, c[0x0][0x320] ;  /* 0x0000c80010007a20 */ /* 0x004fec0000410000 */
[----:B------:R2:W1:Y:S03]  /*cdf0*/  MUFU.TANH R131, R0 ;  /* 0x0000000000837308 */ /* 0x0004660000002400 */
[----:B--2---:R-:W-:Y:S07]  /*ce00*/  FMUL.FTZ R0, R17, c[0x0][0x320] ;  /* 0x0000c80011007a20 */ /* 0x004fee0000410000 */
[----:B------:R2:W1:Y:S02]  /*ce10*/  MUFU.TANH R130, R0 ;  /* 0x0000000000827308 */ /* 0x0004640000002400 */
[----:B--2---:R-:W-:Y:S08]  /*ce20*/  FMUL.FTZ R0, R20, c[0x0][0x320] ;  /* 0x0000c80014007a20 */ /* 0x004ff00000410000 */
        /* <DEDUP_REMOVED lines=54> */
[----:B------:R2:W1:Y:S01]  /*d190*/  MUFU.TANH R201, R0 ;  /* 0x0000000000c97308 */ /* 0x0004620000002400 */
[----:B------:R-:W-:-:S05]  /*d1a0*/  @!P0 BRA `(.L_x_745) ;  /* 0x000004e000008947 */ /* 0x000fca0003800000 */
[----:B---34-:R-:W-:Y:S01]  /*d1b0*/  IMAD.MOV.U32 R196, RZ, RZ, c[0x0][0x2b8] ;  /* 0x0000ae00ffc47624 */ /* 0x018fe200078e00ff */
        /* <DEDUP_REMOVED lines=10> */
[----:B--2---:R-:W-:Y:S01]  /*d260*/  IMAD.MOV.U32 R0, RZ, RZ, R2 ;  /* 0x000000ffff007224 */ /* 0x004fe200078e0002 */
        /* <DEDUP_REMOVED lines=25> */
[----:B------:R2:W3:Y:S02]  /*d400*/  SHFL.IDX PT, R7, R0, RZ, 0x181f ;  /* 0x00181fff00077589 */ /* 0x0004e400000e0000 */
.L_x_853:
[----:B------:R-:W-:-:S05]  /*d410*/  BRA.DIV ~URZ, `(.L_x_747) ;  /* 0x0000c3027f007947 */ /* 0x000fca000b800000 */
[----:B------:R-:W4:Y:S01]  /*d420*/  SHFL.IDX PT, R2, R4, RZ, 0x181f ;  /* 0x00181fff04027589 */ /* 0x000f2200000e0000 */
[----:B------:R-:W-:Y:S02]  /*d430*/  ISETP.GE.AND P2, PT, R219, c[0x0][0x1d4], PT ;  /* 0x00007500db007a0c */ /* 0x000fe40003f46270 */
[----:B------:R-:W-:Y:S02]  /*d440*/  ISETP.GE.AND P1, PT, R221, c[0x0][0x1d4], PT ;  /* 0x00007500dd007a0c */ /* 0x000fe40003f26270 */
[CC--:B----4-:R-:W-:Y:S05]  /*d450*/  IADD3 R8, P0, R2.reuse, R24.reuse, RZ ;  /* 0x0000001802087210 */ /* 0x0d0fea0007f1e0ff */
        /* <DEDUP_REMOVED lines=8> */
[----:B----4-:R-:W3:Y:S04]  /*d4e0*/  SHFL.IDX PT, R2, R4, 0x1, 0x181f ;  /* 0x00381f0004027f89 */ /* 0x010ee800000e0000 */
[----:B------:R-:W4:Y:S01]  /*d4f0*/  SHFL.IDX PT, R3, R0, 0x1, 0x181f ;  /* 0x00381f0000037f89 */ /* 0x000f2200000e0000 */
[C---:B---3--:R-:W-:Y:S05]  /*d500*/  IADD3 R8, P0, R2.reuse, R24, RZ ;  /* 0x0000001802087210 */ /* 0x048fea0007f1e0ff */
[C---:B----4-:R-:W-:Y:S01]  /*d510*/  IMAD.X R9, R3.reuse, 0x1, R5, P0 ;  /* 0x0000000103097824 */ /* 0x050fe200000e0605 */
[----:B------:R-:W-:Y:S04]  /*d520*/  IADD3 R2, P0, R2, R25, RZ ;  /* 0x0000001902027210 */ /* 0x000fe80007f1e0ff */
[----:B------:R3:W-:Y:S01]  /*d530*/  LDGSTS.E.BYPASS.LTC128B.128 [R195+0x9100], [R8.64], !P2 ;  /* 0x0910000008c37fae */ /* 0x0007e2000d101d46 */
[----:B------:R-:W-:Y:S05]  /*d540*/  IMAD.X R3, R3, 0x1, R6, P0 ;  /* 0x0000000103037824 */ /* 0x000fea00000e0606 */
[----:B------:R4:W-:Y:S04]  /*d550*/  LDGSTS.E.BYPASS.LTC128B.128 [R195+0xc100], [R2.64], !P1 ;  /* 0x0c10000002c37fae */ /* 0x0009e8000c901d46 */
[----:B---3--:R4:W3:Y:S01]  /*d560*/  SHFL.IDX PT, R9, R0, 0x2, 0x181f ;  /* 0x00581f0000097f89 */ /* 0x0088e200000e0000 */
[----:B------:R-:W-:Y:S03]  /*d570*/  SEL R8, RZ, 0x10, P1 ;  /* 0x00000010ff087807 */ /* 0x000fe60000800000 */
[----:B--2---:R4:W2:Y:S04]  /*d580*/  SHFL.IDX PT, R0, R4, 0x2, 0x181f ;  /* 0x00581f0004007f89 */ /* 0x0048a800000e0000 */
.L_x_854:
[C---:B----4-:R-:W-:Y:S02]  /*d590*/  IADD3 R2, -R7.reuse, 0x10, RZ ;  /* 0x0000001007027810 */ /* 0x050fe40007ffe1ff */
[----:B------:R-:W-:Y:S02]  /*d5a0*/  ISETP.NE.U32.AND P2, PT, R7, RZ, PT ;  /* 0x000000ff0700720c */ /* 0x000fe40003f45070 */
[----:B------:R-:W-:Y:S04]  /*d5b0*/  LOP3.LUT R2, R2, 0xf, RZ, 0xc0, !PT ;  /* 0x0000000f02027812 */ /* 0x000fe800078ec0ff */
[-C--:B--2---:R-:W-:Y:S02]  /*d5c0*/  IADD3 R4, P1, P0, R2, R0.reuse, R24 ;  /* 0x0000000002047210 */ /* 0x084fe4000783e018 */
        /* <DEDUP_REMOVED lines=12> */
.L_x_745:
[----:B---34-:R-:W-:Y:S05]  /*d690*/  BSYNC B0 ;  /* 0x0000000000007941 */ /* 0x018fea0003800000 */
.L_x_744:
[----:B--2---:R-:W-:Y:S01]  /*d6a0*/  FMNMX.FTZ R2, R136, R69, !PT ;  /* 0x0000004588027209 */ /* 0x004fe20007810000 */
        /* <DEDUP_REMOVED lines=50> */
.L_x_855:
[----:B--2---:R-:W-:Y:S01]  /*d9d0*/  FMNMX.FTZ R5, R4, R0, !PT ;  /* 0x0000000004057209 */ /* 0x004fe20007810000 */
[----:B------:R-:W-:-:S05]  /*d9e0*/  BRA.DIV ~URZ, `(.L_x_749) ;  /* 0x0000c1027f007947 */ /* 0x000fca000b800000 */
[----:B------:R-:W-:Y:S04]  /*d9f0*/  SHFL.BFLY PT, R0, R6, 0x2, 0x1f ;  /* 0x0c401f0006007f89 */ /* 0x000fe800000e0000 */
[----:B------:R-:W2:Y:S02]  /*da00*/  SHFL.BFLY PT, R2, R5, 0x1, 0x1f ;  /* 0x0c201f0005027f89 */ /* 0x000ea400000e0000 */
[----:B--2---:R-:W-:Y:S02]  /*da10*/  FMNMX.FTZ R68, R5, R2, !PT ;  /* 0x0000000205447209 */ /* 0x004fe40007810000 */
[----:B-1----:R-:W-:Y:S05]  /*da20*/  FMNMX.FTZ R4, R6, R0, !PT ;  /* 0x0000000006047209 */ /* 0x002fea0007810000 */
[----:B------:R1:W2:Y:S02]  /*da30*/  SHFL.BFLY PT, R0, R4, 0x1, 0x1f ;  /* 0x0c201f0004007f89 */ /* 0x0002a400000e0000 */
.L_x_856:
[C---:B------:R-:W-:Y:S01]  /*da40*/  FMUL.FTZ R5, R68.reuse, c[0x0][0x2d0] ;  /* 0x0000b40044057a20 */ /* 0x040fe20000410000 */
[----:B------:R-:W-:Y:S01]  /*da50*/  WARPSYNC 0xffffffff ;  /* 0xffffffff00007948 */ /* 0x000fe20003800000 */
[----:B------:R-:W-:Y:S01]  /*da60*/  FADD.FTZ R2, -R68, R69 ;  /* 0x0000004544027221 */ /* 0x000fe20000010100 */
[C---:B------:R-:W-:Y:S01]  /*da70*/  ISETP.GT.AND P0, PT, R199.reuse, R226, PT ;  /* 0x000000e2c700720c */ /* 0x040fe20003f04270 */
[--C-:B------:R-:W-:Y:S01]  /*da80*/  FFMA.FTZ R3, R136, c[0x0][0x2d0], -R5.reuse ;  /* 0x0000b40088037a23 */ /* 0x100fe20000010805 */
[----:B------:R-:W-:Y:S01]  /*da90*/  IADD3 R199, R199, -0x1, RZ ;  /* 0xffffffffc7c77810 */ /* 0x000fe20007ffe0ff */
[----:B------:R-:W-:Y:S02]  /*daa0*/  FMUL.FTZ R2, R2, c[0x0][0x2d0] ;  /* 0x0000b40002027a20 */ /* 0x000fe40000410000 */
        /* <DEDUP_REMOVED lines=14> */
[--C-:B---3--:R-:W-:Y:S01]  /*db90*/  FFMA.FTZ R3, R142, c[0x0][0x2d0], -R5.reuse ;  /* 0x0000b4008e037a23 */ /* 0x108fe20000010805 */
[----:B------:R-:W-:Y:S01]  /*dba0*/  MUFU.EX2 R196, R196 ;  /* 0x000000c400c47308 */ /* 0x000fe20000000800 */
[--C-:B------:R-:W-:Y:S02]  /*dbb0*/  FFMA.FTZ R223, R13, c[0x0][0x2d0], -R5.reuse ;  /* 0x0000b4000ddf7a23 */ /* 0x100fe40000010805 */
[--C-:B------:R-:W-:Y:S07]  /*dbc0*/  FFMA.FTZ R222, R12, c[0x0][0x2d0], -R5.reuse ;  /* 0x0000b4000cde7a23 */ /* 0x100fee0000010805 */
[----:B------:R3:W4:Y:S02]  /*dbd0*/  MUFU.EX2 R212, R3 ;  /* 0x0000000300d47308 */ /* 0x0007240000000800 */
[--C-:B---3--:R-:W-:Y:S01]  /*dbe0*/  FFMA.FTZ R3, R140, c[0x0][0x2d0], -R5.reuse ;  /* 0x0000b4008c037a23 */ /* 0x108fe20000010805 */
[----:B----4-:R-:W-:Y:S01]  /*dbf0*/  F2FP.BF16.PACK_AB R128, R212, R6 ;  /* 0x00000006d480723e */ /* 0x010fe200000010ff */
[--C-:B------:R-:W-:Y:S06]  /*dc00*/  FFMA.FTZ R140, R133, c[0x0][0x2d0], -R5.reuse ;  /* 0x0000b400858c7a23 */ /* 0x100fec0000010805 */
[----:B------:R3:W-:Y:S01]  /*dc10*/  MUFU.EX2 R224, R3 ;  /* 0x0000000300e07308 */ /* 0x0007e20000000800 */
[C---:B------:R-:W-:Y:S02]  /*dc20*/  FMUL.FTZ R8, R2.reuse, R112 ;  /* 0x0000007002087220 */ /* 0x040fe40000410000 */
[C---:B------:R-:W-:Y:S02]  /*dc30*/  FMUL.FTZ R9, R2.reuse, R113 ;  /* 0x0000007102097220 */ /* 0x040fe40000410000 */
[C---:B------:R-:W-:Y:S02]  /*dc40*/  FMUL.FTZ R16, R2.reuse, R104 ;  /* 0x0000006802107220 */ /* 0x040fe40000410000 */
[C---:B------:R-:W-:Y:S02]  /*dc50*/  FMUL.FTZ R17, R2.reuse, R105 ;  /* 0x0000006902117220 */ /* 0x040fe40000410000 */
[C---:B------:R-:W-:Y:S02]  /*dc60*/  FFMA.FTZ R69, R2.reuse, R227, R6 ;  /* 0x000000e302457223 */ /* 0x040fe40000010006 */
[C---:B------:R-:W-:Y:S02]  /*dc70*/  FMUL.FTZ R24, R2.reuse, R96 ;  /* 0x0000006002187220 */ /* 0x040fe40000410000 */
[C---:B------:R-:W-:Y:S02]  /*dc80*/  FMUL.FTZ R25, R2.reuse, R97 ;  /* 0x0000006102197220 */ /* 0x040fe40000410000 */
[C---:B------:R-:W-:Y:S02]  /*dc90*/  FMUL.FTZ R12, R2.reuse, R108 ;  /* 0x0000006c020c7220 */ /* 0x040fe40000410000 */
[C---:B------:R-:W-:Y:S02]  /*dca0*/  FMUL.FTZ R13, R2.reuse, R109 ;  /* 0x0000006d020d7220 */ /* 0x040fe40000410000 */
[C---:B------:R-:W-:Y:S02]  /*dcb0*/  FMUL.FTZ R32, R2.reuse, R88 ;  /* 0x0000005802207220 */ /* 0x040fe40000410000 */
[C---:B------:R-:W-:Y:S02]  /*dcc0*/  FMUL.FTZ R33, R2.reuse, R89 ;  /* 0x0000005902217220 */ /* 0x040fe40000410000 */
[----:B------:R-:W-:Y:S01]  /*dcd0*/  FMUL.FTZ R20, R2, R100 ;  /* 0x0000006402147220 */ /* 0x000fe20000410000 */
[----:B--23--:R-:W-:Y:S01]  /*dce0*/  FMNMX.FTZ R3, R0, R4, !PT ;  /* 0x0000000400037209 */ /* 0x00cfe20007810000 */
[--C-:B------:R-:W-:Y:S01]  /*dcf0*/  FFMA.FTZ R0, R137, c[0x0][0x2d0], -R5.reuse ;  /* 0x0000b40089007a23 */ /* 0x100fe20000010805 */
[----:B------:R-:W-:Y:S01]  /*dd00*/  MUFU.EX2 R100, R148 ;  /* 0x0000009400647308 */ /* 0x000fe20000000800 */
[--C-:B------:R-:W-:Y:S02]  /*dd10*/  FFMA.FTZ R137, R132, c[0x0][0x2d0], -R5.reuse ;  /* 0x0000b40084897a23 */ /* 0x100fe40000010805 */
[----:B------:R-:W-:Y:S01]  /*dd20*/  FMUL.FTZ R142, R3, c[0x0][0x2d0] ;  /* 0x0000b400038e7a20 */ /* 0x000fe20000410000 */
[----:B------:R-:W2:Y:S01]  /*dd30*/  LDSM.16.MT88.4 R132, [R183] ;  /* 0x00000000b784783b */ /* 0x000ea20000004200 */
[----:B------:R-:W-:Y:S02]  /*dd40*/  FMUL.FTZ R21, R2, R101 ;  /* 0x0000006502157220 */ /* 0x000fe40000410000 */
[----:B-1----:R-:W-:Y:S02]  /*dd50*/  FFMA.FTZ R4, R141, c[0x0][0x2d0], -R142 ;  /* 0x0000b4008d047a23 */ /* 0x002fe4000001088e */
[--C-:B------:R-:W-:Y:S01]  /*dd60*/  FFMA.FTZ R141, R22, c[0x0][0x2d0], -R5.reuse ;  /* 0x0000b400168d7a23 */ /* 0x100fe20000010805 */
[----:B------:R1:W3:Y:S01]  /*dd70*/  MUFU.EX2 R225, R0 ;  /* 0x0000000000e17308 */ /* 0x0002e20000000800 */
[C---:B------:R-:W-:Y:S02]  /*dd80*/  FMUL.FTZ R40, R2.reuse, R80 ;  /* 0x0000005002287220 */ /* 0x040fe40000410000 */
[C---:B------:R-:W-:Y:S02]  /*dd90*/  FMUL.FTZ R41, R2.reuse, R81 ;  /* 0x0000005102297220 */ /* 0x040fe40000410000 */
[C---:B------:R-:W-:Y:S02]  /*dda0*/  FMUL.FTZ R28, R2.reuse, R92 ;  /* 0x0000005c021c7220 */ /* 0x040fe40000410000 */
[C---:B------:R-:W-:Y:S02]  /*ddb0*/  FMUL.FTZ R29, R2.reuse, R93 ;  /* 0x0000005d021d7220 */ /* 0x040fe40000410000 */
[C---:B------:R-:W-:Y:S01]  /*ddc0*/  FMUL.FTZ R36, R2.reuse, R84 ;  /* 0x0000005402247220 */ /* 0x040fe20000410000 */
[----:B------:R4:W-:Y:S01]  /*ddd0*/  MUFU.EX2 R210, R4 ;  /* 0x0000000400d27308 */ /* 0x0009e20000000800 */
        /* <DEDUP_REMOVED lines=8> */
[--C-:B------:R-:W-:Y:S01]  /*de60*/  FFMA.FTZ R70, R130, c[0x0][0x2d0], -R5.reuse ;  /* 0x0000b40082467a23 */ /* 0x100fe20000010805 */
[----:B---3--:R-:W-:Y:S01]  /*de70*/  F2FP.BF16.PACK_AB R130, R225, R224 ;  /* 0x000000e0e182723e */ /* 0x008fe200000010ff */
[----:B------:R-:W-:Y:S02]  /*de80*/  FMUL.FTZ R0, R0, c[0x0][0x2d0] ;  /* 0x0000b40000007a20 */ /* 0x000fe40000410000 */
[C---:B------:R-:W-:Y:S02]  /*de90*/  FMUL.FTZ R56, R2.reuse, R56 ;  /* 0x0000003802387220 */ /* 0x040fe40000410000 */
[C---:B------:R-:W-:Y:S02]  /*dea0*/  FMUL.FTZ R57, R2.reuse, R57 ;  /* 0x0000003902397220 */ /* 0x040fe40000410000 */
[--C-:B----4-:R-:W-:Y:S01]  /*deb0*/  FFMA.FTZ R4, R143, c[0x0][0x2d0], -R142.reuse ;  /* 0x0000b4008f047a23 */ /* 0x110fe2000001088e */
[----:B------:R-:W1:Y:S01]  /*dec0*/  MUFU.EX2 R0, R0 ;  /* 0x0000000000007308 */ /* 0x000e620000000800 */
[--C-:B------:R-:W-:Y:S02]  /*ded0*/  FFMA.FTZ R143, R23, c[0x0][0x2d0], -R5.reuse ;  /* 0x0000b400178f7a23 */ /* 0x100fe40000010805 */
[C---:B------:R-:W-:Y:S02]  /*dee0*/  FMUL.FTZ R60, R2.reuse, R60 ;  /* 0x0000003c023c7220 */ /* 0x040fe40000410000 */
[C---:B------:R-:W-:Y:S02]  /*def0*/  FMUL.FTZ R61, R2.reuse, R61 ;  /* 0x0000003d023d7220 */ /* 0x040fe40000410000 */
[C---:B------:R-:W-:Y:S02]  /*df00*/  FMUL.FTZ R64, R2.reuse, R64 ;  /* 0x0000004002407220 */ /* 0x040fe40000410000 */
[----:B------:R-:W-:Y:S01]  /*df10*/  FMUL.FTZ R65, R2, R65 ;  /* 0x0000004102417220 */ /* 0x000fe20000410000 */
[----:B------:R-:W3:Y:S01]  /*df20*/  MUFU.EX2 R209, R4 ;  /* 0x0000000400d17308 */ /* 0x000ee20000000800 */
[C---:B-1----:R-:W-:Y:S02]  /*df30*/  FMUL.FTZ R10, R0.reuse, R114 ;  /* 0x00000072000a7220 */ /* 0x042fe40000410000 */
[C---:B------:R-:W-:Y:S02]  /*df40*/  FMUL.FTZ R11, R0.reuse, R115 ;  /* 0x00000073000b7220 */ /* 0x040fe40000410000 */
[----:B------:R-:W1:Y:S01]  /*df50*/  LDSM.16.MT88.4 R112, [R185] ;  /* 0x00000000b970783b */ /* 0x000e620000004200 */
[C---:B------:R-:W-:Y:S02]  /*df60*/  FMUL.FTZ R19, R0.reuse, R107 ;  /* 0x0000006b00137220 */ /* 0x040fe40000410000 */
[C---:B------:R-:W-:Y:S02]  /*df70*/  FMUL.FTZ R6, R0.reuse, R118 ;  /* 0x0000007600067220 */ /* 0x040fe40000410000 */
[----:B------:R-:W-:Y:S01]  /*df80*/  FMUL.FTZ R7, R0, R119 ;  /* 0x0000007700077220 */ /* 0x000fe20000410000 */
[----:B---3--:R-:W-:Y:S01]  /*df90*/  F2FP.BF16.PACK_AB R129, R209, R210 ;  /* 0x000000d2d181723e */ /* 0x008fe200000010ff */
[--C-:B------:R-:W-:Y:S02]  /*dfa0*/  FFMA.FTZ R4, R139, c[0x0][0x2d0], -R142.reuse ;  /* 0x0000b4008b047a23 */ /* 0x100fe4000001088e */
[----:B------:R-:W-:Y:S02]  /*dfb0*/  FFMA.FTZ R139, R18, c[0x0][0x2d0], -R5 ;  /* 0x0000b400128b7a23 */ /* 0x000fe40000010805 */
[----:B------:R3:W-:Y:S01]  /*dfc0*/  MUFU.EX2 R217, R4 ;  /* 0x0000000400d97308 */ /* 0x0007e20000000800 */
[----:B------:R-:W-:Y:S02]  /*dfd0*/  FMUL.FTZ R18, R0, R106 ;  /* 0x0000006a00127220 */ /* 0x000fe40000410000 */
[----:B------:R-:W4:Y:S01]  /*dfe0*/  LDSM.16.MT88.4 R104, [R184] ;  /* 0x00000000b868783b */ /* 0x000f220000004200 */
[----:B------:R-:W-:Y:S02]  /*dff0*/  FMUL.FTZ R5, R2, R117 ;  /* 0x0000007502057220 */ /* 0x000fe40000410000 */
[C---:B------:R-:W-:Y:S02]  /*e000*/  FMUL.FTZ R26, R0.reuse, R98 ;  /* 0x00000062001a7220 */ /* 0x040fe40000410000 */
[C---:B------:R-:W-:Y:S02]  /*e010*/  FMUL.FTZ R27, R0.reuse, R99 ;  /* 0x00000063001b7220 */ /* 0x040fe40000410000 */
[C---:B------:R-:W-:Y:S01]  /*e020*/  FMUL.FTZ R14, R0.reuse, R110 ;  /* 0x0000006e000e7220 */ /* 0x040fe20000410000 */
[----:B------:R-:W5:Y:S01]  /*e030*/  LDSM.16.MT88.4 R96, [R187] ;  /* 0x00000000bb60783b */ /* 0x000f620000004200 */
[C---:B------:R-:W-:Y:S02]  /*e040*/  FMUL.FTZ R15, R0.reuse, R111 ;  /* 0x0000006f000f7220 */ /* 0x040fe40000410000 */
[C---:B------:R-:W-:Y:S02]  /*e050*/  FMUL.FTZ R34, R0.reuse, R90 ;  /* 0x0000005a00227220 */ /* 0x040fe40000410000 */
[C---:B------:R-:W-:Y:S02]  /*e060*/  FMUL.FTZ R35, R0.reuse, R91 ;  /* 0x0000005b00237220 */ /* 0x040fe40000410000 */
[C---:B------:R-:W-:Y:S01]  /*e070*/  FMUL.FTZ R22, R0.reuse, R102 ;  /* 0x0000006600167220 */ /* 0x040fe20000410000 */
[----:B------:R-:W1:Y:S01]  /*e080*/  LDSM.16.MT88.4 R88, [R183+0x3000] ;  /* 0x00300000b758783b */ /* 0x000e620000004200 */
[C---:B------:R-:W-:Y:S01]  /*e090*/  FMUL.FTZ R23, R0.reuse, R103 ;  /* 0x0000006700177220 */ /* 0x040fe20000410000 */
[----:B------:R-:W-:Y:S01]  /*e0a0*/  MUFU.EX2 R102, R143 ;  /* 0x0000008f00667308 */ /* 0x000fe20000000800 */
[----:B------:R-:W-:Y:S02]  /*e0b0*/  FMUL.FTZ R42, R0, R82 ;  /* 0x00000052002a7220 */ /* 0x000fe40000410000 */
[--C-:B---3--:R-:W-:Y:S02]  /*e0c0*/  FFMA.FTZ R4, R138, c[0x0][0x2d0], -R142.reuse ;  /* 0x0000b4008a047a23 */ /* 0x108fe4000001088e */
[C---:B------:R-:W-:Y:S02]  /*e0d0*/  FMUL.FTZ R43, R0.reuse, R83 ;  /* 0x00000053002b7220 */ /* 0x040fe40000410000 */
[----:B------:R-:W3:Y:S01]  /*e0e0*/  LDSM.16.MT88.4 R80, [R185+0x3000] ;  /* 0x00300000b950783b */ /* 0x000ee20000004200 */
[C---:B------:R-:W-:Y:S02]  /*e0f0*/  FMUL.FTZ R30, R0.reuse, R94 ;  /* 0x0000005e001e7220 */ /* 0x040fe40000410000 */
[----:B------:R-:W2:Y:S01]  /*e100*/  MUFU.EX2 R138, R4 ;  /* 0x00000004008a7308 */ /* 0x000ea20000000800 */
[C---:B------:R-:W-:Y:S02]  /*e110*/  FMUL.FTZ R31, R0.reuse, R95 ;  /* 0x0000005f001f7220 */ /* 0x040fe40000410000 */
[C---:B------:R-:W-:Y:S02]  /*e120*/  FMUL.FTZ R50, R0.reuse, R74 ;  /* 0x0000004a00327220 */ /* 0x040fe40000410000 */
[C---:B------:R-:W-:Y:S02]  /*e130*/  FMUL.FTZ R51, R0.reuse, R75 ;  /* 0x0000004b00337220 */ /* 0x040fe40000410000 */
[----:B------:R-:W1:Y:S01]  /*e140*/  LDSM.16.MT88.4 R72, [R184+0x3000] ;  /* 0x00300000b848783b */ /* 0x000e620000004200 */
[C---:B------:R-:W-:Y:S02]  /*e150*/  FMUL.FTZ R38, R0.reuse, R86 ;  /* 0x0000005600267220 */ /* 0x040fe40000410000 */
        /* <DEDUP_REMOVED lines=8> */
[C---:B------:R-:W-:Y:S02]  /*e1e0*/  FMUL.FTZ R58, R0.reuse, R58 ;  /* 0x0000003a003a7220 */ /* 0x040fe40000410000 */
[----:B------:R-:W-:Y:S01]  /*e1f0*/  FMUL.FTZ R59, R0, R59 ;  /* 0x0000003b003b7220 */ /* 0x000fe20000410000 */
[----:B--2---:R-:W-:Y:S01]  /*e200*/  F2FP.BF16.PACK_AB R131, R138, R217 ;  /* 0x000000d98a83723e */ /* 0x004fe200000010ff */
[----:B------:R-:W-:Y:S01]  /*e210*/  FMUL.FTZ R4, R2, R116 ;  /* 0x0000007402047220 */ /* 0x000fe20000410000 */
[----:B------:R-:W-:Y:S01]  /*e220*/  LDSM.16.MT88.4 R76, [R183+0x800] ;  /* 0x00080000b74c783b */ /* 0x000fe20000004200 */
[----:B------:R-:W-:Y:S02]  /*e230*/  FFMA.FTZ R2, R145, c[0x0][0x2d0], -R142 ;  /* 0x0000b40091027a23 */ /* 0x000fe4000001088e */
[C---:B------:R-:W-:Y:S01]  /*e240*/  FMUL.FTZ R62, R0.reuse, R62 ;  /* 0x0000003e003e7220 */ /* 0x040fe20000410000 */
[----:B------:R-:W-:Y:S01]  /*e250*/  MUFU.EX2 R143, R216 ;  /* 0x000000d8008f7308 */ /* 0x000fe20000000800 */
[C---:B------:R-:W-:Y:S01]  /*e260*/  FMUL.FTZ R63, R0.reuse, R63 ;  /* 0x0000003f003f7220 */ /* 0x040fe20000410000 */
[C---:B------:R-:W-:Y:S05]  /*e270*/  HMMA.16816.F32.BF16 R4, R128.reuse, R132, R4 ;  /* 0x000000848004723c */ /* 0x040fea0000041804 */
[C---:B------:R-:W-:Y:S02]  /*e280*/  FMUL.FTZ R66, R0.reuse, R66 ;  /* 0x0000004200427220 */ /* 0x040fe40000410000 */
[C---:B------:R-:W-:Y:S01]  /*e290*/  FMUL.FTZ R67, R0.reuse, R67 ;  /* 0x0000004300437220 */ /* 0x040fe20000410000 */
[C---:B------:R-:W-:Y:S01]  /*e2a0*/  HMMA.16816.F32.BF16 R8, R128.reuse, R134, R8 ;  /* 0x000000868008723c */ /* 0x040fe20000041808 */
[----:B------:R2:W-:Y:S03]  /*e2b0*/  MUFU.EX2 R70, R2 ;  /* 0x0000000200467308 */ /* 0x0005e60000000800 */
[----:B------:R-:W-:Y:S04]  /*e2c0*/  FFMA.FTZ R0, R0, R228, R210 ;  /* 0x000000e400007223 */ /* 0x000fe800000100d2 */
[C---:B-1----:R-:W-:Y:S03]  /*e2d0*/  HMMA.16816.F32.BF16 R12, R128.reuse, R112, R12 ;  /* 0x00000070800c723c */ /* 0x042fe6000004180c */
[----:B------:R-:W-:Y:S05]  /*e2e0*/  MUFU.EX2 R145, R214 ;  /* 0x000000d600917308 */ /* 0x000fea0000000800 */
[C---:B------:R-:W-:Y:S01]  /*e2f0*/  HMMA.16816.F32.BF16 R16, R128.reuse, R114, R16 ;  /* 0x000000728010723c */ /* 0x040fe20000041810 */
[----:B------:R-:W-:Y:S04]  /*e300*/  LDSM.16.MT88.4 R112, [R183+0x2800] ;  /* 0x00280000b770783b */ /* 0x000fe80000004200 */
[----:B------:R-:W-:Y:S03]  /*e310*/  MUFU.EX2 R134, R223 ;  /* 0x000000df00867308 */ /* 0x000fe60000000800 */
[C---:B----4-:R-:W-:Y:S04]  /*e320*/  HMMA.16816.F32.BF16 R20, R128.reuse, R104, R20 ;  /* 0x000000688014723c */ /* 0x050fe80000041814 */
[--C-:B--2---:R-:W-:Y:S03]  /*e330*/  FFMA.FTZ R2, R146, c[0x0][0x2d0], -R142.reuse ;  /* 0x0000b40092027a23 */ /* 0x104fe6000001088e */
[----:B------:R-:W-:Y:S01]  /*e340*/  MUFU.EX2 R146, R213 ;  /* 0x000000d500927308 */ /* 0x000fe20000000800 */
[C---:B------:R-:W-:Y:S01]  /*e350*/  HMMA.16816.F32.BF16 R24, R128.reuse, R106, R24 ;  /* 0x0000006a8018723c */ /* 0x040fe20000041818 */
[----:B------:R-:W-:Y:S07]  /*e360*/  LDSM.16.MT88.4 R104, [R185+0x2800] ;  /* 0x00280000b968783b */ /* 0x000fee0000004200 */
[C---:B-----5:R-:W-:Y:S01]  /*e370*/  HMMA.16816.F32.BF16 R28, R128.reuse, R96, R28 ;  /* 0x00000060801c723c */ /* 0x060fe2000004181c */
[----:B------:R-:W-:Y:S06]  /*e380*/  MUFU.EX2 R135, R222 ;  /* 0x000000de00877308 */ /* 0x000fec0000000800 */
[--C-:B------:R-:W-:Y:S01]  /*e390*/  FFMA.FTZ R97, R201, c[0x0][0x2d0], -R142.reuse ;  /* 0x0000b400c9617a23 */ /* 0x100fe2000001088e */
[C---:B------:R-:W-:Y:S03]  /*e3a0*/  HMMA.16816.F32.BF16 R32, R128.reuse, R98, R32 ;  /* 0x000000628020723c */ /* 0x040fe60000041820 */
[----:B------:R-:W-:Y:S05]  /*e3b0*/  MUFU.EX2 R98, R149 ;  /* 0x0000009500627308 */ /* 0x000fea0000000800 */
[C---:B------:R-:W-:Y:S05]  /*e3c0*/  HMMA.16816.F32.BF16 R36, R128.reuse, R88, R36 ;  /* 0x000000588024723c */ /* 0x040fea0000041824 */
[----:B------:R1:W-:Y:S03]  /*e3d0*/  MUFU.EX2 R89, R2 ;  /* 0x0000000200597308 */ /* 0x0003e60000000800 */
[C---:B------:R-:W-:Y:S07]  /*e3e0*/  HMMA.16816.F32.BF16 R40, R128.reuse, R90, R40 ;  /* 0x0000005a8028723c */ /* 0x040fee0000041828 */
[----:B------:R-:W-:Y:S01]  /*e3f0*/  MUFU.EX2 R88, R140 ;  /* 0x0000008c00587308 */ /* 0x000fe20000000800 */
[C---:B---3--:R-:W-:Y:S08]  /*e400*/  HMMA.16816.F32.BF16 R44, R128.reuse, R80, R44 ;  /* 0x00000050802c723c */ /* 0x048ff0000004182c */
[C---:B------:R-:W-:Y:S01]  /*e410*/  HMMA.16816.F32.BF16 R48, R128.reuse, R82, R48 ;  /* 0x000000528030723c */ /* 0x040fe20000041830 */
[----:B------:R-:W-:Y:S01]  /*e420*/  LDSM.16.MT88.4 R80, [R185+0x800] ;  /* 0x00080000b950783b */ /* 0x000fe20000004200 */
[----:B------:R-:W2:Y:S02]  /*e430*/  MUFU.EX2 R90, R137 ;  /* 0x00000089005a7308 */ /* 0x000ea40000000800 */
[--C-:B-1----:R-:W-:Y:S04]  /*e440*/  FFMA.FTZ R2, R144, c[0x0][0x2d0], -R142.reuse ;  /* 0x0000b40090027a23 */ /* 0x102fe8000001088e */
[C---:B------:R-:W-:Y:S04]  /*e450*/  HMMA.16816.F32.BF16 R52, R128.reuse, R72, R52 ;  /* 0x000000488034723c */ /* 0x040fe80000041834 */
[----:B------:R1:W-:Y:S04]  /*e460*/  MUFU.EX2 R93, R2 ;  /* 0x00000002005d7308 */ /* 0x0003e80000000800 */
[C---:B------:R-:W-:Y:S01]  /*e470*/  HMMA.16816.F32.BF16 R56, R128.reuse, R74, R56 ;  /* 0x0000004a8038723c */ /* 0x040fe20000041838 */
[----:B------:R-:W3:Y:S05]  /*e480*/  LDSM.16.MT88.4 R72, [R186+0x3000] ;  /* 0x00300000ba48783b */ /* 0x000eea0000004200 */
[----:B------:R-:W-:Y:S10]  /*e490*/  MUFU.EX2 R144, R215 ;  /* 0x000000d700907308 */ /* 0x000ff40000000800 */
[----:B------:R-:W-:Y:S01]  /*e4a0*/  MUFU.EX2 R136, R220 ;  /* 0x000000dc00887308 */ /* 0x000fe20000000800 */
[----:B-1----:R-:W-:Y:S09]  /*e4b0*/  FFMA.FTZ R2, R147, c[0x0][0x2d0], -R142 ;  /* 0x0000b40093027a23 */ /* 0x002ff2000001088e */
[----:B------:R1:W4:Y:S10]  /*e4c0*/  MUFU.EX2 R103, R2 ;  /* 0x0000000200677308 */ /* 0x0003340000000800 */
[----:B------:R-:W5:Y:S01]  /*e4d0*/  MUFU.EX2 R137, R218 ;  /* 0x000000da00897308 */ /* 0x000f620000000800 */
[C---:B---3--:R-:W-:Y:S07]  /*e4e0*/  HMMA.16816.F32.BF16 R60, R128.reuse, R72, R60 ;  /* 0x00000048803c723c */ /* 0x048fee000004183c */
[----:B--2---:R-:W-:Y:S01]  /*e4f0*/  F2FP.BF16.PACK_AB R72, R90, R88 ;  /* 0x000000585a48723e */ /* 0x004fe200000010ff */
[----:B------:R-:W-:Y:S04]  /*e500*/  HMMA.16816.F32.BF16 R64, R128, R74, R64 ;  /* 0x0000004a8040723c */ /* 0x000fe80000041840 */
[----:B------:R-:W-:Y:S01]  /*e510*/  F2FP.BF16.PACK_AB R73, R89, R70 ;  /* 0x000000465949723e */ /* 0x000fe200000010ff */
[----:B-1----:R-:W-:Y:S02]  /*e520*/  FADD.FTZ R2, R212, R69 ;  /* 0x00000045d4027221 */ /* 0x002fe40000010000 */
[----:B------:R-:W-:Y:S01]  /*e530*/  F2FP.BF16.PACK_AB R74, R95, R94 ;  /* 0x0000005e5f4a723e */ /* 0x000fe200000010ff */
[----:B------:R-:W-:Y:S01]  /*e540*/  FADD.FTZ R69, R209, R0 ;  /* 0x00000000d1457221 */ /* 0x000fe20000010000 */
[----:B----4-:R-:W-:Y:S01]  /*e550*/  F2FP.BF16.PACK_AB R75, R103, R93 ;  /* 0x0000005d674b723e */ /* 0x010fe200000010ff */
[----:B------:R-:W-:Y:S02]  /*e560*/  MUFU.EX2 R212, R141 ;  /* 0x0000008d00d47308 */ /* 0x000fe40000000800 */
[----:B------:R-:W-:Y:S01]  /*e570*/  FFMA.FTZ R0, R151, c[0x0][0x2d0], -R142 ;  /* 0x0000b40097007a23 */ /* 0x000fe2000001088e */
[----:B------:R-:W-:Y:S01]  /*e580*/  F2FP.BF16.PACK_AB R128, R135, R134 ;  /* 0x000000868780723e */ /* 0x000fe200000010ff */
[----:B------:R-:W-:Y:S01]  /*e590*/  FADD.FTZ R2, R224, R2 ;  /* 0x00000002e0027221 */ /* 0x000fe20000010000 */
[----:B-----5:R-:W-:Y:S01]  /*e5a0*/  F2FP.BF16.PACK_AB R130, R137, R136 ;  /* 0x000000888982723e */ /* 0x020fe200000010ff */
[C---:B------:R-:W-:Y:S04]  /*e5b0*/  HMMA.16816.F32.BF16 R4, R72.reuse, R76, R4 ;  /* 0x0000004c4804723c */ /* 0x040fe80000041804 */
[----:B------:R1:W-:Y:S04]  /*e5c0*/  MUFU.EX2 R99, R0 ;  /* 0x0000000000637308 */ /* 0x0003e80000000800 */
[C---:B------:R-:W-:Y:S01]  /*e5d0*/  HMMA.16816.F32.BF16 R8, R72.reuse, R78, R8 ;  /* 0x0000004e4808723c */ /* 0x040fe20000041808 */
[----:B------:R-:W2:Y:S05]  /*e5e0*/  LDSM.16.MT88.4 R76, [R184+0x800] ;  /* 0x00080000b84c783b */ /* 0x000eaa0000004200 */
[----:B------:R-:W-:Y:S02]  /*e5f0*/  MUFU.EX2 R151, R139 ;  /* 0x0000008b00977308 */ /* 0x000fe40000000800 */
[C---:B------:R-:W-:Y:S08]  /*e600*/  HMMA.16816.F32.BF16 R12, R72.reuse, R80, R12 ;  /* 0x00000050480c723c */ /* 0x040ff0000004180c */
[C---:B------:R-:W-:Y:S01]  /*e610*/  HMMA.16816.F32.BF16 R16, R72.reuse, R82, R16 ;  /* 0x000000524810723c */ /* 0x040fe20000041810 */
[----:B------:R-:W3:Y:S03]  /*e620*/  LDSM.16.MT88.4 R80, [R186+0x800] ;  /* 0x00080000ba50783b */ /* 0x000ee60000004200 */
[--C-:B-1----:R-:W-:Y:S02]  /*e630*/  FFMA.FTZ R0, R176, c[0x0][0x2d0], -R142.reuse ;  /* 0x0000b400b0007a23 */ /* 0x102fe4000001088e */
[----:B------:R-:W-:Y:S10]  /*e640*/  MUFU.EX2 R176, R198 ;  /* 0x000000c600b07308 */ /* 0x000ff40000000800 */
[----:B------:R1:W4:Y:S01]  /*e650*/  MUFU.EX2 R101, R0 ;  /* 0x0000000000657308 */ /* 0x0003220000000800 */
[C---:B--2---:R-:W-:Y:S08]  /*e660*/  HMMA.16816.F32.BF16 R20, R72.reuse, R76, R20 ;  /* 0x0000004c4814723c */ /* 0x044ff00000041814 */
[C---:B------:R-:W-:Y:S01]  /*e670*/  HMMA.16816.F32.BF16 R24, R72.reuse, R78, R24 ;  /* 0x0000004e4818723c */ /* 0x040fe20000041818 */
[----:B------:R-:W2:Y:S03]  /*e680*/  LDSM.16.MT88.4 R76, [R183+0x3800] ;  /* 0x00380000b74c783b */ /* 0x000ea60000004200 */
[--C-:B-1----:R-:W-:Y:S04]  /*e690*/  FFMA.FTZ R0, R150, c[0x0][0x2d0], -R142.reuse ;  /* 0x0000b40096007a23 */ /* 0x102fe8000001088e */
[C---:B---3--:R-:W-:Y:S01]  /*e6a0*/  HMMA.16816.F32.BF16 R28, R72.reuse, R80, R28 ;  /* 0x00000050481c723c */ /* 0x048fe2000004181c */
[----:B------:R1:W-:Y:S07]  /*e6b0*/  MUFU.EX2 R210, R0 ;  /* 0x0000000000d27308 */ /* 0x0003ee0000000800 */
[C---:B------:R-:W-:Y:S01]  /*e6c0*/  HMMA.16816.F32.BF16 R32, R72.reuse, R82, R32 ;  /* 0x000000524820723c */ /* 0x040fe20000041820 */
[----:B------:R-:W3:Y:S03]  /*e6d0*/  LDSM.16.MT88.4 R80, [R185+0x3800] ;  /* 0x00380000b950783b */ /* 0x000ee60000004200 */
[----:B-1----:R-:W-:Y:S02]  /*e6e0*/  FFMA.FTZ R0, R177, c[0x0][0x2d0], -R142 ;  /* 0x0000b400b1007a23 */ /* 0x002fe4000001088e */
[----:B------:R-:W-:Y:S02]  /*e6f0*/  MUFU.EX2 R177, R197 ;  /* 0x000000c500b17308 */ /* 0x000fe40000000800 */
[C---:B--2---:R-:W-:Y:S08]  /*e700*/  HMMA.16816.F32.BF16 R36, R72.reuse, R76, R36 ;  /* 0x0000004c4824723c */ /* 0x044ff00000041824 */
[----:B------:R1:W2:Y:S01]  /*e710*/  MUFU.EX2 R209, R0 ;  /* 0x0000000000d17308 */ /* 0x0002a20000000800 */
[C---:B------:R-:W-:Y:S01]  /*e720*/  HMMA.16816.F32.BF16 R40, R72.reuse, R78, R40 ;  /* 0x0000004e4828723c */ /* 0x040fe20000041828 */
[----:B------:R-:W5:Y:S07]  /*e730*/  LDSM.16.MT88.4 R76, [R184+0x3800] ;  /* 0x00380000b84c783b */ /* 0x000f6e0000004200 */
[C---:B---3--:R-:W-:Y:S08]  /*e740*/  HMMA.16816.F32.BF16 R44, R72.reuse, R80, R44 ;  /* 0x00000050482c723c */ /* 0x048ff0000004182c */
[C---:B------:R-:W-:Y:S01]  /*e750*/  HMMA.16816.F32.BF16 R48, R72.reuse, R82, R48 ;  /* 0x000000524830723c */ /* 0x040fe20000041830 */
[----:B------:R-:W3:Y:S03]  /*e760*/  LDSM.16.MT88.4 R80, [R186+0x3800] ;  /* 0x00380000ba50783b */ /* 0x000ee60000004200 */
[----:B-1----:R-:W-:Y:S02]  /*e770*/  FADD.FTZ R0, R217, R69 ;  /* 0x00000045d9007221 */ /* 0x002fe40000010000 */
[----:B------:R-:W-:Y:S06]  /*e780*/  FADD.FTZ R69, R225, R2 ;  /* 0x00000002e1457221 */ /* 0x000fec0000010000 */
[----:B------:R-:W-:Y:S02]  /*e790*/  FADD.FTZ R69, R88, R69 ;  /* 0x0000004558457221 */ /* 0x000fe40000010000 */
[----:B------:R-:W-:Y:S02]  /*e7a0*/  FADD.FTZ R2, R138, R0 ;  /* 0x000000008a027221 */ /* 0x000fe40000010000 */
[----:B------:R-:W-:Y:S02]  /*e7b0*/  FADD.FTZ R69, R90, R69 ;  /* 0x000000455a457221 */ /* 0x000fe40000010000 */
[----:B------:R-:W-:Y:S02]  /*e7c0*/  FADD.FTZ R2, R70, R2 ;  /* 0x0000000246027221 */ /* 0x000fe40000010000 */
[----:B------:R-:W-:Y:S02]  /*e7d0*/  FFMA.FTZ R0, R179, c[0x0][0x2d0], -R142 ;  /* 0x0000b400b3007a23 */ /* 0x000fe4000001088e */
[----:B------:R-:W-:Y:S02]  /*e7e0*/  FADD.FTZ R92, R89, R2 ;  /* 0x00000002595c7221 */ /* 0x000fe40000010000 */
[----:B------:R-:W-:Y:S01]  /*e7f0*/  LDSM.16.MT88.4 R88, [R184+0x1800] ;  /* 0x00180000b858783b */ /* 0x000fe20000004200 */
[C---:B-----5:R-:W-:Y:S01]  /*e800*/  HMMA.16816.F32.BF16 R52, R72.reuse, R76, R52 ;  /* 0x0000004c4834723c */ /* 0x060fe20000041834 */
[----:B------:R1:W5:Y:S02]  /*e810*/  MUFU.EX2 R150, R0 ;  /* 0x0000000000967308 */ /* 0x0003640000000800 */
[----:B------:R-:W-:Y:S02]  /*e820*/  FADD.FTZ R96, R93, R92 ;  /* 0x0000005c5d607221 */ /* 0x000fe40000010000 */
[--C-:B------:R-:W-:Y:S02]  /*e830*/  FFMA.FTZ R2, R207, c[0x0][0x2d0], -R142.reuse ;  /* 0x0000b400cf027a23 */ /* 0x100fe4000001088e */
[--C-:B------:R-:W-:Y:S01]  /*e840*/  FFMA.FTZ R70, R202, c[0x0][0x2d0], -R142.reuse ;  /* 0x0000b400ca467a23 */ /* 0x100fe2000001088e */
[C---:B------:R-:W-:Y:S01]  /*e850*/  HMMA.16816.F32.BF16 R56, R72.reuse, R78, R56 ;  /* 0x0000004e4838723c */ /* 0x040fe20000041838 */
[----:B------:R-:W5:Y:S02]  /*e860*/  LDSM.16.MT88.4 R76, [R183+0x1000] ;  /* 0x00100000b74c783b */ /* 0x000f640000004200 */
[----:B------:R2:W-:Y:S05]  /*e870*/  MUFU.EX2 R133, R2 ;  /* 0x0000000200857308 */ /* 0x0005ea0000000800 */
[C---:B---3--:R-:W-:Y:S05]  /*e880*/  HMMA.16816.F32.BF16 R60, R72.reuse, R80, R60 ;  /* 0x00000050483c723c */ /* 0x048fea000004183c */
[----:B------:R-:W-:Y:S03]  /*e890*/  MUFU.EX2 R70, R70 ;  /* 0x0000004600467308 */ /* 0x000fe60000000800 */
[----:B------:R-:W-:Y:S01]  /*e8a0*/  HMMA.16816.F32.BF16 R64, R72, R82, R64 ;  /* 0x000000524840723c */ /* 0x000fe20000041840 */
[----:B------:R-:W3:Y:S03]  /*e8b0*/  LDSM.16.MT88.4 R80, [R185+0x1000] ;  /* 0x00100000b950783b */ /* 0x000ee60000004200 */
[----:B-1----:R-:W-:Y:S03]  /*e8c0*/  FFMA.FTZ R0, R193, c[0x0][0x2d0], -R142 ;  /* 0x0000b400c1007a23 */ /* 0x002fe6000001088e */
[----:B------:R-:W-:Y:S01]  /*e8d0*/  F2FP.BF16.PACK_AB R72, R100, R98 ;  /* 0x000000626448723e */ /* 0x000fe200000010ff */
[----:B------:R1:W1:Y:S01]  /*e8e0*/  MUFU.EX2 R149, R0 ;  /* 0x0000000000957308 */ /* 0x0002620000000800 */
[----:B----4-:R-:W-:Y:S03]  /*e8f0*/  F2FP.BF16.PACK_AB R73, R101, R99 ;  /* 0x000000636549723e */ /* 0x010fe600000010ff */
[----:B------:R-:W-:Y:S01]  /*e900*/  F2FP.BF16.PACK_AB R74, R212, R102 ;  /* 0x00000066d44a723e */ /* 0x000fe200000010ff */
[----:B--2---:R-:W-:Y:S01]  /*e910*/  FADD.FTZ R2, R103, R96 ;  /* 0x0000006067027221 */ /* 0x004fe20000010000 */
[----:B------:R-:W-:Y:S03]  /*e920*/  F2FP.BF16.PACK_AB R75, R209, R210 ;  /* 0x000000d2d14b723e */ /* 0x000fe600000010ff */
[----:B------:R-:W-:Y:S04]  /*e930*/  FADD.FTZ R2, R99, R2 ;  /* 0x0000000263027221 */ /* 0x000fe80000010000 */
[----:B------:R-:W-:Y:S01]  /*e940*/  FADD.FTZ R2, R101, R2 ;  /* 0x0000000265027221 */ /* 0x000fe20000010000 */
[C---:B-----5:R-:W-:Y:S03]  /*e950*/  HMMA.16816.F32.BF16 R4, R72.reuse, R76, R4 ;  /* 0x0000004c4804723c */ /* 0x060fe60000041804 */
[----:B------:R-:W-:Y:S02]  /*e960*/  FADD.FTZ R2, R210, R2 ;  /* 0x00000002d2027221 */ /* 0x000fe40000010000 */
[----:B-1----:R-:W-:Y:S03]  /*e970*/  FFMA.FTZ R0, R178, c[0x0][0x2d0], -R142 ;  /* 0x0000b400b2007a23 */ /* 0x002fe6000001088e */
[C---:B------:R-:W-:Y:S01]  /*e980*/  HMMA.16816.F32.BF16 R8, R72.reuse, R78, R8 ;  /* 0x0000004e4808723c */ /* 0x040fe20000041808 */
[----:B------:R-:W1:Y:S01]  /*e990*/  LDSM.16.MT88.4 R76, [R186+0x1000] ;  /* 0x00100000ba4c783b */ /* 0x000e620000004200 */
[----:B------:R2:W4:Y:S02]  /*e9a0*/  MUFU.EX2 R148, R0 ;  /* 0x0000000000947308 */ /* 0x0005240000000800 */
[----:B------:R-:W-:Y:S04]  /*e9b0*/  FADD.FTZ R2, R209, R2 ;  /* 0x00000002d1027221 */ /* 0x000fe80000010000 */
[C---:B---3--:R-:W-:Y:S04]  /*e9c0*/  HMMA.16816.F32.BF16 R12, R72.reuse, R80, R12 ;  /* 0x00000050480c723c */ /* 0x048fe8000004180c */
[----:B------:R-:W-:Y:S04]  /*e9d0*/  FADD.FTZ R2, R150, R2 ;  /* 0x0000000296027221 */ /* 0x000fe80000010000 */
[C---:B------:R-:W-:Y:S01]  /*e9e0*/  HMMA.16816.F32.BF16 R16, R72.reuse, R82, R16 ;  /* 0x000000524810723c */ /* 0x040fe20000041810 */
[----:B------:R-:W3:Y:S03]  /*e9f0*/  LDSM.16.MT88.4 R80, [R183+0x4000] ;  /* 0x00400000b750783b */ /* 0x000ee60000004200 */
[----:B------:R-:W-:Y:S04]  /*ea00*/  FADD.FTZ R2, R149, R2 ;  /* 0x0000000295027221 */ /* 0x000fe80000010000 */
[C---:B------:R-:W-:Y:S04]  /*ea10*/  HMMA.16816.F32.BF16 R20, R72.reuse, R84, R20 ;  /* 0x000000544814723c */ /* 0x040fe80000041814 */
[----:B--2---:R-:W-:Y:S02]  /*ea20*/  FFMA.FTZ R0, R194, c[0x0][0x2d0], -R142 ;  /* 0x0000b400c2007a23 */ /* 0x004fe4000001088e */
[----:B----4-:R-:W-:Y:S02]  /*ea30*/  FADD.FTZ R2, R148, R2 ;  /* 0x0000000294027221 */ /* 0x010fe40000010000 */
[C---:B------:R-:W-:Y:S01]  /*ea40*/  HMMA.16816.F32.BF16 R24, R72.reuse, R86, R24 ;  /* 0x000000564818723c */ /* 0x040fe20000041818 */
[----:B------:R-:W2:Y:S01]  /*ea50*/  LDSM.16.MT88.4 R84, [R185+0x4000] ;  /* 0x00400000b954783b */ /* 0x000ea20000004200 */
[----:B------:R4:W5:Y:S06]  /*ea60*/  MUFU.EX2 R147, R0 ;  /* 0x0000000000937308 */ /* 0x00096c0000000800 */
[C---:B-1----:R-:W-:Y:S08]  /*ea70*/  HMMA.16816.F32.BF16 R28, R72.reuse, R76, R28 ;  /* 0x0000004c481c723c */ /* 0x042ff0000004181c */
[C---:B------:R-:W-:Y:S01]  /*ea80*/  HMMA.16816.F32.BF16 R32, R72.reuse, R78, R32 ;  /* 0x0000004e4820723c */ /* 0x040fe20000041820 */
[----:B------:R-:W1:Y:S07]  /*ea90*/  LDSM.16.MT88.4 R76, [R184+0x4000] ;  /* 0x00400000b84c783b */ /* 0x000e6e0000004200 */
[C---:B---3--:R-:W-:Y:S04]  /*eaa0*/  HMMA.16816.F32.BF16 R36, R72.reuse, R80, R36 ;  /* 0x000000504824723c */ /* 0x048fe80000041824 */
[----:B----4-:R-:W-:Y:S02]  /*eab0*/  FFMA.FTZ R0, R203, c[0x0][0x2d0], -R142 ;  /* 0x0000b400cb007a23 */ /* 0x010fe4000001088e */
[----:B-----5:R-:W-:Y:S02]  /*eac0*/  FADD.FTZ R2, R147, R2 ;  /* 0x0000000293027221 */ /* 0x020fe40000010000 */
[C---:B------:R-:W-:Y:S01]  /*ead0*/  HMMA.16816.F32.BF16 R40, R72.reuse, R82, R40 ;  /* 0x000000524828723c */ /* 0x040fe20000041828 */
[----:B------:R-:W3:Y:S01]  /*eae0*/  LDSM.16.MT88.4 R80, [R186+0x4000] ;  /* 0x00400000ba50783b */ /* 0x000ee20000004200 */
[----:B------:R4:W5:Y:S06]  /*eaf0*/  MUFU.EX2 R141, R0 ;  /* 0x00000000008d7308 */ /* 0x00096c0000000800 */
[C---:B--2---:R-:W-:Y:S08]  /*eb00*/  HMMA.16816.F32.BF16 R44, R72.reuse, R84, R44 ;  /* 0x00000054482c723c */ /* 0x044ff0000004182c */
[C---:B------:R-:W-:Y:S01]  /*eb10*/  HMMA.16816.F32.BF16 R48, R72.reuse, R86, R48 ;  /* 0x000000564830723c */ /* 0x040fe20000041830 */
[----:B------:R-:W2:Y:S07]  /*eb20*/  LDSM.16.MT88.4 R84, [R183+0x1800] ;  /* 0x00180000b754783b */ /* 0x000eae0000004200 */
[C---:B-1----:R-:W-:Y:S04]  /*eb30*/  HMMA.16816.F32.BF16 R52, R72.reuse, R76, R52 ;  /* 0x0000004c4834723c */ /* 0x042fe80000041834 */
[----:B----4-:R-:W-:Y:S02]  /*eb40*/  FFMA.FTZ R0, R205, c[0x0][0x2d0], -R142 ;  /* 0x0000b400cd007a23 */ /* 0x010fe4000001088e */
[----:B-----5:R-:W-:Y:S02]  /*eb50*/  FADD.FTZ R2, R141, R2 ;  /* 0x000000028d027221 */ /* 0x020fe40000010000 */
[----:B------:R1:W4:Y:S01]  /*eb60*/  MUFU.EX2 R140, R0 ;  /* 0x00000000008c7308 */ /* 0x0003220000000800 */
[C---:B------:R-:W-:Y:S01]  /*eb70*/  HMMA.16816.F32.BF16 R56, R72.reuse, R78, R56 ;  /* 0x0000004e4838723c */ /* 0x040fe20000041838 */
[----:B------:R-:W5:Y:S07]  /*eb80*/  LDSM.16.MT88.4 R76, [R185+0x1800] ;  /* 0x00180000b94c783b */ /* 0x000f6e0000004200 */
[C---:B---3--:R-:W-:Y:S08]  /*eb90*/  HMMA.16816.F32.BF16 R60, R72.reuse, R80, R60 ;  /* 0x00000050483c723c */ /* 0x048ff0000004183c */
[----:B------:R-:W-:Y:S01]  /*eba0*/  HMMA.16816.F32.BF16 R64, R72, R82, R64 ;  /* 0x000000524840723c */ /* 0x000fe20000041840 */
[----:B------:R-:W3:Y:S06]  /*ebb0*/  LDSM.16.MT88.4 R80, [R186+0x1800] ;  /* 0x00180000ba50783b */ /* 0x000eec0000004200 */
[----:B------:R-:W-:Y:S01]  /*ebc0*/  F2FP.BF16.PACK_AB R72, R196, R177 ;  /* 0x000000b1c448723e */ /* 0x000fe200000010ff */
[----:B-1----:R-:W-:Y:S01]  /*ebd0*/  FFMA.FTZ R0, R200, c[0x0][0x2d0], -R142 ;  /* 0x0000b400c8007a23 */ /* 0x002fe2000001088e */
[----:B------:R-:W-:Y:S03]  /*ebe0*/  F2FP.BF16.PACK_AB R74, R151, R176 ;  /* 0x000000b0974a723e */ /* 0x000fe600000010ff */
[----:B------:R-:W-:Y:S01]  /*ebf0*/  F2FP.BF16.PACK_AB R73, R149, R150 ;  /* 0x000000969549723e */ /* 0x000fe200000010ff */
[----:B------:R1:W1:Y:S01]  /*ec00*/  MUFU.EX2 R139, R0 ;  /* 0x00000000008b7308 */ /* 0x0002620000000800 */
[----:B------:R-:W-:Y:S01]  /*ec10*/  F2FP.BF16.PACK_AB R75, R147, R148 ;  /* 0x00000094934b723e */ /* 0x000fe200000010ff */
[----:B----4-:R-:W-:Y:S06]  /*ec20*/  FADD.FTZ R2, R140, R2 ;  /* 0x000000028c027221 */ /* 0x010fec0000010000 */
[C---:B--2---:R-:W-:Y:S08]  /*ec30*/  HMMA.16816.F32.BF16 R4, R72.reuse, R84, R4 ;  /* 0x000000544804723c */ /* 0x044ff00000041804 */
[C---:B------:R-:W-:Y:S01]  /*ec40*/  HMMA.16816.F32.BF16 R8, R72.reuse, R86, R8 ;  /* 0x000000564808723c */ /* 0x040fe20000041808 */
[----:B------:R-:W2:Y:S07]  /*ec50*/  LDSM.16.MT88.4 R84, [R183+0x4800] ;  /* 0x00480000b754783b */ /* 0x000eae0000004200 */
[C---:B-----5:R-:W-:Y:S04]  /*ec60*/  HMMA.16816.F32.BF16 R12, R72.reuse, R76, R12 ;  /* 0x0000004c480c723c */ /* 0x060fe8000004180c */
[----:B-1----:R-:W-:Y:S02]  /*ec70*/  FFMA.FTZ R0, R208, c[0x0][0x2d0], -R142 ;  /* 0x0000b400d0007a23 */ /* 0x002fe4000001088e */
[----:B------:R-:W-:Y:S02]  /*ec80*/  FADD.FTZ R2, R139, R2 ;  /* 0x000000028b027221 */ /* 0x000fe40000010000 */
[C---:B------:R-:W-:Y:S01]  /*ec90*/  HMMA.16816.F32.BF16 R16, R72.reuse, R78, R16 ;  /* 0x0000004e4810723c */ /* 0x040fe20000041810 */
[----:B------:R-:W1:Y:S01]  /*eca0*/  LDSM.16.MT88.4 R76, [R185+0x4800] ;  /* 0x00480000b94c783b */ /* 0x000e620000004200 */
[----:B------:R4:W-:Y:S06]  /*ecb0*/  MUFU.EX2 R138, R0 ;  /* 0x00000000008a7308 */ /* 0x0009ec0000000800 */
[C---:B------:R-:W-:Y:S08]  /*ecc0*/  HMMA.16816.F32.BF16 R20, R72.reuse, R88, R20 ;  /* 0x000000584814723c */ /* 0x040ff00000041814 */
[C---:B------:R-:W-:Y:S01]  /*ecd0*/  HMMA.16816.F32.BF16 R24, R72.reuse, R90, R24 ;  /* 0x0000005a4818723c */ /* 0x040fe20000041818 */
[----:B------:R-:W5:Y:S07]  /*ece0*/  LDSM.16.MT88.4 R88, [R184+0x4800] ;  /* 0x00480000b858783b */ /* 0x000f6e0000004200 */
[C---:B---3--:R-:W-:Y:S04]  /*ecf0*/  HMMA.16816.F32.BF16 R28, R72.reuse, R80, R28 ;  /* 0x00000050481c723c */ /* 0x048fe8000004181c */
[----:B----4-:R-:W-:Y:S02]  /*ed00*/  FADD.FTZ R0, R94, R69 ;  /* 0x000000455e007221 */ /* 0x010fe40000010000 */
[----:B------:R-:W-:Y:S02]  /*ed10*/  FFMA.FTZ R69, R206, c[0x0][0x2d0], -R142 ;  /* 0x0000b400ce457a23 */ /* 0x000fe4000001088e */
[C---:B------:R-:W-:Y:S01]  /*ed20*/  HMMA.16816.F32.BF16 R32, R72.reuse, R82, R32 ;  /* 0x000000524820723c */ /* 0x040fe20000041820 */
[----:B------:R-:W3:Y:S01]  /*ed30*/  LDSM.16.MT88.4 R80, [R186+0x4800] ;  /* 0x00480000ba50783b */ /* 0x000ee20000004200 */
[----:B------:R-:W4:Y:S02]  /*ed40*/  MUFU.EX2 R132, R69 ;  /* 0x0000004500847308 */ /* 0x000f240000000800 */
[----:B------:R-:W-:Y:S04]  /*ed50*/  FADD.FTZ R0, R95, R0 ;  /* 0x000000005f007221 */ /* 0x000fe80000010000 */
[C---:B--2---:R-:W-:Y:S01]  /*ed60*/  HMMA.16816.F32.BF16 R36, R72.reuse, R84, R36 ;  /* 0x000000544824723c */ /* 0x044fe20000041824 */
[----:B------:R-:W-:Y:S03]  /*ed70*/  LDSM.16.MT88.4 R92, [R186+0x2000] ;  /* 0x00200000ba5c783b */ /* 0x000fe60000004200 */
[----:B------:R-:W2:Y:S01]  /*ed80*/  MUFU.EX2 R69, R97 ;  /* 0x0000006100457308 */ /* 0x000ea20000000800 */
[----:B------:R-:W-:Y:S03]  /*ed90*/  FADD.FTZ R0, R98, R0 ;  /* 0x0000000062007221 */ /* 0x000fe60000010000 */
[C---:B------:R-:W-:Y:S01]  /*eda0*/  HMMA.16816.F32.BF16 R40, R72.reuse, R86, R40 ;  /* 0x000000564828723c */ /* 0x040fe20000041828 */
[----:B------:R-:W-:Y:S03]  /*edb0*/  LDSM.16.MT88.4 R84, [R185+0x2000] ;  /* 0x00200000b954783b */ /* 0x000fe60000004200 */
[----:B------:R-:W-:Y:S04]  /*edc0*/  FADD.FTZ R0, R100, R0 ;  /* 0x0000000064007221 */ /* 0x000fe80000010000 */
[C---:B-1----:R-:W-:Y:S04]  /*edd0*/  HMMA.16816.F32.BF16 R44, R72.reuse, R76, R44 ;  /* 0x0000004c482c723c */ /* 0x042fe8000004182c */
[----:B----4-:R-:W-:Y:S01]  /*ede0*/  F2FP.BF16.PACK_AB R129, R132, R133 ;  /* 0x000000858481723e */ /* 0x010fe200000010ff */
[----:B------:R-:W-:Y:S03]  /*edf0*/  FADD.FTZ R0, R102, R0 ;  /* 0x0000000066007221 */ /* 0x000fe60000010000 */
[C---:B------:R-:W-:Y:S01]  /*ee00*/  HMMA.16816.F32.BF16 R48, R72.reuse, R78, R48 ;  /* 0x0000004e4830723c */ /* 0x040fe20000041830 */
[----:B------:R-:W1:Y:S03]  /*ee10*/  LDSM.16.MT88.4 R76, [R183+0x2000] ;  /* 0x00200000b74c783b */ /* 0x000e660000004200 */
[----:B--2---:R-:W-:Y:S01]  /*ee20*/  F2FP.BF16.PACK_AB R131, R69, R70 ;  /* 0x000000464583723e */ /* 0x004fe200000010ff */
[----:B------:R-:W-:Y:S03]  /*ee30*/  FADD.FTZ R0, R212, R0 ;  /* 0x00000000d4007221 */ /* 0x000fe60000010000 */
[C---:B-----5:R-:W-:Y:S01]  /*ee40*/  HMMA.16816.F32.BF16 R52, R72.reuse, R88, R52 ;  /* 0x000000584834723c */ /* 0x060fe20000041834 */
[----:B------:R-:W-:Y:S03]  /*ee50*/  LDSM.16.MT88.4 R96, [R184+0x2800] ;  /* 0x00280000b860783b */ /* 0x000fe60000004200 */
[----:B------:R-:W-:Y:S04]  /*ee60*/  FADD.FTZ R0, R177, R0 ;  /* 0x00000000b1007221 */ /* 0x000fe80000010000 */
[C---:B------:R-:W-:Y:S01]  /*ee70*/  HMMA.16816.F32.BF16 R56, R72.reuse, R90, R56 ;  /* 0x0000005a4838723c */ /* 0x040fe20000041838 */
[----:B------:R-:W2:Y:S03]  /*ee80*/  LDSM.16.MT88.4 R88, [R184+0x2000] ;  /* 0x00200000b858783b */ /* 0x000ea60000004200 */
[----:B------:R-:W-:Y:S04]  /*ee90*/  FADD.FTZ R0, R196, R0 ;  /* 0x00000000c4007221 */ /* 0x000fe80000010000 */
        /* <DEDUP_REMOVED lines=13> */
[----:B------:R-:W-:Y:S05]  /*ef70*/  FADD.FTZ R0, R144, R0 ;  /* 0x0000000090007221 */ /* 0x000fea0000010000 */
[C---:B------:R-:W-:Y:S01]  /*ef80*/  HMMA.16816.F32.BF16 R8, R72.reuse, R78, R8 ;  /* 0x0000004e4808723c */ /* 0x040fe20000041808 */
[----:B------:R-:W1:Y:S07]  /*ef90*/  LDSM.16.MT88.4 R76, [R183+0x5000] ;  /* 0x00500000b74c783b */ /* 0x000e6e0000004200 */
[C---:B------:R-:W-:Y:S08]  /*efa0*/  HMMA.16816.F32.BF16 R12, R72.reuse, R84, R12 ;  /* 0x00000054480c723c */ /* 0x040ff0000004180c */
[C---:B------:R-:W-:Y:S01]  /*efb0*/  HMMA.16816.F32.BF16 R16, R72.reuse, R86, R16 ;  /* 0x000000564810723c */ /* 0x040fe20000041810 */
[----:B------:R-:W3:Y:S07]  /*efc0*/  LDSM.16.MT88.4 R84, [R184+0x5000] ;  /* 0x00500000b854783b */ /* 0x000eee0000004200 */
[C---:B--2---:R-:W-:Y:S08]  /*efd0*/  HMMA.16816.F32.BF16 R20, R72.reuse, R88, R20 ;  /* 0x000000584814723c */ /* 0x044ff00000041814 */
[C---:B------:R-:W-:Y:S01]  /*efe0*/  HMMA.16816.F32.BF16 R24, R72.reuse, R90, R24 ;  /* 0x0000005a4818723c */ /* 0x040fe20000041818 */
[----:B------:R-:W2:Y:S07]  /*eff0*/  LDSM.16.MT88.4 R88, [R186+0x5000] ;  /* 0x00500000ba58783b */ /* 0x000eae0000004200 */
[C---:B------:R-:W-:Y:S08]  /*f000*/  HMMA.16816.F32.BF16 R28, R72.reuse, R92, R28 ;  /* 0x0000005c481c723c */ /* 0x040ff0000004181c */
[C---:B------:R-:W-:Y:S08]  /*f010*/  HMMA.16816.F32.BF16 R32, R72.reuse, R94, R32 ;  /* 0x0000005e4820723c */ /* 0x040ff00000041820 */
[C---:B-1----:R-:W-:Y:S08]  /*f020*/  HMMA.16816.F32.BF16 R36, R72.reuse, R76, R36 ;  /* 0x0000004c4824723c */ /* 0x042ff00000041824 */
[C---:B------:R-:W-:Y:S01]  /*f030*/  HMMA.16816.F32.BF16 R40, R72.reuse, R78, R40 ;  /* 0x0000004e4828723c */ /* 0x040fe20000041828 */
[----:B------:R-:W1:Y:S07]  /*f040*/  LDSM.16.MT88.4 R76, [R186+0x2800] ;  /* 0x00280000ba4c783b */ /* 0x000e6e0000004200 */
[C---:B------:R-:W-:Y:S08]  /*f050*/  HMMA.16816.F32.BF16 R44, R72.reuse, R80, R44 ;  /* 0x00000050482c723c */ /* 0x040ff0000004182c */
[C---:B------:R-:W-:Y:S01]  /*f060*/  HMMA.16816.F32.BF16 R48, R72.reuse, R82, R48 ;  /* 0x000000524830723c */ /* 0x040fe20000041830 */
[----:B------:R-:W4:Y:S07]  /*f070*/  LDSM.16.MT88.4 R80, [R183+0x5800] ;  /* 0x00580000b750783b */ /* 0x000f2e0000004200 */
[C---:B---3--:R-:W-:Y:S08]  /*f080*/  HMMA.16816.F32.BF16 R52, R72.reuse, R84, R52 ;  /* 0x000000544834723c */ /* 0x048ff00000041834 */
        /* <DEDUP_REMOVED lines=12> */
[C---:B-1----:R-:W-:Y:S08]  /*f150*/  HMMA.16816.F32.BF16 R92, R128.reuse, R76, R28 ;  /* 0x0000004c805c723c */ /* 0x042ff0000004181c */
[C---:B------:R-:W-:Y:S08]  /*f160*/  HMMA.16816.F32.BF16 R88, R128.reuse, R78, R32 ;  /* 0x0000004e8058723c */ /* 0x040ff00000041820 */
[C---:B----4-:R-:W-:Y:S08]  /*f170*/  HMMA.16816.F32.BF16 R84, R128.reuse, R80, R36 ;  /* 0x000000508054723c */ /* 0x050ff00000041824 */
[C---:B------:R-:W-:Y:S08]  /*f180*/  HMMA.16816.F32.BF16 R80, R128.reuse, R82, R40 ;  /* 0x000000528050723c */ /* 0x040ff00000041828 */
[C---:B--2---:R-:W-:Y:S08]  /*f190*/  HMMA.16816.F32.BF16 R76, R128.reuse, R72, R44 ;  /* 0x00000048804c723c */ /* 0x044ff0000004182c */
        /* <DEDUP_REMOVED lines=18> */
.L_x_739:
[----:B------:R-:W-:-:S13]  /*f2c0*/  ISETP.GE.AND P0, PT, R199, R230, PT ;  /* 0x000000e6c700720c */ /* 0x000fda0003f06270 */
[----:B------:R-:W-:Y:S05]  /*f2d0*/  @!P0 BRA `(.L_x_751) ;  /* 0x0000474000008947 */ /* 0x000fea0003800000 */
[----:B------:R-:W-:Y:S02]  /*f2e0*/  MOV R70, R5 ;  /* 0x0000000500467202 */ /* 0x000fe40000000f00 */
[----:B------:R-:W-:Y:S02]  /*f2f0*/  MOV R69, R68 ;  /* 0x0000004400457202 */ /* 0x000fe40000000f00 */
.L_x_769:
[----:B------:R-:W-:Y:S04]  /*f300*/  DEPBAR.LE SB0, 0x0 ;  /* 0x000080000000791a */ /* 0x000fe80000000000 */
[----:B------:R-:W-:Y:S01]  /*f310*/  WARPSYNC 0xffffffff ;  /* 0xffffffff00007948 */ /* 0x000fe20003800000 */
[----:B------:R-:W-:Y:S01]  /*f320*/  BAR.SYNC.DEFER_BLOCKING 0x0 ;  /* 0x0000000000007b1d */ /* 0x000fe20000010000 */
[----:B------:R-:W-:Y:S01]  /*f330*/  SHF.R.S32.HI R0, RZ, 0x1f, R211 ;  /* 0x0000001fff007819 */ /* 0x000fe200000114d3 */
[----:B------:R-:W-:Y:S01]  /*f340*/  IMAD.WIDE.U32 R2, R211, c[0x0][0x208], RZ ;  /* 0x00008200d3027a25 */ /* 0x000fe200078e00ff */
[----:B------:R-:W-:Y:S02]  /*f350*/  SHF.R.S32.HI R7, RZ, 0x1f, R221 ;  /* 0x0000001fff077819 */ /* 0x000fe400000114dd */
[----:B------:R-:W-:Y:S01]  /*f360*/  SHF.R.S32.HI R6, RZ, 0x1f, R219 ;  /* 0x0000001fff067819 */ /* 0x000fe200000114db */
[----:B------:R-:W-:Y:S01]  /*f370*/  IMAD R0, R0, c[0x0][0x208], RZ ;  /* 0x0000820000007a24 */ /* 0x000fe200078e02ff */
[----:B------:R-:W-:Y:S01]  /*f380*/  IADD3 R179, R71, 0x5800, RZ ;  /* 0x0000580047b37810 */ /* 0x000fe20007ffe0ff */
[----:B------:R-:W-:Y:S01]  /*f390*/  IMAD.SHL.U32 R46, R221, 0x2, RZ ;  /* 0x00000002dd2e7824 */ /* 0x000fe200078e00ff */
[----:B------:R-:W-:Y:S01]  /*f3a0*/  IADD3 R178, R71, 0x5000, RZ ;  /* 0x0000500047b27810 */ /* 0x000fe20007ffe0ff */
[----:B------:R-:W-:Y:S01]  /*f3b0*/  IMAD R0, R211, c[0x0][0x20c], R0 ;  /* 0x00008300d3007a24 */ /* 0x000fe200078e0200 */
[----:B------:R-:W-:Y:S01]  /*f3c0*/  IADD3 R177, R71, 0x4800, RZ ;  /* 0x0000480047b17810 */ /* 0x000fe20007ffe0ff */
[----:B------:R-:W-:Y:S01]  /*f3d0*/  IMAD.SHL.U32 R13, R219, 0x2, RZ ;  /* 0x00000002db0d7824 */ /* 0x000fe200078e00ff */
[----:B------:R-:W-:Y:S01]  /*f3e0*/  IADD3 R176, R71, 0x4000, RZ ;  /* 0x0000400047b07810 */ /* 0x000fe20007ffe0ff */
[----:B------:R-:W-:Y:S01]  /*f3f0*/  IMAD.IADD R3, R3, 0x1, R0 ;  /* 0x0000000103037824 */ /* 0x000fe200078e0200 */
[----:B------:R-:W-:Y:S02]  /*f400*/  SHF.R.S32.HI R0, RZ, 0x1f, R204 ;  /* 0x0000001fff007819 */ /* 0x000fe400000114cc */
[----:B------:R-:W-:Y:S01]  /*f410*/  IADD3 R68, R71, 0x3800, RZ ;  /* 0x0000380047447810 */ /* 0x000fe20007ffe0ff */
[----:B------:R-:W-:Y:S01]  /*f420*/  IMAD.WIDE.U32 R2, R204, c[0x0][0x218], R2 ;  /* 0x00008600cc027a25 */ /* 0x000fe200078e0002 */
[----:B------:R-:W-:Y:S02]  /*f430*/  SHF.L.U64.HI R21, R221, 0x1, R7 ;  /* 0x00000001dd157819 */ /* 0x000fe40000010207 */
[----:B------:R-:W-:Y:S01]  /*f440*/  SHF.L.U64.HI R20, R219, 0x1, R6 ;  /* 0x00000001db147819 */ /* 0x000fe20000010206 */
[----:B------:R-:W-:Y:S01]  /*f450*/  IMAD R4, R0, c[0x0][0x218], RZ ;  /* 0x0000860000047a24 */ /* 0x000fe200078e02ff */
[----:B------:R-:W-:Y:S01]  /*f460*/  IADD3 R0, P0, R240, R2, RZ ;  /* 0x00000002f0007210 */ /* 0x000fe20007f1e0ff */
[----:B------:R1:W2:Y:S02]  /*f470*/  LDSM.16.M88.4 R8, [R180] ;  /* 0x00000000b408783b */ /* 0x0002a40000000200 */
[----:B------:R-:W-:Y:S02]  /*f480*/  IMAD R4, R204, c[0x0][0x21c], R4 ;  /* 0x00008700cc047a24 */ /* 0x000fe400078e0204 */
[----:B------:R1:W3:Y:S03]  /*f490*/  LDSM.16.M88.4 R16, [R180+0x800] ;  /* 0x00080000b410783b */ /* 0x0002e60000000200 */
[----:B------:R-:W-:Y:S01]  /*f4a0*/  IADD3.X R2, R243, R3, R4, P0, !PT ;  /* 0x00000003f3027210 */ /* 0x000fe200007fe404 */
[----:B------:R1:W4:Y:S01]  /*f4b0*/  LDSM.16.M88.4 R24, [R180+0x1000] ;  /* 0x00100000b418783b */ /* 0x0003220000000200 */
[C---:B------:R-:W-:Y:S03]  /*f4c0*/  LEA R5, P0, R0.reuse, c[0x0][0x1f8], 0x1 ;  /* 0x00007e0000057a11 */ /* 0x040fe600078008ff */
[----:B------:R1:W1:Y:S01]  /*f4d0*/  LDSM.16.M88.4 R32, [R180+0x1800] ;  /* 0x00180000b420783b */ /* 0x0002620000000200 */
[----:B------:R-:W-:Y:S02]  /*f4e0*/  LEA.HI.X R4, R0, c[0x0][0x1fc], R2, 0x1, P0 ;  /* 0x00007f0000047a11 */ /* 0x000fe400000f0c02 */
[----:B------:R-:W-:Y:S01]  /*f4f0*/  IADD3 R0, R71, 0x3000, RZ ;  /* 0x0000300047007810 */ /* 0x000fe20007ffe0ff */
        /* <DEDUP_REMOVED lines=8> */
[----:B------:R-:W-:-:S05]  /*f580*/  BRA.DIV ~URZ, `(.L_x_752) ;  /* 0x0000a6427f007947 */ /* 0x000fca000b800000 */
[----:B--23--:R2:W3:Y:S02]  /*f590*/  SHFL.IDX PT, R12, R4, RZ, 0x181f ;  /* 0x00181fff040c7589 */ /* 0x00c4e400000e0000 */
.L_x_857:
[----:B------:R-:W5:Y:S01]  /*f5a0*/  SHFL.IDX PT, R2, R5, 0x2, 0x181f ;  /* 0x00581f0005027f89 */ /* 0x000f6200000e0000 */
[----:B------:R-:W-:Y:S01]  /*f5b0*/  ISETP.GE.AND P2, PT, R219, c[0x0][0x1d4], PT ;  /* 0x00007500db007a0c */ /* 0x000fe20003f46270 */
[----:B------:R-:W-:Y:S01]  /*f5c0*/  BSSY B0, `(.L_x_753) ;  /* 0x0000153000007945 */ /* 0x000fe20003800000 */
[----:B------:R-:W-:Y:S02]  /*f5d0*/  ISETP.GE.AND P3, PT, R221, c[0x0][0x1d4], PT ;  /* 0x00007500dd007a0c */ /* 0x000fe40003f66270 */
[----:B------:R-:W-:Y:S02]  /*f5e0*/  SEL R193, RZ, 0x10, P2 ;  /* 0x00000010ffc17807 */ /* 0x000fe40001000000 */
[----:B------:R-:W-:Y:S01]  /*f5f0*/  SEL R29, RZ, 0x10, P3 ;  /* 0x00000010ff1d7807 */ /* 0x000fe20001800000 */
[----:B------:R-:W2:Y:S01]  /*f600*/  SHFL.IDX PT, R3, R4, 0x2, 0x181f ;  /* 0x00581f0004037f89 */ /* 0x000ea200000e0000 */
[----:B------:R-:W-:Y:S04]  /*f610*/  IADD3 R6, -R193, 0x10, RZ ;  /* 0x00000010c1067810 */ /* 0x000fe80007ffe1ff */
[----:B------:R-:W-:Y:S03]  /*f620*/  LOP3.LUT R6, R6, 0xf, RZ, 0xc0, !PT ;  /* 0x0000000f06067812 */ /* 0x000fe600078ec0ff */
[----:B------:R-:W-:Y:S01]  /*f630*/  SHFL.IDX PT, R28, R5, 0x1, 0x181f ;  /* 0x00381f00051c7f89 */ /* 0x000fe200000e0000 */
[-C--:B-----5:R-:W-:Y:S02]  /*f640*/  IADD3 R38, P1, P0, R6, R2.reuse, R13 ;  /* 0x0000000206267210 */ /* 0x0a0fe4000783e00d */
[----:B------:R-:W-:Y:S04]  /*f650*/  IADD3 R6, -R29, 0x10, RZ ;  /* 0x000000101d067810 */ /* 0x000fe80007ffe1ff */
[----:B------:R-:W-:Y:S02]  /*f660*/  LOP3.LUT R6, R6, 0xf, RZ, 0xc0, !PT ;  /* 0x0000000f06067812 */ /* 0x000fe400078ec0ff */
[-C--:B--2---:R-:W-:Y:S02]  /*f670*/  IADD3.X R39, RZ, R3.reuse, R20, P1, P0 ;  /* 0x00000003ff277210 */ /* 0x084fe40000fe0414 */
[----:B------:R-:W-:Y:S02]  /*f680*/  IADD3 R44, P1, P0, R6, R2, R46 ;  /* 0x00000002062c7210 */ /* 0x000fe4000783e02e */
[----:B------:R-:W2:Y:S02]  /*f690*/  SHFL.IDX PT, R2, R5, RZ, 0x181f ;  /* 0x00181fff05027589 */ /* 0x000ea400000e0000 */
[----:B------:R-:W-:Y:S02]  /*f6a0*/  IADD3.X R45, RZ, R3, R21, P1, P0 ;  /* 0x00000003ff2d7210 */ /* 0x000fe40000fe0415 */
[----:B------:R-:W-:Y:S04]  /*f6b0*/  ISETP.NE.U32.AND P1, PT, R193, RZ, PT ;  /* 0x000000ffc100720c */ /* 0x000fe80003f25070 */
[----:B------:R5:W4:Y:S01]  /*f6c0*/  SHFL.IDX PT, R3, R4, 0x1, 0x181f ;  /* 0x00381f0004037f89 */ /* 0x000b2200000e0000 */
[----:B--2---:R-:W-:Y:S04]  /*f6d0*/  IADD3 R22, P0, R2, R13, RZ ;  /* 0x0000000d02167210 */ /* 0x004fe80007f1e0ff */
[----:B---3--:R-:W-:Y:S02]  /*f6e0*/  IADD3.X R23, R12, R20, RZ, P0, !PT ;  /* 0x000000140c177210 */ /* 0x008fe400007fe4ff */
[----:B------:R-:W-:Y:S01]  /*f6f0*/  IADD3 R30, P0, R2, R46, RZ ;  /* 0x0000002e021e7210 */ /* 0x000fe20007f1e0ff */
[C---:B-----5:R-:W-:Y:S02]  /*f700*/  HMMA.16816.F32.BF16 R4, R120.reuse, R8, RZ ;  /* 0x000000087804723c */ /* 0x060fe400000418ff */
[----:B------:R2:W-:Y:S01]  /*f710*/  LDGSTS.E.BYPASS.LTC128B.128 [R195+0x100], [R22.64], !P2 ;  /* 0x0010000016c37fae */ /* 0x0005e2000d101d46 */
[----:B------:R-:W-:Y:S02]  /*f720*/  IADD3.X R31, R12, R21, RZ, P0, !PT ;  /* 0x000000150c1f7210 */ /* 0x000fe400007fe4ff */
[C---:B------:R-:W-:Y:S03]  /*f730*/  IADD3 R36, P0, R28.reuse, R13, RZ ;  /* 0x0000000d1c247210 */ /* 0x040fe60007f1e0ff */
[C---:B------:R-:W-:Y:S01]  /*f740*/  HMMA.16816.F32.BF16 R8, R120.reuse, R10, RZ ;  /* 0x0000000a7808723c */ /* 0x040fe200000418ff */
[C---:B----4-:R-:W-:Y:S01]  /*f750*/  IADD3.X R37, R3.reuse, R20, RZ, P0, !PT ;  /* 0x0000001403257210 */ /* 0x050fe200007fe4ff */
[----:B------:R3:W-:Y:S02]  /*f760*/  LDGSTS.E.BYPASS.LTC128B.128 [R195+0x3100], [R30.64], !P3 ;  /* 0x031000001ec37fae */ /* 0x0007e4000d901d46 */
[----:B------:R-:W-:Y:S04]  /*f770*/  IADD3 R2, P0, R28, R46, RZ ;  /* 0x0000002e1c027210 */ /* 0x000fe80007f1e0ff */
[C---:B------:R-:W-:Y:S01]  /*f780*/  HMMA.16816.F32.BF16 R12, R120.reuse, R16, RZ ;  /* 0x00000010780c723c */ /* 0x040fe200000418ff */
[----:B------:R-:W-:Y:S01]  /*f790*/  IADD3.X R3, R3, R21, RZ, P0, !PT ;  /* 0x0000001503037210 */ /* 0x000fe200007fe4ff */
[----:B------:R4:W-:Y:S01]  /*f7a0*/  LDGSTS.E.BYPASS.LTC128B.128 [R195+0x1100], [R36.64], !P2 ;  /* 0x0110000024c37fae */ /* 0x0009e2000d101d46 */
[----:B------:R-:W-:Y:S05]  /*f7b0*/  ISETP.NE.U32.AND P0, PT, R29, RZ, PT ;  /* 0x000000ff1d00720c */ /* 0x000fea0003f05070 */
[C---:B------:R-:W-:Y:S02]  /*f7c0*/  HMMA.16816.F32.BF16 R16, R120.reuse, R18, RZ ;  /* 0x000000127810723c */ /* 0x040fe400000418ff */
[----:B------:R5:W-:Y:S06]  /*f7d0*/  LDGSTS.E.BYPASS.LTC128B.128 [R195+0x4100], [R2.64], !P3 ;  /* 0x0410000002c37fae */ /* 0x000bec000d901d46 */
[C---:B--2---:R-:W-:Y:S02]  /*f7e0*/  HMMA.16816.F32.BF16 R20, R120.reuse, R24, RZ ;  /* 0x000000187814723c */ /* 0x044fe400000418ff */
[----:B------:R4:W-:Y:S06]  /*f7f0*/  LDGSTS.E.BYPASS.LTC128B.128.ZFILL [R195+0x2100], [R38.64], P1 ;  /* 0x0210000026c37fae */ /* 0x0009ec0008941d46 */
[C---:B------:R-:W-:Y:S02]  /*f800*/  HMMA.16816.F32.BF16 R24, R120.reuse, R26, RZ ;  /* 0x0000001a7818723c */ /* 0x040fe400000418ff */
[----:B------:R2:W-:Y:S01]  /*f810*/  LDGSTS.E.BYPASS.LTC128B.128.ZFILL [R195+0x5100], [R44.64], P0 ;  /* 0x051000002cc37fae */ /* 0x0005e20008141d46 */
[----:B------:R-:W-:Y:S05]  /*f820*/  ISETP.GT.AND P0, PT, R199, R230, PT ;  /* 0x000000e6c700720c */ /* 0x000fea0003f04270 */
[C---:B-1-3--:R-:W-:Y:S02]  /*f830*/  HMMA.16816.F32.BF16 R28, R120.reuse, R32, RZ ;  /* 0x00000020781c723c */ /* 0x04afe400000418ff */
[----:B------:R-:W0:Y:S06]  /*f840*/  LDGDEPBAR ;  /* 0x00000000000079af */ /* 0x000e2c0000000000 */
[C---:B------:R-:W-:Y:S08]  /*f850*/  HMMA.16816.F32.BF16 R32, R120.reuse, R34, RZ ;  /* 0x000000227820723c */ /* 0x040ff000000418ff */
[C---:B----4-:R-:W-:Y:S08]  /*f860*/  HMMA.16816.F32.BF16 R36, R120.reuse, R40, RZ ;  /* 0x000000287824723c */ /* 0x050ff000000418ff */
[C---:B------:R-:W-:Y:S08]  /*f870*/  HMMA.16816.F32.BF16 R40, R120.reuse, R42, RZ ;  /* 0x0000002a7828723c */ /* 0x040ff000000418ff */
[C---:B--2---:R-:W-:Y:S08]  /*f880*/  HMMA.16816.F32.BF16 R44, R120.reuse, R48, RZ ;  /* 0x00000030782c723c */ /* 0x044ff000000418ff */
        /* <DEDUP_REMOVED lines=15> */
[----:B------:R-:W-:Y:S07]  /*f980*/  LDSM.16.M88.4 R144, [R181+-0x3000] ;  /* 0xffd00000b590783b */ /* 0x000fee0000000200 */
[C---:B------:R-:W-:Y:S08]  /*f990*/  HMMA.16816.F32.BF16 R44, R124.reuse, R148, R44 ;  /* 0x000000947c2c723c */ /* 0x040ff0000004182c */
[----:B------:R-:W-:Y:S01]  /*f9a0*/  HMMA.16816.F32.BF16 R48, R124, R150, R48 ;  /* 0x000000967c30723c */ /* 0x000fe20000041830 */
[----:B------:R-:W-:Y:S07]  /*f9b0*/  LDSM.16.M88.4 R148, [R0] ;  /* 0x000000000094783b */ /* 0x000fee0000000200 */
        /* <DEDUP_REMOVED lines=8> */
[----:B------:R-:W3:Y:S07]  /*fa40*/  LDSM.16.M88.4 R136, [R181+-0x2800] ;  /* 0xffd80000b588783b */ /* 0x000eee0000000200 */
[C---:B-1----:R-:W-:Y:S08]  /*fa50*/  HMMA.16816.F32.BF16 R28, R152.reuse, R128, R28 ;  /* 0x00000080981c723c */ /* 0x042ff0000004181c */
[C---:B------:R-:W-:Y:S01]  /*fa60*/  HMMA.16816.F32.BF16 R32, R152.reuse, R130, R32 ;  /* 0x000000829820723c */ /* 0x040fe20000041820 */
[----:B------:R-:W1:Y:S07]  /*fa70*/  LDSM.16.M88.4 R128, [R181+-0x2000] ;  /* 0xffe00000b580783b */ /* 0x000e6e0000000200 */
[C---:B--2---:R-:W-:Y:S08]  /*fa80*/  HMMA.16816.F32.BF16 R36, R152.reuse, R132, R36 ;  /* 0x000000849824723c */ /* 0x044ff00000041824 */
[C---:B------:R-:W-:Y:S01]  /*fa90*/  HMMA.16816.F32.BF16 R40, R152.reuse, R134, R40 ;  /* 0x000000869828723c */ /* 0x040fe20000041828 */
[----:B------:R-:W2:Y:S07]  /*faa0*/  LDSM.16.M88.4 R132, [R181+-0x1800] ;  /* 0xffe80000b584783b */ /* 0x000eae0000000200 */
[C---:B------:R-:W-:Y:S08]  /*fab0*/  HMMA.16816.F32.BF16 R44, R152.reuse, R140, R44 ;  /* 0x0000008c982c723c */ /* 0x040ff0000004182c */
[----:B------:R-:W-:Y:S01]  /*fac0*/  HMMA.16816.F32.BF16 R48, R152, R142, R48 ;  /* 0x0000008e9830723c */ /* 0x000fe20000041830 */
[----:B------:R-:W4:Y:S07]  /*fad0*/  LDSM.16.M88.4 R140, [R181+-0x1000] ;  /* 0xfff00000b58c783b */ /* 0x000f2e0000000200 */
[C---:B------:R-:W-:Y:S08]  /*fae0*/  HMMA.16816.F32.BF16 R4, R156.reuse, R144, R4 ;  /* 0x000000909c04723c */ /* 0x040ff00000041804 */
[C---:B------:R-:W-:Y:S01]  /*faf0*/  HMMA.16816.F32.BF16 R8, R156.reuse, R146, R8 ;  /* 0x000000929c08723c */ /* 0x040fe20000041808 */
[----:B------:R-:W4:Y:S07]  /*fb00*/  LDSM.16.M88.4 R144, [R181+-0x800] ;  /* 0xfff80000b590783b */ /* 0x000f2e0000000200 */
[C---:B---3--:R-:W-:Y:S08]  /*fb10*/  HMMA.16816.F32.BF16 R12, R156.reuse, R136, R12 ;  /* 0x000000889c0c723c */ /* 0x048ff0000004180c */
[C---:B------:R-:W-:Y:S01]  /*fb20*/  HMMA.16816.F32.BF16 R16, R156.reuse, R138, R16 ;  /* 0x0000008a9c10723c */ /* 0x040fe20000041810 */
[----:B------:R-:W3:Y:S07]  /*fb30*/  LDSM.16.M88.4 R136, [R180+0x3000] ;  /* 0x00300000b488783b */ /* 0x000eee0000000200 */
[C---:B-1----:R-:W-:Y:S08]  /*fb40*/  HMMA.16816.F32.BF16 R20, R156.reuse, R128, R20 ;  /* 0x000000809c14723c */ /* 0x042ff00000041814 */
[C---:B------:R-:W-:Y:S01]  /*fb50*/  HMMA.16816.F32.BF16 R24, R156.reuse, R130, R24 ;  /* 0x000000829c18723c */ /* 0x040fe20000041818 */
[----:B------:R-:W1:Y:S07]  /*fb60*/  LDSM.16.M88.4 R128, [R180+0x3800] ;  /* 0x00380000b480783b */ /* 0x000e6e0000000200 */
[C---:B--2---:R-:W-:Y:S08]  /*fb70*/  HMMA.16816.F32.BF16 R28, R156.reuse, R132, R28 ;  /* 0x000000849c1c723c */ /* 0x044ff0000004181c */
[C---:B------:R-:W-:Y:S01]  /*fb80*/  HMMA.16816.F32.BF16 R32, R156.reuse, R134, R32 ;  /* 0x000000869c20723c */ /* 0x040fe20000041820 */
[----:B------:R-:W2:Y:S07]  /*fb90*/  LDSM.16.M88.4 R132, [R180+0x4000] ;  /* 0x00400000b484783b */ /* 0x000eae0000000200 */
[C---:B----4-:R-:W-:Y:S08]  /*fba0*/  HMMA.16816.F32.BF16 R36, R156.reuse, R140, R36 ;  /* 0x0000008c9c24723c */ /* 0x050ff00000041824 */
[C---:B------:R-:W-:Y:S01]  /*fbb0*/  HMMA.16816.F32.BF16 R40, R156.reuse, R142, R40 ;  /* 0x0000008e9c28723c */ /* 0x040fe20000041828 */
[----:B------:R-:W4:Y:S07]  /*fbc0*/  LDSM.16.M88.4 R140, [R180+0x4800] ;  /* 0x00480000b48c783b */ /* 0x000f2e0000000200 */
[C---:B------:R-:W-:Y:S08]  /*fbd0*/  HMMA.16816.F32.BF16 R44, R156.reuse, R144, R44 ;  /* 0x000000909c2c723c */ /* 0x040ff0000004182c */
[----:B------:R-:W-:Y:S01]  /*fbe0*/  HMMA.16816.F32.BF16 R48, R156, R146, R48 ;  /* 0x000000929c30723c */ /* 0x000fe20000041830 */
[----:B------:R-:W4:Y:S07]  /*fbf0*/  LDSM.16.M88.4 R144, [R180+0x5000] ;  /* 0x00500000b490783b */ /* 0x000f2e0000000200 */
[C---:B---3--:R-:W-:Y:S08]  /*fc00*/  HMMA.16816.F32.BF16 R4, R160.reuse, R136, R4 ;  /* 0x00000088a004723c */ /* 0x048ff00000041804 */
[C---:B------:R-:W-:Y:S01]  /*fc10*/  HMMA.16816.F32.BF16 R8, R160.reuse, R138, R8 ;  /* 0x0000008aa008723c */ /* 0x040fe20000041808 */
[----:B------:R-:W3:Y:S07]  /*fc20*/  LDSM.16.M88.4 R136, [R180+0x5800] ;  /* 0x00580000b488783b */ /* 0x000eee0000000200 */
[C---:B-1----:R-:W-:Y:S08]  /*fc30*/  HMMA.16816.F32.BF16 R12, R160.reuse, R128, R12 ;  /* 0x00000080a00c723c */ /* 0x042ff0000004180c */
[C---:B------:R-:W-:Y:S01]  /*fc40*/  HMMA.16816.F32.BF16 R16, R160.reuse, R130, R16 ;  /* 0x00000082a010723c */ /* 0x040fe20000041810 */
[----:B------:R-:W1:Y:S07]  /*fc50*/  LDSM.16.M88.4 R128, [R68] ;  /* 0x000000004480783b */ /* 0x000e6e0000000200 */
[C---:B--2---:R-:W-:Y:S08]  /*fc60*/  HMMA.16816.F32.BF16 R20, R160.reuse, R132, R20 ;  /* 0x00000084a014723c */ /* 0x044ff00000041814 */
[C---:B------:R-:W-:Y:S01]  /*fc70*/  HMMA.16816.F32.BF16 R24, R160.reuse, R134, R24 ;  /* 0x00000086a018723c */ /* 0x040fe20000041818 */
[----:B------:R-:W2:Y:S07]  /*fc80*/  LDSM.16.M88.4 R132, [R176] ;  /* 0x00000000b084783b */ /* 0x000eae0000000200 */
[C---:B----4-:R-:W-:Y:S08]  /*fc90*/  HMMA.16816.F32.BF16 R28, R160.reuse, R140, R28 ;  /* 0x0000008ca01c723c */ /* 0x050ff0000004181c */
[C---:B------:R-:W-:Y:S01]  /*fca0*/  HMMA.16816.F32.BF16 R32, R160.reuse, R142, R32 ;  /* 0x0000008ea020723c */ /* 0x040fe20000041820 */
[----:B------:R-:W4:Y:S07]  /*fcb0*/  LDSM.16.M88.4 R140, [R177] ;  /* 0x00000000b18c783b */ /* 0x000f2e0000000200 */
[C---:B------:R-:W-:Y:S08]  /*fcc0*/  HMMA.16816.F32.BF16 R36, R160.reuse, R144, R36 ;  /* 0x00000090a024723c */ /* 0x040ff00000041824 */
[C---:B------:R-:W-:Y:S01]  /*fcd0*/  HMMA.16816.F32.BF16 R40, R160.reuse, R146, R40 ;  /* 0x00000092a028723c */ /* 0x040fe20000041828 */
[----:B------:R-:W2:Y:S07]  /*fce0*/  LDSM.16.M88.4 R144, [R178] ;  /* 0x00000000b290783b */ /* 0x000eae0000000200 */
[C---:B---3--:R-:W-:Y:S01]  /*fcf0*/  HMMA.16816.F32.BF16 R44, R160.reuse, R136, R44 ;  /* 0x00000088a02c723c */ /* 0x048fe2000004182c */
[----:B------:R-:W3:Y:S07]  /*fd00*/  LDSM.16.M88.4 R176, [R179] ;  /* 0x00000000b3b0783b */ /* 0x000eee0000000200 */
[----:B------:R-:W-:Y:S01]  /*fd10*/  HMMA.16816.F32.BF16 R48, R160, R138, R48 ;  /* 0x0000008aa030723c */ /* 0x000fe20000041830 */
[----:B------:R-:W3:Y:S07]  /*fd20*/  LDSM.16.M88.4 R136, [R182+0x3000] ;  /* 0x00300000b688783b */ /* 0x000eee0000000200 */
        /* <DEDUP_REMOVED lines=13> */
[C---:B------:R-:W-:Y:S01]  /*fe00*/  HMMA.16816.F32.BF16 R40, R164.reuse, R146, R40 ;  /* 0x00000092a428723c */ /* 0x040fe20000041828 */
[----:B------:R-:W2:Y:S07]  /*fe10*/  LDSM.16.M88.4 R144, [R182+0x5000] ;  /* 0x00500000b690783b */ /* 0x000eae0000000200 */
[C---:B---3--:R-:W-:Y:S08]  /*fe20*/  HMMA.16816.F32.BF16 R44, R164.reuse, R176, R44 ;  /* 0x000000b0a42c723c */ /* 0x048ff0000004182c */
[----:B------:R-:W-:Y:S01]  /*fe30*/  HMMA.16816.F32.BF16 R48, R164, R178, R48 ;  /* 0x000000b2a430723c */ /* 0x000fe20000041830 */
[----:B------:R-:W3:Y:S07]  /*fe40*/  LDSM.16.M88.4 R176, [R181] ;  /* 0x00000000b5b0783b */ /* 0x000eee0000000200 */
[C---:B------:R-:W-:Y:S08]  /*fe50*/  HMMA.16816.F32.BF16 R4, R168.reuse, R136, R4 ;  /* 0x00000088a804723c */ /* 0x040ff00000041804 */
[C---:B------:R-:W-:Y:S08]  /*fe60*/  HMMA.16816.F32.BF16 R8, R168.reuse, R138, R8 ;  /* 0x0000008aa808723c */ /* 0x040ff00000041808 */
[C---:B-1----:R-:W-:Y:S08]  /*fe70*/  HMMA.16816.F32.BF16 R12, R168.reuse, R128, R12 ;  /* 0x00000080a80c723c */ /* 0x042ff0000004180c */
[C---:B------:R-:W-:Y:S01]  /*fe80*/  HMMA.16816.F32.BF16 R16, R168.reuse, R130, R16 ;  /* 0x00000082a810723c */ /* 0x040fe20000041810 */
[----:B------:R-:W1:Y:S07]  /*fe90*/  LDSM.16.M88.4 R128, [R181+0x800] ;  /* 0x00080000b580783b */ /* 0x000e6e0000000200 */
[C---:B--2---:R-:W-:Y:S08]  /*fea0*/  HMMA.16816.F32.BF16 R20, R168.reuse, R132, R20 ;  /* 0x00000084a814723c */ /* 0x044ff00000041814 */
[C---:B------:R-:W-:Y:S08]  /*feb0*/  HMMA.16816.F32.BF16 R24, R168.reuse, R134, R24 ;  /* 0x00000086a818723c */ /* 0x040ff00000041818 */
[C---:B----4-:R-:W-:Y:S08]  /*fec0*/  HMMA.16816.F32.BF16 R28, R168.reuse, R140, R28 ;  /* 0x0000008ca81c723c */ /* 0x050ff0000004181c */
[C---:B------:R-:W-:Y:S08]  /*fed0*/  HMMA.16816.F32.BF16 R32, R168.reuse, R142, R32 ;  /* 0x0000008ea820723c */ /* 0x040ff00000041820 */
[C---:B------:R-:W-:Y:S08]  /*fee0*/  HMMA.16816.F32.BF16 R36, R168.reuse, R144, R36 ;  /* 0x00000090a824723c */ /* 0x040ff00000041824 */
[C---:B------:R-:W-:Y:S08]  /*fef0*/  HMMA.16816.F32.BF16 R40, R168.reuse, R146, R40 ;  /* 0x00000092a828723c */ /* 0x040ff00000041828 */
[C---:B------:R-:W-:Y:S08]  /*ff00*/  HMMA.16816.F32.BF16 R44, R168.reuse, R148, R44 ;  /* 0x00000094a82c723c */ /* 0x040ff0000004182c */
[----:B------:R-:W-:Y:S08]  /*ff10*/  HMMA.16816.F32.BF16 R48, R168, R150, R48 ;  /* 0x00000096a830723c */ /* 0x000ff00000041830 */
[C---:B---3--:R-:W-:Y:S08]  /*ff20*/  HMMA.16816.F32.BF16 R4, R172.reuse, R176, R4 ;  /* 0x000000b0ac04723c */ /* 0x048ff00000041804 */
[C---:B------:R-:W-:Y:S08]  /*ff30*/  HMMA.16816.F32.BF16 R8, R172.reuse, R178, R8 ;  /* 0x000000b2ac08723c */ /* 0x040ff00000041808 */
[C---:B-1----:R-:W-:Y:S08]  /*ff40*/  HMMA.16816.F32.BF16 R12, R172.reuse, R128, R12 ;  /* 0x00000080ac0c723c */ /* 0x042ff0000004180c */
[----:B------:R-:W-:Y:S01]  /*ff50*/  FMUL.FTZ R0, R4, c[0x0][0x320] ;  /* 0x0000c80004007a20 */ /* 0x000fe20000410000 */
[C---:B------:R-:W-:Y:S03]  /*ff60*/  HMMA.16816.F32.BF16 R16, R172.reuse, R130, R16 ;  /* 0x00000082ac10723c */ /* 0x040fe60000041810 */
[----:B------:R1:W2:Y:S04]  /*ff70*/  MUFU.TANH R144, R0 ;  /* 0x0000000000907308 */ /* 0x0002a80000002400 */
[----:B-----5:R-:W-:Y:S06]  /*ff80*/  FMUL.FTZ R2, R11, c[0x0][0x320] ;  /* 0x0000c8000b027a20 */ /* 0x020fec0000410000 */
        /* <DEDUP_REMOVED lines=35> */
[----:B-----5:R-:W-:Y:S04]  /*101c0*/  FMUL.FTZ R0, R14, c[0x0][0x320] ;  /* 0x0000c8000e007a20 */ /* 0x020fe80000410000 */
        /* <DEDUP_REMOVED lines=111> */
.L_x_858:
[----:B------:R-:W-:-:S05]  /*108c0*/  BRA.DIV ~URZ, `(.L_x_756) ;  /* 0x000093e27f007947 */ /* 0x000fca000b800000 */
[----:B------:R-:W3:Y:S01]  /*108d0*/  SHFL.IDX PT, R2, R4, RZ, 0x181f ;  /* 0x00181fff04027589 */ /* 0x000ee200000e0000 */
[C---:B------:R-:W-:Y:S02]  /*108e0*/  IADD3 R3, -R193.reuse, 0x10, RZ ;  /* 0x00000010c1037810 */ /* 0x040fe40007ffe1ff */
[----:B------:R-:W-:Y:S02]  /*108f0*/  ISETP.NE.U32.AND P2, PT, R193, RZ, PT ;  /* 0x000000ffc100720c */ /* 0x000fe40003f45070 */
[----:B------:R-:W-:Y:S04]  /*10900*/  LOP3.LUT R10, R3, 0xf, RZ, 0xc0, !PT ;  /* 0x0000000f030a7812 */ /* 0x000fe800078ec0ff */
[----:B---3--:R-:W-:Y:S04]  /*10910*/  IADD3 R8, P1, P0, R10, R2, R12 ;  /* 0x000000020a087210 */ /* 0x008fe8000783e00c */
[--C-:B--2---:R-:W-:Y:S02]  /*10920*/  IADD3.X R9, RZ, R7, R5.reuse, P1, P0 ;  /* 0x00000007ff097210 */ /* 0x104fe40000fe0405 */
[----:B------:R-:W-:Y:S03]  /*10930*/  IADD3 R2, P0, R2, R13, RZ ;  /* 0x0000000d02027210 */ /* 0x000fe60007f1e0ff */
[----:B------:R-:W-:Y:S01]  /*10940*/  @!PT LDS RZ, [RZ] ;  /* 0x00000000fffff984 */ /* 0x000fe20000000800 */
[----:B------:R-:W-:Y:S01]  /*10950*/  @!PT LDS RZ, [RZ] ;  /* 0x00000000fffff984 */ /* 0x000fe20000000800 */
[----:B------:R2:W-:Y:S02]  /*10960*/  LDGSTS.E.BYPASS.LTC128B.128.ZFILL [R195+0x8100], [R8.64], P2 ;  /* 0x0810000008c37fae */ /* 0x0005e40009141d46 */
[----:B------:R-:W-:Y:S02]  /*10970*/  IMAD.X R3, R7, 0x1, R6, P0 ;  /* 0x0000000107037824 */ /* 0x000fe400000e0606 */
[----:B------:R-:W3:Y:S04]  /*10980*/  SHFL.IDX PT, R7, R4, 0x1, 0x181f ;  /* 0x00381f0004077f89 */ /* 0x000ee800000e0000 */
[----:B------:R3:W-:Y:S04]  /*10990*/  LDGSTS.E.BYPASS.LTC128B.128 [R195+0xb100], [R2.64], !P3 ;  /* 0x0b10000002c37fae */ /* 0x0007e8000d901d46 */
[----:B--2---:R-:W2:Y:S04]  /*109a0*/  SHFL.IDX PT, R9, R0, 0x1, 0x181f ;  /* 0x00381f0000097f89 */ /* 0x004ea800000e0000 */
[----:B-1----:R-:W1:Y:S01]  /*109b0*/  SHFL.IDX PT, R0, R0, 0x2, 0x181f ;  /* 0x00581f0000007f89 */ /* 0x002e6200000e0000 */
[----:B---3--:R-:W-:Y:S04]  /*109c0*/  IADD3 R2, P1, P0, R10, R7, R12 ;  /* 0x000000070a027210 */ /* 0x008fe8000783e00c */
[----:B--2---:R-:W-:Y:S02]  /*109d0*/  IADD3.X R3, RZ, R9, R5, P1, P0 ;  /* 0x00000009ff037210 */ /* 0x004fe40000fe0405 */
[----:B------:R-:W-:Y:S03]  /*109e0*/  IADD3 R8, P0, R7, R13, RZ ;  /* 0x0000000d07087210 */ /* 0x000fe60007f1e0ff */
[----:B------:R2:W-:Y:S02]  /*109f0*/  LDGSTS.E.BYPASS.LTC128B.128.ZFILL [R195+0x9100], [R2.64], P2 ;  /* 0x0910000002c37fae */ /* 0x0005e40009141d46 */
[----:B------:R-:W-:Y:S05]  /*10a00*/  IMAD.X R9, R9, 0x1, R6, P0 ;  /* 0x0000000109097824 */ /* 0x000fea00000e0606 */
[----:B------:R3:W-:Y:S04]  /*10a10*/  LDGSTS.E.BYPASS.LTC128B.128 [R195+0xc100], [R8.64], !P3 ;  /* 0x0c10000008c37fae */ /* 0x0007e8000d901d46 */
[----:B--2---:R3:W2:Y:S02]  /*10a20*/  SHFL.IDX PT, R2, R4, 0x2, 0x181f ;  /* 0x00581f0004027f89 */ /* 0x0046a400000e0000 */
.L_x_859:
[----:B-1----:R-:W-:Y:S04]  /*10a30*/  IADD3 R3, -R193, 0x10, RZ ;  /* 0x00000010c1037810 */ /* 0x002fe80007ffe1ff */
[----:B------:R-:W-:Y:S04]  /*10a40*/  LOP3.LUT R3, R3, 0xf, RZ, 0xc0, !PT ;  /* 0x0000000f03037812 */ /* 0x000fe800078ec0ff */
[----:B--23--:R-:W-:Y:S04]  /*10a50*/  IADD3 R4, P1, P0, R3, R2, R12 ;  /* 0x0000000203047210 */ /* 0x00cfe8000783e00c */
[----:B------:R-:W-:Y:S02]  /*10a60*/  IADD3.X R5, RZ, R0, R5, P1, P0 ;  /* 0x00000000ff057210 */ /* 0x000fe40000fe0405 */
[----:B------:R-:W-:Y:S02]  /*10a70*/  ISETP.NE.U32.AND P0, PT, R193, RZ, PT ;  /* 0x000000ffc100720c */ /* 0x000fe40003f05070 */
[----:B------:R-:W-:Y:S05]  /*10a80*/  IADD3 R2, P1, R2, R13, RZ ;  /* 0x0000000d02027210 */ /* 0x000fea0007f3e0ff */
[----:B------:R-:W-:Y:S06]  /*10a90*/  IMAD.X R3, R0, 0x1, R6, P1 ;  /* 0x0000000100037824 */ /* 0x000fec00008e0606 */
[----:B------:R-:W-:Y:S01]  /*10aa0*/  @!PT LDS RZ, [RZ] ;  /* 0x00000000fffff984 */ /* 0x000fe20000000800 */
[----:B------:R-:W-:Y:S01]  /*10ab0*/  @!PT LDS RZ, [RZ] ;  /* 0x00000000fffff984 */ /* 0x000fe20000000800 */
[----:B------:R-:W-:Y:S01]  /*10ac0*/  @!PT LDS RZ, [RZ] ;  /* 0x00000000fffff984 */ /* 0x000fe20000000800 */
[----:B------:R1:W-:Y:S04]  /*10ad0*/  LDGSTS.E.BYPASS.LTC128B.128.ZFILL [R195+0xa100], [R4.64], P0 ;  /* 0x0a10000004c37fae */ /* 0x0003e80008141d46 */
[----:B------:R1:W-:Y:S02]  /*10ae0*/  LDGSTS.E.BYPASS.LTC128B.128 [R195+0xd100], [R2.64], !P3 ;  /* 0x0d10000002c37fae */ /* 0x0003e4000d901d46 */
.L_x_754:
[----:B--234-:R-:W-:Y:S05]  /*10af0*/  BSYNC B0 ;  /* 0x0000000000007941 */ /* 0x01cfea0003800000 */
.L_x_753:
        /* <DEDUP_REMOVED lines=13> */
.L_x_860:
        /* <DEDUP_REMOVED lines=19> */
.L_x_760:
[----:B------:R-:W-:Y:S04]  /*10d00*/  MOV R8, c[0x0][0x32c] ;  /* 0x0000cb0000087a02 */ /* 0x000fe80000000f00 */
[----:B------:R-:W-:Y:S11]  /*10d10*/  ISETP.NE.AND P0, PT, R8, 0x1, PT ;  /* 0x000000010800780c */ /* 0x000ff60003f05270 */
[----:B------:R-:W-:Y:S02]  /*10d20*/  @!UPT UIADD3 URZ, URZ, URZ, URZ ;  /* 0x0000003f3f3ff290 */ /* 0x000fe4000fffe03f */
[----:B------:R-:W-:Y:S05]  /*10d30*/  @P0 IMAD.HI.U32 R8, R4, c[0x0][0x330], RZ ;  /* 0x0000cc0004080a27 */ /* 0x000fea00078e00ff */
[----:B------:R-:W-:Y:S02]  /*10d40*/  @P0 SHF.R.U32.HI R4, RZ, c[0x0][0x334], R8 ;  /* 0x0000cd00ff040a19 */ /* 0x000fe40000011608 */
.L_x_761:
[----:B------:R-:W-:Y:S05]  /*10d50*/  BSYNC B0 ;  /* 0x0000000000007941 */ /* 0x000fea0003800000 */
.L_x_759:
[----:B------:R-:W-:Y:S04]  /*10d60*/  IMAD.IADD R8, R0, 0x1, -R233 ;  /* 0x0000000100087824 */ /* 0x000fe800078e0ae9 */
[----:B------:R-:W-:Y:S05]  /*10d70*/  IMAD R4, R4, c[0x0][0x32c], R8 ;  /* 0x0000cb0004047a24 */ /* 0x000fea00078e0208 */
[----:B------:R-:W-:Y:S02]  /*10d80*/  IADD3 R8, R4, c[0x0][0x32c], RZ ;  /* 0x0000cb0004087a10 */ /* 0x000fe40007ffe0ff */
[----:B------:R-:W-:Y:S02]  /*10d90*/  IMNMX R2, R2, R4, !PT ;  /* 0x0000000402027217 */ /* 0x000fe40007800200 */
[----:B------:R-:W-:Y:S02]  /*10da0*/  IMNMX R3, R3, R8, PT ;  /* 0x0000000803037217 */ /* 0x000fe40003800200 */
.L_x_758:
        /* <DEDUP_REMOVED lines=15> */
[C---:B------:R-:W-:Y:S02]  /*10ea0*/  ISETP.LT.OR P0, PT, R3.reuse, 0x2, P0 ;  /* 0x000000020300780c */ /* 0x040fe40000701670 */
        /* <DEDUP_REMOVED lines=88> */
[C---:B------:R-:W-:Y:S04]  /*11430*/  ISETP.LT.OR P0, PT, R3.reuse, 0x41, P0 ;  /* 0x000000410300780c */ /* 0x040fe80000701670 */
        /* <DEDUP_REMOVED lines=30> */
.L_x_861:
        /* <DEDUP_REMOVED lines=19> */
.L_x_765:
[----:B-12---:R-:W-:Y:S04]  /*11750*/  MOV R5, c[0x0][0x32c] ;  /* 0x0000cb0000057a02 */ /* 0x006fe80000000f00 */
[----:B------:R-:W-:Y:S11]  /*11760*/  ISETP.NE.AND P0, PT, R5, 0x1, PT ;  /* 0x000000010500780c */ /* 0x000ff60003f05270 */
[----:B------:R-:W-:Y:S02]  /*11770*/  @!UPT UIADD3 URZ, URZ, URZ, URZ ;  /* 0x0000003f3f3ff290 */ /* 0x000fe4000fffe03f */
[----:B------:R-:W-:Y:S05]  /*11780*/  @P0 IMAD.HI.U32 R5, R4, c[0x0][0x330], RZ ;  /* 0x0000cc0004050a27 */ /* 0x000fea00078e00ff */
[----:B------:R-:W-:Y:S02]  /*11790*/  @P0 SHF.R.U32.HI R4, RZ, c[0x0][0x334], R5 ;  /* 0x0000cd00ff040a19 */ /* 0x000fe40000011605 */
.L_x_766:
[----:B------:R-:W-:Y:S05]  /*117a0*/  BSYNC B0 ;  /* 0x0000000000007941 */ /* 0x000fea0003800000 */
.L_x_764:
[----:B------:R-:W-:Y:S04]  /*117b0*/  IMAD.IADD R0, R0, 0x1, -R233 ;  /* 0x0000000100007824 */ /* 0x000fe800078e0ae9 */
[----:B------:R-:W-:Y:S05]  /*117c0*/  IMAD R0, R4, c[0x0][0x32c], R0 ;  /* 0x0000cb0004007a24 */ /* 0x000fea00078e0200 */
[----:B------:R-:W-:Y:S02]  /*117d0*/  IADD3 R4, R0, c[0x0][0x32c], RZ ;  /* 0x0000cb0000047a10 */ /* 0x000fe40007ffe0ff */
[----:B------:R-:W-:Y:S02]  /*117e0*/  IMNMX R2, R2, R0, !PT ;  /* 0x0000000002027217 */ /* 0x000fe40007800200 */
[----:B------:R-:W-:Y:S02]  /*117f0*/  IMNMX R3, R3, R4, PT ;  /* 0x0000000403037217 */ /* 0x000fe40003800200 */
.L_x_763:
        /* <DEDUP_REMOVED lines=58> */
[C---:B------:R-:W-:Y:S02]  /*11ba0*/  ISETP.GT.AND P0, PT, R2.reuse, 0x20, !P0 ;  /* 0x000000200200780c */ /* 0x040fe40004704270 */
        /* <DEDUP_REMOVED lines=32> */
[C---:B------:R-:W-:Y:S04]  /*11db0*/  ISETP.LT.OR P0, PT, R3.reuse, 0x32, P0 ;  /* 0x000000320300780c */ /* 0x040fe80000701670 */
        /* <DEDUP_REMOVED lines=13> */
[C---:B------:R-:W-:Y:S04]  /*11e90*/  ISETP.GT.AND P0, PT, R2.reuse, 0x40, !P0 ;  /* 0x000000400200780c */ /* 0x040fe80004704270 */
[----:B------:R-:W-:Y:S04]  /*11ea0*/  ISETP.LT.OR P0, PT, R3, 0x41, P0 ;  /* 0x000000410300780c */ /* 0x000fe80000701670 */
[----:B------:R-:W-:Y:S02]  /*11eb0*/  FSEL R213, R27, -INF , !P0 ;  /* 0xff8000001bd57808 */ /* 0x000fe40004000000 */
[----:B------:R-:W-:Y:S02]  /*11ec0*/  ISETP.GT.AND P0, PT, R2, 0x41, !P6 ;  /* 0x000000410200780c */ /* 0x000fe40007704270 */
[----:B------:R-:W-:Y:S02]  /*11ed0*/  FMNMX.FTZ R4, R213, R4, !PT ;  /* 0x00000004d5047209 */ /* 0x000fe40007810000 */
[----:B------:R-:W-:Y:S02]  /*11ee0*/  ISETP.LT.OR P0, PT, R3, 0x42, P0 ;  /* 0x000000420300780c */ /* 0x000fe40000701670 */
[----:B------:R-:W-:Y:S02]  /*11ef0*/  LOP3.LUT P6, RZ, R192, 0x20000, RZ, 0xc0, !PT ;  /* 0x00020000c0ff7812 */ /* 0x000fe400078cc0ff */
[----:B------:R-:W-:Y:S02]  /*11f00*/  FSEL R214, R25, -INF , !P0 ;  /* 0xff80000019d67808 */ /* 0x000fe40004000000 */
[----:B------:R-:W-:Y:S02]  /*11f10*/  ISETP.GT.AND P0, PT, R2, 0x48, !P5 ;  /* 0x000000480200780c */ /* 0x000fe40006f04270 */
[----:B------:R-:W-:Y:S02]  /*11f20*/  FMNMX.FTZ R4, R214, R4, !PT ;  /* 0x00000004d6047209 */ /* 0x000fe40007810000 */
[----:B------:R-:W-:Y:S04]  /*11f30*/  ISETP.LT.OR P0, PT, R3, 0x49, P0 ;  /* 0x000000490300780c */ /* 0x000fe80000701670 */
[----:B------:R-:W-:Y:S02]  /*11f40*/  FSEL R215, R22, -INF , !P0 ;  /* 0xff80000016d77808 */ /* 0x000fe40004000000 */
[C---:B------:R-:W-:Y:S02]  /*11f50*/  ISETP.GT.AND P0, PT, R2.reuse, 0x49, !P4 ;  /* 0x000000490200780c */ /* 0x040fe40006704270 */
[----:B------:R-:W-:Y:S02]  /*11f60*/  FMNMX.FTZ R4, R215, R4, !PT ;  /* 0x00000004d7047209 */ /* 0x000fe40007810000 */
[----:B------:R-:W-:Y:S04]  /*11f70*/  ISETP.LT.OR P0, PT, R3, 0x4a, P0 ;  /* 0x0000004a0300780c */ /* 0x000fe80000701670 */
[----:B------:R-:W-:Y:S02]  /*11f80*/  FSEL R216, R21, -INF , !P0 ;  /* 0xff80000015d87808 */ /* 0x000fe40004000000 */
[C---:B------:R-:W-:Y:S02]  /*11f90*/  ISETP.GT.AND P0, PT, R2.reuse, 0x50, !P3 ;  /* 0x000000500200780c */ /* 0x040fe40005f04270 */
[----:B------:R-:W-:Y:S02]  /*11fa0*/  ISETP.GT.AND P3, PT, R2, 0x59, !P6 ;  /* 0x000000590200780c */ /* 0x000fe40007764270 */
[C---:B------:R-:W-:Y:S04]  /*11fb0*/  ISETP.LT.OR P0, PT, R3.reuse, 0x51, P0 ;  /* 0x000000510300780c */ /* 0x040fe80000701670 */
[----:B------:R-:W-:Y:S02]  /*11fc0*/  FSEL R217, R20, -INF , !P0 ;  /* 0xff80000014d97808 */ /* 0x000fe40004000000 */
[----:B------:R-:W-:Y:S02]  /*11fd0*/  ISETP.GT.AND P0, PT, R2, 0x58, !P2 ;  /* 0x000000580200780c */ /* 0x000fe40005704270 */
[C---:B------:R-:W-:Y:S02]  /*11fe0*/  ISETP.LT.OR P2, PT, R3.reuse, 0x52, P1 ;  /* 0x000000520300780c */ /* 0x040fe40000f41670 */
        /* <DEDUP_REMOVED lines=13> */
.L_x_862:
[----:B-12-4-:R-:W-:Y:S01]  /*120c0*/  FMNMX.FTZ R5, R4, R0, !PT ;  /* 0x0000000004057209 */ /* 0x016fe20007810000 */
[----:B------:R-:W-:-:S05]  /*120d0*/  BRA.DIV ~URZ, `(.L_x_768) ;  /* 0x000080427f007947 */ /* 0x000fca000b800000 */
[----:B------:R-:W-:Y:S04]  /*120e0*/  SHFL.BFLY PT, R0, R6, 0x2, 0x1f ;  /* 0x0c401f0006007f89 */ /* 0x000fe800000e0000 */
[----:B------:R-:W1:Y:S02]  /*120f0*/  SHFL.BFLY PT, R2, R5, 0x1, 0x1f ;  /* 0x0c201f0005027f89 */ /* 0x000e6400000e0000 */
[----:B-1----:R-:W-:Y:S02]  /*12100*/  FMNMX.FTZ R68, R5, R2, !PT ;  /* 0x0000000205447209 */ /* 0x002fe40007810000 */
[----:B---3--:R-:W-:Y:S05]  /*12110*/  FMNMX.FTZ R4, R6, R0, !PT ;  /* 0x0000000006047209 */ /* 0x008fea0007810000 */
[----:B------:R1:W2:Y:S02]  /*12120*/  SHFL.BFLY PT, R0, R4, 0x1, 0x1f ;  /* 0x0c201f0004007f89 */ /* 0x0002a400000e0000 */
.L_x_863:
        /* <DEDUP_REMOVED lines=9> */
[----:B------:R1:W-:Y:S10]  /*121c0*/  MUFU.EX2 R6, R2 ;  /* 0x0000000200067308 */ /* 0x0003f40000000800 */
[----:B------:R-:W-:Y:S01]  /*121d0*/  MUFU.EX2 R225, R5 ;  /* 0x0000000500e17308 */ /* 0x000fe20000000800 */
[--C-:B-1----:R-:W-:Y:S09]  /*121e0*/  FFMA.FTZ R2, R12, c[0x0][0x2d0], -R136.reuse ;  /* 0x0000b4000c027a23 */ /* 0x102ff20000010888 */
[----:B------:R1:W3:Y:S02]  /*121f0*/  MUFU.EX2 R220, R2 ;  /* 0x0000000200dc7308 */ /* 0x0002e40000000800 */
[----:B-1----:R-:W-:Y:S01]  /*12200*/  FFMA.FTZ R2, R13, c[0x0][0x2d0], -R136 ;  /* 0x0000b4000d027a23 */ /* 0x002fe20000010888 */
[----:B---3--:R-:W-:Y:S07]  /*12210*/  F2FP.BF16.PACK_AB R128, R220, R6 ;  /* 0x00000006dc80723e */ /* 0x008fee00000010ff */
[----:B------:R1:W3:Y:S02]  /*12220*/  MUFU.EX2 R224, R2 ;  /* 0x0000000200e07308 */ /* 0x0002e40000000800 */
[----:B-1----:R-:W-:Y:S02]  /*12230*/  FSEL R2, R68, RZ, P0 ;  /* 0x000000ff44027208 */ /* 0x002fe40000000000 */
[----:B------:R-:W-:Y:S02]  /*12240*/  FSETP.NEU.FTZ.AND P0, PT, R3, -INF , PT ;  /* 0xff8000000300780b */ /* 0x000fe40003f1d000 */
[----:B---3--:R-:W-:Y:S01]  /*12250*/  F2FP.BF16.PACK_AB R130, R225, R224 ;  /* 0x000000e0e182723e */ /* 0x008fe200000010ff */
[----:B------:R-:W-:Y:S01]  /*12260*/  FADD.FTZ R0, -R2, R69 ;  /* 0x0000004502007221 */ /* 0x000fe20000010100 */
[----:B------:R-:W-:Y:S03]  /*12270*/  FSEL R69, R4, RZ, P0 ;  /* 0x000000ff04457208 */ /* 0x000fe60000000000 */
        /* <DEDUP_REMOVED lines=9> */
[C---:B------:R-:W-:Y:S02]  /*12310*/  FMUL.FTZ R24, R2.reuse, R96 ;  /* 0x0000006002187220 */ /* 0x040fe40000410000 */
[--C-:B----4-:R-:W-:Y:S02]  /*12320*/  FFMA.FTZ R4, R11, c[0x0][0x2d0], -R69.reuse ;  /* 0x0000b4000b047a23 */ /* 0x110fe40000010845 */
[C---:B------:R-:W-:Y:S02]  /*12330*/  FMUL.FTZ R25, R2.reuse, R97 ;  /* 0x0000006102197220 */ /* 0x040fe40000410000 */
[----:B------:R4:W-:Y:S01]  /*12340*/  MUFU.EX2 R226, R4 ;  /* 0x0000000400e27308 */ /* 0x0009e20000000800 */
[C---:B------:R-:W-:Y:S02]  /*12350*/  FMUL.FTZ R32, R2.reuse, R88 ;  /* 0x0000005802207220 */ /* 0x040fe40000410000 */
[C---:B------:R-:W-:Y:S02]  /*12360*/  FMUL.FTZ R33, R2.reuse, R89 ;  /* 0x0000005902217220 */ /* 0x040fe40000410000 */
[C---:B------:R-:W-:Y:S02]  /*12370*/  FMUL.FTZ R40, R2.reuse, R80 ;  /* 0x0000005002287220 */ /* 0x040fe40000410000 */
[C---:B------:R-:W-:Y:S02]  /*12380*/  FMUL.FTZ R41, R2.reuse, R81 ;  /* 0x0000005102297220 */ /* 0x040fe40000410000 */
[C---:B------:R-:W-:Y:S02]  /*12390*/  FMUL.FTZ R44, R2.reuse, R76 ;  /* 0x0000004c022c7220 */ /* 0x040fe40000410000 */
[----:B------:R-:W-:Y:S02]  /*123a0*/  FMUL.FTZ R45, R2, R77 ;  /* 0x0000004d022d7220 */ /* 0x000fe40000410000 */
[----:B-1----:R-:W-:Y:S01]  /*123b0*/  FFMA.FTZ R0, R9, c[0x0][0x2d0], -R69 ;  /* 0x0000b40009007a23 */ /* 0x002fe20000010845 */
[----:B---3--:R-:W-:Y:S01]  /*123c0*/  F2FP.BF16.PACK_AB R129, R222, R218 ;  /* 0x000000dade81723e */ /* 0x008fe200000010ff */
[C---:B------:R-:W-:Y:S02]  /*123d0*/  FMUL.FTZ R9, R2.reuse, R113 ;  /* 0x0000007102097220 */ /* 0x040fe40000410000 */
[----:B------:R1:W3:Y:S01]  /*123e0*/  MUFU.EX2 R223, R0 ;  /* 0x0000000000df7308 */ /* 0x0002e20000000800 */
[C---:B------:R-:W-:Y:S02]  /*123f0*/  FMUL.FTZ R48, R2.reuse, R72 ;  /* 0x0000004802307220 */ /* 0x040fe40000410000 */
[C---:B------:R-:W-:Y:S02]  /*12400*/  FMUL.FTZ R49, R2.reuse, R73 ;  /* 0x0000004902317220 */ /* 0x040fe40000410000 */
[C---:B------:R-:W-:Y:S02]  /*12410*/  FMUL.FTZ R5, R2.reuse, R117 ;  /* 0x0000007502057220 */ /* 0x040fe40000410000 */
[C---:B----4-:R-:W-:Y:S02]  /*12420*/  FMUL.FTZ R4, R2.reuse, R116 ;  /* 0x0000007402047220 */ /* 0x050fe40000410000 */
[C---:B------:R-:W-:Y:S02]  /*12430*/  FMUL.FTZ R12, R2.reuse, R108 ;  /* 0x0000006c020c7220 */ /* 0x040fe40000410000 */
[C---:B------:R-:W-:Y:S02]  /*12440*/  FMUL.FTZ R13, R2.reuse, R109 ;  /* 0x0000006d020d7220 */ /* 0x040fe40000410000 */
[C---:B------:R-:W-:Y:S02]  /*12450*/  FMUL.FTZ R29, R2.reuse, R93 ;  /* 0x0000005d021d7220 */ /* 0x040fe40000410000 */
[C---:B------:R-:W-:Y:S02]  /*12460*/  FMUL.FTZ R36, R2.reuse, R84 ;  /* 0x0000005402247220 */ /* 0x040fe40000410000 */
[C---:B------:R-:W-:Y:S02]  /*12470*/  FMUL.FTZ R52, R2.reuse, R52 ;  /* 0x0000003402347220 */ /* 0x040fe40000410000 */
[C---:B------:R-:W-:Y:S02]  /*12480*/  FMUL.FTZ R53, R2.reuse, R53 ;  /* 0x0000003502357220 */ /* 0x040fe40000410000 */
[C---:B------:R-:W-:Y:S02]  /*12490*/  FMUL.FTZ R56, R2.reuse, R56 ;  /* 0x0000003802387220 */ /* 0x040fe40000410000 */
[C---:B------:R-:W-:Y:S01]  /*124a0*/  FMUL.FTZ R57, R2.reuse, R57 ;  /* 0x0000003902397220 */ /* 0x040fe20000410000 */
[----:B-1----:R-:W-:Y:S01]  /*124b0*/  FSEL R0, R3, RZ, P0 ;  /* 0x000000ff03007208 */ /* 0x002fe20000000000 */
[----:B------:R-:W-:Y:S01]  /*124c0*/  FMUL.FTZ R20, R2, R100 ;  /* 0x0000006402147220 */ /* 0x000fe20000410000 */
[----:B---3--:R-:W-:Y:S01]  /*124d0*/  F2FP.BF16.PACK_AB R131, R226, R223 ;  /* 0x000000dfe283723e */ /* 0x008fe200000010ff */
[----:B------:R-:W-:Y:S01]  /*124e0*/  FMUL.FTZ R21, R2, R101 ;  /* 0x0000006502157220 */ /* 0x000fe20000410000 */
[----:B------:R-:W-:Y:S01]  /*124f0*/  ISETP.GT.AND P0, PT, R199, R230, PT ;  /* 0x000000e6c700720c */ /* 0x000fe20003f04270 */
[----:B------:R-:W-:Y:S02]  /*12500*/  FADD.FTZ R0, -R0, R70 ;  /* 0x0000004600007221 */ /* 0x000fe40000010100 */
[----:B------:R-:W-:Y:S02]  /*12510*/  FMUL.FTZ R28, R2, R92 ;  /* 0x0000005c021c7220 */ /* 0x000fe40000410000 */
[----:B------:R-:W-:Y:S02]  /*12520*/  FMUL.FTZ R0, R0, c[0x0][0x2d0] ;  /* 0x0000b40000007a20 */ /* 0x000fe40000410000 */
[C---:B------:R-:W-:Y:S02]  /*12530*/  FMUL.FTZ R37, R2.reuse, R85 ;  /* 0x0000005502257220 */ /* 0x040fe40000410000 */
[C---:B------:R-:W-:Y:S02]  /*12540*/  FFMA.FTZ R85, R2.reuse, R227, R6 ;  /* 0x000000e302557223 */ /* 0x040fe40000010006 */
[----:B------:R-:W1:Y:S01]  /*12550*/  MUFU.EX2 R0, R0 ;  /* 0x0000000000007308 */ /* 0x000e620000000800 */
[C---:B------:R-:W-:Y:S02]  /*12560*/  FMUL.FTZ R60, R2.reuse, R60 ;  /* 0x0000003c023c7220 */ /* 0x040fe40000410000 */
[C---:B------:R-:W-:Y:S02]  /*12570*/  FMUL.FTZ R61, R2.reuse, R61 ;  /* 0x0000003d023d7220 */ /* 0x040fe40000410000 */
[C---:B------:R-:W-:Y:S02]  /*12580*/  FMUL.FTZ R64, R2.reuse, R64 ;  /* 0x0000004002407220 */ /* 0x040fe40000410000 */
[----:B------:R-:W-:Y:S02]  /*12590*/  FMUL.FTZ R65, R2, R65 ;  /* 0x0000004102417220 */ /* 0x000fe40000410000 */
[--C-:B------:R-:W-:Y:S02]  /*125a0*/  FFMA.FTZ R2, R140, c[0x0][0x2d0], -R136.reuse ;  /* 0x0000b4008c027a23 */ /* 0x100fe40000010888 */
[--C-:B------:R-:W-:Y:S02]  /*125b0*/  FFMA.FTZ R84, R178, c[0x0][0x2d0], -R136.reuse ;  /* 0x0000b400b2547a23 */ /* 0x100fe40000010888 */
[----:B------:R3:W-:Y:S01]  /*125c0*/  MUFU.EX2 R92, R2 ;  /* 0x00000002005c7308 */ /* 0x0007e20000000800 */
[----:B------:R-:W-:Y:S02]  /*125d0*/  FADD.FTZ R85, R220, R85 ;  /* 0x00000055dc557221 */ /* 0x000fe40000010000 */
[--C-:B------:R-:W-:Y:S02]  /*125e0*/  FFMA.FTZ R93, R150, c[0x0][0x2d0], -R136.reuse ;  /* 0x0000b400965d7a23 */ /* 0x100fe40000010888 */
[--C-:B------:R-:W-:Y:S02]  /*125f0*/  FFMA.FTZ R70, R193, c[0x0][0x2d0], -R136.reuse ;  /* 0x0000b400c1467a23 */ /* 0x100fe40000010888 */
[--C-:B------:R-:W-:Y:S03]  /*12600*/  FFMA.FTZ R100, R148, c[0x0][0x2d0], -R136.reuse ;  /* 0x0000b40094647a23 */ /* 0x100fe60000010888 */
[----:B------:R-:W-:Y:S01]  /*12610*/  MUFU.EX2 R108, R84 ;  /* 0x00000054006c7308 */ /* 0x000fe20000000800 */
[C---:B-1----:R-:W-:Y:S02]  /*12620*/  FMUL.FTZ R10, R0.reuse, R114 ;  /* 0x00000072000a7220 */ /* 0x042fe40000410000 */
[C---:B------:R-:W-:Y:S02]  /*12630*/  FMUL.FTZ R11, R0.reuse, R115 ;  /* 0x00000073000b7220 */ /* 0x040fe40000410000 */
[----:B------:R-:W1:Y:S01]  /*12640*/  LDSM.16.MT88.4 R112, [R185] ;  /* 0x00000000b970783b */ /* 0x000e620000004200 */
[C---:B------:R-:W-:Y:S02]  /*12650*/  FMUL.FTZ R18, R0.reuse, R106 ;  /* 0x0000006a00127220 */ /* 0x040fe40000410000 */
[C---:B------:R-:W-:Y:S02]  /*12660*/  FMUL.FTZ R19, R0.reuse, R107 ;  /* 0x0000006b00137220 */ /* 0x040fe40000410000 */
[C---:B------:R-:W-:Y:S02]  /*12670*/  FMUL.FTZ R6, R0.reuse, R118 ;  /* 0x0000007600067220 */ /* 0x040fe40000410000 */
[C---:B------:R-:W-:Y:S01]  /*12680*/  FMUL.FTZ R7, R0.reuse, R119 ;  /* 0x0000007700077220 */ /* 0x040fe20000410000 */
[----:B------:R-:W4:Y:S01]  /*12690*/  LDSM.16.MT88.4 R104, [R184] ;  /* 0x00000000b868783b */ /* 0x000f220000004200 */
[C---:B------:R-:W-:Y:S02]  /*126a0*/  FMUL.FTZ R26, R0.reuse, R98 ;  /* 0x00000062001a7220 */ /* 0x040fe40000410000 */
[C---:B------:R-:W-:Y:S02]  /*126b0*/  FMUL.FTZ R27, R0.reuse, R99 ;  /* 0x00000063001b7220 */ /* 0x040fe40000410000 */
[C---:B------:R-:W-:Y:S01]  /*126c0*/  FMUL.FTZ R34, R0.reuse, R90 ;  /* 0x0000005a00227220 */ /* 0x040fe20000410000 */
[C---:B--2---:R-:W-:Y:S02]  /*126d0*/  HMMA.16816.F32.BF16 R4, R128.reuse, R132, R4 ;  /* 0x000000848004723c */ /* 0x044fe40000041804 */
[----:B------:R-:W2:Y:S03]  /*126e0*/  LDSM.16.MT88.4 R96, [R187] ;  /* 0x00000000bb60783b */ /* 0x000ea60000004200 */
[--C-:B---3--:R-:W-:Y:S02]  /*126f0*/  FFMA.FTZ R2, R141, c[0x0][0x2d0], -R136.reuse ;  /* 0x0000b4008d027a23 */ /* 0x108fe40000010888 */
[C---:B------:R-:W-:Y:S01]  /*12700*/  FMUL.FTZ R35, R0.reuse, R91 ;  /* 0x0000005b00237220 */ /* 0x040fe20000410000 */
[C---:B------:R-:W-:Y:S01]  /*12710*/  HMMA.16816.F32.BF16 R8, R128.reuse, R134, R8 ;  /* 0x000000868008723c */ /* 0x040fe20000041808 */
[----:B------:R3:W5:Y:S01]  /*12720*/  MUFU.EX2 R101, R2 ;  /* 0x0000000200657308 */ /* 0x0007620000000800 */
[----:B------:R-:W2:Y:S02]  /*12730*/  LDSM.16.MT88.4 R88, [R183+0x3000] ;  /* 0x00300000b758783b */ /* 0x000ea40000004200 */
[C---:B------:R-:W-:Y:S02]  /*12740*/  FMUL.FTZ R14, R0.reuse, R110 ;  /* 0x0000006e000e7220 */ /* 0x040fe40000410000 */
[C---:B------:R-:W-:Y:S02]  /*12750*/  FMUL.FTZ R15, R0.reuse, R111 ;  /* 0x0000006f000f7220 */ /* 0x040fe40000410000 */
[C---:B------:R-:W-:Y:S03]  /*12760*/  FMUL.FTZ R42, R0.reuse, R82 ;  /* 0x00000052002a7220 */ /* 0x040fe60000410000 */
[----:B------:R-:W-:Y:S01]  /*12770*/  MUFU.EX2 R110, R70 ;  /* 0x00000046006e7308 */ /* 0x000fe20000000800 */
[C---:B------:R-:W-:Y:S02]  /*12780*/  FMUL.FTZ R43, R0.reuse, R83 ;  /* 0x00000053002b7220 */ /* 0x040fe40000410000 */
[----:B------:R-:W2:Y:S01]  /*12790*/  LDSM.16.MT88.4 R80, [R185+0x3000] ;  /* 0x00300000b950783b */ /* 0x000ea20000004200 */
[C---:B------:R-:W-:Y:S02]  /*127a0*/  FMUL.FTZ R50, R0.reuse, R74 ;  /* 0x0000004a00327220 */ /* 0x040fe40000410000 */
[C---:B------:R-:W-:Y:S01]  /*127b0*/  FMUL.FTZ R51, R0.reuse, R75 ;  /* 0x0000004b00337220 */ /* 0x040fe20000410000 */
[C---:B-1----:R-:W-:Y:S03]  /*127c0*/  HMMA.16816.F32.BF16 R12, R128.reuse, R112, R12 ;  /* 0x00000070800c723c */ /* 0x042fe6000004180c */
[C---:B------:R-:W-:Y:S01]  /*127d0*/  FMUL.FTZ R39, R0.reuse, R87 ;  /* 0x0000005700277220 */ /* 0x040fe20000410000 */
[----:B------:R-:W1:Y:S01]  /*127e0*/  LDSM.16.MT88.4 R72, [R184+0x3000] ;  /* 0x00300000b848783b */ /* 0x000e620000004200 */
[C---:B------:R-:W-:Y:S01]  /*127f0*/  FMUL.FTZ R46, R0.reuse, R78 ;  /* 0x0000004e002e7220 */ /* 0x040fe20000410000 */
[----:B------:R-:W-:Y:S01]  /*12800*/  MUFU.EX2 R135, R100 ;  /* 0x0000006400877308 */ /* 0x000fe20000000800 */
[C---:B------:R-:W-:Y:S01]  /*12810*/  FMUL.FTZ R47, R0.reuse, R79 ;  /* 0x0000004f002f7220 */ /* 0x040fe20000410000 */
[C---:B------:R-:W-:Y:S04]  /*12820*/  HMMA.16816.F32.BF16 R16, R128.reuse, R114, R16 ;  /* 0x000000728010723c */ /* 0x040fe80000041810 */
[C---:B------:R-:W-:Y:S01]  /*12830*/  FMUL.FTZ R22, R0.reuse, R102 ;  /* 0x0000006600167220 */ /* 0x040fe20000410000 */
[----:B------:R-:W-:Y:S01]  /*12840*/  LDSM.16.MT88.4 R76, [R183+0x800] ;  /* 0x00080000b74c783b */ /* 0x000fe20000004200 */
[----:B------:R-:W-:Y:S02]  /*12850*/  FMUL.FTZ R23, R0, R103 ;  /* 0x0000006700177220 */ /* 0x000fe40000410000 */
[--C-:B---3--:R-:W-:Y:S04]  /*12860*/  FFMA.FTZ R2, R142, c[0x0][0x2d0], -R136.reuse ;  /* 0x0000b4008e027a23 */ /* 0x108fe80000010888 */
[C---:B------:R-:W-:Y:S01]  /*12870*/  FMUL.FTZ R30, R0.reuse, R94 ;  /* 0x0000005e001e7220 */ /* 0x040fe20000410000 */
[C---:B----4-:R-:W-:Y:S01]  /*12880*/  HMMA.16816.F32.BF16 R20, R128.reuse, R104, R20 ;  /* 0x000000688014723c */ /* 0x050fe20000041814 */
[----:B------:R3:W-:Y:S01]  /*12890*/  MUFU.EX2 R105, R2 ;  /* 0x0000000200697308 */ /* 0x0007e20000000800 */
[----:B------:R-:W-:Y:S01]  /*128a0*/  LDSM.16.MT88.4 R112, [R183+0x2800] ;  /* 0x00280000b770783b */ /* 0x000fe20000004200 */
[--C-:B------:R-:W-:Y:S02]  /*128b0*/  FFMA.FTZ R94, R151, c[0x0][0x2d0], -R136.reuse ;  /* 0x0000b400975e7a23 */ /* 0x100fe40000010888 */
[----:B------:R-:W-:Y:S02]  /*128c0*/  FMUL.FTZ R31, R0, R95 ;  /* 0x0000005f001f7220 */ /* 0x000fe40000410000 */
[----:B------:R-:W-:Y:S01]  /*128d0*/  FFMA.FTZ R95, R176, c[0x0][0x2d0], -R136 ;  /* 0x0000b400b05f7a23 */ /* 0x000fe20000010888 */
[C---:B------:R-:W-:Y:S04]  /*128e0*/  HMMA.16816.F32.BF16 R24, R128.reuse, R106, R24 ;  /* 0x0000006a8018723c */ /* 0x040fe80000041818 */
[C---:B------:R-:W-:Y:S02]  /*128f0*/  FMUL.FTZ R38, R0.reuse, R86 ;  /* 0x0000005600267220 */ /* 0x040fe40000410000 */
[C---:B------:R-:W-:Y:S02]  /*12900*/  FFMA.FTZ R86, R0.reuse, R228, R218 ;  /* 0x000000e400567223 */ /* 0x040fe400000100da */
[C---:B--2---:R-:W-:Y:S04]  /*12910*/  HMMA.16816.F32.BF16 R28, R128.reuse, R96, R28 ;  /* 0x00000060801c723c */ /* 0x044fe8000004181c */
[C---:B------:R-:W-:Y:S02]  /*12920*/  FMUL.FTZ R54, R0.reuse, R54 ;  /* 0x0000003600367220 */ /* 0x040fe40000410000 */
[----:B------:R-:W-:Y:S02]  /*12930*/  FMUL.FTZ R55, R0, R55 ;  /* 0x0000003700377220 */ /* 0x000fe40000410000 */
[C---:B------:R-:W-:Y:S04]  /*12940*/  HMMA.16816.F32.BF16 R32, R128.reuse, R98, R32 ;  /* 0x000000628020723c */ /* 0x040fe80000041820 */
[--C-:B---3--:R-:W-:Y:S02]  /*12950*/  FFMA.FTZ R2, R144, c[0x0][0x2d0], -R136.reuse ;  /* 0x0000b40090027a23 */ /* 0x108fe40000010888 */
[----:B------:R-:W-:Y:S02]  /*12960*/  FMUL.FTZ R58, R0, R58 ;  /* 0x0000003a003a7220 */ /* 0x000fe40000410000 */
[C---:B------:R-:W-:Y:S01]  /*12970*/  HMMA.16816.F32.BF16 R36, R128.reuse, R88, R36 ;  /* 0x000000588024723c */ /* 0x040fe20000041824 */
[----:B------:R2:W-:Y:S03]  /*12980*/  MUFU.EX2 R107, R2 ;  /* 0x00000002006b7308 */ /* 0x0005e60000000800 */
[--C-:B------:R-:W-:Y:S02]  /*12990*/  FFMA.FTZ R99, R147, c[0x0][0x2d0], -R136.reuse ;  /* 0x0000b40093637a23 */ /* 0x100fe40000010888 */
[--C-:B------:R-:W-:Y:S02]  /*129a0*/  FFMA.FTZ R98, R146, c[0x0][0x2d0], -R136.reuse ;  /* 0x0000b40092627a23 */ /* 0x100fe40000010888 */
[C---:B------:R-:W-:Y:S03]  /*129b0*/  HMMA.16816.F32.BF16 R40, R128.reuse, R90, R40 ;  /* 0x0000005a8028723c */ /* 0x040fe60000041828 */
[----:B------:R-:W-:Y:S01]  /*129c0*/  MUFU.EX2 R146, R93 ;  /* 0x0000005d00927308 */ /* 0x000fe20000000800 */
[--C-:B------:R-:W-:Y:S02]  /*129d0*/  FFMA.FTZ R89, R196, c[0x0][0x2d0], -R136.reuse ;  /* 0x0000b400c4597a23 */ /* 0x100fe40000010888 */
[--C-:B------:R-:W-:Y:S02]  /*129e0*/  FFMA.FTZ R88, R194, c[0x0][0x2d0], -R136.reuse ;  /* 0x0000b400c2587a23 */ /* 0x100fe40000010888 */
[C---:B------:R-:W-:Y:S04]  /*129f0*/  HMMA.16816.F32.BF16 R44, R128.reuse, R80, R44 ;  /* 0x00000050802c723c */ /* 0x040fe8000004182c */
[--C-:B------:R-:W-:Y:S01]  /*12a00*/  FFMA.FTZ R90, R179, c[0x0][0x2d0], -R136.reuse ;  /* 0x0000b400b35a7a23 */ /* 0x100fe20000010888 */
[----:B------:R-:W-:Y:S01]  /*12a10*/  MUFU.EX2 R178, R88 ;  /* 0x0000005800b27308 */ /* 0x000fe20000000800 */
[--C-:B------:R-:W-:Y:S02]  /*12a20*/  FFMA.FTZ R91, R177, c[0x0][0x2d0], -R136.reuse ;  /* 0x0000b400b15b7a23 */ /* 0x100fe40000010888 */
[C---:B------:R-:W-:Y:S01]  /*12a30*/  HMMA.16816.F32.BF16 R48, R128.reuse, R82, R48 ;  /* 0x000000528030723c */ /* 0x040fe20000041830 */
[----:B------:R-:W-:Y:S03]  /*12a40*/  LDSM.16.MT88.4 R80, [R185+0x800] ;  /* 0x00080000b950783b */ /* 0x000fe60000004200 */
[--C-:B--2---:R-:W-:Y:S02]  /*12a50*/  FFMA.FTZ R2, R137, c[0x0][0x2d0], -R69.reuse ;  /* 0x0000b40089027a23 */ /* 0x104fe40000010845 */
[C---:B------:R-:W-:Y:S01]  /*12a60*/  FMUL.FTZ R59, R0.reuse, R59 ;  /* 0x0000003b003b7220 */ /* 0x040fe20000410000 */
[----:B------:R-:W-:Y:S01]  /*12a70*/  MUFU.EX2 R177, R89 ;  /* 0x0000005900b17308 */ /* 0x000fe20000000800 */
[C---:B-1----:R-:W-:Y:S04]  /*12a80*/  HMMA.16816.F32.BF16 R52, R128.reuse, R72, R52 ;  /* 0x000000488034723c */ /* 0x042fe80000041834 */
[--C-:B------:R-:W-:Y:S02]  /*12a90*/  FFMA.FTZ R96, R149, c[0x0][0x2d0], -R136.reuse ;  /* 0x0000b40095607a23 */ /* 0x100fe40000010888 */
[C---:B------:R-:W-:Y:S02]  /*12aa0*/  FMUL.FTZ R62, R0.reuse, R62 ;  /* 0x0000003e003e7220 */ /* 0x040fe40000410000 */
[C---:B------:R-:W-:Y:S01]  /*12ab0*/  HMMA.16816.F32.BF16 R56, R128.reuse, R74, R56 ;  /* 0x0000004a8038723c */ /* 0x040fe20000041838 */
[----:B------:R1:W-:Y:S01]  /*12ac0*/  MUFU.EX2 R97, R2 ;  /* 0x0000000200617308 */ /* 0x0003e20000000800 */
[----:B------:R-:W2:Y:S02]  /*12ad0*/  LDSM.16.MT88.4 R72, [R186+0x3000] ;  /* 0x00300000ba48783b */ /* 0x000ea40000004200 */
[C---:B------:R-:W-:Y:S02]  /*12ae0*/  FMUL.FTZ R63, R0.reuse, R63 ;  /* 0x0000003f003f7220 */ /* 0x040fe40000410000 */
[C---:B------:R-:W-:Y:S02]  /*12af0*/  FMUL.FTZ R66, R0.reuse, R66 ;  /* 0x0000004200427220 */ /* 0x040fe40000410000 */
[----:B------:R-:W-:Y:S03]  /*12b00*/  FMUL.FTZ R67, R0, R67 ;  /* 0x0000004300437220 */ /* 0x000fe60000410000 */
[----:B------:R-:W-:Y:S01]  /*12b10*/  MUFU.EX2 R176, R90 ;  /* 0x0000005a00b07308 */ /* 0x000fe20000000800 */
[--C-:B------:R-:W-:Y:S09]  /*12b20*/  FFMA.FTZ R0, R143, c[0x0][0x2d0], -R69.reuse ;  /* 0x0000b4008f007a23 */ /* 0x100ff20000010845 */
[----:B------:R3:W-:Y:S01]  /*12b30*/  MUFU.EX2 R106, R0 ;  /* 0x00000000006a7308 */ /* 0x0007e20000000800 */
[--C-:B-1----:R-:W-:Y:S09]  /*12b40*/  FFMA.FTZ R2, R138, c[0x0][0x2d0], -R69.reuse ;  /* 0x0000b4008a027a23 */ /* 0x102ff20000010845 */
[----:B------:R1:W4:Y:S10]  /*12b50*/  MUFU.EX2 R104, R2 ;  /* 0x0000000200687308 */ /* 0x0003340000000800 */
[----:B------:R4:W-:Y:S01]  /*12b60*/  MUFU.EX2 R151, R91 ;  /* 0x0000005b00977308 */ /* 0x0009e20000000800 */
[C---:B--2---:R-:W-:Y:S03]  /*12b70*/  HMMA.16816.F32.BF16 R60, R128.reuse, R72, R60 ;  /* 0x00000048803c723c */ /* 0x044fe6000004183c */
[--C-:B---3--:R-:W-:Y:S04]  /*12b80*/  FFMA.FTZ R0, R197, c[0x0][0x2d0], -R136.reuse ;  /* 0x0000b400c5007a23 */ /* 0x108fe80000010888 */
[----:B-----5:R-:W-:Y:S01]  /*12b90*/  F2FP.BF16.PACK_AB R72, R101, R92 ;  /* 0x0000005c6548723e */ /* 0x020fe200000010ff */
[----:B------:R-:W-:Y:S01]  /*12ba0*/  HMMA.16816.F32.BF16 R64, R128, R74, R64 ;  /* 0x0000004a8040723c */ /* 0x000fe20000041840 */
[----:B------:R2:W-:Y:S03]  /*12bb0*/  MUFU.EX2 R196, R0 ;  /* 0x0000000000c47308 */ /* 0x0005e60000000800 */
[--C-:B-1----:R-:W-:Y:S01]  /*12bc0*/  FFMA.FTZ R2, R139, c[0x0][0x2d0], -R69.reuse ;  /* 0x0000b4008b027a23 */ /* 0x102fe20000010845 */
[----:B----4-:R-:W-:Y:S02]  /*12bd0*/  F2FP.BF16.PACK_AB R73, R104, R97 ;  /* 0x000000616849723e */ /* 0x010fe400000010ff */
[----:B------:R-:W-:Y:S04]  /*12be0*/  F2FP.BF16.PACK_AB R74, R107, R105 ;  /* 0x000000696b4a723e */ /* 0x000fe800000010ff */
[----:B------:R-:W1:Y:S01]  /*12bf0*/  MUFU.EX2 R102, R2 ;  /* 0x0000000200667308 */ /* 0x000e620000000800 */
[----:B------:R-:W-:Y:S09]  /*12c00*/  LDSM.16.MT88.4 R88, [R184+0x1800] ;  /* 0x00180000b858783b */ /* 0x000ff20000004200 */
[----:B------:R-:W-:Y:S01]  /*12c10*/  MUFU.EX2 R143, R95 ;  /* 0x0000005f008f7308 */ /* 0x000fe20000000800 */
[--C-:B--2---:R-:W-:Y:S09]  /*12c20*/  FFMA.FTZ R0, R201, c[0x0][0x2d0], -R69.reuse ;  /* 0x0000b400c9007a23 */ /* 0x104ff20000010845 */
[----:B------:R2:W-:Y:S01]  /*12c30*/  MUFU.EX2 R103, R0 ;  /* 0x0000000000677308 */ /* 0x0005e20000000800 */
[----:B-1----:R-:W-:Y:S01]  /*12c40*/  F2FP.BF16.PACK_AB R75, R106, R102 ;  /* 0x000000666a4b723e */ /* 0x002fe200000010ff */
[--C-:B------:R-:W-:Y:S02]  /*12c50*/  FFMA.FTZ R2, R198, c[0x0][0x2d0], -R136.reuse ;  /* 0x0000b400c6027a23 */ /* 0x100fe40000010888 */
[----:B------:R-:W-:Y:S06]  /*12c60*/  FFMA.FTZ R136, R145, c[0x0][0x2d0], -R136 ;  /* 0x0000b40091887a23 */ /* 0x000fec0000010888 */
[----:B------:R-:W-:Y:S01]  /*12c70*/  MUFU.EX2 R145, R94 ;  /* 0x0000005e00917308 */ /* 0x000fe20000000800 */
[C---:B------:R-:W-:Y:S08]  /*12c80*/  HMMA.16816.F32.BF16 R4, R72.reuse, R76, R4 ;  /* 0x0000004c4804723c */ /* 0x040ff00000041804 */
[C---:B------:R-:W-:Y:S01]  /*12c90*/  HMMA.16816.F32.BF16 R8, R72.reuse, R78, R8 ;  /* 0x0000004e4808723c */ /* 0x040fe20000041808 */
[----:B------:R-:W1:Y:S01]  /*12ca0*/  LDSM.16.MT88.4 R76, [R184+0x800] ;  /* 0x00080000b84c783b */ /* 0x000e620000004200 */
[----:B------:R-:W3:Y:S02]  /*12cb0*/  MUFU.EX2 R137, R99 ;  /* 0x0000006300897308 */ /* 0x000ee40000000800 */
[--C-:B--2---:R-:W-:Y:S04]  /*12cc0*/  FFMA.FTZ R0, R202, c[0x0][0x2d0], -R69.reuse ;  /* 0x0000b400ca007a23 */ /* 0x104fe80000010845 */
[C---:B------:R-:W-:Y:S04]  /*12cd0*/  HMMA.16816.F32.BF16 R12, R72.reuse, R80, R12 ;  /* 0x00000050480c723c */ /* 0x040fe8000004180c */
[----:B------:R-:W-:Y:S04]  /*12ce0*/  MUFU.EX2 R138, R98 ;  /* 0x00000062008a7308 */ /* 0x000fe80000000800 */
[C---:B------:R-:W-:Y:S01]  /*12cf0*/  HMMA.16816.F32.BF16 R16, R72.reuse, R82, R16 ;  /* 0x000000524810723c */ /* 0x040fe20000041810 */
[----:B------:R-:W2:Y:S05]  /*12d00*/  LDSM.16.MT88.4 R80, [R186+0x800] ;  /* 0x00080000ba50783b */ /* 0x000eaa0000004200 */
[----:B------:R4:W-:Y:S01]  /*12d10*/  MUFU.EX2 R194, R2 ;  /* 0x0000000200c27308 */ /* 0x0009e20000000800 */
[----:B---3--:R-:W-:Y:S09]  /*12d20*/  F2FP.BF16.PACK_AB R128, R137, R135 ;  /* 0x000000878980723e */ /* 0x008ff200000010ff */
[----:B------:R3:W-:Y:S01]  /*12d30*/  MUFU.EX2 R144, R96 ;  /* 0x0000006000907308 */ /* 0x0007e20000000800 */
[C---:B-1----:R-:W-:Y:S09]  /*12d40*/  HMMA.16816.F32.BF16 R20, R72.reuse, R76, R20 ;  /* 0x0000004c4814723c */ /* 0x042ff20000041814 */
[----:B------:R1:W-:Y:S03]  /*12d50*/  MUFU.EX2 R109, R0 ;  /* 0x00000000006d7308 */ /* 0x0003e60000000800 */
[----:B----4-:R-:W-:Y:S01]  /*12d60*/  FADD.FTZ R2, R222, R86 ;  /* 0x00000056de027221 */ /* 0x010fe20000010000 */
[C---:B------:R-:W-:Y:S01]  /*12d70*/  HMMA.16816.F32.BF16 R24, R72.reuse, R78, R24 ;  /* 0x0000004e4818723c */ /* 0x040fe20000041818 */
[----:B------:R-:W4:Y:S05]  /*12d80*/  LDSM.16.MT88.4 R76, [R183+0x3800] ;  /* 0x00380000b74c783b */ /* 0x000f2a0000004200 */
[----:B------:R-:W5:Y:S01]  /*12d90*/  MUFU.EX2 R136, R136 ;  /* 0x0000008800887308 */ /* 0x000f620000000800 */
[----:B------:R-:W-:Y:S02]  /*12da0*/  FADD.FTZ R70, R223, R2 ;  /* 0x00000002df467221 */ /* 0x000fe40000010000 */
[--C-:B---3--:R-:W-:Y:S01]  /*12db0*/  FFMA.FTZ R96, R210, c[0x0][0x2d0], -R69.reuse ;  /* 0x0000b400d2607a23 */ /* 0x108fe20000010845 */
[C---:B--2---:R-:W-:Y:S03]  /*12dc0*/  HMMA.16816.F32.BF16 R28, R72.reuse, R80, R28 ;  /* 0x00000050481c723c */ /* 0x044fe6000004181c */
[----:B------:R-:W-:Y:S03]  /*12dd0*/  FADD.FTZ R70, R226, R70 ;  /* 0x00000046e2467221 */ /* 0x000fe60000010000 */
[----:B------:R-:W-:Y:S02]  /*12de0*/  MUFU.EX2 R132, R96 ;  /* 0x0000006000847308 */ /* 0x000fe40000000800 */
[C---:B------:R-:W-:Y:S01]  /*12df0*/  HMMA.16816.F32.BF16 R32, R72.reuse, R82, R32 ;  /* 0x000000524820723c */ /* 0x040fe20000041820 */
[----:B------:R-:W2:Y:S03]  /*12e00*/  LDSM.16.MT88.4 R80, [R185+0x3800] ;  /* 0x00380000b950783b */ /* 0x000ea60000004200 */
[----:B------:R-:W-:Y:S02]  /*12e10*/  FADD.FTZ R70, R97, R70 ;  /* 0x0000004661467221 */ /* 0x000fe40000010000 */
[--C-:B-1----:R-:W-:Y:S04]  /*12e20*/  FFMA.FTZ R0, R200, c[0x0][0x2d0], -R69.reuse ;  /* 0x0000b400c8007a23 */ /* 0x102fe80000010845 */
[----:B------:R1:W-:Y:S02]  /*12e30*/  MUFU.EX2 R193, R0 ;  /* 0x0000000000c17308 */ /* 0x0003e40000000800 */
[----:B-----5:R-:W-:Y:S01]  /*12e40*/  F2FP.BF16.PACK_AB R130, R136, R138 ;  /* 0x0000008a8882723e */ /* 0x020fe200000010ff */
[C---:B----4-:R-:W-:Y:S08]  /*12e50*/  HMMA.16816.F32.BF16 R36, R72.reuse, R76, R36 ;  /* 0x0000004c4824723c */ /* 0x050ff00000041824 */
[C---:B------:R-:W-:Y:S01]  /*12e60*/  HMMA.16816.F32.BF16 R40, R72.reuse, R78, R40 ;  /* 0x0000004e4828723c */ /* 0x040fe20000041828 */
[----:B------:R-:W3:Y:S03]  /*12e70*/  LDSM.16.MT88.4 R76, [R184+0x3800] ;  /* 0x00380000b84c783b */ /* 0x000ee60000004200 */
[----:B-1----:R-:W-:Y:S04]  /*12e80*/  FFMA.FTZ R0, R203, c[0x0][0x2d0], -R69 ;  /* 0x0000b400cb007a23 */ /* 0x002fe80000010845 */
[C---:B--2---:R-:W-:Y:S01]  /*12e90*/  HMMA.16816.F32.BF16 R44, R72.reuse, R80, R44 ;  /* 0x00000050482c723c */ /* 0x044fe2000004182c */
[----:B------:R1:W2:Y:S07]  /*12ea0*/  MUFU.EX2 R179, R0 ;  /* 0x0000000000b37308 */ /* 0x0002ae0000000800 */
[C---:B------:R-:W-:Y:S01]  /*12eb0*/  HMMA.16816.F32.BF16 R48, R72.reuse, R82, R48 ;  /* 0x000000524830723c */ /* 0x040fe20000041830 */
[----:B------:R-:W4:Y:S03]  /*12ec0*/  LDSM.16.MT88.4 R80, [R186+0x3800] ;  /* 0x00380000ba50783b */ /* 0x000f260000004200 */
[----:B-1----:R-:W-:Y:S05]  /*12ed0*/  FADD.FTZ R0, R224, R85 ;  /* 0x00000055e0007221 */ /* 0x002fea0000010000 */
[----:B------:R-:W-:Y:S03]  /*12ee0*/  LDSM.16.MT88.4 R84, [R184+0x1000] ;  /* 0x00100000b854783b */ /* 0x000fe60000004200 */
[----:B------:R-:W-:Y:S02]  /*12ef0*/  FADD.FTZ R2, R225, R0 ;  /* 0x00000000e1027221 */ /* 0x000fe40000010000 */
[--C-:B------:R-:W-:Y:S01]  /*12f00*/  FFMA.FTZ R0, R205, c[0x0][0x2d0], -R69.reuse ;  /* 0x0000b400cd007a23 */ /* 0x100fe20000010845 */
[C---:B---3--:R-:W-:Y:S03]  /*12f10*/  HMMA.16816.F32.BF16 R52, R72.reuse, R76, R52 ;  /* 0x0000004c4834723c */ /* 0x048fe60000041834 */
[----:B------:R1:W-:Y:S01]  /*12f20*/  MUFU.EX2 R150, R0 ;  /* 0x0000000000967308 */ /* 0x0003e20000000800 */
[----:B------:R-:W-:Y:S04]  /*12f30*/  FADD.FTZ R2, R92, R2 ;  /* 0x000000025c027221 */ /* 0x000fe80000010000 */
[----:B------:R-:W-:Y:S01]  /*12f40*/  FADD.FTZ R92, R101, R2 ;  /* 0x00000002655c7221 */ /* 0x000fe20000010000 */
[C---:B------:R-:W-:Y:S01]  /*12f50*/  HMMA.16816.F32.BF16 R56, R72.reuse, R78, R56 ;  /* 0x0000004e4838723c */ /* 0x040fe20000041838 */
[----:B------:R-:W3:Y:S02]  /*12f60*/  LDSM.16.MT88.4 R76, [R183+0x1000] ;  /* 0x00100000b74c783b */ /* 0x000ee40000004200 */
[----:B------:R-:W-:Y:S02]  /*12f70*/  FADD.FTZ R97, R105, R92 ;  /* 0x0000005c69617221 */ /* 0x000fe40000010000 */
[--C-:B------:R-:W-:Y:S03]  /*12f80*/  FFMA.FTZ R2, R217, c[0x0][0x2d0], -R69.reuse ;  /* 0x0000b400d9027a23 */ /* 0x100fe60000010845 */
[C---:B----4-:R-:W-:Y:S01]  /*12f90*/  HMMA.16816.F32.BF16 R60, R72.reuse, R80, R60 ;  /* 0x00000050483c723c */ /* 0x050fe2000004183c */
[----:B------:R-:W-:Y:S01]  /*12fa0*/  LDSM.16.MT88.4 R92, [R186+0x2000] ;  /* 0x00200000ba5c783b */ /* 0x000fe20000004200 */
[----:B------:R4:W-:Y:S06]  /*12fb0*/  MUFU.EX2 R134, R2 ;  /* 0x0000000200867308 */ /* 0x0009ec0000000800 */
[----:B------:R-:W-:Y:S01]  /*12fc0*/  HMMA.16816.F32.BF16 R64, R72, R82, R64 ;  /* 0x000000524840723c */ /* 0x000fe20000041840 */
[----:B------:R-:W5:Y:S03]  /*12fd0*/  LDSM.16.MT88.4 R80, [R185+0x1000] ;  /* 0x00100000b950783b */ /* 0x000f660000004200 */
[----:B-1----:R-:W-:Y:S03]  /*12fe0*/  FFMA.FTZ R0, R206, c[0x0][0x2d0], -R69 ;  /* 0x0000b400ce007a23 */ /* 0x002fe60000010845 */
[----:B------:R-:W-:Y:S01]  /*12ff0*/  F2FP.BF16.PACK_AB R72, R110, R108 ;  /* 0x0000006c6e48723e */ /* 0x000fe200000010ff */
[----:B------:R1:W1:Y:S01]  /*13000*/  MUFU.EX2 R149, R0 ;  /* 0x0000000000957308 */ /* 0x0002620000000800 */
[----:B------:R-:W-:Y:S03]  /*13010*/  F2FP.BF16.PACK_AB R74, R196, R194 ;  /* 0x000000c2c44a723e */ /* 0x000fe600000010ff */
[----:B------:R-:W-:Y:S02]  /*13020*/  F2FP.BF16.PACK_AB R73, R109, R103 ;  /* 0x000000676d49723e */ /* 0x000fe400000010ff */
[----:B--2---:R-:W-:Y:S01]  /*13030*/  F2FP.BF16.PACK_AB R75, R179, R193 ;  /* 0x000000c1b34b723e */ /* 0x004fe200000010ff */
[----:B----4-:R-:W-:Y:S02]  /*13040*/  FADD.FTZ R2, R107, R97 ;  /* 0x000000616b027221 */ /* 0x010fe40000010000 */
[----:B------:R-:W-:Y:S02]  /*13050*/  LDSM.16.MT88.4 R96, [R184+0x2800] ;  /* 0x00280000b860783b */ /* 0x000fe40000004200 */
[----:B------:R-:W-:Y:S02]  /*13060*/  FADD.FTZ R2, R108, R2 ;  /* 0x000000026c027221 */ /* 0x000fe40000010000 */
[C---:B---3--:R-:W-:Y:S03]  /*13070*/  HMMA.16816.F32.BF16 R4, R72.reuse, R76, R4 ;  /* 0x0000004c4804723c */ /* 0x048fe60000041804 */
[----:B------:R-:W-:Y:S02]  /*13080*/  FADD.FTZ R2, R110, R2 ;  /* 0x000000026e027221 */ /* 0x000fe40000010000 */
[--C-:B-1----:R-:W-:Y:S03]  /*13090*/  FFMA.FTZ R0, R207, c[0x0][0x2d0], -R69.reuse ;  /* 0x0000b400cf007a23 */ /* 0x102fe60000010845 */
[C---:B------:R-:W-:Y:S01]  /*130a0*/  HMMA.16816.F32.BF16 R8, R72.reuse, R78, R8 ;  /* 0x0000004e4808723c */ /* 0x040fe20000041808 */
[----:B------:R-:W1:Y:S01]  /*130b0*/  LDSM.16.MT88.4 R76, [R186+0x1000] ;  /* 0x00100000ba4c783b */ /* 0x000e620000004200 */
[----:B------:R2:W-:Y:S06]  /*130c0*/  MUFU.EX2 R148, R0 ;  /* 0x0000000000947308 */ /* 0x0005ec0000000800 */
[C---:B-----5:R-:W-:Y:S08]  /*130d0*/  HMMA.16816.F32.BF16 R12, R72.reuse, R80, R12 ;  /* 0x00000050480c723c */ /* 0x060ff0000004180c */
[C---:B------:R-:W-:Y:S01]  /*130e0*/  HMMA.16816.F32.BF16 R16, R72.reuse, R82, R16 ;  /* 0x000000524810723c */ /* 0x040fe20000041810 */
[----:B------:R-:W3:Y:S07]  /*130f0*/  LDSM.16.MT88.4 R80, [R183+0x4000] ;  /* 0x00400000b750783b */ /* 0x000eee0000004200 */
[C---:B------:R-:W-:Y:S04]  /*13100*/  HMMA.16816.F32.BF16 R20, R72.reuse, R84, R20 ;  /* 0x000000544814723c */ /* 0x040fe80000041814 */
[--C-:B--2---:R-:W-:Y:S04]  /*13110*/  FFMA.FTZ R0, R208, c[0x0][0x2d0], -R69.reuse ;  /* 0x0000b400d0007a23 */ /* 0x104fe80000010845 */
[C---:B------:R-:W-:Y:S01]  /*13120*/  HMMA.16816.F32.BF16 R24, R72.reuse, R86, R24 ;  /* 0x000000564818723c */ /* 0x040fe20000041818 */
[----:B------:R-:W2:Y:S01]  /*13130*/  LDSM.16.MT88.4 R84, [R185+0x4000] ;  /* 0x00400000b954783b */ /* 0x000ea20000004200 */
[----:B------:R4:W5:Y:S06]  /*13140*/  MUFU.EX2 R147, R0 ;  /* 0x0000000000937308 */ /* 0x00096c0000000800 */
[C---:B-1----:R-:W-:Y:S08]  /*13150*/  HMMA.16816.F32.BF16 R28, R72.reuse, R76, R28 ;  /* 0x0000004c481c723c */ /* 0x042ff0000004181c */
[C---:B------:R-:W-:Y:S01]  /*13160*/  HMMA.16816.F32.BF16 R32, R72.reuse, R78, R32 ;  /* 0x0000004e4820723c */ /* 0x040fe20000041820 */
[----:B------:R-:W1:Y:S07]  /*13170*/  LDSM.16.MT88.4 R76, [R184+0x4000] ;  /* 0x00400000b84c783b */ /* 0x000e6e0000004200 */
[C---:B---3--:R-:W-:Y:S04]  /*13180*/  HMMA.16816.F32.BF16 R36, R72.reuse, R80, R36 ;  /* 0x000000504824723c */ /* 0x048fe80000041824 */
[--C-:B----4-:R-:W-:Y:S04]  /*13190*/  FFMA.FTZ R0, R213, c[0x0][0x2d0], -R69.reuse ;  /* 0x0000b400d5007a23 */ /* 0x110fe80000010845 */
[C---:B------:R-:W-:Y:S01]  /*131a0*/  HMMA.16816.F32.BF16 R40, R72.reuse, R82, R40 ;  /* 0x000000524828723c */ /* 0x040fe20000041828 */
[----:B------:R-:W3:Y:S01]  /*131b0*/  LDSM.16.MT88.4 R80, [R186+0x4000] ;  /* 0x00400000ba50783b */ /* 0x000ee20000004200 */
[----:B------:R4:W-:Y:S06]  /*131c0*/  MUFU.EX2 R142, R0 ;  /* 0x00000000008e7308 */ /* 0x0009ec0000000800 */
[C---:B--2---:R-:W-:Y:S08]  /*131d0*/  HMMA.16816.F32.BF16 R44, R72.reuse, R84, R44 ;  /* 0x00000054482c723c */ /* 0x044ff0000004182c */
[C---:B------:R-:W-:Y:S01]  /*131e0*/  HMMA.16816.F32.BF16 R48, R72.reuse, R86, R48 ;  /* 0x000000564830723c */ /* 0x040fe20000041830 */
[----:B------:R-:W2:Y:S07]  /*131f0*/  LDSM.16.MT88.4 R84, [R183+0x1800] ;  /* 0x00180000b754783b */ /* 0x000eae0000004200 */
[C---:B-1----:R-:W-:Y:S04]  /*13200*/  HMMA.16816.F32.BF16 R52, R72.reuse, R76, R52 ;  /* 0x0000004c4834723c */ /* 0x042fe80000041834 */
[--C-:B----4-:R-:W-:Y:S04]  /*13210*/  FFMA.FTZ R0, R214, c[0x0][0x2d0], -R69.reuse ;  /* 0x0000b400d6007a23 */ /* 0x110fe80000010845 */
[----:B------:R1:W-:Y:S01]  /*13220*/  MUFU.EX2 R141, R0 ;  /* 0x00000000008d7308 */ /* 0x0003e20000000800 */
[C---:B------:R-:W-:Y:S01]  /*13230*/  HMMA.16816.F32.BF16 R56, R72.reuse, R78, R56 ;  /* 0x0000004e4838723c */ /* 0x040fe20000041838 */
[----:B------:R-:W4:Y:S07]  /*13240*/  LDSM.16.MT88.4 R76, [R185+0x1800] ;  /* 0x00180000b94c783b */ /* 0x000f2e0000004200 */
[C---:B---3--:R-:W-:Y:S08]  /*13250*/  HMMA.16816.F32.BF16 R60, R72.reuse, R80, R60 ;  /* 0x00000050483c723c */ /* 0x048ff0000004183c */
[----:B------:R-:W-:Y:S01]  /*13260*/  HMMA.16816.F32.BF16 R64, R72, R82, R64 ;  /* 0x000000524840723c */ /* 0x000fe20000041840 */
[----:B------:R-:W3:Y:S06]  /*13270*/  LDSM.16.MT88.4 R80, [R186+0x1800] ;  /* 0x00180000ba50783b */ /* 0x000eec0000004200 */
[----:B------:R-:W-:Y:S01]  /*13280*/  F2FP.BF16.PACK_AB R72, R178, R177 ;  /* 0x000000b1b248723e */ /* 0x000fe200000010ff */
[--C-:B-1----:R-:W-:Y:S01]  /*13290*/  FFMA.FTZ R0, R215, c[0x0][0x2d0], -R69.reuse ;  /* 0x0000b400d7007a23 */ /* 0x102fe20000010845 */
[----:B------:R-:W-:Y:S03]  /*132a0*/  F2FP.BF16.PACK_AB R74, R151, R176 ;  /* 0x000000b0974a723e */ /* 0x000fe600000010ff */
[----:B------:R-:W-:Y:S01]  /*132b0*/  F2FP.BF16.PACK_AB R73, R149, R150 ;  /* 0x000000969549723e */ /* 0x000fe200000010ff */
[----:B------:R1:W-:Y:S01]  /*132c0*/  MUFU.EX2 R140, R0 ;  /* 0x00000000008c7308 */ /* 0x0003e20000000800 */
[----:B-----5:R-:W-:Y:S07]  /*132d0*/  F2FP.BF16.PACK_AB R75, R147, R148 ;  /* 0x00000094934b723e */ /* 0x020fee00000010ff */
[C---:B--2---:R-:W-:Y:S08]  /*132e0*/  HMMA.16816.F32.BF16 R4, R72.reuse, R84, R4 ;  /* 0x000000544804723c */ /* 0x044ff00000041804 */
[C---:B------:R-:W-:Y:S01]  /*132f0*/  HMMA.16816.F32.BF16 R8, R72.reuse, R86, R8 ;  /* 0x000000564808723c */ /* 0x040fe20000041808 */
[----:B------:R-:W2:Y:S07]  /*13300*/  LDSM.16.MT88.4 R84, [R183+0x4800] ;  /* 0x00480000b754783b */ /* 0x000eae0000004200 */
[C---:B----4-:R-:W-:Y:S04]  /*13310*/  HMMA.16816.F32.BF16 R12, R72.reuse, R76, R12 ;  /* 0x0000004c480c723c */ /* 0x050fe8000004180c */
[--C-:B-1----:R-:W-:Y:S04]  /*13320*/  FFMA.FTZ R0, R216, c[0x0][0x2d0], -R69.reuse ;  /* 0x0000b400d8007a23 */ /* 0x102fe80000010845 */
        /* <DEDUP_REMOVED lines=8> */
[--C-:B------:R-:W-:Y:S02]  /*133b0*/  FFMA.FTZ R70, R212, c[0x0][0x2d0], -R69.reuse ;  /* 0x0000b400d4467a23 */ /* 0x100fe40000010845 */
[C---:B------:R-:W-:Y:S01]  /*133c0*/  HMMA.16816.F32.BF16 R32, R72.reuse, R82, R32 ;  /* 0x000000524820723c */ /* 0x040fe20000041820 */
[----:B------:R-:W3:Y:S01]  /*133d0*/  LDSM.16.MT88.4 R80, [R186+0x4800] ;  /* 0x00480000ba50783b */ /* 0x000ee20000004200 */
[----:B------:R-:W4:Y:S02]  /*133e0*/  MUFU.EX2 R133, R70 ;  /* 0x0000004600857308 */ /* 0x000f240000000800 */
[----:B------:R-:W-:Y:S02]  /*133f0*/  FADD.FTZ R0, R102, R0 ;  /* 0x0000000066007221 */ /* 0x000fe40000010000 */
[----:B------:R-:W-:Y:S02]  /*13400*/  FFMA.FTZ R69, R209, c[0x0][0x2d0], -R69 ;  /* 0x0000b400d1457a23 */ /* 0x000fe40000010845 */
[C---:B--2---:R-:W-:Y:S04]  /*13410*/  HMMA.16816.F32.BF16 R36, R72.reuse, R84, R36 ;  /* 0x000000544824723c */ /* 0x044fe80000041824 */
[----:B------:R-:W-:Y:S01]  /*13420*/  FADD.FTZ R0, R106, R0 ;  /* 0x000000006a007221 */ /* 0x000fe20000010000 */
[----:B------:R-:W2:Y:S01]  /*13430*/  MUFU.EX2 R70, R69 ;  /* 0x0000004500467308 */ /* 0x000ea20000000800 */
[----:B------:R-:W-:Y:S02]  /*13440*/  LDSM.16.MT88.4 R104, [R185+0x2800] ;  /* 0x00280000b968783b */ /* 0x000fe40000004200 */
[C---:B------:R-:W-:Y:S04]  /*13450*/  HMMA.16816.F32.BF16 R40, R72.reuse, R86, R40 ;  /* 0x000000564828723c */ /* 0x040fe80000041828 */
[----:B------:R-:W-:Y:S02]  /*13460*/  FADD.FTZ R0, R103, R0 ;  /* 0x0000000067007221 */ /* 0x000fe40000010000 */
[----:B------:R-:W-:Y:S02]  /*13470*/  LDSM.16.MT88.4 R84, [R185+0x2000] ;  /* 0x00200000b954783b */ /* 0x000fe40000004200 */
[C---:B-1----:R-:W-:Y:S04]  /*13480*/  HMMA.16816.F32.BF16 R44, R72.reuse, R76, R44 ;  /* 0x0000004c482c723c */ /* 0x042fe8000004182c */
[----:B----4-:R-:W-:Y:S04]  /*13490*/  F2FP.BF16.PACK_AB R129, R133, R134 ;  /* 0x000000868581723e */ /* 0x010fe800000010ff */
[C---:B------:R-:W-:Y:S01]  /*134a0*/  HMMA.16816.F32.BF16 R48, R72.reuse, R78, R48 ;  /* 0x0000004e4830723c */ /* 0x040fe20000041830 */
[----:B------:R-:W1:Y:S03]  /*134b0*/  LDSM.16.MT88.4 R76, [R183+0x2000] ;  /* 0x00200000b74c783b */ /* 0x000e660000004200 */
[----:B--2---:R-:W-:Y:S01]  /*134c0*/  F2FP.BF16.PACK_AB R131, R70, R132 ;  /* 0x000000844683723e */ /* 0x004fe200000010ff */
[----:B------:R-:W-:Y:S03]  /*134d0*/  FADD.FTZ R69, R109, R0 ;  /* 0x000000006d457221 */ /* 0x000fe60000010000 */
[C---:B-----5:R-:W-:Y:S04]  /*134e0*/  HMMA.16816.F32.BF16 R52, R72.reuse, R88, R52 ;  /* 0x000000584834723c */ /* 0x060fe80000041834 */
[----:B------:R-:W-:Y:S02]  /*134f0*/  FADD.FTZ R0, R194, R2 ;  /* 0x00000002c2007221 */ /* 0x000fe40000010000 */
[----:B------:R-:W-:Y:S01]  /*13500*/  FADD.FTZ R2, R193, R69 ;  /* 0x00000045c1027221 */ /* 0x000fe20000010000 */
[----:B------:R-:W-:Y:S01]  /*13510*/  MOV R69, R68 ;  /* 0x0000004400457202 */ /* 0x000fe20000000f00 */
[C---:B------:R-:W-:Y:S01]  /*13520*/  HMMA.16816.F32.BF16 R56, R72.reuse, R90, R56 ;  /* 0x0000005a4838723c */ /* 0x040fe20000041838 */
[----:B------:R-:W2:Y:S03]  /*13530*/  LDSM.16.MT88.4 R88, [R184+0x2000] ;  /* 0x00200000b858783b */ /* 0x000ea60000004200 */
[----:B------:R-:W-:Y:S02]  /*13540*/  FADD.FTZ R0, R196, R0 ;  /* 0x00000000c4007221 */ /* 0x000fe40000010000 */
[----:B------:R-:W-:Y:S02]  /*13550*/  FADD.FTZ R2, R179, R2 ;  /* 0x00000002b3027221 */ /* 0x000fe40000010000 */
[C---:B---3--:R-:W-:Y:S04]  /*13560*/  HMMA.16816.F32.BF16 R60, R72.reuse, R80, R60 ;  /* 0x00000050483c723c */ /* 0x048fe8000004183c */
[----:B------:R-:W-:Y:S02]  /*13570*/  FADD.FTZ R0, R177, R0 ;  /* 0x00000000b1007221 */ /* 0x000fe40000010000 */
[----:B------:R-:W-:Y:S02]  /*13580*/  FADD.FTZ R2, R150, R2 ;  /* 0x0000000296027221 */ /* 0x000fe40000010000 */
[----:B------:R-:W-:Y:S01]  /*13590*/  HMMA.16816.F32.BF16 R64, R72, R82, R64 ;  /* 0x000000524840723c */ /* 0x000fe20000041840 */
[----:B------:R-:W-:Y:S03]  /*135a0*/  LDSM.16.MT88.4 R80, [R185+0x5000] ;  /* 0x00500000b950783b */ /* 0x000fe60000004200 */
[----:B------:R-:W-:Y:S02]  /*135b0*/  FADD.FTZ R0, R178, R0 ;  /* 0x00000000b2007221 */ /* 0x000fe40000010000 */
[----:B------:R-:W-:Y:S01]  /*135c0*/  FADD.FTZ R2, R149, R2 ;  /* 0x0000000295027221 */ /* 0x000fe20000010000 */
        /* <DEDUP_REMOVED lines=11> */
[----:B------:R-:W-:Y:S02]  /*13680*/  FADD.FTZ R0, R145, R0 ;  /* 0x0000000091007221 */ /* 0x000fe40000010000 */
[----:B------:R-:W-:Y:S01]  /*13690*/  FADD.FTZ R2, R141, R2 ;  /* 0x000000028d027221 */ /* 0x000fe20000010000 */
[C---:B------:R-:W-:Y:S01]  /*136a0*/  HMMA.16816.F32.BF16 R8, R72.reuse, R78, R8 ;  /* 0x0000004e4808723c */ /* 0x040fe20000041808 */
[----:B------:R-:W1:Y:S03]  /*136b0*/  LDSM.16.MT88.4 R76, [R183+0x5000] ;  /* 0x00500000b74c783b */ /* 0x000e660000004200 */
[----:B------:R-:W-:Y:S02]  /*136c0*/  FADD.FTZ R0, R146, R0 ;  /* 0x0000000092007221 */ /* 0x000fe40000010000 */
[----:B------:R-:W-:Y:S02]  /*136d0*/  FADD.FTZ R2, R140, R2 ;  /* 0x000000028c027221 */ /* 0x000fe40000010000 */
[C---:B------:R-:W-:Y:S04]  /*136e0*/  HMMA.16816.F32.BF16 R12, R72.reuse, R84, R12 ;  /* 0x00000054480c723c */ /* 0x040fe8000004180c */
[----:B------:R-:W-:Y:S04]  /*136f0*/  FADD.FTZ R0, R144, R0 ;  /* 0x0000000090007221 */ /* 0x000fe80000010000 */
        /* <DEDUP_REMOVED lines=44> */
[----:B------:R-:W-:Y:S01]  /*139c0*/  IADD3 R0, R199, -0x1, RZ ;  /* 0xffffffffc7007810 */ /* 0x000fe20007ffe0ff */
[----:B------:R-:W-:Y:S02]  /*139d0*/  FADD.FTZ R227, R136, R4 ;  /* 0x0000000488e37221 */ /* 0x000fe40000010000 */
[----:B------:R-:W-:Y:S03]  /*139e0*/  FADD.FTZ R228, R70, R2 ;  /* 0x0000000246e47221 */ /* 0x000fe60000010000 */
[----:B------:R-:W-:Y:S02]  /*139f0*/  MOV R199, R0 ;  /* 0x0000000000c77202 */ /* 0x000fe40000000f00 */
[----:B------:R-:W-:Y:S01]  /*13a00*/  MOV R70, R3 ;  /* 0x0000000300467202 */ /* 0x000fe20000000f00 */
[----:B------:R-:W-:-:S05]  /*13a10*/  @P0 BRA `(.L_x_769) ;  /* 0xffffb8e000000947 */ /* 0x000fca000383ffff */
.L_x_751:
[----:B------:R-:W-:Y:S05]  /*13a20*/  BRA.DIV ~URZ, `(.L_x_770) ;  /* 0x000067d27f007947 */ /* 0x000fea000b800000 */
[----:B------:R1:W2:Y:S02]  /*13a30*/  SHFL.BFLY PT, R0, R227, 0x2, 0x1f ;  /* 0x0c401f00e3007f89 */ /* 0x0002a400000e0000 */
.L_x_864:
[----:B--2---:R-:W-:Y:S01]  /*13a40*/  FADD.FTZ R6, R0, R227 ;  /* 0x000000e300067221 */ /* 0x004fe20000010000 */
[----:B------:R-:W-:Y:S05]  /*13a50*/  BRA.DIV ~URZ, `(.L_x_771) ;  /* 0x000067f27f007947 */ /* 0x000fea000b800000 */
[----:B------:R-:W2:Y:S04]  /*13a60*/  SHFL.BFLY PT, R0, R228, 0x2, 0x1f ;  /* 0x0c401f00e4007f89 */ /* 0x000ea800000e0000 */
[----:B------:R-:W3:Y:S01]  /*13a70*/  SHFL.BFLY PT, R2, R6, 0x1, 0x1f ;  /* 0x0c201f0006027f89 */ /* 0x000ee200000e0000 */
[----:B--2---:R-:W-:-:S02]  /*13a80*/  FADD.FTZ R4, R0, R228 ;  /* 0x000000e400047221 */ /* 0x004fc40000010000 */
[----:B---3--:R-:W-:-:S03]  /*13a90*/  FADD.FTZ R6, R6, R2 ;  /* 0x0000000206067221 */ /* 0x008fc60000010000 */
[----:B------:R2:W3:Y:S04]  /*13aa0*/  SHFL.BFLY PT, R3, R4, 0x1, 0x1f ;  /* 0x0c201f0004037f89 */ /* 0x0004e800000e0000 */
.L_x_865:
[----:B------:R-:W-:Y:S01]  /*13ab0*/  FSETP.NE.FTZ.AND P1, PT, R6, RZ, PT ;  /* 0x000000ff0600720b */ /* 0x000fe20003f35000 */
[----:B---3--:R-:W-:Y:S01]  /*13ac0*/  FADD.FTZ R3, R3, R4 ;  /* 0x0000000403037221 */ /* 0x008fe20000010000 */
[----:B------:R-:W-:Y:S02]  /*13ad0*/  MOV R2, RZ ;  /* 0x000000ff00027202 */ /* 0x000fe40000000f00 */
[----:B------:R-:W-:Y:S02]  /*13ae0*/  MOV R0, RZ ;  /* 0x000000ff00007202 */ /* 0x000fe40000000f00 */
[----:B------:R-:W-:Y:S02]  /*13af0*/  FSETP.NE.FTZ.AND P0, PT, R3, RZ, PT ;  /* 0x000000ff0300720b */ /* 0x000fe40003f15000 */
[----:B------:R-:W-:Y:S02]  /*13b00*/  MOV R23, 0xff800000 ;  /* 0xff80000000177802 */ /* 0x000fe40000000f00 */
[----:B------:R-:W-:-:S03]  /*13b10*/  MOV R22, 0xff800000 ;  /* 0xff80000000167802 */ /* 0x000fc60000000f00 */
[----:B------:R-:W3:Y:S01]  /*13b20*/  @P1 MUFU.LG2 R7, R6 ;  /* 0x0000000600071308 */ /* 0x000ee20000000c00 */
[----:B--2---:R-:W-:-:S05]  /*13b30*/  @P1 MOV R4, 0x3f317218 ;  /* 0x3f31721800041802 */ /* 0x004fca0000000f00 */
[----:B------:R-:W-:Y:S02]  /*13b40*/  @P1 FMUL.FTZ R4, R4, c[0x0][0x2d0] ;  /* 0x0000b40004041a20 */ /* 0x000fe40000410000 */
[----:B------:R-:W2:Y:S01]  /*13b50*/  @P1 MUFU.RCP R2, R6 ;  /* 0x0000000600021308 */ /* 0x000ea20000001000 */
[----:B---3--:R-:W-:-:S07]  /*13b60*/  @P1 FMUL.FTZ R7, R7, 0.69314718246459960938 ;  /* 0x3f31721807071820 */ /* 0x008fce0000410000 */
[----:B------:R-:W3:Y:S01]  /*13b70*/  @P0 MUFU.RCP R0, R3 ;  /* 0x0000000300000308 */ /* 0x000ee20000001000 */
[----:B------:R-:W-:Y:S01]  /*13b80*/  @P1 FFMA.FTZ R23, R4, R68, R7 ;  /* 0x0000004404171223 */ /* 0x000fe20000010007 */
[----:B------:R-:W-:Y:S01]  /*13b90*/  MOV R4, 0x1 ;  /* 0x0000000100047802 */ /* 0x000fe20000000f00 */
        /* <DEDUP_REMOVED lines=31> */
[----:B------:R-:W-:Y:S02]  /*13d90*/  FMUL.FTZ R25, R2, R65 ;  /* 0x0000004102197220 */ /* 0x000fe40000410000 */
[----:B------:R2:W4:Y:S01]  /*13da0*/  @P0 MUFU.LG2 R2, R3 ;  /* 0x0000000300020308 */ /* 0x0005220000000c00 */
[C---:B---3--:R-:W-:Y:S02]  /*13db0*/  FMUL.FTZ R60, R0.reuse, R86 ;  /* 0x00000056003c7220 */ /* 0x048fe40000410000 */
[C---:B------:R-:W-:Y:S02]  /*13dc0*/  FMUL.FTZ R61, R0.reuse, R87 ;  /* 0x00000057003d7220 */ /* 0x040fe40000410000 */
[----:B------:R-:W-:-:S02]  /*13dd0*/  FMUL.FTZ R86, R0, R74 ;  /* 0x0000004a00567220 */ /* 0x000fc40000410000 */
[C---:B------:R-:W-:Y:S02]  /*13de0*/  FMUL.FTZ R87, R0.reuse, R75 ;  /* 0x0000004b00577220 */ /* 0x040fe40000410000 */
[C---:B------:R-:W-:Y:S02]  /*13df0*/  FMUL.FTZ R74, R0.reuse, R54 ;  /* 0x00000036004a7220 */ /* 0x040fe40000410000 */
[C---:B------:R-:W-:Y:S02]  /*13e00*/  FMUL.FTZ R75, R0.reuse, R55 ;  /* 0x00000037004b7220 */ /* 0x040fe40000410000 */
[C---:B------:R-:W-:Y:S02]  /*13e10*/  FMUL.FTZ R84, R0.reuse, R118 ;  /* 0x0000007600547220 */ /* 0x040fe40000410000 */
[----:B------:R-:W-:Y:S01]  /*13e20*/  FMUL.FTZ R85, R0, R119 ;  /* 0x0000007700557220 */ /* 0x000fe20000410000 */
[----:B--2---:R-:W-:Y:S01]  /*13e30*/  @P0 MOV R3, 0x3f317218 ;  /* 0x3f31721800030802 */ /* 0x004fe20000000f00 */
[----:B----4-:R-:W-:-:S02]  /*13e40*/  @P0 FMUL.FTZ R2, R2, 0.69314718246459960938 ;  /* 0x3f31721802020820 */ /* 0x010fc40000410000 */
[C---:B------:R-:W-:Y:S02]  /*13e50*/  FMUL.FTZ R64, R0.reuse, R114 ;  /* 0x0000007200407220 */ /* 0x040fe40000410000 */
[----:B------:R-:W-:Y:S02]  /*13e60*/  @P0 FMUL.FTZ R3, R3, c[0x0][0x2d0] ;  /* 0x0000b40003030a20 */ /* 0x000fe40000410000 */
        /* <DEDUP_REMOVED lines=25> */
.L_x_692:
[----:B------:R-:W2:Y:S01]  /*14000*/  S2R R2, SR_TID.X ;  /* 0x0000000000027919 */ /* 0x000ea20000002100 */
[----:B------:R-:W-:Y:S01]  /*14010*/  BSSY B0, `(.L_x_772) ;  /* 0x0000010000007945 */ /* 0x000fe20003800000 */
[----:B--2---:R-:W-:-:S13]  /*14020*/  LOP3.LUT P0, RZ, R2, 0xff, RZ, 0xc0, !PT ;  /* 0x000000ff02ff7812 */ /* 0x004fda000780c0ff */
[----:B------:R-:W-:Y:S05]  /*14030*/  @P0 BRA `(.L_x_773) ;  /* 0x000000d000000947 */ /* 0x000fea0003800000 */
[----:B------:R-:W2:Y:S01]  /*14040*/  S2R R4, SR_LANEID ;  /* 0x0000000000047919 */ /* 0x000ea20000000000 */
        /* <DEDUP_REMOVED lines=11> */
[----:B---3--:R-:W-:-:S06]  /*14100*/  IADD3 R248, R3, c[0x0][0xc], R2 ;  /* 0x0000030003f87a10 */ /* 0x008fcc0007ffe002 */
.L_x_773:
[----:B------:R-:W-:Y:S05]  /*14110*/  BSYNC B0 ;  /* 0x0000000000007941 */ /* 0x000fea0003800000 */
.L_x_772:
[----:B------:R-:W-:Y:S01]  /*14120*/  PRMT R0, R0, 0x9910, RZ ;  /* 0x0000991000007816 */ /* 0x000fe200000000ff */
[----:B------:R-:W-:Y:S01]  /*14130*/  BSSY B1, `(.L_x_774) ;  /* 0x00002d9000017945 */ /* 0x000fe20003800000 */
[----:B------:R-:W-:Y:S02]  /*14140*/  IMAD.MOV.U32 R62, RZ, RZ, R248 ;  /* 0x000000ffff3e7224 */ /* 0x000fe400078e00f8 */
[----:B------:R-:W-:-:S13]  /*14150*/  ISETP.NE.AND P0, PT, R0, RZ, PT ;  /* 0x000000ff0000720c */ /* 0x000fda0003f05270 */
[----:B------:R-:W-:Y:S05]  /*14160*/  @!P0 BRA `(.L_x_775) ;  /* 0x0000220000008947 */ /* 0x000fea0003800000 */
[----:B------:R-:W2:Y:S04]  /*14170*/  LDL R12, [R1] ;  /* 0x00000000010c7983 */ /* 0x000ea80000100800 */
        /* <DEDUP_REMOVED lines=8> */
[----:B------:R-:W-:Y:S01]  /*14200*/  F2FP.BF16.PACK_AB R0, R71, R70 ;  /* 0x000000464700723e */ /* 0x000fe200000010ff */
[----:B------:R-:W-:Y:S01]  /*14210*/  IMAD.MOV.U32 R15, RZ, RZ, c[0x0][0x388] ;  /* 0x0000e200ff0f7624 */ /* 0x000fe200078e00ff */
[----:B------:R-:W-:Y:S01]  /*14220*/  BAR.SYNC.DEFER_BLOCKING 0x1, 0x100 ;  /* 0x0044000000007b1d */ /* 0x000fe20000010000 */
[----:B------:R-:W-:-:S02]  /*14230*/  F2FP.BF16.PACK_AB R2, R85, R84 ;  /* 0x000000545502723e */ /* 0x000fc400000010ff */
[----:B------:R-:W-:Y:S02]  /*14240*/  F2FP.BF16.PACK_AB R3, R27, R26 ;  /* 0x0000001a1b03723e */ /* 0x000fe400000010ff */
[----:B------:R-:W-:Y:S02]  /*14250*/  F2FP.BF16.PACK_AB R4, R57, R56 ;  /* 0x000000383904723e */ /* 0x000fe400000010ff */
[----:B------:R-:W-:Y:S02]  /*14260*/  ISETP.NE.U32.AND P0, PT, RZ, c[0x0][0x508], PT ;  /* 0x00014200ff007a0c */ /* 0x000fe40003f05070 */
[----:B------:R-:W-:Y:S02]  /*14270*/  ISETP.NE.U32.AND P2, PT, RZ, c[0x0][0x500], PT ;  /* 0x00014000ff007a0c */ /* 0x000fe40003f45070 */
[----:B------:R-:W-:Y:S02]  /*14280*/  ISETP.NE.AND.EX P1, PT, RZ, c[0x0][0x50c], PT, P0 ;  /* 0x00014300ff007a0c */ /* 0x000fe40003f25300 */
[----:B------:R-:W-:Y:S01]  /*14290*/  ISETP.NE.AND.EX P2, PT, RZ, c[0x0][0x504], PT, P2 ;  /* 0x00014100ff007a0c */ /* 0x000fe20003f45320 */
[----:B--2---:R2:W-:Y:S04]  /*142a0*/  STS [R12], R0 ;  /* 0x000000000c007388 */ /* 0x0045e80000000800 */
[----:B------:R1:W-:Y:S04]  /*142b0*/  STS [R12+0x400], R2 ;  /* 0x000400020c007388 */ /* 0x0003e80000000800 */
[----:B---3--:R3:W-:Y:S01]  /*142c0*/  STS [R5], R3 ;  /* 0x0000000305007388 */ /* 0x0087e20000000800 */
[----:B--2---:R-:W-:-:S02]  /*142d0*/  F2FP.BF16.PACK_AB R0, R65, R64 ;  /* 0x000000404100723e */ /* 0x004fc400000010ff */
[----:B-1----:R-:W-:-:S03]  /*142e0*/  F2FP.BF16.PACK_AB R2, R29, R28 ;  /* 0x0000001c1d02723e */ /* 0x002fc600000010ff */
        /* <DEDUP_REMOVED lines=21> */
[----:B------:R3:W-:Y:S04]  /*14440*/  STS [R8], R4 ;  /* 0x0000000408007388 */ /* 0x0007e80000000800 */
[----:B------:R4:W-:Y:S01]  /*14450*/  STS [R8+0x400], R2 ;  /* 0x0004000208007388 */ /* 0x0009e20000000800 */
[----:B-1----:R-:W-:Y:S02]  /*14460*/  F2FP.BF16.PACK_AB R0, R69, R68 ;  /* 0x000000444500723e */ /* 0x002fe400000010ff */
[----:B--2---:R-:W-:-:S03]  /*14470*/  F2FP.BF16.PACK_AB R3, R41, R40 ;  /* 0x000000282903723e */ /* 0x004fc600000010ff */
[----:B------:R1:W-:Y:S01]  /*14480*/  STS [R12+0x4000], R0 ;  /* 0x004000000c007388 */ /* 0x0003e20000000800 */
[----:B---3--:R-:W-:Y:S02]  /*14490*/  F2FP.BF16.PACK_AB R4, R61, R60 ;  /* 0x0000003c3d04723e */ /* 0x008fe400000010ff */
[----:B----4-:R-:W-:-:S03]  /*144a0*/  F2FP.BF16.PACK_AB R2, R83, R82 ;  /* 0x000000525302723e */ /* 0x010fc600000010ff */
[----:B------:R2:W-:Y:S04]  /*144b0*/  STS [R12+0x4400], R4 ;  /* 0x004400040c007388 */ /* 0x0005e80000000800 */
[----:B------:R3:W-:Y:S04]  /*144c0*/  STS [R5+0x4000], R3 ;  /* 0x0040000305007388 */ /* 0x0007e80000000800 */
[----:B------:R4:W-:Y:S01]  /*144d0*/  STS [R5+0x4400], R2 ;  /* 0x0044000205007388 */ /* 0x0009e20000000800 */
[----:B-1----:R-:W-:-:S05]  /*144e0*/  F2FP.BF16.PACK_AB R0, R43, R42 ;  /* 0x0000002a2b00723e */ /* 0x002fca00000010ff */
[----:B------:R1:W-:Y:S01]  /*144f0*/  STS [R11+0x4000], R0 ;  /* 0x004000000b007388 */ /* 0x0003e20000000800 */
[----:B--2---:R-:W-:Y:S02]  /*14500*/  F2FP.BF16.PACK_AB R4, R79, R78 ;  /* 0x0000004e4f04723e */ /* 0x004fe400000010ff */
[----:B---3--:R-:W-:-:S03]  /*14510*/  F2FP.BF16.PACK_AB R3, R87, R86 ;  /* 0x000000565703723e */ /* 0x008fc600000010ff */
[----:B------:R2:W-:Y:S01]  /*14520*/  STS [R11+0x4400], R4 ;  /* 0x004400040b007388 */ /* 0x0005e20000000800 */
[----:B----4-:R-:W-:Y:S02]  /*14530*/  F2FP.BF16.PACK_AB R5, R47, R46 ;  /* 0x0000002e2f05723e */ /* 0x010fe400000010ff */
[----:B------:R-:W-:-:S03]  /*14540*/  F2FP.BF16.PACK_AB R2, R81, R80 ;  /* 0x000000505102723e */ /* 0x000fc600000010ff */
[----:B------:R-:W-:Y:S04]  /*14550*/  STS [R10+0x4000], R5 ;  /* 0x004000050a007388 */ /* 0x000fe80000000800 */
[----:B------:R3:W-:Y:S04]  /*14560*/  STS [R10+0x4400], R3 ;  /* 0x004400030a007388 */ /* 0x0007e80000000800 */
[----:B------:R4:W-:Y:S01]  /*14570*/  STS [R9+0x4000], R2 ;  /* 0x0040000209007388 */ /* 0x0009e20000000800 */
[----:B-1----:R-:W-:-:S05]  /*14580*/  F2FP.BF16.PACK_AB R0, R75, R74 ;  /* 0x0000004a4b00723e */ /* 0x002fca00000010ff */
[----:B------:R1:W-:Y:S01]  /*14590*/  STS [R9+0x4400], R0 ;  /* 0x0044000009007388 */ /* 0x0003e20000000800 */
[----:B--2---:R-:W-:-:S05]  /*145a0*/  F2FP.BF16.PACK_AB R4, R73, R72 ;  /* 0x000000484904723e */ /* 0x004fca00000010ff */
[----:B------:R2:W-:Y:S01]  /*145b0*/  STS [R7+0x4000], R4 ;  /* 0x0040000407007388 */ /* 0x0005e20000000800 */
[----:B---3--:R-:W-:Y:S02]  /*145c0*/  F2FP.BF16.PACK_AB R3, R59, R58 ;  /* 0x0000003a3b03723e */ /* 0x008fe400000010ff */
[----:B----4-:R-:W-:-:S03]  /*145d0*/  F2FP.BF16.PACK_AB R2, R49, R48 ;  /* 0x000000303102723e */ /* 0x010fc600000010ff */
[----:B------:R3:W-:Y:S04]  /*145e0*/  STS [R7+0x4400], R3 ;  /* 0x0044000307007388 */ /* 0x0007e80000000800 */
[----:B------:R4:W-:Y:S01]  /*145f0*/  STS [R6+0x4000], R2 ;  /* 0x0040000206007388 */ /* 0x0009e20000000800 */
[----:B-1----:R-:W-:-:S05]  /*14600*/  F2FP.BF16.PACK_AB R0, R55, R54 ;  /* 0x000000363700723e */ /* 0x002fca00000010ff */
[----:B------:R1:W-:Y:S01]  /*14610*/  STS [R6+0x4400], R0 ;  /* 0x0044000006007388 */ /* 0x0003e20000000800 */
[----:B--2---:R-:W-:Y:S01]  /*14620*/  IMAD.MOV.U32 R4, RZ, RZ, 0x4 ;  /* 0x00000004ff047424 */ /* 0x004fe200078e00ff */
[----:B---3--:R-:W-:Y:S01]  /*14630*/  F2FP.BF16.PACK_AB R3, R25, R24 ;  /* 0x000000181903723e */ /* 0x008fe200000010ff */
[----:B----4-:R-:W-:-:S04]  /*14640*/  IMAD.MOV.U32 R2, RZ, RZ, RZ ;  /* 0x000000ffff027224 */ /* 0x010fc800078e00ff */
[----:B------:R2:W-:Y:S01]  /*14650*/  STS [R8+0x4000], R3 ;  /* 0x0040000308007388 */ /* 0x0005e20000000800 */
[----:B-1----:R-:W-:Y:S01]  /*14660*/  F2FP.BF16.PACK_AB R0, R51, R50 ;  /* 0x000000323300723e */ /* 0x002fe200000010ff */
[----:B------:R-:W-:-:S04]  /*14670*/  @P1 IMAD.WIDE R6, R251, R4, c[0x0][0x508] ;  /* 0x00014200fb061625 */ /* 0x000fc800078e0204 */
[----:B------:R1:W-:Y:S01]  /*14680*/  STS [R8+0x4400], R0 ;  /* 0x0044000008007388 */ /* 0x0003e20000000800 */
[----:B------:R-:W-:-:S03]  /*14690*/  IMAD.WIDE R4, R251, R4, c[0x0][0x500] ;  /* 0x00014000fb047625 */ /* 0x000fc600078e0204 */
[----:B------:R-:W-:Y:S06]  /*146a0*/  BAR.SYNC.DEFER_BLOCKING 0x1, 0x100 ;  /* 0x0044000000007b1d */ /* 0x000fec0000010000 */
[----:B------:R1:W5:Y:S04]  /*146b0*/  @P1 LDG.E R15, [R6.64] ;  /* 0x00000006060f1981 */ /* 0x000368000c1e1900 */
[----:B------:R1:W5:Y:S01]  /*146c0*/  @P2 LDG.E R2, [R4.64] ;  /* 0x0000000604022981 */ /* 0x000362000c1e1900 */
[----:B------:R-:W-:-:S04]  /*146d0*/  ISETP.NE.AND P0, PT, R247, RZ, PT ;  /* 0x000000fff700720c */ /* 0x000fc80003f05270 */
[----:B--2---:R-:W-:Y:S01]  /*146e0*/  SEL R3, R247, c[0x0][0x3d4], P0 ;  /* 0x0000f500f7037a07 */ /* 0x004fe20000000000 */
[----:B------:R-:W-:Y:S05]  /*146f0*/  @P1 BRA `(.L_x_776) ;  /* 0x0000004000001947 */ /* 0x000fea0003800000 */
[----:B------:R-:W-:Y:S05]  /*14700*/  @!P2 BRA `(.L_x_776) ;  /* 0x000000300000a947 */ /* 0x000fea0003800000 */
[----:B-1----:R1:W2:Y:S04]  /*14710*/  LDG.E R0, [R4.64] ;  /* 0x0000000604007981 */ /* 0x0022a8000c1e1900 */
[----:B-1----:R-:W2:Y:S02]  /*14720*/  LDG.E R4, [R4.64+0x4] ;  /* 0x0000040604047981 */ /* 0x002ea4000c1e1900 */
[----:B--2--5:R-:W-:Y:S02]  /*14730*/  IADD3 R15, -R0, R4, RZ ;  /* 0x00000004000f7210 */ /* 0x024fe40007ffe1ff */
.L_x_776:
[----:B------:R-:W2:Y:S01]  /*14740*/  LDL R45, [R1+0x24] ;  /* 0x00002400012d7983 */ /* 0x000ea20000100800 */
[----:B------:R-:W-:Y:S01]  /*14750*/  IMAD.MOV.U32 R9, RZ, RZ, 0x368 ;  /* 0x00000368ff097424 */ /* 0x000fe200078e00ff */
[----:B------:R-:W-:Y:S01]  /*14760*/  ISETP.GT.AND P2, PT, R3, 0x1, PT ;  /* 0x000000010300780c */ /* 0x000fe20003f44270 */
[----:B-1----:R-:W-:Y:S01]  /*14770*/  IMAD.MOV.U32 R0, RZ, RZ, c[0x0][0x4e8] ;  /* 0x00013a00ff007624 */ /* 0x002fe200078e00ff */
[----:B------:R-:W-:Y:S01]  /*14780*/  ISETP.NE.U32.AND P0, PT, RZ, c[0x0][0x500], PT ;  /* 0x00014000ff007a0c */ /* 0x000fe20003f05070 */
[----:B------:R-:W-:Y:S01]  /*14790*/  IMAD.IADD R11, R246, 0x1, R244 ;  /* 0x00000001f60b7824 */ /* 0x000fe200078e02f4 */
[----:B------:R-:W-:Y:S01]  /*147a0*/  SEL R9, R9, 0x328, P2 ;  /* 0x0000032809097807 */ /* 0x000fe20001000000 */
[----:B------:R-:W1:Y:S01]  /*147b0*/  S2R R63, SR_TID.X ;  /* 0x00000000003f7919 */ /* 0x000e620000002100 */
[----:B------:R-:W-:-:S02]  /*147c0*/  ISETP.NE.AND P3, PT, R0, 0x1, PT ;  /* 0x000000010000780c */ /* 0x000fc40003f65270 */
[----:B------:R-:W3:Y:S01]  /*147d0*/  LDC.64 R6, c[0x0][R9+0x170] ;  /* 0x00005c0009067b82 */ /* 0x000ee20000000a00 */
[----:B------:R-:W-:Y:S02]  /*147e0*/  ISETP.NE.AND.EX P0, PT, RZ, c[0x0][0x504], PT, P0 ;  /* 0x00014100ff007a0c */ /* 0x000fe40003f05300 */
[----:B------:R-:W-:Y:S02]  /*147f0*/  SHF.R.S32.HI R3, RZ, 0x1f, R251 ;  /* 0x0000001fff037819 */ /* 0x000fe400000114fb */
[----:B------:R-:W-:Y:S02]  /*14800*/  SEL R0, R251, RZ, !P0 ;  /* 0x000000fffb007207 */ /* 0x000fe40004000000 */
[----:B------:R-:W-:Y:S01]  /*14810*/  SEL R4, R3, RZ, !P0 ;  /* 0x000000ff03047207 */ /* 0x000fe20004000000 */
[----:B------:R-:W4:Y:S01]  /*14820*/  LDC.64 R16, c[0x0][R9+0x168] ;  /* 0x00005a0009107b82 */ /* 0x000f220000000a00 */
[----:B------:R-:W-:Y:S02]  /*14830*/  LOP3.LUT R10, R250, 0xffff, RZ, 0xc0, !PT ;  /* 0x0000fffffa0a7812 */ /* 0x000fe400078ec0ff */
[----:B------:R-:W-:-:S05]  /*14840*/  @P3 IMAD.HI.U32 R8, R11, c[0x0][0x4ec], RZ ;  /* 0x00013b000b083a27 */ /* 0x000fca00078e00ff */
[----:B------:R3:W4:Y:S01]  /*14850*/  LDC.64 R18, c[0x0][R9+0x178] ;  /* 0x00005e0009127b82 */ /* 0x0007220000000a00 */
[----:B-1----:R-:W-:-:S07]  /*14860*/  SHF.R.S32.HI R44, RZ, 0x1f, R63 ;  /* 0x0000001fff2c7819 */ /* 0x002fce000001143f */
[----:B------:R1:W1:Y:S01]  /*14870*/  LDC.64 R20, c[0x0][R9+0x160] ;  /* 0x0000580009147b82 */ /* 0x0002620000000a00 */
[----:B------:R-:W-:-:S04]  /*14880*/  LEA.HI R44, R44, R63, RZ, 0x5 ;  /* 0x0000003f2c2c7211 */ /* 0x000fc800078f28ff */
[----:B------:R-:W-:-:S05]  /*14890*/  LOP3.LUT R44, R44, 0xffffffe0, RZ, 0xc0, !PT ;  /* 0xffffffe02c2c7812 */ /* 0x000fca00078ec0ff */
[----:B------:R-:W-:Y:S02]  /*148a0*/  IMAD.IADD R44, R63, 0x1, -R44 ;  /* 0x000000013f2c7824 */ /* 0x000fe400078e0a2c */
[----:B---3--:R-:W-:-:S04]  /*148b0*/  IMAD R3, R7, R0, RZ ;  /* 0x0000000007037224 */ /* 0x008fc800078e02ff */
[C---:B------:R-:W-:Y:S02]  /*148c0*/  IMAD R12, R6.reuse, R4, R3 ;  /* 0x00000004060c7224 */ /* 0x040fe400078e0203 */
[----:B------:R-:W-:-:S04]  /*148d0*/  IMAD.WIDE.U32 R4, R6, R0, RZ ;  /* 0x0000000006047225 */ /* 0x000fc800078e00ff */
[----:B----4-:R-:W-:-:S04]  /*148e0*/  IMAD.WIDE.U32 R6, R16, R10, RZ ;  /* 0x0000000a10067225 */ /* 0x010fc800078e00ff */
[----:B------:R-:W-:Y:S01]  /*148f0*/  IMAD.MOV.U32 R3, RZ, RZ, R11 ;  /* 0x000000ffff037224 */ /* 0x000fe200078e000b */
[----:B------:R-:W-:Y:S01]  /*14900*/  @P3 SHF.R.U32.HI R3, RZ, c[0x0][0x4f0], R8 ;  /* 0x00013c00ff033a19 */ /* 0x000fe20000011608 */
[----:B-1----:R-:W-:Y:S01]  /*14910*/  IMAD R9, R17, R10, RZ ;  /* 0x0000000a11097224 */ /* 0x002fe200078e02ff */
[----:B------:R-:W-:Y:S01]  /*14920*/  SEL R8, R249, RZ, P2 ;  /* 0x000000fff9087207 */ /* 0x000fe20001000000 */
[----:B------:R-:W-:Y:S01]  /*14930*/  IMAD.IADD R13, R5, 0x1, R12 ;  /* 0x00000001050d7824 */ /* 0x000fe200078e020c */
[--C-:B-----5:R-:W-:Y:S01]  /*14940*/  IADD3 R14, P1, P0, R4, R6, R2.reuse ;  /* 0x00000006040e7210 */ /* 0x120fe2000783e002 */
[----:B------:R-:W-:Y:S01]  /*14950*/  IMAD.IADD R4, R7, 0x1, R9 ;  /* 0x0000000107047824 */ /* 0x000fe200078e0209 */
[----:B------:R-:W-:Y:S01]  /*14960*/  SHF.R.S32.HI R12, RZ, 0x1f, R2 ;  /* 0x0000001fff0c7819 */ /* 0x000fe20000011402 */
[----:B------:R-:W-:Y:S02]  /*14970*/  IMAD R9, R19, R8, RZ ;  /* 0x0000000813097224 */ /* 0x000fe400078e02ff */
[----:B------:R-:W-:Y:S01]  /*14980*/  IMAD.MOV R5, RZ, RZ, -R3 ;  /* 0x000000ffff057224 */ /* 0x000fe200078e0a03 */
[----:B------:R-:W-:Y:S01]  /*14990*/  IADD3.X R13, R13, R4, R12, P1, P0 ;  /* 0x000000040d0d7210 */ /* 0x000fe20000fe040c */
[----:B------:R-:W-:-:S04]  /*149a0*/  IMAD.WIDE.U32 R6, R18, R8, RZ ;  /* 0x0000000812067225 */ /* 0x000fc800078e00ff */
        /* <DEDUP_REMOVED lines=11> */
[----:B------:R-:W-:Y:S02]  /*14a60*/  IMAD.MOV.U32 R7, RZ, RZ, c[0x0][0x4ac] ;  /* 0x00012b00ff077624 */ /* 0x000fe400078e00ff */
[----:B------:R-:W-:Y:S01]  /*14a70*/  IMAD.IADD R5, R5, 0x1, R3 ;  /* 0x0000000105057824 */ /* 0x000fe200078e0203 */
[----:B------:R-:W-:Y:S01]  /*14a80*/  LEA R3, P0, R4, R6, 0x2 ;  /* 0x0000000604037211 */ /* 0x000fe200078010ff */
[----:B------:R-:W-:Y:S01]  /*14a90*/  IMAD R9, R15, c[0x0][0x4e8], RZ ;  /* 0x00013a000f097a24 */ /* 0x000fe200078e02ff */
[----:B------:R-:W-:-:S03]  /*14aa0*/  SEL R7, R7, c[0x0][0x454], P2 ;  /* 0x0001150007077a07 */ /* 0x000fc60001000000 */
[----:B------:R-:W-:Y:S01]  /*14ab0*/  SHFL.IDX PT, R6, R3, RZ, 0x1c1f ;  /* 0x001c1fff03067589 */ /* 0x000fe200000e0000 */
[----:B------:R-:W-:Y:S02]  /*14ac0*/  LEA.HI.X R5, R4, R7, R5, 0x2, P0 ;  /* 0x0000000704057211 */ /* 0x000fe400000f1405 */
[----:B------:R-:W-:Y:S01]  /*14ad0*/  LOP3.LUT P0, RZ, R44, 0x3, RZ, 0xc0, !PT ;  /* 0x000000032cff7812 */ /* 0x000fe2000780c0ff */
[----:B------:R2:W-:Y:S04]  /*14ae0*/  SHFL.IDX PT, R4, R3, 0x1, 0x1c1f ;  /* 0x003c1f0003047f89 */ /* 0x0005e800000e0000 */
[----:B------:R-:W1:Y:S04]  /*14af0*/  SHFL.IDX PT, R7, R5, RZ, 0x1c1f ;  /* 0x001c1fff05077589 */ /* 0x000e6800000e0000 */
[----:B------:R-:W3:Y:S01]  /*14b00*/  SHFL.IDX PT, R5, R5, 0x1, 0x1c1f ;  /* 0x003c1f0005057f89 */ /* 0x000ee200000e0000 */
[----:B--2---:R-:W-:-:S05]  /*14b10*/  IMAD.IADD R3, R45, 0x1, R244 ;  /* 0x000000012d037824 */ /* 0x004fca00078e02f4 */
        /* <DEDUP_REMOVED lines=11> */
[----:B-1----:R-:W-:Y:S01]  /*14bd0*/  IMAD.WIDE.U32 R4, R2, c[0x0][0x3a0], RZ ;  /* 0x0000e80002047a25 */ /* 0x002fe200078e00ff */
[----:B------:R-:W-:Y:S01]  /*14be0*/  SHF.R.S32.HI R7, RZ, 0x1f, R0 ;  /* 0x0000001fff077819 */ /* 0x000fe20000011400 */
[----:B------:R1:W2:Y:S01]  /*14bf0*/  LDS.128 R16, [R195+0x80] ;  /* 0x00008000c3107984 */ /* 0x0002a20000000c00 */
[----:B------:R-:W-:Y:S01]  /*14c00*/  IADD3 R6, R44, R244, RZ ;  /* 0x000000f42c067210 */ /* 0x000fe20007ffe0ff */
[----:B------:R-:W-:-:S02]  /*14c10*/  IMAD R2, R2, c[0x0][0x3a4], R12 ;  /* 0x0000e90002027a24 */ /* 0x000fc400078e020c */
[----:B------:R1:W3:Y:S03]  /*14c20*/  LDS.128 R24, [R195+0x1080] ;  /* 0x00108000c3187984 */ /* 0x0002e60000000c00 */
[----:B------:R-:W-:Y:S01]  /*14c30*/  IADD3 R3, R5, R2, RZ ;  /* 0x0000000205037210 */ /* 0x000fe20007ffe0ff */
[----:B------:R1:W4:Y:S01]  /*14c40*/  LDS.128 R32, [R195+0x2080] ;  /* 0x00208000c3207984 */ /* 0x0003220000000c00 */
[----:B------:R-:W-:-:S03]  /*14c50*/  MOV R2, R4 ;  /* 0x0000000400027202 */ /* 0x000fc60000000f00 */
[----:B------:R1:W1:Y:S02]  /*14c60*/  LDS.128 R36, [R195+0x3080] ;  /* 0x00308000c3247984 */ /* 0x0002640000000c00 */
[----:B------:R-:W-:Y:S01]  /*14c70*/  IMAD.WIDE.U32 R4, R10, c[0x0][0x3e8], R2 ;  /* 0x0000fa000a047a25 */ /* 0x000fe200078e0002 */
[----:B------:R-:W-:Y:S01]  /*14c80*/  MOV R2, R6 ;  /* 0x0000000600027202 */ /* 0x000fe20000000f00 */
[----:B------:R1:W1:Y:S02]  /*14c90*/  LDS.128 R12, [R195+0x4080] ;  /* 0x00408000c30c7984 */ /* 0x0002640000000c00 */
[----:B------:R-:W-:Y:S02]  /*14ca0*/  IMAD R3, R7, c[0x0][0x3f0], RZ ;  /* 0x0000fc0007037a24 */ /* 0x000fe400078e02ff */
[----:B------:R-:W-:Y:S01]  /*14cb0*/  @P3 IMAD.HI.U32 R7, R6, c[0x0][0x4ec], RZ ;  /* 0x00013b0006073a27 */ /* 0x000fe200078e00ff */
[----:B------:R1:W1:Y:S03]  /*14cc0*/  LDS.128 R20, [R195+0x5080] ;  /* 0x00508000c3147984 */ /* 0x0002660000000c00 */
[----:B------:R-:W-:Y:S01]  /*14cd0*/  IMAD R5, R10, c[0x0][0x3ec], R5 ;  /* 0x0000fb000a057a24 */ /* 0x000fe200078e0205 */
[----:B------:R1:W1:Y:S01]  /*14ce0*/  LDS.128 R28, [R195+0x6080] ;  /* 0x00608000c31c7984 */ /* 0x0002620000000c00 */
[----:B------:R-:W-:Y:S01]  /*14cf0*/  @P3 SHF.R.U32.HI R2, RZ, c[0x0][0x4f0], R7 ;  /* 0x00013c00ff023a19 */ /* 0x000fe20000011607 */
[----:B------:R-:W-:-:S02]  /*14d00*/  IMAD R7, R0, c[0x0][0x3f4], R3 ;  /* 0x0000fd0000077a24 */ /* 0x000fc400078e0203 */
[----:B------:R1:W1:Y:S01]  /*14d10*/  LDS.128 R40, [R195+0x7080] ;  /* 0x00708000c3287984 */ /* 0x0002620000000c00 */
[----:B------:R-:W-:Y:S01]  /*14d20*/  IMAD.WIDE.U32 R4, R0, c[0x0][0x3f0], R4 ;  /* 0x0000fc0000047a25 */ /* 0x000fe200078e0004 */
[----:B------:R-:W-:Y:S02]  /*14d30*/  SHF.R.S32.HI R3, RZ, 0x1f, R2 ;  /* 0x0000001fff037819 */ /* 0x000fe40000011402 */
[----:B------:R-:W-:Y:S02]  /*14d40*/  IADD3 R0, -R2, RZ, RZ ;  /* 0x000000ff02007210 */ /* 0x000fe40007ffe1ff */
[----:B------:R-:W-:Y:S01]  /*14d50*/  IADD3 R5, R5, R7, RZ ;  /* 0x0000000705057210 */ /* 0x000fe20007ffe0ff */
[----:B------:R-:W-:Y:S02]  /*14d60*/  IMAD R3, R3, c[0x0][0x3e0], RZ ;  /* 0x0000f80003037a24 */ /* 0x000fe400078e02ff */
[----:B------:R-:W-:Y:S02]  /*14d70*/  IMAD R0, R0, c[0x0][0x4e8], R6 ;  /* 0x00013a0000007a24 */ /* 0x000fe400078e0206 */
[----:B------:R-:W-:-:S02]  /*14d80*/  IMAD R6, R2, c[0x0][0x3e4], R3 ;  /* 0x0000f90002067a24 */ /* 0x000fc400078e0203 */
        /* <DEDUP_REMOVED lines=11> */
.L_x_866:
[----:B------:R-:W-:Y:S05]  /*14e40*/  BRA.DIV ~URZ, `(.L_x_779) ;  /* 0x000055627f007947 */ /* 0x000fea000b800000 */
[----:B------:R4:W2:Y:S02]  /*14e50*/  SHFL.IDX PT, R0, R8, RZ, 0x181f ;  /* 0x00181fff08007589 */ /* 0x0008a400000e0000 */
.L_x_867:
[----:B------:R-:W-:Y:S01]  /*14e60*/  IADD3 R6, R245, R244, RZ ;  /* 0x000000f4f5067210 */ /* 0x000fe20007ffe0ff */
        /* <DEDUP_REMOVED lines=13> */
.L_x_781:
[----:B------:R-:W-:Y:S05]  /*14f40*/  BSYNC B0 ;  /* 0x0000000000007941 */ /* 0x000fea0003800000 */
.L_x_780:
[----:B------:R-:W-:Y:S05]  /*14f50*/  BRA.DIV ~URZ, `(.L_x_782) ;  /* 0x000054c27f007947 */ /* 0x000fea000b800000 */
[----:B---3--:R3:W4:Y:S04]  /*14f60*/  SHFL.IDX PT, R10, R7, 0x1, 0x181f ;  /* 0x00381f00070a7f89 */ /* 0x00872800000e0000 */
[----:B--2---:R3:W2:Y:S02]  /*14f70*/  SHFL.IDX PT, R0, R8, 0x1, 0x181f ;  /* 0x00381f0008007f89 */ /* 0x0046a400000e0000 */
.L_x_868:
        /* <DEDUP_REMOVED lines=14> */
.L_x_784:
[----:B------:R-:W-:Y:S05]  /*15060*/  BSYNC B0 ;  /* 0x0000000000007941 */ /* 0x000fea0003800000 */
.L_x_783:
[----:B------:R-:W-:Y:S05]  /*15070*/  BRA.DIV ~URZ, `(.L_x_785) ;  /* 0x000054727f007947 */ /* 0x000fea000b800000 */
[----:B----4-:R4:W3:Y:S02]  /*15080*/  SHFL.IDX PT, R10, R7, 0x2, 0x181f ;  /* 0x00581f00070a7f89 */ /* 0x0108e400000e0000 */
.L_x_869:
[----:B------:R-:W-:Y:S05]  /*15090*/  BRA.DIV ~URZ, `(.L_x_786) ;  /* 0x000054c27f007947 */ /* 0x000fea000b800000 */
[----:B--2---:R2:W4:Y:S02]  /*150a0*/  SHFL.IDX PT, R0, R8, 0x2, 0x181f ;  /* 0x00581f0008007f89 */ /* 0x00452400000e0000 */
.L_x_870:
        /* <DEDUP_REMOVED lines=14> */
.L_x_788:
[----:B------:R-:W-:Y:S05]  /*15190*/  BSYNC B0 ;  /* 0x0000000000007941 */ /* 0x000fea0003800000 */
.L_x_787:
[----:B------:R-:W-:Y:S05]  /*151a0*/  BRA.DIV ~URZ, `(.L_x_789) ;  /* 0x000054227f007947 */ /* 0x000fea000b800000 */
[----:B---34-:R-:W3:Y:S04]  /*151b0*/  SHFL.IDX PT, R7, R7, 0x3, 0x181f ;  /* 0x00781f0007077f89 */ /* 0x018ee800000e0000 */
[----:B------:R4:W1:Y:S02]  /*151c0*/  SHFL.IDX PT, R0, R8, 0x3, 0x181f ;  /* 0x00781f0008007f89 */ /* 0x00086400000e0000 */
.L_x_871:
        /* <DEDUP_REMOVED lines=15> */
.L_x_777:
[----:B------:R-:W-:Y:S02]  /*152c0*/  IMAD R12, R12, c[0x0][0x408], RZ ;  /* 0x000102000c0c7a24 */ /* 0x000fe400078e02ff */
[----:B-1----:R-:W-:-:S04]  /*152d0*/  IMAD.WIDE.U32 R4, R2, c[0x0][0x408], RZ ;  /* 0x0001020002047a25 */ /* 0x002fc800078e00ff */
[----:B------:R-:W-:-:S05]  /*152e0*/  IMAD R2, R2, c[0x0][0x40c], R12 ;  /* 0x0001030002027a24 */ /* 0x000fca00078e020c */
[----:B------:R-:W-:Y:S02]  /*152f0*/  IADD3 R3, R5, R2, RZ ;  /* 0x0000000205037210 */ /* 0x000fe40007ffe0ff */
[----:B------:R-:W-:Y:S02]  /*15300*/  MOV R2, R4 ;  /* 0x0000000400027202 */ /* 0x000fe40000000f00 */
[----:B------:R-:W-:-:S03]  /*15310*/  SHF.R.S32.HI R5, RZ, 0x1f, R0 ;  /* 0x0000001fff057819 */ /* 0x000fc60000011400 */
[----:B------:R-:W-:-:S04]  /*15320*/  IMAD.WIDE.U32 R2, R10, c[0x0][0x438], R2 ;  /* 0x00010e000a027a25 */ /* 0x000fc800078e0002 */
[----:B------:R-:W-:Y:S02]  /*15330*/  IMAD R4, R5, c[0x0][0x440], RZ ;  /* 0x0001100005047a24 */ /* 0x000fe400078e02ff */
        /* <DEDUP_REMOVED lines=8> */
[----:B------:R-:W-:Y:S01]  /*153c0*/  IADD3 R4, -R0, RZ, RZ ;  /* 0x000000ff00047210 */ /* 0x000fe20007ffe1ff */
[----:B------:R-:W-:-:S04]  /*153d0*/  IMAD.WIDE.U32 R2, R249, c[0x0][0x448], R2 ;  /* 0x00011200f9027a25 */ /* 0x000fc800078e0002 */
[----:B------:R-:W-:Y:S02]  /*153e0*/  IMAD R5, R5, c[0x0][0x430], RZ ;  /* 0x00010c0005057a24 */ /* 0x000fe400078e02ff */
[----:B------:R-:W-:Y:S02]  /*153f0*/  IMAD R3, R249, c[0x0][0x44c], R3 ;  /* 0x00011300f9037a24 */ /* 0x000fe400078e0203 */
        /* <DEDUP_REMOVED lines=13> */
.L_x_872:
[----:B------:R-:W-:Y:S05]  /*154d0*/  BRA.DIV ~URZ, `(.L_x_792) ;  /* 0x000052327f007947 */ /* 0x000fea000b800000 */
[----:B------:R3:W4:Y:S02]  /*154e0*/  SHFL.IDX PT, R0, R12, RZ, 0x1c1f ;  /* 0x001c1fff0c007589 */ /* 0x00072400000e0000 */
.L_x_873:
[----:B------:R-:W-:Y:S01]  /*154f0*/  BSSY B0, `(.L_x_793) ;  /* 0x000006e000007945 */ /* 0x000fe20003800000 */
[----:B------:R-:W-:Y:S05]  /*15500*/  @P0 BRA `(.L_x_794) ;  /* 0x000006c000000947 */ /* 0x000fea0003800000 */
[C---:B------:R-:W-:Y:S02]  /*15510*/  IADD3 R9, R233.reuse, 0x8, RZ ;  /* 0x00000008e9097810 */ /* 0x040fe40007ffe0ff */
[----:B------:R-:W-:Y:S02]  /*15520*/  ISETP.GE.AND P1, PT, R233, c[0x0][0x3c8], PT ;  /* 0x0000f200e9007a0c */ /* 0x000fe40003f26270 */
[----:B------:R-:W-:Y:S02]  /*15530*/  ISETP.GE.AND P0, PT, R9, c[0x0][0x3c8], PT ;  /* 0x0000f20009007a0c */ /* 0x000fe40003f06270 */
[C---:B------:R-:W-:Y:S02]  /*15540*/  IADD3 R10, R233.reuse, 0x10, RZ ;  /* 0x00000010e90a7810 */ /* 0x040fe40007ffe0ff */
[----:B------:R-:W-:-:S02]  /*15550*/  IADD3 R8, R233, 0x18, RZ ;  /* 0x00000018e9087810 */ /* 0x000fc40007ffe0ff */
[----:B------:R-:W-:Y:S02]  /*15560*/  IADD3 R11, R233, 0x8, RZ ;  /* 0x00000008e90b7810 */ /* 0x000fe40007ffe0ff */
[----:B------:R-:W-:Y:S02]  /*15570*/  ISETP.GE.AND P3, PT, R10, c[0x0][0x3c8], PT ;  /* 0x0000f2000a007a0c */ /* 0x000fe40003f66270 */
[----:B------:R-:W-:Y:S01]  /*15580*/  ISETP.GE.AND P4, PT, R8, c[0x0][0x3c8], PT ;  /* 0x0000f20008007a0c */ /* 0x000fe20003f86270 */
[----:B----4-:R-:W-:Y:S01]  /*15590*/  @!P1 IMAD.MOV.U32 R6, RZ, RZ, R0 ;  /* 0x000000ffff069224 */ /* 0x010fe200078e0000 */
[----:B------:R-:W-:Y:S01]  /*155a0*/  SHF.R.S32.HI R11, RZ, 0x1f, R11 ;  /* 0x0000001fff0b7819 */ /* 0x000fe2000001140b */
[----:B--2---:R-:W-:Y:S01]  /*155b0*/  @!P1 IMAD.MOV.U32 R7, RZ, RZ, R4 ;  /* 0x000000ffff079224 */ /* 0x004fe200078e0004 */
[----:B------:R-:W-:Y:S02]  /*155c0*/  @!P0 LEA R2, P2, R9, R0, 0x2 ;  /* 0x0000000009028211 */ /* 0x000fe400078410ff */
[C---:B------:R-:W-:Y:S01]  /*155d0*/  IADD3 R15, R233.reuse, 0x20, RZ ;  /* 0x00000020e90f7810 */ /* 0x040fe20007ffe0ff */
[----:B------:R-:W-:Y:S01]  /*155e0*/  @!P1 IMAD.WIDE R6, R233, 0x4, R6 ;  /* 0x00000004e9069825 */ /* 0x000fe200078e0206 */
[----:B------:R-:W-:-:S02]  /*155f0*/  @!P0 LEA.HI.X R3, R9, R4, R11, 0x2, P2 ;  /* 0x0000000409038211 */ /* 0x000fc400010f140b */
[C---:B------:R-:W-:Y:S02]  /*15600*/  IADD3 R9, R233.reuse, 0x28, RZ ;  /* 0x00000028e9097810 */ /* 0x040fe40007ffe0ff */
[----:B------:R-:W-:Y:S01]  /*15610*/  IADD3 R14, R233, 0x10, RZ ;  /* 0x00000010e90e7810 */ /* 0x000fe20007ffe0ff */
[----:B------:R2:W-:Y:S01]  /*15620*/  @!P1 ST.E.64 [R6.64], R70 ;  /* 0x0000004606009985 */ /* 0x0005e2000c101b06 */
[----:B------:R-:W-:Y:S02]  /*15630*/  ISETP.GE.AND P2, PT, R15, c[0x0][0x3c8], PT ;  /* 0x0000f2000f007a0c */ /* 0x000fe40003f46270 */
[----:B------:R-:W-:Y:S01]  /*15640*/  IADD3 R11, R233, 0x18, RZ ;  /* 0x00000018e90b7810 */ /* 0x000fe20007ffe0ff */
[----:B------:R4:W-:Y:S01]  /*15650*/  @!P0 ST.E.64 [R2.64], R26 ;  /* 0x0000001a02008985 */ /* 0x0009e2000c101b06 */
[----:B------:R-:W-:Y:S02]  /*15660*/  ISETP.GE.AND P1, PT, R9, c[0x0][0x3c8], PT ;  /* 0x0000f20009007a0c */ /* 0x000fe40003f26270 */
[----:B------:R-:W-:-:S02]  /*15670*/  SHF.R.S32.HI R14, RZ, 0x1f, R14 ;  /* 0x0000001fff0e7819 */ /* 0x000fc4000001140e */
[----:B------:R-:W-:Y:S02]  /*15680*/  SHF.R.S32.HI R11, RZ, 0x1f, R11 ;  /* 0x0000001fff0b7819 */ /* 0x000fe4000001140b */
[C---:B------:R-:W-:Y:S02]  /*15690*/  IADD3 R16, R233.reuse, 0x20, RZ ;  /* 0x00000020e9107810 */ /* 0x040fe40007ffe0ff */
[C---:B------:R-:W-:Y:S02]  /*156a0*/  IADD3 R17, R233.reuse, 0x40, RZ ;  /* 0x00000040e9117810 */ /* 0x040fe40007ffe0ff */
[----:B------:R-:W-:Y:S02]  /*156b0*/  SHF.R.S32.HI R16, RZ, 0x1f, R16 ;  /* 0x0000001fff107819 */ /* 0x000fe40000011410 */
[----:B------:R-:W-:Y:S02]  /*156c0*/  SHF.R.S32.HI R17, RZ, 0x1f, R17 ;  /* 0x0000001fff117819 */ /* 0x000fe40000011411 */
[----:B------:R-:W-:-:S04]  /*156d0*/  IADD3 R18, R233, 0x68, RZ ;  /* 0x00000068e9127810 */ /* 0x000fc80007ffe0ff */
[----:B------:R-:W-:Y:S02]  /*156e0*/  SHF.R.S32.HI R18, RZ, 0x1f, R18 ;  /* 0x0000001fff127819 */ /* 0x000fe40000011412 */
[-C--:B--2---:R-:W-:Y:S02]  /*156f0*/  @!P3 LEA R6, P5, R10, R0.reuse, 0x2 ;  /* 0x000000000a06b211 */ /* 0x084fe400078a10ff */
[----:B----4-:R-:W-:Y:S02]  /*15700*/  @!P4 LEA R2, P0, R8, R0, 0x2 ;  /* 0x000000000802c211 */ /* 0x010fe400078010ff */
[-C--:B------:R-:W-:Y:S02]  /*15710*/  @!P3 LEA.HI.X R7, R10, R4.reuse, R14, 0x2, P5 ;  /* 0x000000040a07b211 */ /* 0x080fe400028f140e */
[----:B------:R-:W-:Y:S02]  /*15720*/  @!P4 LEA.HI.X R3, R8, R4, R11, 0x2, P0 ;  /* 0x000000040803c211 */ /* 0x000fe400000f140b */
[C---:B------:R-:W-:Y:S01]  /*15730*/  IADD3 R10, R233.reuse, 0x30, RZ ;  /* 0x00000030e90a7810 */ /* 0x040fe20007ffe0ff */
[----:B------:R2:W-:Y:S01]  /*15740*/  @!P3 ST.E.64 [R6.64], R28 ;  /* 0x0000001c0600b985 */ /* 0x0005e2000c101b06 */
[----:B------:R-:W-:-:S02]  /*15750*/  IADD3 R8, R233, 0x38, RZ ;  /* 0x00000038e9087810 */ /* 0x000fc40007ffe0ff */
[C---:B------:R-:W-:Y:S01]  /*15760*/  IADD3 R11, R233.reuse, 0x28, RZ ;  /* 0x00000028e90b7810 */ /* 0x040fe20007ffe0ff */
[----:B------:R4:W-:Y:S01]  /*15770*/  @!P4 ST.E.64 [R2.64], R30 ;  /* 0x0000001e0200c985 */ /* 0x0009e2000c101b06 */
[----:B------:R-:W-:Y:S02]  /*15780*/  ISETP.GE.AND P3, PT, R10, c[0x0][0x3c8], PT ;  /* 0x0000f2000a007a0c */ /* 0x000fe40003f66270 */
[----:B------:R-:W-:Y:S02]  /*15790*/  ISETP.GE.AND P4, PT, R8, c[0x0][0x3c8], PT ;  /* 0x0000f20008007a0c */ /* 0x000fe40003f86270 */
[----:B------:R-:W-:Y:S02]  /*157a0*/  SHF.R.S32.HI R11, RZ, 0x1f, R11 ;  /* 0x0000001fff0b7819 */ /* 0x000fe4000001140b */
[----:B------:R-:W-:Y:S02]  /*157b0*/  IADD3 R14, R233, 0x40, RZ ;  /* 0x00000040e90e7810 */ /* 0x000fe40007ffe0ff */
[----:B--2---:R-:W-:-:S02]  /*157c0*/  @!P2 LEA R6, P5, R15, R0, 0x2 ;  /* 0x000000000f06a211 */ /* 0x004fc400078a10ff */
[----:B----4-:R-:W-:Y:S02]  /*157d0*/  @!P1 LEA R2, P0, R9, R0, 0x2 ;  /* 0x0000000009029211 */ /* 0x010fe400078010ff */
[-C--:B------:R-:W-:Y:S02]  /*157e0*/  @!P2 LEA.HI.X R7, R15, R4.reuse, R16, 0x2, P5 ;  /* 0x000000040f07a211 */ /* 0x080fe400028f1410 */
[----:B------:R-:W-:Y:S02]  /*157f0*/  @!P1 LEA.HI.X R3, R9, R4, R11, 0x2, P0 ;  /* 0x0000000409039211 */ /* 0x000fe400000f140b */
[C---:B------:R-:W-:Y:S01]  /*15800*/  IADD3 R15, R233.reuse, 0x48, RZ ;  /* 0x00000048e90f7810 */ /* 0x040fe20007ffe0ff */
[----:B------:R2:W-:Y:S01]  /*15810*/  @!P2 ST.E.64 [R6.64], R32 ;  /* 0x000000200600a985 */ /* 0x0005e2000c101b06 */
[C---:B------:R-:W-:Y:S02]  /*15820*/  IADD3 R16, R233.reuse, 0x30, RZ ;  /* 0x00000030e9107810 */ /* 0x040fe40007ffe0ff */
[----:B------:R-:W-:Y:S01]  /*15830*/  IADD3 R9, R233, 0x38, RZ ;  /* 0x00000038e9097810 */ /* 0x000fe20007ffe0ff */
[----:B------:R4:W-:Y:S01]  /*15840*/  @!P1 ST.E.64 [R2.64], R34 ;  /* 0x0000002202009985 */ /* 0x0009e2000c101b06 */
[----:B------:R-:W-:-:S02]  /*15850*/  ISETP.GE.AND P1, PT, R15, c[0x0][0x3c8], PT ;  /* 0x0000f2000f007a0c */ /* 0x000fc40003f26270 */
[----:B------:R-:W-:Y:S02]  /*15860*/  ISETP.GE.AND P2, PT, R14, c[0x0][0x3c8], PT ;  /* 0x0000f2000e007a0c */ /* 0x000fe40003f46270 */
[----:B------:R-:W-:Y:S02]  /*15870*/  SHF.R.S32.HI R16, RZ, 0x1f, R16 ;  /* 0x0000001fff107819 */ /* 0x000fe40000011410 */
[----:B------:R-:W-:Y:S02]  /*15880*/  SHF.R.S32.HI R9, RZ, 0x1f, R9 ;  /* 0x0000001fff097819 */ /* 0x000fe40000011409 */
[----:B------:R-:W-:-:S04]  /*15890*/  IADD3 R11, R233, 0x50, RZ ;  /* 0x00000050e90b7810 */ /* 0x000fc80007ffe0ff */
[----:B------:R-:W-:Y:S02]  /*158a0*/  ISETP.GE.AND P6, PT, R11, c[0x0][0x3c8], PT ;  /* 0x0000f2000b007a0c */ /* 0x000fe40003fc6270 */
[-C--:B--2---:R-:W-:Y:S02]  /*158b0*/  @!P3 LEA R6, P5, R10, R0.reuse, 0x2 ;  /* 0x000000000a06b211 */ /* 0x084fe400078a10ff */
[----:B----4-:R-:W-:Y:S02]  /*158c0*/  @!P4 LEA R2, P0, R8, R0, 0x2 ;  /* 0x000000000802c211 */ /* 0x010fe400078010ff */
[-C--:B------:R-:W-:Y:S02]  /*158d0*/  @!P3 LEA.HI.X R7, R10, R4.reuse, R16, 0x2, P5 ;  /* 0x000000040a07b211 */ /* 0x080fe400028f1410 */
[----:B------:R-:W-:Y:S02]  /*158e0*/  @!P4 LEA.HI.X R3, R8, R4, R9, 0x2, P0 ;  /* 0x000000040803c211 */ /* 0x000fe400000f1409 */
[C---:B------:R-:W-:Y:S01]  /*158f0*/  IADD3 R16, R233.reuse, 0x48, RZ ;  /* 0x00000048e9107810 */ /* 0x040fe20007ffe0ff */
[----:B------:R2:W-:Y:S01]  /*15900*/  @!P3 ST.E.64 [R6.64], R36 ;  /* 0x000000240600b985 */ /* 0x0005e2000c101b06 */
[----:B------:R-:W-:-:S02]  /*15910*/  IADD3 R10, R233, 0x58, RZ ;  /* 0x00000058e90a7810 */ /* 0x000fc40007ffe0ff */
[----:B------:R-:W-:Y:S01]  /*15920*/  SHF.R.S32.HI R16, RZ, 0x1f, R16 ;  /* 0x0000001fff107819 */ /* 0x000fe20000011410 */
[----:B------:R4:W-:Y:S01]  /*15930*/  @!P4 ST.E.64 [R2.64], R38 ;  /* 0x000000260200c985 */ /* 0x0009e2000c101b06 */
[----:B------:R-:W-:Y:S02]  /*15940*/  @!P2 LEA R8, P0, R14, R0, 0x2 ;  /* 0x000000000e08a211 */ /* 0x000fe400078010ff */
[----:B------:R-:W-:Y:S02]  /*15950*/  ISETP.GE.AND P5, PT, R10, c[0x0][0x3c8], PT ;  /* 0x0000f2000a007a0c */ /* 0x000fe40003fa6270 */
[----:B------:R-:W-:Y:S02]  /*15960*/  @!P2 LEA.HI.X R9, R14, R4, R17, 0x2, P0 ;  /* 0x000000040e09a211 */ /* 0x000fe400000f1411 */
[C---:B------:R-:W-:Y:S02]  /*15970*/  IADD3 R14, R233.reuse, 0x60, RZ ;  /* 0x00000060e90e7810 */ /* 0x040fe40007ffe0ff */
[----:B------:R-:W-:Y:S01]  /*15980*/  IADD3 R17, R233, 0x68, RZ ;  /* 0x00000068e9117810 */ /* 0x000fe20007ffe0ff */
[----:B------:R-:W-:Y:S01]  /*15990*/  @!P2 ST.E.64 [R8.64], R68 ;  /* 0x000000440800a985 */ /* 0x000fe2000c101b06 */
[----:B------:R-:W-:-:S02]  /*159a0*/  ISETP.GE.AND P4, PT, R14, c[0x0][0x3c8], PT ;  /* 0x0000f2000e007a0c */ /* 0x000fc40003f86270 */
[----:B------:R-:W-:Y:S02]  /*159b0*/  ISETP.GE.AND P2, PT, R17, c[0x0][0x3c8], PT ;  /* 0x0000f20011007a0c */ /* 0x000fe40003f46270 */
[-C--:B--2---:R-:W-:Y:S02]  /*159c0*/  @!P6 LEA R6, P0, R11, R0.reuse, 0x2 ;  /* 0x000000000b06e211 */ /* 0x084fe400078010ff */
[----:B----4-:R-:W-:-:S04]  /*159d0*/  @!P1 LEA R2, P3, R15, R0, 0x2 ;  /* 0x000000000f029211 */ /* 0x010fc800078610ff */
[-C--:B------:R-:W-:Y:S02]  /*159e0*/  @!P1 LEA.HI.X R3, R15, R4.reuse, R16, 0x2, P3 ;  /* 0x000000040f039211 */ /* 0x080fe400018f1410 */
[C---:B------:R-:W-:Y:S02]  /*159f0*/  IADD3 R16, R233.reuse, 0x50, RZ ;  /* 0x00000050e9107810 */ /* 0x040fe40007ffe0ff */
[----:B------:R-:W-:Y:S01]  /*15a00*/  IADD3 R15, R233, 0x70, RZ ;  /* 0x00000070e90f7810 */ /* 0x000fe20007ffe0ff */
[----:B------:R2:W-:Y:S01]  /*15a10*/  @!P1 ST.E.64 [R2.64], R40 ;  /* 0x0000002802009985 */ /* 0x0005e2000c101b06 */
[----:B------:R-:W-:Y:S02]  /*15a20*/  SHF.R.S32.HI R16, RZ, 0x1f, R16 ;  /* 0x0000001fff107819 */ /* 0x000fe40000011410 */
[----:B------:R-:W-:Y:S02]  /*15a30*/  ISETP.GE.AND P1, PT, R15, c[0x0][0x3c8], PT ;  /* 0x0000f2000f007a0c */ /* 0x000fe40003f26270 */
[----:B------:R-:W-:-:S02]  /*15a40*/  @!P6 LEA.HI.X R7, R11, R4, R16, 0x2, P0 ;  /* 0x000000040b07e211 */ /* 0x000fc400000f1410 */
[C---:B------:R-:W-:Y:S02]  /*15a50*/  IADD3 R11, R233.reuse, 0x58, RZ ;  /* 0x00000058e90b7810 */ /* 0x040fe40007ffe0ff */
[----:B------:R-:W-:Y:S01]  /*15a60*/  IADD3 R16, R233, 0x60, RZ ;  /* 0x00000060e9107810 */ /* 0x000fe20007ffe0ff */
[----:B------:R4:W-:Y:S01]  /*15a70*/  @!P6 ST.E.64 [R6.64], R42 ;  /* 0x0000002a0600e985 */ /* 0x0009e2000c101b06 */
[----:B------:R-:W-:Y:S02]  /*15a80*/  SHF.R.S32.HI R11, RZ, 0x1f, R11 ;  /* 0x0000001fff0b7819 */ /* 0x000fe4000001140b */
[----:B------:R-:W-:Y:S02]  /*15a90*/  ISETP.GE.AND P0, PT, R252, c[0x0][0x3c8], PT ;  /* 0x0000f200fc007a0c */ /* 0x000fe40003f06270 */
[----:B------:R-:W-:Y:S02]  /*15aa0*/  SHF.R.S32.HI R16, RZ, 0x1f, R16 ;  /* 0x0000001fff107819 */ /* 0x000fe40000011410 */
[----:B--2---:R-:W-:-:S04]  /*15ab0*/  @!P5 LEA R2, P3, R10, R0, 0x2 ;  /* 0x000000000a02d211 */ /* 0x004fc800078610ff */
[----:B------:R-:W-:Y:S02]  /*15ac0*/  @!P5 LEA.HI.X R3, R10, R4, R11, 0x2, P3 ;  /* 0x000000040a03d211 */ /* 0x000fe400018f140b */
[CC--:B------:R-:W-:Y:S02]  /*15ad0*/  @!P4 LEA R10, P6, R14.reuse, R0.reuse, 0x2 ;  /* 0x000000000e0ac211 */ /* 0x0c0fe400078c10ff */
[----:B------:R-:W-:Y:S01]  /*15ae0*/  @!P2 LEA R8, P3, R17, R0, 0x2 ;  /* 0x000000001108a211 */ /* 0x000fe200078610ff */
[----:B------:R2:W-:Y:S01]  /*15af0*/  @!P5 ST.E.64 [R2.64], R46 ;  /* 0x0000002e0200d985 */ /* 0x0005e2000c101b06 */
[----:B------:R-:W-:Y:S02]  /*15b00*/  @!P4 LEA.HI.X R11, R14, R4, R16, 0x2, P6 ;  /* 0x000000040e0bc211 */ /* 0x000fe400030f1410 */
[----:B------:R-:W-:Y:S02]  /*15b10*/  IADD3 R16, R233, 0x70, RZ ;  /* 0x00000070e9107810 */ /* 0x000fe40007ffe0ff */
[----:B----4-:R-:W-:Y:S01]  /*15b20*/  @!P1 LEA R6, P5, R15, R0, 0x2 ;  /* 0x000000000f069211 */ /* 0x010fe200078a10ff */
[----:B------:R4:W-:Y:S01]  /*15b30*/  @!P4 ST.E.64 [R10.64], R80 ;  /* 0x000000500a00c985 */ /* 0x0009e2000c101b06 */
[----:B------:R-:W-:-:S02]  /*15b40*/  SHF.R.S32.HI R16, RZ, 0x1f, R16 ;  /* 0x0000001fff107819 */ /* 0x000fc40000011410 */
[-C--:B------:R-:W-:Y:S02]  /*15b50*/  @!P2 LEA.HI.X R9, R17, R4.reuse, R18, 0x2, P3 ;  /* 0x000000041109a211 */ /* 0x080fe400018f1412 */
[----:B------:R-:W-:Y:S02]  /*15b60*/  SHF.R.S32.HI R14, RZ, 0x1f, R252 ;  /* 0x0000001fff0e7819 */ /* 0x000fe400000114fc */
[----:B------:R-:W-:Y:S01]  /*15b70*/  @!P1 LEA.HI.X R7, R15, R4, R16, 0x2, P5 ;  /* 0x000000040f079211 */ /* 0x000fe200028f1410 */
[----:B------:R4:W-:Y:S04]  /*15b80*/  @!P2 ST.E.64 [R8.64], R72 ;  /* 0x000000480800a985 */ /* 0x0009e8000c101b06 */
[----:B------:R4:W-:Y:S01]  /*15b90*/  @!P1 ST.E.64 [R6.64], R48 ;  /* 0x0000003006009985 */ /* 0x0009e2000c101b06 */
[----:B--2---:R-:W-:-:S04]  /*15ba0*/  @!P0 LEA R2, P3, R252, R0, 0x2 ;  /* 0x00000000fc028211 */ /* 0x004fc800078610ff */
[----:B------:R-:W-:-:S05]  /*15bb0*/  @!P0 LEA.HI.X R3, R252, R4, R14, 0x2, P3 ;  /* 0x00000004fc038211 */ /* 0x000fca00018f140e */
[----:B------:R4:W-:Y:S04]  /*15bc0*/  @!P0 ST.E.64 [R2.64], R24 ;  /* 0x0000001802008985 */ /* 0x0009e8000c101b06 */
.L_x_794:
[----:B------:R-:W-:Y:S05]  /*15bd0*/  BSYNC B0 ;  /* 0x0000000000007941 */ /* 0x000fea0003800000 */
.L_x_793:
[----:B------:R-:W-:Y:S05]  /*15be0*/  BRA.DIV ~URZ, `(.L_x_795) ;  /* 0x00004b927f007947 */ /* 0x000fea000b800000 */
[----:B--2---:R2:W1:Y:S04]  /*15bf0*/  SHFL.IDX PT, R4, R5, 0x1, 0x1c1f ;  /* 0x003c1f0005047f89 */ /* 0x00446800000e0000 */
[----:B----4-:R2:W4:Y:S02]  /*15c00*/  SHFL.IDX PT, R0, R12, 0x1, 0x1c1f ;  /* 0x003c1f000c007f89 */ /* 0x01052400000e0000 */
.L_x_874:
[----:B------:R-:W-:-:S13]  /*15c10*/  ISETP.NE.AND P0, PT, R13, RZ, PT ;  /* 0x000000ff0d00720c */ /* 0x000fda0003f05270 */
[----:B------:R-:W-:Y:S05]  /*15c20*/  @P0 BRA `(.L_x_790) ;  /* 0x0000129000000947 */ /* 0x000fea0003800000 */
[C---:B------:R-:W-:Y:S02]  /*15c30*/  IADD3 R14, R233.reuse, 0x8, RZ ;  /* 0x00000008e90e7810 */ /* 0x040fe40007ffe0ff */
[C---:B------:R-:W-:Y:S02]  /*15c40*/  ISETP.GE.AND P2, PT, R233.reuse, c[0x0][0x3c8], PT ;  /* 0x0000f200e9007a0c */ /* 0x040fe40003f46270 */
[----:B------:R-:W-:Y:S02]  /*15c50*/  ISETP.GE.AND P1, PT, R14, c[0x0][0x3c8], PT ;  /* 0x0000f2000e007a0c */ /* 0x000fe40003f26270 */
[C---:B------:R-:W-:Y:S02]  /*15c60*/  IADD3 R11, R233.reuse, 0x10, RZ ;  /* 0x00000010e90b7810 */ /* 0x040fe40007ffe0ff */
[----:B------:R-:W-:Y:S02]  /*15c70*/  IADD3 R15, R233, 0x20, RZ ;  /* 0x00000020e90f7810 */ /* 0x000fe40007ffe0ff */
[----:B------:R-:W-:-:S02]  /*15c80*/  ISETP.GE.AND P0, PT, R11, c[0x0][0x3c8], PT ;  /* 0x0000f2000b007a0c */ /* 0x000fc40003f06270 */
[----:B------:R-:W-:Y:S02]  /*15c90*/  IADD3 R16, R233, 0x8, RZ ;  /* 0x00000008e9107810 */ /* 0x000fe40007ffe0ff */
[----:B------:R-:W-:Y:S01]  /*15ca0*/  ISETP.GE.AND P4, PT, R15, c[0x0][0x3c8], PT ;  /* 0x0000f2000f007a0c */ /* 0x000fe20003f86270 */
[----:B----4-:R-:W-:Y:S01]  /*15cb0*/  @!P2 IMAD.MOV.U32 R8, RZ, RZ, R0 ;  /* 0x000000ffff08a224 */ /* 0x010fe200078e0000 */
[----:B------:R-:W-:Y:S01]  /*15cc0*/  SHF.R.S32.HI R16, RZ, 0x1f, R16 ;  /* 0x0000001fff107819 */ /* 0x000fe20000011410 */
[----:B-1----:R-:W-:Y:S01]  /*15cd0*/  @!P2 IMAD.MOV.U32 R9, RZ, RZ, R4 ;  /* 0x000000ffff09a224 */ /* 0x002fe200078e0004 */
[C---:B------:R-:W-:Y:S02]  /*15ce0*/  @!P1 LEA R6, P3, R14.reuse, R0, 0x2 ;  /* 0x000000000e069211 */ /* 0x040fe400078610ff */
[C---:B--23--:R-:W-:Y:S01]  /*15cf0*/  IADD3 R12, R233.reuse, 0x10, RZ ;  /* 0x00000010e90c7810 */ /* 0x04cfe20007ffe0ff */
[----:B------:R-:W-:Y:S01]  /*15d00*/  @!P2 IMAD.WIDE R8, R233, 0x4, R8 ;  /* 0x00000004e908a825 */ /* 0x000fe200078e0208 */
[----:B------:R-:W-:-:S02]  /*15d10*/  @!P1 LEA.HI.X R7, R14, R4, R16, 0x2, P3 ;  /* 0x000000040e079211 */ /* 0x000fc400018f1410 */
[----:B------:R-:W-:Y:S02]  /*15d20*/  IADD3 R5, R233, 0x18, RZ ;  /* 0x00000018e9057810 */ /* 0x000fe40007ffe0ff */
[----:B------:R-:W-:Y:S01]  /*15d30*/  @!P0 LEA R2, P6, R11, R0, 0x2 ;  /* 0x000000000b028211 */ /* 0x000fe200078c10ff */
[----:B------:R1:W-:Y:S01]  /*15d40*/  @!P2 ST.E.64 [R8.64], R84 ;  /* 0x000000540800a985 */ /* 0x0003e2000c101b06 */
[----:B------:R-:W-:Y:S02]  /*15d50*/  SHF.R.S32.HI R12, RZ, 0x1f, R12 ;  /* 0x0000001fff0c7819 */ /* 0x000fe4000001140c */
[----:B------:R-:W-:Y:S01]  /*15d60*/  ISETP.GE.AND P5, PT, R5, c[0x0][0x3c8], PT ;  /* 0x0000f20005007a0c */ /* 0x000fe20003fa6270 */
[----:B------:R2:W-:Y:S01]  /*15d70*/  @!P1 ST.E.64 [R6.64], R64 ;  /* 0x0000004006009985 */ /* 0x0005e2000c101b06 */
[----:B------:R-:W-:Y:S02]  /*15d80*/  @!P0 LEA.HI.X R3, R11, R4, R12, 0x2, P6 ;  /* 0x000000040b038211 */ /* 0x000fe400030f140c */
[----:B------:R-:W-:-:S02]  /*15d90*/  IADD3 R14, R233, 0x18, RZ ;  /* 0x00000018e90e7810 */ /* 0x000fc40007ffe0ff */
[C---:B------:R-:W-:Y:S01]  /*15da0*/  IADD3 R10, R233.reuse, 0x28, RZ ;  /* 0x00000028e90a7810 */ /* 0x040fe20007ffe0ff */
[----:B------:R3:W-:Y:S01]  /*15db0*/  @!P0 ST.E.64 [R2.64], R52 ;  /* 0x0000003402008985 */ /* 0x0007e2000c101b06 */
[C---:B------:R-:W-:Y:S02]  /*15dc0*/  IADD3 R12, R233.reuse, 0x38, RZ ;  /* 0x00000038e90c7810 */ /* 0x040fe40007ffe0ff */
[----:B------:R-:W-:Y:S02]  /*15dd0*/  SHF.R.S32.HI R14, RZ, 0x1f, R14 ;  /* 0x0000001fff0e7819 */ /* 0x000fe4000001140e */
[----:B------:R-:W-:Y:S02]  /*15de0*/  IADD3 R16, R233, 0x20, RZ ;  /* 0x00000020e9107810 */ /* 0x000fe40007ffe0ff */
[----:B------:R-:W-:Y:S02]  /*15df0*/  ISETP.GE.AND P3, PT, R10, c[0x0][0x3c8], PT ;  /* 0x0000f2000a007a0c */ /* 0x000fe40003f66270 */
[----:B------:R-:W-:-:S02]  /*15e00*/  ISETP.GE.AND P1, PT, R12, c[0x0][0x3c8], PT ;  /* 0x0000f2000c007a0c */ /* 0x000fc40003f26270 */
[----:B------:R-:W-:Y:S02]  /*15e10*/  SHF.R.S32.HI R16, RZ, 0x1f, R16 ;  /* 0x0000001fff107819 */ /* 0x000fe40000011410 */
[C---:B------:R-:W-:Y:S02]  /*15e20*/  IADD3 R11, R233.reuse, 0x30, RZ ;  /* 0x00000030e90b7810 */ /* 0x040fe40007ffe0ff */
[----:B------:R-:W-:Y:S02]  /*15e30*/  IADD3 R13, R233, 0x38, RZ ;  /* 0x00000038e90d7810 */ /* 0x000fe40007ffe0ff */
[----:B------:R-:W-:Y:S02]  /*15e40*/  ISETP.GE.AND P2, PT, R11, c[0x0][0x3c8], PT ;  /* 0x0000f2000b007a0c */ /* 0x000fe40003f46270 */
[----:B-1----:R-:W-:Y:S02]  /*15e50*/  @!P5 LEA R8, P0, R5, R0, 0x2 ;  /* 0x000000000508d211 */ /* 0x002fe400078010ff */
[----:B------:R-:W-:-:S02]  /*15e60*/  SHF.R.S32.HI R13, RZ, 0x1f, R13 ;  /* 0x0000001fff0d7819 */ /* 0x000fc4000001140d */
[----:B--2---:R-:W-:Y:S02]  /*15e70*/  @!P4 LEA R6, P6, R15, R0, 0x2 ;  /* 0x000000000f06c211 */ /* 0x004fe400078c10ff */
[----:B------:R-:W-:Y:S02]  /*15e80*/  @!P5 LEA.HI.X R9, R5, R4, R14, 0x2, P0 ;  /* 0x000000040509d211 */ /* 0x000fe400000f140e */
[C---:B------:R-:W-:Y:S02]  /*15e90*/  IADD3 R14, R233.reuse, 0x28, RZ ;  /* 0x00000028e90e7810 */ /* 0x040fe40007ffe0ff */
[----:B------:R-:W-:Y:S01]  /*15ea0*/  IADD3 R5, R233, 0x40, RZ ;  /* 0x00000040e9057810 */ /* 0x000fe20007ffe0ff */
[----:B------:R1:W-:Y:S01]  /*15eb0*/  @!P5 ST.E.64 [R8.64], R88 ;  /* 0x000000580800d985 */ /* 0x0003e2000c101b06 */
[----:B------:R-:W-:-:S05]  /*15ec0*/  SHF.R.S32.HI R14, RZ, 0x1f, R14 ;  /* 0x0000001fff0e7819 */ /* 0x000fca000001140e */
[----:B---3--:R-:W-:-:S04]  /*15ed0*/  P2R R2, PR, RZ, 0x40 ;  /* 0x00000040ff027803 */ /* 0x008fc80000000000 */
[----:B------:R-:W-:Y:S02]  /*15ee0*/  ISETP.NE.AND P0, PT, R2, RZ, PT ;  /* 0x000000ff0200720c */ /* 0x000fe40003f05270 */
[C---:B------:R-:W-:Y:S02]  /*15ef0*/  @!P3 LEA R2, P6, R10.reuse, R0, 0x2 ;  /* 0x000000000a02b211 */ /* 0x040fe400078c10ff */
[-C--:B------:R-:W-:Y:S02]  /*15f00*/  @!P4 LEA.HI.X R7, R15, R4.reuse, R16, 0x2, P0 ;  /* 0x000000040f07c211 */ /* 0x080fe400000f1410 */
[----:B------:R-:W-:Y:S02]  /*15f10*/  @!P3 LEA.HI.X R3, R10, R4, R14, 0x2, P6 ;  /* 0x000000040a03b211 */ /* 0x000fe400030f140e */
[----:B------:R-:W-:Y:S01]  /*15f20*/  ISETP.GE.AND P0, PT, R5, c[0x0][0x3c8], PT ;  /* 0x0000f20005007a0c */ /* 0x000fe20003f06270 */
[----:B------:R2:W-:Y:S01]  /*15f30*/  @!P4 ST.E.64 [R6.64], R76 ;  /* 0x0000004c0600c985 */ /* 0x0005e2000c101b06 */
[----:B------:R-:W-:-:S02]  /*15f40*/  IADD3 R15, R233, 0x30, RZ ;  /* 0x00000030e90f7810 */ /* 0x000fc40007ffe0ff */
[C---:B------:R-:W-:Y:S01]  /*15f50*/  IADD3 R14, R233.reuse, 0x48, RZ ;  /* 0x00000048e90e7810 */ /* 0x040fe20007ffe0ff */
[----:B------:R3:W-:Y:S01]  /*15f60*/  @!P3 ST.E.64 [R2.64], R56 ;  /* 0x000000380200b985 */ /* 0x0007e2000c101b06 */
[----:B------:R-:W-:Y:S02]  /*15f70*/  SHF.R.S32.HI R15, RZ, 0x1f, R15 ;  /* 0x0000001fff0f7819 */ /* 0x000fe4000001140f */
[----:B------:R-:W-:Y:S02]  /*15f80*/  ISETP.GE.AND P5, PT, R14, c[0x0][0x3c8], PT ;  /* 0x0000f2000e007a0c */ /* 0x000fe40003fa6270 */
[----:B------:R-:W-:Y:S02]  /*15f90*/  IADD3 R10, R233, 0x50, RZ ;  /* 0x00000050e90a7810 */ /* 0x000fe40007ffe0ff */
[----:B-1----:R-:W-:Y:S02]  /*15fa0*/  @!P2 LEA R8, P3, R11, R0, 0x2 ;  /* 0x000000000b08a211 */ /* 0x002fe400078610ff */
[----:B------:R-:W-:-:S02]  /*15fb0*/  IADD3 R16, R233, 0x48, RZ ;  /* 0x00000048e9107810 */ /* 0x000fc40007ffe0ff */
[----:B------:R-:W-:Y:S02]  /*15fc0*/  @!P2 LEA.HI.X R9, R11, R4, R15, 0x2, P3 ;  /* 0x000000040b09a211 */ /* 0x000fe400018f140f */
[C---:B------:R-:W-:Y:S02]  /*15fd0*/  IADD3 R11, R233.reuse, 0x40, RZ ;  /* 0x00000040e90b7810 */ /* 0x040fe40007ffe0ff */
[----:B------:R-:W-:Y:S01]  /*15fe0*/  SHF.R.S32.HI R16, RZ, 0x1f, R16 ;  /* 0x0000001fff107819 */ /* 0x000fe20000011410 */
[----:B------:R-:W-:Y:S01]  /*15ff0*/  @!P2 ST.E.64 [R8.64], R94 ;  /* 0x0000005e0800a985 */ /* 0x000fe2000c101b06 */
[----:B------:R-:W-:Y:S02]  /*16000*/  SHF.R.S32.HI R11, RZ, 0x1f, R11 ;  /* 0x0000001fff0b7819 */ /* 0x000fe4000001140b */
[----:B------:R-:W-:-:S04]  /*16010*/  IADD3 R15, R233, 0x60, RZ ;  /* 0x00000060e90f7810 */ /* 0x000fc80007ffe0ff */
[----:B------:R-:W-:Y:S02]  /*16020*/  ISETP.GE.AND P2, PT, R15, c[0x0][0x3c8], PT ;  /* 0x0000f2000f007a0c */ /* 0x000fe40003f46270 */
[-C--:B--2---:R-:W-:Y:S02]  /*16030*/  @!P1 LEA R6, P4, R12, R0.reuse, 0x2 ;  /* 0x000000000c069211 */ /* 0x084fe400078810ff */
[----:B---3--:R-:W-:-:S11]  /*16040*/  @!P0 LEA R2, P6, R5, R0, 0x2 ;  /* 0x0000000005028211 */ /* 0x008fd600078c10ff */
[----:B------:R-:W-:Y:S02]  /*16050*/  P2R R3, PR, RZ, 0x10 ;  /* 0x00000010ff037803 */ /* 0x000fe40000000000 */
[----:B------:R-:W-:Y:S02]  /*16060*/  ISETP.GE.AND P4, PT, R10, c[0x0][0x3c8], PT ;  /* 0x0000f2000a007a0c */ /* 0x000fe40003f86270 */
[----:B------:R-:W-:Y:S02]  /*16070*/  ISETP.NE.AND P3, PT, R3, RZ, PT ;  /* 0x000000ff0300720c */ /* 0x000fe40003f65270 */
[-C--:B------:R-:W-:Y:S02]  /*16080*/  @!P0 LEA.HI.X R3, R5, R4.reuse, R11, 0x2, P6 ;  /* 0x0000000405038211 */ /* 0x080fe400030f140b */
[----:B------:R-:W-:Y:S02]  /*16090*/  @!P1 LEA.HI.X R7, R12, R4, R13, 0x2, P3 ;  /* 0x000000040c079211 */ /* 0x000fe400018f140d */
[----:B------:R-:W-:-:S02]  /*160a0*/  IADD3 R12, R233, 0x58, RZ ;  /* 0x00000058e90c7810 */ /* 0x000fc40007ffe0ff */
[C---:B------:R-:W-:Y:S01]  /*160b0*/  IADD3 R11, R233.reuse, 0x50, RZ ;  /* 0x00000050e90b7810 */ /* 0x040fe20007ffe0ff */
[----:B------:R1:W-:Y:S01]  /*160c0*/  @!P1 ST.E.64 [R6.64], R90 ;  /* 0x0000005a06009985 */ /* 0x0003e2000c101b06 */
[----:B------:R-:W-:Y:S02]  /*160d0*/  ISETP.GE.AND P3, PT, R12, c[0x0][0x3c8], PT ;  /* 0x0000f2000c007a0c */ /* 0x000fe40003f66270 */
[----:B------:R-:W-:Y:S01]  /*160e0*/  SHF.R.S32.HI R11, RZ, 0x1f, R11 ;  /* 0x0000001fff0b7819 */ /* 0x000fe2000001140b */
[----:B------:R2:W-:Y:S01]  /*160f0*/  @!P0 ST.E.64 [R2.64], R60 ;  /* 0x0000003c02008985 */ /* 0x0005e2000c101b06 */
[C---:B------:R-:W-:Y:S02]  /*16100*/  IADD3 R13, R233.reuse, 0x68, RZ ;  /* 0x00000068e90d7810 */ /* 0x040fe40007ffe0ff */
[----:B------:R-:W-:Y:S02]  /*16110*/  IADD3 R5, R233, 0x70, RZ ;  /* 0x00000070e9057810 */ /* 0x000fe40007ffe0ff */
[----:B------:R-:W-:-:S02]  /*16120*/  ISETP.GE.AND P1, PT, R13, c[0x0][0x3c8], PT ;  /* 0x0000f2000d007a0c */ /* 0x000fc40003f26270 */
[----:B-1----:R-:W-:-:S04]  /*16130*/  @!P5 LEA R6, P0, R14, R0, 0x2 ;  /* 0x000000000e06d211 */ /* 0x002fc800078010ff */
[----:B------:R-:W-:Y:S02]  /*16140*/  @!P5 LEA.HI.X R7, R14, R4, R16, 0x2, P0 ;  /* 0x000000040e07d211 */ /* 0x000fe400000f1410 */
[C---:B--2---:R-:W-:Y:S02]  /*16150*/  @!P4 LEA R2, P6, R10.reuse, R0, 0x2 ;  /* 0x000000000a02c211 */ /* 0x044fe400078c10ff */
[----:B------:R-:W-:Y:S01]  /*16160*/  IADD3 R14, R233, 0x58, RZ ;  /* 0x00000058e90e7810 */ /* 0x000fe20007ffe0ff */
[----:B------:R-:W-:Y:S01]  /*16170*/  @!P5 ST.E.64 [R6.64], R82 ;  /* 0x000000520600d985 */ /* 0x000fe2000c101b06 */
[----:B------:R-:W-:Y:S02]  /*16180*/  @!P4 LEA.HI.X R3, R10, R4, R11, 0x2, P6 ;  /* 0x000000040a03c211 */ /* 0x000fe400030f140b */
[----:B------:R-:W-:Y:S02]  /*16190*/  @!P3 LEA R10, P5, R12, R0, 0x2 ;  /* 0x000000000c0ab211 */ /* 0x000fe400078a10ff */
[----:B------:R-:W-:Y:S01]  /*161a0*/  ISETP.GE.AND P0, PT, R5, c[0x0][0x3c8], PT ;  /* 0x0000f20005007a0c */ /* 0x000fe20003f06270 */
[----:B------:R1:W-:Y:S01]  /*161b0*/  @!P4 ST.E.64 [R2.64], R78 ;  /* 0x0000004e0200c985 */ /* 0x0003e2000c101b06 */
[----:B------:R-:W-:-:S02]  /*161c0*/  SHF.R.S32.HI R14, RZ, 0x1f, R14 ;  /* 0x0000001fff0e7819 */ /* 0x000fc4000001140e */
[----:B------:R-:W-:Y:S02]  /*161d0*/  IADD3 R16, R233, 0x60, RZ ;  /* 0x00000060e9107810 */ /* 0x000fe40007ffe0ff */
[----:B------:R-:W-:Y:S02]  /*161e0*/  @!P2 LEA R8, P6, R15, R0, 0x2 ;  /* 0x000000000f08a211 */ /* 0x000fe400078c10ff */
[----:B------:R-:W-:-:S04]  /*161f0*/  SHF.R.S32.HI R16, RZ, 0x1f, R16 ;  /* 0x0000001fff107819 */ /* 0x000fc80000011410 */
[----:B------:R-:W-:Y:S02]  /*16200*/  @!P2 LEA.HI.X R9, R15, R4, R16, 0x2, P6 ;  /* 0x000000040f09a211 */ /* 0x000fe400030f1410 */
[----:B-1----:R-:W-:Y:S02]  /*16210*/  P2R R2, PR, RZ, 0x20 ;  /* 0x00000020ff027803 */ /* 0x002fe40000000000 */
[----:B------:R-:W-:Y:S02]  /*16220*/  @!P1 LEA R6, P5, R13, R0, 0x2 ;  /* 0x000000000d069211 */ /* 0x000fe400078a10ff */
[----:B------:R-:W-:-:S04]  /*16230*/  ISETP.NE.AND P4, PT, R2, RZ, PT ;  /* 0x000000ff0200720c */ /* 0x000fc80003f85270 */
[----:B------:R-:W-:Y:S02]  /*16240*/  @!P3 LEA.HI.X R11, R12, R4, R14, 0x2, P4 ;  /* 0x000000040c0bb211 */ /* 0x000fe400020f140e */
[C---:B------:R-:W-:Y:S02]  /*16250*/  IADD3 R14, R233.reuse, 0x68, RZ ;  /* 0x00000068e90e7810 */ /* 0x040fe40007ffe0ff */
[----:B------:R-:W-:Y:S01]  /*16260*/  IADD3 R12, R233, 0x70, RZ ;  /* 0x00000070e90c7810 */ /* 0x000fe20007ffe0ff */
[----:B------:R1:W-:Y:S01]  /*16270*/  @!P3 ST.E.64 [R10.64], R86 ;  /* 0x000000560a00b985 */ /* 0x0003e2000c101b06 */
[----:B------:R-:W-:Y:S02]  /*16280*/  SHF.R.S32.HI R14, RZ, 0x1f, R14 ;  /* 0x0000001fff0e7819 */ /* 0x000fe4000001140e */
[----:B------:R-:W-:Y:S01]  /*16290*/  SHF.R.S32.HI R12, RZ, 0x1f, R12 ;  /* 0x0000001fff0c7819 */ /* 0x000fe2000001140c */
[----:B------:R1:W-:Y:S01]  /*162a0*/  @!P2 ST.E.64 [R8.64], R74 ;  /* 0x0000004a0800a985 */ /* 0x0003e2000c101b06 */
[----:B------:R-:W-:-:S02]  /*162b0*/  @!P0 LEA R2, P4, R5, R0, 0x2 ;  /* 0x0000000005028211 */ /* 0x000fc400078810ff */
[-C--:B------:R-:W-:Y:S02]  /*162c0*/  @!P1 LEA.HI.X R7, R13, R4.reuse, R14, 0x2, P5 ;  /* 0x000000040d079211 */ /* 0x080fe400028f140e */
[----:B------:R-:W-:-:S03]  /*162d0*/  @!P0 LEA.HI.X R3, R5, R4, R12, 0x2, P4 ;  /* 0x0000000405038211 */ /* 0x000fc600020f140c */
[----:B------:R1:W-:Y:S04]  /*162e0*/  @!P1 ST.E.64 [R6.64], R58 ;  /* 0x0000003a06009985 */ /* 0x0003e8000c101b06 */
[----:B------:R1:W-:Y:S01]  /*162f0*/  @!P0 ST.E.64 [R2.64], R54 ;  /* 0x0000003602008985 */ /* 0x0003e2000c101b06 */
[----:B------:R-:W-:-:S13]  /*16300*/  ISETP.GE.AND P0, PT, R252, c[0x0][0x3c8], PT ;  /* 0x0000f200fc007a0c */ /* 0x000fda0003f06270 */
[----:B------:R-:W-:Y:S05]  /*16310*/  @P0 BRA `(.L_x_790) ;  /* 0x00000ba000000947 */ /* 0x000fea0003800000 */
[----:B------:R-:W-:Y:S02]  /*16320*/  SHF.R.S32.HI R5, RZ, 0x1f, R252 ;  /* 0x0000001fff057819 */ /* 0x000fe400000114fc */
[----:B-1----:R-:W-:-:S04]  /*16330*/  LEA R2, P0, R252, R0, 0x2 ;  /* 0x00000000fc027211 */ /* 0x002fc800078010ff */
[----:B------:R-:W-:-:S05]  /*16340*/  LEA.HI.X R3, R252, R4, R5, 0x2, P0 ;  /* 0x00000004fc037211 */ /* 0x000fca00000f1405 */
[----:B------:R1:W-:Y:S01]  /*16350*/  ST.E.64 [R2.64], R50 ;  /* 0x0000003202007985 */ /* 0x0003e2000c101b06 */
[----:B------:R-:W-:Y:S05]  /*16360*/  BRA `(.L_x_790) ;  /* 0x00000b5000007947 */ /* 0x000fea0003800000 */
.L_x_775:
[----:B------:R-:W-:Y:S01]  /*16370*/  ISETP.NE.U32.AND P0, PT, RZ, c[0x0][0x508], PT ;  /* 0x00014200ff007a0c */ /* 0x000fe20003f05070 */
[----:B------:R-:W-:Y:S01]  /*16380*/  IMAD.MOV.U32 R4, RZ, RZ, 0x4 ;  /* 0x00000004ff047424 */ /* 0x000fe200078e00ff */
[----:B------:R-:W-:Y:S01]  /*16390*/  ISETP.NE.U32.AND P2, PT, RZ, c[0x0][0x500], PT ;  /* 0x00014000ff007a0c */ /* 0x000fe20003f45070 */
[----:B------:R-:W-:Y:S01]  /*163a0*/  IMAD.MOV.U32 R20, RZ, RZ, c[0x0][0x388] ;  /* 0x0000e200ff147624 */ /* 0x000fe200078e00ff */
[----:B------:R-:W-:Y:S01]  /*163b0*/  ISETP.NE.AND.EX P0, PT, RZ, c[0x0][0x50c], PT, P0 ;  /* 0x00014300ff007a0c */ /* 0x000fe20003f05300 */
[----:B------:R-:W-:Y:S01]  /*163c0*/  IMAD.MOV.U32 R6, RZ, RZ, RZ ;  /* 0x000000ffff067224 */ /* 0x000fe200078e00ff */
[----:B------:R-:W-:Y:S01]  /*163d0*/  ISETP.NE.AND.EX P2, PT, RZ, c[0x0][0x504], PT, P2 ;  /* 0x00014100ff007a0c */ /* 0x000fe20003f45320 */
[----:B------:R-:W-:-:S10]  /*163e0*/  IMAD.WIDE R2, R251, R4, c[0x0][0x500] ;  /* 0x00014000fb027625 */ /* 0x000fd400078e0204 */
[----:B------:R-:W-:Y:S02]  /*163f0*/  @P0 IMAD.WIDE R4, R251, R4, c[0x0][0x508] ;  /* 0x00014200fb040625 */ /* 0x000fe400078e0204 */
[----:B------:R2:W5:Y:S04]  /*16400*/  @P2 LDG.E R6, [R2.64] ;  /* 0x0000000602062981 */ /* 0x000568000c1e1900 */
[----:B------:R2:W5:Y:S01]  /*16410*/  @P0 LDG.E R20, [R4.64] ;  /* 0x0000000604140981 */ /* 0x000562000c1e1900 */
[----:B------:R-:W-:-:S04]  /*16420*/  ISETP.NE.AND P1, PT, R247, RZ, PT ;  /* 0x000000fff700720c */ /* 0x000fc80003f25270 */
[----:B------:R-:W-:Y:S01]  /*16430*/  SEL R19, R247, c[0x0][0x3d4], P1 ;  /* 0x0000f500f7137a07 */ /* 0x000fe20000800000 */
[----:B------:R-:W-:Y:S05]  /*16440*/  @P0 BRA `(.L_x_796) ;  /* 0x0000004000000947 */ /* 0x000fea0003800000 */
[----:B------:R-:W-:Y:S05]  /*16450*/  @!P2 BRA `(.L_x_796) ;  /* 0x000000300000a947 */ /* 0x000fea0003800000 */
[----:B------:R3:W4:Y:S04]  /*16460*/  LDG.E R0, [R2.64] ;  /* 0x0000000602007981 */ /* 0x000728000c1e1900 */
[----:B--23--:R-:W4:Y:S02]  /*16470*/  LDG.E R2, [R2.64+0x4] ;  /* 0x0000040602027981 */ /* 0x00cf24000c1e1900 */
[----:B----45:R-:W-:Y:S02]  /*16480*/  IADD3 R20, -R0, R2, RZ ;  /* 0x0000000200147210 */ /* 0x030fe40007ffe1ff */
.L_x_796:
[----:B--2---:R-:W2:Y:S01]  /*16490*/  S2R R2, SR_TID.X ;  /* 0x0000000000027919 */ /* 0x004ea20000002100 */
[----:B------:R-:W-:Y:S01]  /*164a0*/  SHF.R.S32.HI R0, RZ, 0x1f, R251 ;  /* 0x0000001fff007819 */ /* 0x000fe200000114fb */
[----:B------:R-:W-:Y:S01]  /*164b0*/  BSSY B0, `(.L_x_797) ;  /* 0x0000036000007945 */ /* 0x000fe20003800000 */
[----:B------:R-:W-:-:S02]  /*164c0*/  LOP3.LUT R15, R250, 0xffff, RZ, 0xc0, !PT ;  /* 0x0000fffffa0f7812 */ /* 0x000fc400078ec0ff */
[----:B-----5:R-:W-:Y:S02]  /*164d0*/  SHF.R.S32.HI R18, RZ, 0x1f, R6 ;  /* 0x0000001fff127819 */ /* 0x020fe40000011406 */
[----:B------:R-:W-:Y:S02]  /*164e0*/  SEL R16, R251, RZ, !P2 ;  /* 0x000000fffb107207 */ /* 0x000fe40005000000 */
[----:B------:R-:W-:Y:S02]  /*164f0*/  SEL R21, R0, RZ, !P2 ;  /* 0x000000ff00157207 */ /* 0x000fe40005000000 */
[----:B--2---:R-:W-:-:S13]  /*16500*/  ISETP.GT.AND P0, PT, R2, 0x7f, PT ;  /* 0x0000007f0200780c */ /* 0x004fda0003f04270 */
[----:B------:R-:W-:Y:S05]  /*16510*/  @P0 BRA `(.L_x_798) ;  /* 0x000002f000000947 */ /* 0x000fea0003800000 */
[----:B------:R-:W-:Y:S01]  /*16520*/  IMAD R0, R20, c[0x0][0x4e8], RZ ;  /* 0x00013a0014007a24 */ /* 0x000fe200078e02ff */
[----:B------:R-:W-:-:S04]  /*16530*/  IADD3 R14, R244, R2, RZ ;  /* 0x00000002f40e7210 */ /* 0x000fc80007ffe0ff */
[----:B------:R-:W-:-:S13]  /*16540*/  ISETP.GE.AND P0, PT, R14, R0, PT ;  /* 0x000000000e00720c */ /* 0x000fda0003f06270 */
[----:B------:R-:W-:Y:S05]  /*16550*/  @P0 BRA `(.L_x_798) ;  /* 0x000002b000000947 */ /* 0x000fea0003800000 */
[----:B------:R-:W-:Y:S01]  /*16560*/  IMAD.MOV.U32 R0, RZ, RZ, 0x368 ;  /* 0x00000368ff007424 */ /* 0x000fe200078e00ff */
[----:B------:R-:W-:-:S04]  /*16570*/  ISETP.GT.AND P2, PT, R19, 0x1, PT ;  /* 0x000000011300780c */ /* 0x000fc80003f44270 */
[----:B------:R-:W-:-:S04]  /*16580*/  SEL R0, R0, 0x328, P2 ;  /* 0x0000032800007807 */ /* 0x000fc80001000000 */
[----:B------:R2:W3:Y:S08]  /*16590*/  LDC.64 R8, c[0x0][R0+0x170] ;  /* 0x00005c0000087b82 */ /* 0x0004f00000000a00 */
[----:B------:R2:W4:Y:S08]  /*165a0*/  LDC.64 R4, c[0x0][R0+0x168] ;  /* 0x00005a0000047b82 */ /* 0x0005300000000a00 */
[----:B------:R2:W5:Y:S08]  /*165b0*/  LDC.64 R12, c[0x0][R0+0x178] ;  /* 0x00005e00000c7b82 */ /* 0x0005700000000a00 */
[----:B------:R2:W1:Y:S02]  /*165c0*/  LDC.64 R10, c[0x0][R0+0x160] ;  /* 0x00005800000a7b82 */ /* 0x0004640000000a00 */
[----:B--2---:R-:W-:-:S02]  /*165d0*/  IMAD.MOV.U32 R0, RZ, RZ, c[0x0][0x4e8] ;  /* 0x00013a00ff007624 */ /* 0x004fc400078e00ff */
[-C--:B---3--:R-:W-:Y:S02]  /*165e0*/  IMAD R7, R9, R16.reuse, RZ ;  /* 0x0000001009077224 */ /* 0x088fe400078e02ff */
[----:B------:R-:W-:Y:S01]  /*165f0*/  IMAD.WIDE.U32 R2, R8, R16, RZ ;  /* 0x0000001008027225 */ /* 0x000fe200078e00ff */
[----:B------:R-:W-:Y:S02]  /*16600*/  ISETP.NE.AND P0, PT, R0, 0x1, PT ;  /* 0x000000010000780c */ /* 0x000fe40003f05270 */
[----:B------:R-:W-:Y:S01]  /*16610*/  MOV R0, R14 ;  /* 0x0000000e00007202 */ /* 0x000fe20000000f00 */
[----:B------:R-:W-:Y:S01]  /*16620*/  IMAD R8, R8, R21, R7 ;  /* 0x0000001508087224 */ /* 0x000fe200078e0207 */
[----:B------:R-:W-:Y:S01]  /*16630*/  SEL R7, R249, RZ, P2 ;  /* 0x000000fff9077207 */ /* 0x000fe20001000000 */
[-C--:B----4-:R-:W-:Y:S02]  /*16640*/  IMAD R9, R5, R15.reuse, RZ ;  /* 0x0000000f05097224 */ /* 0x090fe400078e02ff */
[----:B------:R-:W-:Y:S01]  /*16650*/  IMAD.WIDE.U32 R4, R4, R15, RZ ;  /* 0x0000000f04047225 */ /* 0x000fe200078e00ff */
[----:B------:R-:W-:-:S03]  /*16660*/  IADD3 R3, R3, R8, RZ ;  /* 0x0000000803037210 */ /* 0x000fc60007ffe0ff */
[----:B------:R-:W-:Y:S02]  /*16670*/  IMAD.IADD R9, R5, 0x1, R9 ;  /* 0x0000000105097824 */ /* 0x000fe400078e0209 */
[----:B------:R-:W-:-:S04]  /*16680*/  @P0 IMAD.HI.U32 R17, R14, c[0x0][0x4ec], RZ ;  /* 0x00013b000e110a27 */ /* 0x000fc800078e00ff */
[-C--:B-----5:R-:W-:Y:S01]  /*16690*/  IMAD R8, R13, R7.reuse, RZ ;  /* 0x000000070d087224 */ /* 0x0a0fe200078e02ff */
[----:B------:R-:W-:Y:S02]  /*166a0*/  @P0 SHF.R.U32.HI R0, RZ, c[0x0][0x4f0], R17 ;  /* 0x00013c00ff000a19 */ /* 0x000fe40000011611 */
[----:B------:R-:W-:Y:S01]  /*166b0*/  IADD3 R17, P1, P0, R2, R4, R6 ;  /* 0x0000000402117210 */ /* 0x000fe2000783e006 */
[----:B------:R-:W-:-:S03]  /*166c0*/  IMAD.WIDE.U32 R4, R12, R7, RZ ;  /* 0x000000070c047225 */ /* 0x000fc600078e00ff */
[----:B------:R-:W-:Y:S01]  /*166d0*/  IADD3.X R9, R3, R9, R18, P1, P0 ;  /* 0x0000000903097210 */ /* 0x000fe20000fe0412 */
[----:B------:R-:W-:Y:S01]  /*166e0*/  IMAD.MOV R2, RZ, RZ, -R0 ;  /* 0x000000ffff027224 */ /* 0x000fe200078e0a00 */
[----:B------:R-:W-:Y:S01]  /*166f0*/  IADD3 R5, R5, R8, RZ ;  /* 0x0000000805057210 */ /* 0x000fe20007ffe0ff */
[----:B------:R-:W-:Y:S01]  /*16700*/  IMAD.MOV.U32 R8, RZ, RZ, c[0x0][0x4a8] ;  /* 0x00012a00ff087624 */ /* 0x000fe200078e00ff */
[----:B------:R-:W-:Y:S01]  /*16710*/  IADD3 R4, P1, P0, R0, R17, R4 ;  /* 0x0000001100047210 */ /* 0x000fe2000783e004 */
[----:B------:R-:W-:Y:S01]  /*16720*/  IMAD R2, R2, c[0x0][0x4e8], R14 ;  /* 0x00013a0002027a24 */ /* 0x000fe200078e020e */
[----:B------:R-:W-:-:S03]  /*16730*/  SHF.R.S32.HI R3, RZ, 0x1f, R0 ;  /* 0x0000001fff037819 */ /* 0x000fc60000011400 */
[----:B-1----:R-:W-:Y:S01]  /*16740*/  IMAD R0, R11, R2, RZ ;  /* 0x000000020b007224 */ /* 0x002fe200078e02ff */
[----:B------:R-:W-:Y:S02]  /*16750*/  SHF.R.S32.HI R7, RZ, 0x1f, R2 ;  /* 0x0000001fff077819 */ /* 0x000fe40000011402 */
        /* <DEDUP_REMOVED lines=11> */
.L_x_798:
[----:B------:R-:W-:Y:S05]  /*16810*/  BSYNC B0 ;  /* 0x0000000000007941 */ /* 0x000fea0003800000 */
.L_x_797:
        /* <DEDUP_REMOVED lines=8> */
[----:B------:R-:W-:-:S03]  /*168a0*/  IADD3 R4, R4, R244, RZ ;  /* 0x000000f404047210 */ /* 0x000fc60007ffe0ff */
        /* <DEDUP_REMOVED lines=26> */
.L_x_875:
[----:B------:R-:W-:Y:S05]  /*16a50*/  BRA.DIV ~URZ, `(.L_x_800) ;  /* 0x00003e627f007947 */ /* 0x000fea000b800000 */
[----:B------:R3:W4:Y:S02]  /*16a60*/  SHFL.IDX PT, R0, R10, RZ, 0x181f ;  /* 0x00181fff0a007589 */ /* 0x00072400000e0000 */
.L_x_876:
[----:B------:R-:W-:Y:S01]  /*16a70*/  IMAD R8, R20, c[0x0][0x4e8], RZ ;  /* 0x00013a0014087a24 */ /* 0x000fe200078e02ff */
        /* <DEDUP_REMOVED lines=14> */
.L_x_802:
[----:B------:R-:W-:Y:S05]  /*16b60*/  BSYNC B0 ;  /* 0x0000000000007941 */ /* 0x000fea0003800000 */
.L_x_801:
[----:B------:R-:W-:Y:S05]  /*16b70*/  BRA.DIV ~URZ, `(.L_x_803) ;  /* 0x00003db27f007947 */ /* 0x000fea000b800000 */
[----:B--2---:R2:W1:Y:S04]  /*16b80*/  SHFL.IDX PT, R9, R7, 0x1, 0x181f ;  /* 0x00381f0007097f89 */ /* 0x00446800000e0000 */
[----:B----4-:R2:W4:Y:S02]  /*16b90*/  SHFL.IDX PT, R0, R10, 0x1, 0x181f ;  /* 0x00381f000a007f89 */ /* 0x01052400000e0000 */
.L_x_877:
        /* <DEDUP_REMOVED lines=14> */
.L_x_805:
[----:B------:R-:W-:Y:S05]  /*16c80*/  BSYNC B0 ;  /* 0x0000000000007941 */ /* 0x000fea0003800000 */
.L_x_804:
[----:B------:R-:W-:Y:S05]  /*16c90*/  BRA.DIV ~URZ, `(.L_x_806) ;  /* 0x00003d627f007947 */ /* 0x000fea000b800000 */
[----:B-1----:R1:W2:Y:S02]  /*16ca0*/  SHFL.IDX PT, R9, R7, 0x2, 0x181f ;  /* 0x00581f0007097f89 */ /* 0x0022a400000e0000 */
.L_x_878:
[----:B------:R-:W-:Y:S05]  /*16cb0*/  BRA.DIV ~URZ, `(.L_x_807) ;  /* 0x00003db27f007947 */ /* 0x000fea000b800000 */
[----:B----4-:R4:W1:Y:S02]  /*16cc0*/  SHFL.IDX PT, R0, R10, 0x2, 0x181f ;  /* 0x00581f000a007f89 */ /* 0x01086400000e0000 */
.L_x_879:
        /* <DEDUP_REMOVED lines=14> */
.L_x_809:
[----:B------:R-:W-:Y:S05]  /*16db0*/  BSYNC B0 ;  /* 0x0000000000007941 */ /* 0x000fea0003800000 */
.L_x_808:
[----:B------:R-:W-:Y:S05]  /*16dc0*/  BRA.DIV ~URZ, `(.L_x_810) ;  /* 0x00003d127f007947 */ /* 0x000fea000b800000 */
[----:B-12---:R-:W1:Y:S04]  /*16dd0*/  SHFL.IDX PT, R7, R7, 0x3, 0x181f ;  /* 0x00781f0007077f89 */ /* 0x006e6800000e0000 */
[----:B------:R2:W3:Y:S02]  /*16de0*/  SHFL.IDX PT, R0, R10, 0x3, 0x181f ;  /* 0x00781f000a007f89 */ /* 0x0004e400000e0000 */
.L_x_880:
        /* <DEDUP_REMOVED lines=13> */
.L_x_790:
[----:B------:R-:W-:Y:S05]  /*16ec0*/  BSYNC B1 ;  /* 0x0000000000017941 */ /* 0x000fea0003800000 */
.L_x_774:
[----:B-1-34-:R-:W3:Y:S02]  /*16ed0*/  LDL R0, [R1+0x20] ;  /* 0x0000200001007983 */ /* 0x01aee40000100800 */
[----:B---3--:R-:W-:-:S13]  /*16ee0*/  ISETP.NE.AND P0, PT, R0, RZ, PT ;  /* 0x000000ff0000720c */ /* 0x008fda0003f05270 */
[----:B------:R-:W-:Y:S01]  /*16ef0*/  @P0 WARPSYNC 0xffffffff ;  /* 0xffffffff00000948 */ /* 0x000fe20003800000 */
[----:B------:R-:W-:Y:S06]  /*16f00*/  @P0 BAR.SYNC.DEFER_BLOCKING 0x5, 0x100 ;  /* 0x0144000000000b1d */ /* 0x000fec0000010000 */
[----:B------:R-:W1:Y:S04]  /*16f10*/  @P0 LDS.128 R248, [0xe100] ;  /* 0x00e10000fff80984 */ /* 0x000e680000000c00 */
[----:B------:R-:W-:Y:S06]  /*16f20*/  @P0 BAR.ARV 0x4, 0x100 ;  /* 0x0104000000000b1d */ /* 0x000fec0000002000 */
[----:B------:R-:W-:Y:S05]  /*16f30*/  @P0 BRA `(.L_x_811) ;  /* 0x00000f6000000947 */ /* 0x000fea0003800000 */
[----:B------:R-:W3:Y:S01]  /*16f40*/  S2R R0, SR_TID.X ;  /* 0x0000000000007919 */ /* 0x000ee20000002100 */
[----:B------:R-:W-:Y:S01]  /*16f50*/  IMAD.MOV.U32 R7, RZ, RZ, RZ ;  /* 0x000000ffff077224 */ /* 0x000fe200078e00ff */
[----:B--23--:R-:W-:-:S04]  /*16f60*/  LOP3.LUT R12, R0, 0x1f, RZ, 0xc0, !PT ;  /* 0x0000001f000c7812 */ /* 0x00cfc800078ec0ff */
[----:B------:R-:W-:Y:S01]  /*16f70*/  ISETP.NE.AND P6, PT, R12, 0x1f, PT ;  /* 0x0000001f0c00780c */ /* 0x000fe20003fc5270 */
[----:B------:R-:W-:Y:S10]  /*16f80*/  BRA.DIV ~URZ, `(.L_x_812) ;  /* 0x00003c227f007947 */ /* 0x000ff4000b800000 */
[----:B------:R2:W3:Y:S02]  /*16f90*/  SHFL.IDX PT, R9, R62, RZ, 0x1f ;  /* 0x00001fff3e097589 */ /* 0x0004e400000e0000 */
.L_x_881:
[----:B------:R-:W-:Y:S05]  /*16fa0*/  BRA.DIV ~URZ, `(.L_x_813) ;  /* 0x00003c727f007947 */ /* 0x000fea000b800000 */
[----:B------:R4:W2:Y:S02]  /*16fb0*/  SHFL.IDX PT, R8, R62, 0x1, 0x1f ;  /* 0x00201f003e087f89 */ /* 0x0008a400000e0000 */
.L_x_882:
[----:B-1----:R-:W-:Y:S02]  /*16fc0*/  IMAD.IADD R0, R251, 0x1, R12 ;  /* 0x00000001fb007824 */ /* 0x002fe400078e020c */
        /* <DEDUP_REMOVED lines=16> */
[----:B------:R1:W4:Y:S02]  /*170d0*/  SHFL.UP PT, R4, R0, 0x1, RZ ;  /* 0x0420000000047989 */ /* 0x00032400000e00ff */
.L_x_883:
[----:B----4-:R-:W-:-:S04]  /*170e0*/  SEL R4, R4, RZ, P5 ;  /* 0x000000ff04047207 */ /* 0x010fc80002800000 */
        /* <DEDUP_REMOVED lines=14> */
[----:B------:R1:W4:Y:S02]  /*171d0*/  SHFL.IDX PT, R0, R4, 0x1f, 0x1f ;  /* 0x03e01f0004007f89 */ /* 0x00032400000e0000 */
.L_x_884:
[----:B----4-:R-:W-:Y:S01]  /*171e0*/  IMAD R0, R0, c[0x0][0x538], RZ ;  /* 0x00014e0000007a24 */ /* 0x010fe200078e02ff */
[----:B------:R-:W-:Y:S04]  /*171f0*/  BSSY B1, `(.L_x_816) ;  /* 0x00000c5000017945 */ /* 0x000fe80003800000 */
[----:B--2---:R-:W-:-:S04]  /*17200*/  IADD3 R8, R0, R8, RZ ;  /* 0x0000000800087210 */ /* 0x004fc80007ffe0ff */
[----:B---3--:R-:W-:-:S13]  /*17210*/  ISETP.GT.AND P0, PT, R8, R9, PT ;  /* 0x000000090800720c */ /* 0x008fda0003f04270 */
[----:B------:R-:W-:Y:S05]  /*17220*/  @P0 BRA `(.L_x_817) ;  /* 0x0000024000000947 */ /* 0x000fea0003800000 */
.L_x_821:
        /* <DEDUP_REMOVED lines=16> */
.L_x_885:
        /* <DEDUP_REMOVED lines=16> */
.L_x_886:
[----:B--2---:R-:W-:-:S05]  /*17430*/  IMAD R0, R0, c[0x0][0x538], RZ ;  /* 0x00014e0000007a24 */ /* 0x004fca00078e02ff */
[----:B------:R-:W-:-:S04]  /*17440*/  IADD3 R8, R0, R8, RZ ;  /* 0x0000000800087210 */ /* 0x000fc80007ffe0ff */
[----:B------:R-:W-:-:S13]  /*17450*/  ISETP.GT.AND P0, PT, R8, R9, PT ;  /* 0x000000090800720c */ /* 0x000fda0003f04270 */
[----:B-1----:R-:W-:Y:S05]  /*17460*/  @!P0 BRA `(.L_x_821) ;  /* 0xfffffdc000008947 */ /* 0x002fea000383ffff */
.L_x_817:
[----:B------:R-:W-:-:S05]  /*17470*/  IADD3 R8, -R0, R8, RZ ;  /* 0x0000000800087210 */ /* 0x000fca0007ffe1ff */
[----:B------:R-:W-:-:S05]  /*17480*/  IMAD R0, R4, c[0x0][0x538], R8 ;  /* 0x00014e0004007a24 */ /* 0x000fca00078e0208 */
[----:B------:R-:W-:Y:S01]  /*17490*/  ISETP.GT.AND P0, PT, R0, R9, PT ;  /* 0x000000090000720c */ /* 0x000fe20003f04270 */
[----:B------:R-:W-:-:S12]  /*174a0*/  BRA.DIV ~URZ, `(.L_x_822) ;  /* 0x00003bd27f007947 */ /* 0x000fd8000b800000 */
[----:B------:R-:W-:-:S04]  /*174b0*/  VOTE.ANY R5, PT, !P0 ;  /* 0x0000000000057806 */ /* 0x000fc800040e0100 */
.L_x_887:
[----:B------:R-:W2:Y:S02]  /*174c0*/  POPC R0, R5 ;  /* 0x0000000500007309 */ /* 0x000ea40000000000 */
[----:B--2---:R-:W-:Y:S01]  /*174d0*/  IADD3 R251, R0, R251, RZ ;  /* 0x000000fb00fb7210 */ /* 0x004fe20007ffe0ff */
[----:B------:R-:W-:Y:S05]  /*174e0*/  BRA.DIV ~URZ, `(.L_x_823) ;  /* 0x00003be27f007947 */ /* 0x000fea000b800000 */
[----:B------:R2:W3:Y:S04]  /*174f0*/  SHFL.IDX PT, R10, R6, R0, 0x1f ;  /* 0x00001f00060a7589 */ /* 0x0004e800000e0000 */
[----:B------:R2:W4:Y:S02]  /*17500*/  SHFL.IDX PT, R7, R7, R0, 0x1f ;  /* 0x00001f0007077589 */ /* 0x00052400000e0000 */
.L_x_888:
[----:B------:R-:W-:Y:S01]  /*17510*/  ISETP.NE.AND P0, PT, R5, RZ, PT ;  /* 0x000000ff0500720c */ /* 0x000fe20003f05270 */
[----:B------:R-:W-:-:S12]  /*17520*/  BSSY B0, `(.L_x_824) ;  /* 0x0000005000007945 */ /* 0x000fd80003800000 */
[----:B------:R-:W-:Y:S05]  /*17530*/  @!P0 BRA `(.L_x_825) ;  /* 0x0000003000008947 */ /* 0x000fea0003800000 */
[----:B--2---:R-:W-:Y:S01]  /*17540*/  IADD3 R0, R0, -0x1, RZ ;  /* 0xffffffff00007810 */ /* 0x004fe20007ffe0ff */
[----:B------:R-:W-:Y:S05]  /*17550*/  BRA.DIV ~URZ, `(.L_x_826) ;  /* 0x00003c427f007947 */ /* 0x000fea000b800000 */
[----:B------:R2:W1:Y:S02]  /*17560*/  SHFL.IDX PT, R11, R4, R0, 0x1f ;  /* 0x00001f00040b7589 */ /* 0x00046400000e0000 */
.L_x_825:
[----:B------:R-:W-:Y:S05]  /*17570*/  BSYNC B0 ;  /* 0x0000000000007941 */ /* 0x000fea0003800000 */
.L_x_824:
[----:B----4-:R-:W-:Y:S01]  /*17580*/  ISETP.NE.AND P0, PT, R7, 0x1, PT ;  /* 0x000000010700780c */ /* 0x010fe20003f05270 */
[----:B-1----:R-:W-:Y:S01]  /*17590*/  IMAD R248, R11, c[0x0][0x538], R8 ;  /* 0x00014e000bf87a24 */ /* 0x002fe200078e0208 */
[----:B------:R-:W-:Y:S04]  /*175a0*/  BSSY B0, `(.L_x_827) ;  /* 0x0000082000007945 */ /* 0x000fe80003800000 */
[----:B------:R-:W-:-:S07]  /*175b0*/  IADD3 R8, -R248, R9, RZ ;  /* 0x00000009f8087210 */ /* 0x000fce0007ffe1ff */
[----:B------:R-:W-:Y:S05]  /*175c0*/  @!P0 BRA `(.L_x_828) ;  /* 0x000003d000008947 */ /* 0x000fea0003800000 */
[-C--:B---3--:R-:W-:Y:S02]  /*175d0*/  IABS R2, R10.reuse ;  /* 0x0000000a00027213 */ /* 0x088fe40000000000 */
[----:B------:R-:W-:Y:S02]  /*175e0*/  IABS R9, R10 ;  /* 0x0000000a00097213 */ /* 0x000fe40000000000 */
[----:B--2---:R-:W1:Y:S08]  /*175f0*/  I2F.RP R0, R2 ;  /* 0x0000000200007306 */ /* 0x004e700000209400 */
[----:B-1----:R-:W1:Y:S02]  /*17600*/  MUFU.RCP R0, R0 ;  /* 0x0000000000007308 */ /* 0x002e640000001000 */
[----:B-1----:R-:W-:-:S06]  /*17610*/  IADD3 R0, R0, 0xffffffe, RZ ;  /* 0x0ffffffe00007810 */ /* 0x002fcc0007ffe0ff */
[----:B------:R-:W1:Y:S02]  /*17620*/  F2I.FTZ.U32.TRUNC.NTZ R5, R0 ;  /* 0x0000000000057305 */ /* 0x000e64000021f000 */
[----:B-1----:R-:W-:Y:S01]  /*17630*/  IMAD.MOV R3, RZ, RZ, -R5 ;  /* 0x000000ffff037224 */ /* 0x002fe200078e0a05 */
[----:B------:R-:W-:-:S03]  /*17640*/  IABS R0, R7 ;  /* 0x0000000700007213 */ /* 0x000fc60000000000 */
[----:B------:R-:W-:Y:S01]  /*17650*/  IMAD.MOV.U32 R4, RZ, RZ, R3 ;  /* 0x000000ffff047224 */ /* 0x000fe200078e0003 */
[----:B------:R-:W-:Y:S01]  /*17660*/  IABS R3, R8 ;  /* 0x0000000800037213 */ /* 0x000fe20000000000 */
[----:B------:R-:W-:Y:S02]  /*17670*/  IMAD.MOV.U32 R6, RZ, RZ, R0 ;  /* 0x000000ffff067224 */ /* 0x000fe400078e0000 */
[----:B------:R-:W-:Y:S02]  /*17680*/  IMAD R0, R4, R2, RZ ;  /* 0x0000000204007224 */ /* 0x000fe400078e02ff */
[----:B------:R-:W-:Y:S01]  /*17690*/  IMAD.MOV.U32 R4, RZ, RZ, RZ ;  /* 0x000000ffff047224 */ /* 0x000fe200078e00ff */
[----:B------:R-:W1:Y:S03]  /*176a0*/  I2F.RP R11, R6 ;  /* 0x00000006000b7306 */ /* 0x000e660000209400 */
[----:B------:R-:W-:-:S04]  /*176b0*/  IMAD.HI.U32 R5, R5, R0, R4 ;  /* 0x0000000005057227 */ /* 0x000fc800078e0004 */
[----:B------:R-:W-:-:S05]  /*176c0*/  IMAD.MOV R0, RZ, RZ, -R9 ;  /* 0x000000ffff007224 */ /* 0x000fca00078e0a09 */
[----:B------:R-:W-:Y:S01]  /*176d0*/  MOV R4, R0 ;  /* 0x0000000000047202 */ /* 0x000fe20000000f00 */
[----:B------:R-:W-:-:S04]  /*176e0*/  IMAD.HI.U32 R0, R5, R3, RZ ;  /* 0x0000000305007227 */ /* 0x000fc800078e00ff */
[----:B------:R-:W-:Y:S02]  /*176f0*/  IMAD R3, R0, R4, R3 ;  /* 0x0000000400037224 */ /* 0x000fe400078e0203 */
[----:B-1----:R-:W1:Y:S03]  /*17700*/  MUFU.RCP R4, R11 ;  /* 0x0000000b00047308 */ /* 0x002e660000001000 */
[----:B------:R-:W-:-:S13]  /*17710*/  ISETP.GT.U32.AND P0, PT, R2, R3, PT ;  /* 0x000000030200720c */ /* 0x000fda0003f04070 */
[----:B------:R-:W-:Y:S01]  /*17720*/  @!P0 IMAD.IADD R3, R3, 0x1, -R2 ;  /* 0x0000000103038824 */ /* 0x000fe200078e0a02 */
[----:B-1----:R-:W-:Y:S02]  /*17730*/  IADD3 R4, R4, 0xffffffe, RZ ;  /* 0x0ffffffe04047810 */ /* 0x002fe40007ffe0ff */
[----:B------:R-:W-:Y:S02]  /*17740*/  @!P0 IADD3 R0, R0, 0x1, RZ ;  /* 0x0000000100008810 */ /* 0x000fe40007ffe0ff */
[----:B------:R-:W-:Y:S02]  /*17750*/  ISETP.GE.U32.AND P2, PT, R3, R2, PT ;  /* 0x000000020300720c */ /* 0x000fe40003f46070 */
[----:B------:R-:W1:Y:S01]  /*17760*/  F2I.FTZ.U32.TRUNC.NTZ R3, R4 ;  /* 0x0000000400037305 */ /* 0x000e62000021f000 */
[----:B------:R-:W-:Y:S02]  /*17770*/  LOP3.LUT R2, R8, R10, RZ, 0x3c, !PT ;  /* 0x0000000a08027212 */ /* 0x000fe400078e3cff */
[----:B------:R-:W-:-:S02]  /*17780*/  ISETP.NE.AND P0, PT, R10, RZ, PT ;  /* 0x000000ff0a00720c */ /* 0x000fc40003f05270 */
[----:B------:R-:W-:-:S06]  /*17790*/  ISETP.GE.AND P1, PT, R2, RZ, PT ;  /* 0x000000ff0200720c */ /* 0x000fcc0003f26270 */
[----:B------:R-:W-:Y:S01]  /*177a0*/  @P2 IADD3 R0, R0, 0x1, RZ ;  /* 0x0000000100002810 */ /* 0x000fe20007ffe0ff */
[----:B-1----:R-:W-:-:S06]  /*177b0*/  IMAD.MOV R2, RZ, RZ, -R3 ;  /* 0x000000ffff027224 */ /* 0x002fcc00078e0a03 */
[----:B------:R-:W-:Y:S01]  /*177c0*/  @!P1 IMAD.MOV R0, RZ, RZ, -R0 ;  /* 0x000000ffff009224 */ /* 0x000fe200078e0a00 */
[----:B------:R-:W-:Y:S02]  /*177d0*/  @!P0 LOP3.LUT R0, RZ, R10, RZ, 0x33, !PT ;  /* 0x0000000aff008212 */ /* 0x000fe400078e33ff */
[----:B------:R-:W-:Y:S02]  /*177e0*/  MOV R4, R2 ;  /* 0x0000000200047202 */ /* 0x000fe40000000f00 */
[----:B------:R-:W-:Y:S02]  /*177f0*/  IABS R2, R7 ;  /* 0x0000000700027213 */ /* 0x000fe40000000000 */
[----:B------:R-:W-:Y:S01]  /*17800*/  IABS R9, R0 ;  /* 0x0000000000097213 */ /* 0x000fe20000000000 */
[----:B------:R-:W-:Y:S02]  /*17810*/  IMAD R4, R4, R6, RZ ;  /* 0x0000000604047224 */ /* 0x000fe400078e02ff */
[----:B------:R-:W-:-:S02]  /*17820*/  IMAD.MOV R5, RZ, RZ, -R2 ;  /* 0x000000ffff057224 */ /* 0x000fc400078e0a02 */
[----:B------:R-:W-:-:S04]  /*17830*/  IMAD.MOV.U32 R2, RZ, RZ, RZ ;  /* 0x000000ffff027224 */ /* 0x000fc800078e00ff */
[----:B------:R-:W-:Y:S01]  /*17840*/  IMAD.HI.U32 R2, R3, R4, R2 ;  /* 0x0000000403027227 */ /* 0x000fe200078e0002 */
[----:B------:R-:W-:-:S03]  /*17850*/  MOV R4, R5 ;  /* 0x0000000500047202 */ /* 0x000fc60000000f00 */
[----:B------:R-:W-:-:S04]  /*17860*/  IMAD.MOV.U32 R3, RZ, RZ, R9 ;  /* 0x000000ffff037224 */ /* 0x000fc800078e0009 */
[----:B------:R-:W-:-:S04]  /*17870*/  IMAD.HI.U32 R2, R2, R3, RZ ;  /* 0x0000000302027227 */ /* 0x000fc800078e00ff */
[----:B------:R-:W-:Y:S01]  /*17880*/  IMAD R3, R2, R4, R3 ;  /* 0x0000000402037224 */ /* 0x000fe200078e0203 */
[----:B------:R-:W-:-:S04]  /*17890*/  IADD3 R4, -R0, RZ, RZ ;  /* 0x000000ff00047210 */ /* 0x000fc80007ffe1ff */
        /* <DEDUP_REMOVED lines=9> */
[----:B------:R-:W-:-:S05]  /*17930*/  @!P0 LOP3.LUT R2, RZ, R7, RZ, 0x33, !PT ;  /* 0x00000007ff028212 */ /* 0x000fca00078e33ff */
[----:B------:R-:W-:-:S04]  /*17940*/  IMAD.MOV R3, RZ, RZ, -R2 ;  /* 0x000000ffff037224 */ /* 0x000fc800078e0a02 */
[C---:B------:R-:W-:Y:S02]  /*17950*/  IMAD R3, R7.reuse, R3, R0 ;  /* 0x0000000307037224 */ /* 0x040fe400078e0200 */
[----:B------:R-:W-:Y:S02]  /*17960*/  IMAD R0, R7, 0x1000000, R2 ;  /* 0x0100000007007824 */ /* 0x000fe400078e0202 */
[----:B------:R-:W-:Y:S02]  /*17970*/  IMAD R2, R10, R4, R8 ;  /* 0x000000040a027224 */ /* 0x000fe400078e0208 */
[----:B------:R-:W-:Y:S01]  /*17980*/  IMAD R250, R3, 0x10000, R0 ;  /* 0x0001000003fa7824 */ /* 0x000fe200078e0200 */
[----:B------:R-:W-:Y:S05]  /*17990*/  BRA `(.L_x_829) ;  /* 0x0000042000007947 */ /* 0x000fea0003800000 */
.L_x_828:
[----:B------:R-:W-:-:S04]  /*179a0*/  IMAD.MOV.U32 R2, RZ, RZ, 0x4 ;  /* 0x00000004ff027424 */ /* 0x000fc800078e00ff */
[----:B------:R-:W-:-:S05]  /*179b0*/  IMAD.WIDE R2, R251, R2, c[0x0][0x590] ;  /* 0x00016400fb027625 */ /* 0x000fca00078e0202 */
[----:B--2---:R-:W2:Y:S02]  /*179c0*/  LDG.E R4, [R2.64] ;  /* 0x0000000602047981 */ /* 0x004ea4000c1e1900 */
[----:B--23--:R-:W-:-:S05]  /*179d0*/  IMAD R9, R4, R10, RZ ;  /* 0x0000000a04097224 */ /* 0x00cfca00078e02ff */
        /* <DEDUP_REMOVED lines=28> */
[----:B------:R-:W-:Y:S02]  /*17ba0*/  IMAD R11, R4, R2, RZ ;  /* 0x00000002040b7224 */ /* 0x000fe400078e02ff */
[----:B------:R-:W-:-:S03]  /*17bb0*/  IMAD.MOV R2, RZ, RZ, -R2 ;  /* 0x000000ffff027224 */ /* 0x000fc600078e0a02 */
[----:B------:R-:W-:Y:S01]  /*17bc0*/  IADD3 R0, -R11, c[0x0][0x538], RZ ;  /* 0x00014e000b007a10 */ /* 0x000fe20007ffe1ff */
[----:B------:R-:W-:-:S03]  /*17bd0*/  IMAD R6, R9, R2, R8 ;  /* 0x0000000209067224 */ /* 0x000fc600078e0208 */
[----:B------:R-:W-:Y:S02]  /*17be0*/  IMNMX R0, R4, R0, PT ;  /* 0x0000000004007217 */ /* 0x000fe40003800200 */
[----:B------:R-:W-:Y:S02]  /*17bf0*/  IABS R2, R6 ;  /* 0x0000000600027213 */ /* 0x000fe40000000000 */
[-C--:B------:R-:W-:Y:S02]  /*17c00*/  IABS R3, R0.reuse ;  /* 0x0000000000037213 */ /* 0x080fe40000000000 */
[----:B------:R-:W-:Y:S02]  /*17c10*/  IABS R9, R0 ;  /* 0x0000000000097213 */ /* 0x000fe40000000000 */
[----:B------:R-:W1:Y:S01]  /*17c20*/  I2F.RP R4, R3 ;  /* 0x0000000300047306 */ /* 0x000e620000209400 */
[----:B------:R-:W-:Y:S02]  /*17c30*/  MOV R7, R2 ;  /* 0x0000000200077202 */ /* 0x000fe40000000f00 */
[----:B------:R-:W-:-:S05]  /*17c40*/  IMAD.MOV R2, RZ, RZ, -R9 ;  /* 0x000000ffff027224 */ /* 0x000fca00078e0a09 */
[----:B-1----:R-:W1:Y:S02]  /*17c50*/  MUFU.RCP R4, R4 ;  /* 0x0000000400047308 */ /* 0x002e640000001000 */
[----:B-1----:R-:W-:-:S06]  /*17c60*/  IADD3 R4, R4, 0xffffffe, RZ ;  /* 0x0ffffffe04047810 */ /* 0x002fcc0007ffe0ff */
[----:B------:R-:W1:Y:S02]  /*17c70*/  F2I.FTZ.U32.TRUNC.NTZ R5, R4 ;  /* 0x0000000400057305 */ /* 0x000e64000021f000 */
[----:B-1----:R-:W-:-:S04]  /*17c80*/  IMAD.MOV R4, RZ, RZ, -R5 ;  /* 0x000000ffff047224 */ /* 0x002fc800078e0a05 */
[----:B------:R-:W-:Y:S02]  /*17c90*/  IMAD R8, R4, R3, RZ ;  /* 0x0000000304087224 */ /* 0x000fe400078e02ff */
[----:B------:R-:W-:-:S04]  /*17ca0*/  IMAD.MOV.U32 R4, RZ, RZ, RZ ;  /* 0x000000ffff047224 */ /* 0x000fc800078e00ff */
[----:B------:R-:W-:-:S04]  /*17cb0*/  IMAD.HI.U32 R5, R5, R8, R4 ;  /* 0x0000000805057227 */ /* 0x000fc800078e0004 */
[----:B------:R-:W-:Y:S02]  /*17cc0*/  IMAD.MOV.U32 R4, RZ, RZ, R2 ;  /* 0x000000ffff047224 */ /* 0x000fe400078e0002 */
[----:B------:R-:W-:-:S04]  /*17cd0*/  IMAD.HI.U32 R2, R5, R7, RZ ;  /* 0x0000000705027227 */ /* 0x000fc800078e00ff */
[----:B------:R-:W-:-:S05]  /*17ce0*/  IMAD R4, R2, R4, R7 ;  /* 0x0000000402047224 */ /* 0x000fca00078e0207 */
[----:B------:R-:W-:-:S13]  /*17cf0*/  ISETP.GT.U32.AND P0, PT, R3, R4, PT ;  /* 0x000000040300720c */ /* 0x000fda0003f04070 */
[-C--:B------:R-:W-:Y:S02]  /*17d00*/  @!P0 IADD3 R4, R4, -R3.reuse, RZ ;  /* 0x8000000304048210 */ /* 0x080fe40007ffe0ff */
[----:B------:R-:W-:Y:S02]  /*17d10*/  @!P0 IADD3 R2, R2, 0x1, RZ ;  /* 0x0000000102028810 */ /* 0x000fe40007ffe0ff */
[----:B------:R-:W-:Y:S02]  /*17d20*/  ISETP.GE.U32.AND P2, PT, R4, R3, PT ;  /* 0x000000030400720c */ /* 0x000fe40003f46070 */
[----:B------:R-:W-:Y:S02]  /*17d30*/  LOP3.LUT R3, R6, R0, RZ, 0x3c, !PT ;  /* 0x0000000006037212 */ /* 0x000fe400078e3cff */
[----:B------:R-:W-:Y:S02]  /*17d40*/  ISETP.NE.AND P0, PT, R0, RZ, PT ;  /* 0x000000ff0000720c */ /* 0x000fe40003f05270 */
[----:B------:R-:W-:Y:S01]  /*17d50*/  ISETP.GE.AND P1, PT, R3, RZ, PT ;  /* 0x000000ff0300720c */ /* 0x000fe20003f26270 */
[----:B------:R-:W-:Y:S01]  /*17d60*/  IMAD.MOV R3, RZ, RZ, -R0 ;  /* 0x000000ffff037224 */ /* 0x000fe200078e0a00 */
[----:B------:R-:W-:-:S05]  /*17d70*/  IADD3 R6, R11, 0x1000000, R6 ;  /* 0x010000000b067810 */ /* 0x000fca0007ffe006 */
[----:B------:R-:W-:-:S06]  /*17d80*/  @P2 IADD3 R2, R2, 0x1, RZ ;  /* 0x0000000102022810 */ /* 0x000fcc0007ffe0ff */
[----:B------:R-:W-:Y:S01]  /*17d90*/  @!P1 IMAD.MOV R2, RZ, RZ, -R2 ;  /* 0x000000ffff029224 */ /* 0x000fe200078e0a02 */
[----:B------:R-:W-:-:S05]  /*17da0*/  @!P0 LOP3.LUT R2, RZ, R0, RZ, 0x33, !PT ;  /* 0x00000000ff028212 */ /* 0x000fca00078e33ff */
[----:B------:R-:W-:Y:S02]  /*17db0*/  IMAD R250, R2, R3, R6 ;  /* 0x0000000302fa7224 */ /* 0x000fe400078e0206 */
.L_x_829:
[----:B------:R-:W-:Y:S05]  /*17dc0*/  BSYNC B0 ;  /* 0x0000000000007941 */ /* 0x000fea0003800000 */
.L_x_827:
[----:B------:R-:W-:-:S04]  /*17dd0*/  LOP3.LUT R2, RZ, R2, RZ, 0x33, !PT ;  /* 0x00000002ff027212 */ /* 0x000fc800078e33ff */
[----:B------:R-:W-:Y:S01]  /*17de0*/  IADD3 R249, R2, R10, RZ ;  /* 0x0000000a02f97210 */ /* 0x000fe20007ffe0ff */
[----:B------:R-:W-:Y:S05]  /*17df0*/  BRA `(.L_x_830) ;  /* 0x0000004000007947 */ /* 0x000fea0003800000 */
.L_x_818:
[----:B------:R-:W-:Y:S01]  /*17e00*/  IMAD.MOV.U32 R248, RZ, RZ, R9 ;  /* 0x000000fffff87224 */ /* 0x000fe200078e0009 */
[----:B------:R-:W-:Y:S01]  /*17e10*/  MOV R250, RZ ;  /* 0x000000ff00fa7202 */ /* 0x000fe20000000f00 */
[----:B------:R-:W-:Y:S01]  /*17e20*/  IMAD.MOV.U32 R249, RZ, RZ, RZ ;  /* 0x000000fffff97224 */ /* 0x000fe200078e00ff */
[----:B------:R-:W-:Y:S02]  /*17e30*/  MOV R251, c[0x0][0x53c] ;  /* 0x00014f0000fb7a02 */ /* 0x000fe40000000f00 */
.L_x_830:
[----:B------:R-:W-:Y:S05]  /*17e40*/  BSYNC B1 ;  /* 0x0000000000017941 */ /* 0x000fea0003800000 */
.L_x_816:
[----:B------:R-:W-:Y:S01]  /*17e50*/  WARPSYNC 0xffffffff ;  /* 0xffffffff00007948 */ /* 0x000fe20003800000 */
[----:B------:R-:W-:Y:S01]  /*17e60*/  BAR.SYNC.DEFER_BLOCKING 0x4, 0x100 ;  /* 0x0104000000007b1d */ /* 0x000fe20000010000 */
[----:B------:R-:W-:-:S13]  /*17e70*/  ISETP.NE.AND P0, PT, R12, RZ, PT ;  /* 0x000000ff0c00720c */ /* 0x000fda0003f05270 */
[----:B------:R2:W-:Y:S04]  /*17e80*/  @!P0 STS.128 [0xe100], R248 ;  /* 0x00e100f8ff008388 */ /* 0x0005e80000000c00 */
[----:B------:R-:W-:Y:S06]  /*17e90*/  BAR.ARV 0x5, 0x100 ;  /* 0x0144000000007b1d */ /* 0x000fec0000002000 */
.L_x_811:
[----:B-1----:R-:W-:-:S13]  /*17ea0*/  ISETP.GE.AND P0, PT, R251, c[0x0][0x53c], PT ;  /* 0x00014f00fb007a0c */ /* 0x002fda0003f06270 */
[----:B--2---:R-:W-:Y:S01]  /*17eb0*/  @P0 CALL.REL.NOINC `(.L_x_831) ;  /* 0x0000001000000944 */ /* 0x004fe20003c00000 */
[----:B------:R-:W-:Y:S05]  /*17ec0*/  BRA `(.L_x_832) ;  /* 0xfffe9ab000007947 */ /* 0x000fea000383ffff */
.L_x_831:
[----:B------:R-:W-:Y:S05]  /*17ed0*/  EXIT ;  /* 0x000000000000794d */ /* 0x000fea0003800000 */
.L_x_667:
[----:B------:R-:W-:Y:S01]  /*17ee0*/  IMAD.MOV.U32 R0, RZ, RZ, R5 ;  /* 0x000000ffff007224 */ /* 0x000fe200078e0005 */
[----:B------:R-:W-:Y:S02]  /*17ef0*/  MOV R2, 0x1 ;  /* 0x0000000100027802 */ /* 0x000fe40000000f00 */
[----:B------:R-:W-:Y:S02]  /*17f00*/  MOV R3, 0x17f20 ;  /* 0x00017f2000037802 */ /* 0x000fe40000000f00 */
[----:B--2---:R-:W-:Y:S05]  /*17f10*/  CALL.REL.NOINC `($__internal_12_$__cuda_sm70_shflsync_up_p) ;  /* 0x000033b000007944 */ /* 0x004fea0003c00000 */
[----:B------:R-:W-:Y:S01]  /*17f20*/  MOV R0, R4 ;  /* 0x0000000400007202 */ /* 0x000fe20000000f00 */
[----:B------:R-:W-:Y:S05]  /*17f30*/  BRA `(.L_x_833) ;  /* 0xfffe850000007947 */ /* 0x000fea000383ffff */
.L_x_668:
[----:B------:R-:W-:Y:S01]  /*17f40*/  IMAD.MOV.U32 R0, RZ, RZ, R5 ;  /* 0x000000ffff007224 */ /* 0x000fe200078e0005 */
[----:B------:R-:W-:Y:S02]  /*17f50*/  MOV R2, 0x2 ;  /* 0x0000000200027802 */ /* 0x000fe40000000f00 */
[----:B------:R-:W-:Y:S02]  /*17f60*/  MOV R3, 0x17f80 ;  /* 0x00017f8000037802 */ /* 0x000fe40000000f00 */
[----:B--2---:R-:W-:Y:S05]  /*17f70*/  CALL.REL.NOINC `($__internal_12_$__cuda_sm70_shflsync_up_p) ;  /* 0x0000335000007944 */ /* 0x004fea0003c00000 */
[----:B------:R-:W-:Y:S01]  /*17f80*/  SEL R0, R4, RZ, P4 ;  /* 0x000000ff04007207 */ /* 0x000fe20002000000 */
[----:B------:R-:W-:Y:S01]  /*17f90*/  IMAD.MOV.U32 R2, RZ, RZ, 0x4 ;  /* 0x00000004ff027424 */ /* 0x000fe200078e00ff */
[----:B------:R-:W-:-:S03]  /*17fa0*/  MOV R3, 0x17fd0 ;  /* 0x00017fd000037802 */ /* 0x000fc60000000f00 */
[----:B------:R-:W-:Y:S02]  /*17fb0*/  IMAD.IADD R0, R5, 0x1, R0 ;  /* 0x0000000105007824 */ /* 0x000fe400078e0200 */
[----:B------:R-:W-:Y:S05]  /*17fc0*/  CALL.REL.NOINC `($__internal_12_$__cuda_sm70_shflsync_up_p) ;  /* 0x0000330000007944 */ /* 0x000fea0003c00000 */
        /* <DEDUP_REMOVED lines=12> */
[----:B------:R-:W-:Y:S02]  /*18090*/  MOV R45, 0x1f ;  /* 0x0000001f002d7802 */ /* 0x000fe40000000f00 */
[----:B------:R-:W-:Y:S01]  /*180a0*/  MOV R3, 0x180e0 ;  /* 0x000180e000037802 */ /* 0x000fe20000000f00 */
[----:B------:R-:W-:-:S04]  /*180b0*/  IMAD.IADD R4, R0, 0x1, R4 ;  /* 0x0000000100047824 */ /* 0x000fc800078e0204 */
[----:B------:R-:W-:Y:S02]  /*180c0*/  IMAD.MOV.U32 R44, RZ, RZ, R4 ;  /* 0x000000ffff2c7224 */ /* 0x000fe400078e0004 */
[----:B------:R-:W-:Y:S05]  /*180d0*/  CALL.REL.NOINC `($__internal_11_$__cuda_sm70_shflsync_idx_p) ;  /* 0x0000319000007944 */ /* 0x000fea0003c00000 */
[----:B------:R-:W-:Y:S01]  /*180e0*/  MOV R0, R45 ;  /* 0x0000002d00007202 */ /* 0x000fe20000000f00 */
[----:B------:R-:W-:Y:S05]  /*180f0*/  BRA `(.L_x_834) ;  /* 0xfffe844000007947 */ /* 0x000fea000383ffff */
.L_x_670:
[----:B------:R-:W-:Y:S02]  /*18100*/  SEL R0, RZ, 0x1, P0 ;  /* 0x00000001ff007807 */ /* 0x000fe40000000000 */
[----:B------:R-:W-:Y:S02]  /*18110*/  MOV R2, 0x18130 ;  /* 0x0001813000027802 */ /* 0x000fe40000000f00 */
[----:B--2---:R-:W-:Y:S05]  /*18120*/  CALL.REL.NOINC `($__internal_13_$__cuda_sm70_votesync_ballot) ;  /* 0x0000321000007944 */ /* 0x004fea0003c00000 */
[----:B------:R-:W-:Y:S01]  /*18130*/  MOV R6, R0 ;  /* 0x0000000000067202 */ /* 0x000fe20000000f00 */
[----:B------:R-:W-:Y:S05]  /*18140*/  BRA `(.L_x_835) ;  /* 0xfffe848000007947 */ /* 0x000fea000383ffff */
.L_x_671:
[----:B------:R-:W-:Y:S01]  /*18150*/  IMAD.MOV.U32 R44, RZ, RZ, R9 ;  /* 0x000000ffff2c7224 */ /* 0x000fe200078e0009 */
[----:B------:R-:W-:Y:S01]  /*18160*/  MOV R2, R0 ;  /* 0x0000000000027202 */ /* 0x000fe20000000f00 */
[----:B------:R-:W-:Y:S01]  /*18170*/  IMAD.MOV.U32 R45, RZ, RZ, 0x1f ;  /* 0x0000001fff2d7424 */ /* 0x000fe200078e00ff */
[----:B------:R-:W-:Y:S02]  /*18180*/  MOV R3, 0x181a0 ;  /* 0x000181a000037802 */ /* 0x000fe40000000f00 */
[----:B------:R-:W-:Y:S05]  /*18190*/  CALL.REL.NOINC `($__internal_11_$__cuda_sm70_shflsync_idx_p) ;  /* 0x000030d000007944 */ /* 0x000fea0003c00000 */
[----:B------:R-:W-:Y:S01]  /*181a0*/  IMAD.MOV.U32 R12, RZ, RZ, R45 ;  /* 0x000000ffff0c7224 */ /* 0x000fe200078e002d */
[----:B------:R-:W-:Y:S01]  /*181b0*/  MOV R44, R8 ;  /* 0x00000008002c7202 */ /* 0x000fe20000000f00 */
[----:B------:R-:W-:Y:S01]  /*181c0*/  IMAD.MOV.U32 R5, RZ, RZ, RZ ;  /* 0x000000ffff057224 */ /* 0x000fe200078e00ff */
[----:B------:R-:W-:Y:S01]  /*181d0*/  MOV R2, R0 ;  /* 0x0000000000027202 */ /* 0x000fe20000000f00 */
[----:B------:R-:W-:Y:S01]  /*181e0*/  IMAD.MOV.U32 R45, RZ, RZ, 0x1f ;  /* 0x0000001fff2d7424 */ /* 0x000fe200078e00ff */
[----:B------:R-:W-:-:S02]  /*181f0*/  MOV R3, 0x18210 ;  /* 0x0001821000037802 */ /* 0x000fc40000000f00 */
[----:B------:R-:W-:Y:S05]  /*18200*/  CALL.REL.NOINC `($__internal_11_$__cuda_sm70_shflsync_idx_p) ;  /* 0x0000306000007944 */ /* 0x000fea0003c00000 */
[----:B------:R-:W-:Y:S01]  /*18210*/  MOV R9, R45 ;  /* 0x0000002d00097202 */ /* 0x000fe20000000f00 */
[----:B------:R-:W-:Y:S05]  /*18220*/  BRA `(.L_x_836) ;  /* 0xfffe840000007947 */ /* 0x000fea000383ffff */
.L_x_674:
[----:B------:R-:W-:Y:S01]  /*18230*/  IMAD.MOV.U32 R44, RZ, RZ, R4 ;  /* 0x000000ffff2c7224 */ /* 0x000fe200078e0004 */
[----:B------:R-:W-:Y:S01]  /*18240*/  MOV R2, R0 ;  /* 0x0000000000027202 */ /* 0x000fe20000000f00 */
[----:B------:R-:W-:Y:S01]  /*18250*/  IMAD.MOV.U32 R45, RZ, RZ, 0x1f ;  /* 0x0000001fff2d7424 */ /* 0x000fe200078e00ff */
[----:B------:R-:W-:-:S02]  /*18260*/  MOV R3, 0x18280 ;  /* 0x0001828000037802 */ /* 0x000fc40000000f00 */
[----:B--23--:R-:W-:Y:S05]  /*18270*/  CALL.REL.NOINC `($__internal_11_$__cuda_sm70_shflsync_idx_p) ;  /* 0x00002ff000007944 */ /* 0x00cfea0003c00000 */
[----:B------:R-:W-:Y:S01]  /*18280*/  MOV R5, R45 ;  /* 0x0000002d00057202 */ /* 0x000fe20000000f00 */
[----:B------:R-:W-:Y:S05]  /*18290*/  BRA `(.L_x_673) ;  /* 0xfffe83f000007947 */ /* 0x000fea000383ffff */
.L_x_695:
[----:B------:R-:W-:Y:S01]  /*182a0*/  IMAD.MOV.U32 R44, RZ, RZ, R0 ;  /* 0x000000ffff2c7224 */ /* 0x000fe200078e0000 */
[----:B------:R-:W-:Y:S01]  /*182b0*/  MOV R2, RZ ;  /* 0x000000ff00027202 */ /* 0x000fe20000000f00 */
[----:B------:R-:W-:Y:S01]  /*182c0*/  IMAD.MOV.U32 R45, RZ, RZ, 0x181f ;  /* 0x0000181fff2d7424 */ /* 0x000fe200078e00ff */
[----:B------:R-:W-:-:S02]  /*182d0*/  MOV R3, 0x182f0 ;  /* 0x000182f000037802 */ /* 0x000fc40000000f00 */
[----:B------:R-:W-:Y:S05]  /*182e0*/  CALL.REL.NOINC `($__internal_11_$__cuda_sm70_shflsync_idx_p) ;  /* 0x00002f8000007944 */ /* 0x000fea0003c00000 */
[----:B------:R-:W-:Y:S01]  /*182f0*/  MOV R7, R45 ;  /* 0x0000002d00077202 */ /* 0x000fe20000000f00 */
[----:B------:R-:W-:Y:S05]  /*18300*/  BRA `(.L_x_837) ;  /* 0xfffec27000007947 */ /* 0x000fea000383ffff */
.L_x_696:
[----:B------:R-:W-:Y:S01]  /*18310*/  IMAD.MOV.U32 R44, RZ, RZ, R5 ;  /* 0x000000ffff2c7224 */ /* 0x000fe200078e0005 */
[----:B------:R-:W-:Y:S01]  /*18320*/  MOV R2, RZ ;  /* 0x000000ff00027202 */ /* 0x000fe20000000f00 */
[----:B------:R-:W-:Y:S01]  /*18330*/  IMAD.MOV.U32 R45, RZ, RZ, 0x181f ;  /* 0x0000181fff2d7424 */ /* 0x000fe200078e00ff */
[----:B------:R-:W-:-:S02]  /*18340*/  MOV R3, 0x18360 ;  /* 0x0001836000037802 */ /* 0x000fc40000000f00 */
[----:B-12---:R-:W-:Y:S05]  /*18350*/  CALL.REL.NOINC `($__internal_11_$__cuda_sm70_shflsync_idx_p) ;  /* 0x00002f1000007944 */ /* 0x006fea0003c00000 */
[----:B------:R-:W-:Y:S01]  /*18360*/  IADD3 R8, P2, R45, R143, RZ ;  /* 0x0000008f2d087210 */ /* 0x000fe20007f5e0ff */
[----:B------:R-:W-:Y:S01]  /*18370*/  IMAD.MOV.U32 R44, RZ, RZ, R0 ;  /* 0x000000ffff2c7224 */ /* 0x000fe200078e0000 */
[----:B------:R-:W-:-:S02]  /*18380*/  ISETP.GE.AND P1, PT, R219, c[0x0][0x1d4], PT ;  /* 0x00007500db007a0c */ /* 0x000fc40003f26270 */
[----:B------:R-:W-:Y:S01]  /*18390*/  ISETP.GE.AND P0, PT, R221, c[0x0][0x1d4], PT ;  /* 0x00007500dd007a0c */ /* 0x000fe20003f06270 */
[----:B------:R-:W-:Y:S01]  /*183a0*/  IMAD.X R9, R7, 0x1, R68, P2 ;  /* 0x0000000107097824 */ /* 0x000fe200010e0644 */
[----:B------:R-:W-:Y:S01]  /*183b0*/  IADD3 R2, P2, R45, R144, RZ ;  /* 0x000000902d027210 */ /* 0x000fe20007f5e0ff */
[----:B------:R-:W-:-:S04]  /*183c0*/  IMAD.MOV.U32 R45, RZ, RZ, 0x181f ;  /* 0x0000181fff2d7424 */ /* 0x000fc800078e00ff */
[----:B------:R-:W-:-:S04]  /*183d0*/  IMAD.X R3, R7, 0x1, R69, P2 ;  /* 0x0000000107037824 */ /* 0x000fc800010e0645 */
[----:B------:R-:W-:Y:S01]  /*183e0*/  @!PT LDS RZ, [RZ] ;  /* 0x00000000fffff984 */ /* 0x000fe20000000800 */
[----:B------:R-:W-:Y:S01]  /*183f0*/  @!PT LDS RZ, [RZ] ;  /* 0x00000000fffff984 */ /* 0x000fe20000000800 */
[----:B------:R-:W-:Y:S01]  /*18400*/  @!PT LDS RZ, [RZ] ;  /* 0x00000000fffff984 */ /* 0x000fe20000000800 */
[----:B------:R1:W-:Y:S04]  /*18410*/  LDGSTS.E.BYPASS.LTC128B.128 [R195+0x8100], [R8.64], !P1 ;  /* 0x0810000008c37fae */ /* 0x0003e8000c901d46 */
[----:B------:R2:W-:Y:S01]  /*18420*/  LDGSTS.E.BYPASS.LTC128B.128 [R195+0xb100], [R2.64], !P0 ;  /* 0x0b10000002c37fae */ /* 0x0005e2000c101d46 */
[----:B-1----:R-:W-:Y:S02]  /*18430*/  SEL R9, RZ, 0x10, P1 ;  /* 0x00000010ff097807 */ /* 0x002fe40000800000 */
[----:B------:R-:W-:Y:S01]  /*18440*/  SEL R8, RZ, 0x10, P0 ;  /* 0x00000010ff087807 */ /* 0x000fe20000000000 */
[----:B--2---:R-:W-:Y:S01]  /*18450*/  IMAD.MOV.U32 R2, RZ, RZ, 0x1 ;  /* 0x00000001ff027424 */ /* 0x004fe200078e00ff */
[----:B------:R-:W-:Y:S02]  /*18460*/  MOV R3, 0x18480 ;  /* 0x0001848000037802 */ /* 0x000fe40000000f00 */
[----:B------:R-:W-:Y:S05]  /*18470*/  CALL.REL.NOINC `($__internal_11_$__cuda_sm70_shflsync_idx_p) ;  /* 0x00002df000007944 */ /* 0x000fea0003c00000 */
[----:B------:R-:W-:Y:S01]  /*18480*/  IMAD.MOV.U32 R10, RZ, RZ, R45 ;  /* 0x000000ffff0a7224 */ /* 0x000fe200078e002d */
[----:B------:R-:W-:Y:S01]  /*18490*/  MOV R2, 0x1 ;  /* 0x0000000100027802 */ /* 0x000fe20000000f00 */
[----:B------:R-:W-:Y:S01]  /*184a0*/  IMAD.MOV.U32 R44, RZ, RZ, R5 ;  /* 0x000000ffff2c7224 */ /* 0x000fe200078e0005 */
[----:B------:R-:W-:-:S02]  /*184b0*/  MOV R45, 0x181f ;  /* 0x0000181f002d7802 */ /* 0x000fc40000000f00 */
[----:B------:R-:W-:Y:S02]  /*184c0*/  MOV R3, 0x184e0 ;  /* 0x000184e000037802 */ /* 0x000fe40000000f00 */
[----:B------:R-:W-:Y:S05]  /*184d0*/  CALL.REL.NOINC `($__internal_11_$__cuda_sm70_shflsync_idx_p) ;  /* 0x00002d9000007944 */ /* 0x000fea0003c00000 */
[C---:B------:R-:W-:Y:S01]  /*184e0*/  IADD3 R6, -R9.reuse, 0x10, RZ ;  /* 0x0000001009067810 */ /* 0x040fe20007ffe1ff */
[----:B------:R-:W-:Y:S01]  /*184f0*/  IMAD.MOV.U32 R44, RZ, RZ, R0 ;  /* 0x000000ffff2c7224 */ /* 0x000fe200078e0000 */
[----:B------:R-:W-:Y:S02]  /*18500*/  IADD3 R2, -R8, 0x10, RZ ;  /* 0x0000001008027810 */ /* 0x000fe40007ffe1ff */
[----:B------:R-:W-:Y:S02]  /*18510*/  LOP3.LUT R6, R6, 0xf, RZ, 0xc0, !PT ;  /* 0x0000000f06067812 */ /* 0x000fe400078ec0ff */
[----:B------:R-:W-:Y:S02]  /*18520*/  LOP3.LUT R2, R2, 0xf, RZ, 0xc0, !PT ;  /* 0x0000000f02027812 */ /* 0x000fe400078ec0ff */
[----:B------:R-:W-:Y:S02]  /*18530*/  IADD3 R6, P1, P0, R6, R45, R143 ;  /* 0x0000002d06067210 */ /* 0x000fe4000783e08f */
[----:B------:R-:W-:-:S02]  /*18540*/  ISETP.NE.U32.AND P2, PT, R9, RZ, PT ;  /* 0x000000ff0900720c */ /* 0x000fc40003f45070 */
[----:B------:R-:W-:Y:S02]  /*18550*/  IADD3.X R7, RZ, R10, R68, P1, P0 ;  /* 0x0000000aff077210 */ /* 0x000fe40000fe0444 */
[----:B------:R-:W-:Y:S01]  /*18560*/  IADD3 R2, P1, P0, R2, R45, R144 ;  /* 0x0000002d02027210 */ /* 0x000fe2000783e090 */
[----:B------:R-:W-:-:S03]  /*18570*/  IMAD.MOV.U32 R45, RZ, RZ, 0x181f ;  /* 0x0000181fff2d7424 */ /* 0x000fc600078e00ff */
[----:B------:R-:W-:Y:S02]  /*18580*/  IADD3.X R3, RZ, R10, R69, P1, P0 ;  /* 0x0000000aff037210 */ /* 0x000fe40000fe0445 */
[----:B------:R-:W-:-:S03]  /*18590*/  ISETP.NE.U32.AND P0, PT, R8, RZ, PT ;  /* 0x000000ff0800720c */ /* 0x000fc60003f05070 */
[----:B------:R-:W-:Y:S01]  /*185a0*/  @!PT LDS RZ, [RZ] ;  /* 0x00000000fffff984 */ /* 0x000fe20000000800 */
[----:B------:R-:W-:Y:S01]  /*185b0*/  @!PT LDS RZ, [RZ] ;  /* 0x00000000fffff984 */ /* 0x000fe20000000800 */
[----:B------:R-:W-:Y:S01]  /*185c0*/  @!PT LDS RZ, [RZ] ;  /* 0x00000000fffff984 */ /* 0x000fe20000000800 */
[----:B------:R1:W-:Y:S10]  /*185d0*/  LDGSTS.E.BYPASS.LTC128B.128.ZFILL [R195+0x9100], [R6.64], P2 ;  /* 0x0910000006c37fae */ /* 0x0003f40009141d46 */
[----:B------:R2:W-:Y:S02]  /*185e0*/  LDGSTS.E.BYPASS.LTC128B.128.ZFILL [R195+0xc100], [R2.64], P0 ;  /* 0x0c10000002c37fae */ /* 0x0005e40008141d46 */
[----:B--2---:R-:W-:Y:S01]  /*185f0*/  IMAD.MOV.U32 R2, RZ, RZ, 0x2 ;  /* 0x00000002ff027424 */ /* 0x004fe200078e00ff */
[----:B------:R-:W-:-:S02]  /*18600*/  MOV R3, 0x18620 ;  /* 0x0001862000037802 */ /* 0x000fc40000000f00 */
[----:B-1----:R-:W-:Y:S05]  /*18610*/  CALL.REL.NOINC `($__internal_11_$__cuda_sm70_shflsync_idx_p) ;  /* 0x00002c5000007944 */ /* 0x002fea0003c00000 */
[----:B------:R-:W-:Y:S01]  /*18620*/  IMAD.MOV.U32 R10, RZ, RZ, R45 ;  /* 0x000000ffff0a7224 */ /* 0x000fe200078e002d */
[----:B------:R-:W-:Y:S01]  /*18630*/  MOV R2, 0x2 ;  /* 0x0000000200027802 */ /* 0x000fe20000000f00 */
[----:B------:R-:W-:Y:S01]  /*18640*/  IMAD.MOV.U32 R44, RZ, RZ, R5 ;  /* 0x000000ffff2c7224 */ /* 0x000fe200078e0005 */
[----:B------:R-:W-:-:S02]  /*18650*/  MOV R45, 0x181f ;  /* 0x0000181f002d7802 */ /* 0x000fc40000000f00 */
[----:B------:R-:W-:Y:S02]  /*18660*/  MOV R3, 0x18680 ;  /* 0x0001868000037802 */ /* 0x000fe40000000f00 */
[----:B------:R-:W-:Y:S05]  /*18670*/  CALL.REL.NOINC `($__internal_11_$__cuda_sm70_shflsync_idx_p) ;  /* 0x00002bf000007944 */ /* 0x000fea0003c00000 */
[----:B------:R-:W-:Y:S01]  /*18680*/  MOV R0, R45 ;  /* 0x0000002d00007202 */ /* 0x000fe20000000f00 */
[----:B------:R-:W-:Y:S05]  /*18690*/  BRA `(.L_x_838) ;  /* 0xfffec04000007947 */ /* 0x000fea000383ffff */
.L_x_697:
[----:B------:R-:W-:Y:S01]  /*186a0*/  IMAD.MOV.U32 R44, RZ, RZ, R5 ;  /* 0x000000ffff2c7224 */ /* 0x000fe200078e0005 */
[----:B------:R-:W-:Y:S01]  /*186b0*/  MOV R2, RZ ;  /* 0x000000ff00027202 */ /* 0x000fe20000000f00 */
[----:B------:R-:W-:Y:S01]  /*186c0*/  IMAD.MOV.U32 R45, RZ, RZ, 0x1c1f ;  /* 0x00001c1fff2d7424 */ /* 0x000fe200078e00ff */
[----:B------:R-:W-:Y:S02]  /*186d0*/  MOV R3, 0x186f0 ;  /* 0x000186f000037802 */ /* 0x000fe40000000f00 */
[----:B------:R-:W-:Y:S05]  /*186e0*/  CALL.REL.NOINC `($__internal_11_$__cuda_sm70_shflsync_idx_p) ;  /* 0x00002b8000007944 */ /* 0x000fea0003c00000 */
[----:B------:R-:W-:Y:S01]  /*186f0*/  MOV R3, R45 ;  /* 0x0000002d00037202 */ /* 0x000fe20000000f00 */
[----:B------:R-:W-:Y:S05]  /*18700*/  BRA `(.L_x_839) ;  /* 0xfffec1e000007947 */ /* 0x000fea000383ffff */
.L_x_702:
[----:B------:R-:W-:Y:S01]  /*18710*/  IMAD.MOV.U32 R44, RZ, RZ, R5 ;  /* 0x000000ffff2c7224 */ /* 0x000fe200078e0005 */
[----:B------:R-:W-:Y:S01]  /*18720*/  MOV R2, 0x1 ;  /* 0x0000000100027802 */ /* 0x000fe20000000f00 */
[----:B------:R-:W-:Y:S01]  /*18730*/  IMAD.MOV.U32 R45, RZ, RZ, 0x1c1f ;  /* 0x00001c1fff2d7424 */ /* 0x000fe200078e00ff */
[----:B------:R-:W-:Y:S02]  /*18740*/  MOV R3, 0x18760 ;  /* 0x0001876000037802 */ /* 0x000fe40000000f00 */
[----:B-1----:R-:W-:Y:S05]  /*18750*/  CALL.REL.NOINC `($__internal_11_$__cuda_sm70_shflsync_idx_p) ;  /* 0x00002b1000007944 */ /* 0x002fea0003c00000 */
[----:B------:R-:W-:Y:S01]  /*18760*/  MOV R3, R45 ;  /* 0x0000002d00037202 */ /* 0x000fe20000000f00 */
[----:B------:R-:W-:Y:S05]  /*18770*/  BRA `(.L_x_840) ;  /* 0xfffecb7000007947 */ /* 0x000fea000383ffff */
.L_x_707:
[----:B------:R-:W-:Y:S02]  /*18780*/  MOV R0, 0x2 ;  /* 0x0000000200007802 */ /* 0x000fe40000000f00 */
[----:B------:R-:W-:-:S02]  /*18790*/  MOV R2, 0x187b0 ;  /* 0x000187b000027802 */ /* 0x000fc40000000f00 */
[----:B------:R-:W-:Y:S05]  /*187a0*/  CALL.REL.NOINC `($__internal_10_$__cuda_sm70_shflsync_bfly_p) ;  /* 0x00002a6000007944 */ /* 0x000fea0003c00000 */
[----:B------:R-:W-:Y:S05]  /*187b0*/  BRA `(.L_x_841) ;  /* 0xfffed57000007947 */ /* 0x000fea000383ffff */
.L_x_708:
[----:B------:R-:W-:Y:S02]  /*187c0*/  MOV R0, 0x1 ;  /* 0x0000000100007802 */ /* 0x000fe40000000f00 */
[----:B------:R-:W-:-:S02]  /*187d0*/  MOV R2, 0x187f0 ;  /* 0x000187f000027802 */ /* 0x000fc40000000f00 */
[----:B------:R-:W-:Y:S05]  /*187e0*/  CALL.REL.NOINC `($__internal_10_$__cuda_sm70_shflsync_bfly_p) ;  /* 0x00002a2000007944 */ /* 0x000fea0003c00000 */
[----:B------:R-:W-:Y:S01]  /*187f0*/  FMNMX.FTZ R68, R4, R0, !PT ;  /* 0x0000000004447209 */ /* 0x000fe20007810000 */
[----:B------:R-:W-:Y:S01]  /*18800*/  IMAD.MOV.U32 R4, RZ, RZ, R5 ;  /* 0x000000ffff047224 */ /* 0x000fe200078e0005 */
[----:B------:R-:W-:Y:S01]  /*18810*/  MOV R2, 0x18840 ;  /* 0x0001884000027802 */ /* 0x000fe20000000f00 */
[----:B------:R-:W-:-:S02]  /*18820*/  IMAD.MOV.U32 R0, RZ, RZ, 0x2 ;  /* 0x00000002ff007424 */ /* 0x000fc400078e00ff */
[----:B------:R-:W-:Y:S05]  /*18830*/  CALL.REL.NOINC `($__internal_10_$__cuda_sm70_shflsync_bfly_p) ;  /* 0x000029d000007944 */ /* 0x000fea0003c00000 */
[----:B------:R-:W-:Y:S01]  /*18840*/  FMNMX.FTZ R5, R5, R0, !PT ;  /* 0x0000000005057209 */ /* 0x000fe20007810000 */
[----:B------:R-:W-:Y:S01]  /*18850*/  IMAD.MOV.U32 R0, RZ, RZ, 0x1 ;  /* 0x00000001ff007424 */ /* 0x000fe200078e00ff */
[----:B------:R-:W-:-:S03]  /*18860*/  MOV R2, 0x18890 ;  /* 0x0001889000027802 */ /* 0x000fc60000000f00 */
[----:B------:R-:W-:Y:S02]  /*18870*/  IMAD.MOV.U32 R4, RZ, RZ, R5 ;  /* 0x000000ffff047224 */ /* 0x000fe400078e0005 */
[----:B------:R-:W-:Y:S05]  /*18880*/  CALL.REL.NOINC `($__internal_10_$__cuda_sm70_shflsync_bfly_p) ;  /* 0x0000298000007944 */ /* 0x000fea0003c00000 */
[----:B------:R-:W-:Y:S01]  /*18890*/  MOV R3, R0 ;  /* 0x0000000000037202 */ /* 0x000fe20000000f00 */
[----:B------:R-:W-:Y:S05]  /*188a0*/  BRA `(.L_x_842) ;  /* 0xfffed4f000007947 */ /* 0x000fea000383ffff */
.L_x_716:
[----:B------:R-:W-:Y:S01]  /*188b0*/  MOV R2, RZ ;  /* 0x000000ff00027202 */ /* 0x000fe20000000f00 */
[----:B------:R-:W-:Y:S01]  /*188c0*/  IMAD.MOV.U32 R44, RZ, RZ, R0 ;  /* 0x000000ffff2c7224 */ /* 0x000fe200078e0000 */
[----:B------:R-:W-:Y:S01]  /*188d0*/  MOV R3, 0x18900 ;  /* 0x0001890000037802 */ /* 0x000fe20000000f00 */
[----:B------:R-:W-:Y:S02]  /*188e0*/  IMAD.MOV.U32 R45, RZ, RZ, 0x181f ;  /* 0x0000181fff2d7424 */ /* 0x000fe400078e00ff */
[----:B-1--4-:R-:W-:Y:S05]  /*188f0*/  CALL.REL.NOINC `($__internal_11_$__cuda_sm70_shflsync_idx_p) ;  /* 0x0000297000007944 */ /* 0x012fea0003c00000 */
[----:B------:R-:W-:Y:S01]  /*18900*/  MOV R7, R45 ;  /* 0x0000002d00077202 */ /* 0x000fe20000000f00 */
[----:B------:R-:W-:-:S05]  /*18910*/  BRA `(.L_x_843) ;  /* 0xfffeed3000007947 */ /* 0x000fca000383ffff */
.L_x_717:
[----:B------:R-:W-:Y:S01]  /*18920*/  MOV R2, RZ ;  /* 0x000000ff00027202 */ /* 0x000fe20000000f00 */
[----:B------:R-:W-:Y:S01]  /*18930*/  IMAD.MOV.U32 R44, RZ, RZ, R4 ;  /* 0x000000ffff2c7224 */ /* 0x000fe200078e0004 */
[----:B------:R-:W-:Y:S01]  /*18940*/  MOV R3, 0x18970 ;  /* 0x0001897000037802 */ /* 0x000fe20000000f00 */
[----:B------:R-:W-:Y:S02]  /*18950*/  IMAD.MOV.U32 R45, RZ, RZ, 0x181f ;  /* 0x0000181fff2d7424 */ /* 0x000fe400078e00ff */
[----:B-1234-:R-:W-:Y:S05]  /*18960*/  CALL.REL.NOINC `($__internal_11_$__cuda_sm70_shflsync_idx_p) ;  /* 0x0000290000007944 */ /* 0x01efea0003c00000 */
[----:B------:R-:W-:Y:S01]  /*18970*/  ISETP.GE.AND P1, PT, R219, c[0x0][0x1d4], PT ;  /* 0x00007500db007a0c */ /* 0x000fe20003f26270 */
[----:B------:R-:W-:Y:S01]  /*18980*/  IMAD.MOV.U32 R44, RZ, RZ, R0 ;  /* 0x000000ffff2c7224 */ /* 0x000fe200078e0000 */
[----:B------:R-:W-:Y:S02]  /*18990*/  IADD3 R12, P2, R45, R14, RZ ;  /* 0x0000000e2d0c7210 */ /* 0x000fe40007f5e0ff */
[----:B------:R-:W-:Y:S03]  /*189a0*/  ISETP.GE.AND P0, PT, R221, c[0x0][0x1d4], PT ;  /* 0x00007500dd007a0c */ /* 0x000fe60003f06270 */
[----:B------:R-:W-:Y:S01]  /*189b0*/  IMAD.X R13, R7, 0x1, R5, P2 ;  /* 0x00000001070d7824 */ /* 0x000fe200010e0605 */
        /* <DEDUP_REMOVED lines=12> */
[----:B------:R-:W-:Y:S05]  /*18a80*/  CALL.REL.NOINC `($__internal_11_$__cuda_sm70_shflsync_idx_p) ;  /* 0x000027e000007944 */ /* 0x000fea0003c00000 */
[----:B------:R-:W-:Y:S01]  /*18a90*/  MOV R2, 0x1 ;  /* 0x0000000100027802 */ /* 0x000fe20000000f00 */
[----:B------:R-:W-:Y:S01]  /*18aa0*/  IMAD.MOV.U32 R13, RZ, RZ, R45 ;  /* 0x000000ffff0d7224 */ /* 0x000fe200078e002d */
[----:B------:R-:W-:Y:S01]  /*18ab0*/  MOV R45, 0x181f ;  /* 0x0000181f002d7802 */ /* 0x000fe20000000f00 */
[----:B------:R-:W-:Y:S01]  /*18ac0*/  IMAD.MOV.U32 R44, RZ, RZ, R4 ;  /* 0x000000ffff2c7224 */ /* 0x000fe200078e0004 */
[----:B------:R-:W-:Y:S02]  /*18ad0*/  MOV R3, 0x18af0 ;  /* 0x00018af000037802 */ /* 0x000fe40000000f00 */
[----:B------:R-:W-:Y:S05]  /*18ae0*/  CALL.REL.NOINC `($__internal_11_$__cuda_sm70_shflsync_idx_p) ;  /* 0x0000278000007944 */ /* 0x000fea0003c00000 */
[C---:B------:R-:W-:Y:S01]  /*18af0*/  IADD3 R2, -R7.reuse, 0x10, RZ ;  /* 0x0000001007027810 */ /* 0x040fe20007ffe1ff */
[----:B------:R-:W-:Y:S01]  /*18b00*/  IMAD.MOV.U32 R44, RZ, RZ, R0 ;  /* 0x000000ffff2c7224 */ /* 0x000fe200078e0000 */
[----:B------:R-:W-:Y:S02]  /*18b10*/  ISETP.NE.U32.AND P2, PT, R7, RZ, PT ;  /* 0x000000ff0700720c */ /* 0x000fe40003f45070 */
[----:B------:R-:W-:Y:S04]  /*18b20*/  LOP3.LUT R2, R2, 0xf, RZ, 0xc0, !PT ;  /* 0x0000000f02027812 */ /* 0x000fe800078ec0ff */
[----:B------:R-:W-:Y:S04]  /*18b30*/  IADD3 R2, P1, P0, R2, R45, R14 ;  /* 0x0000002d02027210 */ /* 0x000fe8000783e00e */
[----:B------:R-:W-:Y:S05]  /*18b40*/  IADD3.X R3, RZ, R13, R5, P1, P0 ;  /* 0x0000000dff037210 */ /* 0x000fea0000fe0405 */
        /* <DEDUP_REMOVED lines=13> */
[----:B------:R-:W-:Y:S05]  /*18c20*/  CALL.REL.NOINC `($__internal_11_$__cuda_sm70_shflsync_idx_p) ;  /* 0x0000264000007944 */ /* 0x000fea0003c00000 */
[----:B------:R-:W-:Y:S01]  /*18c30*/  MOV R2, 0x2 ;  /* 0x0000000200027802 */ /* 0x000fe20000000f00 */
[----:B------:R-:W-:Y:S01]  /*18c40*/  IMAD.MOV.U32 R13, RZ, RZ, R45 ;  /* 0x000000ffff0d7224 */ /* 0x000fe200078e002d */
[----:B------:R-:W-:Y:S01]  /*18c50*/  MOV R45, 0x181f ;  /* 0x0000181f002d7802 */ /* 0x000fe20000000f00 */
[----:B------:R-:W-:Y:S01]  /*18c60*/  IMAD.MOV.U32 R44, RZ, RZ, R4 ;  /* 0x000000ffff2c7224 */ /* 0x000fe200078e0004 */
[----:B------:R-:W-:Y:S02]  /*18c70*/  MOV R3, 0x18c90 ;  /* 0x00018c9000037802 */ /* 0x000fe40000000f00 */
[----:B------:R-:W-:Y:S05]  /*18c80*/  CALL.REL.NOINC `($__internal_11_$__cuda_sm70_shflsync_idx_p) ;  /* 0x000025e000007944 */ /* 0x000fea0003c00000 */
[----:B------:R-:W-:Y:S01]  /*18c90*/  MOV R0, R45 ;  /* 0x0000002d00007202 */ /* 0x000fe20000000f00 */
[----:B------:R-:W-:-:S05]  /*18ca0*/  BRA `(.L_x_844) ;  /* 0xfffeeb2000007947 */ /* 0x000fca000383ffff */
.L_x_720:
[----:B------:R-:W-:Y:S01]  /*18cb0*/  MOV R2, RZ ;  /* 0x000000ff00027202 */ /* 0x000fe20000000f00 */
[----:B------:R-:W-:Y:S01]  /*18cc0*/  IMAD.MOV.U32 R44, RZ, RZ, R0 ;  /* 0x000000ffff2c7224 */ /* 0x000fe200078e0000 */
[----:B------:R-:W-:Y:S01]  /*18cd0*/  MOV R3, 0x18d00 ;  /* 0x00018d0000037802 */ /* 0x000fe20000000f00 */
[----:B------:R-:W-:Y:S02]  /*18ce0*/  IMAD.MOV.U32 R45, RZ, RZ, 0x181f ;  /* 0x0000181fff2d7424 */ /* 0x000fe400078e00ff */
[----:B------:R-:W-:Y:S05]  /*18cf0*/  CALL.REL.NOINC `($__internal_11_$__cuda_sm70_shflsync_idx_p) ;  /* 0x0000257000007944 */ /* 0x000fea0003c00000 */
[----:B------:R-:W-:Y:S01]  /*18d00*/  MOV R7, R45 ;  /* 0x0000002d00077202 */ /* 0x000fe20000000f00 */
[----:B------:R-:W-:-:S05]  /*18d10*/  BRA `(.L_x_845) ;  /* 0xfffefce000007947 */ /* 0x000fca000383ffff */
.L_x_721:
[----:B------:R-:W-:Y:S01]  /*18d20*/  MOV R2, RZ ;  /* 0x000000ff00027202 */ /* 0x000fe20000000f00 */
[----:B------:R-:W-:Y:S01]  /*18d30*/  IMAD.MOV.U32 R44, RZ, RZ, R4 ;  /* 0x000000ffff2c7224 */ /* 0x000fe200078e0004 */
[----:B------:R-:W-:Y:S01]  /*18d40*/  MOV R3, 0x18d70 ;  /* 0x00018d7000037802 */ /* 0x000fe20000000f00 */
[----:B------:R-:W-:Y:S02]  /*18d50*/  IMAD.MOV.U32 R45, RZ, RZ, 0x181f ;  /* 0x0000181fff2d7424 */ /* 0x000fe400078e00ff */
[----:B-12---:R-:W-:Y:S05]  /*18d60*/  CALL.REL.NOINC `($__internal_11_$__cuda_sm70_shflsync_idx_p) ;  /* 0x0000250000007944 */ /* 0x006fea0003c00000 */
        /* <DEDUP_REMOVED lines=52> */
.L_x_722:
[----:B------:R-:W-:Y:S01]  /*190b0*/  MOV R2, RZ ;  /* 0x000000ff00027202 */ /* 0x000fe20000000f00 */
[----:B------:R-:W-:Y:S01]  /*190c0*/  IMAD.MOV.U32 R44, RZ, RZ, R5 ;  /* 0x000000ffff2c7224 */ /* 0x000fe200078e0005 */
[----:B------:R-:W-:Y:S01]  /*190d0*/  MOV R3, 0x19100 ;  /* 0x0001910000037802 */ /* 0x000fe20000000f00 */
[----:B------:R-:W-:Y:S02]  /*190e0*/  IMAD.MOV.U32 R45, RZ, RZ, 0x1c1f ;  /* 0x00001c1fff2d7424 */ /* 0x000fe400078e00ff */
[----:B------:R-:W-:Y:S05]  /*190f0*/  CALL.REL.NOINC `($__internal_11_$__cuda_sm70_shflsync_idx_p) ;  /* 0x0000217000007944 */ /* 0x000fea0003c00000 */
[----:B------:R-:W-:Y:S01]  /*19100*/  MOV R4, R45 ;  /* 0x0000002d00047202 */ /* 0x000fe20000000f00 */
[----:B------:R-:W-:-:S05]  /*19110*/  BRA `(.L_x_847) ;  /* 0xfffefc4000007947 */ /* 0x000fca000383ffff */
.L_x_727:
[----:B------:R-:W-:Y:S01]  /*19120*/  MOV R2, 0x1 ;  /* 0x0000000100027802 */ /* 0x000fe20000000f00 */
[----:B------:R-:W-:Y:S01]  /*19130*/  IMAD.MOV.U32 R44, RZ, RZ, R5 ;  /* 0x000000ffff2c7224 */ /* 0x000fe200078e0005 */
[----:B------:R-:W-:Y:S01]  /*19140*/  MOV R3, 0x19170 ;  /* 0x0001917000037802 */ /* 0x000fe20000000f00 */
[----:B------:R-:W-:Y:S02]  /*19150*/  IMAD.MOV.U32 R45, RZ, RZ, 0x1c1f ;  /* 0x00001c1fff2d7424 */ /* 0x000fe400078e00ff */
[----:B-1----:R-:W-:Y:S05]  /*19160*/  CALL.REL.NOINC `($__internal_11_$__cuda_sm70_shflsync_idx_p) ;  /* 0x0000210000007944 */ /* 0x002fea0003c00000 */
[----:B------:R-:W-:Y:S01]  /*19170*/  MOV R4, R45 ;  /* 0x0000002d00047202 */ /* 0x000fe20000000f00 */
[----:B------:R-:W-:-:S05]  /*19180*/  BRA `(.L_x_848) ;  /* 0xffff062000007947 */ /* 0x000fca000383ffff */
.L_x_732:
[----:B------:R-:W-:Y:S02]  /*19190*/  MOV R0, 0x2 ;  /* 0x0000000200007802 */ /* 0x000fe40000000f00 */
[----:B------:R-:W-:Y:S02]  /*191a0*/  MOV R2, 0x191c0 ;  /* 0x000191c000027802 */ /* 0x000fe40000000f00 */
[----:B-12---:R-:W-:Y:S05]  /*191b0*/  CALL.REL.NOINC `($__internal_10_$__cuda_sm70_shflsync_bfly_p) ;  /* 0x0000205000007944 */ /* 0x006fea0003c00000 */
[----:B------:R-:W-:-:S05]  /*191c0*/  BRA `(.L_x_849) ;  /* 0xffff108000007947 */ /* 0x000fca000383ffff */
.L_x_733:
[----:B------:R-:W-:Y:S01]  /*191d0*/  MOV R0, 0x1 ;  /* 0x0000000100007802 */ /* 0x000fe20000000f00 */
[----:B---3--:R-:W-:Y:S01]  /*191e0*/  IMAD.MOV.U32 R4, RZ, RZ, R5 ;  /* 0x000000ffff047224 */ /* 0x008fe200078e0005 */
[----:B------:R-:W-:Y:S02]  /*191f0*/  MOV R2, 0x19210 ;  /* 0x0001921000027802 */ /* 0x000fe40000000f00 */
[----:B------:R-:W-:Y:S05]  /*19200*/  CALL.REL.NOINC `($__internal_10_$__cuda_sm70_shflsync_bfly_p) ;  /* 0x0000200000007944 */ /* 0x000fea0003c00000 */
[----:B------:R-:W-:Y:S01]  /*19210*/  IMAD.MOV.U32 R4, RZ, RZ, R6 ;  /* 0x000000ffff047224 */ /* 0x000fe200078e0006 */
[----:B------:R-:W-:Y:S01]  /*19220*/  FMNMX.FTZ R68, R5, R0, !PT ;  /* 0x0000000005447209 */ /* 0x000fe20007810000 */
[----:B------:R-:W-:Y:S01]  /*19230*/  IMAD.MOV.U32 R0, RZ, RZ, 0x2 ;  /* 0x00000002ff007424 */ /* 0x000fe200078e00ff */
[----:B------:R-:W-:Y:S02]  /*19240*/  MOV R2, 0x19260 ;  /* 0x0001926000027802 */ /* 0x000fe40000000f00 */
[----:B------:R-:W-:Y:S05]  /*19250*/  CALL.REL.NOINC `($__internal_10_$__cuda_sm70_shflsync_bfly_p) ;  /* 0x00001fb000007944 */ /* 0x000fea0003c00000 */
[----:B------:R-:W-:Y:S01]  /*19260*/  FMNMX.FTZ R4, R6, R0, !PT ;  /* 0x0000000006047209 */ /* 0x000fe20007810000 */
[----:B------:R-:W-:Y:S01]  /*19270*/  IMAD.MOV.U32 R0, RZ, RZ, 0x1 ;  /* 0x00000001ff007424 */ /* 0x000fe200078e00ff */
[----:B------:R-:W-:Y:S02]  /*19280*/  MOV R2, 0x192a0 ;  /* 0x000192a000027802 */ /* 0x000fe40000000f00 */
[----:B------:R-:W-:Y:S05]  /*19290*/  CALL.REL.NOINC `($__internal_10_$__cuda_sm70_shflsync_bfly_p) ;  /* 0x00001f7000007944 */ /* 0x000fea0003c00000 */
[----:B------:R-:W-:-:S05]  /*192a0*/  BRA `(.L_x_850) ;  /* 0xffff101000007947 */ /* 0x000fca000383ffff */
.L_x_742:
[----:B------:R-:W-:Y:S01]  /*192b0*/  MOV R2, RZ ;  /* 0x000000ff00027202 */ /* 0x000fe20000000f00 */
[----:B------:R-:W-:Y:S01]  /*192c0*/  IMAD.MOV.U32 R44, RZ, RZ, R0 ;  /* 0x000000ffff2c7224 */ /* 0x000fe200078e0000 */
[----:B------:R-:W-:Y:S01]  /*192d0*/  MOV R3, 0x19300 ;  /* 0x0001930000037802 */ /* 0x000fe20000000f00 */
[----:B------:R-:W-:Y:S02]  /*192e0*/  IMAD.MOV.U32 R45, RZ, RZ, 0x181f ;  /* 0x0000181fff2d7424 */ /* 0x000fe400078e00ff */
[----:B-1--4-:R-:W-:Y:S05]  /*192f0*/  CALL.REL.NOINC `($__internal_11_$__cuda_sm70_shflsync_idx_p) ;  /* 0x00001f7000007944 */ /* 0x012fea0003c00000 */
[----:B------:R-:W-:Y:S01]  /*19300*/  MOV R7, R45 ;  /* 0x0000002d00077202 */ /* 0x000fe20000000f00 */
[----:B------:R-:W-:-:S05]  /*19310*/  BRA `(.L_x_851) ;  /* 0xffff2d4000007947 */ /* 0x000fca000383ffff */
.L_x_743:
        /* <DEDUP_REMOVED lines=57> */
.L_x_746:
[----:B------:R-:W-:Y:S01]  /*196b0*/  MOV R2, RZ ;  /* 0x000000ff00027202 */ /* 0x000fe20000000f00 */
[----:B------:R-:W-:Y:S01]  /*196c0*/  IMAD.MOV.U32 R44, RZ, RZ, R0 ;  /* 0x000000ffff2c7224 */ /* 0x000fe200078e0000 */
[----:B------:R-:W-:Y:S01]  /*196d0*/  MOV R3, 0x19700 ;  /* 0x0001970000037802 */ /* 0x000fe20000000f00 */
[----:B------:R-:W-:Y:S02]  /*196e0*/  IMAD.MOV.U32 R45, RZ, RZ, 0x181f ;  /* 0x0000181fff2d7424 */ /* 0x000fe400078e00ff */
[----:B-1----:R-:W-:Y:S05]  /*196f0*/  CALL.REL.NOINC `($__internal_11_$__cuda_sm70_shflsync_idx_p) ;  /* 0x00001b7000007944 */ /* 0x002fea0003c00000 */
[----:B------:R-:W-:Y:S01]  /*19700*/  MOV R7, R45 ;  /* 0x0000002d00077202 */ /* 0x000fe20000000f00 */
[----:B------:R-:W-:-:S05]  /*19710*/  BRA `(.L_x_853) ;  /* 0xffff3cf000007947 */ /* 0x000fca000383ffff */
.L_x_747:
[----:B------:R-:W-:Y:S01]  /*19720*/  MOV R2, RZ ;  /* 0x000000ff00027202 */ /* 0x000fe20000000f00 */
[----:B------:R-:W-:Y:S01]  /*19730*/  IMAD.MOV.U32 R44, RZ, RZ, R4 ;  /* 0x000000ffff2c7224 */ /* 0x000fe200078e0004 */
[----:B------:R-:W-:Y:S01]  /*19740*/  MOV R3, 0x19770 ;  /* 0x0001977000037802 */ /* 0x000fe20000000f00 */
[----:B------:R-:W-:Y:S02]  /*19750*/  IMAD.MOV.U32 R45, RZ, RZ, 0x181f ;  /* 0x0000181fff2d7424 */ /* 0x000fe400078e00ff */
[----:B-123--:R-:W-:Y:S05]  /*19760*/  CALL.REL.NOINC `($__internal_11_$__cuda_sm70_shflsync_idx_p) ;  /* 0x00001b0000007944 */ /* 0x00efea0003c00000 */
        /* <DEDUP_REMOVED lines=52> */
.L_x_748:
[----:B------:R-:W-:Y:S02]  /*19ab0*/  MOV R0, 0x2 ;  /* 0x0000000200007802 */ /* 0x000fe40000000f00 */
[----:B------:R-:W-:Y:S02]  /*19ac0*/  MOV R2, 0x19ae0 ;  /* 0x00019ae000027802 */ /* 0x000fe40000000f00 */
[----:B------:R-:W-:Y:S05]  /*19ad0*/  CALL.REL.NOINC `($__internal_10_$__cuda_sm70_shflsync_bfly_p) ;  /* 0x0000173000007944 */ /* 0x000fea0003c00000 */
[----:B------:R-:W-:-:S05]  /*19ae0*/  BRA `(.L_x_855) ;  /* 0xffff3ee000007947 */ /* 0x000fca000383ffff */
.L_x_749:
[----:B------:R-:W-:Y:S01]  /*19af0*/  MOV R0, 0x1 ;  /* 0x0000000100007802 */ /* 0x000fe20000000f00 */
[----:B-1----:R-:W-:Y:S01]  /*19b00*/  IMAD.MOV.U32 R4, RZ, RZ, R5 ;  /* 0x000000ffff047224 */ /* 0x002fe200078e0005 */
        /* <DEDUP_REMOVED lines=12> */
.L_x_752:
[----:B--23--:R-:W-:Y:S01]  /*19bd0*/  MOV R2, RZ ;  /* 0x000000ff00027202 */ /* 0x00cfe20000000f00 */
[----:B------:R-:W-:Y:S01]  /*19be0*/  IMAD.MOV.U32 R44, RZ, RZ, R4 ;  /* 0x000000ffff2c7224 */ /* 0x000fe200078e0004 */
[----:B------:R-:W-:Y:S01]  /*19bf0*/  MOV R3, 0x19c20 ;  /* 0x00019c2000037802 */ /* 0x000fe20000000f00 */
[----:B------:R-:W-:Y:S02]  /*19c00*/  IMAD.MOV.U32 R45, RZ, RZ, 0x181f ;  /* 0x0000181fff2d7424 */ /* 0x000fe400078e00ff */
[----:B-1--4-:R-:W-:Y:S05]  /*19c10*/  CALL.REL.NOINC `($__internal_11_$__cuda_sm70_shflsync_idx_p) ;  /* 0x0000165000007944 */ /* 0x012fea0003c00000 */
[----:B------:R-:W-:Y:S01]  /*19c20*/  MOV R12, R45 ;  /* 0x0000002d000c7202 */ /* 0x000fe20000000f00 */
[----:B------:R-:W-:-:S05]  /*19c30*/  BRA `(.L_x_857) ;  /* 0xffff596000007947 */ /* 0x000fca000383ffff */
.L_x_755:
[----:B------:R-:W-:Y:S01]  /*19c40*/  MOV R2, RZ ;  /* 0x000000ff00027202 */ /* 0x000fe20000000f00 */
[----:B------:R-:W-:Y:S01]  /*19c50*/  IMAD.MOV.U32 R44, RZ, RZ, R0 ;  /* 0x000000ffff2c7224 */ /* 0x000fe200078e0000 */
[----:B------:R-:W-:Y:S01]  /*19c60*/  MOV R3, 0x19c90 ;  /* 0x00019c9000037802 */ /* 0x000fe20000000f00 */
[----:B------:R-:W-:Y:S02]  /*19c70*/  IMAD.MOV.U32 R45, RZ, RZ, 0x181f ;  /* 0x0000181fff2d7424 */ /* 0x000fe400078e00ff */
[----:B------:R-:W-:Y:S05]  /*19c80*/  CALL.REL.NOINC `($__internal_11_$__cuda_sm70_shflsync_idx_p) ;  /* 0x000015e000007944 */ /* 0x000fea0003c00000 */
[----:B------:R-:W-:Y:S01]  /*19c90*/  MOV R7, R45 ;  /* 0x0000002d00077202 */ /* 0x000fe20000000f00 */
[----:B------:R-:W-:-:S05]  /*19ca0*/  BRA `(.L_x_858) ;  /* 0xffff6c1000007947 */ /* 0x000fca000383ffff */
.L_x_756:
[----:B------:R-:W-:Y:S01]  /*19cb0*/  MOV R2, RZ ;  /* 0x000000ff00027202 */ /* 0x000fe20000000f00 */
[----:B------:R-:W-:Y:S01]  /*19cc0*/  IMAD.MOV.U32 R44, RZ, RZ, R4 ;  /* 0x000000ffff2c7224 */ /* 0x000fe200078e0004 */
[----:B------:R-:W-:Y:S01]  /*19cd0*/  MOV R3, 0x19d00 ;  /* 0x00019d0000037802 */ /* 0x000fe20000000f00 */
[----:B------:R-:W-:Y:S02]  /*19ce0*/  IMAD.MOV.U32 R45, RZ, RZ, 0x181f ;  /* 0x0000181fff2d7424 */ /* 0x000fe400078e00ff */
[----:B-12---:R-:W-:Y:S05]  /*19cf0*/  CALL.REL.NOINC `($__internal_11_$__cuda_sm70_shflsync_idx_p) ;  /* 0x0000157000007944 */ /* 0x006fea0003c00000 */
[C---:B------:R-:W-:Y:S01]  /*19d00*/  IADD3 R8, -R193.reuse, 0x10, RZ ;  /* 0x00000010c1087810 */ /* 0x040fe20007ffe1ff */
[----:B------:R-:W-:Y:S03]  /*19d10*/  IMAD.MOV.U32 R44, RZ, RZ, R0 ;  /* 0x000000ffff2c7224 */ /* 0x000fe600078e0000 */
[----:B------:R-:W-:Y:S04]  /*19d20*/  LOP3.LUT R8, R8, 0xf, RZ, 0xc0, !PT ;  /* 0x0000000f08087812 */ /* 0x000fe800078ec0ff */
[----:B------:R-:W-:Y:S04]  /*19d30*/  IADD3 R8, P1, P0, R8, R45, R12 ;  /* 0x0000002d08087210 */ /* 0x000fe8000783e00c */
[----:B------:R-:W-:Y:S02]  /*19d40*/  IADD3.X R9, RZ, R7, R5, P1, P0 ;  /* 0x00000007ff097210 */ /* 0x000fe40000fe0405 */
[----:B------:R-:W-:Y:S02]  /*19d50*/  ISETP.NE.U32.AND P1, PT, R193, RZ, PT ;  /* 0x000000ffc100720c */ /* 0x000fe40003f25070 */
[----:B------:R-:W-:Y:S01]  /*19d60*/  IADD3 R2, P0, R45, R13, RZ ;  /* 0x0000000d2d027210 */ /* 0x000fe20007f1e0ff */
[----:B------:R-:W-:Y:S04]  /*19d70*/  IMAD.MOV.U32 R45, RZ, RZ, 0x181f ;  /* 0x0000181fff2d7424 */ /* 0x000fe800078e00ff */
[----:B------:R-:W-:Y:S06]  /*19d80*/  IMAD.X R3, R7, 0x1, R6, P0 ;  /* 0x0000000107037824 */ /* 0x000fec00000e0606 */
[----:B------:R-:W-:Y:S01]  /*19d90*/  @!PT LDS RZ, [RZ] ;  /* 0x00000000fffff984 */ /* 0x000fe20000000800 */
[----:B------:R-:W-:Y:S01]  /*19da0*/  @!PT LDS RZ, [RZ] ;  /* 0x00000000fffff984 */ /* 0x000fe20000000800 */
[----:B------:R-:W-:Y:S01]  /*19db0*/  @!PT LDS RZ, [RZ] ;  /* 0x00000000fffff984 */ /* 0x000fe20000000800 */
[----:B------:R1:W-:Y:S04]  /*19dc0*/  LDGSTS.E.BYPASS.LTC128B.128.ZFILL [R195+0x8100], [R8.64], P1 ;  /* 0x0810000008c37fae */ /* 0x0003e80008941d46 */
[----:B------:R2:W-:Y:S02]  /*19dd0*/  LDGSTS.E.BYPASS.LTC128B.128 [R195+0xb100], [R2.64], !P3 ;  /* 0x0b10000002c37fae */ /* 0x0005e4000d901d46 */
[----:B--2---:R-:W-:Y:S01]  /*19de0*/  MOV R3, 0x19e10 ;  /* 0x00019e1000037802 */ /* 0x004fe20000000f00 */
[----:B------:R-:W-:Y:S02]  /*19df0*/  IMAD.MOV.U32 R2, RZ, RZ, 0x1 ;  /* 0x00000001ff027424 */ /* 0x000fe400078e00ff */
[----:B-1----:R-:W-:Y:S05]  /*19e00*/  CALL.REL.NOINC `($__internal_11_$__cuda_sm70_shflsync_idx_p) ;  /* 0x0000146000007944 */ /* 0x002fea0003c00000 */
[----:B------:R-:W-:Y:S01]  /*19e10*/  MOV R2, 0x1 ;  /* 0x0000000100027802 */ /* 0x000fe20000000f00 */
[----:B------:R-:W-:Y:S01]  /*19e20*/  IMAD.MOV.U32 R7, RZ, RZ, R45 ;  /* 0x000000ffff077224 */ /* 0x000fe200078e002d */
[----:B------:R-:W-:Y:S01]  /*19e30*/  MOV R45, 0x181f ;  /* 0x0000181f002d7802 */ /* 0x000fe20000000f00 */
[----:B------:R-:W-:Y:S01]  /*19e40*/  IMAD.MOV.U32 R44, RZ, RZ, R4 ;  /* 0x000000ffff2c7224 */ /* 0x000fe200078e0004 */
[----:B------:R-:W-:Y:S02]  /*19e50*/  MOV R3, 0x19e70 ;  /* 0x00019e7000037802 */ /* 0x000fe40000000f00 */
[----:B------:R-:W-:Y:S05]  /*19e60*/  CALL.REL.NOINC `($__internal_11_$__cuda_sm70_shflsync_idx_p) ;  /* 0x0000140000007944 */ /* 0x000fea0003c00000 */
        /* <DEDUP_REMOVED lines=25> */
.L_x_757:
[----:B------:R-:W-:Y:S01]  /*1a000*/  MOV R2, RZ ;  /* 0x000000ff00027202 */ /* 0x000fe20000000f00 */
[----:B------:R-:W-:Y:S01]  /*1a010*/  IMAD.MOV.U32 R44, RZ, RZ, R5 ;  /* 0x000000ffff2c7224 */ /* 0x000fe200078e0005 */
[----:B------:R-:W-:Y:S01]  /*1a020*/  MOV R3, 0x1a050 ;  /* 0x0001a05000037802 */ /* 0x000fe20000000f00 */
[----:B------:R-:W-:Y:S02]  /*1a030*/  IMAD.MOV.U32 R45, RZ, RZ, 0x1c1f ;  /* 0x00001c1fff2d7424 */ /* 0x000fe400078e00ff */
[----:B------:R-:W-:Y:S05]  /*1a040*/  CALL.REL.NOINC `($__internal_11_$__cuda_sm70_shflsync_idx_p) ;  /* 0x0000122000007944 */ /* 0x000fea0003c00000 */
[----:B------:R-:W-:Y:S01]  /*1a050*/  MOV R4, R45 ;  /* 0x0000002d00047202 */ /* 0x000fe20000000f00 */
[----:B------:R-:W-:-:S05]  /*1a060*/  BRA `(.L_x_860) ;  /* 0xffff6b6000007947 */ /* 0x000fca000383ffff */
.L_x_762:
[----:B------:R-:W-:Y:S01]  /*1a070*/  MOV R2, 0x1 ;  /* 0x0000000100027802 */ /* 0x000fe20000000f00 */
[----:B------:R-:W-:Y:S01]  /*1a080*/  IMAD.MOV.U32 R44, RZ, RZ, R5 ;  /* 0x000000ffff2c7224 */ /* 0x000fe200078e0005 */
[----:B------:R-:W-:Y:S01]  /*1a090*/  MOV R3, 0x1a0c0 ;  /* 0x0001a0c000037802 */ /* 0x000fe20000000f00 */
[----:B------:R-:W-:Y:S02]  /*1a0a0*/  IMAD.MOV.U32 R45, RZ, RZ, 0x1c1f ;  /* 0x00001c1fff2d7424 */ /* 0x000fe400078e00ff */
[----:B-1----:R-:W-:Y:S05]  /*1a0b0*/  CALL.REL.NOINC `($__internal_11_$__cuda_sm70_shflsync_idx_p) ;  /* 0x000011b000007944 */ /* 0x002fea0003c00000 */
[----:B------:R-:W-:Y:S01]  /*1a0c0*/  MOV R4, R45 ;  /* 0x0000002d00047202 */ /* 0x000fe20000000f00 */
[----:B------:R-:W-:-:S05]  /*1a0d0*/  BRA `(.L_x_861) ;  /* 0xffff754000007947 */ /* 0x000fca000383ffff */
.L_x_767:
[----:B------:R-:W-:Y:S02]  /*1a0e0*/  MOV R0, 0x2 ;  /* 0x0000000200007802 */ /* 0x000fe40000000f00 */
[----:B------:R-:W-:Y:S02]  /*1a0f0*/  MOV R2, 0x1a110 ;  /* 0x0001a11000027802 */ /* 0x000fe40000000f00 */
[----:B-12---:R-:W-:Y:S05]  /*1a100*/  CALL.REL.NOINC `($__internal_10_$__cuda_sm70_shflsync_bfly_p) ;  /* 0x0000110000007944 */ /* 0x006fea0003c00000 */
[----:B------:R-:W-:-:S05]  /*1a110*/  BRA `(.L_x_862) ;  /* 0xffff7fa000007947 */ /* 0x000fca000383ffff */
.L_x_768:
        /* <DEDUP_REMOVED lines=14> */
.L_x_770:
[----:B------:R-:W-:Y:S01]  /*1a200*/  IMAD.MOV.U32 R4, RZ, RZ, R227 ;  /* 0x000000ffff047224 */ /* 0x000fe200078e00e3 */
[----:B------:R-:W-:-:S02]  /*1a210*/  MOV R0, 0x2 ;  /* 0x0000000200007802 */ /* 0x000fc40000000f00 */
[----:B------:R-:W-:Y:S02]  /*1a220*/  MOV R2, 0x1a240 ;  /* 0x0001a24000027802 */ /* 0x000fe40000000f00 */
[----:B------:R-:W-:Y:S05]  /*1a230*/  CALL.REL.NOINC `($__internal_10_$__cuda_sm70_shflsync_bfly_p) ;  /* 0x00000fd000007944 */ /* 0x000fea0003c00000 */
[----:B------:R-:W-:Y:S05]  /*1a240*/  BRA `(.L_x_864) ;  /* 0xffff97f000007947 */ /* 0x000fea000383ffff */
.L_x_771:
[----:B------:R-:W-:Y:S01]  /*1a250*/  IMAD.MOV.U32 R4, RZ, RZ, R6 ;  /* 0x000000ffff047224 */ /* 0x000fe200078e0006 */
[----:B------:R-:W-:Y:S02]  /*1a260*/  MOV R0, 0x1 ;  /* 0x0000000100007802 */ /* 0x000fe40000000f00 */
[----:B------:R-:W-:Y:S02]  /*1a270*/  MOV R2, 0x1a290 ;  /* 0x0001a29000027802 */ /* 0x000fe40000000f00 */
[----:B-1----:R-:W-:Y:S05]  /*1a280*/  CALL.REL.NOINC `($__internal_10_$__cuda_sm70_shflsync_bfly_p) ;  /* 0x00000f8000007944 */ /* 0x002fea0003c00000 */
[----:B------:R-:W-:Y:S01]  /*1a290*/  FADD.FTZ R6, R6, R0 ;  /* 0x0000000006067221 */ /* 0x000fe20000010000 */
[----:B------:R-:W-:Y:S02]  /*1a2a0*/  MOV R4, R228 ;  /* 0x000000e400047202 */ /* 0x000fe40000000f00 */
[----:B------:R-:W-:Y:S02]  /*1a2b0*/  MOV R0, 0x2 ;  /* 0x0000000200007802 */ /* 0x000fe40000000f00 */
[----:B------:R-:W-:Y:S02]  /*1a2c0*/  MOV R2, 0x1a2e0 ;  /* 0x0001a2e000027802 */ /* 0x000fe40000000f00 */
[----:B------:R-:W-:Y:S05]  /*1a2d0*/  CALL.REL.NOINC `($__internal_10_$__cuda_sm70_shflsync_bfly_p) ;  /* 0x00000f3000007944 */ /* 0x000fea0003c00000 */
[----:B------:R-:W-:Y:S01]  /*1a2e0*/  FADD.FTZ R4, R228, R0 ;  /* 0x00000000e4047221 */ /* 0x000fe20000010000 */
[----:B------:R-:W-:Y:S02]  /*1a2f0*/  MOV R0, 0x1 ;  /* 0x0000000100007802 */ /* 0x000fe40000000f00 */
[----:B------:R-:W-:-:S02]  /*1a300*/  MOV R2, 0x1a320 ;  /* 0x0001a32000027802 */ /* 0x000fc40000000f00 */
[----:B------:R-:W-:Y:S05]  /*1a310*/  CALL.REL.NOINC `($__internal_10_$__cuda_sm70_shflsync_bfly_p) ;  /* 0x00000ef000007944 */ /* 0x000fea0003c00000 */
[----:B------:R-:W-:Y:S01]  /*1a320*/  MOV R3, R0 ;  /* 0x0000000000037202 */ /* 0x000fe20000000f00 */
[----:B------:R-:W-:Y:S05]  /*1a330*/  BRA `(.L_x_865) ;  /* 0xffff977000007947 */ /* 0x000fea000383ffff */
.L_x_778:
[----:B--234-:R-:W-:Y:S01]  /*1a340*/  IMAD.MOV.U32 R44, RZ, RZ, R7 ;  /* 0x000000ffff2c7224 */ /* 0x01cfe200078e0007 */
[----:B------:R-:W-:Y:S01]  /*1a350*/  MOV R2, RZ ;  /* 0x000000ff00027202 */ /* 0x000fe20000000f00 */
[----:B------:R-:W-:Y:S01]  /*1a360*/  IMAD.MOV.U32 R45, RZ, RZ, 0x181f ;  /* 0x0000181fff2d7424 */ /* 0x000fe200078e00ff */
[----:B------:R-:W-:-:S02]  /*1a370*/  MOV R3, 0x1a390 ;  /* 0x0001a39000037802 */ /* 0x000fc40000000f00 */
[----:B-1----:R-:W-:Y:S05]  /*1a380*/  CALL.REL.NOINC `($__internal_11_$__cuda_sm70_shflsync_idx_p) ;  /* 0x00000ee000007944 */ /* 0x002fea0003c00000 */
[----:B------:R-:W-:Y:S01]  /*1a390*/  MOV R10, R45 ;  /* 0x0000002d000a7202 */ /* 0x000fe20000000f00 */
[----:B------:R-:W-:Y:S05]  /*1a3a0*/  BRA `(.L_x_866) ;  /* 0xffffaa9000007947 */ /* 0x000fea000383ffff */
.L_x_779:
[----:B------:R-:W-:Y:S01]  /*1a3b0*/  IMAD.MOV.U32 R44, RZ, RZ, R8 ;  /* 0x000000ffff2c7224 */ /* 0x000fe200078e0008 */
[----:B------:R-:W-:Y:S01]  /*1a3c0*/  MOV R2, RZ ;  /* 0x000000ff00027202 */ /* 0x000fe20000000f00 */
[----:B------:R-:W-:Y:S01]  /*1a3d0*/  IMAD.MOV.U32 R45, RZ, RZ, 0x181f ;  /* 0x0000181fff2d7424 */ /* 0x000fe200078e00ff */
[----:B------:R-:W-:-:S02]  /*1a3e0*/  MOV R3, 0x1a400 ;  /* 0x0001a40000037802 */ /* 0x000fc40000000f00 */
[----:B-123--:R-:W-:Y:S05]  /*1a3f0*/  CALL.REL.NOINC `($__internal_11_$__cuda_sm70_shflsync_idx_p) ;  /* 0x00000e7000007944 */ /* 0x00efea0003c00000 */
[----:B------:R-:W-:Y:S01]  /*1a400*/  MOV R0, R45 ;  /* 0x0000002d00007202 */ /* 0x000fe20000000f00 */
[----:B------:R-:W-:Y:S05]  /*1a410*/  BRA `(.L_x_867) ;  /* 0xffffaa4000007947 */ /* 0x000fea000383ffff */
.L_x_782:
[----:B------:R-:W-:Y:S01]  /*1a420*/  IMAD.MOV.U32 R44, RZ, RZ, R7 ;  /* 0x000000ffff2c7224 */ /* 0x000fe200078e0007 */
[----:B--2---:R-:W-:Y:S01]  /*1a430*/  MOV R2, 0x1 ;  /* 0x0000000100027802 */ /* 0x004fe20000000f00 */
[----:B------:R-:W-:Y:S01]  /*1a440*/  IMAD.MOV.U32 R45, RZ, RZ, 0x181f ;  /* 0x0000181fff2d7424 */ /* 0x000fe200078e00ff */
[----:B------:R-:W-:-:S02]  /*1a450*/  MOV R3, 0x1a470 ;  /* 0x0001a47000037802 */ /* 0x000fc40000000f00 */
[----:B-1-34-:R-:W-:Y:S05]  /*1a460*/  CALL.REL.NOINC `($__internal_11_$__cuda_sm70_shflsync_idx_p) ;  /* 0x00000e0000007944 */ /* 0x01afea0003c00000 */
        /* <DEDUP_REMOVED lines=8> */
.L_x_785:
[----:B------:R-:W-:Y:S01]  /*1a4f0*/  IMAD.MOV.U32 R44, RZ, RZ, R7 ;  /* 0x000000ffff2c7224 */ /* 0x000fe200078e0007 */
[----:B-1----:R-:W-:Y:S01]  /*1a500*/  MOV R2, 0x2 ;  /* 0x0000000200027802 */ /* 0x002fe20000000f00 */
[----:B------:R-:W-:Y:S01]  /*1a510*/  IMAD.MOV.U32 R45, RZ, RZ, 0x181f ;  /* 0x0000181fff2d7424 */ /* 0x000fe200078e00ff */
[----:B------:R-:W-:Y:S02]  /*1a520*/  MOV R3, 0x1a540 ;  /* 0x0001a54000037802 */ /* 0x000fe40000000f00 */
[----:B--234-:R-:W-:Y:S05]  /*1a530*/  CALL.REL.NOINC `($__internal_11_$__cuda_sm70_shflsync_idx_p) ;  /* 0x00000d3000007944 */ /* 0x01cfea0003c00000 */
[----:B------:R-:W-:Y:S01]  /*1a540*/  MOV R10, R45 ;  /* 0x0000002d000a7202 */ /* 0x000fe20000000f00 */
[----:B------:R-:W-:Y:S05]  /*1a550*/  BRA `(.L_x_869) ;  /* 0xffffab3000007947 */ /* 0x000fea000383ffff */
.L_x_786:
[----:B------:R-:W-:Y:S01]  /*1a560*/  IMAD.MOV.U32 R44, RZ, RZ, R8 ;  /* 0x000000ffff2c7224 */ /* 0x000fe200078e0008 */
[----:B-1----:R-:W-:Y:S01]  /*1a570*/  MOV R2, 0x2 ;  /* 0x0000000200027802 */ /* 0x002fe20000000f00 */
[----:B------:R-:W-:Y:S01]  /*1a580*/  IMAD.MOV.U32 R45, RZ, RZ, 0x181f ;  /* 0x0000181fff2d7424 */ /* 0x000fe200078e00ff */
[----:B------:R-:W-:Y:S02]  /*1a590*/  MOV R3, 0x1a5b0 ;  /* 0x0001a5b000037802 */ /* 0x000fe40000000f00 */
[----:B--234-:R-:W-:Y:S05]  /*1a5a0*/  CALL.REL.NOINC `($__internal_11_$__cuda_sm70_shflsync_idx_p) ;  /* 0x00000cc000007944 */ /* 0x01cfea0003c00000 */
[----:B------:R-:W-:Y:S01]  /*1a5b0*/  MOV R0, R45 ;  /* 0x0000002d00007202 */ /* 0x000fe20000000f00 */
[----:B------:R-:W-:Y:S05]  /*1a5c0*/  BRA `(.L_x_870) ;  /* 0xffffaae000007947 */ /* 0x000fea000383ffff */
.L_x_789:
[----:B------:R-:W-:Y:S01]  /*1a5d0*/  IMAD.MOV.U32 R44, RZ, RZ, R7 ;  /* 0x000000ffff2c7224 */ /* 0x000fe200078e0007 */
[----:B-1----:R-:W-:Y:S01]  /*1a5e0*/  MOV R2, 0x3 ;  /* 0x0000000300027802 */ /* 0x002fe20000000f00 */
[----:B------:R-:W-:Y:S01]  /*1a5f0*/  IMAD.MOV.U32 R45, RZ, RZ, 0x181f ;  /* 0x0000181fff2d7424 */ /* 0x000fe200078e00ff */
[----:B------:R-:W-:-:S02]  /*1a600*/  MOV R3, 0x1a620 ;  /* 0x0001a62000037802 */ /* 0x000fc40000000f00 */
[----:B--234-:R-:W-:Y:S05]  /*1a610*/  CALL.REL.NOINC `($__internal_11_$__cuda_sm70_shflsync_idx_p) ;  /* 0x00000c5000007944 */ /* 0x01cfea0003c00000 */
        /* <DEDUP_REMOVED lines=8> */
.L_x_791:
[----:B------:R-:W-:Y:S01]  /*1a6a0*/  IMAD.MOV.U32 R44, RZ, RZ, R5 ;  /* 0x000000ffff2c7224 */ /* 0x000fe200078e0005 */
[----:B------:R-:W-:Y:S01]  /*1a6b0*/  MOV R2, RZ ;  /* 0x000000ff00027202 */ /* 0x000fe20000000f00 */
[----:B------:R-:W-:Y:S01]  /*1a6c0*/  IMAD.MOV.U32 R45, RZ, RZ, 0x1c1f ;  /* 0x00001c1fff2d7424 */ /* 0x000fe200078e00ff */
[----:B------:R-:W-:Y:S02]  /*1a6d0*/  MOV R3, 0x1a6f0 ;  /* 0x0001a6f000037802 */ /* 0x000fe40000000f00 */
[----:B------:R-:W-:Y:S05]  /*1a6e0*/  CALL.REL.NOINC `($__internal_11_$__cuda_sm70_shflsync_idx_p) ;  /* 0x00000b8000007944 */ /* 0x000fea0003c00000 */
[----:B------:R-:W-:Y:S01]  /*1a6f0*/  MOV R4, R45 ;  /* 0x0000002d00047202 */ /* 0x000fe20000000f00 */
[----:B------:R-:W-:Y:S05]  /*1a700*/  BRA `(.L_x_872) ;  /* 0xffffadc000007947 */ /* 0x000fea000383ffff */
.L_x_792:
[----:B------:R-:W-:Y:S01]  /*1a710*/  IMAD.MOV.U32 R44, RZ, RZ, R12 ;  /* 0x000000ffff2c7224 */ /* 0x000fe200078e000c */
[----:B------:R-:W-:Y:S01]  /*1a720*/  MOV R2, RZ ;  /* 0x000000ff00027202 */ /* 0x000fe20000000f00 */
[----:B------:R-:W-:Y:S01]  /*1a730*/  IMAD.MOV.U32 R45, RZ, RZ, 0x1c1f ;  /* 0x00001c1fff2d7424 */ /* 0x000fe200078e00ff */
[----:B------:R-:W-:Y:S02]  /*1a740*/  MOV R3, 0x1a760 ;  /* 0x0001a76000037802 */ /* 0x000fe40000000f00 */
[----:B-12---:R-:W-:Y:S05]  /*1a750*/  CALL.REL.NOINC `($__internal_11_$__cuda_sm70_shflsync_idx_p) ;  /* 0x00000b1000007944 */ /* 0x006fea0003c00000 */
[----:B------:R-:W-:Y:S01]  /*1a760*/  MOV R0, R45 ;  /* 0x0000002d00007202 */ /* 0x000fe20000000f00 */
[----:B------:R-:W-:Y:S05]  /*1a770*/  BRA `(.L_x_873) ;  /* 0xffffad7000007947 */ /* 0x000fea000383ffff */
.L_x_795:
[----:B------:R-:W-:Y:S01]  /*1a780*/  IMAD.MOV.U32 R44, RZ, RZ, R5 ;  /* 0x000000ffff2c7224 */ /* 0x000fe200078e0005 */
[----:B----4-:R-:W-:Y:S01]  /*1a790*/  MOV R2, 0x1 ;  /* 0x0000000100027802 */ /* 0x010fe20000000f00 */
[----:B------:R-:W-:Y:S01]  /*1a7a0*/  IMAD.MOV.U32 R45, RZ, RZ, 0x1c1f ;  /* 0x00001c1fff2d7424 */ /* 0x000fe200078e00ff */
[----:B------:R-:W-:-:S02]  /*1a7b0*/  MOV R3, 0x1a7d0 ;  /* 0x0001a7d000037802 */ /* 0x000fc40000000f00 */
[----:B-123--:R-:W-:Y:S05]  /*1a7c0*/  CALL.REL.NOINC `($__internal_11_$__cuda_sm70_shflsync_idx_p) ;  /* 0x00000aa000007944 */ /* 0x00efea0003c00000 */
        /* <DEDUP_REMOVED lines=8> */
.L_x_799:
[----:B------:R-:W-:Y:S01]  /*1a850*/  IMAD.MOV.U32 R44, RZ, RZ, R7 ;  /* 0x000000ffff2c7224 */ /* 0x000fe200078e0007 */
[----:B------:R-:W-:Y:S01]  /*1a860*/  MOV R2, RZ ;  /* 0x000000ff00027202 */ /* 0x000fe20000000f00 */
[----:B------:R-:W-:Y:S01]  /*1a870*/  IMAD.MOV.U32 R45, RZ, RZ, 0x181f ;  /* 0x0000181fff2d7424 */ /* 0x000fe200078e00ff */
[----:B------:R-:W-:Y:S02]  /*1a880*/  MOV R3, 0x1a8a0 ;  /* 0x0001a8a000037802 */ /* 0x000fe40000000f00 */
[----:B------:R-:W-:Y:S05]  /*1a890*/  CALL.REL.NOINC `($__internal_11_$__cuda_sm70_shflsync_idx_p) ;  /* 0x000009d000007944 */ /* 0x000fea0003c00000 */
[----:B------:R-:W-:Y:S01]  /*1a8a0*/  MOV R9, R45 ;  /* 0x0000002d00097202 */ /* 0x000fe20000000f00 */
[----:B------:R-:W-:Y:S05]  /*1a8b0*/  BRA `(.L_x_875) ;  /* 0xffffc19000007947 */ /* 0x000fea000383ffff */
.L_x_800:
[----:B------:R-:W-:Y:S01]  /*1a8c0*/  IMAD.MOV.U32 R44, RZ, RZ, R10 ;  /* 0x000000ffff2c7224 */ /* 0x000fe200078e000a */
[----:B------:R-:W-:Y:S01]  /*1a8d0*/  MOV R2, RZ ;  /* 0x000000ff00027202 */ /* 0x000fe20000000f00 */
[----:B------:R-:W-:Y:S01]  /*1a8e0*/  IMAD.MOV.U32 R45, RZ, RZ, 0x181f ;  /* 0x0000181fff2d7424 */ /* 0x000fe200078e00ff */
[----:B------:R-:W-:Y:S02]  /*1a8f0*/  MOV R3, 0x1a910 ;  /* 0x0001a91000037802 */ /* 0x000fe40000000f00 */
[----:B-12---:R-:W-:Y:S05]  /*1a900*/  CALL.REL.NOINC `($__internal_11_$__cuda_sm70_shflsync_idx_p) ;  /* 0x0000096000007944 */ /* 0x006fea0003c00000 */
[----:B------:R-:W-:Y:S01]  /*1a910*/  MOV R0, R45 ;  /* 0x0000002d00007202 */ /* 0x000fe20000000f00 */
[----:B------:R-:W-:Y:S05]  /*1a920*/  BRA `(.L_x_876) ;  /* 0xffffc14000007947 */ /* 0x000fea000383ffff */
.L_x_803:
        /* <DEDUP_REMOVED lines=13> */
.L_x_806:
[----:B------:R-:W-:Y:S01]  /*1aa00*/  IMAD.MOV.U32 R44, RZ, RZ, R7 ;  /* 0x000000ffff2c7224 */ /* 0x000fe200078e0007 */
[----:B-1----:R-:W-:Y:S01]  /*1aa10*/  MOV R2, 0x2 ;  /* 0x0000000200027802 */ /* 0x002fe20000000f00 */
[----:B------:R-:W-:Y:S01]  /*1aa20*/  IMAD.MOV.U32 R45, RZ, RZ, 0x181f ;  /* 0x0000181fff2d7424 */ /* 0x000fe200078e00ff */
[----:B------:R-:W-:Y:S02]  /*1aa30*/  MOV R3, 0x1aa50 ;  /* 0x0001aa5000037802 */ /* 0x000fe40000000f00 */
[----:B--234-:R-:W-:Y:S05]  /*1aa40*/  CALL.REL.NOINC `($__internal_11_$__cuda_sm70_shflsync_idx_p) ;  /* 0x0000082000007944 */ /* 0x01cfea0003c00000 */
[----:B------:R-:W-:Y:S01]  /*1aa50*/  MOV R9, R45 ;  /* 0x0000002d00097202 */ /* 0x000fe20000000f00 */
[----:B------:R-:W-:Y:S05]  /*1aa60*/  BRA `(.L_x_878) ;  /* 0xffffc24000007947 */ /* 0x000fea000383ffff */
.L_x_807:
[----:B------:R-:W-:Y:S01]  /*1aa70*/  IMAD.MOV.U32 R44, RZ, RZ, R10 ;  /* 0x000000ffff2c7224 */ /* 0x000fe200078e000a */
[----:B------:R-:W-:Y:S01]  /*1aa80*/  MOV R2, 0x2 ;  /* 0x0000000200027802 */ /* 0x000fe20000000f00 */
[----:B------:R-:W-:Y:S01]  /*1aa90*/  IMAD.MOV.U32 R45, RZ, RZ, 0x181f ;  /* 0x0000181fff2d7424 */ /* 0x000fe200078e00ff */
[----:B------:R-:W-:Y:S02]  /*1aaa0*/  MOV R3, 0x1aac0 ;  /* 0x0001aac000037802 */ /* 0x000fe40000000f00 */
[----:B-1234-:R-:W-:Y:S05]  /*1aab0*/  CALL.REL.NOINC `($__internal_11_$__cuda_sm70_shflsync_idx_p) ;  /* 0x000007b000007944 */ /* 0x01efea0003c00000 */
[----:B------:R-:W-:Y:S01]  /*1aac0*/  MOV R0, R45 ;  /* 0x0000002d00007202 */ /* 0x000fe20000000f00 */
[----:B------:R-:W-:Y:S05]  /*1aad0*/  BRA `(.L_x_879) ;  /* 0xffffc1f000007947 */ /* 0x000fea000383ffff */
.L_x_810:
        /* <DEDUP_REMOVED lines=13> */
.L_x_812:
[----:B------:R-:W-:Y:S01]  /*1abb0*/  IMAD.MOV.U32 R44, RZ, RZ, R62 ;  /* 0x000000ffff2c7224 */ /* 0x000fe200078e003e */
[----:B------:R-:W-:Y:S01]  /*1abc0*/  MOV R2, RZ ;  /* 0x000000ff00027202 */ /* 0x000fe20000000f00 */
[----:B------:R-:W-:Y:S01]  /*1abd0*/  IMAD.MOV.U32 R45, RZ, RZ, 0x1f ;  /* 0x0000001fff2d7424 */ /* 0x000fe200078e00ff */
[----:B------:R-:W-:Y:S02]  /*1abe0*/  MOV R3, 0x1ac00 ;  /* 0x0001ac0000037802 */ /* 0x000fe40000000f00 */
[----:B-1----:R-:W-:Y:S05]  /*1abf0*/  CALL.REL.NOINC `($__internal_11_$__cuda_sm70_shflsync_idx_p) ;  /* 0x0000067000007944 */ /* 0x002fea0003c00000 */
[----:B------:R-:W-:Y:S01]  /*1ac00*/  MOV R9, R45 ;  /* 0x0000002d00097202 */ /* 0x000fe20000000f00 */
[----:B------:R-:W-:Y:S05]  /*1ac10*/  BRA `(.L_x_881) ;  /* 0xffffc38000007947 */ /* 0x000fea000383ffff */
.L_x_813:
[----:B------:R-:W-:Y:S01]  /*1ac20*/  IMAD.MOV.U32 R44, RZ, RZ, R62 ;  /* 0x000000ffff2c7224 */ /* 0x000fe200078e003e */
[----:B------:R-:W-:Y:S01]  /*1ac30*/  MOV R2, 0x1 ;  /* 0x0000000100027802 */ /* 0x000fe20000000f00 */
[----:B------:R-:W-:Y:S01]  /*1ac40*/  IMAD.MOV.U32 R45, RZ, RZ, 0x1f ;  /* 0x0000001fff2d7424 */ /* 0x000fe200078e00ff */
[----:B------:R-:W-:Y:S02]  /*1ac50*/  MOV R3, 0x1ac70 ;  /* 0x0001ac7000037802 */ /* 0x000fe40000000f00 */
[----:B-123--:R-:W-:Y:S05]  /*1ac60*/  CALL.REL.NOINC `($__internal_11_$__cuda_sm70_shflsync_idx_p) ;  /* 0x0000060000007944 */ /* 0x00efea0003c00000 */
[----:B------:R-:W-:Y:S01]  /*1ac70*/  MOV R8, R45 ;  /* 0x0000002d00087202 */ /* 0x000fe20000000f00 */
[----:B------:R-:W-:Y:S05]  /*1ac80*/  BRA `(.L_x_882) ;  /* 0xffffc33000007947 */ /* 0x000fea000383ffff */
.L_x_814:
[----:B------:R-:W-:Y:S02]  /*1ac90*/  MOV R2, 0x1 ;  /* 0x0000000100027802 */ /* 0x000fe40000000f00 */
[----:B------:R-:W-:-:S02]  /*1aca0*/  MOV R3, 0x1acc0 ;  /* 0x0001acc000037802 */ /* 0x000fc40000000f00 */
[----:B--234-:R-:W-:Y:S05]  /*1acb0*/  CALL.REL.NOINC `($__internal_12_$__cuda_sm70_shflsync_up_p) ;  /* 0x0000061000007944 */ /* 0x01cfea0003c00000 */
[----:B------:R-:W-:Y:S05]  /*1acc0*/  BRA `(.L_x_883) ;  /* 0xffffc41000007947 */ /* 0x000fea000383ffff */
.L_x_815:
[----:B------:R-:W-:Y:S02]  /*1acd0*/  MOV R2, 0x2 ;  /* 0x0000000200027802 */ /* 0x000fe40000000f00 */
[----:B------:R-:W-:-:S02]  /*1ace0*/  MOV R3, 0x1ad00 ;  /* 0x0001ad0000037802 */ /* 0x000fc40000000f00 */
[----:B--23--:R-:W-:Y:S05]  /*1acf0*/  CALL.REL.NOINC `($__internal_12_$__cuda_sm70_shflsync_up_p) ;  /* 0x000005d000007944 */ /* 0x00cfea0003c00000 */
        /* <DEDUP_REMOVED lines=24> */
.L_x_819:
[----:B------:R-:W-:Y:S02]  /*1ae80*/  MOV R2, 0x1 ;  /* 0x0000000100027802 */ /* 0x000fe40000000f00 */
[----:B------:R-:W-:Y:S02]  /*1ae90*/  MOV R3, 0x1aeb0 ;  /* 0x0001aeb000037802 */ /* 0x000fe40000000f00 */
[----:B------:R-:W-:Y:S05]  /*1aea0*/  CALL.REL.NOINC `($__internal_12_$__cuda_sm70_shflsync_up_p) ;  /* 0x0000042000007944 */ /* 0x000fea0003c00000 */
[----:B------:R-:W-:Y:S01]  /*1aeb0*/  MOV R2, R4 ;  /* 0x0000000400027202 */ /* 0x000fe20000000f00 */
[----:B------:R-:W-:Y:S05]  /*1aec0*/  BRA `(.L_x_885) ;  /* 0xffffc46000007947 */ /* 0x000fea000383ffff */
.L_x_820:
[----:B------:R-:W-:Y:S02]  /*1aed0*/  MOV R2, 0x2 ;  /* 0x0000000200027802 */ /* 0x000fe40000000f00 */
[----:B------:R-:W-:Y:S02]  /*1aee0*/  MOV R3, 0x1af00 ;  /* 0x0001af0000037802 */ /* 0x000fe40000000f00 */
        /* <DEDUP_REMOVED lines=25> */
.L_x_822:
[----:B------:R-:W-:Y:S02]  /*1b080*/  SEL R0, RZ, 0x1, P0 ;  /* 0x00000001ff007807 */ /* 0x000fe40000000000 */
[----:B------:R-:W-:Y:S02]  /*1b090*/  MOV R2, 0x1b0b0 ;  /* 0x0001b0b000027802 */ /* 0x000fe40000000f00 */
[----:B-1----:R-:W-:Y:S05]  /*1b0a0*/  CALL.REL.NOINC `($__internal_13_$__cuda_sm70_votesync_ballot) ;  /* 0x0000029000007944 */ /* 0x002fea0003c00000 */
[----:B------:R-:W-:Y:S01]  /*1b0b0*/  MOV R5, R0 ;  /* 0x0000000000057202 */ /* 0x000fe20000000f00 */
[----:B------:R-:W-:Y:S05]  /*1b0c0*/  BRA `(.L_x_887) ;  /* 0xffffc3f000007947 */ /* 0x000fea000383ffff */
.L_x_823:
[----:B------:R-:W-:Y:S01]  /*1b0d0*/  IMAD.MOV.U32 R44, RZ, RZ, R6 ;  /* 0x000000ffff2c7224 */ /* 0x000fe200078e0006 */
[----:B------:R-:W-:Y:S01]  /*1b0e0*/  MOV R2, R0 ;  /* 0x0000000000027202 */ /* 0x000fe20000000f00 */
[----:B------:R-:W-:Y:S01]  /*1b0f0*/  IMAD.MOV.U32 R45, RZ, RZ, 0x1f ;  /* 0x0000001fff2d7424 */ /* 0x000fe200078e00ff */
[----:B------:R-:W-:Y:S02]  /*1b100*/  MOV R3, 0x1b120 ;  /* 0x0001b12000037802 */ /* 0x000fe40000000f00 */
[----:B-1----:R-:W-:Y:S05]  /*1b110*/  CALL.REL.NOINC `($__internal_11_$__cuda_sm70_shflsync_idx_p) ;  /* 0x0000015000007944 */ /* 0x002fea0003c00000 */
[----:B------:R-:W-:Y:S01]  /*1b120*/  IMAD.MOV.U32 R10, RZ, RZ, R45 ;  /* 0x000000ffff0a7224 */ /* 0x000fe200078e002d */
[----:B------:R-:W-:Y:S01]  /*1b130*/  MOV R2, R0 ;  /* 0x0000000000027202 */ /* 0x000fe20000000f00 */
[----:B------:R-:W-:Y:S01]  /*1b140*/  IMAD.MOV.U32 R44, RZ, RZ, R7 ;  /* 0x000000ffff2c7224 */ /* 0x000fe200078e0007 */
[----:B------:R-:W-:-:S02]  /*1b150*/  MOV R45, 0x1f ;  /* 0x0000001f002d7802 */ /* 0x000fc40000000f00 */
[----:B------:R-:W-:Y:S02]  /*1b160*/  MOV R3, 0x1b180 ;  /* 0x0001b18000037802 */ /* 0x000fe40000000f00 */
[----:B------:R-:W-:Y:S05]  /*1b170*/  CALL.REL.NOINC `($__internal_11_$__cuda_sm70_shflsync_idx_p) ;  /* 0x000000f000007944 */ /* 0x000fea0003c00000 */
[----:B------:R-:W-:Y:S01]  /*1b180*/  MOV R7, R45 ;  /* 0x0000002d00077202 */ /* 0x000fe20000000f00 */
[----:B------:R-:W-:Y:S05]  /*1b190*/  BRA `(.L_x_888) ;  /* 0xffffc37000007947 */ /* 0x000fea000383ffff */
.L_x_826:
[----:B------:R-:W-:Y:S01]  /*1b1a0*/  IMAD.MOV.U32 R44, RZ, RZ, R4 ;  /* 0x000000ffff2c7224 */ /* 0x000fe200078e0004 */
[----:B------:R-:W-:Y:S01]  /*1b1b0*/  MOV R2, R0 ;  /* 0x0000000000027202 */ /* 0x000fe20000000f00 */
[----:B------:R-:W-:Y:S01]  /*1b1c0*/  IMAD.MOV.U32 R45, RZ, RZ, 0x1f ;  /* 0x0000001fff2d7424 */ /* 0x000fe200078e00ff */
[----:B------:R-:W-:Y:S02]  /*1b1d0*/  MOV R3, 0x1b1f0 ;  /* 0x0001b1f000037802 */ /* 0x000fe40000000f00 */
[----:B-1-34-:R-:W-:Y:S05]  /*1b1e0*/  CALL.REL.NOINC `($__internal_11_$__cuda_sm70_shflsync_idx_p) ;  /* 0x0000008000007944 */ /* 0x01afea0003c00000 */
[----:B------:R-:W-:Y:S01]  /*1b1f0*/  MOV R11, R45 ;  /* 0x0000002d000b7202 */ /* 0x000fe20000000f00 */
[----:B------:R-:W-:Y:S05]  /*1b200*/  BRA `(.L_x_825) ;  /* 0xffffc36000007947 */ /* 0x000fea000383ffff */
        .weak           $__internal_10_$__cuda_sm70_shflsync_bfly_p
        .type           $__internal_10_$__cuda_sm70_shflsync_bfly_p,@function
        .size           $__internal_10_$__cuda_sm70_shflsync_bfly_p,($__internal_11_$__cuda_sm70_shflsync_idx_p - $__internal_10_$__cuda_sm70_shflsync_bfly_p)
$__internal_10_$__cuda_sm70_shflsync_bfly_p:
[----:B------:R-:W-:Y:S02]  /*1b210*/  MOV R35, 0xffffffff ;  /* 0xffffffff00237802 */ /* 0x000fe40000000f00 */
[----:B------:R-:W-:Y:S02]  /*1b220*/  MOV R3, 0x1f ;  /* 0x0000001f00037802 */ /* 0x000fe40000000f00 */
[----:B------:R-:W-:Y:S04]  /*1b230*/  WARPSYNC R35 ;  /* 0x0000002300007348 */ /* 0x000fe80003800000 */
[----:B------:R1:W2:Y:S02]  /*1b240*/  SHFL.BFLY PT, R0, R4, R0, R3 ;  /* 0x0c00000004007389 */ /* 0x0002a400000e0003 */
[----:B-1----:R-:W-:-:S04]  /*1b250*/  MOV R3, 0x0 ;  /* 0x0000000000037802 */ /* 0x002fc80000000f00 */
[----:B--2---:R-:W-:Y:S05]  /*1b260*/  RET.REL.NODEC R2 `(_ZN7cutlass13device_kernelIN5flash19enable_sm80_to_sm89INS1_16FlashAttnFwdSm80INS1_25CollectiveMainloopFwdSm80ILi8ELi1ELb1EN4cute5tupleIJNS5_1CILi128EEENS7_ILi96EEES8_EEELi128ENS_10bfloat16_tEfNS_4arch4Sm80ELb0ELb1ELb1ELb1ELb1ELb0ELb1ELb1EEENS1_21CollectiveEpilogueFwdINS6_IJS8_S8_S9_EEENS6_IJNS7_ILi1EEESH_SH_EEESB_SD_Li256ELb1ELb1ELb1ELb0EEENS1_36VarlenDynamicPersistentTileSchedulerILi128ELi96ELi256ELi256ELb1ELb1ELb0ELb1ELb0ELb1EEEEEEEEEvNT_6ParamsE) ;  /* 0xfffe4d9002007950 */ /* 0x004fea0003c3ffff */
        .weak           $__internal_11_$__cuda_sm70_shflsync_idx_p
        .type           $__internal_11_$__cuda_sm70_shflsync_idx_p,@function
        .size           $__internal_11_$__cuda_sm70_shflsync_idx_p,($__internal_12_$__cuda_sm70_shflsync_up_p - $__internal_11_$__cuda_sm70_shflsync_idx_p)
$__internal_11_$__cuda_sm70_shflsync_idx_p:
[----:B------:R-:W-:-:S04]  /*1b270*/  MOV R212, 0xffffffff ;  /* 0xffffffff00d47802 */ /* 0x000fc80000000f00 */
[----:B------:R-:W-:Y:S04]  /*1b280*/  WARPSYNC R212 ;  /* 0x000000d400007348 */ /* 0x000fe80003800000 */
[----:B------:R1:W2:Y:S02]  /*1b290*/  SHFL.IDX PT, R45, R44, R2, R45 ;  /* 0x000000022c2d7389 */ /* 0x0002a400000e002d */
[----:B-1----:R-:W-:Y:S02]  /*1b2a0*/  MOV R2, R3 ;  /* 0x0000000300027202 */ /* 0x002fe40000000f00 */
[----:B------:R-:W-:-:S04]  /*1b2b0*/  MOV R3, 0x0 ;  /* 0x0000000000037802 */ /* 0x000fc80000000f00 */
[----:B--2---:R-:W-:Y:S05]  /*1b2c0*/  RET.REL.NODEC R2 `(_ZN7cutlass13device_kernelIN5flash19enable_sm80_to_sm89INS1_16FlashAttnFwdSm80INS1_25CollectiveMainloopFwdSm80ILi8ELi1ELb1EN4cute5tupleIJNS5_1CILi128EEENS7_ILi96EEES8_EEELi128ENS_10bfloat16_tEfNS_4arch4Sm80ELb0ELb1ELb1ELb1ELb1ELb0ELb1ELb1EEENS1_21CollectiveEpilogueFwdINS6_IJS8_S8_S9_EEENS6_IJNS7_ILi1EEESH_SH_EEESB_SD_Li256ELb1ELb1ELb1ELb0EEENS1_36VarlenDynamicPersistentTileSchedulerILi128ELi96ELi256ELi256ELb1ELb1ELb0ELb1ELb0ELb1EEEEEEEEEvNT_6ParamsE) ;  /* 0xfffe4d3002007950 */ /* 0x004fea0003c3ffff */
        .weak           $__internal_12_$__cuda_sm70_shflsync_up_p
        .type           $__internal_12_$__cuda_sm70_shflsync_up_p,@function
        .size           $__internal_12_$__cuda_sm70_shflsync_up_p,($__internal_13_$__cuda_sm70_votesync_ballot - $__internal_12_$__cuda_sm70_shflsync_up_p)
$__internal_12_$__cuda_sm70_shflsync_up_p:
[----:B------:R-:W-:Y:S02]  /*1b2d0*/  IMAD.MOV.U32 R4, RZ, RZ, RZ ;  /* 0x000000ffff047224 */ /* 0x000fe400078e00ff */
[----:B------:R-:W-:-:S04]  /*1b2e0*/  IMAD.MOV.U32 R10, RZ, RZ, -0x1 ;  /* 0xffffffffff0a7424 */ /* 0x000fc800078e00ff */
[----:B------:R-:W-:Y:S04]  /*1b2f0*/  WARPSYNC R10 ;  /* 0x0000000a00007348 */ /* 0x000fe80003800000 */
[----:B------:R1:W2:Y:S02]  /*1b300*/  SHFL.UP PT, R4, R0, R2, R4 ;  /* 0x0400000200047389 */ /* 0x0002a400000e0004 */
[----:B-1----:R-:W-:Y:S02]  /*1b310*/  MOV R2, R3 ;  /* 0x0000000300027202 */ /* 0x002fe40000000f00 */
[----:B------:R-:W-:-:S04]  /*1b320*/  MOV R3, 0x0 ;  /* 0x0000000000037802 */ /* 0x000fc80000000f00 */
[----:B--2---:R-:W-:Y:S05]  /*1b330*/  RET.REL.NODEC R2 `(_ZN7cutlass13device_kernelIN5flash19enable_sm80_to_sm89INS1_16FlashAttnFwdSm80INS1_25CollectiveMainloopFwdSm80ILi8ELi1ELb1EN4cute5tupleIJNS5_1CILi128EEENS7_ILi96EEES8_EEELi128ENS_10bfloat16_tEfNS_4arch4Sm80ELb0ELb1ELb1ELb1ELb1ELb0ELb1ELb1EEENS1_21CollectiveEpilogueFwdINS6_IJS8_S8_S9_EEENS6_IJNS7_ILi1EEESH_SH_EEESB_SD_Li256ELb1ELb1ELb1ELb0EEENS1_36VarlenDynamicPersistentTileSchedulerILi128ELi96ELi256ELi256ELb1ELb1ELb0ELb1ELb0ELb1EEEEEEEEEvNT_6ParamsE) ;  /* 0xfffe4cc002007950 */ /* 0x004fea0003c3ffff */
        .weak           $__internal_13_$__cuda_sm70_votesync_ballot
        .type           $__internal_13_$__cuda_sm70_votesync_ballot,@function
        .size           $__internal_13_$__cuda_sm70_votesync_ballot,(.L_x_3585 - $__internal_13_$__cuda_sm70_votesync_ballot)
$__internal_13_$__cuda_sm70_votesync_ballot:
[----:B------:R-:W-:Y:S01]  /*1b340*/  ISETP.NE.U32.AND P0, PT, R0, 0x1, PT ;  /* 0x000000010000780c */ /* 0x000fe20003f05070 */
[----:B------:R-:W-:-:S04]  /*1b350*/  IMAD.MOV.U32 R3, RZ, RZ, -0x1 ;  /* 0xffffffffff037424 */ /* 0x000fc800078e00ff */
[----:B------:R-:W-:Y:S08]  /*1b360*/  WARPSYNC R3 ;  /* 0x0000000300007348 */ /* 0x000ff00003800000 */
[----:B------:R-:W-:-:S04]  /*1b370*/  VOTE.ANY R0, PT, !P0 ;  /* 0x0000000000007806 */ /* 0x000fc800040e0100 */
[----:B------:R-:W-:Y:S01]  /*1b380*/  LOP3.LUT R0, R0, R3, RZ, 0xc0, !PT ;  /* 0x0000000300007212 */ /* 0x000fe200078ec0ff */
[----:B------:R-:W-:-:S04]  /*1b390*/  IMAD.MOV.U32 R3, RZ, RZ, 0x0 ;  /* 0x00000000ff037424 */ /* 0x000fc800078e00ff */
[----:B------:R-:W-:Y:S05]  /*1b3a0*/  RET.REL.NODEC R2 `(_ZN7cutlass13device_kernelIN5flash19enable_sm80_to_sm89INS1_16FlashAttnFwdSm80INS1_25CollectiveMainloopFwdSm80ILi8ELi1ELb1EN4cute5tupleIJNS5_1CILi128EEENS7_ILi96EEES8_EEELi128ENS_10bfloat16_tEfNS_4arch4Sm80ELb0ELb1ELb1ELb1ELb1ELb0ELb1ELb1EEENS1_21CollectiveEpilogueFwdINS6_IJS8_S8_S9_EEENS6_IJNS7_ILi1EEESH_SH_EEESB_SD_Li256ELb1ELb1ELb1ELb0EEENS1_36VarlenDynamicPersistentTileSchedulerILi128ELi96ELi256ELi256ELb1ELb1ELb0ELb1ELb0ELb1EEEEEEEEEvNT_6ParamsE) ;  /* 0xfffe4c5002007950 */ /* 0x000fea0003c3ffff */
.L_x_889:
        /* <DEDUP_REMOVED lines=13> */
.L_x_3585:


//--------------------- .text._ZN7cutlass13device_kernelIN5flash19enable_sm80_to_sm89INS1_16FlashAttnFwdSm80INS1_25CollectiveMainloopFwdSm80ILi8ELi1ELb1EN4cute5tupleIJNS5_1CILi128EEENS7_ILi96EEES8_EEELi128ENS_10bfloat16_tEfNS_4arch4Sm80ELb0ELb1ELb1ELb1ELb1ELb1ELb1ELb1EEENS1_21CollectiveEpilogueFwdINS6_IJS8_S8_S9_EEENS6_IJNS7_ILi1EEESH_SH_EEESB_SD_Li256ELb1ELb1ELb1ELb0EEENS1_36VarlenDynamicPersistentTileSchedulerILi128ELi96ELi256ELi256ELb1ELb1ELb0ELb1ELb0ELb1EEEEEEEEEvNT_6ParamsE --------------------------
	.section	.text._ZN7cutlass13device_kernelIN5flash19enable_sm80_to_sm89INS1_16FlashAttnFwdSm80INS1_25CollectiveMainloopFwdSm80ILi8ELi1ELb1EN4cute5tupleIJNS5_1CILi128EEENS7_ILi96EEES8_EEELi128ENS_10bfloat16_tEfNS_4arch4Sm80ELb0ELb1ELb1ELb1ELb1ELb1ELb1ELb1EEENS1_21CollectiveEpilogueFwdINS6_IJS8_S8_S9_EEENS6_IJNS7_ILi1EEESH_SH_EEESB_SD_Li256ELb1ELb1ELb1ELb0EEENS1_36VarlenDynamicPersistentTileSchedulerILi128ELi96ELi256ELi256ELb1ELb1ELb0ELb1ELb0ELb1EEEEEEEEEvNT_6ParamsE,"ax",@progbits
	.sectioninfo	@"SHI_REGISTERS=255"
	.align	128
.text._ZN7cutlass13device_kernelIN5flash19enable_sm80_to_sm89INS1_16FlashAttnFwdSm80INS1_25CollectiveMainloopFwdSm80ILi8ELi1ELb1EN4cute5tupleIJNS5_1CILi128EEENS7_ILi96EEES8_EEELi128ENS_10bfloat16_tEfNS_4arch4Sm80ELb0ELb1ELb1ELb1ELb1ELb1ELb1ELb1EEENS1_21CollectiveEpilogueFwdINS6_IJS8_S8_S9_EEENS6_IJNS7_ILi1EEESH_SH_EEESB_SD_Li256ELb1ELb1ELb1ELb0EEENS1_36VarlenDynamicPersistentTileSchedulerILi128ELi96ELi256ELi256ELb1ELb1ELb0ELb1ELb0ELb1EEEEEEEEEvNT_6ParamsE:
        .type           _ZN7cutlass13device_kernelIN5flash19enable_sm80_to_sm89INS1_16FlashAttnFwdSm80INS1_25CollectiveMainloopFwdSm80ILi8ELi1ELb1EN4cute5tupleIJNS5_1CILi128EEENS7_ILi96EEES8_EEELi128ENS_10bfloat16_tEfNS_4arch4Sm80ELb0ELb1ELb1ELb1ELb1ELb1ELb1ELb1EEENS1_21CollectiveEpilogueFwdINS6_IJS8_S8_S9_EEENS6_IJNS7_ILi1EEESH_SH_EEESB_SD_Li256ELb1ELb1ELb1ELb0EEENS1_36VarlenDynamicPersistentTileSchedulerILi128ELi96ELi256ELi256ELb1ELb1ELb0ELb1ELb0ELb1EEEEEEEEEvNT_6ParamsE,@function
        .size           _ZN7cutlass13device_kernelIN5flash19enable_sm80_to_sm89INS1_16FlashAttnFwdSm80INS1_25CollectiveMainloopFwdSm80ILi8ELi1ELb1EN4cute5tupleIJNS5_1CILi128EEENS7_ILi96EEES8_EEELi128ENS_10bfloat16_tEfNS_4arch4Sm80ELb0ELb1ELb1ELb1ELb1ELb1ELb1ELb1EEENS1_21CollectiveEpilogueFwdINS6_IJS8_S8_S9_EEENS6_IJNS7_ILi1EEESH_SH_EEESB_SD_Li256ELb1ELb1ELb1ELb0EEENS1_36VarlenDynamicPersistentTileSchedulerILi128ELi96ELi256ELi256ELb1ELb1ELb0ELb1ELb0ELb1EEEEEEEEEvNT_6ParamsE,(.L_x_3590 - _ZN7cutlass13device_kernelIN5flash19enable_sm80_to_sm89INS1_16FlashAttnFwdSm80INS1_25CollectiveMainloopFwdSm80ILi8ELi1ELb1EN4cute5tupleIJNS5_1CILi128EEENS7_ILi96EEES8_EEELi128ENS_10bfloat16_tEfNS_4arch4Sm80ELb0ELb1ELb1ELb1ELb1ELb1ELb1ELb1EEENS1_21CollectiveEpilogueFwdINS6_IJS8_S8_S9_EEENS6_IJNS7_ILi1EEESH_SH_EEESB_SD_Li256ELb1ELb1ELb1ELb0EEENS1_36VarlenDynamicPersistentTileSchedulerILi128ELi96ELi256ELi256ELb1ELb1ELb0ELb1ELb0ELb1EEEEEEEEEvNT_6ParamsE)
        .other          _ZN7cutlass13device_kernelIN5flash19enable_sm80_to_sm89INS1_16FlashAttnFwdSm80INS1_25CollectiveMainloopFwdSm80ILi8ELi1ELb1EN4cute5tupleIJNS5_1CILi128EEENS7_ILi96EEES8_EEELi128ENS_10bfloat16_tEfNS_4arch4Sm80ELb0ELb1ELb1ELb1ELb1ELb1ELb1ELb1EEENS1_21CollectiveEpilogueFwdINS6_IJS8_S8_S9_EEENS6_IJNS7_ILi1EEESH_SH_EEESB_SD_Li256ELb1ELb1ELb1ELb0EEENS1_36VarlenDynamicPersistentTileSchedulerILi128ELi96ELi256ELi256ELb1ELb1ELb0ELb1ELb0ELb1EEEEEEEEEvNT_6ParamsE,@"STO_CUDA_ENTRY STV_DEFAULT"
_ZN7cutlass13device_kernelIN5flash19enable_sm80_to_sm89INS1_16FlashAttnFwdSm80INS1_25CollectiveMainloopFwdSm80ILi8ELi1ELb1EN4cute5tupleIJNS5_1CILi128EEENS7_ILi96EEES8_EEELi128ENS_10bfloat16_tEfNS_4arch4Sm80ELb0ELb1ELb1ELb1ELb1ELb1ELb1ELb1EEENS1_21CollectiveEpilogueFwdINS6_IJS8_S8_S9_EEENS6_IJNS7_ILi1EEESH_SH_EEESB_SD_Li256ELb1ELb1ELb1ELb0EEENS1_36VarlenDynamicPersistentTileSchedulerILi128ELi96ELi256ELi256ELb1ELb1ELb0ELb1ELb0ELb1EEEEEEEEEvNT_6ParamsE:
[----:B------:R-:W-:-:S03]  /*0000*/  MOV R1, c[0x0][0x28] ;  /* 0x00000a0000017a02 */ /* 0x000fc60000000f00 */
[----:B------:R-:W1:Y:S01]  /*0010*/  S2R R2, SR_TID.X ;  /* 0x0000000000027919 */ /* 0x000e620000002100 */
[----:B------:R-:W-:Y:S01]  /*0020*/  IADD3 R1, R1, -0x70, RZ ;  /* 0xffffff9001017810 */ /* 0x000fe20007ffe0ff */
[----:B------:R-:W-:Y:S01]  /*0030*/  ULDC.64 UR8, c[0x0][0x118] ;  /* 0x0000460000087ab9 */ /* 0x000fe20000000a00 */
[----:B-1----:R-:W-:-:S05]  /*0040*/  SHF.R.U32.HI R0, RZ, 0x5, R2 ;  /* 0x00000005ff007819 */ /* 0x002fca0000011602 */
[----:B------:R-:W1:Y:S02]  /*0050*/  SHFL.IDX PT, R3, R0, RZ, 0x1f ;  /* 0x00001fff00037589 */ /* 0x000e6400000e0000 */
[----:B-1----:R-:W-:Y:S02]  /*0060*/  ISETP.NE.AND P0, PT, R3, RZ, PT ;  /* 0x000000ff0300720c */ /* 0x002fe40003f05270 */
[----:B------:R-:W-:Y:S11]  /*0070*/  STL [R1+0x5c], R3 ;  /* 0x00005c0301007387 */ /* 0x000ff60000100800 */
[----:B------:R-:W-:Y:S06]  /*0080*/  @P0 BAR.SYNC.DEFER_BLOCKING 0x5, 0x100 ;  /* 0x0144000000000b1d */ /* 0x000fec0000010000 */
[----:B------:R-:W1:Y:S04]  /*0090*/  @P0 LDS.128 R4, [0xe100] ;  /* 0x00e10000ff040984 */ /* 0x000e680000000c00 */
[----:B-1----:R1:W-:Y:S04]  /*00a0*/  @P0 STL.64 [R1+0x18], R4 ;  /* 0x0000180401000387 */ /* 0x0023e80000100a00 */
[----:B------:R1:W-:Y:S04]  /*00b0*/  @P0 STL.64 [R1+0x20], R6 ;  /* 0x0000200601000387 */ /* 0x0003e80000100a00 */
[----:B------:R-:W-:Y:S06]  /*00c0*/  @P0 BAR.ARV 0x4, 0x100 ;  /* 0x0104000000000b1d */ /* 0x000fec0000002000 */
[----:B------:R-:W-:Y:S05]  /*00d0*/  @P0 BRA `(.L_x_890) ;  /* 0x00000fd000000947 */ /* 0x000fea0003800000 */
[----:B------:R-:W-:Y:S01]  /*00e0*/  LOP3.LUT R13, R2, 0x1f, RZ, 0xc0, !PT ;  /* 0x0000001f020d7812 */ /* 0x000fe200078ec0ff */
[----:B------:R-:W-:-:S03]  /*00f0*/  CS2R R8, SRZ ;  /* 0x0000000000087805 */ /* 0x000fc6000001ff00 */
[----:B------:R-:W-:-:S04]  /*0100*/  ISETP.NE.AND P6, PT, R13, 0x1f, PT ;  /* 0x0000001f0d00780c */ /* 0x000fc80003fc5270 */
[----:B------:R-:W-:-:S13]  /*0110*/  ISETP.GE.OR P0, PT, R13, c[0x0][0x53c], !P6 ;  /* 0x00014f000d007a0c */ /* 0x000fda0007706670 */
[----:B-1----:R-:W-:Y:S02]  /*0120*/  @!P0 IMAD.MOV.U32 R4, RZ, RZ, 0x4 ;  /* 0x00000004ff048424 */ /* 0x002fe400078e00ff */
[----:B------:R-:W-:Y:S02]  /*0130*/  @!P0 IMAD.MOV.U32 R2, RZ, RZ, 0x4 ;  /* 0x00000004ff028424 */ /* 0x000fe400078e00ff */
[----:B------:R-:W-:-:S04]  /*0140*/  @!P0 IMAD.WIDE.U32 R4, R13, R4, c[0x0][0x580] ;  /* 0x000160000d048625 */ /* 0x000fc800078e0004 */
[C---:B------:R-:W-:Y:S01]  /*0150*/  @!P0 IMAD.WIDE.U32 R2, R13.reuse, R2, c[0x0][0x578] ;  /* 0x00015e000d028625 */ /* 0x040fe200078e0002 */
[----:B------:R-:W2:Y:S04]  /*0160*/  @!P0 LDG.E R9, [R4.64] ;  /* 0x0000000804098981 */ /* 0x000ea8000c1e1900 */
[----:B------:R-:W2:Y:S01]  /*0170*/  @!P0 LDG.E R8, [R2.64] ;  /* 0x0000000802088981 */ /* 0x000ea2000c1e1900 */
[C---:B------:R-:W-:Y:S01]  /*0180*/  ISETP.NE.AND P5, PT, R13.reuse, RZ, PT ;  /* 0x000000ff0d00720c */ /* 0x040fe20003fa5270 */
[----:B------:R-:W1:Y:S01]  /*0190*/  S2UR UR4, SR_CTAID.X ;  /* 0x00000000000479c3 */ /* 0x000e620000002500 */
[C---:B------:R-:W-:Y:S01]  /*01a0*/  ISETP.GE.U32.AND P4, PT, R13.reuse, 0x2, PT ;  /* 0x000000020d00780c */ /* 0x040fe20003f86070 */
[----:B------:R-:W-:Y:S01]  /*01b0*/  IMAD.MOV.U32 R6, RZ, RZ, RZ ;  /* 0x000000ffff067224 */ /* 0x000fe200078e00ff */
        /* <DEDUP_REMOVED lines=26> */
.L_x_895:
        /* <DEDUP_REMOVED lines=16> */
.L_x_1141:
        /* <DEDUP_REMOVED lines=16> */
.L_x_1142:
[----:B--2---:R-:W-:-:S05]  /*0560*/  IMAD R0, R0, c[0x0][0x538], RZ ;  /* 0x00014e0000007a24 */ /* 0x004fca00078e02ff */
[----:B------:R-:W-:-:S04]  /*0570*/  IADD3 R7, R0, R7, RZ ;  /* 0x0000000700077210 */ /* 0x000fc80007ffe0ff */
[----:B------:R-:W-:-:S13]  /*0580*/  ISETP.GT.AND P0, PT, R7, UR4, PT ;  /* 0x0000000407007c0c */ /* 0x000fda000bf04270 */
[----:B-1----:R-:W-:Y:S05]  /*0590*/  @!P0 BRA `(.L_x_895) ;  /* 0xfffffdc000008947 */ /* 0x002fea000383ffff */
.L_x_891:
[----:B------:R-:W-:-:S05]  /*05a0*/  IADD3 R7, -R0, R7, RZ ;  /* 0x0000000700077210 */ /* 0x000fca0007ffe1ff */
[----:B------:R-:W-:-:S05]  /*05b0*/  IMAD R0, R4, c[0x0][0x538], R7 ;  /* 0x00014e0004007a24 */ /* 0x000fca00078e0207 */
[----:B------:R-:W-:Y:S01]  /*05c0*/  ISETP.GT.AND P0, PT, R0, UR4, PT ;  /* 0x0000000400007c0c */ /* 0x000fe2000bf04270 */
[----:B------:R-:W-:-:S12]  /*05d0*/  BRA.DIV ~URZ, `(.L_x_896) ;  /* 0x00022d127f007947 */ /* 0x000fd8000b800000 */
[----:B------:R-:W-:-:S04]  /*05e0*/  VOTE.ANY R14, PT, !P0 ;  /* 0x00000000000e7806 */ /* 0x000fc800040e0100 */
.L_x_1143:
[----:B------:R-:W1:Y:S02]  /*05f0*/  POPC R0, R14 ;  /* 0x0000000e00007309 */ /* 0x000e640000000000 */
[----:B-1----:R-:W-:-:S05]  /*0600*/  IADD3 R2, R0, R6, RZ ;  /* 0x0000000600027210 */ /* 0x002fca0007ffe0ff */
[----:B------:R1:W-:Y:S01]  /*0610*/  STL [R1+0x24], R2 ;  /* 0x0000240201007387 */ /* 0x0003e20000100800 */
[----:B------:R-:W-:Y:S05]  /*0620*/  BRA.DIV ~URZ, `(.L_x_897) ;  /* 0x00022d027f007947 */ /* 0x000fea000b800000 */
[----:B------:R2:W3:Y:S01]  /*0630*/  SHFL.IDX PT, R12, R9, R0, 0x1f ;  /* 0x00001f00090c7589 */ /* 0x0004e200000e0000 */
[----:B------:R-:W-:-:S03]  /*0640*/  MOV R5, RZ ;  /* 0x000000ff00057202 */ /* 0x000fc60000000f00 */
[----:B------:R2:W4:Y:S04]  /*0650*/  SHFL.IDX PT, R9, R8, R0, 0x1f ;  /* 0x00001f0008097589 */ /* 0x00052800000e0000 */
.L_x_1144:
[----:B------:R-:W-:Y:S01]  /*0660*/  ISETP.NE.AND P0, PT, R14, RZ, PT ;  /* 0x000000ff0e00720c */ /* 0x000fe20003f05270 */
[----:B------:R-:W-:-:S12]  /*0670*/  BSSY B0, `(.L_x_898) ;  /* 0x0000005000007945 */ /* 0x000fd80003800000 */
[----:B------:R-:W-:Y:S05]  /*0680*/  @!P0 BRA `(.L_x_899) ;  /* 0x0000003000008947 */ /* 0x000fea0003800000 */
[----:B--2---:R-:W-:Y:S01]  /*0690*/  IADD3 R0, R0, -0x1, RZ ;  /* 0xffffffff00007810 */ /* 0x004fe20007ffe0ff */
[----:B------:R-:W-:Y:S05]  /*06a0*/  BRA.DIV ~URZ, `(.L_x_900) ;  /* 0x00022d627f007947 */ /* 0x000fea000b800000 */
[----:B------:R2:W1:Y:S02]  /*06b0*/  SHFL.IDX PT, R5, R4, R0, 0x1f ;  /* 0x00001f0004057589 */ /* 0x00046400000e0000 */
.L_x_899:
[----:B------:R-:W-:Y:S05]  /*06c0*/  BSYNC B0 ;  /* 0x0000000000007941 */ /* 0x000fea0003800000 */
.L_x_898:
[----:B-12---:R-:W-:Y:S01]  /*06d0*/  IMAD R0, R5, c[0x0][0x538], R7 ;  /* 0x00014e0005007a24 */ /* 0x006fe200078e0207 */
[----:B----4-:R-:W-:Y:S01]  /*06e0*/  ISETP.NE.AND P0, PT, R9, 0x1, PT ;  /* 0x000000010900780c */ /* 0x010fe20003f05270 */
[----:B------:R-:W-:Y:S03]  /*06f0*/  BSSY B0, `(.L_x_901) ;  /* 0x0000089000007945 */ /* 0x000fe60003800000 */
[----:B------:R1:W-:Y:S01]  /*0700*/  STL [R1+0x18], R0 ;  /* 0x0000180001007387 */ /* 0x0003e20000100800 */
[----:B------:R-:W-:-:S08]  /*0710*/  IADD3 R11, -R0, UR4, RZ ;  /* 0x00000004000b7c10 */ /* 0x000fd0000fffe1ff */
[----:B------:R-:W-:Y:S05]  /*0720*/  @!P0 BRA `(.L_x_902) ;  /* 0x000003f000008947 */ /* 0x000fea0003800000 */
[-C--:B-1-3--:R-:W-:Y:S02]  /*0730*/  IABS R0, R12.reuse ;  /* 0x0000000c00007213 */ /* 0x08afe40000000000 */
        /* <DEDUP_REMOVED lines=59> */
[----:B------:R-:W-:-:S05]  /*0af0*/  IMAD R2, R3, 0x10000, R2 ;  /* 0x0001000003027824 */ /* 0x000fca00078e0202 */
[----:B------:R1:W-:Y:S01]  /*0b00*/  STL [R1+0x20], R2 ;  /* 0x0000200201007387 */ /* 0x0003e20000100800 */
[----:B------:R-:W-:Y:S05]  /*0b10*/  BRA `(.L_x_903) ;  /* 0x0000046000007947 */ /* 0x000fea0003800000 */
.L_x_902:
[----:B------:R-:W2:Y:S01]  /*0b20*/  LDL R3, [R1+0x24] ;  /* 0x0000240001037983 */ /* 0x000ea20000100800 */
[----:B------:R-:W-:-:S04]  /*0b30*/  IMAD.MOV.U32 R2, RZ, RZ, 0x4 ;  /* 0x00000004ff027424 */ /* 0x000fc800078e00ff */
[----:B--2---:R-:W-:-:S05]  /*0b40*/  IMAD.WIDE R2, R3, R2, c[0x0][0x590] ;  /* 0x0001640003027625 */ /* 0x004fca00078e0202 */
[----:B------:R-:W2:Y:S02]  /*0b50*/  LDG.E R7, [R2.64] ;  /* 0x0000000802077981 */ /* 0x000ea4000c1e1900 */
[----:B--23--:R-:W-:-:S05]  /*0b60*/  IMAD R9, R7, R12, RZ ;  /* 0x0000000c07097224 */ /* 0x00cfca00078e02ff */
[-C--:B-1----:R-:W-:Y:S02]  /*0b70*/  IABS R0, R9.reuse ;  /* 0x0000000900007213 */ /* 0x082fe40000000000 */
        /* <DEDUP_REMOVED lines=62> */
[----:B------:R-:W-:-:S05]  /*0f60*/  IMAD R2, R0, R2, R3 ;  /* 0x0000000200027224 */ /* 0x000fca00078e0203 */
[----:B------:R1:W-:Y:S02]  /*0f70*/  STL [R1+0x20], R2 ;  /* 0x0000200201007387 */ /* 0x0003e40000100800 */
.L_x_903:
[----:B------:R-:W-:Y:S05]  /*0f80*/  BSYNC B0 ;  /* 0x0000000000007941 */ /* 0x000fea0003800000 */
.L_x_901:
[----:B------:R-:W-:-:S04]  /*0f90*/  LOP3.LUT R0, RZ, R0, RZ, 0x33, !PT ;  /* 0x00000000ff007212 */ /* 0x000fc800078e33ff */
[----:B------:R-:W-:-:S05]  /*0fa0*/  IADD3 R0, R0, R12, RZ ;  /* 0x0000000c00007210 */ /* 0x000fca0007ffe0ff */
[----:B------:R2:W-:Y:S01]  /*0fb0*/  STL [R1+0x1c], R0 ;  /* 0x00001c0001007387 */ /* 0x0005e20000100800 */
[----:B------:R-:W-:Y:S05]  /*0fc0*/  BRA `(.L_x_904) ;  /* 0x0000006000007947 */ /* 0x000fea0003800000 */
.L_x_892:
[----:B------:R-:W-:Y:S01]  /*0fd0*/  MOV R0, UR4 ;  /* 0x0000000400007c02 */ /* 0x000fe20008000f00 */
[----:B------:R-:W-:Y:S04]  /*0fe0*/  STL [R1+0x1c], RZ ;  /* 0x00001cff01007387 */ /* 0x000fe80000100800 */
[----:B------:R-:W-:Y:S04]  /*0ff0*/  STL [R1+0x20], RZ ;  /* 0x000020ff01007387 */ /* 0x000fe80000100800 */
[----:B------:R1:W-:Y:S02]  /*1000*/  STL [R1+0x18], R0 ;  /* 0x0000180001007387 */ /* 0x0003e40000100800 */
[----:B-1----:R-:W-:-:S05]  /*1010*/  MOV R0, c[0x0][0x53c] ;  /* 0x00014f0000007a02 */ /* 0x002fca0000000f00 */
[----:B------:R1:W-:Y:S02]  /*1020*/  STL [R1+0x24], R0 ;  /* 0x0000240001007387 */ /* 0x0003e40000100800 */
.L_x_904:
[----:B------:R-:W3:Y:S04]  /*1030*/  LDL R4, [R1+0x18] ;  /* 0x0000180001047983 */ /* 0x000ee80000100800 */
[----:B------:R-:W3:Y:S04]  /*1040*/  LDL R5, [R1+0x1c] ;  /* 0x00001c0001057983 */ /* 0x000ee80000100800 */
[----:B------:R-:W3:Y:S04]  /*1050*/  LDL R6, [R1+0x20] ;  /* 0x0000200001067983 */ /* 0x000ee80000100800 */
[----:B------:R-:W3:Y:S01]  /*1060*/  LDL R7, [R1+0x24] ;  /* 0x0000240001077983 */ /* 0x000ee20000100800 */
[----:B------:R-:W-:Y:S01]  /*1070*/  ISETP.NE.AND P0, PT, R13, RZ, PT ;  /* 0x000000ff0d00720c */ /* 0x000fe20003f05270 */
[----:B------:R-:W-:-:S12]  /*1080*/  WARPSYNC 0xffffffff ;  /* 0xffffffff00007948 */ /* 0x000fd80003800000 */
[----:B---3--:R3:W-:Y:S04]  /*1090*/  @!P0 STS.128 [0xe100], R4 ;  /* 0x00e10004ff008388 */ /* 0x0087e80000000c00 */
[----:B------:R-:W-:Y:S06]  /*10a0*/  BAR.ARV 0x5, 0x100 ;  /* 0x0144000000007b1d */ /* 0x000fec0000002000 */
.L_x_890:
[----:B-12---:R-:W2:Y:S02]  /*10b0*/  LDL R0, [R1+0x24] ;  /* 0x0000240001007983 */ /* 0x006ea40000100800 */
[----:B--2---:R-:W-:-:S13]  /*10c0*/  ISETP.GE.AND P0, PT, R0, c[0x0][0x53c], PT ;  /* 0x00014f0000007a0c */ /* 0x004fda0003f06270 */
[----:B------:R-:W-:Y:S05]  /*10d0*/  @P0 EXIT ;  /* 0x000000000000094d */ /* 0x000fea0003800000 */
[----:B------:R-:W1:Y:S01]  /*10e0*/  S2R R17, SR_TID.X ;  /* 0x0000000000117919 */ /* 0x000e620000002100 */
[----:B------:R-:W-:Y:S01]  /*10f0*/  IMAD.MOV.U32 R18, RZ, RZ, 0x20 ;  /* 0x00000020ff127424 */ /* 0x000fe200078e00ff */
[----:B------:R-:W-:Y:S02]  /*1100*/  ULDC UR4, c[0x0][0x2ac] ;  /* 0x0000ab0000047ab9 */ /* 0x000fe40000000800 */
[----:B------:R-:W-:Y:S02]  /*1110*/  ULDC UR6, c[0x0][0x1d0] ;  /* 0x0000740000067ab9 */ /* 0x000fe40000000800 */
[----:B------:R-:W-:Y:S01]  /*1120*/  UIMAD UR6, UR4, UR6, URZ ;  /* 0x00000006040672a4 */ /* 0x000fe2000f8e023f */
[----:B-1----:R-:W-:-:S04]  /*1130*/  SHF.R.S32.HI R14, RZ, 0x1f, R17 ;  /* 0x0000001fff0e7819 */ /* 0x002fc80000011411 */
[CC--:B------:R-:W-:Y:S02]  /*1140*/  LEA.HI R2, R14.reuse, R17.reuse, RZ, 0x4 ;  /* 0x000000110e027211 */ /* 0x0c0fe400078f20ff */
[----:B---3--:R-:W-:Y:S02]  /*1150*/  LEA.HI R7, R14, R17, RZ, 0x2 ;  /* 0x000000110e077211 */ /* 0x008fe400078f10ff */
        /* <DEDUP_REMOVED lines=46> */
[----:B------:R-:W-:Y:S02]  /*1440*/  LEA.HI R13, R4, R21, RZ, 0x2 ;  /* 0x00000015040d7211 */ /* 0x000fe400078f10ff */
[----:B------:R-:W-:Y:S01]  /*1450*/  LOP3.LUT R0, R3, 0x1c0, RZ, 0xc0, !PT ;  /* 0x000001c003007812 */ /* 0x000fe200078ec0ff */
[----:B------:R-:W-:Y:S01]  /*1460*/  IMAD.IADD R2, R7, 0x1, R2 ;  /* 0x0000000107027824 */ /* 0x000fe200078e0202 */
[----:B------:R-:W-:Y:S02]  /*1470*/  SHF.R.S32.HI R4, RZ, 0x2, R13 ;  /* 0x00000002ff047819 */ /* 0x000fe4000001140d */
[----:B------:R-:W-:Y:S01]  /*1480*/  LOP3.LUT R3, R0, 0x8, R5, 0xf8, !PT ;  /* 0x0000000800037812 */ /* 0x000fe200078ef805 */
[----:B------:R-:W-:Y:S01]  /*1490*/  IMAD.SHL.U32 R20, R2, 0x2, RZ ;  /* 0x0000000202147824 */ /* 0x000fe200078e00ff */
[----:B------:R-:W-:Y:S01]  /*14a0*/  SHF.R.U32.HI R0, RZ, 0x3, R0 ;  /* 0x00000003ff007819 */ /* 0x000fe20000011600 */
[----:B------:R-:W-:Y:S01]  /*14b0*/  IMAD.SHL.U32 R2, R12, 0x40, RZ ;  /* 0x000000400c027824 */ /* 0x000fe200078e00ff */
[----:B------:R-:W-:Y:S01]  /*14c0*/  R2P PR, R6, 0x6 ;  /* 0x0000000606007804 */ /* 0x000fe20000000000 */
[----:B------:R-:W-:Y:S01]  /*14d0*/  IMAD R25, R10, 0x10, R4 ;  /* 0x000000100a197824 */ /* 0x000fe200078e0204 */
[----:B------:R-:W-:Y:S01]  /*14e0*/  LOP3.LUT R0, R3, R0, RZ, 0x3c, !PT ;  /* 0x0000000003007212 */ /* 0x000fe200078e3cff */
[----:B------:R-:W-:Y:S01]  /*14f0*/  IMAD R5, R11, 0x200, R8 ;  /* 0x000002000b057824 */ /* 0x000fe200078e0208 */
[----:B------:R-:W-:-:S02]  /*1500*/  LOP3.LUT R6, R6, 0x1, RZ, 0xc0, !PT ;  /* 0x0000000106067812 */ /* 0x000fc400078ec0ff */
[----:B------:R-:W-:Y:S01]  /*1510*/  LOP3.LUT R4, R0, 0xfffffe00, R2, 0xf8, !PT ;  /* 0xfffffe0000047812 */ /* 0x000fe200078ef802 */
[----:B------:R-:W-:Y:S01]  /*1520*/  STL [R1+0x68], R25 ;  /* 0x0000681901007387 */ /* 0x000fe20000100800 */
[----:B------:R-:W-:Y:S01]  /*1530*/  LEA.HI R0, R14, R17, RZ, 0x6 ;  /* 0x000000110e007211 */ /* 0x000fe200078f30ff */
[----:B------:R-:W-:Y:S01]  /*1540*/  IMAD.MOV.U32 R17, RZ, RZ, 0x40 ;  /* 0x00000040ff117424 */ /* 0x000fe200078e00ff */
[----:B------:R-:W-:Y:S01]  /*1550*/  ISETP.NE.U32.AND P0, PT, R6, 0x1, PT ;  /* 0x000000010600780c */ /* 0x000fe20003f05070 */
[----:B------:R-:W-:Y:S01]  /*1560*/  STL [R1+0x30], R20 ;  /* 0x0000301401007387 */ /* 0x000fe20000100800 */
[----:B------:R-:W-:Y:S01]  /*1570*/  SHF.R.S32.HI R101, RZ, 0x3, R101 ;  /* 0x00000003ff657819 */ /* 0x000fe20000011465 */
[----:B------:R-:W-:Y:S01]  /*1580*/  IMAD.SHL.U32 R0, R0, 0x8, RZ ;  /* 0x0000000800007824 */ /* 0x000fe200078e00ff */
[----:B------:R-:W-:Y:S02]  /*1590*/  IADD3 R3, R20, 0x80, RZ ;  /* 0x0000008014037810 */ /* 0x000fe40007ffe0ff */
[----:B------:R-:W-:-:S02]  /*15a0*/  IADD3 R22, R101, 0x20, RZ ;  /* 0x0000002065167810 */ /* 0x000fc40007ffe0ff */
[----:B------:R-:W-:Y:S01]  /*15b0*/  LOP3.LUT R7, R0, 0xfffffe00, RZ, 0xc0, !PT ;  /* 0xfffffe0000077812 */ /* 0x000fe200078ec0ff */
[C---:B------:R-:W-:Y:S01]  /*15c0*/  IMAD.SHL.U32 R0, R101.reuse, 0x40, RZ ;  /* 0x0000004065007824 */ /* 0x040fe200078e00ff */
[C---:B------:R-:W-:Y:S01]  /*15d0*/  IADD3 R23, R101.reuse, 0x40, RZ ;  /* 0x0000004065177810 */ /* 0x040fe20007ffe0ff */
[----:B------:R-:W-:Y:S01]  /*15e0*/  IMAD.SHL.U32 R6, R22, 0x40, RZ ;  /* 0x0000004016067824 */ /* 0x000fe200078e00ff */
[----:B------:R-:W-:Y:S02]  /*15f0*/  IADD3 R12, R101, 0x60, RZ ;  /* 0x00000060650c7810 */ /* 0x000fe40007ffe0ff */
[C---:B------:R-:W-:Y:S02]  /*1600*/  LOP3.LUT P4, RZ, R9.reuse, 0x2, RZ, 0xc0, !PT ;  /* 0x0000000209ff7812 */ /* 0x040fe4000788c0ff */
[----:B------:R-:W-:Y:S02]  /*1610*/  LOP3.LUT P3, RZ, R9, 0x4, RZ, 0xc0, !PT ;  /* 0x0000000409ff7812 */ /* 0x000fe4000786c0ff */
[----:B------:R-:W-:-:S02]  /*1620*/  SHF.R.S32.HI R9, RZ, 0x1f, R22 ;  /* 0x0000001fff097819 */ /* 0x000fc40000011416 */
[----:B------:R-:W-:Y:S02]  /*1630*/  IADD3 R19, R20, 0x70, RZ ;  /* 0x0000007014137810 */ /* 0x000fe40007ffe0ff */
[----:B------:R-:W-:Y:S02]  /*1640*/  SHF.R.S32.HI R8, RZ, 0x1f, R23 ;  /* 0x0000001fff087819 */ /* 0x000fe40000011417 */
[----:B------:R-:W-:Y:S01]  /*1650*/  @P0 IADD3 R19, R3, 0x10, RZ ;  /* 0x0000001003130810 */ /* 0x000fe20007ffe0ff */
[----:B------:R-:W-:Y:S01]  /*1660*/  IMAD.SHL.U32 R3, R23, 0x40, RZ ;  /* 0x0000004017037824 */ /* 0x000fe200078e00ff */
[--C-:B------:R-:W-:Y:S01]  /*1670*/  SHF.R.S32.HI R2, RZ, 0x1f, R101.reuse ;  /* 0x0000001fff027819 */ /* 0x100fe20000011465 */
[----:B------:R-:W-:Y:S01]  /*1680*/  IMAD.SHL.U32 R2, R12, 0x40, RZ ;  /* 0x000000400c027824 */ /* 0x000fe200078e00ff */
[----:B------:R-:W-:Y:S01]  /*1690*/  SHF.R.S32.HI R10, RZ, 0x1f, R12 ;  /* 0x0000001fff0a7819 */ /* 0x000fe2000001140c */
[----:B------:R-:W-:Y:S01]  /*16a0*/  STL [R1+0x34], R19 ;  /* 0x0000341301007387 */ /* 0x000fe20000100800 */
[----:B------:R-:W-:Y:S01]  /*16b0*/  LOP3.LUT R11, R0, 0x1c0, RZ, 0xc0, !PT ;  /* 0x000001c0000b7812 */ /* 0x000fe200078ec0ff */
[----:B------:R-:W-:Y:S01]  /*16c0*/  IMAD R0, R102, 0x20, R101 ;  /* 0x0000002066007824 */ /* 0x000fe200078e0265 */
[----:B------:R-:W-:-:S02]  /*16d0*/  LEA.HI R9, R9, R22, RZ, 0x3 ;  /* 0x0000001609097211 */ /* 0x000fc400078f18ff */
[----:B------:R-:W-:Y:S02]  /*16e0*/  LOP3.LUT R22, R6, 0x1c0, RZ, 0xc0, !PT ;  /* 0x000001c006167812 */ /* 0x000fe400078ec0ff */
[----:B------:R-:W-:Y:S02]  /*16f0*/  LEA.HI R8, R8, R23, RZ, 0x3 ;  /* 0x0000001708087211 */ /* 0x000fe400078f18ff */
[----:B------:R-:W-:Y:S02]  /*1700*/  LEA.HI R6, R10, R12, RZ, 0x3 ;  /* 0x0000000c0a067211 */ /* 0x000fe400078f18ff */
[----:B------:R-:W-:Y:S02]  /*1710*/  LOP3.LUT R10, R11, 0x38, R76, 0xf8, !PT ;  /* 0x000000380b0a7812 */ /* 0x000fe400078ef84c */
[----:B------:R-:W-:Y:S01]  /*1720*/  SHF.R.U32.HI R23, RZ, 0x3, R11 ;  /* 0x00000003ff177819 */ /* 0x000fe2000001160b */
[----:B------:R-:W-:Y:S01]  /*1730*/  IMAD.SHL.U32 R6, R6, 0x40, RZ ;  /* 0x0000004006067824 */ /* 0x000fe200078e00ff */
[----:B------:R-:W-:Y:S01]  /*1740*/  LOP3.LUT R14, R3, 0x1c0, RZ, 0xc0, !PT ;  /* 0x000001c0030e7812 */ /* 0x000fe200078ec0ff */
[----:B------:R-:W-:Y:S01]  /*1750*/  IMAD.SHL.U32 R3, R8, 0x40, RZ ;  /* 0x0000004008037824 */ /* 0x000fe200078e00ff */
[----:B------:R-:W-:Y:S01]  /*1760*/  LOP3.LUT R12, R2, 0x1c0, RZ, 0xc0, !PT ;  /* 0x000001c0020c7812 */ /* 0x000fe200078ec0ff */
[----:B------:R-:W-:Y:S01]  /*1770*/  IMAD.SHL.U32 R2, R9, 0x40, RZ ;  /* 0x0000004009027824 */ /* 0x000fe200078e00ff */
[----:B------:R-:W-:-:S02]  /*1780*/  LOP3.LUT R11, R13, 0x7ffffffc, RZ, 0xc0, !PT ;  /* 0x7ffffffc0d0b7812 */ /* 0x000fc400078ec0ff */
[----:B------:R-:W-:Y:S02]  /*1790*/  LOP3.LUT R26, R10, R23, RZ, 0x3c, !PT ;  /* 0x000000170a1a7212 */ /* 0x000fe400078e3cff */
[----:B------:R-:W-:Y:S01]  /*17a0*/  LOP3.LUT R9, R22, 0x38, R76, 0xf8, !PT ;  /* 0x0000003816097812 */ /* 0x000fe200078ef84c */
[----:B------:R-:W-:Y:S01]  /*17b0*/  IMAD.IADD R11, R21, 0x1, -R11 ;  /* 0x00000001150b7824 */ /* 0x000fe200078e0a0b */
[----:B------:R-:W-:Y:S01]  /*17c0*/  SHF.R.U32.HI R24, RZ, 0x3, R22 ;  /* 0x00000003ff187819 */ /* 0x000fe20000011616 */
[----:B------:R1:W-:Y:S01]  /*17d0*/  STL [R1+0x60], R26 ;  /* 0x0000601a01007387 */ /* 0x0003e20000100800 */
[----:B------:R-:W-:Y:S01]  /*17e0*/  LOP3.LUT R10, R14, 0x38, R76, 0xf8, !PT ;  /* 0x000000380e0a7812 */ /* 0x000fe200078ef84c */
[----:B------:R-:W-:Y:S01]  /*17f0*/  IMAD.SHL.U32 R245, R11, 0x2, RZ ;  /* 0x000000020bf57824 */ /* 0x000fe200078e00ff */
[----:B------:R-:W-:Y:S02]  /*1800*/  SHF.R.U32.HI R23, RZ, 0x3, R14 ;  /* 0x00000003ff177819 */ /* 0x000fe4000001160e */
[----:B------:R-:W-:-:S02]  /*1810*/  LOP3.LUT R14, R12, 0x38, R76, 0xf8, !PT ;  /* 0x000000380c0e7812 */ /* 0x000fc400078ef84c */
[----:B------:R-:W-:Y:S02]  /*1820*/  SHF.R.U32.HI R22, RZ, 0x3, R12 ;  /* 0x00000003ff167819 */ /* 0x000fe4000001160c */
[----:B------:R-:W-:Y:S02]  /*1830*/  IADD3 R100, R78, 0x20, RZ ;  /* 0x000000204e647810 */ /* 0x000fe40007ffe0ff */
[----:B------:R-:W-:Y:S02]  /*1840*/  LOP3.LUT R12, R2, 0xfffffe00, RZ, 0xc0, !PT ;  /* 0xfffffe00020c7812 */ /* 0x000fe400078ec0ff */
[----:B------:R-:W-:Y:S01]  /*1850*/  LOP3.LUT R13, R3, 0xfffffe00, RZ, 0xc0, !PT ;  /* 0xfffffe00030d7812 */ /* 0x000fe200078ec0ff */
[----:B------:R-:W-:Y:S01]  /*1860*/  IMAD R3, R16, 0x8, R25 ;  /* 0x0000000810037824 */ /* 0x000fe200078e0219 */
[----:B------:R-:W-:Y:S02]  /*1870*/  LOP3.LUT R21, R6, 0xfffffe00, RZ, 0xc0, !PT ;  /* 0xfffffe0006157812 */ /* 0x000fe400078ec0ff */
[----:B------:R-:W-:-:S02]  /*1880*/  SHF.R.S32.HI R8, RZ, 0x1f, R100 ;  /* 0x0000001fff087819 */ /* 0x000fc40000011464 */
[----:B------:R-:W-:Y:S02]  /*1890*/  LOP3.LUT R11, R12, R9, R24, 0xf6, !PT ;  /* 0x000000090c0b7212 */ /* 0x000fe400078ef618 */
[----:B------:R-:W-:Y:S01]  /*18a0*/  LOP3.LUT R10, R13, R10, R23, 0xf6, !PT ;  /* 0x0000000a0d0a7212 */ /* 0x000fe200078ef617 */
[----:B------:R2:W-:Y:S01]  /*18b0*/  STL [R1+0x2c], R8 ;  /* 0x00002c0801007387 */ /* 0x0005e20000100800 */
[----:B------:R-:W-:Y:S02]  /*18c0*/  LOP3.LUT R9, R21, R14, R22, 0xf6, !PT ;  /* 0x0000000e15097212 */ /* 0x000fe400078ef616 */
[----:B------:R-:W-:Y:S01]  /*18d0*/  LEA R11, R11, 0x100, 0x1 ;  /* 0x000001000b0b7811 */ /* 0x000fe200078e08ff */
[----:B------:R-:W-:Y:S01]  /*18e0*/  STL [R1+0x64], R21 ;  /* 0x0000641501007387 */ /* 0x000fe20000100800 */
[----:B------:R-:W-:Y:S02]  /*18f0*/  LEA R188, R5, 0x8100, 0x1 ;  /* 0x0000810005bc7811 */ /* 0x000fe400078e08ff */
[----:B------:R-:W-:Y:S01]  /*1900*/  LEA R10, R10, 0x100, 0x1 ;  /* 0x000001000a0a7811 */ /* 0x000fe200078e08ff */
[----:B------:R3:W-:Y:S01]  /*1910*/  STL [R1+0x14], R3 ;  /* 0x0000140301007387 */ /* 0x0007e20000100800 */
[----:B------:R-:W-:-:S02]  /*1920*/  LOP3.LUT R2, R26, R7, RZ, 0xfc, !PT ;  /* 0x000000071a027212 */ /* 0x000fc400078efcff */
[----:B------:R-:W-:Y:S01]  /*1930*/  LEA R5, R9, 0x100, 0x1 ;  /* 0x0000010009057811 */ /* 0x000fe200078e08ff */
[----:B------:R4:W-:Y:S01]  /*1940*/  STL [R1+0x58], R11 ;  /* 0x0000580b01007387 */ /* 0x0009e20000100800 */
[C---:B------:R-:W-:Y:S01]  /*1950*/  IADD3 R28, R245.reuse, 0x8, RZ ;  /* 0x00000008f51c7810 */ /* 0x040fe20007ffe0ff */
[----:B------:R-:W-:Y:S01]  /*1960*/  IMAD.SHL.U32 R241, R2, 0x2, RZ ;  /* 0x0000000202f17824 */ /* 0x000fe200078e00ff */
[C---:B-1----:R-:W-:Y:S01]  /*1970*/  IADD3 R26, R245.reuse, 0x18, RZ ;  /* 0x00000018f51a7810 */ /* 0x042fe20007ffe0ff */
[----:B------:R1:W-:Y:S01]  /*1980*/  STL [R1+0x54], R10 ;  /* 0x0000540a01007387 */ /* 0x0003e20000100800 */
[----:B------:R-:W-:Y:S02]  /*1990*/  SEL R6, R18, 0xffffffe0, !P1 ;  /* 0xffffffe012067807 */ /* 0x000fe40004800000 */
[C---:B------:R-:W-:Y:S01]  /*19a0*/  IADD3 R23, R245.reuse, 0x30, RZ ;  /* 0x00000030f5177810 */ /* 0x040fe20007ffe0ff */
[----:B------:R5:W-:Y:S01]  /*19b0*/  STL [R1+0x50], R5 ;  /* 0x0000500501007387 */ /* 0x000be20000100800 */
[----:B------:R-:W-:-:S02]  /*19c0*/  IADD3 R14, R245, 0x60, RZ ;  /* 0x00000060f50e7810 */ /* 0x000fc40007ffe0ff */
[----:B------:R-:W-:Y:S02]  /*19d0*/  SHF.R.S32.HI R9, RZ, 0x1f, R28 ;  /* 0x0000001fff097819 */ /* 0x000fe4000001141c */
[----:B------:R-:W-:Y:S02]  /*19e0*/  SHF.R.S32.HI R9, RZ, 0x1f, R26 ;  /* 0x0000001fff097819 */ /* 0x000fe4000001141a */
[----:B------:R-:W-:Y:S02]  /*19f0*/  SHF.R.S32.HI R9, RZ, 0x1f, R23 ;  /* 0x0000001fff097819 */ /* 0x000fe40000011417 */
[----:B--2---:R-:W-:Y:S02]  /*1a00*/  SEL R8, R17, 0xffffffc0, !P2 ;  /* 0xffffffc011087807 */ /* 0x004fe40005000000 */
[----:B------:R-:W-:Y:S02]  /*1a10*/  LEA R189, R4, 0x100, 0x1 ;  /* 0x0000010004bd7811 */ /* 0x000fe400078e08ff */
[----:B---3--:R-:W-:-:S02]  /*1a20*/  SEL R3, R18, 0xffffffe0, !P4 ;  /* 0xffffffe012037807 */ /* 0x008fc40006000000 */
[C---:B------:R-:W-:Y:S02]  /*1a30*/  IADD3 R18, R245.reuse, 0x48, RZ ;  /* 0x00000048f5127810 */ /* 0x040fe40007ffe0ff */
[----:B----4-:R-:W-:Y:S01]  /*1a40*/  IADD3 R11, R245, 0x68, RZ ;  /* 0x00000068f50b7810 */ /* 0x010fe20007ffe0ff */
[----:B------:R-:W-:Y:S01]  /*1a50*/  IMAD.IADD R190, R3, 0x1, R189 ;  /* 0x0000000103be7824 */ /* 0x000fe200078e02bd */
[----:B------:R-:W-:Y:S02]  /*1a60*/  SHF.R.S32.HI R9, RZ, 0x1f, R18 ;  /* 0x0000001fff097819 */ /* 0x000fe40000011412 */
[----:B------:R-:W-:Y:S01]  /*1a70*/  SHF.R.S32.HI R9, RZ, 0x1f, R14 ;  /* 0x0000001fff097819 */ /* 0x000fe2000001140e */
[----:B------:R-:W-:Y:S01]  /*1a80*/  IMAD.IADD R9, R20, 0x1, R6 ;  /* 0x0000000114097824 */ /* 0x000fe200078e0206 */
[C---:B-1----:R-:W-:Y:S01]  /*1a90*/  IADD3 R10, R245.reuse, 0x70, RZ ;  /* 0x00000070f50a7810 */ /* 0x042fe20007ffe0ff */
[----:B------:R-:W-:Y:S01]  /*1aa0*/  IMAD.IADD R6, R6, 0x1, R19 ;  /* 0x0000000106067824 */ /* 0x000fe200078e0213 */
[----:B-----5:R-:W-:-:S02]  /*1ab0*/  IADD3 R5, R245, 0x78, RZ ;  /* 0x00000078f5057810 */ /* 0x020fc40007ffe0ff */
[----:B------:R-:W-:Y:S01]  /*1ac0*/  SHF.R.S32.HI R11, RZ, 0x1f, R11 ;  /* 0x0000001fff0b7819 */ /* 0x000fe2000001140b */
[----:B------:R1:W-:Y:S01]  /*1ad0*/  STL [R1+0x3c], R9 ;  /* 0x00003c0901007387 */ /* 0x0003e20000100800 */
[----:B------:R-:W-:Y:S01]  /*1ae0*/  SHF.R.S32.HI R11, RZ, 0x1f, R5 ;  /* 0x0000001fff0b7819 */ /* 0x000fe20000011405 */
[----:B------:R-:W-:Y:S01]  /*1af0*/  IMAD.IADD R5, R4, 0x1, R15 ;  /* 0x0000000104057824 */ /* 0x000fe200078e020f */
[----:B------:R-:W-:Y:S01]  /*1b00*/  SHF.R.S32.HI R10, RZ, 0x1f, R10 ;  /* 0x0000001fff0a7819 */ /* 0x000fe2000001140a */
[--C-:B------:R-:W-:Y:S01]  /*1b10*/  IMAD.IADD R10, R20, 0x1, R8.reuse ;  /* 0x00000001140a7824 */ /* 0x100fe200078e0208 */
[----:B------:R-:W-:Y:S01]  /*1b20*/  SEL R2, R17, 0xffffffc0, !P3 ;  /* 0xffffffc011027807 */ /* 0x000fe20005800000 */
[----:B------:R-:W-:Y:S01]  /*1b30*/  IMAD.IADD R4, R6, 0x1, R8 ;  /* 0x0000000106047824 */ /* 0x000fe200078e0208 */
[----:B------:R-:W-:Y:S01]  /*1b40*/  LEA R205, R5, 0x100, 0x1 ;  /* 0x0000010005cd7811 */ /* 0x000fe200078e08ff */
[----:B------:R-:W-:Y:S01]  /*1b50*/  IMAD.IADD R5, R8, 0x1, R19 ;  /* 0x0000000108057824 */ /* 0x000fe200078e0213 */
[----:B------:R2:W-:Y:S01]  /*1b60*/  STL [R1+0x4c], R10 ;  /* 0x00004c0a01007387 */ /* 0x0005e20000100800 */
[----:B------:R-:W-:Y:S01]  /*1b70*/  IADD3 R211, R76, 0x40, RZ ;  /* 0x000000404cd37810 */ /* 0x000fe20007ffe0ff */
[C---:B------:R-:W-:Y:S01]  /*1b80*/  IMAD.IADD R192, R2.reuse, 0x1, R189 ;  /* 0x0000000102c07824 */ /* 0x040fe200078e02bd */
[----:B------:R-:W-:Y:S01]  /*1b90*/  IADD3 R27, R245, 0x10, RZ ;  /* 0x00000010f51b7810 */ /* 0x000fe20007ffe0ff */
[----:B------:R-:W-:Y:S01]  /*1ba0*/  IMAD.IADD R206, R205, 0x1, R3 ;  /* 0x00000001cdce7824 */ /* 0x000fe200078e0203 */
[----:B------:R-:W-:Y:S01]  /*1bb0*/  IADD3 R25, R245, 0x20, RZ ;  /* 0x00000020f5197810 */ /* 0x000fe20007ffe0ff */
[----:B------:R-:W-:Y:S01]  /*1bc0*/  IMAD.IADD R208, R205, 0x1, R2 ;  /* 0x00000001cdd07824 */ /* 0x000fe200078e0202 */
[C---:B------:R-:W-:Y:S01]  /*1bd0*/  IADD3 R24, R245.reuse, 0x28, RZ ;  /* 0x00000028f5187810 */ /* 0x040fe20007ffe0ff */
[----:B------:R-:W-:Y:S01]  /*1be0*/  IMAD.IADD R191, R2, 0x1, R190 ;  /* 0x0000000102bf7824 */ /* 0x000fe200078e02be */
[C---:B------:R-:W-:Y:S01]  /*1bf0*/  IADD3 R22, R245.reuse, 0x38, RZ ;  /* 0x00000038f5167810 */ /* 0x040fe20007ffe0ff */
[----:B------:R-:W-:Y:S01]  /*1c00*/  IMAD.IADD R207, R206, 0x1, R2 ;  /* 0x00000001cecf7824 */ /* 0x000fe200078e0202 */
[----:B------:R-:W-:-:S02]  /*1c10*/  IADD3 R21, R245, 0x40, RZ ;  /* 0x00000040f5157810 */ /* 0x000fc40007ffe0ff */
[C---:B------:R-:W-:Y:S02]  /*1c20*/  IADD3 R17, R245.reuse, 0x50, RZ ;  /* 0x00000050f5117810 */ /* 0x040fe40007ffe0ff */
[----:B------:R-:W-:Y:S01]  /*1c30*/  IADD3 R16, R245, 0x58, RZ ;  /* 0x00000058f5107810 */ /* 0x000fe20007ffe0ff */
[----:B-1----:R-:W-:Y:S01]  /*1c40*/  IMAD.IADD R9, R8, 0x1, R9 ;  /* 0x0000000108097824 */ /* 0x002fe200078e0209 */
[----:B------:R-:W-:Y:S02]  /*1c50*/  SHF.R.S32.HI R77, RZ, 0x1f, R76 ;  /* 0x0000001fff4d7819 */ /* 0x000fe4000001144c */
[----:B------:R-:W-:Y:S02]  /*1c60*/  SHF.R.S32.HI R79, RZ, 0x1f, R78 ;  /* 0x0000001fff4f7819 */ /* 0x000fe4000001144e */
[----:B------:R2:W-:Y:S01]  /*1c70*/  STL [R1+0x48], R9 ;  /* 0x0000480901007387 */ /* 0x0005e20000100800 */
[----:B------:R-:W-:Y:S02]  /*1c80*/  SHF.R.S32.HI R238, RZ, 0x1f, R211 ;  /* 0x0000001fffee7819 */ /* 0x000fe400000114d3 */
[----:B------:R-:W-:Y:S01]  /*1c90*/  SHF.R.S32.HI R27, RZ, 0x1f, R27 ;  /* 0x0000001fff1b7819 */ /* 0x000fe2000001141b */
[----:B------:R2:W-:Y:S01]  /*1ca0*/  STL [R1+0x38], R6 ;  /* 0x0000380601007387 */ /* 0x0005e20000100800 */
[----:B------:R-:W-:-:S02]  /*1cb0*/  SHF.R.S32.HI R25, RZ, 0x1f, R25 ;  /* 0x0000001fff197819 */ /* 0x000fc40000011419 */
[----:B------:R-:W-:Y:S01]  /*1cc0*/  SHF.R.S32.HI R24, RZ, 0x1f, R24 ;  /* 0x0000001fff187819 */ /* 0x000fe20000011418 */
[----:B------:R2:W-:Y:S01]  /*1cd0*/  STL [R1+0x44], R5 ;  /* 0x0000440501007387 */ /* 0x0005e20000100800 */
[----:B------:R-:W-:Y:S02]  /*1ce0*/  SHF.R.S32.HI R22, RZ, 0x1f, R22 ;  /* 0x0000001fff167819 */ /* 0x000fe40000011416 */
[----:B------:R-:W-:Y:S01]  /*1cf0*/  SHF.R.S32.HI R21, RZ, 0x1f, R21 ;  /* 0x0000001fff157819 */ /* 0x000fe20000011415 */
[----:B------:R2:W-:Y:S01]  /*1d00*/  STL [R1+0x40], R4 ;  /* 0x0000400401007387 */ /* 0x0005e20000100800 */
[----:B------:R-:W-:Y:S02]  /*1d10*/  SHF.R.S32.HI R17, RZ, 0x1f, R17 ;  /* 0x0000001fff117819 */ /* 0x000fe40000011411 */
[----:B------:R-:W-:Y:S02]  /*1d20*/  SHF.R.S32.HI R16, RZ, 0x1f, R16 ;  /* 0x0000001fff107819 */ /* 0x000fe40000011410 */
.L_x_1140:
[----:B------:R-:W3:Y:S01]  /*1d30*/  LDL R27, [R1+0x24] ;  /* 0x00002400011b7983 */ /* 0x000ee20000100800 */
[----:B------:R-:W-:Y:S01]  /*1d40*/  ISETP.NE.U32.AND P0, PT, RZ, c[0x0][0x370], PT ;  /* 0x0000dc00ff007a0c */ /* 0x000fe20003f05070 */
[----:B------:R-:W-:Y:S01]  /*1d50*/  IMAD.MOV.U32 R20, RZ, RZ, 0x4 ;  /* 0x00000004ff147424 */ /* 0x000fe200078e00ff */
[----:B------:R-:W-:Y:S01]  /*1d60*/  ISETP.NE.U32.AND P1, PT, RZ, c[0x0][0x360], PT ;  /* 0x0000d800ff007a0c */ /* 0x000fe20003f25070 */
[----:B------:R-:W-:Y:S01]  /*1d70*/  IMAD.MOV.U32 R16, RZ, RZ, RZ ;  /* 0x000000ffff107224 */ /* 0x000fe200078e00ff */
[----:B------:R-:W-:Y:S01]  /*1d80*/  ISETP.NE.AND.EX P2, PT, RZ, c[0x0][0x374], PT, P0 ;  /* 0x0000dd00ff007a0c */ /* 0x000fe20003f45300 */
[----:B------:R-:W-:Y:S01]  /*1d90*/  IMAD.MOV.U32 R144, RZ, RZ, RZ ;  /* 0x000000ffff907224 */ /* 0x000fe200078e00ff */
[----:B------:R-:W-:Y:S01]  /*1da0*/  ISETP.NE.AND.EX P0, PT, RZ, c[0x0][0x364], PT, P1 ;  /* 0x0000d900ff007a0c */ /* 0x000fe20003f05310 */
[----:B------:R-:W-:Y:S01]  /*1db0*/  CS2R R18, SRZ ;  /* 0x0000000000127805 */ /* 0x000fe2000001ff00 */
[----:B------:R-:W-:-:S02]  /*1dc0*/  ISETP.NE.U32.AND P1, PT, RZ, c[0x0][0x348], PT ;  /* 0x0000d200ff007a0c */ /* 0x000fc40003f25070 */
[----:B------:R-:W-:Y:S02]  /*1dd0*/  ISETP.NE.U32.AND P3, PT, RZ, c[0x0][0x350], PT ;  /* 0x0000d400ff007a0c */ /* 0x000fe40003f65070 */
[----:B------:R-:W-:Y:S02]  /*1de0*/  ISETP.NE.U32.AND P4, PT, RZ, c[0x0][0x358], PT ;  /* 0x0000d600ff007a0c */ /* 0x000fe40003f85070 */
[----:B------:R-:W-:Y:S02]  /*1df0*/  ISETP.NE.AND.EX P1, PT, RZ, c[0x0][0x34c], PT, P1 ;  /* 0x0000d300ff007a0c */ /* 0x000fe40003f25310 */
[----:B------:R-:W-:Y:S02]  /*1e00*/  ISETP.NE.AND.EX P3, PT, RZ, c[0x0][0x354], PT, P3 ;  /* 0x0000d500ff007a0c */ /* 0x000fe40003f65330 */
[----:B------:R-:W-:Y:S01]  /*1e10*/  ISETP.NE.AND.EX P4, PT, RZ, c[0x0][0x35c], PT, P4 ;  /* 0x0000d700ff007a0c */ /* 0x000fe20003f85340 */
[----:B---3--:R-:W-:-:S04]  /*1e20*/  @P2 IMAD.WIDE R14, R27, R20, c[0x0][0x370] ;  /* 0x0000dc001b0e2625 */ /* 0x008fc800078e0214 */
[CC--:B--2---:R-:W-:Y:S01]  /*1e30*/  @P0 IMAD.WIDE R10, R27.reuse, R20.reuse, c[0x0][0x360] ;  /* 0x0000d8001b0a0625 */ /* 0x0c4fe200078e0214 */
[----:B------:R-:W2:Y:S03]  /*1e40*/  @P2 LDG.E R16, [R14.64] ;  /* 0x000000080e102981 */ /* 0x000ea6000c1e1900 */
[CC--:B------:R-:W-:Y:S01]  /*1e50*/  IMAD.WIDE R8, R27.reuse, R20.reuse, c[0x0][0x348] ;  /* 0x0000d2001b087625 */ /* 0x0c0fe200078e0214 */
[----:B------:R1:W5:Y:S03]  /*1e60*/  @P0 LDG.E R243, [R10.64] ;  /* 0x000000080af30981 */ /* 0x000366000c1e1900 */
[CC--:B------:R-:W-:Y:S01]  /*1e70*/  IMAD.WIDE R4, R27.reuse, R20.reuse, c[0x0][0x350] ;  /* 0x0000d4001b047625 */ /* 0x0c0fe200078e0214 */
[----:B------:R1:W5:Y:S03]  /*1e80*/  @P1 LDG.E R144, [R8.64] ;  /* 0x0000000808901981 */ /* 0x000366000c1e1900 */
[----:B------:R-:W-:Y:S01]  /*1e90*/  IMAD.WIDE R2, R27, R20, c[0x0][0x358] ;  /* 0x0000d6001b027625 */ /* 0x000fe200078e0214 */
[----:B------:R1:W5:Y:S04]  /*1ea0*/  @P3 LDG.E R19, [R4.64] ;  /* 0x0000000804133981 */ /* 0x000368000c1e1900 */
[----:B------:R1:W5:Y:S01]  /*1eb0*/  @P4 LDG.E R18, [R2.64] ;  /* 0x0000000802124981 */ /* 0x000362000c1e1900 */
[----:B------:R-:W-:Y:S03]  /*1ec0*/  YIELD ;  /* 0x0000000000007946 */ /* 0x000fe60003800000 */
[----:B--2---:R1:W-:Y:S01]  /*1ed0*/  STL [R1+0x10], R16 ;  /* 0x0000101001007387 */ /* 0x0043e20000100800 */
[----:B------:R-:W-:Y:S05]  /*1ee0*/  @P0 BRA `(.L_x_905) ;  /* 0x0000005000000947 */ /* 0x000fea0003800000 */
[----:B-----5:R-:W-:Y:S01]  /*1ef0*/  MOV R243, c[0x0][0x168] ;  /* 0x00005a0000f37a02 */ /* 0x020fe20000000f00 */
[----:B------:R-:W-:Y:S05]  /*1f00*/  @!P1 BRA `(.L_x_905) ;  /* 0x0000003000009947 */ /* 0x000fea0003800000 */
[----:B-1----:R-:W2:Y:S04]  /*1f10*/  LDG.E R10, [R8.64] ;  /* 0x00000008080a7981 */ /* 0x002ea8000c1e1900 */
[----:B------:R-:W2:Y:S02]  /*1f20*/  LDG.E R6, [R8.64+0x4] ;  /* 0x0000040808067981 */ /* 0x000ea4000c1e1900 */
[----:B--2---:R-:W-:-:S02]  /*1f30*/  IADD3 R243, -R10, R6, RZ ;  /* 0x000000060af37210 */ /* 0x004fc40007ffe1ff */
.L_x_905:
[----:B------:R-:W-:-:S04]  /*1f40*/  ISETP.NE.U32.AND P0, PT, RZ, c[0x0][0x368], PT ;  /* 0x0000da00ff007a0c */ /* 0x000fc80003f05070 */
[----:B------:R-:W-:-:S13]  /*1f50*/  ISETP.NE.AND.EX P0, PT, RZ, c[0x0][0x36c], PT, P0 ;  /* 0x0000db00ff007a0c */ /* 0x000fda0003f05300 */
[----:B------:R-:W-:Y:S05]  /*1f60*/  @!P0 BRA `(.L_x_906) ;  /* 0x0000003000008947 */ /* 0x000fea0003800000 */
[----:B-1----:R-:W-:-:S05]  /*1f70*/  IMAD.WIDE R4, R27, R20, c[0x0][0x368] ;  /* 0x0000da001b047625 */ /* 0x002fca00078e0214 */
[----:B------:R1:W5:Y:S01]  /*1f80*/  LDG.E R17, [R4.64] ;  /* 0x0000000804117981 */ /* 0x000362000c1e1900 */
[----:B------:R-:W-:Y:S05]  /*1f90*/  BRA `(.L_x_907) ;  /* 0x0000005000007947 */ /* 0x000fea0003800000 */
.L_x_906:
[----:B------:R-:W-:Y:S01]  /*1fa0*/  MOV R17, UR6 ;  /* 0x0000000600117c02 */ /* 0x000fe20008000f00 */
[----:B------:R-:W-:Y:S05]  /*1fb0*/  @!P3 BRA `(.L_x_907) ;  /* 0x000000300000b947 */ /* 0x000fea0003800000 */
[----:B------:R2:W3:Y:S04]  /*1fc0*/  LDG.E R6, [R4.64] ;  /* 0x0000000804067981 */ /* 0x0004e8000c1e1900 */
[----:B-12---:R-:W3:Y:S02]  /*1fd0*/  LDG.E R4, [R4.64+0x4] ;  /* 0x0000040804047981 */ /* 0x006ee4000c1e1900 */
[----:B---3--:R-:W-:Y:S02]  /*1fe0*/  IADD3 R17, -R6, R4, RZ ;  /* 0x0000000406117210 */ /* 0x008fe40007ffe1ff */
.L_x_907:
[----:B------:R-:W2:Y:S04]  /*1ff0*/  LDL.LU R6, [R1+0x1c] ;  /* 0x00001c0001067983 */ /* 0x000ea80000300800 */
[----:B-1----:R1:W3:Y:S04]  /*2000*/  @P4 LDG.E R5, [R2.64] ;  /* 0x0000000802054981 */ /* 0x0022e8000c1e1900 */
[----:B------:R1:W3:Y:S01]  /*2010*/  @P4 LDG.E R4, [R2.64+0x4] ;  /* 0x0000040802044981 */ /* 0x0002e2000c1e1900 */
[----:B------:R-:W-:Y:S01]  /*2020*/  ISETP.NE.U32.AND P0, PT, RZ, c[0x0][0x378], PT ;  /* 0x0000de00ff007a0c */ /* 0x000fe20003f05070 */
[----:B-----5:R-:W-:-:S03]  /*2030*/  IMAD.MOV.U32 R133, RZ, RZ, R17 ;  /* 0x000000ffff857224 */ /* 0x020fc600078e0011 */
[----:B------:R-:W-:Y:S01]  /*2040*/  ISETP.NE.AND.EX P0, PT, RZ, c[0x0][0x37c], PT, P0 ;  /* 0x0000df00ff007a0c */ /* 0x000fe20003f05300 */
[----:B------:R-:W-:-:S05]  /*2050*/  IMAD.MOV.U32 R8, RZ, RZ, c[0x0][0x2c4] ;  /* 0x0000b100ff087624 */ /* 0x000fca00078e00ff */
[----:B------:R-:W-:Y:S01]  /*2060*/  ISETP.NE.AND P2, PT, R8, 0x1, PT ;  /* 0x000000010800780c */ /* 0x000fe20003f45270 */
[----:B------:R-:W-:Y:S02]  /*2070*/  IMAD.IADD R16, R17, 0x1, -R16 ;  /* 0x0000000111107824 */ /* 0x000fe400078e0a10 */
[----:B------:R-:W-:-:S04]  /*2080*/  IMAD.MOV.U32 R8, RZ, RZ, c[0x0][0x32c] ;  /* 0x0000cb00ff087624 */ /* 0x000fc800078e00ff */
[----:B-1----:R-:W-:-:S05]  /*2090*/  @P0 IMAD.WIDE R2, R27, R20, c[0x0][0x378] ;  /* 0x0000de001b020625 */ /* 0x002fca00078e0214 */
[----:B------:R1:W5:Y:S01]  /*20a0*/  @P0 LDG.E R133, [R2.64] ;  /* 0x0000000802850981 */ /* 0x000362000c1e1900 */
[----:B------:R-:W-:Y:S02]  /*20b0*/  ISETP.GE.AND P1, PT, R8, 0x1, PT ;  /* 0x000000010800780c */ /* 0x000fe40003f26270 */
[----:B------:R-:W-:-:S04]  /*20c0*/  LOP3.LUT R209, R209, 0xffefffff, RZ, 0xc0, !PT ;  /* 0xffefffffd1d17812 */ /* 0x000fc800078ec0ff */
[----:B------:R-:W-:-:S04]  /*20d0*/  @P2 LOP3.LUT R209, R209, 0x100000, RZ, 0xfc, !PT ;  /* 0x00100000d1d12812 */ /* 0x000fc800078efcff */
[----:B------:R-:W-:-:S04]  /*20e0*/  LOP3.LUT R209, R209, 0xffdfffff, RZ, 0xc0, !PT ;  /* 0xffdfffffd1d17812 */ /* 0x000fc800078ec0ff */
[----:B------:R-:W-:Y:S01]  /*20f0*/  @P1 LOP3.LUT R209, R209, 0x200000, RZ, 0xfc, !PT ;  /* 0x00200000d1d11812 */ /* 0x000fe200078efcff */
[----:B-1----:R-:W-:Y:S02]  /*2100*/  IMAD.MOV.U32 R2, RZ, RZ, c[0x0][0x228] ;  /* 0x00008a00ff027624 */ /* 0x002fe400078e00ff */
[----:B--2---:R-:W-:-:S05]  /*2110*/  IMAD.SHL.U32 R9, R6, 0x80, RZ ;  /* 0x0000008006097824 */ /* 0x004fca00078e00ff */
[----:B------:R-:W-:Y:S01]  /*2120*/  IADD3 R3, R9, 0x7f, RZ ;  /* 0x0000007f09037810 */ /* 0x000fe20007ffe0ff */
[----:B------:R1:W-:Y:S01]  /*2130*/  STL [R1+0xc], R9 ;  /* 0x00000c0901007387 */ /* 0x0003e20000100800 */
[----:B---3--:R-:W-:-:S03]  /*2140*/  @P4 IMAD.IADD R2, R4, 0x1, -R5 ;  /* 0x0000000104024824 */ /* 0x008fc600078e0a05 */
[----:B------:R-:W-:-:S04]  /*2150*/  @P2 IMAD.HI.U32 R5, R3, c[0x0][0x2c8], RZ ;  /* 0x0000b20003052a27 */ /* 0x000fc800078e00ff */
[----:B------:R-:W-:Y:S01]  /*2160*/  IMAD.IADD R244, R16, 0x1, R2 ;  /* 0x0000000110f47824 */ /* 0x000fe200078e0202 */
[----:B------:R-:W-:-:S04]  /*2170*/  @P2 SHF.R.U32.HI R3, RZ, c[0x0][0x2cc], R5 ;  /* 0x0000b300ff032a19 */ /* 0x000fc80000011605 */
[C---:B------:R-:W-:Y:S02]  /*2180*/  IADD3 R4, R244.reuse, 0x5f, RZ ;  /* 0x0000005ff4047810 */ /* 0x040fe40007ffe0ff */
[----:B------:R-:W-:-:S03]  /*2190*/  IADD3 R5, R244, 0x1, -R243 ;  /* 0x00000001f4057810 */ /* 0x000fc60007ffe8f3 */
[----:B------:R-:W-:-:S04]  /*21a0*/  IMAD.HI R4, R4, 0x2aaaaaab, RZ ;  /* 0x2aaaaaab04047827 */ /* 0x000fc800078e02ff */
[----:B------:R-:W-:Y:S01]  /*21b0*/  IMAD.IADD R3, R5, 0x1, R3 ;  /* 0x0000000105037824 */ /* 0x000fe200078e0203 */
[----:B------:R-:W-:-:S04]  /*21c0*/  SHF.R.U32.HI R6, RZ, 0x1f, R4 ;  /* 0x0000001fff067819 */ /* 0x000fc80000011604 */
[----:B------:R-:W-:Y:S02]  /*21d0*/  LEA.HI.SX32 R145, R4, R6, 0x1c ;  /* 0x0000000604917211 */ /* 0x000fe400078fe2ff */
[----:B------:R-:W-:Y:S01]  /*21e0*/  IADD3 R5, R3, c[0x0][0x328], RZ ;  /* 0x0000ca0003057a10 */ /* 0x000fe20007ffe0ff */
[----:B------:R-:W-:Y:S05]  /*21f0*/  @!P1 BRA `(.L_x_908) ;  /* 0x0000010000009947 */ /* 0x000fea0003800000 */
[C---:B-1----:R-:W-:Y:S01]  /*2200*/  ISETP.GT.AND P0, PT, R3.reuse, RZ, PT ;  /* 0x000000ff0300720c */ /* 0x042fe20003f04270 */
        /* <DEDUP_REMOVED lines=9> */
.L_x_910:
[----:B------:R-:W-:-:S13]  /*22a0*/  ISETP.NE.AND P0, PT, R8, 0x1, PT ;  /* 0x000000010800780c */ /* 0x000fda0003f05270 */
[----:B------:R-:W-:-:S05]  /*22b0*/  @P0 IMAD.HI.U32 R3, R4, c[0x0][0x330], RZ ;  /* 0x0000cc0004030a27 */ /* 0x000fca00078e00ff */
[----:B------:R-:W-:Y:S02]  /*22c0*/  @P0 SHF.R.U32.HI R4, RZ, c[0x0][0x334], R3 ;  /* 0x0000cd00ff040a19 */ /* 0x000fe40000011603 */
.L_x_911:
[----:B------:R-:W-:Y:S05]  /*22d0*/  BSYNC B0 ;  /* 0x0000000000007941 */ /* 0x000fea0003800000 */
.L_x_909:
[----:B------:R-:W-:-:S05]  /*22e0*/  IMAD R3, R4, R8, c[0x0][0x32c] ;  /* 0x0000cb0004037624 */ /* 0x000fca00078e0208 */
[----:B------:R-:W-:-:S04]  /*22f0*/  IMNMX R5, R5, R3, PT ;  /* 0x0000000305057217 */ /* 0x000fc80003800200 */
.L_x_908:
[----:B-1----:R-:W-:Y:S01]  /*2300*/  IADD3 R5, R5, 0x5f, RZ ;  /* 0x0000005f05057810 */ /* 0x002fe20007ffe0ff */
[----:B------:R-:W-:-:S04]  /*2310*/  @P2 IMAD.HI.U32 R4, R9, c[0x0][0x2c8], RZ ;  /* 0x0000b20009042a27 */ /* 0x000fc800078e00ff */
[----:B------:R-:W-:-:S04]  /*2320*/  IMAD.HI R5, R5, 0x2aaaaaab, RZ ;  /* 0x2aaaaaab05057827 */ /* 0x000fc800078e02ff */
[----:B------:R-:W-:Y:S01]  /*2330*/  IMAD.MOV.U32 R3, RZ, RZ, R9 ;  /* 0x000000ffff037224 */ /* 0x000fe200078e0009 */
[----:B------:R-:W-:Y:S01]  /*2340*/  @P2 SHF.R.U32.HI R3, RZ, c[0x0][0x2cc], R4 ;  /* 0x0000b300ff032a19 */ /* 0x000fe20000011604 */
[----:B------:R-:W-:Y:S01]  /*2350*/  IMAD.IADD R155, R244, 0x1, -R243 ;  /* 0x00000001f49b7824 */ /* 0x000fe200078e0af3 */
[----:B------:R-:W-:-:S03]  /*2360*/  SHF.R.U32.HI R4, RZ, 0x1f, R5 ;  /* 0x0000001fff047819 */ /* 0x000fc60000011605 */
[----:B------:R-:W-:Y:S01]  /*2370*/  IMAD.IADD R3, R155, 0x1, R3 ;  /* 0x000000019b037824 */ /* 0x000fe200078e0203 */
[----:B------:R-:W-:-:S04]  /*2380*/  LEA.HI.SX32 R5, R5, R4, 0x1c ;  /* 0x0000000405057211 */ /* 0x000fc800078fe2ff */
[----:B------:R-:W-:Y:S02]  /*2390*/  IADD3 R4, R3, -c[0x0][0x324], RZ ;  /* 0x8000c90003047a10 */ /* 0x000fe40007ffe0ff */
        /* <DEDUP_REMOVED lines=11> */
.L_x_914:
[----:B------:R-:W-:-:S13]  /*2450*/  ISETP.NE.AND P0, PT, R8, 0x1, PT ;  /* 0x000000010800780c */ /* 0x000fda0003f05270 */
[----:B------:R-:W-:-:S05]  /*2460*/  @P0 IMAD.HI.U32 R5, R3, c[0x0][0x330], RZ ;  /* 0x0000cc0003050a27 */ /* 0x000fca00078e00ff */
[----:B------:R-:W-:Y:S02]  /*2470*/  @P0 SHF.R.U32.HI R3, RZ, c[0x0][0x334], R5 ;  /* 0x0000cd00ff030a19 */ /* 0x000fe40000011605 */
.L_x_915:
[----:B------:R-:W-:Y:S05]  /*2480*/  BSYNC B0 ;  /* 0x0000000000007941 */ /* 0x000fea0003800000 */
.L_x_913:
[----:B------:R-:W-:-:S05]  /*2490*/  IMAD R3, R3, c[0x0][0x32c], RZ ;  /* 0x0000cb0003037a24 */ /* 0x000fca00078e02ff */
[----:B------:R-:W-:-:S04]  /*24a0*/  IMNMX R4, R4, R3, !PT ;  /* 0x0000000304047217 */ /* 0x000fc80007800200 */
.L_x_912:
[----:B------:R-:W2:Y:S01]  /*24b0*/  LDL R21, [R1+0x20] ;  /* 0x0000200001157983 */ /* 0x000ea20000100800 */
[----:B------:R-:W-:Y:S01]  /*24c0*/  IMAD.HI R3, R4, 0x2aaaaaab, RZ ;  /* 0x2aaaaaab04037827 */ /* 0x000fe200078e02ff */
[----:B------:R-:W-:Y:S04]  /*24d0*/  BSSY B0, `(.L_x_916) ;  /* 0x000002f000007945 */ /* 0x000fe80003800000 */
[----:B------:R-:W-:-:S04]  /*24e0*/  SHF.R.U32.HI R4, RZ, 0x1f, R3 ;  /* 0x0000001fff047819 */ /* 0x000fc80000011603 */
[----:B------:R-:W-:Y:S02]  /*24f0*/  LEA.HI.SX32 R3, R3, R4, 0x1c ;  /* 0x0000000403037211 */ /* 0x000fe400078fe2ff */
[C---:B--2---:R-:W-:Y:S02]  /*2500*/  LOP3.LUT R5, R21.reuse, 0xff000000, RZ, 0xc0, !PT ;  /* 0xff00000015057812 */ /* 0x044fe400078ec0ff */
[----:B------:R-:W-:Y:S02]  /*2510*/  LOP3.LUT R6, R21, 0xff0000, RZ, 0xc0, !PT ;  /* 0x00ff000015067812 */ /* 0x000fe400078ec0ff */
[----:B------:R-:W-:-:S04]  /*2520*/  SHF.R.U32.HI R5, RZ, 0x8, R5 ;  /* 0x00000008ff057819 */ /* 0x000fc80000011605 */
[----:B------:R-:W-:Y:S02]  /*2530*/  LEA.HI R4, R6, R5, RZ, 0x10 ;  /* 0x0000000506047211 */ /* 0x000fe400078f80ff */
[----:B------:R-:W-:Y:S01]  /*2540*/  IMNMX R6, RZ, R3, !PT ;  /* 0x00000003ff067217 */ /* 0x000fe20007800200 */
[----:B------:R-:W-:Y:S01]  /*2550*/  IMAD.MOV.U32 R3, RZ, RZ, RZ ;  /* 0x000000ffff037224 */ /* 0x000fe200078e00ff */
[----:B------:R-:W-:Y:S02]  /*2560*/  SHF.R.U32.HI R9, RZ, 0x10, R4 ;  /* 0x00000010ff097819 */ /* 0x000fe40000011604 */
[----:B------:R-:W-:Y:S02]  /*2570*/  LOP3.LUT R22, R4, 0xff, RZ, 0xc0, !PT ;  /* 0x000000ff04167812 */ /* 0x000fe400078ec0ff */
[----:B------:R-:W-:Y:S01]  /*2580*/  ISETP.GT.AND P0, PT, R10, R6, PT ;  /* 0x000000060a00720c */ /* 0x000fe20003f04270 */
[----:B------:R1:W-:Y:S01]  /*2590*/  STL [R1+0x1c], R9 ;  /* 0x00001c0901007387 */ /* 0x0003e20000100800 */
[----:B------:R-:W-:-:S03]  /*25a0*/  ISETP.NE.AND P1, PT, R9, RZ, PT ;  /* 0x000000ff0900720c */ /* 0x000fc60003f25270 */
[----:B------:R1:W-:Y:S01]  /*25b0*/  STL [R1+0x28], R22 ;  /* 0x0000281601007387 */ /* 0x0003e20000100800 */
[----:B------:R-:W-:-:S07]  /*25c0*/  SEL R132, R9, c[0x0][0x338], P1 ;  /* 0x0000ce0009847a07 */ /* 0x000fce0000800000 */
[----:B------:R-:W-:Y:S05]  /*25d0*/  @!P0 BRA `(.L_x_917) ;  /* 0x000001e000008947 */ /* 0x000fea0003800000 */
[----:B------:R-:W-:Y:S02]  /*25e0*/  IABS R3, R132 ;  /* 0x0000008400037213 */ /* 0x000fe40000000000 */
[----:B------:R-:W-:-:S03]  /*25f0*/  IADD3 R5, R132, -0x1, R10 ;  /* 0xffffffff84057810 */ /* 0x000fc60007ffe00a */
[----:B------:R-:W-:Y:S02]  /*2600*/  IMAD.MOV.U32 R4, RZ, RZ, R3 ;  /* 0x000000ffff047224 */ /* 0x000fe400078e0003 */
[----:B------:R-:W-:Y:S02]  /*2610*/  IMAD.IADD R11, R5, 0x1, -R6 ;  /* 0x00000001050b7824 */ /* 0x000fe400078e0a06 */
[----:B------:R-:W2:Y:S03]  /*2620*/  I2F.RP R3, R4 ;  /* 0x0000000400037306 */ /* 0x000ea60000209400 */
[----:B------:R-:W-:-:S05]  /*2630*/  IABS R15, R11 ;  /* 0x0000000b000f7213 */ /* 0x000fca0000000000 */
[----:B--2---:R-:W2:Y:S02]  /*2640*/  MUFU.RCP R3, R3 ;  /* 0x0000000300037308 */ /* 0x004ea40000001000 */
[----:B--2---:R-:W-:-:S06]  /*2650*/  IADD3 R3, R3, 0xffffffe, RZ ;  /* 0x0ffffffe03037810 */ /* 0x004fcc0007ffe0ff */
[----:B-1----:R-:W1:Y:S02]  /*2660*/  F2I.FTZ.U32.TRUNC.NTZ R9, R3 ;  /* 0x0000000300097305 */ /* 0x002e64000021f000 */
[----:B-1----:R-:W-:-:S04]  /*2670*/  IMAD.MOV R3, RZ, RZ, -R9 ;  /* 0x000000ffff037224 */ /* 0x002fc800078e0a09 */
[----:B------:R-:W-:Y:S01]  /*2680*/  IMAD.MOV.U32 R8, RZ, RZ, R3 ;  /* 0x000000ffff087224 */ /* 0x000fe200078e0003 */
[----:B------:R-:W-:-:S03]  /*2690*/  IABS R3, R132 ;  /* 0x0000008400037213 */ /* 0x000fc60000000000 */
[----:B------:R-:W-:Y:S01]  /*26a0*/  IMAD R5, R8, R4, RZ ;  /* 0x0000000408057224 */ /* 0x000fe200078e02ff */
[----:B------:R-:W-:Y:S01]  /*26b0*/  MOV R8, RZ ;  /* 0x000000ff00087202 */ /* 0x000fe20000000f00 */
[----:B------:R-:W-:-:S04]  /*26c0*/  IMAD.MOV R14, RZ, RZ, -R3 ;  /* 0x000000ffff0e7224 */ /* 0x000fc800078e0a03 */
[----:B------:R-:W-:-:S04]  /*26d0*/  IMAD.HI.U32 R3, R9, R5, R8 ;  /* 0x0000000509037227 */ /* 0x000fc800078e0008 */
[----:B------:R-:W-:Y:S02]  /*26e0*/  IMAD.MOV.U32 R5, RZ, RZ, R15 ;  /* 0x000000ffff057224 */ /* 0x000fe400078e000f */
        /* <DEDUP_REMOVED lines=9> */
[----:B------:R-:W-:-:S07]  /*2780*/  ISETP.GE.AND P1, PT, R4, RZ, PT ;  /* 0x000000ff0400720c */ /* 0x000fce0003f26270 */
[----:B------:R-:W-:-:S06]  /*2790*/  @P2 IADD3 R3, R3, 0x1, RZ ;  /* 0x0000000103032810 */ /* 0x000fcc0007ffe0ff */
[----:B------:R-:W-:Y:S01]  /*27a0*/  @!P1 IMAD.MOV R3, RZ, RZ, -R3 ;  /* 0x000000ffff039224 */ /* 0x000fe200078e0a03 */
[----:B------:R-:W-:Y:S02]  /*27b0*/  @!P0 LOP3.LUT R3, RZ, R132, RZ, 0x33, !PT ;  /* 0x00000084ff038212 */ /* 0x000fe400078e33ff */
.L_x_917:
[----:B------:R-:W-:Y:S05]  /*27c0*/  BSYNC B0 ;  /* 0x0000000000007941 */ /* 0x000fea0003800000 */
.L_x_916:
[----:B------:R-:W2:Y:S01]  /*27d0*/  LDL R8, [R1+0x60] ;  /* 0x0000600001087983 */ /* 0x000ea20000100800 */
[----:B------:R-:W-:-:S04]  /*27e0*/  IMAD R6, R22, R3, R6 ;  /* 0x0000000316067224 */ /* 0x000fc800078e0206 */
[----:B------:R-:W-:-:S05]  /*27f0*/  IMAD.IADD R3, R6, 0x1, R3 ;  /* 0x0000000106037824 */ /* 0x000fca00078e0203 */
[----:B------:R-:W-:Y:S01]  /*2800*/  IMNMX R5, R10, R3, PT ;  /* 0x000000030a057217 */ /* 0x000fe20003800200 */
[----:B------:R-:W-:-:S04]  /*2810*/  IMAD R3, R6, 0x60, -R16 ;  /* 0x0000006006037824 */ /* 0x000fc800078e0a10 */
[----:B------:R-:W-:Y:S01]  /*2820*/  IMAD R5, R5, 0x60, -R16 ;  /* 0x0000006005057824 */ /* 0x000fe200078e0a10 */
[----:B------:R-:W-:-:S04]  /*2830*/  IMNMX R4, RZ, R3, !PT ;  /* 0x00000003ff047217 */ /* 0x000fc80007800200 */
[----:B------:R-:W-:-:S04]  /*2840*/  IMNMX R3, R5, R2, PT ;  /* 0x0000000205037217 */ /* 0x000fc80003800200 */
[----:B------:R-:W-:Y:S01]  /*2850*/  ISETP.GT.AND P0, PT, R3, R4, PT ;  /* 0x000000040300720c */ /* 0x000fe20003f04270 */
[----:B------:R-:W-:-:S05]  /*2860*/  IMAD.WIDE.U32 R4, R4, -0x55555555, RZ ;  /* 0xaaaaaaab04047825 */ /* 0x000fca00078e00ff */
[----:B------:R-:W-:-:S07]  /*2870*/  SHF.R.U32.HI R122, RZ, 0x6, R5 ;  /* 0x00000006ff7a7819 */ /* 0x000fce0000011605 */
[----:B------:R-:W-:-:S05]  /*2880*/  @P0 IADD3 R3, R3, 0x5f, RZ ;  /* 0x0000005f03030810 */ /* 0x000fca0007ffe0ff */
[----:B------:R-:W-:-:S04]  /*2890*/  @P0 IMAD.HI R4, R3, 0x2aaaaaab, RZ ;  /* 0x2aaaaaab03040827 */ /* 0x000fc800078e02ff */
[----:B------:R-:W-:Y:S01]  /*28a0*/  IMAD.MOV.U32 R3, RZ, RZ, R122 ;  /* 0x000000ffff037224 */ /* 0x000fe200078e007a */
[----:B------:R-:W-:-:S04]  /*28b0*/  @P0 SHF.R.U32.HI R5, RZ, 0x1f, R4 ;  /* 0x0000001fff050819 */ /* 0x000fc80000011604 */
[----:B------:R-:W-:-:S04]  /*28c0*/  @P0 LEA.HI.SX32 R3, R4, R5, 0x1c ;  /* 0x0000000504030211 */ /* 0x000fc800078fe2ff */
[----:B------:R-:W-:Y:S01]  /*28d0*/  ISETP.GT.AND P0, PT, R3, R122, PT ;  /* 0x0000007a0300720c */ /* 0x000fe20003f04270 */
[----:B--2---:R-:W-:-:S04]  /*28e0*/  IMAD.IADD R4, R7, 0x1, R8 ;  /* 0x0000000107047824 */ /* 0x004fc800078e0208 */
[----:B------:R-:W-:-:S08]  /*28f0*/  IMAD.SHL.U32 R210, R4, 0x2, RZ ;  /* 0x0000000204d27824 */ /* 0x000fd000078e00ff */
[----:B------:R-:W-:Y:S05]  /*2900*/  @!P0 BRA `(.L_x_918) ;  /* 0x000055f000008947 */ /* 0x000fea0003800000 */
[----:B------:R-:W-:Y:S02]  /*2910*/  ISETP.NE.U32.AND P0, PT, RZ, c[0x0][0x340], PT ;  /* 0x0000d000ff007a0c */ /* 0x000fe40003f05070 */
[----:B------:R-:W-:Y:S02]  /*2920*/  SHF.R.S32.HI R11, RZ, 0x1f, R101 ;  /* 0x0000001fff0b7819 */ /* 0x000fe40000011465 */
[----:B------:R-:W-:-:S13]  /*2930*/  ISETP.NE.AND.EX P2, PT, RZ, c[0x0][0x344], PT, P0 ;  /* 0x0000d100ff007a0c */ /* 0x000fda0003f45300 */
[----:B------:R-:W-:-:S05]  /*2940*/  @P2 IMAD.WIDE R4, R27, R20, c[0x0][0x340] ;  /* 0x0000d0001b042625 */ /* 0x000fca00078e0214 */
[----:B------:R2:W3:Y:S01]  /*2950*/  @P2 LDG.E R23, [R4.64] ;  /* 0x0000000804172981 */ /* 0x0004e2000c1e1900 */
[----:B------:R-:W-:Y:S01]  /*2960*/  IADD3 R110, P0, R101, R18, RZ ;  /* 0x00000012656e7210 */ /* 0x000fe20007f1e0ff */
[----:B------:R-:W-:Y:S01]  /*2970*/  IMAD.MOV.U32 R136, RZ, RZ, 0x60 ;  /* 0x00000060ff887424 */ /* 0x000fe200078e00ff */
[----:B------:R-:W-:Y:S01]  /*2980*/  LOP3.LUT R26, R21, 0xffff, RZ, 0xc0, !PT ;  /* 0x0000ffff151a7812 */ /* 0x000fe200078ec0ff */
[----:B------:R-:W-:Y:S01]  /*2990*/  IMAD.MOV.U32 R10, RZ, RZ, c[0x0][0x238] ;  /* 0x00008e00ff0a7624 */ /* 0x000fe200078e00ff */
[----:B------:R-:W-:Y:S01]  /*29a0*/  LEA.HI.X.SX32 R111, R18, R11, 0x1, P0 ;  /* 0x0000000b126f7211 */ /* 0x000fe200000f0eff */
[C---:B------:R-:W-:Y:S01]  /*29b0*/  IMAD R146, R136.reuse, c[0x0][0x23c], RZ ;  /* 0x00008f0088927a24 */ /* 0x040fe200078e02ff */
[----:B-1----:R-:W-:Y:S01]  /*29c0*/  SHF.R.S32.HI R22, RZ, 0x1f, R27 ;  /* 0x0000001fff167819 */ /* 0x002fe2000001141b */
[----:B------:R-:W-:Y:S01]  /*29d0*/  IMAD.WIDE.U32 R134, R136, c[0x0][0x238], RZ ;  /* 0x00008e0088867a25 */ /* 0x000fe200078e00ff */
[----:B------:R-:W-:Y:S02]  /*29e0*/  IADD3 R32, R3, -0x1, RZ ;  /* 0xffffffff03207810 */ /* 0x000fe40007ffe0ff */
[----:B------:R-:W-:Y:S01]  /*29f0*/  SEL R25, R22, RZ, !P4 ;  /* 0x000000ff16197207 */ /* 0x000fe20006000000 */
[----:B------:R-:W-:Y:S01]  /*2a00*/  IMAD R6, R111, c[0x0][0x238], RZ ;  /* 0x00008e006f067a24 */ /* 0x000fe200078e02ff */
[----:B------:R-:W-:Y:S01]  /*2a10*/  IADD3 R109, -R101, R2, RZ ;  /* 0x00000002656d7210 */ /* 0x000fe20007ffe1ff */
[----:B------:R-:W-:Y:S01]  /*2a20*/  IMAD.IADD R146, R135, 0x1, R146 ;  /* 0x0000000187927824 */ /* 0x000fe200078e0292 */
[----:B------:R-:W-:Y:S01]  /*2a30*/  SEL R24, R27, RZ, !P4 ;  /* 0x000000ff1b187207 */ /* 0x000fe20006000000 */
[----:B------:R-:W-:Y:S01]  /*2a40*/  IMAD R6, R110, c[0x0][0x23c], R6 ;  /* 0x00008f006e067a24 */ /* 0x000fe200078e0206 */
[----:B------:R-:W-:Y:S01]  /*2a50*/  ISETP.GE.AND P5, PT, R76, c[0x0][0x1d4], PT ;  /* 0x000075004c007a0c */ /* 0x000fe20003fa6270 */
[----:B------:R-:W-:Y:S01]  /*2a60*/  IMAD R3, R25, c[0x0][0x248], RZ ;  /* 0x0000920019037a24 */ /* 0x000fe200078e02ff */
[----:B------:R-:W-:Y:S01]  /*2a70*/  ISETP.GE.AND P3, PT, R211, c[0x0][0x1d4], PT ;  /* 0x00007500d3007a0c */ /* 0x000fe20003f66270 */
[----:B------:R-:W-:Y:S01]  /*2a80*/  IMAD.WIDE.U32 R14, R101, c[0x0][0x290], R78 ;  /* 0x0000a400650e7a25 */ /* 0x000fe200078e004e */
[----:B------:R-:W-:-:S02]  /*2a90*/  MOV R143, 0x5 ;  /* 0x00000005008f7802 */ /* 0x000fc40000000f00 */
[----:B------:R-:W-:Y:S01]  /*2aa0*/  SHF.L.U32 R152, R10, 0x5, RZ ;  /* 0x000000050a987819 */ /* 0x000fe200000006ff */
[----:B------:R-:W-:Y:S01]  /*2ab0*/  IMAD R8, R24, c[0x0][0x24c], R3 ;  /* 0x0000930018087a24 */ /* 0x000fe200078e0203 */
[----:B------:R-:W-:Y:S01]  /*2ac0*/  SHF.L.U64.HI R149, R10, R143, c[0x0][0x23c] ;  /* 0x00008f000a957619 */ /* 0x000fe2000001028f */
[----:B--2---:R-:W-:Y:S01]  /*2ad0*/  IMAD.WIDE.U32 R4, R110, c[0x0][0x238], R76 ;  /* 0x00008e006e047a25 */ /* 0x004fe200078e004c */
[----:B------:R-:W-:Y:S02]  /*2ae0*/  IADD3 R129, R17, R19, RZ ;  /* 0x0000001311817210 */ /* 0x000fe40007ffe0ff */
[----:B------:R-:W-:Y:S01]  /*2af0*/  MOV R151, c[0x0][0x290] ;  /* 0x0000a40000977a02 */ /* 0x000fe20000000f00 */
[----:B------:R-:W-:Y:S01]  /*2b00*/  IMAD R3, R146, R32, RZ ;  /* 0x0000002092037224 */ /* 0x000fe200078e02ff */
[----:B------:R-:W-:Y:S01]  /*2b10*/  IADD3 R5, R5, R6, RZ ;  /* 0x0000000605057210 */ /* 0x000fe20007ffe0ff */
[----:B------:R-:W-:Y:S01]  /*2b20*/  IMAD R6, R32, -0x60, R109 ;  /* 0xffffffa020067824 */ /* 0x000fe200078e026d */
[----:B------:R-:W-:Y:S01]  /*2b30*/  P2R R131, PR, RZ, 0x20 ;  /* 0x00000020ff837803 */ /* 0x000fe20000000000 */
[----:B------:R-:W-:Y:S01]  /*2b40*/  IMAD.WIDE.U32 R20, R101, c[0x0][0x290], R76 ;  /* 0x0000a40065147a25 */ /* 0x000fe200078e004c */
[----:B------:R-:W-:-:S02]  /*2b50*/  P2R R130, PR, RZ, 0x8 ;  /* 0x00000008ff827803 */ /* 0x000fc40000000000 */
[----:B------:R-:W-:Y:S01]  /*2b60*/  ISETP.GE.AND P0, PT, R6, 0x1, PT ;  /* 0x000000010600780c */ /* 0x000fe20003f06270 */
[----:B------:R-:W-:Y:S01]  /*2b70*/  IMAD.WIDE.U32 R4, R26, c[0x0][0x240], R4 ;  /* 0x000090001a047a25 */ /* 0x000fe200078e0004 */
[----:B------:R-:W-:-:S03]  /*2b80*/  SHF.L.U32 R154, R151, 0x5, RZ ;  /* 0x00000005979a7819 */ /* 0x000fc600000006ff */
[----:B------:R-:W-:Y:S02]  /*2b90*/  IMAD R5, R26, c[0x0][0x244], R5 ;  /* 0x000091001a057a24 */ /* 0x000fe400078e0205 */
[----:B------:R-:W-:Y:S02]  /*2ba0*/  IMAD.MOV.U32 R140, RZ, RZ, c[0x0][0x280] ;  /* 0x0000a000ff8c7624 */ /* 0x000fe400078e00ff */
[----:B------:R-:W-:Y:S01]  /*2bb0*/  IMAD.WIDE.U32 R114, R24, c[0x0][0x248], R4 ;  /* 0x0000920018727a25 */ /* 0x000fe200078e0004 */
[----:B------:R-:W-:Y:S02]  /*2bc0*/  SHF.R.S32.HI R4, RZ, 0x1f, R32 ;  /* 0x0000001fff047819 */ /* 0x000fe40000011420 */
[-C--:B------:R-:W-:Y:S01]  /*2bd0*/  SHF.L.U64.HI R142, R140, R143.reuse, c[0x0][0x284] ;  /* 0x0000a1008c8e7619 */ /* 0x080fe2000001028f */
[----:B------:R-:W-:Y:S01]  /*2be0*/  IMAD.MOV.U32 R112, RZ, RZ, R114 ;  /* 0x000000ffff707224 */ /* 0x000fe200078e0072 */
[----:B------:R-:W-:Y:S01]  /*2bf0*/  IADD3 R113, R115, R8, RZ ;  /* 0x0000000873717210 */ /* 0x000fe20007ffe0ff */
[----:B------:R-:W-:Y:S01]  /*2c00*/  IMAD R3, R4, R134, R3 ;  /* 0x0000008604037224 */ /* 0x000fe200078e0203 */
[----:B------:R-:W-:Y:S01]  /*2c10*/  SHF.L.U64.HI R143, R151, R143, c[0x0][0x294] ;  /* 0x0000a500978f7619 */ /* 0x000fe2000001028f */
[----:B------:R-:W-:-:S02]  /*2c20*/  IMAD R147, R136, c[0x0][0x284], RZ ;  /* 0x0000a10088937a24 */ /* 0x000fc400078e02ff */
[----:B------:R-:W-:-:S04]  /*2c30*/  IMAD.WIDE.U32 R8, R32, R134, R112 ;  /* 0x0000008620087225 */ /* 0x000fc800078e0070 */
[C---:B------:R-:W-:Y:S01]  /*2c40*/  IMAD R148, R136.reuse, c[0x0][0x294], RZ ;  /* 0x0000a50088947a24 */ /* 0x040fe200078e02ff */
[----:B------:R-:W-:Y:S01]  /*2c50*/  IADD3 R3, R9, R3, RZ ;  /* 0x0000000309037210 */ /* 0x000fe20007ffe0ff */
[----:B------:R-:W-:Y:S01]  /*2c60*/  IMAD.WIDE.U32 R138, R136, c[0x0][0x280], RZ ;  /* 0x0000a000888a7a25 */ /* 0x000fe200078e00ff */
[----:B------:R-:W-:-:S03]  /*2c70*/  @P0 LEA R4, P1, R8, c[0x0][0x220], 0x1 ;  /* 0x0000880008040a11 */ /* 0x000fc600078208ff */
[----:B------:R-:W-:Y:S01]  /*2c80*/  IMAD.WIDE.U32 R136, R136, c[0x0][0x290], RZ ;  /* 0x0000a40088887a25 */ /* 0x000fe200078e00ff */
[----:B------:R-:W-:Y:S02]  /*2c90*/  @P0 LEA.HI.X R5, R8, c[0x0][0x224], R3, 0x1, P1 ;  /* 0x0000890008050a11 */ /* 0x000fe400008f0c03 */
[----:B------:R-:W-:Y:S01]  /*2ca0*/  ISETP.GE.AND P1, PT, R6, 0x21, PT ;  /* 0x000000210600780c */ /* 0x000fe20003f26270 */
[C---:B------:R-:W-:Y:S01]  /*2cb0*/  IMAD.WIDE.U32 R120, R26.reuse, c[0x0][0x1e8], RZ ;  /* 0x00007a001a787a25 */ /* 0x040fe200078e00ff */
[----:B------:R-:W-:Y:S01]  /*2cc0*/  IADD3 R147, R139, R147, RZ ;  /* 0x000000938b937210 */ /* 0x000fe20007ffe0ff */
[----:B------:R-:W-:Y:S01]  /*2cd0*/  @!PT LDS RZ, [RZ] ;  /* 0x00000000fffff984 */ /* 0x000fe20000000800 */
[----:B------:R-:W-:Y:S01]  /*2ce0*/  @!PT LDS RZ, [RZ] ;  /* 0x00000000fffff984 */ /* 0x000fe20000000800 */
[----:B------:R-:W-:Y:S01]  /*2cf0*/  @!PT LDS RZ, [RZ] ;  /* 0x00000000fffff984 */ /* 0x000fe20000000800 */
[----:B------:R1:W-:Y:S02]  /*2d00*/  @P0 LDGSTS.E.BYPASS.LTC128B.128 [R210+0x8100], [R4.64], !P5 ;  /* 0x0810000004d20fae */ /* 0x0003e4000e901d48 */
[----:B------:R-:W-:Y:S02]  /*2d10*/  IMAD.WIDE.U32 R118, R26, c[0x0][0x210], RZ ;  /* 0x000084001a767a25 */ /* 0x000fe400078e00ff */
[----:B------:R1:W-:Y:S02]  /*2d20*/  @P0 LDGSTS.E.BYPASS.LTC128B.128 [R210+0xb100], [R4.64+0x80], !P3 ;  /* 0x0b10008004d20fae */ /* 0x0003e4000d901d48 */
[----:B------:R-:W-:-:S02]  /*2d30*/  IMAD.SHL.U32 R153, R140, 0x20, RZ ;  /* 0x000000208c997824 */ /* 0x000fc400078e00ff */
[----:B------:R-:W-:Y:S02]  /*2d40*/  IMAD.IADD R148, R137, 0x1, R148 ;  /* 0x0000000189947824 */ /* 0x000fe400078e0294 */
[C---:B------:R-:W-:Y:S02]  /*2d50*/  IMAD R128, R26.reuse, c[0x0][0x1ec], R121 ;  /* 0x00007b001a807a24 */ /* 0x040fe400078e0279 */
[----:B------:R-:W-:Y:S01]  /*2d60*/  IMAD R127, R26, c[0x0][0x214], R119 ;  /* 0x000085001a7f7a24 */ /* 0x000fe200078e0277 */
[----:B-1----:R-:W-:-:S05]  /*2d70*/  @P1 IADD3 R5, P0, R152, R8, RZ ;  /* 0x0000000898051210 */ /* 0x002fca0007f1e0ff */
[----:B------:R-:W-:Y:S01]  /*2d80*/  @P1 IMAD.X R9, R3, 0x1, R149, P0 ;  /* 0x0000000103091824 */ /* 0x000fe200000e0695 */
[----:B------:R-:W-:-:S04]  /*2d90*/  @P1 LEA R4, P0, R5, c[0x0][0x220], 0x1 ;  /* 0x0000880005041a11 */ /* 0x000fc800078008ff */
[----:B------:R-:W-:Y:S01]  /*2da0*/  @P1 LEA.HI.X R5, R5, c[0x0][0x224], R9, 0x1, P0 ;  /* 0x0000890005051a11 */ /* 0x000fe200000f0c09 */
[C---:B------:R-:W-:Y:S01]  /*2db0*/  IMAD R9, R11.reuse, c[0x0][0x290], RZ ;  /* 0x0000a4000b097a24 */ /* 0x040fe200078e02ff */
[----:B------:R-:W-:Y:S01]  /*2dc0*/  ISETP.GT.AND P0, PT, R6, 0x40, PT ;  /* 0x000000400600780c */ /* 0x000fe20003f04270 */
[----:B------:R-:W-:Y:S02]  /*2dd0*/  IMAD R6, R11, c[0x0][0x280], RZ ;  /* 0x0000a0000b067a24 */ /* 0x000fe400078e02ff */
[----:B------:R1:W-:Y:S01]  /*2de0*/  @P1 LDGSTS.E.BYPASS.LTC128B.128 [R241+0x9100], [R4.64], !P5 ;  /* 0x0910000004f11fae */ /* 0x0003e2000e901d48 */
[C---:B------:R-:W-:Y:S02]  /*2df0*/  IMAD R9, R101.reuse, c[0x0][0x294], R9 ;  /* 0x0000a50065097a24 */ /* 0x040fe400078e0209 */
[----:B------:R-:W-:Y:S01]  /*2e00*/  IMAD R6, R101, c[0x0][0x284], R6 ;  /* 0x0000a10065067a24 */ /* 0x000fe200078e0206 */
[----:B------:R1:W-:Y:S02]  /*2e10*/  @P1 LDGSTS.E.BYPASS.LTC128B.128 [R241+0xc100], [R4.64+0x80], !P3 ;  /* 0x0c10008004f11fae */ /* 0x0003e4000d901d48 */
[----:B------:R-:W-:-:S04]  /*2e20*/  IADD3 R17, R15, R9, RZ ;  /* 0x000000090f117210 */ /* 0x000fc80007ffe0ff */
[----:B------:R-:W-:Y:S02]  /*2e30*/  @P0 LEA R16, P1, R10, R8, 0x6 ;  /* 0x000000080a100211 */ /* 0x000fe400078230ff */
[----:B------:R-:W-:-:S04]  /*2e40*/  @P0 MOV R8, c[0x0][0x23c] ;  /* 0x00008f0000080a02 */ /* 0x000fc80000000f00 */
[----:B------:R-:W-:Y:S01]  /*2e50*/  @P0 LEA.HI.X R3, R10, R3, R8, 0x6, P1 ;  /* 0x000000030a030211 */ /* 0x000fe200008f3408 */
[----:B------:R-:W-:Y:S01]  /*2e60*/  IMAD.WIDE.U32 R10, R101, c[0x0][0x280], R76 ;  /* 0x0000a000650a7a25 */ /* 0x000fe200078e004c */
[----:B------:R-:W-:-:S04]  /*2e70*/  @P0 LEA R8, P1, R16, c[0x0][0x220], 0x1 ;  /* 0x0000880010080a11 */ /* 0x000fc800078208ff */
[----:B------:R-:W-:Y:S01]  /*2e80*/  IADD3 R15, R6, R11, RZ ;  /* 0x0000000b060f7210 */ /* 0x000fe20007ffe0ff */
[----:B------:R-:W-:Y:S01]  /*2e90*/  IMAD.IADD R11, R9, 0x1, R21 ;  /* 0x00000001090b7824 */ /* 0x000fe200078e0215 */
[----:B------:R-:W-:Y:S02]  /*2ea0*/  @P0 LEA.HI.X R9, R16, c[0x0][0x224], R3, 0x1, P1 ;  /* 0x0000890010090a11 */ /* 0x000fe400008f0c03 */
[----:B------:R-:W-:Y:S01]  /*2eb0*/  MOV R16, R14 ;  /* 0x0000000e00107202 */ /* 0x000fe20000000f00 */
[----:B------:R-:W-:Y:S01]  /*2ec0*/  IMAD.MOV.U32 R14, RZ, RZ, R10 ;  /* 0x000000ffff0e7224 */ /* 0x000fe200078e000a */
[----:B------:R-:W-:Y:S01]  /*2ed0*/  MOV R10, R20 ;  /* 0x00000014000a7202 */ /* 0x000fe20000000f00 */
[----:B------:R2:W-:Y:S01]  /*2ee0*/  @P0 LDGSTS.E.BYPASS.LTC128B.128 [R241+0xa100], [R8.64], !P5 ;  /* 0x0a10000008f10fae */ /* 0x0005e2000e901d48 */
[----:B------:R-:W-:Y:S01]  /*2ef0*/  MOV R3, c[0x0][0x27c] ;  /* 0x00009f0000037a02 */ /* 0x000fe20000000f00 */
[----:B-1----:R-:W-:Y:S02]  /*2f00*/  IMAD.WIDE.U32 R4, R101, c[0x0][0x280], R78 ;  /* 0x0000a00065047a25 */ /* 0x002fe400078e004e */
[----:B------:R2:W-:Y:S01]  /*2f10*/  @P0 LDGSTS.E.BYPASS.LTC128B.128 [R241+0xd100], [R8.64+0x80], !P3 ;  /* 0x0d10008008f10fae */ /* 0x0005e2000d901d48 */
[----:B------:R-:W-:Y:S01]  /*2f20*/  SHF.L.U32 R66, R3, 0x1, RZ ;  /* 0x0000000103427819 */ /* 0x000fe200000006ff */
[----:B------:R-:W-:Y:S01]  /*2f30*/  IMAD.IADD R19, R5, 0x1, R6 ;  /* 0x0000000105137824 */ /* 0x000fe200078e0206 */
[----:B-----5:R-:W-:Y:S01]  /*2f40*/  SHF.R.S32.HI R6, RZ, 0x1f, R133 ;  /* 0x0000001fff067819 */ /* 0x020fe20000011485 */
[C---:B------:R-:W-:Y:S01]  /*2f50*/  IMAD.WIDE.U32 R92, R133.reuse, c[0x0][0x280], R14 ;  /* 0x0000a000855c7a25 */ /* 0x040fe200078e000e */
[----:B------:R-:W-:Y:S01]  /*2f60*/  MOV R18, R4 ;  /* 0x0000000400127202 */ /* 0x000fe20000000f00 */
[----:B------:R-:W0:Y:S01]  /*2f70*/  LDGDEPBAR ;  /* 0x00000000000079af */ /* 0x000e220000000000 */
[----:B------:R-:W-:Y:S01]  /*2f80*/  WARPSYNC 0xffffffff ;  /* 0xffffffff00007948 */ /* 0x000fe20003800000 */
[----:B------:R-:W-:-:S04]  /*2f90*/  IMAD.WIDE.U32 R90, R133, c[0x0][0x290], R10 ;  /* 0x0000a400855a7a25 */ /* 0x000fc800078e000a */
[----:B------:R-:W-:-:S04]  /*2fa0*/  IMAD.WIDE.U32 R96, R133, c[0x0][0x280], R18 ;  /* 0x0000a00085607a25 */ /* 0x000fc800078e0012 */
[----:B------:R-:W-:-:S04]  /*2fb0*/  IMAD.WIDE.U32 R94, R133, c[0x0][0x290], R16 ;  /* 0x0000a400855e7a25 */ /* 0x000fc800078e0010 */
[C---:B--2---:R-:W-:Y:S02]  /*2fc0*/  IMAD R9, R6.reuse, c[0x0][0x280], RZ ;  /* 0x0000a00006097a24 */ /* 0x044fe400078e02ff */
[----:B------:R-:W-:Y:S02]  /*2fd0*/  IMAD R8, R6, c[0x0][0x290], RZ ;  /* 0x0000a40006087a24 */ /* 0x000fe400078e02ff */
[C---:B------:R-:W-:Y:S02]  /*2fe0*/  IMAD R6, R133.reuse, c[0x0][0x284], R9 ;  /* 0x0000a10085067a24 */ /* 0x040fe400078e0209 */
[----:B------:R-:W-:-:S03]  /*2ff0*/  IMAD R3, R133, c[0x0][0x294], R8 ;  /* 0x0000a50085037a24 */ /* 0x000fc600078e0208 */
[----:B------:R-:W-:Y:S01]  /*3000*/  IADD3 R108, R97, R6, RZ ;  /* 0x00000006616c7210 */ /* 0x000fe20007ffe0ff */
[----:B------:R-:W-:Y:S01]  /*3010*/  IMAD.IADD R107, R95, 0x1, R3 ;  /* 0x000000015f6b7824 */ /* 0x000fe200078e0203 */
[----:B------:R-:W-:Y:S02]  /*3020*/  IADD3 R106, R6, R93, RZ ;  /* 0x0000005d066a7210 */ /* 0x000fe40007ffe0ff */
[----:B------:R-:W-:Y:S02]  /*3030*/  IADD3 R105, R3, R91, RZ ;  /* 0x0000005b03697210 */ /* 0x000fe40007ffe0ff */
[----:B---3--:R-:W-:Y:S02]  /*3040*/  @P2 SHF.R.S32.HI R5, RZ, 0x1f, R23 ;  /* 0x0000001fff052819 */ /* 0x008fe40000011417 */
[----:B------:R-:W-:Y:S02]  /*3050*/  @!P2 MOV R5, R22 ;  /* 0x000000160005a202 */ /* 0x000fe40000000f00 */
[----:B------:R-:W-:Y:S01]  /*3060*/  @P2 MOV R4, R23 ;  /* 0x0000001700042202 */ /* 0x000fe20000000f00 */
[----:B------:R-:W-:-:S02]  /*3070*/  @!P2 IMAD.MOV.U32 R4, RZ, RZ, R27 ;  /* 0x000000ffff04a224 */ /* 0x000fc400078e001b */
[----:B------:R-:W-:Y:S02]  /*3080*/  IMAD R5, R5, c[0x0][0x2b0], RZ ;  /* 0x0000ac0005057a24 */ /* 0x000fe400078e02ff */
[----:B------:R-:W-:-:S04]  /*3090*/  IMAD.WIDE.U32 R116, R4, c[0x0][0x2b0], RZ ;  /* 0x0000ac0004747a25 */ /* 0x000fc800078e00ff */
[----:B------:R-:W-:-:S05]  /*30a0*/  IMAD R5, R4, c[0x0][0x2b4], R5 ;  /* 0x0000ad0004057a24 */ /* 0x000fca00078e0205 */
[----:B------:R-:W-:Y:S02]  /*30b0*/  IADD3 R126, R117, R5, RZ ;  /* 0x00000005757e7210 */ /* 0x000fe40007ffe0ff */
[----:B------:R-:W-:Y:S01]  /*30c0*/  ISETP.GE.AND P2, PT, R76, c[0x0][0x27c], PT ;  /* 0x00009f004c007a0c */ /* 0x000fe20003f46270 */
[C---:B------:R-:W-:Y:S01]  /*30d0*/  IMAD.SHL.U32 R20, R101.reuse, 0x40, RZ ;  /* 0x0000004065147824 */ /* 0x040fe200078e00ff */
[----:B------:R-:W-:Y:S01]  /*30e0*/  IADD3 R21, R101, 0x40, RZ ;  /* 0x0000004065157810 */ /* 0x000fe20007ffe0ff */
[----:B------:R-:W-:Y:S01]  /*30f0*/  IMAD R8, R25, c[0x0][0x268], RZ ;  /* 0x00009a0019087a24 */ /* 0x000fe200078e02ff */
[----:B------:R-:W-:Y:S01]  /*3100*/  SEL R3, RZ, c[0x0][0x27c], !P2 ;  /* 0x00009f00ff037a07 */ /* 0x000fe20005000000 */
[----:B------:R-:W-:Y:S01]  /*3110*/  IMAD.WIDE.U32 R4, R26, c[0x0][0x260], R76 ;  /* 0x000098001a047a25 */ /* 0x000fe200078e004c */
[----:B------:R-:W-:Y:S01]  /*3120*/  LOP3.LUT R20, R20, 0x1c0, RZ, 0xc0, !PT ;  /* 0x000001c014147812 */ /* 0x000fe200078ec0ff */
[----:B------:R-:W-:Y:S01]  /*3130*/  BAR.SYNC.DEFER_BLOCKING 0x0 ;  /* 0x0000000000007b1d */ /* 0x000fe20000010000 */
[----:B------:R-:W-:Y:S01]  /*3140*/  IADD3 R23, R101, 0x20, RZ ;  /* 0x0000002065177810 */ /* 0x000fe20007ffe0ff */
[C---:B------:R-:W-:Y:S01]  /*3150*/  IMAD.IADD R3, R76.reuse, 0x1, R3 ;  /* 0x000000014c037824 */ /* 0x040fe200078e0203 */
[----:B------:R-:W-:Y:S01]  /*3160*/  ISETP.GE.AND P5, PT, R76, c[0x0][0x1d4], PT ;  /* 0x000075004c007a0c */ /* 0x000fe20003fa6270 */
[----:B------:R-:W-:-:S02]  /*3170*/  IMAD.SHL.U32 R21, R21, 0x40, RZ ;  /* 0x0000004015157824 */ /* 0x000fc400078e00ff */
[----:B------:R-:W-:Y:S01]  /*3180*/  IMAD R14, R24, c[0x0][0x26c], R8 ;  /* 0x00009b00180e7a24 */ /* 0x000fe200078e0208 */
[----:B------:R-:W-:Y:S01]  /*3190*/  SHF.R.S32.HI R6, RZ, 0x1f, R3 ;  /* 0x0000001fff067819 */ /* 0x000fe20000011403 */
[----:B------:R-:W-:Y:S01]  /*31a0*/  IMAD.SHL.U32 R23, R23, 0x40, RZ ;  /* 0x0000004017177824 */ /* 0x000fe200078e00ff */
[----:B------:R-:W-:Y:S01]  /*31b0*/  LOP3.LUT R21, R21, 0x1c0, RZ, 0xc0, !PT ;  /* 0x000001c015157812 */ /* 0x000fe200078ec0ff */
[----:B------:R-:W-:Y:S01]  /*31c0*/  IMAD R5, R26, c[0x0][0x264], R5 ;  /* 0x000099001a057a24 */ /* 0x000fe200078e0205 */
[CC--:B------:R-:W-:Y:S01]  /*31d0*/  LEA.HI R9, R6.reuse, R3.reuse, RZ, 0x6 ;  /* 0x0000000306097211 */ /* 0x0c0fe200078f30ff */
[----:B------:R-:W-:Y:S01]  /*31e0*/  IMAD.MOV.U32 R141, RZ, RZ, 0x6 ;  /* 0x00000006ff8d7424 */ /* 0x000fe200078e00ff */
[----:B------:R-:W-:Y:S01]  /*31f0*/  LEA.HI R3, R6, R3, RZ, 0x3 ;  /* 0x0000000306037211 */ /* 0x000fe200078f18ff */
[----:B------:R-:W-:Y:S01]  /*3200*/  IMAD.WIDE.U32 R88, R24, c[0x0][0x268], R4 ;  /* 0x00009a0018587a25 */ /* 0x000fe200078e0004 */
[----:B------:R-:W-:Y:S01]  /*3210*/  LOP3.LUT R23, R23, 0x1c0, RZ, 0xc0, !PT ;  /* 0x000001c017177812 */ /* 0x000fe200078ec0ff */
[----:B------:R-:W-:Y:S01]  /*3220*/  ULDC.U8 UR5, c[0x0][0x298] ;  /* 0x0000a60000057ab9 */ /* 0x000fe20000000000 */
[--C-:B------:R-:W-:Y:S01]  /*3230*/  LOP3.LUT R6, R20, 0x38, R3.reuse, 0xf8, !PT ;  /* 0x0000003814067812 */ /* 0x100fe200078ef803 */
[----:B------:R-:W-:Y:S01]  /*3240*/  IMAD.SHL.U32 R20, R101, 0x40, RZ ;  /* 0x0000004065147824 */ /* 0x000fe200078e00ff */
[----:B------:R-:W-:Y:S01]  /*3250*/  LOP3.LUT R8, R21, 0x38, R3, 0xf8, !PT ;  /* 0x0000003815087812 */ /* 0x000fe200078ef803 */
[----:B------:R-:W-:Y:S01]  /*3260*/  IMAD.MOV.U32 R157, RZ, RZ, c[0x0][0x2b8] ;  /* 0x0000ae00ff9d7624 */ /* 0x000fe200078e00ff */
[----:B------:R-:W-:Y:S01]  /*3270*/  IADD3 R21, R101, 0x20, RZ ;  /* 0x0000002065157810 */ /* 0x000fe20007ffe0ff */
[----:B------:R-:W-:Y:S01]  /*3280*/  IMAD.MOV.U32 R156, RZ, RZ, c[0x0][0x27c] ;  /* 0x00009f00ff9c7624 */ /* 0x000fe200078e00ff */
[----:B------:R-:W-:Y:S01]  /*3290*/  LOP3.LUT R20, R20, 0x1c0, RZ, 0xc0, !PT ;  /* 0x000001c014147812 */ /* 0x000fe200078ec0ff */
[----:B------:R-:W-:Y:S01]  /*32a0*/  IMAD.SHL.U32 R150, R140, 0x40, RZ ;  /* 0x000000408c967824 */ /* 0x000fe200078e00ff */
[----:B------:R-:W-:Y:S01]  /*32b0*/  SHF.R.S32.HI R4, RZ, 0x6, R9 ;  /* 0x00000006ff047819 */ /* 0x000fe20000011409 */
[----:B------:R-:W-:Y:S01]  /*32c0*/  IMAD.SHL.U32 R21, R21, 0x40, RZ ;  /* 0x0000004015157824 */ /* 0x000fe200078e00ff */
[----:B------:R-:W-:Y:S01]  /*32d0*/  SHF.R.U32.HI R20, RZ, 0x3, R20 ;  /* 0x00000003ff147819 */ /* 0x000fe20000011614 */
[----:B------:R-:W-:Y:S01]  /*32e0*/  IMAD.IADD R103, R89, 0x1, R14 ;  /* 0x0000000159677824 */ /* 0x000fe200078e020e */
[----:B------:R-:W-:Y:S01]  /*32f0*/  LOP3.LUT R5, R23, 0x38, R3, 0xf8, !PT ;  /* 0x0000003817057812 */ /* 0x000fe200078ef803 */
[----:B------:R-:W-:Y:S01]  /*3300*/  IMAD R11, R4, 0x1800, R7 ;  /* 0x00001800040b7824 */ /* 0x000fe200078e0207 */
[----:B------:R-:W-:Y:S01]  /*3310*/  LOP3.LUT R10, R6, R20, RZ, 0x3c, !PT ;  /* 0x00000014060a7212 */ /* 0x000fe200078e3cff */
[----:B------:R-:W-:Y:S01]  /*3320*/  IMAD R9, R4, 0x1800, R12 ;  /* 0x0000180004097824 */ /* 0x000fe200078e020c */
[----:B------:R-:W-:-:S02]  /*3330*/  IADD3 R20, R101, 0x40, RZ ;  /* 0x0000004065147810 */ /* 0x000fc40007ffe0ff */
[----:B------:R-:W-:Y:S01]  /*3340*/  LOP3.LUT R21, R21, 0x1c0, RZ, 0xc0, !PT ;  /* 0x000001c015157812 */ /* 0x000fe200078ec0ff */
[----:B------:R-:W-:Y:S01]  /*3350*/  IMAD.IADD R10, R11, 0x1, R10 ;  /* 0x000000010b0a7824 */ /* 0x000fe200078e020a */
[----:B------:R-:W-:Y:S01]  /*3360*/  LOP3.LUT R87, R3, 0xfffffff8, RZ, 0xc0, !PT ;  /* 0xfffffff803577812 */ /* 0x000fe200078ec0ff */
[----:B------:R-:W-:Y:S01]  /*3370*/  IMAD.SHL.U32 R20, R20, 0x40, RZ ;  /* 0x0000004014147824 */ /* 0x000fe200078e00ff */
[----:B------:R-:W-:Y:S01]  /*3380*/  SHF.R.U32.HI R21, RZ, 0x3, R21 ;  /* 0x00000003ff157819 */ /* 0x000fe20000011615 */
[----:B------:R-:W-:Y:S01]  /*3390*/  IMAD.SHL.U32 R125, R10, 0x2, RZ ;  /* 0x000000020a7d7824 */ /* 0x000fe200078e00ff */
[----:B------:R-:W-:Y:S02]  /*33a0*/  SHF.L.U64.HI R140, R140, R141, c[0x0][0x284] ;  /* 0x0000a1008c8c7619 */ /* 0x000fe4000001028d */
[----:B------:R-:W-:Y:S02]  /*33b0*/  LOP3.LUT R20, R20, 0x1c0, RZ, 0xc0, !PT ;  /* 0x000001c014147812 */ /* 0x000fe400078ec0ff */
[----:B------:R-:W-:Y:S01]  /*33c0*/  LOP3.LUT R6, R5, R21, RZ, 0x3c, !PT ;  /* 0x0000001505067212 */ /* 0x000fe200078e3cff */
[----:B------:R-:W-:Y:S01]  /*33d0*/  IMAD R5, R4, 0x1800, R13 ;  /* 0x0000180004057824 */ /* 0x000fe200078e020d */
[----:B------:R-:W-:-:S02]  /*33e0*/  SHF.R.U32.HI R20, RZ, 0x3, R20 ;  /* 0x00000003ff147819 */ /* 0x000fc40000011614 */
[----:B------:R-:W-:Y:S01]  /*33f0*/  SHF.L.U64.HI R141, R151, R141, c[0x0][0x294] ;  /* 0x0000a500978d7619 */ /* 0x000fe2000001028d */
[----:B------:R-:W-:Y:S01]  /*3400*/  IMAD.IADD R6, R9, 0x1, R6 ;  /* 0x0000000109067824 */ /* 0x000fe200078e0206 */
[----:B------:R-:W-:Y:S01]  /*3410*/  LOP3.LUT R4, R8, R20, RZ, 0x3c, !PT ;  /* 0x0000001408047212 */ /* 0x000fe200078e3cff */
[----:B------:R-:W-:Y:S01]  /*3420*/  IMAD.SHL.U32 R151, R151, 0x40, RZ ;  /* 0x0000004097977824 */ /* 0x000fe200078e00ff */
[----:B------:R-:W-:Y:S01]  /*3430*/  SHF.R.S32.HI R64, RZ, 0x3, R3 ;  /* 0x00000003ff407819 */ /* 0x000fe20000011403 */
[----:B------:R-:W-:Y:S01]  /*3440*/  IMAD.SHL.U32 R124, R6, 0x2, RZ ;  /* 0x00000002067c7824 */ /* 0x000fe200078e00ff */
[----:B------:R-:W-:Y:S01]  /*3450*/  SHF.R.S32.HI R104, RZ, 0x1f, R87 ;  /* 0x0000001fff687819 */ /* 0x000fe20000011457 */
[----:B------:R-:W-:Y:S01]  /*3460*/  IMAD.IADD R4, R5, 0x1, R4 ;  /* 0x0000000105047824 */ /* 0x000fe200078e0204 */
[----:B------:R-:W-:Y:S02]  /*3470*/  ISETP.NE.AND P1, PT, R157, 0x1, PT ;  /* 0x000000019d00780c */ /* 0x000fe40003f25270 */
[----:B------:R-:W-:Y:S01]  /*3480*/  ISETP.GE.AND P0, PT, R156, 0x1, PT ;  /* 0x000000019c00780c */ /* 0x000fe20003f06270 */
[----:B------:R-:W-:-:S02]  /*3490*/  IMAD.SHL.U32 R123, R4, 0x2, RZ ;  /* 0x00000002047b7824 */ /* 0x000fc400078e00ff */
.L_x_953:
[----:B------:R-:W-:Y:S01]  /*34a0*/  IMAD R3, R32, 0x60, R0 ;  /* 0x0000006020037824 */ /* 0x000fe200078e0200 */
[----:B------:R-:W-:Y:S01]  /*34b0*/  ISETP.NE.AND P1, PT, R157, 0x1, PT ;  /* 0x000000019d00780c */ /* 0x000fe20003f25270 */
[----:B------:R-:W-:Y:S01]  /*34c0*/  IMAD.MOV.U32 R85, RZ, RZ, RZ ;  /* 0x000000ffff557224 */ /* 0x000fe200078e00ff */
[----:B------:R-:W-:Y:S04]  /*34d0*/  DEPBAR.LE SB0, 0x0 ;  /* 0x000080000000791a */ /* 0x000fe80000000000 */
[----:B-1----:R-:W-:Y:S01]  /*34e0*/  IMAD.IADD R4, R129, 0x1, R3 ;  /* 0x0000000181047824 */ /* 0x002fe200078e0203 */
[----:B------:R-:W-:Y:S01]  /*34f0*/  ISETP.GE.AND P0, PT, R3, R2, PT ;  /* 0x000000020300720c */ /* 0x000fe20003f06270 */
[----:B------:R-:W-:Y:S01]  /*3500*/  WARPSYNC 0xffffffff ;  /* 0xffffffff00007948 */ /* 0x000fe20003800000 */
[----:B------:R-:W-:Y:S01]  /*3510*/  ISETP.GE.AND P3, PT, R156, 0x1, PT ;  /* 0x000000019c00780c */ /* 0x000fe20003f66270 */
[--C-:B------:R-:W-:Y:S01]  /*3520*/  IMAD.MOV.U32 R3, RZ, RZ, R4.reuse ;  /* 0x000000ffff037224 */ /* 0x100fe200078e0004 */
[----:B------:R-:W-:Y:S01]  /*3530*/  ISETP.GT.OR P0, PT, R0, 0x5f, P0 ;  /* 0x0000005f0000780c */ /* 0x000fe20000704670 */
[----:B------:R-:W-:Y:S01]  /*3540*/  BSSY B2, `(.L_x_919) ;  /* 0x000040f000027945 */ /* 0x000fe20003800000 */
[----:B------:R-:W-:Y:S05]  /*3550*/  @P1 IMAD.HI.U32 R5, R4, c[0x0][0x2bc], RZ ;  /* 0x0000af0004051a27 */ /* 0x000fea00078e00ff */
[----:B------:R-:W-:Y:S06]  /*3560*/  @P1 SHF.R.U32.HI R3, RZ, c[0x0][0x2c0], R5 ;  /* 0x0000b000ff031a19 */ /* 0x000fec0000011605 */
[C---:B------:R-:W-:Y:S04]  /*3570*/  @!P0 IADD3 R5, P1, R3.reuse, R116, RZ ;  /* 0x0000007403058210 */ /* 0x040fe80007f3e0ff */
[----:B------:R-:W-:Y:S01]  /*3580*/  @!P0 LEA.HI.X.SX32 R6, R3, R126, 0x1, P1 ;  /* 0x0000007e03068211 */ /* 0x000fe200008f0eff */
[----:B------:R-:W-:Y:S01]  /*3590*/  IMAD.MOV R3, RZ, RZ, -R3 ;  /* 0x000000ffff037224 */ /* 0x000fe200078e0a03 */
[----:B------:R-:W-:Y:S03]  /*35a0*/  @!P0 LEA R8, P1, R5, c[0x0][0x2a0], 0x2 ;  /* 0x0000a80005088a11 */ /* 0x000fe600078210ff */
[----:B------:R-:W-:Y:S01]  /*35b0*/  IMAD R86, R3, c[0x0][0x2b8], R4 ;  /* 0x0000ae0003567a24 */ /* 0x000fe200078e0204 */
[----:B------:R-:W-:Y:S03]  /*35c0*/  @!P0 LEA.HI.X R9, R5, c[0x0][0x2a4], R6, 0x2, P1 ;  /* 0x0000a90005098a11 */ /* 0x000fe600008f1406 */
[----:B------:R-:W-:Y:S01]  /*35d0*/  IMAD.WIDE.U32 R4, R86, c[0x0][0x1e0], RZ ;  /* 0x0000780056047a25 */ /* 0x000fe200078e00ff */
[----:B------:R-:W-:Y:S01]  /*35e0*/  SHF.R.S32.HI R98, RZ, 0x1f, R86 ;  /* 0x0000001fff627819 */ /* 0x000fe20000011456 */
[----:B------:R-:W2:Y:S04]  /*35f0*/  @!P0 LDG.E R85, [R8.64] ;  /* 0x0000000808558981 */ /* 0x000ea8000c1e1900 */
[----:B------:R-:W-:Y:S01]  /*3600*/  IMAD R3, R98, c[0x0][0x1e0], RZ ;  /* 0x0000780062037a24 */ /* 0x000fe200078e02ff */
[----:B------:R-:W-:Y:S03]  /*3610*/  BAR.SYNC.DEFER_BLOCKING 0x0 ;  /* 0x0000000000007b1d */ /* 0x000fe60000010000 */
[----:B------:R-:W-:Y:S04]  /*3620*/  IMAD R3, R86, c[0x0][0x1e4], R3 ;  /* 0x0000790056037a24 */ /* 0x000fe800078e0203 */
[----:B------:R-:W-:Y:S01]  /*3630*/  IMAD.IADD R5, R5, 0x1, R3 ;  /* 0x0000000105057824 */ /* 0x000fe200078e0203 */
[----:B--2---:R-:W-:Y:S03]  /*3640*/  SHF.R.S32.HI R99, RZ, 0x1f, R85 ;  /* 0x0000001fff637819 */ /* 0x004fe60000011455 */
[----:B------:R-:W-:Y:S04]  /*3650*/  IMAD.WIDE.U32 R4, R85, c[0x0][0x1f0], R4 ;  /* 0x00007c0055047a25 */ /* 0x000fe800078e0004 */
[----:B------:R-:W-:Y:S01]  /*3660*/  IMAD R6, R99, c[0x0][0x1f0], RZ ;  /* 0x00007c0063067a24 */ /* 0x000fe200078e02ff */
[----:B------:R-:W-:Y:S03]  /*3670*/  IADD3 R3, P0, R120, R4, RZ ;  /* 0x0000000478037210 */ /* 0x000fe60007f1e0ff */
[----:B------:R-:W-:Y:S05]  /*3680*/  IMAD R6, R85, c[0x0][0x1f4], R6 ;  /* 0x00007d0055067a24 */ /* 0x000fea00078e0206 */
[----:B------:R-:W-:Y:S02]  /*3690*/  IADD3.X R4, R128, R5, R6, P0, !PT ;  /* 0x0000000580047210 */ /* 0x000fe400007fe406 */
[C---:B------:R-:W-:Y:S04]  /*36a0*/  LEA R84, P0, R3.reuse, c[0x0][0x1c8], 0x1 ;  /* 0x0000720003547a11 */ /* 0x040fe800078008ff */
[----:B------:R-:W-:Y:S01]  /*36b0*/  LEA.HI.X R81, R3, c[0x0][0x1cc], R4, 0x1, P0 ;  /* 0x0000730003517a11 */ /* 0x000fe200000f0c04 */
[----:B------:R-:W-:-:S05]  /*36c0*/  @!P3 BRA `(.L_x_920) ;  /* 0x00003c400000b947 */ /* 0x000fca0003800000 */
[-C--:B------:R-:W-:Y:S01]  /*36d0*/  IMAD R6, R147, R32.reuse, RZ ;  /* 0x0000002093067224 */ /* 0x080fe200078e02ff */
[----:B------:R-:W-:Y:S01]  /*36e0*/  ISETP.NE.AND P0, PT, RZ, UR5, PT ;  /* 0x00000005ff007c0c */ /* 0x000fe2000bf05270 */
[-C--:B------:R-:W-:Y:S01]  /*36f0*/  IMAD R5, R148, R32.reuse, RZ ;  /* 0x0000002094057224 */ /* 0x080fe200078e02ff */
[----:B------:R-:W-:Y:S01]  /*3700*/  SHF.R.S32.HI R4, RZ, 0x1f, R32 ;  /* 0x0000001fff047819 */ /* 0x000fe20000011420 */
[----:B------:R-:W-:Y:S02]  /*3710*/  IMAD R3, R32, -0x60, R2 ;  /* 0xffffffa020037824 */ /* 0x000fe400078e0202 */
[----:B------:R-:W-:Y:S03]  /*3720*/  IMAD.WIDE.U32 R60, R138, R32, RZ ;  /* 0x000000208a3c7225 */ /* 0x000fe600078e00ff */
[----:B------:R-:W-:Y:S01]  /*3730*/  IMNMX R67, R3, 0x60, PT ;  /* 0x0000006003437817 */ /* 0x000fe20003800200 */
[C---:B------:R-:W-:Y:S02]  /*3740*/  IMAD R6, R4.reuse, R138, R6 ;  /* 0x0000008a04067224 */ /* 0x040fe400078e0206 */
[----:B------:R-:W-:Y:S02]  /*3750*/  IMAD R5, R4, R136, R5 ;  /* 0x0000008804057224 */ /* 0x000fe400078e0205 */
[----:B------:R-:W-:Y:S01]  /*3760*/  IMAD.WIDE.U32 R36, R136, R32, RZ ;  /* 0x0000002088247225 */ /* 0x000fe200078e00ff */
[----:B------:R-:W-:Y:S04]  /*3770*/  IADD3 R19, R61, R6, RZ ;  /* 0x000000063d137210 */ /* 0x000fe80007ffe0ff */
        /* <DEDUP_REMOVED lines=30> */
.L_x_923:
[----:B------:R-:W-:Y:S05]  /*3960*/  BSYNC B0 ;  /* 0x0000000000007941 */ /* 0x000fea0003800000 */
.L_x_922:
        /* <DEDUP_REMOVED lines=39> */
.L_x_925:
[----:B------:R-:W-:Y:S05]  /*3be0*/  BSYNC B0 ;  /* 0x0000000000007941 */ /* 0x000fea0003800000 */
.L_x_924:
        /* <DEDUP_REMOVED lines=19> */
[----:B------:R-:W-:-:S05]  /*3d20*/  @P3 BRA `(.L_x_927) ;  /* 0x0000012000003947 */ /* 0x000fca0003800000 */
[----:B------:R-:W-:Y:S01]  /*3d30*/  IADD3 R6, P1, P0, R96, R150, R60 ;  /* 0x0000009660067210 */ /* 0x000fe2000783e03c */
[----:B------:R-:W-:Y:S01]  /*3d40*/  CS2R R24, SRZ ;  /* 0x0000000000187805 */ /* 0x000fe2000001ff00 */
[----:B------:R-:W-:Y:S02]  /*3d50*/  CS2R R46, SRZ ;  /* 0x00000000002e7805 */ /* 0x000fe4000001ff00 */
[----:B------:R-:W-:Y:S02]  /*3d60*/  IADD3.X R8, R108, R140, R19, P1, P0 ;  /* 0x0000008c6c087210 */ /* 0x000fe40000fe0413 */
        /* <DEDUP_REMOVED lines=14> */
.L_x_927:
[----:B------:R-:W-:Y:S05]  /*3e50*/  BSYNC B0 ;  /* 0x0000000000007941 */ /* 0x000fea0003800000 */
.L_x_926:
        /* <DEDUP_REMOVED lines=27> */
[----:B------:R-:W-:Y:S02]  /*4010*/  @!P0 SHF.R.U32.HI R19, RZ, 0x10, R35 ;  /* 0x00000010ff138819 */ /* 0x000fe40000011623 */
[C---:B------:R-:W-:Y:S02]  /*4020*/  @!P0 PRMT R3, R18.reuse, 0x5432, R3 ;  /* 0x0000543212038816 */ /* 0x040fe40000000003 */
        /* <DEDUP_REMOVED lines=15> */
[-C--:B------:R-:W-:Y:S01]  /*4120*/  @!P0 FMUL.FTZ R4, R5, R6.reuse ;  /* 0x0000000605048220 */ /* 0x080fe20000410000 */
        /* <DEDUP_REMOVED lines=27> */
.L_x_931:
[----:B------:R-:W-:Y:S05]  /*42e0*/  BSYNC B0 ;  /* 0x0000000000007941 */ /* 0x000fea0003800000 */
.L_x_930:
        /* <DEDUP_REMOVED lines=57> */
.L_x_929:
[----:B------:R-:W-:Y:S05]  /*4680*/  BSYNC B1 ;  /* 0x0000000000017941 */ /* 0x000fea0003800000 */
.L_x_928:
[----:B------:R4:W2:Y:S01]  /*4690*/  SHFL.IDX PT, R33, R81, 0x1, 0x181f ;  /* 0x00381f0051217f89 */ /* 0x0008a200000e0000 */
[----:B------:R-:W-:Y:S03]  /*46a0*/  BSSY B1, `(.L_x_932) ;  /* 0x0000075000017945 */ /* 0x000fe60003800000 */
[----:B------:R4:W3:Y:S01]  /*46b0*/  SHFL.IDX PT, R31, R84, 0x1, 0x181f ;  /* 0x00381f00541f7f89 */ /* 0x0008e200000e0000 */
[----:B------:R-:W-:-:S05]  /*46c0*/  @P6 BRA `(.L_x_933) ;  /* 0x0000072000006947 */ /* 0x000fca0003800000 */
[----:B------:R-:W-:Y:S01]  /*46d0*/  BSSY B0, `(.L_x_934) ;  /* 0x0000038000007945 */ /* 0x000fe20003800000 */
[----:B------:R-:W-:-:S05]  /*46e0*/  @P5 BRA `(.L_x_935) ;  /* 0x0000036000005947 */ /* 0x000fca0003800000 */
[C---:B---3--:R-:W-:Y:S01]  /*46f0*/  LEA R34, P0, R76.reuse, R31, 0x1 ;  /* 0x0000001f4c227211 */ /* 0x048fe200078008ff */
[----:B-1----:R-:W1:Y:S03]  /*4700*/  LDS.128 R8, [R210+0x9100] ;  /* 0x00910000d2087984 */ /* 0x002e660000000c00 */
[----:B--2---:R-:W-:Y:S02]  /*4710*/  LEA.HI.X R35, R76, R33, R77, 0x1, P0 ;  /* 0x000000214c237211 */ /* 0x004fe400000f0c4d */
        /* <DEDUP_REMOVED lines=51> */
.L_x_935:
[----:B------:R-:W-:Y:S05]  /*4a50*/  BSYNC B0 ;  /* 0x0000000000007941 */ /* 0x000fea0003800000 */
.L_x_934:
[----:B------:R-:W-:Y:S11]  /*4a60*/  ISETP.GE.AND P0, PT, R211, c[0x0][0x1d4], PT ;  /* 0x00007500d3007a0c */ /* 0x000ff60003f06270 */
[----:B------:R-:W-:Y:S02]  /*4a70*/  @!UPT UIADD3 URZ, URZ, URZ, URZ ;  /* 0x0000003f3f3ff290 */ /* 0x000fe4000fffe03f */
        /* <DEDUP_REMOVED lines=55> */
.L_x_933:
[----:B------:R-:W-:Y:S05]  /*4df0*/  BSYNC B1 ;  /* 0x0000000000017941 */ /* 0x000fea0003800000 */
.L_x_932:
[----:B---3--:R3:W4:Y:S04]  /*4e00*/  SHFL.IDX PT, R31, R81, 0x2, 0x181f ;  /* 0x00581f00511f7f89 */ /* 0x00872800000e0000 */
[----:B------:R3:W2:Y:S01]  /*4e10*/  SHFL.IDX PT, R28, R84, 0x2, 0x181f ;  /* 0x00581f00541c7f89 */ /* 0x0006a200000e0000 */
[----:B------:R-:W-:-:S05]  /*4e20*/  @P3 BRA `(.L_x_936) ;  /* 0x0000280000003947 */ /* 0x000fca0003800000 */
[----:B------:R-:W-:Y:S01]  /*4e30*/  BSSY B0, `(.L_x_937) ;  /* 0x0000038000007945 */ /* 0x000fe20003800000 */
[----:B------:R-:W-:-:S05]  /*4e40*/  @P5 BRA `(.L_x_938) ;  /* 0x0000036000005947 */ /* 0x000fca0003800000 */
[C---:B-12---:R-:W-:Y:S01]  /*4e50*/  LEA R26, P0, R76.reuse, R28, 0x1 ;  /* 0x0000001c4c1a7211 */ /* 0x046fe200078008ff */
[----:B------:R-:W1:Y:S03]  /*4e60*/  LDS.128 R8, [R210+0xa100] ;  /* 0x00a10000d2087984 */ /* 0x000e660000000c00 */
        /* <DEDUP_REMOVED lines=52> */
.L_x_938:
[----:B------:R-:W-:Y:S05]  /*51b0*/  BSYNC B0 ;  /* 0x0000000000007941 */ /* 0x000fea0003800000 */
.L_x_937:
[----:B------:R-:W-:Y:S11]  /*51c0*/  ISETP.GE.AND P0, PT, R211, c[0x0][0x1d4], PT ;  /* 0x00007500d3007a0c */ /* 0x000ff60003f06270 */
[----:B------:R-:W-:Y:S02]  /*51d0*/  @!UPT UIADD3 URZ, URZ, URZ, URZ ;  /* 0x0000003f3f3ff290 */ /* 0x000fe4000fffe03f */
        /* <DEDUP_REMOVED lines=56> */
.L_x_921:
[C---:B------:R-:W-:Y:S01]  /*5560*/  IADD3 R159, R101.reuse, 0x20, RZ ;  /* 0x00000020659f7810 */ /* 0x040fe20007ffe0ff */
[----:B------:R-:W-:Y:S01]  /*5570*/  CS2R R54, SRZ ;  /* 0x0000000000367805 */ /* 0x000fe2000001ff00 */
[----:B------:R-:W-:Y:S01]  /*5580*/  IADD3 R158, R101, 0x40, RZ ;  /* 0x00000040659e7810 */ /* 0x000fe20007ffe0ff */
[----:B------:R-:W-:Y:S01]  /*5590*/  CS2R R52, SRZ ;  /* 0x0000000000347805 */ /* 0x000fe2000001ff00 */
[----:B------:R-:W-:Y:S01]  /*55a0*/  ISETP.GE.AND P1, PT, R159, R67, PT ;  /* 0x000000439f00720c */ /* 0x000fe20003f26270 */
[----:B------:R-:W-:Y:S01]  /*55b0*/  CS2R R26, SRZ ;  /* 0x00000000001a7805 */ /* 0x000fe2000001ff00 */
[----:B------:R-:W-:Y:S01]  /*55c0*/  IADD3 R65, -R66, c[0x0][0x1d4], RZ ;  /* 0x0000750042417a10 */ /* 0x000fe20007ffe1ff */
[----:B------:R-:W-:Y:S01]  /*55d0*/  CS2R R24, SRZ ;  /* 0x0000000000187805 */ /* 0x000fe2000001ff00 */
[----:B------:R-:W-:Y:S01]  /*55e0*/  ISETP.GE.OR P1, PT, R76, c[0x0][0x27c], P1 ;  /* 0x00009f004c007a0c */ /* 0x000fe20000f26670 */
[----:B------:R-:W-:Y:S01]  /*55f0*/  CS2R R58, SRZ ;  /* 0x00000000003a7805 */ /* 0x000fe2000001ff00 */
[----:B------:R-:W-:Y:S01]  /*5600*/  CS2R R56, SRZ ;  /* 0x0000000000387805 */ /* 0x000fe2000001ff00 */
[----:B------:R-:W-:Y:S01]  /*5610*/  CS2R R22, SRZ ;  /* 0x0000000000167805 */ /* 0x000fe2000001ff00 */
[----:B------:R-:W-:Y:S01]  /*5620*/  CS2R R20, SRZ ;  /* 0x0000000000147805 */ /* 0x000fe2000001ff00 */
[----:B------:R-:W-:Y:S01]  /*5630*/  CS2R R38, SRZ ;  /* 0x0000000000267805 */ /* 0x000fe2000001ff00 */
[----:B------:R1:W2:Y:S01]  /*5640*/  SHFL.IDX PT, R47, R81, RZ, 0x181f ;  /* 0x00181fff512f7589 */ /* 0x0002a200000e0000 */
[----:B------:R-:W-:Y:S06]  /*5650*/  BSSY B0, `(.L_x_939) ;  /* 0x00000c6000007945 */ /* 0x000fec0003800000 */
[----:B------:R-:W-:Y:S01]  /*5660*/  @!P1 IADD3 R3, P3, P0, R92, R60, R153 ;  /* 0x0000003c5c039210 */ /* 0x000fe2000787e099 */
[----:B------:R1:W3:Y:S03]  /*5670*/  SHFL.IDX PT, R46, R84, RZ, 0x181f ;  /* 0x00181fff542e7589 */ /* 0x0002e600000e0000 */
[----:B------:R-:W-:Y:S02]  /*5680*/  @!P1 IADD3.X R4, R106, R19, R142, P3, P0 ;  /* 0x000000136a049210 */ /* 0x000fe40001fe048e */
        /* <DEDUP_REMOVED lines=9> */
[C---:B------:R-:W-:Y:S04]  /*5720*/  @!P1 LEA R8, P3, R3.reuse, c[0x0][0x270], 0x1 ;  /* 0x00009c0003089a11 */ /* 0x040fe800078608ff */
[----:B------:R-:W-:Y:S02]  /*5730*/  @!P1 LEA.HI.X R9, R3, c[0x0][0x274], R4, 0x1, P3 ;  /* 0x00009d0003099a11 */ /* 0x000fe400018f0c04 */
[C---:B------:R-:W-:Y:S03]  /*5740*/  @!P1 LEA R4, P3, R5.reuse, c[0x0][0x288], 0x1 ;  /* 0x0000a20005049a11 */ /* 0x040fe600078608ff */
[----:B------:R4:W2:Y:S01]  /*5750*/  @!P1 LDG.E.128 R20, [R8.64] ;  /* 0x0000000808149981 */ /* 0x0008a2000c1e1d00 */
[----:B------:R-:W-:Y:S02]  /*5760*/  @!P1 LEA.HI.X R5, R5, c[0x0][0x28c], R10, 0x1, P3 ;  /* 0x0000a30005059a11 */ /* 0x000fe400018f0c0a */
[C---:B------:R-:W-:Y:S04]  /*5770*/  @!P0 LEA R14, P3, R6.reuse, c[0x0][0x270], 0x1 ;  /* 0x00009c00060e8a11 */ /* 0x040fe800078608ff */
[----:B------:R-:W-:Y:S01]  /*5780*/  @!P0 LEA.HI.X R15, R6, c[0x0][0x274], R15, 0x1, P3 ;  /* 0x00009d00060f8a11 */ /* 0x000fe200018f0c0f */
[----:B------:R1:W3:Y:S01]  /*5790*/  @!P1 LDG.E.128 R52, [R4.64] ;  /* 0x0000000804349981 */ /* 0x0002e2000c1e1d00 */
[C---:B------:R-:W-:Y:S04]  /*57a0*/  @!P0 LEA R10, P3, R11.reuse, c[0x0][0x288], 0x1 ;  /* 0x0000a2000b0a8a11 */ /* 0x040fe800078608ff */
[----:B------:R-:W-:Y:S02]  /*57b0*/  @!P0 LEA.HI.X R11, R11, c[0x0][0x28c], R16, 0x1, P3 ;  /* 0x0000a3000b0b8a11 */ /* 0x000fe400018f0c10 */
[----:B------:R1:W3:Y:S07]  /*57c0*/  @!P0 LDG.E.128 R24, [R14.64] ;  /* 0x000000080e188981 */ /* 0x0002ee000c1e1d00 */
[----:B------:R1:W3:Y:S01]  /*57d0*/  @!P0 LDG.E.128 R56, [R10.64] ;  /* 0x000000080a388981 */ /* 0x0002e2000c1e1d00 */
[-C--:B------:R-:W-:Y:S01]  /*57e0*/  ISETP.GE.AND P0, PT, R101, R67.reuse, PT ;  /* 0x000000436500720c */ /* 0x080fe20003f06270 */
[----:B----4-:R-:W-:Y:S03]  /*57f0*/  CS2R R8, SRZ ;  /* 0x0000000000087805 */ /* 0x010fe6000001ff00 */
[----:B------:R-:W-:Y:S11]  /*5800*/  ISETP.GE.OR P0, PT, R76, c[0x0][0x27c], P0 ;  /* 0x00009f004c007a0c */ /* 0x000ff60000706670 */
[----:B------:R-:W-:Y:S02]  /*5810*/  @!UPT UIADD3 URZ, URZ, URZ, URZ ;  /* 0x0000003f3f3ff290 */ /* 0x000fe4000fffe03f */
[----:B------:R-:W-:Y:S05]  /*5820*/  @!P0 IADD3 R3, P1, R92, R60, RZ ;  /* 0x0000003c5c038210 */ /* 0x000fea0007f3e0ff */
[----:B-1----:R-:W-:Y:S01]  /*5830*/  @!P0 IMAD.X R4, R19, 0x1, R106, P1 ;  /* 0x0000000113048824 */ /* 0x002fe200008e066a */
[C---:B------:R-:W-:Y:S01]  /*5840*/  @!P0 LEA R14, P1, R3.reuse, c[0x0][0x270], 0x1 ;  /* 0x00009c00030e8a11 */ /* 0x040fe200078208ff */
[----:B------:R-:W-:Y:S03]  /*5850*/  CS2R R10, SRZ ;  /* 0x00000000000a7805 */ /* 0x000fe6000001ff00 */
[----:B------:R-:W-:Y:S02]  /*5860*/  @!P0 LEA.HI.X R15, R3, c[0x0][0x274], R4, 0x1, P1 ;  /* 0x00009d00030f8a11 */ /* 0x000fe400008f0c04 */
[----:B------:R-:W-:Y:S02]  /*5870*/  @!P0 IADD3 R3, P1, R90, R36, RZ ;  /* 0x000000245a038210 */ /* 0x000fe40007f3e0ff */
[----:B------:R-:W-:Y:S01]  /*5880*/  CS2R R36, SRZ ;  /* 0x0000000000247805 */ /* 0x000fe2000001ff00 */
[----:B------:R1:W5:Y:S02]  /*5890*/  @!P0 LDG.E.128 R8, [R14.64] ;  /* 0x000000080e088981 */ /* 0x000364000c1e1d00 */
[----:B------:R-:W-:Y:S01]  /*58a0*/  @!P0 IMAD.X R5, R29, 0x1, R105, P1 ;  /* 0x000000011d058824 */ /* 0x000fe200008e0669 */
[C---:B------:R-:W-:Y:S04]  /*58b0*/  @!P0 LEA R4, P1, R3.reuse, c[0x0][0x288], 0x1 ;  /* 0x0000a20003048a11 */ /* 0x040fe800078208ff */
[----:B------:R-:W-:Y:S02]  /*58c0*/  @!P0 LEA.HI.X R5, R3, c[0x0][0x28c], R5, 0x1, P1 ;  /* 0x0000a30003058a11 */ /* 0x000fe400008f0c05 */
[----:B------:R-:W-:Y:S03]  /*58d0*/  ISETP.GE.AND P1, PT, R76, c[0x0][0x27c], PT ;  /* 0x00009f004c007a0c */ /* 0x000fe60003f26270 */
[----:B------:R4:W5:Y:S01]  /*58e0*/  @!P0 LDG.E.128 R36, [R4.64] ;  /* 0x0000000804248981 */ /* 0x000962000c1e1d00 */
[----:B------:R-:W-:Y:S01]  /*58f0*/  ISETP.GE.OR P0, PT, R101, R67, P5 ;  /* 0x000000436500720c */ /* 0x000fe20002f06670 */
[----:B--2---:R-:W-:Y:S02]  /*5900*/  IMAD.MOV.U32 R6, RZ, RZ, R22 ;  /* 0x000000ffff067224 */ /* 0x004fe400078e0016 */
[----:B----4-:R-:W-:Y:S02]  /*5910*/  IMAD.MOV.U32 R5, RZ, RZ, R23 ;  /* 0x000000ffff057224 */ /* 0x010fe400078e0017 */
[----:B------:R-:W-:Y:S02]  /*5920*/  IMAD.MOV.U32 R4, RZ, RZ, R20 ;  /* 0x000000ffff047224 */ /* 0x000fe400078e0014 */
[----:B------:R-:W-:Y:S01]  /*5930*/  IMAD.MOV.U32 R3, RZ, RZ, R21 ;  /* 0x000000ffff037224 */ /* 0x000fe200078e0015 */
[----:B------:R-:W-:Y:S01]  /*5940*/  PRMT R29, R5, 0x5410, R6 ;  /* 0x00005410051d7816 */ /* 0x000fe20000000006 */
[----:B---3--:R-:W-:Y:S02]  /*5950*/  IMAD.MOV.U32 R6, RZ, RZ, R54 ;  /* 0x000000ffff067224 */ /* 0x008fe400078e0036 */
        /* <DEDUP_REMOVED lines=20> */
[----:B------:R-:W1:Y:S01]  /*5aa0*/  LDS.128 R48, [R125+0x8100] ;  /* 0x008100007d307984 */ /* 0x000e620000000c00 */
        /* <DEDUP_REMOVED lines=10> */
[----:B------:R-:W-:Y:S01]  /*5b50*/  LEA.HI.SX32 R3, R3, R64, 0x1c ;  /* 0x0000004003037211 */ /* 0x000fe200078fe2ff */
[----:B------:R-:W-:Y:S01]  /*5b60*/  IMAD.MOV.U32 R34, RZ, RZ, R38 ;  /* 0x000000ffff227224 */ /* 0x000fe200078e0026 */
[----:B------:R-:W-:Y:S01]  /*5b70*/  LOP3.LUT R17, R17, 0x1c0, RZ, 0xc0, !PT ;  /* 0x000001c011117812 */ /* 0x000fe200078ec0ff */
[----:B------:R-:W-:Y:S01]  /*5b80*/  IMAD.MOV.U32 R42, RZ, RZ, R39 ;  /* 0x000000ffff2a7224 */ /* 0x000fe200078e0027 */
[----:B------:R-:W-:Y:S01]  /*5b90*/  SHF.R.S32.HI R4, RZ, 0x1f, R3 ;  /* 0x0000001fff047819 */ /* 0x000fe20000011403 */
[----:B------:R-:W-:Y:S01]  /*5ba0*/  IMAD.SHL.U32 R43, R3, 0x8, RZ ;  /* 0x00000008032b7824 */ /* 0x000fe200078e00ff */
[----:B------:R-:W-:Y:S02]  /*5bb0*/  SHF.R.U32.HI R17, RZ, 0x3, R17 ;  /* 0x00000003ff117819 */ /* 0x000fe40000011611 */
[----:B------:R-:W-:Y:S02]  /*5bc0*/  LEA.HI R4, R4, R3, RZ, 0x3 ;  /* 0x0000000304047211 */ /* 0x000fe400078f18ff */
[C---:B------:R-:W-:Y:S02]  /*5bd0*/  LEA R72, P0, R87.reuse, R46, 0x1 ;  /* 0x0000002e57487211 */ /* 0x040fe400078008ff */
[----:B------:R-:W-:Y:S02]  /*5be0*/  SHF.R.S32.HI R3, RZ, 0x3, R4 ;  /* 0x00000003ff037819 */ /* 0x000fe40000011404 */
[----:B------:R-:W-:Y:S02]  /*5bf0*/  LOP3.LUT R4, R18, 0x38, R43, 0xf8, !PT ;  /* 0x0000003812047812 */ /* 0x000fe400078ef82b */
[----:B------:R-:W-:Y:S01]  /*5c00*/  LEA.HI.X R73, R87, R47, R104, 0x1, P0 ;  /* 0x0000002f57497211 */ /* 0x000fe200000f0c68 */
[----:B------:R-:W-:Y:S01]  /*5c10*/  IMAD R3, R3, 0x1800, R7 ;  /* 0x0000180003037824 */ /* 0x000fe200078e0207 */
[----:B------:R-:W-:Y:S02]  /*5c20*/  LOP3.LUT R4, R4, R17, RZ, 0x3c, !PT ;  /* 0x0000001104047212 */ /* 0x000fe400078e3cff */
[----:B------:R-:W-:Y:S02]  /*5c30*/  ISETP.GE.AND P0, PT, R43, c[0x0][0x1d4], PT ;  /* 0x000075002b007a0c */ /* 0x000fe40003f06270 */
[----:B------:R-:W-:Y:S01]  /*5c40*/  MOV R14, R9 ;  /* 0x00000009000e7202 */ /* 0x000fe20000000f00 */
[----:B------:R-:W-:Y:S01]  /*5c50*/  IMAD.IADD R3, R3, 0x1, R4 ;  /* 0x0000000103037824 */ /* 0x000fe200078e0204 */
[----:B------:R-:W-:Y:S02]  /*5c60*/  @!P1 SHF.R.U32.HI R4, RZ, 0x10, R11 ;  /* 0x00000010ff049819 */ /* 0x000fe4000001160b */
[----:B------:R-:W-:Y:S02]  /*5c70*/  @!P1 PRMT R33, R33, 0x5410, R35 ;  /* 0x0000541021219816 */ /* 0x000fe40000000023 */
[----:B------:R-:W-:Y:S01]  /*5c80*/  SHF.L.U32 R3, R3, 0x1, RZ ;  /* 0x0000000103037819 */ /* 0x000fe200000006ff */
[----:B-1----:R-:W-:Y:S01]  /*5c90*/  @!P1 IMAD.U32 R44, R51, 0x10000, RZ ;  /* 0x00010000332c9824 */ /* 0x002fe200078e00ff */
[----:B------:R-:W-:Y:S02]  /*5ca0*/  @!P1 PRMT R15, R15, 0x5410, R4 ;  /* 0x000054100f0f9816 */ /* 0x000fe40000000004 */
[----:B------:R-:W-:Y:S01]  /*5cb0*/  @!P1 SHF.R.U32.HI R37, RZ, 0x10, R37 ;  /* 0x00000010ff259819 */ /* 0x000fe20000011625 */
[----:B------:R-:W-:Y:S01]  /*5cc0*/  @!P0 IMAD.WIDE R82, R43, 0x2, R46 ;  /* 0x000000022b528825 */ /* 0x000fe200078e022e */
[----:B------:R1:W2:Y:S01]  /*5cd0*/  LDS.128 R16, [R3+0x8100] ;  /* 0x0081000003107984 */ /* 0x0002a20000000c00 */
[----:B------:R-:W-:Y:S02]  /*5ce0*/  @!P1 LOP3.LUT R46, R51, 0xffff0000, RZ, 0xc0, !PT ;  /* 0xffff0000332e9812 */ /* 0x000fe400078ec0ff */
[----:B------:R-:W-:Y:S01]  /*5cf0*/  @!P1 PRMT R37, R40, 0x5410, R37 ;  /* 0x0000541028259816 */ /* 0x000fe20000000025 */
[----:B------:R-:W-:Y:S01]  /*5d00*/  @!P1 IMAD.U32 R40, R50, 0x10000, RZ ;  /* 0x0001000032289824 */ /* 0x000fe200078e00ff */
[----:B------:R-:W-:Y:S02]  /*5d10*/  @!P1 SHF.R.U32.HI R5, RZ, 0x10, R9 ;  /* 0x00000010ff059819 */ /* 0x000fe40000011609 */
[--C-:B------:R-:W-:Y:S02]  /*5d20*/  @!P1 SHF.R.U64 R36, R38, 0x10, R39.reuse ;  /* 0x0000001026249819 */ /* 0x100fe40000001227 */
[----:B------:R-:W-:Y:S02]  /*5d30*/  @!P1 SHF.R.U32.HI R38, RZ, 0x10, R39 ;  /* 0x00000010ff269819 */ /* 0x000fe40000011627 */
[----:B------:R-:W-:Y:S02]  /*5d40*/  @!P1 PRMT R41, R34, 0x5410, R36 ;  /* 0x0000541022299816 */ /* 0x000fe40000000024 */
[----:B------:R-:W-:Y:S02]  /*5d50*/  @!P1 LOP3.LUT R34, R48, 0xffff0000, RZ, 0xc0, !PT ;  /* 0xffff000030229812 */ /* 0x000fe400078ec0ff */
[----:B------:R-:W-:Y:S01]  /*5d60*/  @!P1 PRMT R45, R42, 0x5410, R38 ;  /* 0x000054102a2d9816 */ /* 0x000fe20000000026 */
[----:B------:R-:W-:Y:S01]  /*5d70*/  @!P1 IMAD.U32 R39, R41, 0x10000, RZ ;  /* 0x0001000029279824 */ /* 0x000fe200078e00ff */
[----:B------:R-:W-:Y:S02]  /*5d80*/  @!P1 LOP3.LUT R38, R49, 0xffff0000, RZ, 0xc0, !PT ;  /* 0xffff000031269812 */ /* 0x000fe400078ec0ff */
[----:B------:R-:W-:Y:S02]  /*5d90*/  @!P1 LOP3.LUT R42, R50, 0xffff0000, RZ, 0xc0, !PT ;  /* 0xffff0000322a9812 */ /* 0x000fe400078ec0ff */
[----:B------:R-:W-:Y:S01]  /*5da0*/  @!P1 LOP3.LUT R41, R41, 0xffff0000, RZ, 0xc0, !PT ;  /* 0xffff000029299812 */ /* 0x000fe200078ec0ff */
[----:B-1----:R-:W-:Y:S01]  /*5db0*/  IMAD.MOV.U32 R3, RZ, RZ, R8 ;  /* 0x000000ffff037224 */ /* 0x002fe200078e0008 */
[----:B------:R-:W-:Y:S02]  /*5dc0*/  @!P1 SHF.R.U64 R8, R8, 0x10, R9 ;  /* 0x0000001008089819 */ /* 0x000fe40000001209 */
[----:B------:R-:W-:Y:S01]  /*5dd0*/  @!P1 PRMT R9, R14, 0x5410, R5 ;  /* 0x000054100e099816 */ /* 0x000fe20000000005 */
[----:B------:R-:W-:Y:S01]  /*5de0*/  @!P1 IMAD.U32 R14, R48, 0x10000, RZ ;  /* 0x00010000300e9824 */ /* 0x000fe200078e00ff */
[----:B------:R-:W-:Y:S02]  /*5df0*/  @!P1 PRMT R3, R3, 0x5410, R8 ;  /* 0x0000541003039816 */ /* 0x000fe40000000008 */
[----:B------:R-:W-:Y:S02]  /*5e00*/  @!P1 SHF.R.U64 R10, R10, 0x10, R11 ;  /* 0x000000100a0a9819 */ /* 0x000fe4000000120b */
[----:B------:R-:W-:Y:S02]  /*5e10*/  @!P1 LOP3.LUT R5, R3, 0xffff0000, RZ, 0xc0, !PT ;  /* 0xffff000003059812 */ /* 0x000fe400078ec0ff */
[----:B------:R-:W-:Y:S01]  /*5e20*/  @!P1 PRMT R11, R6, 0x5410, R10 ;  /* 0x00005410060b9816 */ /* 0x000fe2000000000a */
[C---:B------:R-:W-:Y:S01]  /*5e30*/  @!P1 IMAD.U32 R10, R33.reuse, 0x10000, RZ ;  /* 0x00010000210a9824 */ /* 0x040fe200078e00ff */
[----:B------:R-:W-:Y:S02]  /*5e40*/  @!P1 LOP3.LUT R33, R33, 0xffff0000, RZ, 0xc0, !PT ;  /* 0xffff000021219812 */ /* 0x000fe400078ec0ff */
[----:B------:R-:W-:Y:S01]  /*5e50*/  @!P1 SHF.L.U32 R6, R3, 0x10, RZ ;  /* 0x0000001003069819 */ /* 0x000fe200000006ff */
[C---:B--2---:R-:W-:Y:S01]  /*5e60*/  @!P1 IMAD.U32 R4, R16.reuse, 0x10000, RZ ;  /* 0x0001000010049824 */ /* 0x044fe200078e00ff */
[----:B------:R-:W-:Y:S03]  /*5e70*/  @!P1 LOP3.LUT R8, R16, 0xffff0000, RZ, 0xc0, !PT ;  /* 0xffff000010089812 */ /* 0x000fe600078ec0ff */
[----:B------:R-:W-:Y:S02]  /*5e80*/  @!P1 FMUL.FTZ R35, R4, R10 ;  /* 0x0000000a04239220 */ /* 0x000fe40000410000 */
        /* <DEDUP_REMOVED lines=10> */
[----:B------:R-:W-:Y:S02]  /*5f30*/  @!P1 IMAD.U32 R5, R17, 0x10000, RZ ;  /* 0x0001000011059824 */ /* 0x000fe400078e00ff */
[----:B------:R-:W-:Y:S02]  /*5f40*/  @!P1 FFMA.FTZ R3, R10, R14, R3 ;  /* 0x0000000e0a039223 */ /* 0x000fe40000010003 */
[----:B------:R-:W-:Y:S02]  /*5f50*/  @!P1 IMAD.U32 R36, R49, 0x10000, RZ ;  /* 0x0001000031249824 */ /* 0x000fe400078e00ff */
[C---:B------:R-:W-:Y:S02]  /*5f60*/  @!P1 FMUL.FTZ R10, R5.reuse, R35 ;  /* 0x00000023050a9220 */ /* 0x040fe40000410000 */
[----:B------:R-:W-:Y:S02]  /*5f70*/  @!P1 FMUL.FTZ R14, R8, R37 ;  /* 0x00000025080e9220 */ /* 0x000fe40000410000 */
[-C--:B------:R-:W-:Y:S01]  /*5f80*/  @!P1 FFMA.FTZ R74, R36, R6.reuse, -R10 ;  /* 0x00000006244a9223 */ /* 0x080fe2000001080a */
[----:B------:R-:W-:Y:S01]  /*5f90*/  @!P1 LOP3.LUT R10, R18, 0xffff0000, RZ, 0xc0, !PT ;  /* 0xffff0000120a9812 */ /* 0x000fe200078ec0ff */
[----:B------:R-:W-:Y:S02]  /*5fa0*/  @!P1 FMUL.FTZ R5, R5, R6 ;  /* 0x0000000605059220 */ /* 0x000fe40000410000 */
[-C--:B------:R-:W-:Y:S02]  /*5fb0*/  @!P1 FMUL.FTZ R6, R8, R9.reuse ;  /* 0x0000000908069220 */ /* 0x080fe40000410000 */
[----:B------:R-:W-:Y:S02]  /*5fc0*/  @!P1 IMAD.U32 R8, R18, 0x10000, RZ ;  /* 0x0001000012089824 */ /* 0x000fe400078e00ff */
[----:B------:R-:W-:Y:S01]  /*5fd0*/  @!P1 FFMA.FTZ R71, R38, R9, -R14 ;  /* 0x0000000926479223 */ /* 0x000fe2000001080e */
[C---:B------:R-:W-:Y:S01]  /*5fe0*/  @!P1 SHF.L.U32 R9, R11.reuse, 0x10, RZ ;  /* 0x000000100b099819 */ /* 0x040fe200000006ff */
[----:B------:R-:W-:Y:S01]  /*5ff0*/  @!P1 FMUL.FTZ R14, R8, R39 ;  /* 0x00000027080e9220 */ /* 0x000fe20000410000 */
[----:B------:R-:W-:Y:S01]  /*6000*/  @!P1 LOP3.LUT R11, R11, 0xffff0000, RZ, 0xc0, !PT ;  /* 0xffff00000b0b9812 */ /* 0x000fe200078ec0ff */
[----:B------:R-:W-:Y:S02]  /*6010*/  @!P1 FMUL.FTZ R43, R10, R41 ;  /* 0x000000290a2b9220 */ /* 0x000fe40000410000 */
[----:B------:R-:W-:Y:S01]  /*6020*/  @!P1 FFMA.FTZ R70, R40, R9, -R14 ;  /* 0x0000000928469223 */ /* 0x000fe2000001080e */
[----:B------:R-:W-:Y:S01]  /*6030*/  @!P1 LOP3.LUT R14, R19, 0xffff0000, RZ, 0xc0, !PT ;  /* 0xffff0000130e9812 */ /* 0x000fe200078ec0ff */
[----:B------:R-:W-:Y:S02]  /*6040*/  @!P1 FFMA.FTZ R69, R42, R11, -R43 ;  /* 0x0000000b2a459223 */ /* 0x000fe4000001082b */
[C---:B------:R-:W-:Y:S01]  /*6050*/  @!P1 IMAD.U32 R43, R45.reuse, 0x10000, RZ ;  /* 0x000100002d2b9824 */ /* 0x040fe200078e00ff */
[----:B------:R-:W-:Y:S01]  /*6060*/  @!P1 LOP3.LUT R45, R45, 0xffff0000, RZ, 0xc0, !PT ;  /* 0xffff00002d2d9812 */ /* 0x000fe200078ec0ff */
[----:B------:R-:W-:Y:S02]  /*6070*/  @!P1 FMUL.FTZ R8, R8, R9 ;  /* 0x0000000908089220 */ /* 0x000fe40000410000 */
[----:B------:R-:W-:Y:S01]  /*6080*/  @!P1 FMUL.FTZ R9, R10, R11 ;  /* 0x0000000b0a099220 */ /* 0x000fe20000410000 */
[----:B------:R-:W-:Y:S01]  /*6090*/  @!P1 SHF.L.U32 R11, R15, 0x10, RZ ;  /* 0x000000100f0b9819 */ /* 0x000fe200000006ff */
[----:B------:R-:W-:Y:S01]  /*60a0*/  @!P1 IMAD.U32 R10, R19, 0x10000, RZ ;  /* 0x00010000130a9824 */ /* 0x000fe200078e00ff */
[----:B------:R-:W-:Y:S01]  /*60b0*/  @!P1 LOP3.LUT R15, R15, 0xffff0000, RZ, 0xc0, !PT ;  /* 0xffff00000f0f9812 */ /* 0x000fe200078ec0ff */
[----:B------:R-:W-:Y:S01]  /*60c0*/  @!P1 FFMA.FTZ R4, R33, R34, R4 ;  /* 0x0000002221049223 */ /* 0x000fe20000010004 */
[----:B------:R-:W-:Y:S01]  /*60d0*/  @!P1 F2FP.BF16.PACK_AB R33, R69, R70 ;  /* 0x000000464521923e */ /* 0x000fe200000010ff */
[----:B------:R-:W-:Y:S02]  /*60e0*/  @!P1 FMUL.FTZ R47, R10, R43 ;  /* 0x0000002b0a2f9220 */ /* 0x000fe40000410000 */
[----:B------:R-:W-:Y:S02]  /*60f0*/  @!P1 FMUL.FTZ R68, R14, R45 ;  /* 0x0000002d0e449220 */ /* 0x000fe40000410000 */
[----:B------:R-:W-:Y:S02]  /*6100*/  @!P1 FFMA.FTZ R5, R35, R36, R5 ;  /* 0x0000002423059223 */ /* 0x000fe40000010005 */
[----:B------:R-:W-:Y:S02]  /*6110*/  @!P1 FFMA.FTZ R6, R37, R38, R6 ;  /* 0x0000002625069223 */ /* 0x000fe40000010006 */
[----:B------:R-:W-:Y:S02]  /*6120*/  @!P1 FFMA.FTZ R47, R44, R11, -R47 ;  /* 0x0000000b2c2f9223 */ /* 0x000fe4000001082f */
[----:B------:R-:W-:Y:S01]  /*6130*/  @!P1 FFMA.FTZ R68, R46, R15, -R68 ;  /* 0x0000000f2e449223 */ /* 0x000fe20000010844 */
[----:B------:R-:W-:Y:S01]  /*6140*/  @!P1 F2FP.BF16.PACK_AB R5, R6, R5 ;  /* 0x000000050605923e */ /* 0x000fe200000010ff */
[----:B------:R-:W-:Y:S02]  /*6150*/  @!P1 FMUL.FTZ R10, R10, R11 ;  /* 0x0000000b0a0a9220 */ /* 0x000fe40000410000 */
[----:B------:R-:W-:Y:S01]  /*6160*/  @!P1 FFMA.FTZ R8, R39, R40, R8 ;  /* 0x0000002827089223 */ /* 0x000fe20000010008 */
[----:B------:R-:W-:Y:S01]  /*6170*/  @!P1 F2FP.BF16.PACK_AB R34, R68, R47 ;  /* 0x0000002f4422923e */ /* 0x000fe200000010ff */
[----:B------:R-:W-:Y:S01]  /*6180*/  @!P1 FMUL.FTZ R11, R14, R15 ;  /* 0x0000000f0e0b9220 */ /* 0x000fe20000410000 */
[----:B------:R-:W-:Y:S01]  /*6190*/  @!P1 F2FP.BF16.PACK_AB R14, R75, R80 ;  /* 0x000000504b0e923e */ /* 0x000fe200000010ff */
[----:B------:R-:W-:Y:S01]  /*61a0*/  @!P1 FFMA.FTZ R9, R41, R42, R9 ;  /* 0x0000002a29099223 */ /* 0x000fe20000010009 */
[----:B------:R-:W-:Y:S01]  /*61b0*/  @!P1 F2FP.BF16.PACK_AB R15, R71, R74 ;  /* 0x0000004a470f923e */ /* 0x000fe200000010ff */
[----:B------:R-:W-:Y:S01]  /*61c0*/  @!P1 FFMA.FTZ R10, R43, R44, R10 ;  /* 0x0000002c2b0a9223 */ /* 0x000fe2000001000a */
[----:B------:R-:W-:Y:S01]  /*61d0*/  @!P1 MOV R51, R34 ;  /* 0x0000002200339202 */ /* 0x000fe20000000f00 */
[----:B------:R-:W-:Y:S02]  /*61e0*/  @!P1 FFMA.FTZ R11, R45, R46, R11 ;  /* 0x0000002e2d0b9223 */ /* 0x000fe4000001000b */
[----:B------:R-:W-:Y:S01]  /*61f0*/  @!P1 IMAD.MOV.U32 R48, RZ, RZ, R14 ;  /* 0x000000ffff309224 */ /* 0x000fe200078e000e */
[----:B------:R-:W-:Y:S01]  /*6200*/  @!P1 F2FP.BF16.PACK_AB R14, R4, R3 ;  /* 0x00000003040e923e */ /* 0x000fe200000010ff */
[----:B------:R-:W-:Y:S01]  /*6210*/  @!P1 IMAD.MOV.U32 R49, RZ, RZ, R15 ;  /* 0x000000ffff319224 */ /* 0x000fe200078e000f */
[----:B------:R-:W-:Y:S01]  /*6220*/  @!P1 F2FP.BF16.PACK_AB R3, R11, R10 ;  /* 0x0000000a0b03923e */ /* 0x000fe200000010ff */
[----:B------:R-:W-:Y:S01]  /*6230*/  @!P1 IMAD.MOV.U32 R50, RZ, RZ, R33 ;  /* 0x000000ffff329224 */ /* 0x000fe200078e0021 */
[----:B------:R-:W-:Y:S01]  /*6240*/  @!P1 F2FP.BF16.PACK_AB R4, R9, R8 ;  /* 0x000000080904923e */ /* 0x000fe200000010ff */
[----:B------:R-:W-:Y:S02]  /*6250*/  @!P1 IMAD.MOV.U32 R16, RZ, RZ, R14 ;  /* 0x000000ffff109224 */ /* 0x000fe400078e000e */
[----:B------:R-:W-:Y:S01]  /*6260*/  @!P1 IMAD.MOV.U32 R17, RZ, RZ, R5 ;  /* 0x000000ffff119224 */ /* 0x000fe200078e0005 */
[----:B------:R1:W-:Y:S01]  /*6270*/  ST.E.128 [R72.64], R48 ;  /* 0x0000003048007985 */ /* 0x0003e2000c101d08 */
[----:B------:R-:W-:Y:S01]  /*6280*/  @!P1 MOV R18, R4 ;  /* 0x0000000400129202 */ /* 0x000fe20000000f00 */
[----:B------:R-:W-:Y:S06]  /*6290*/  @!P1 IMAD.MOV.U32 R19, RZ, RZ, R3 ;  /* 0x000000ffff139224 */ /* 0x000fec00078e0003 */
[----:B------:R1:W-:Y:S02]  /*62a0*/  @!P0 ST.E.128 [R82.64], R16 ;  /* 0x0000001052008985 */ /* 0x0003e4000c101d08 */
.L_x_940:
[----:B-1----:R-:W-:Y:S05]  /*62b0*/  BSYNC B0 ;  /* 0x0000000000007941 */ /* 0x002fea0003800000 */
.L_x_939:
[----:B-----5:R1:W2:Y:S01]  /*62c0*/  SHFL.IDX PT, R37, R81, 0x1, 0x181f ;  /* 0x00381f0051257f89 */ /* 0x0202a200000e0000 */
        /* <DEDUP_REMOVED lines=26> */
[--C-:B------:R-:W-:Y:S02]  /*6470*/  @!P1 SHF.R.U64 R11, R54, 0x10, R55.reuse ;  /* 0x00000010360b9819 */ /* 0x100fe40000001237 */
[----:B------:R-:W-:Y:S01]  /*6480*/  @!P1 SHF.R.U32.HI R14, RZ, 0x10, R55 ;  /* 0x00000010ff0e9819 */ /* 0x000fe20000011637 */
[----:B------:R-:W-:Y:S01]  /*6490*/  IMAD.IADD R3, R3, 0x1, R4 ;  /* 0x0000000103037824 */ /* 0x000fe200078e0204 */
[----:B------:R-:W-:Y:S02]  /*64a0*/  @!P1 SHF.R.U64 R5, R20, 0x10, R21 ;  /* 0x0000001014059819 */ /* 0x000fe40000001215 */
[----:B------:R-:W-:Y:S01]  /*64b0*/  @!P1 SHF.R.U32.HI R6, RZ, 0x10, R23 ;  /* 0x00000010ff069819 */ /* 0x000fe20000011617 */
[----:B------:R-:W-:Y:S01]  /*64c0*/  IMAD.SHL.U32 R3, R3, 0x2, RZ ;  /* 0x0000000203037824 */ /* 0x000fe200078e00ff */
[C---:B----4-:R-:W-:Y:S01]  /*64d0*/  @!P1 SHF.L.U32 R38, R47.reuse, 0x10, RZ ;  /* 0x000000102f269819 */ /* 0x050fe200000006ff */
[----:B------:R-:W-:Y:S01]  /*64e0*/  @!P0 IMAD.WIDE R54, R34, 0x2, R36 ;  /* 0x0000000222368825 */ /* 0x000fe200078e0224 */
[----:B------:R-:W-:Y:S02]  /*64f0*/  @!P1 LOP3.LUT R40, R47, 0xffff0000, RZ, 0xc0, !PT ;  /* 0xffff00002f289812 */ /* 0x000fe400078ec0ff */
[----:B------:R2:W3:Y:S01]  /*6500*/  LDS.128 R16, [R3+0x8100] ;  /* 0x0081000003107984 */ /* 0x0004e20000000c00 */
[C---:B------:R-:W-:Y:S01]  /*6510*/  @!P1 IMAD.U32 R34, R46.reuse, 0x10000, RZ ;  /* 0x000100002e229824 */ /* 0x040fe200078e00ff */
[----:B------:R-:W-:Y:S02]  /*6520*/  @!P1 LOP3.LUT R36, R46, 0xffff0000, RZ, 0xc0, !PT ;  /* 0xffff00002e249812 */ /* 0x000fe400078ec0ff */
[----:B------:R-:W-:Y:S02]  /*6530*/  @!P1 PRMT R10, R28, 0x5432, R5 ;  /* 0x000054321c0a9816 */ /* 0x000fe40000000005 */
[C---:B------:R-:W-:Y:S01]  /*6540*/  @!P1 PRMT R35, R61.reuse, 0x5432, R11 ;  /* 0x000054323d239816 */ /* 0x040fe2000000000b */
[----:B------:R-:W-:Y:S01]  /*6550*/  @!P1 IMAD.U32 R11, R44, 0x10000, RZ ;  /* 0x000100002c0b9824 */ /* 0x000fe200078e00ff */
[----:B------:R-:W-:Y:S02]  /*6560*/  @!P1 SHF.R.U64 R8, R52, 0x10, R53 ;  /* 0x0000001034089819 */ /* 0x000fe40000001235 */
[----:B------:R-:W-:Y:S02]  /*6570*/  @!P1 SHF.R.U32.HI R4, RZ, 0x10, R21 ;  /* 0x00000010ff049819 */ /* 0x000fe40000011615 */
[C---:B------:R-:W-:Y:S02]  /*6580*/  @!P1 PRMT R21, R60.reuse, 0x5410, R8 ;  /* 0x000054103c159816 */ /* 0x040fe40000000008 */
[----:B------:R-:W-:Y:S02]  /*6590*/  @!P1 SHF.R.U32.HI R9, RZ, 0x10, R53 ;  /* 0x00000010ff099819 */ /* 0x000fe40000011635 */
[----:B------:R-:W-:Y:S01]  /*65a0*/  @!P1 PRMT R33, R61, 0x5410, R14 ;  /* 0x000054103d219816 */ /* 0x000fe2000000000e */
[----:B------:R-:W-:Y:S01]  /*65b0*/  @!P1 IMAD.U32 R8, R21, 0x10000, RZ ;  /* 0x0001000015089824 */ /* 0x000fe200078e00ff */
[----:B------:R-:W-:Y:S02]  /*65c0*/  @!P1 PRMT R20, R60, 0x5432, R9 ;  /* 0x000054323c149816 */ /* 0x000fe40000000009 */
[----:B------:R-:W-:Y:S01]  /*65d0*/  @!P1 PRMT R9, R28, 0x5410, R4 ;  /* 0x000054101c099816 */ /* 0x000fe20000000004 */
[----:B------:R-:W-:Y:S01]  /*65e0*/  @!P1 IMAD.U32 R4, R10, 0x10000, RZ ;  /* 0x000100000a049824 */ /* 0x000fe200078e00ff */
[----:B------:R-:W-:Y:S01]  /*65f0*/  @!P1 PRMT R14, R29, 0x5410, R6 ;  /* 0x000054101d0e9816 */ /* 0x000fe20000000006 */
[C---:B------:R-:W-:Y:S01]  /*6600*/  @!P1 IMAD.U32 R37, R33.reuse, 0x10000, RZ ;  /* 0x0001000021259824 */ /* 0x040fe200078e00ff */
[----:B--2---:R-:W-:Y:S01]  /*6610*/  @!P1 SHF.R.U64 R3, R22, 0x10, R23 ;  /* 0x0000001016039819 */ /* 0x004fe20000001217 */
[----:B------:R-:W-:Y:S01]  /*6620*/  @!P1 IMAD.U32 R22, R20, 0x10000, RZ ;  /* 0x0001000014169824 */ /* 0x000fe200078e00ff */
[----:B------:R-:W-:Y:S01]  /*6630*/  @!P1 LOP3.LUT R39, R33, 0xffff0000, RZ, 0xc0, !PT ;  /* 0xffff000021279812 */ /* 0x000fe200078ec0ff */
[----:B------:R-:W-:Y:S01]  /*6640*/  @!P1 IMAD.U32 R6, R9, 0x10000, RZ ;  /* 0x0001000009069824 */ /* 0x000fe200078e00ff */
[----:B------:R-:W-:Y:S01]  /*6650*/  @!P1 PRMT R15, R29, 0x5432, R3 ;  /* 0x000054321d0f9816 */ /* 0x000fe20000000003 */
        /* <DEDUP_REMOVED lines=22> */
[----:B------:R-:W-:Y:S01]  /*67c0*/  @!P1 LOP3.LUT R11, R19, 0xffff0000, RZ, 0xc0, !PT ;  /* 0xffff0000130b9812 */ /* 0x000fe200078ec0ff */
        /* <DEDUP_REMOVED lines=9> */
[----:B------:R-:W-:Y:S01]  /*6860*/  @!P1 SHF.L.U32 R8, R18, 0x10, RZ ;  /* 0x0000001012089819 */ /* 0x000fe200000006ff */
        /* <DEDUP_REMOVED lines=11> */
[----:B------:R-:W-:Y:S02]  /*6920*/  @!P1 FMUL.FTZ R8, R8, R9 ;  /* 0x0000000908089220 */ /* 0x000fe40000410000 */
        /* <DEDUP_REMOVED lines=26> */
.L_x_942:
[----:B------:R-:W-:Y:S05]  /*6ad0*/  BSYNC B0 ;  /* 0x0000000000007941 */ /* 0x000fea0003800000 */
.L_x_941:
[----:B------:R4:W1:Y:S01]  /*6ae0*/  SHFL.IDX PT, R41, R81, 0x2, 0x181f ;  /* 0x00581f0051297f89 */ /* 0x00086200000e0000 */
[----:B------:R-:W-:Y:S03]  /*6af0*/  ISETP.GE.OR P0, PT, R158, R67, P5 ;  /* 0x000000439e00720c */ /* 0x000fe60002f06670 */
        /* <DEDUP_REMOVED lines=22> */
[----:B------:R-:W-:Y:S02]  /*6c60*/  @!P1 SHF.R.U32.HI R11, RZ, 0x10, R59 ;  /* 0x00000010ff0b9819 */ /* 0x000fe4000001163b */
[----:B------:R-:W-:Y:S02]  /*6c70*/  LOP3.LUT R4, R4, R5, RZ, 0x3c, !PT ;  /* 0x0000000504047212 */ /* 0x000fe400078e3cff */
[--C-:B------:R-:W-:Y:S02]  /*6c80*/  @!P1 SHF.R.U64 R5, R26, 0x10, R27.reuse ;  /* 0x000000101a059819 */ /* 0x100fe4000000121b */
[----:B------:R-:W-:Y:S01]  /*6c90*/  @!P1 SHF.R.U32.HI R6, RZ, 0x10, R27 ;  /* 0x00000010ff069819 */ /* 0x000fe2000001161b */
[----:B------:R-:W-:Y:S01]  /*6ca0*/  IMAD.IADD R3, R3, 0x1, R4 ;  /* 0x0000000103037824 */ /* 0x000fe200078e0204 */
[----:B------:R-:W-:Y:S02]  /*6cb0*/  @!P1 PRMT R26, R63, 0x5410, R11 ;  /* 0x000054103f1a9816 */ /* 0x000fe4000000000b */
[----:B------:R-:W-:Y:S01]  /*6cc0*/  @!P1 PRMT R14, R31, 0x5410, R6 ;  /* 0x000054101f0e9816 */ /* 0x000fe20000000006 */
[----:B------:R-:W-:Y:S01]  /*6cd0*/  IMAD.SHL.U32 R3, R3, 0x2, RZ ;  /* 0x0000000203037824 */ /* 0x000fe200078e00ff */
[----:B--2---:R-:W-:Y:S01]  /*6ce0*/  @!P1 LOP3.LUT R34, R39, 0xffff0000, RZ, 0xc0, !PT ;  /* 0xffff000027229812 */ /* 0x004fe200078ec0ff */
[----:B------:R-:W-:Y:S01]  /*6cf0*/  @!P1 IMAD.U32 R11, R36, 0x10000, RZ ;  /* 0x00010000240b9824 */ /* 0x000fe200078e00ff */
[C---:B------:R-:W-:Y:S01]  /*6d00*/  @!P1 LOP3.LUT R29, R38.reuse, 0xffff0000, RZ, 0xc0, !PT ;  /* 0xffff0000261d9812 */ /* 0x040fe200078ec0ff */
[----:B------:R-:W-:Y:S01]  /*6d10*/  @!P1 IMAD.U32 R23, R37, 0x10000, RZ ;  /* 0x0001000025179824 */ /* 0x000fe200078e00ff */
[----:B------:R1:W2:Y:S01]  /*6d20*/  LDS.128 R16, [R3+0x8100] ;  /* 0x0081000003107984 */ /* 0x0002a20000000c00 */
[----:B------:R-:W-:Y:S01]  /*6d30*/  @!P1 IMAD.U32 R27, R38, 0x10000, RZ ;  /* 0x00010000261b9824 */ /* 0x000fe200078e00ff */
[----:B------:R-:W-:Y:S02]  /*6d40*/  @!P1 SHF.R.U64 R8, R56, 0x10, R57 ;  /* 0x0000001038089819 */ /* 0x000fe40000001239 */
[----:B------:R-:W-:Y:S02]  /*6d50*/  @!P1 SHF.R.U32.HI R4, RZ, 0x10, R25 ;  /* 0x00000010ff049819 */ /* 0x000fe40000011619 */
[----:B------:R-:W-:Y:S02]  /*6d60*/  @!P1 PRMT R21, R62, 0x5410, R8 ;  /* 0x000054103e159816 */ /* 0x000fe40000000008 */
[----:B------:R-:W-:Y:S02]  /*6d70*/  @!P1 SHF.R.U64 R15, R58, 0x10, R59 ;  /* 0x000000103a0f9819 */ /* 0x000fe4000000123b */
[----:B------:R-:W-:Y:S01]  /*6d80*/  @!P1 SHF.R.U32.HI R9, RZ, 0x10, R57 ;  /* 0x00000010ff099819 */ /* 0x000fe20000011639 */
[----:B------:R-:W-:Y:S01]  /*6d90*/  @!P1 IMAD.U32 R8, R21, 0x10000, RZ ;  /* 0x0001000015089824 */ /* 0x000fe200078e00ff */
[----:B------:R-:W-:Y:S02]  /*6da0*/  @!P1 PRMT R28, R63, 0x5432, R15 ;  /* 0x000054323f1c9816 */ /* 0x000fe4000000000f */
[----:B------:R-:W-:Y:S02]  /*6db0*/  @!P1 PRMT R15, R31, 0x5432, R5 ;  /* 0x000054321f0f9816 */ /* 0x000fe40000000005 */
[----:B------:R-:W-:Y:S02]  /*6dc0*/  @!P1 SHF.L.U32 R31, R39, 0x10, RZ ;  /* 0x00000010271f9819 */ /* 0x000fe400000006ff */
[----:B------:R-:W-:Y:S02]  /*6dd0*/  @!P1 PRMT R20, R62, 0x5432, R9 ;  /* 0x000054323e149816 */ /* 0x000fe40000000009 */
[----:B------:R-:W-:Y:S02]  /*6de0*/  @!P1 PRMT R9, R30, 0x5410, R4 ;  /* 0x000054101e099816 */ /* 0x000fe40000000004 */
[----:B------:R-:W-:Y:S01]  /*6df0*/  @!P1 LOP3.LUT R33, R26, 0xffff0000, RZ, 0xc0, !PT ;  /* 0xffff00001a219812 */ /* 0x000fe200078ec0ff */
[----:B------:R-:W-:Y:S01]  /*6e00*/  @!P1 IMAD.U32 R22, R20, 0x10000, RZ ;  /* 0x0001000014169824 */ /* 0x000fe200078e00ff */
[----:B-1----:R-:W-:Y:S01]  /*6e10*/  @!P1 SHF.R.U64 R3, R24, 0x10, R25 ;  /* 0x0000001018039819 */ /* 0x002fe20000001219 */
[----:B------:R-:W-:Y:S01]  /*6e20*/  @!P1 IMAD.U32 R6, R9, 0x10000, RZ ;  /* 0x0001000009069824 */ /* 0x000fe200078e00ff */
[----:B------:R-:W-:Y:S02]  /*6e30*/  ISETP.GE.AND P0, PT, R42, c[0x0][0x1d4], PT ;  /* 0x000075002a007a0c */ /* 0x000fe40003f06270 */
[----:B------:R-:W-:Y:S01]  /*6e40*/  @!P1 PRMT R10, R30, 0x5432, R3 ;  /* 0x000054321e0a9816 */ /* 0x000fe20000000003 */
[----:B------:R-:W-:Y:S04]  /*6e50*/  @!P1 IMAD.U32 R30, R26, 0x10000, RZ ;  /* 0x000100001a1e9824 */ /* 0x000fe800078e00ff */
        /* <DEDUP_REMOVED lines=14> */
[----:B------:R-:W-:Y:S02]  /*6f40*/  @!P1 LOP3.LUT R8, R16, 0xffff0000, RZ, 0xc0, !PT ;  /* 0xffff000010089812 */ /* 0x000fe400078ec0ff */
[----:B------:R-:W-:Y:S02]  /*6f50*/  @!P1 LOP3.LUT R4, R9, 0xffff0000, RZ, 0xc0, !PT ;  /* 0xffff000009049812 */ /* 0x000fe400078ec0ff */
[----:B------:R-:W-:Y:S01]  /*6f60*/  @!P1 LOP3.LUT R9, R10, 0xffff0000, RZ, 0xc0, !PT ;  /* 0xffff00000a099812 */ /* 0x000fe200078ec0ff */
[----:B------:R-:W-:Y:S01]  /*6f70*/  @!P1 FMUL.FTZ R11, R8, R20 ;  /* 0x00000014080b9220 */ /* 0x000fe20000410000 */
[----:B------:R-:W-:Y:S03]  /*6f80*/  @!P1 LOP3.LUT R6, R17, 0xffff0000, RZ, 0xc0, !PT ;  /* 0xffff000011069812 */ /* 0x000fe600078ec0ff */
[-C--:B------:R-:W-:Y:S01]  /*6f90*/  @!P1 FFMA.FTZ R47, R21, R9.reuse, -R11 ;  /* 0x00000009152f9223 */ /* 0x080fe2000001080b */
[----:B------:R-:W-:Y:S01]  /*6fa0*/  @!P1 LOP3.LUT R11, R19, 0xffff0000, RZ, 0xc0, !PT ;  /* 0xffff0000130b9812 */ /* 0x000fe200078ec0ff */
[C---:B------:R-:W-:Y:S02]  /*6fb0*/  @!P1 FMUL.FTZ R10, R6.reuse, R24 ;  /* 0x00000018060a9220 */ /* 0x040fe40000410000 */
[-C--:B------:R-:W-:Y:S02]  /*6fc0*/  @!P1 FMUL.FTZ R6, R6, R4.reuse ;  /* 0x0000000406069220 */ /* 0x080fe40000410000 */
        /* <DEDUP_REMOVED lines=19> */
[----:B------:R-:W-:Y:S01]  /*7100*/  @!P1 FFMA.FTZ R45, R27, R9, -R35 ;  /* 0x000000091b2d9223 */ /* 0x000fe20000010823 */
[----:B------:R-:W-:Y:S01]  /*7110*/  @!P1 F2FP.BF16.PACK_AB R35, R48, R49 ;  /* 0x000000313023923e */ /* 0x000fe200000010ff */
[----:B------:R-:W-:Y:S02]  /*7120*/  @!P1 FFMA.FTZ R43, R29, R15, -R43 ;  /* 0x0000000f1d2b9223 */ /* 0x000fe4000001082b */
[----:B------:R-:W-:Y:S02]  /*7130*/  @!P1 FMUL.FTZ R8, R8, R9 ;  /* 0x0000000908089220 */ /* 0x000fe40000410000 */
[----:B------:R-:W-:Y:S01]  /*7140*/  @!P1 FMUL.FTZ R9, R14, R15 ;  /* 0x0000000f0e099220 */ /* 0x000fe20000410000 */
[----:B------:R-:W-:Y:S01]  /*7150*/  @!P1 F2FP.BF16.PACK_AB R15, R43, R45 ;  /* 0x0000002d2b0f923e */ /* 0x000fe200000010ff */
[----:B------:R-:W-:Y:S01]  /*7160*/  @!P1 FFMA.FTZ R4, R20, R21, R4 ;  /* 0x0000001514049223 */ /* 0x000fe20000010004 */
[----:B------:R-:W-:Y:S01]  /*7170*/  @!P1 F2FP.BF16.PACK_AB R21, R47, R52 ;  /* 0x000000342f15923e */ /* 0x000fe200000010ff */
[----:B------:R-:W-:Y:S01]  /*7180*/  @!P1 IMAD.MOV.U32 R37, RZ, RZ, R35 ;  /* 0x000000ffff259224 */ /* 0x000fe200078e0023 */
[----:B------:R-:W-:Y:S01]  /*7190*/  @!P1 F2FP.BF16.PACK_AB R20, R44, R46 ;  /* 0x0000002e2c14923e */ /* 0x000fe200000010ff */
[----:B------:R-:W-:Y:S01]  /*71a0*/  @!P1 IMAD.MOV.U32 R38, RZ, RZ, R15 ;  /* 0x000000ffff269224 */ /* 0x000fe200078e000f */
[----:B------:R-:W-:Y:S01]  /*71b0*/  @!P1 F2FP.BF16.PACK_AB R14, R4, R3 ;  /* 0x00000003040e923e */ /* 0x000fe200000010ff */
[----:B------:R-:W-:Y:S02]  /*71c0*/  @!P1 IMAD.MOV.U32 R36, RZ, RZ, R21 ;  /* 0x000000ffff249224 */ /* 0x000fe400078e0015 */
[----:B------:R-:W-:Y:S01]  /*71d0*/  @!P1 IMAD.MOV.U32 R39, RZ, RZ, R20 ;  /* 0x000000ffff279224 */ /* 0x000fe200078e0014 */
[----:B------:R-:W-:Y:S01]  /*71e0*/  @!P1 MOV R16, R14 ;  /* 0x0000000e00109202 */ /* 0x000fe20000000f00 */
[----:B------:R-:W-:Y:S02]  /*71f0*/  @!P1 FFMA.FTZ R5, R22, R23, R5 ;  /* 0x0000001716059223 */ /* 0x000fe40000010005 */
[----:B------:R-:W-:Y:S01]  /*7200*/  @!P1 FFMA.FTZ R6, R24, R25, R6 ;  /* 0x0000001918069223 */ /* 0x000fe20000010006 */
[----:B------:R1:W-:Y:S01]  /*7210*/  ST.E.128 [R50.64], R36 ;  /* 0x0000002432007985 */ /* 0x0003e2000c101d08 */
[----:B------:R-:W-:Y:S02]  /*7220*/  @!P1 FFMA.FTZ R8, R26, R27, R8 ;  /* 0x0000001b1a089223 */ /* 0x000fe40000010008 */
[----:B------:R-:W-:Y:S01]  /*7230*/  @!P1 FFMA.FTZ R9, R28, R29, R9 ;  /* 0x0000001d1c099223 */ /* 0x000fe20000010009 */
[----:B------:R-:W-:Y:S01]  /*7240*/  @!P1 F2FP.BF16.PACK_AB R5, R6, R5 ;  /* 0x000000050605923e */ /* 0x000fe200000010ff */
        /* <DEDUP_REMOVED lines=12> */
.L_x_920:
        /* <DEDUP_REMOVED lines=19> */
.L_x_944:
[----:B-12---:R-:W-:Y:S05]  /*7440*/  BSYNC B0 ;  /* 0x0000000000007941 */ /* 0x006fea0003800000 */
.L_x_943:
        /* <DEDUP_REMOVED lines=15> */
.L_x_946:
[----:B------:R-:W-:Y:S05]  /*7540*/  BSYNC B0 ;  /* 0x0000000000007941 */ /* 0x000fea0003800000 */
.L_x_945:
[----:B--2---:R2:W4:Y:S01]  /*7550*/  SHFL.IDX PT, R5, R81, 0x2, 0x181f ;  /* 0x00581f0051057f89 */ /* 0x00452200000e0000 */
[----:B------:R-:W-:Y:S03]  /*7560*/  ISETP.GE.AND P0, PT, R3, 0x41, PT ;  /* 0x000000410300780c */ /* 0x000fe60003f06270 */
        /* <DEDUP_REMOVED lines=12> */
.L_x_936:
[----:B------:R-:W-:Y:S05]  /*7630*/  BSYNC B2 ;  /* 0x0000000000027941 */ /* 0x000fea0003800000 */
.L_x_919:
[----:B--2---:R-:W-:Y:S01]  /*7640*/  IMAD R17, R32, -0x60, RZ ;  /* 0xffffffa020117824 */ /* 0x004fe200078e02ff */
[----:B------:R-:W-:Y:S01]  /*7650*/  ISETP.NE.AND P6, PT, R130, RZ, PT ;  /* 0x000000ff8200720c */ /* 0x000fe20003fc5270 */
[----:B-1-3--:R-:W-:Y:S01]  /*7660*/  IMAD.WIDE R8, R32, 0x60, R110 ;  /* 0x0000006020087825 */ /* 0x00afe200078e026e */
[----:B------:R-:W-:Y:S03]  /*7670*/  BSSY B0, `(.L_x_947) ;  /* 0x000004a000007945 */ /* 0x000fe60003800000 */
[----:B------:R-:W-:Y:S02]  /*7680*/  IMAD.IADD R3, R109, 0x1, R17 ;  /* 0x000000016d037824 */ /* 0x000fe400078e0211 */
[----:B------:R-:W-:Y:S02]  /*7690*/  IMAD R4, R98, c[0x0][0x208], RZ ;  /* 0x0000820062047a24 */ /* 0x000fe400078e02ff */
[----:B------:R-:W-:Y:S01]  /*76a0*/  IMAD R10, R99, c[0x0][0x218], RZ ;  /* 0x00008600630a7a24 */ /* 0x000fe200078e02ff */
[----:B------:R-:W-:Y:S01]  /*76b0*/  ISETP.GE.AND P1, PT, R3, 0x21, PT ;  /* 0x000000210300780c */ /* 0x000fe20003f26270 */
[C---:B------:R-:W-:Y:S02]  /*76c0*/  IMAD R6, R86.reuse, c[0x0][0x20c], R4 ;  /* 0x0000830056067a24 */ /* 0x040fe400078e0204 */
[----:B----4-:R-:W-:Y:S04]  /*76d0*/  IMAD.WIDE.U32 R4, R86, c[0x0][0x208], RZ ;  /* 0x0000820056047a25 */ /* 0x010fe800078e00ff */
[----:B------:R-:W-:Y:S01]  /*76e0*/  IMAD R10, R85, c[0x0][0x21c], R10 ;  /* 0x00008700550a7a24 */ /* 0x000fe200078e020a */
[----:B------:R-:W-:Y:S05]  /*76f0*/  IADD3 R5, R5, R6, RZ ;  /* 0x0000000605057210 */ /* 0x000fea0007ffe0ff */
[C---:B------:R-:W-:Y:S01]  /*7700*/  @P1 IADD3 R11, P0, R8.reuse, 0x20, RZ ;  /* 0x00000020080b1810 */ /* 0x040fe20007f1e0ff */
[----:B------:R-:W-:Y:S03]  /*7710*/  IMAD.WIDE.U32 R4, R85, c[0x0][0x218], R4 ;  /* 0x0000860055047a25 */ /* 0x000fe600078e0004 */
[----:B------:R-:W-:Y:S02]  /*7720*/  @P1 IADD3.X R18, RZ, R9, RZ, P0, !PT ;  /* 0x00000009ff121210 */ /* 0x000fe400007fe4ff */
[----:B------:R-:W-:Y:S11]  /*7730*/  ISETP.GE.AND P0, PT, R3, 0x41, PT ;  /* 0x000000410300780c */ /* 0x000ff60003f06270 */
[----:B------:R-:W-:Y:S02]  /*7740*/  @!UPT UIADD3 URZ, URZ, URZ, URZ ;  /* 0x0000003f3f3ff290 */ /* 0x000fe4000fffe03f */
[----:B------:R-:W-:Y:S05]  /*7750*/  @P0 IADD3 R16, P3, R8, 0x40, RZ ;  /* 0x0000004008100810 */ /* 0x000fea0007f7e0ff */
[----:B------:R-:W-:Y:S01]  /*7760*/  @P0 IMAD.X R19, RZ, RZ, R9, P3 ;  /* 0x000000ffff130224 */ /* 0x000fe200018e0609 */
[----:B------:R-:W-:Y:S04]  /*7770*/  IADD3 R6, P3, R118, R4, RZ ;  /* 0x0000000476067210 */ /* 0x000fe80007f7e0ff */
[----:B------:R-:W-:Y:S02]  /*7780*/  IADD3.X R10, R127, R5, R10, P3, !PT ;  /* 0x000000057f0a7210 */ /* 0x000fe40001ffe40a */
[----:B------:R-:W-:Y:S11]  /*7790*/  ISETP.GE.AND P3, PT, R3, 0x1, PT ;  /* 0x000000010300780c */ /* 0x000ff60003f66270 */
[----:B------:R-:W-:Y:S02]  /*77a0*/  @!UPT UIADD3 URZ, URZ, URZ, URZ ;  /* 0x0000003f3f3ff290 */ /* 0x000fe4000fffe03f */
[----:B------:R-:W-:Y:S01]  /*77b0*/  @P3 MOV R5, R103 ;  /* 0x0000006700053202 */ /* 0x000fe20000000f00 */
        /* <DEDUP_REMOVED lines=9> */
[----:B------:R-:W-:Y:S02]  /*7850*/  @P1 MOV R4, R88 ;  /* 0x0000005800041202 */ /* 0x000fe40000000f00 */
[C---:B------:R-:W-:Y:S01]  /*7860*/  LEA R20, P4, R6.reuse, c[0x0][0x1f8], 0x1 ;  /* 0x00007e0006147a11 */ /* 0x040fe200078808ff */
[C---:B------:R-:W-:Y:S02]  /*7870*/  @P1 IMAD R3, R11.reuse, c[0x0][0x25c], R3 ;  /* 0x000097000b031a24 */ /* 0x040fe400078e0203 */
[----:B------:R-:W-:Y:S01]  /*7880*/  @P1 IMAD.WIDE.U32 R4, R11, c[0x0][0x258], R4 ;  /* 0x000096000b041a25 */ /* 0x000fe200078e0004 */
[----:B------:R-:W-:Y:S04]  /*7890*/  LEA.HI.X R6, R6, c[0x0][0x1fc], R10, 0x1, P4 ;  /* 0x00007f0006067a11 */ /* 0x000fe800020f0c0a */
[C---:B------:R-:W-:Y:S02]  /*78a0*/  @P1 LEA R10, P4, R4.reuse, c[0x0][0x250], 0x1 ;  /* 0x00009400040a1a11 */ /* 0x040fe400078808ff */
[----:B------:R-:W-:Y:S02]  /*78b0*/  @P1 IADD3 R3, R5, R3, RZ ;  /* 0x0000000305031210 */ /* 0x000fe40007ffe0ff */
[----:B------:R-:W-:Y:S02]  /*78c0*/  @P0 MOV R5, R103 ;  /* 0x0000006700050202 */ /* 0x000fe40000000f00 */
[----:B------:R-:W-:Y:S01]  /*78d0*/  @P1 LEA.HI.X R11, R4, c[0x0][0x254], R3, 0x1, P4 ;  /* 0x00009500040b1a11 */ /* 0x000fe200020f0c03 */
[----:B------:R-:W-:Y:S02]  /*78e0*/  @P0 IMAD.MOV.U32 R4, RZ, RZ, R88 ;  /* 0x000000ffff040224 */ /* 0x000fe400078e0058 */
[----:B------:R-:W-:Y:S02]  /*78f0*/  @P0 IMAD R3, R19, c[0x0][0x258], RZ ;  /* 0x0000960013030a24 */ /* 0x000fe400078e02ff */
[C---:B------:R-:W-:Y:S04]  /*7900*/  @P0 IMAD.WIDE.U32 R4, R16.reuse, c[0x0][0x258], R4 ;  /* 0x0000960010040a25 */ /* 0x040fe800078e0004 */
[----:B------:R-:W-:Y:S01]  /*7910*/  @P0 IMAD R3, R16, c[0x0][0x25c], R3 ;  /* 0x0000970010030a24 */ /* 0x000fe200078e0203 */
[C---:B------:R-:W-:Y:S03]  /*7920*/  @P0 LEA R8, P4, R4.reuse, c[0x0][0x250], 0x1 ;  /* 0x0000940004080a11 */ /* 0x040fe600078808ff */
[----:B------:R-:W-:Y:S02]  /*7930*/  @P0 IMAD.IADD R3, R5, 0x1, R3 ;  /* 0x0000000105030824 */ /* 0x000fe400078e0203 */
[----:B------:R1:W2:Y:S03]  /*7940*/  SHFL.IDX PT, R5, R6, RZ, 0x181f ;  /* 0x00181fff06057589 */ /* 0x0002a600000e0000 */
[----:B------:R-:W-:Y:S02]  /*7950*/  @P0 LEA.HI.X R9, R4, c[0x0][0x254], R3, 0x1, P4 ;  /* 0x0000950004090a11 */ /* 0x000fe400020f0c03 */
[----:B------:R1:W3:Y:S01]  /*7960*/  SHFL.IDX PT, R4, R20, RZ, 0x181f ;  /* 0x00181fff14047589 */ /* 0x0002e200000e0000 */
[----:B------:R-:W-:Y:S02]  /*7970*/  ISETP.NE.AND P4, PT, R131, RZ, PT ;  /* 0x000000ff8300720c */ /* 0x000fe40003f85270 */
[----:B------:R-:W-:Y:S04]  /*7980*/  IADD3 R3, R17, R2, RZ ;  /* 0x0000000211037210 */ /* 0x000fe80007ffe0ff */
[----:B------:R-:W-:Y:S05]  /*7990*/  IMNMX R3, R3, 0x60, PT ;  /* 0x0000006003037817 */ /* 0x000fea0003800200 */
[----:B------:R-:W-:Y:S02]  /*79a0*/  IMAD.IADD R3, R3, 0x1, -R101 ;  /* 0x0000000103037824 */ /* 0x000fe400078e0a65 */
[----:B------:R-:W-:Y:S01]  /*79b0*/  @!PT LDS RZ, [RZ] ;  /* 0x00000000fffff984 */ /* 0x000fe20000000800 */
[----:B------:R1:W-:Y:S05]  /*79c0*/  @P3 LDGSTS.E.BYPASS.LTC128B.128 [R210+0x100], [R14.64], !P4 ;  /* 0x001000000ed23fae */ /* 0x0003ea000e101d48 */
[----:B------:R1:W-:Y:S05]  /*79d0*/  @P3 LDGSTS.E.BYPASS.LTC128B.128 [R210+0x3100], [R14.64+0x80], !P6 ;  /* 0x031000800ed23fae */ /* 0x0003ea000f101d48 */
[----:B------:R1:W-:Y:S05]  /*79e0*/  @P1 LDGSTS.E.BYPASS.LTC128B.128 [R241+0x1100], [R10.64], !P4 ;  /* 0x011000000af11fae */ /* 0x0003ea000e101d48 */
[----:B------:R1:W-:Y:S05]  /*79f0*/  @P1 LDGSTS.E.BYPASS.LTC128B.128 [R241+0x4100], [R10.64+0x80], !P6 ;  /* 0x041000800af11fae */ /* 0x0003ea000f101d48 */
[----:B------:R1:W-:Y:S05]  /*7a00*/  @P0 LDGSTS.E.BYPASS.LTC128B.128 [R241+0x2100], [R8.64], !P4 ;  /* 0x0210000008f10fae */ /* 0x0003ea000e101d48 */
[----:B------:R1:W-:Y:S01]  /*7a10*/  @P0 LDGSTS.E.BYPASS.LTC128B.128 [R241+0x5100], [R8.64+0x80], !P6 ;  /* 0x0510008008f10fae */ /* 0x0003e2000f101d48 */
[----:B------:R-:W-:Y:S04]  /*7a20*/  ISETP.GE.AND P0, PT, R3, 0x1, PT ;  /* 0x000000010300780c */ /* 0x000fe80003f06270 */
[----:B------:R-:W0:Y:S01]  /*7a30*/  LDGDEPBAR ;  /* 0x00000000000079af */ /* 0x000e220000000000 */
[----:B------:R-:W-:Y:S04]  /*7a40*/  DEPBAR.LE SB0, 0x0 ;  /* 0x000080000000791a */ /* 0x000fe80000000000 */
[----:B------:R-:W-:Y:S06]  /*7a50*/  BAR.SYNC.DEFER_BLOCKING 0x0 ;  /* 0x0000000000007b1d */ /* 0x000fec0000010000 */
[----:B------:R-:W-:-:S05]  /*7a60*/  @!P0 BRA `(.L_x_948) ;  /* 0x000000a000008947 */ /* 0x000fca0003800000 */
[----:B-123--:R-:W1:Y:S01]  /*7a70*/  @!P5 LDS.128 R16, [R210+0x100] ;  /* 0x00010000d210d984 */ /* 0x00ee620000000c00 */
[CC--:B------:R-:W-:Y:S04]  /*7a80*/  @!P5 LEA R8, P0, R76.reuse, R4.reuse, 0x1 ;  /* 0x000000044c08d211 */ /* 0x0c0fe800078008ff */
        /* <DEDUP_REMOVED lines=8> */
.L_x_948:
[----:B-123--:R-:W-:Y:S05]  /*7b10*/  BSYNC B0 ;  /* 0x0000000000007941 */ /* 0x00efea0003800000 */
.L_x_947:
[----:B------:R1:W2:Y:S01]  /*7b20*/  SHFL.IDX PT, R5, R6, 0x1, 0x181f ;  /* 0x00381f0006057f89 */ /* 0x0002a200000e0000 */
[----:B------:R-:W-:Y:S01]  /*7b30*/  ISETP.GE.AND P0, PT, R3, 0x21, PT ;  /* 0x000000210300780c */ /* 0x000fe20003f06270 */
[----:B------:R-:W-:Y:S02]  /*7b40*/  BSSY B0, `(.L_x_949) ;  /* 0x000000d000007945 */ /* 0x000fe40003800000 */
[----:B------:R1:W3:Y:S10]  /*7b50*/  SHFL.IDX PT, R4, R20, 0x1, 0x181f ;  /* 0x00381f0014047f89 */ /* 0x0002f400000e0000 */
        /* <DEDUP_REMOVED lines=11> */
.L_x_950:
[----:B------:R-:W-:Y:S05]  /*7c10*/  BSYNC B0 ;  /* 0x0000000000007941 */ /* 0x000fea0003800000 */
.L_x_949:
        /* <DEDUP_REMOVED lines=15> */
.L_x_952:
[----:B------:R-:W-:Y:S05]  /*7d10*/  BSYNC B0 ;  /* 0x0000000000007941 */ /* 0x000fea0003800000 */
.L_x_951:
[C---:B------:R-:W-:Y:S02]  /*7d20*/  ISETP.GT.AND P0, PT, R32.reuse, R122, PT ;  /* 0x0000007a2000720c */ /* 0x040fe40003f04270 */
[----:B------:R-:W-:Y:S11]  /*7d30*/  IADD3 R32, R32, -0x1, RZ ;  /* 0xffffffff20207810 */ /* 0x000ff60007ffe0ff */
[----:B-12---:R-:W-:Y:S01]  /*7d40*/  @P0 SHF.R.S32.HI R6, RZ, 0x1f, R32 ;  /* 0x0000001fff060819 */ /* 0x006fe20000011420 */
[----:B---3--:R-:W-:Y:S02]  /*7d50*/  @P0 IMAD.MOV.U32 R4, RZ, RZ, R114 ;  /* 0x000000ffff040224 */ /* 0x008fe400078e0072 */
[----:B----4-:R-:W-:Y:S02]  /*7d60*/  @P0 IMAD.MOV.U32 R5, RZ, RZ, R113 ;  /* 0x000000ffff050224 */ /* 0x010fe400078e0071 */
[----:B------:R-:W-:Y:S02]  /*7d70*/  @P0 IMAD R3, R146, R32, RZ ;  /* 0x0000002092030224 */ /* 0x000fe400078e02ff */
[-C--:B------:R-:W-:Y:S04]  /*7d80*/  @P0 IMAD.WIDE.U32 R4, R32, R134.reuse, R4 ;  /* 0x0000008620040225 */ /* 0x080fe800078e0004 */
[----:B------:R-:W-:Y:S01]  /*7d90*/  @P0 IMAD R3, R6, R134, R3 ;  /* 0x0000008606030224 */ /* 0x000fe200078e0203 */
[----:B------:R-:W-:Y:S02]  /*7da0*/  @P0 LEA R8, P1, R4, c[0x0][0x220], 0x1 ;  /* 0x0000880004080a11 */ /* 0x000fe400078208ff */
[----:B------:R-:W-:Y:S01]  /*7db0*/  @P0 SHF.L.U64.HI R6, R152, 0x1, R149 ;  /* 0x0000000198060819 */ /* 0x000fe20000010295 */
[----:B------:R-:W-:Y:S05]  /*7dc0*/  @P0 IMAD.IADD R3, R5, 0x1, R3 ;  /* 0x0000000105030824 */ /* 0x000fea00078e0203 */
[----:B------:R-:W-:Y:S02]  /*7dd0*/  @P0 LEA.HI.X R9, R4, c[0x0][0x224], R3, 0x1, P1 ;  /* 0x0000890004090a11 */ /* 0x000fe400008f0c03 */
[----:B------:R-:W-:Y:S03]  /*7de0*/  @P0 SHF.L.U32 R3, R152, 0x1, RZ ;  /* 0x0000000198030819 */ /* 0x000fe600000006ff */
[----:B------:R-:W-:Y:S01]  /*7df0*/  @!PT LDS RZ, [RZ] ;  /* 0x00000000fffff984 */ /* 0x000fe20000000800 */
[----:B------:R-:W-:Y:S01]  /*7e00*/  @!PT LDS RZ, [RZ] ;  /* 0x00000000fffff984 */ /* 0x000fe20000000800 */
[----:B------:R-:W-:Y:S01]  /*7e10*/  @!PT LDS RZ, [RZ] ;  /* 0x00000000fffff984 */ /* 0x000fe20000000800 */
[----:B------:R1:W-:Y:S01]  /*7e20*/  @P0 LDGSTS.E.BYPASS.LTC128B.128 [R210+0x8100], [R8.64], !P4 ;  /* 0x0810000008d20fae */ /* 0x0003e2000e101d48 */
[----:B------:R-:W-:Y:S03]  /*7e30*/  @P0 IADD3 R4, P1, R3, R8, RZ ;  /* 0x0000000803040210 */ /* 0x000fe60007f3e0ff */
[----:B------:R1:W-:Y:S02]  /*7e40*/  @P0 LDGSTS.E.BYPASS.LTC128B.128 [R210+0xb100], [R8.64+0x80], !P6 ;  /* 0x0b10008008d20fae */ /* 0x0003e4000f101d48 */
[----:B------:R-:W-:Y:S01]  /*7e50*/  @P0 IMAD.X R5, R6, 0x1, R9, P1 ;  /* 0x0000000106050824 */ /* 0x000fe200008e0609 */
[----:B------:R-:W-:Y:S04]  /*7e60*/  @P0 IADD3 R10, P1, R4, R3, RZ ;  /* 0x00000003040a0210 */ /* 0x000fe80007f3e0ff */
[----:B------:R1:W-:Y:S01]  /*7e70*/  @P0 LDGSTS.E.BYPASS.LTC128B.128 [R210+0x9100], [R4.64], !P4 ;  /* 0x0910000004d20fae */ /* 0x0003e2000e101d48 */
[----:B------:R-:W-:Y:S03]  /*7e80*/  @P0 IADD3.X R11, R5, R6, RZ, P1, !PT ;  /* 0x00000006050b0210 */ /* 0x000fe60000ffe4ff */
[----:B------:R1:W-:Y:S04]  /*7e90*/  @P0 LDGSTS.E.BYPASS.LTC128B.128 [R210+0xc100], [R4.64+0x80], !P6 ;  /* 0x0c10008004d20fae */ /* 0x0003e8000f101d48 */
[----:B------:R1:W-:Y:S04]  /*7ea0*/  @P0 LDGSTS.E.BYPASS.LTC128B.128 [R210+0xa100], [R10.64], !P4 ;  /* 0x0a1000000ad20fae */ /* 0x0003e8000e101d48 */
[----:B------:R1:W-:Y:S04]  /*7eb0*/  @P0 LDGSTS.E.BYPASS.LTC128B.128 [R210+0xd100], [R10.64+0x80], !P6 ;  /* 0x0d1000800ad20fae */ /* 0x0003e8000f101d48 */
[----:B------:R-:W0:Y:S01]  /*7ec0*/  LDGDEPBAR ;  /* 0x00000000000079af */ /* 0x000e220000000000 */
[----:B------:R-:W-:-:S05]  /*7ed0*/  @P0 BRA `(.L_x_953) ;  /* 0xffffb5c000000947 */ /* 0x000fca000383ffff */
[----:B------:R-:W-:Y:S01]  /*7ee0*/  WARPSYNC 0xffffffff ;  /* 0xffffffff00007948 */ /* 0x000fe20003800000 */
[----:B------:R-:W-:Y:S06]  /*7ef0*/  BAR.SYNC.DEFER_BLOCKING 0x0 ;  /* 0x0000000000007b1d */ /* 0x000fec0000010000 */
.L_x_918:
[----:B------:R-:W2:Y:S01]  /*7f00*/  LDL R94, [R1+0xc] ;  /* 0x00000c00015e7983 */ /* 0x000ea20000100800 */
[----:B------:R-:W-:-:S05]  /*7f10*/  IMAD.MOV.U32 R70, RZ, RZ, c[0x0][0x2c4] ;  /* 0x0000b100ff467624 */ /* 0x000fca00078e00ff */
[----:B------:R-:W-:Y:S01]  /*7f20*/  ISETP.NE.AND P3, PT, R70, 0x1, PT ;  /* 0x000000014600780c */ /* 0x000fe20003f65270 */
[----:B-1----:R-:W-:-:S05]  /*7f30*/  IMAD.MOV.U32 R5, RZ, RZ, c[0x0][0x32c] ;  /* 0x0000cb00ff057624 */ /* 0x002fca00078e00ff */
[----:B------:R-:W-:Y:S02]  /*7f40*/  ISETP.GE.AND P1, PT, R5, 0x1, PT ;  /* 0x000000010500780c */ /* 0x000fe40003f26270 */
[----:B------:R-:W-:Y:S02]  /*7f50*/  IADD3 R3, R244, 0x1, -R243 ;  /* 0x00000001f4037810 */ /* 0x000fe40007ffe8f3 */
[----:B--2---:R-:W-:-:S05]  /*7f60*/  IADD3 R2, R94, 0x7f, RZ ;  /* 0x0000007f5e027810 */ /* 0x004fca0007ffe0ff */
[----:B------:R-:W-:-:S05]  /*7f70*/  @P3 IMAD.HI.U32 R4, R2, c[0x0][0x2c8], RZ ;  /* 0x0000b20002043a27 */ /* 0x000fca00078e00ff */
[----:B------:R-:W-:-:S05]  /*7f80*/  @P3 SHF.R.U32.HI R2, RZ, c[0x0][0x2cc], R4 ;  /* 0x0000b300ff023a19 */ /* 0x000fca0000011604 */
[----:B------:R-:W-:-:S05]  /*7f90*/  IMAD.IADD R2, R3, 0x1, R2 ;  /* 0x0000000103027824 */ /* 0x000fca00078e0202 */
[----:B------:R-:W-:Y:S01]  /*7fa0*/  IADD3 R4, R2, c[0x0][0x328], RZ ;  /* 0x0000ca0002047a10 */ /* 0x000fe20007ffe0ff */
[----:B------:R-:W-:Y:S05]  /*7fb0*/  @!P1 BRA `(.L_x_954) ;  /* 0x0000011000009947 */ /* 0x000fea0003800000 */
[C---:B------:R-:W-:Y:S01]  /*7fc0*/  ISETP.GT.AND P0, PT, R2.reuse, RZ, PT ;  /* 0x000000ff0200720c */ /* 0x040fe20003f04270 */
[----:B------:R-:W-:Y:S01]  /*7fd0*/  BSSY B0, `(.L_x_955) ;  /* 0x000000d000007945 */ /* 0x000fe20003800000 */
[----:B------:R-:W-:Y:S01]  /*7fe0*/  IADD3 R3, R2, -0x1, RZ ;  /* 0xffffffff02037810 */ /* 0x000fe20007ffe0ff */
[----:B------:R-:W-:-:S10]  /*7ff0*/  IMAD.MOV.U32 R5, RZ, RZ, c[0x0][0x32c] ;  /* 0x0000cb00ff057624 */ /* 0x000fd400078e00ff */
[----:B------:R-:W-:Y:S05]  /*8000*/  @P0 BRA `(.L_x_956) ;  /* 0x0000006000000947 */ /* 0x000fea0003800000 */
[----:B------:R-:W-:Y:S01]  /*8010*/  ISETP.NE.AND P0, PT, R5, 0x1, PT ;  /* 0x000000010500780c */ /* 0x000fe20003f05270 */
[----:B------:R-:W-:-:S12]  /*8020*/  IMAD.MOV R2, RZ, RZ, -R2 ;  /* 0x000000ffff027224 */ /* 0x000fd800078e0a02 */
[----:B------:R-:W-:-:S05]  /*8030*/  @P0 IMAD.HI.U32 R3, R2, c[0x0][0x330], RZ ;  /* 0x0000cc0002030a27 */ /* 0x000fca00078e00ff */
[----:B------:R-:W-:-:S04]  /*8040*/  @P0 SHF.R.U32.HI R2, RZ, c[0x0][0x334], R3 ;  /* 0x0000cd00ff020a19 */ /* 0x000fc80000011603 */
[----:B------:R-:W-:Y:S01]  /*8050*/  LOP3.LUT R3, RZ, R2, RZ, 0x33, !PT ;  /* 0x00000002ff037212 */ /* 0x000fe200078e33ff */
[----:B------:R-:W-:Y:S05]  /*8060*/  BRA `(.L_x_957) ;  /* 0x0000003000007947 */ /* 0x000fea0003800000 */
.L_x_956:
[----:B------:R-:W-:-:S13]  /*8070*/  ISETP.NE.AND P0, PT, R5, 0x1, PT ;  /* 0x000000010500780c */ /* 0x000fda0003f05270 */
[----:B------:R-:W-:-:S05]  /*8080*/  @P0 IMAD.HI.U32 R2, R3, c[0x0][0x330], RZ ;  /* 0x0000cc0003020a27 */ /* 0x000fca00078e00ff */
[----:B------:R-:W-:Y:S02]  /*8090*/  @P0 SHF.R.U32.HI R3, RZ, c[0x0][0x334], R2 ;  /* 0x0000cd00ff030a19 */ /* 0x000fe40000011602 */
.L_x_957:
[----:B------:R-:W-:Y:S05]  /*80a0*/  BSYNC B0 ;  /* 0x0000000000007941 */ /* 0x000fea0003800000 */
.L_x_955:
[----:B------:R-:W-:-:S05]  /*80b0*/  IMAD R3, R3, R5, c[0x0][0x32c] ;  /* 0x0000cb0003037624 */ /* 0x000fca00078e0205 */
[----:B------:R-:W-:-:S04]  /*80c0*/  IMNMX R4, R4, R3, PT ;  /* 0x0000000304047217 */ /* 0x000fc80003800200 */
.L_x_954:
[----:B------:R-:W-:Y:S01]  /*80d0*/  IADD3 R4, R4, 0x5f, RZ ;  /* 0x0000005f04047810 */ /* 0x000fe20007ffe0ff */
[----:B------:R-:W-:-:S04]  /*80e0*/  @P3 IMAD.HI.U32 R3, R94, c[0x0][0x2c8], RZ ;  /* 0x0000b2005e033a27 */ /* 0x000fc800078e00ff */
[----:B------:R-:W-:-:S04]  /*80f0*/  IMAD.HI R4, R4, 0x2aaaaaab, RZ ;  /* 0x2aaaaaab04047827 */ /* 0x000fc800078e02ff */
[----:B------:R-:W-:Y:S01]  /*8100*/  IMAD.MOV.U32 R2, RZ, RZ, R94 ;  /* 0x000000ffff027224 */ /* 0x000fe200078e005e */
[----:B------:R-:W-:Y:S02]  /*8110*/  @P3 SHF.R.U32.HI R2, RZ, c[0x0][0x2cc], R3 ;  /* 0x0000b300ff023a19 */ /* 0x000fe40000011603 */
        /* <DEDUP_REMOVED lines=16> */
.L_x_960:
[----:B------:R-:W-:-:S04]  /*8220*/  MOV R4, c[0x0][0x32c] ;  /* 0x0000cb0000047a02 */ /* 0x000fc80000000f00 */
[----:B------:R-:W-:-:S13]  /*8230*/  ISETP.NE.AND P0, PT, R4, 0x1, PT ;  /* 0x000000010400780c */ /* 0x000fda0003f05270 */
[----:B------:R-:W-:-:S05]  /*8240*/  @P0 IMAD.HI.U32 R4, R2, c[0x0][0x330], RZ ;  /* 0x0000cc0002040a27 */ /* 0x000fca00078e00ff */
[----:B------:R-:W-:Y:S02]  /*8250*/  @P0 SHF.R.U32.HI R2, RZ, c[0x0][0x334], R4 ;  /* 0x0000cd00ff020a19 */ /* 0x000fe40000011604 */
.L_x_961:
[----:B------:R-:W-:Y:S05]  /*8260*/  BSYNC B0 ;  /* 0x0000000000007941 */ /* 0x000fea0003800000 */
.L_x_959:
[----:B------:R-:W-:-:S05]  /*8270*/  IMAD R2, R2, c[0x0][0x32c], RZ ;  /* 0x0000cb0002027a24 */ /* 0x000fca00078e02ff */
[----:B------:R-:W-:-:S05]  /*8280*/  IMNMX R3, R3, R2, !PT ;  /* 0x0000000203037217 */ /* 0x000fca0007800200 */
.L_x_958:
[----:B------:R-:W-:Y:S01]  /*8290*/  IMAD.HI R3, R3, 0x2aaaaaab, RZ ;  /* 0x2aaaaaab03037827 */ /* 0x000fe200078e02ff */
[----:B------:R-:W-:Y:S04]  /*82a0*/  BSSY B0, `(.L_x_962) ;  /* 0x0000024000007945 */ /* 0x000fe80003800000 */
[----:B------:R-:W-:-:S04]  /*82b0*/  SHF.R.U32.HI R2, RZ, 0x1f, R3 ;  /* 0x0000001fff027819 */ /* 0x000fc80000011603 */
[----:B------:R-:W-:Y:S01]  /*82c0*/  LEA.HI.SX32 R3, R3, R2, 0x1c ;  /* 0x0000000203037211 */ /* 0x000fe200078fe2ff */
[----:B------:R-:W-:-:S03]  /*82d0*/  IMAD.MOV.U32 R2, RZ, RZ, RZ ;  /* 0x000000ffff027224 */ /* 0x000fc600078e00ff */
[----:B------:R-:W-:-:S04]  /*82e0*/  IMNMX R6, RZ, R3, !PT ;  /* 0x00000003ff067217 */ /* 0x000fc80007800200 */
[----:B------:R-:W-:-:S13]  /*82f0*/  ISETP.GT.AND P0, PT, R8, R6, PT ;  /* 0x000000060800720c */ /* 0x000fda0003f04270 */
[----:B------:R-:W-:Y:S05]  /*8300*/  @!P0 BRA `(.L_x_963) ;  /* 0x000001d000008947 */ /* 0x000fea0003800000 */
[----:B------:R-:W-:Y:S02]  /*8310*/  IABS R3, R132 ;  /* 0x0000008400037213 */ /* 0x000fe40000000000 */
[----:B------:R-:W-:Y:S02]  /*8320*/  IADD3 R4, R132, -0x1, R8 ;  /* 0xffffffff84047810 */ /* 0x000fe40007ffe008 */
[----:B------:R-:W1:Y:S03]  /*8330*/  I2F.RP R2, R3 ;  /* 0x0000000300027306 */ /* 0x000e660000209400 */
[----:B------:R-:W-:Y:S02]  /*8340*/  IMAD.IADD R9, R4, 0x1, -R6 ;  /* 0x0000000104097824 */ /* 0x000fe400078e0a06 */
[----:B------:R-:W-:-:S03]  /*8350*/  IMAD.MOV.U32 R4, RZ, RZ, RZ ;  /* 0x000000ffff047224 */ /* 0x000fc600078e00ff */
        /* <DEDUP_REMOVED lines=24> */
.L_x_963:
[----:B------:R-:W-:Y:S05]  /*84e0*/  BSYNC B0 ;  /* 0x0000000000007941 */ /* 0x000fea0003800000 */
.L_x_962:
[----:B------:R-:W2:Y:S01]  /*84f0*/  LDL R3, [R1+0x28] ;  /* 0x0000280001037983 */ /* 0x000ea20000100800 */
        /* <DEDUP_REMOVED lines=33> */
[----:B--2---:R-:W-:-:S04]  /*8710*/  IMAD R242, R3, R2, R6 ;  /* 0x0000000203f27224 */ /* 0x004fc800078e0206 */
[--C-:B------:R-:W-:Y:S01]  /*8720*/  IMAD.IADD R3, R242, 0x1, R2.reuse ;  /* 0x00000001f2037824 */ /* 0x100fe200078e0202 */
[----:B------:R-:W-:-:S04]  /*8730*/  PRMT R2, RZ, 0x7610, R2 ;  /* 0x00007610ff027816 */ /* 0x000fc80000000002 */
[----:B------:R-:W-:-:S04]  /*8740*/  IMNMX R212, R8, R3, PT ;  /* 0x0000000308d47217 */ /* 0x000fc80003800200 */
[----:B------:R-:W-:-:S13]  /*8750*/  ISETP.GT.AND P0, PT, R212, R242, PT ;  /* 0x000000f2d400720c */ /* 0x000fda0003f04270 */
[----:B------:R-:W-:Y:S05]  /*8760*/  @!P0 BRA `(.L_x_964) ;  /* 0x0001697000008947 */ /* 0x000fea0003800000 */
[----:B------:R-:W2:Y:S01]  /*8770*/  LDL R10, [R1+0x24] ;  /* 0x00002400010a7983 */ /* 0x000ea20000100800 */
[----:B------:R-:W-:-:S03]  /*8780*/  ISETP.NE.U32.AND P0, PT, RZ, c[0x0][0x340], PT ;  /* 0x0000d000ff007a0c */ /* 0x000fc60003f05070 */
[----:B------:R-:W3:Y:S01]  /*8790*/  LDL R9, [R1+0x20] ;  /* 0x0000200001097983 */ /* 0x000ee20000100800 */
[----:B------:R-:W-:-:S13]  /*87a0*/  ISETP.NE.AND.EX P0, PT, RZ, c[0x0][0x344], PT, P0 ;  /* 0x0000d100ff007a0c */ /* 0x000fda0003f05300 */
[----:B------:R-:W-:-:S04]  /*87b0*/  @P0 IMAD.MOV.U32 R2, RZ, RZ, 0x4 ;  /* 0x00000004ff020424 */ /* 0x000fc800078e00ff */
[----:B--2---:R-:W-:-:S06]  /*87c0*/  @P0 IMAD.WIDE R2, R10, R2, c[0x0][0x340] ;  /* 0x0000d0000a020625 */ /* 0x004fcc00078e0202 */
[----:B------:R1:W5:Y:S01]  /*87d0*/  @P0 LDG.E R2, [R2.64] ;  /* 0x0000000802020981 */ /* 0x000362000c1e1900 */
[----:B------:R-:W-:Y:S01]  /*87e0*/  ISETP.NE.U32.AND P1, PT, RZ, c[0x0][0x348], PT ;  /* 0x0000d200ff007a0c */ /* 0x000fe20003f25070 */
[----:B------:R-:W-:Y:S01]  /*87f0*/  IMAD.WIDE.U32 R4, R144, c[0x0][0x178], RZ ;  /* 0x00005e0090047a25 */ /* 0x000fe200078e00ff */
[----:B------:R-:W-:Y:S02]  /*8800*/  SHF.R.S32.HI R6, RZ, 0x1f, R10 ;  /* 0x0000001fff067819 */ /* 0x000fe4000001140a */
[----:B------:R-:W-:Y:S01]  /*8810*/  ISETP.NE.AND.EX P1, PT, RZ, c[0x0][0x34c], PT, P1 ;  /* 0x0000d300ff007a0c */ /* 0x000fe20003f25310 */
[----:B------:R-:W-:Y:S01]  /*8820*/  WARPSYNC 0xffffffff ;  /* 0xffffffff00007948 */ /* 0x000fe20003800000 */
[----:B---3--:R-:W-:Y:S02]  /*8830*/  LOP3.LUT R72, R9, 0xffff, RZ, 0xc0, !PT ;  /* 0x0000ffff09487812 */ /* 0x008fe400078ec0ff */
[----:B------:R-:W-:Y:S02]  /*8840*/  SEL R11, R6, RZ, !P1 ;  /* 0x000000ff060b7207 */ /* 0x000fe40004800000 */
[----:B------:R-:W-:-:S02]  /*8850*/  IADD3 R128, R212, -0x1, RZ ;  /* 0xffffffffd4807810 */ /* 0x000fc40007ffe0ff */
[----:B-1----:R-:W-:-:S05]  /*8860*/  SHF.R.S32.HI R3, RZ, 0x1f, R144 ;  /* 0x0000001fff037819 */ /* 0x002fca0000011490 */
[----:B------:R-:W-:-:S04]  /*8870*/  IMAD R3, R3, c[0x0][0x178], RZ ;  /* 0x00005e0003037a24 */ /* 0x000fc800078e02ff */
[----:B------:R-:W-:Y:S01]  /*8880*/  IMAD R3, R144, c[0x0][0x17c], R3 ;  /* 0x00005f0090037a24 */ /* 0x000fe200078e0203 */
[----:B------:R-:W-:-:S03]  /*8890*/  SEL R6, R10, RZ, !P1 ;  /* 0x000000ff0a067207 */ /* 0x000fc60004800000 */
[----:B------:R-:W-:Y:S02]  /*88a0*/  IMAD.IADD R9, R5, 0x1, R3 ;  /* 0x0000000105097824 */ /* 0x000fe400078e0203 */
[----:B------:R-:W-:-:S03]  /*88b0*/  @!P0 IMAD.MOV.U32 R2, RZ, RZ, R10 ;  /* 0x000000ffff028224 */ /* 0x000fc600078e000a */
[----:B------:R-:W2:Y:S01]  /*88c0*/  LDL R140, [R1+0x10] ;  /* 0x00001000018c7983 */ /* 0x000ea20000100800 */
[----:B------:R-:W-:Y:S01]  /*88d0*/  IMAD.MOV.U32 R61, RZ, RZ, 0x60 ;  /* 0x00000060ff3d7424 */ /* 0x000fe200078e00ff */
[----:B-----5:R-:W-:Y:S01]  /*88e0*/  SHF.R.S32.HI R5, RZ, 0x1f, R2 ;  /* 0x0000001fff057819 */ /* 0x020fe20000011402 */
[----:B------:R-:W-:Y:S01]  /*88f0*/  IMAD.MOV.U32 R141, RZ, RZ, c[0x0][0x2b8] ;  /* 0x0000ae00ff8d7624 */ /* 0x000fe200078e00ff */
[----:B------:R-:W-:Y:S01]  /*8900*/  LOP3.LUT R209, R209, 0xfff7ffff, RZ, 0xc0, !PT ;  /* 0xfff7ffffd1d17812 */ /* 0x000fe200078ec0ff */
[----:B------:R-:W-:Y:S02]  /*8910*/  IMAD R127, R212, R61, -0x60 ;  /* 0xffffffa0d47f7424 */ /* 0x000fe400078e023d */
[----:B------:R-:W-:Y:S01]  /*8920*/  IMAD.WIDE.U32 R130, R2, c[0x0][0x2b0], RZ ;  /* 0x0000ac0002827a25 */ /* 0x000fe200078e00ff */
[----:B------:R-:W-:Y:S01]  /*8930*/  BAR.SYNC.DEFER_BLOCKING 0x0 ;  /* 0x0000000000007b1d */ /* 0x000fe20000010000 */
[----:B------:R-:W-:-:S02]  /*8940*/  ISETP.NE.AND P1, PT, R141, 0x1, PT ;  /* 0x000000018d00780c */ /* 0x000fc40003f25270 */
[----:B------:R-:W-:Y:S02]  /*8950*/  IMAD.IADD R3, R0, 0x1, R127 ;  /* 0x0000000100037824 */ /* 0x000fe400078e027f */
[----:B------:R-:W-:Y:S01]  /*8960*/  IMAD.MOV.U32 R222, RZ, RZ, RZ ;  /* 0x000000ffffde7224 */ /* 0x000fe200078e00ff */
[----:B------:R-:W-:Y:S02]  /*8970*/  STL.64 [R1], R130 ;  /* 0x0000008201007387 */ /* 0x000fe40000100a00 */
[----:B------:R-:W-:-:S04]  /*8980*/  ISETP.GE.AND P0, PT, R3, R244, PT ;  /* 0x000000f40300720c */ /* 0x000fc80003f06270 */
[----:B------:R-:W-:Y:S02]  /*8990*/  ISETP.GT.OR P0, PT, R0, 0x5f, P0 ;  /* 0x0000005f0000780c */ /* 0x000fe40000704670 */
[----:B------:R-:W-:Y:S01]  /*89a0*/  @P1 LOP3.LUT R209, R209, 0x80000, RZ, 0xfc, !PT ;  /* 0x00080000d1d11812 */ /* 0x000fe200078efcff */
[----:B--2---:R-:W-:Y:S02]  /*89b0*/  IMAD.IADD R14, R3, 0x1, R140 ;  /* 0x00000001030e7824 */ /* 0x004fe400078e028c */
[----:B------:R-:W-:Y:S02]  /*89c0*/  IMAD R3, R5, c[0x0][0x2b0], RZ ;  /* 0x0000ac0005037a24 */ /* 0x000fe400078e02ff */
[----:B------:R-:W-:-:S04]  /*89d0*/  @P1 IMAD.HI.U32 R5, R14, c[0x0][0x2bc], RZ ;  /* 0x0000af000e051a27 */ /* 0x000fc800078e00ff */
[----:B------:R-:W-:Y:S01]  /*89e0*/  IMAD.MOV.U32 R8, RZ, RZ, R14 ;  /* 0x000000ffff087224 */ /* 0x000fe200078e000e */
[----:B------:R-:W-:Y:S01]  /*89f0*/  @P1 SHF.R.U32.HI R8, RZ, c[0x0][0x2c0], R5 ;  /* 0x0000b000ff081a19 */ /* 0x000fe20000011605 */
[----:B------:R-:W-:-:S04]  /*8a00*/  IMAD R3, R2, c[0x0][0x2b4], R3 ;  /* 0x0000ad0002037a24 */ /* 0x000fc800078e0203 */
[----:B------:R-:W-:Y:S01]  /*8a10*/  IMAD.IADD R129, R131, 0x1, R3 ;  /* 0x0000000183817824 */ /* 0x000fe200078e0203 */
[----:B------:R-:W-:-:S04]  /*8a20*/  @!P0 IADD3 R3, P1, R8, R130, RZ ;  /* 0x0000008208038210 */ /* 0x000fc80007f3e0ff */
[----:B------:R-:W-:Y:S01]  /*8a30*/  @!P0 LEA.HI.X.SX32 R5, R8, R129, 0x1, P1 ;  /* 0x0000008108058211 */ /* 0x000fe200008f0eff */
[----:B------:R-:W-:Y:S01]  /*8a40*/  IMAD R60, R243, c[0x0][0x2c4], RZ ;  /* 0x0000b100f33c7a24 */ /* 0x000fe200078e02ff */
[C---:B------:R-:W-:Y:S01]  /*8a50*/  @!P0 LEA R2, P1, R3.reuse, c[0x0][0x2a0], 0x2 ;  /* 0x0000a80003028a11 */ /* 0x040fe200078210ff */
[----:B------:R-:W-:Y:S01]  /*8a60*/  IMAD.WIDE.U32 R250, R72, c[0x0][0x1e8], RZ ;  /* 0x00007a0048fa7a25 */ /* 0x000fe200078e00ff */
[----:B------:R-:W-:Y:S02]  /*8a70*/  STL [R1+0x8], R129 ;  /* 0x0000088101007387 */ /* 0x000fe40000100800 */
[----:B------:R-:W-:-:S05]  /*8a80*/  @!P0 LEA.HI.X R3, R3, c[0x0][0x2a4], R5, 0x2, P1 ;  /* 0x0000a90003038a11 */ /* 0x000fca00008f1405 */
[----:B------:R1:W2:Y:S01]  /*8a90*/  @!P0 LDG.E R222, [R2.64] ;  /* 0x0000000802de8981 */ /* 0x0002a2000c1e1900 */
[----:B------:R-:W-:Y:S01]  /*8aa0*/  IMAD.MOV.U32 R5, RZ, RZ, R9 ;  /* 0x000000ffff057224 */ /* 0x000fe200078e0009 */
[----:B------:R-:W-:Y:S01]  /*8ab0*/  ISETP.GE.AND P1, PT, R76, c[0x0][0x198], PT ;  /* 0x000066004c007a0c */ /* 0x000fe20003f26270 */
[----:B------:R-:W-:Y:S01]  /*8ac0*/  IMAD R9, R11, c[0x0][0x1c0], RZ ;  /* 0x000070000b097a24 */ /* 0x000fe200078e02ff */
[----:B------:R-:W-:Y:S01]  /*8ad0*/  LOP3.LUT R209, R209, 0xfffbffff, RZ, 0xc0, !PT ;  /* 0xfffbffffd1d17812 */ /* 0x000fe200078ec0ff */
[----:B------:R-:W-:-:S04]  /*8ae0*/  IMAD.WIDE.U32 R4, R72, c[0x0][0x1b8], R4 ;  /* 0x00006e0048047a25 */ /* 0x000fc800078e0004 */
[----:B------:R-:W-:Y:S02]  /*8af0*/  IMAD R5, R72, c[0x0][0x1bc], R5 ;  /* 0x00006f0048057a24 */ /* 0x000fe400078e0205 */
[C---:B------:R-:W-:Y:S02]  /*8b00*/  IMAD R9, R6.reuse, c[0x0][0x1c4], R9 ;  /* 0x0000710006097a24 */ /* 0x040fe400078e0209 */
[----:B------:R-:W-:-:S04]  /*8b10*/  IMAD.WIDE.U32 R4, R6, c[0x0][0x1c0], R4 ;  /* 0x0000700006047a25 */ /* 0x000fc800078e0004 */
[----:B------:R-:W-:Y:S02]  /*8b20*/  IMAD.IADD R5, R5, 0x1, R9 ;  /* 0x0000000105057824 */ /* 0x000fe400078e0209 */
[----:B------:R-:W-:Y:S02]  /*8b30*/  IMAD R252, R72, c[0x0][0x1ec], R251 ;  /* 0x00007b0048fc7a24 */ /* 0x000fe400078e02fb */
[----:B------:R-:W-:Y:S02]  /*8b40*/  IMAD R61, R212, -0x60, R61 ;  /* 0xffffffa0d43d7824 */ /* 0x000fe400078e023d */
[----:B-1----:R-:W-:Y:S02]  /*8b50*/  IMAD.IADD R3, R0, 0x1, R94 ;  /* 0x0000000100037824 */ /* 0x002fe400078e025e */
[----:B------:R-:W-:Y:S02]  /*8b60*/  IMAD.IADD R126, R244, 0x1, R61 ;  /* 0x00000001f47e7824 */ /* 0x000fe400078e023d */
[----:B------:R-:W-:-:S04]  /*8b70*/  @P3 IMAD.HI.U32 R10, R3, c[0x0][0x2c8], RZ ;  /* 0x0000b200030a3a27 */ /* 0x000fc800078e00ff */
[----:B------:R-:W-:Y:S01]  /*8b80*/  IMAD.MOV.U32 R2, RZ, RZ, R3 ;  /* 0x000000ffff027224 */ /* 0x000fe200078e0003 */
[----:B------:R-:W-:Y:S01]  /*8b90*/  @P3 SHF.R.U32.HI R2, RZ, c[0x0][0x2cc], R10 ;  /* 0x0000b300ff023a19 */ /* 0x000fe2000001160a */
[----:B------:R-:W-:-:S03]  /*8ba0*/  IMAD.IADD R97, R126, 0x1, -R101 ;  /* 0x000000017e617824 */ /* 0x000fc600078e0a65 */
[--C-:B------:R-:W-:Y:S01]  /*8bb0*/  SHF.R.S32.HI R10, RZ, 0x1f, R2.reuse ;  /* 0x0000001fff0a7819 */ /* 0x100fe20000011402 */
[----:B------:R-:W-:Y:S01]  /*8bc0*/  IMAD.MOV R6, RZ, RZ, -R2 ;  /* 0x000000ffff067224 */ /* 0x000fe200078e0a02 */
[----:B------:R-:W-:-:S03]  /*8bd0*/  ISETP.GE.AND P2, PT, R97, 0x1, PT ;  /* 0x000000016100780c */ /* 0x000fc60003f46270 */
        /* <DEDUP_REMOVED lines=10> */
[----:B------:R-:W-:Y:S01]  /*8c80*/  LEA R3, P0, R2, c[0x0][0x160], 0x1 ;  /* 0x0000580002037a11 */ /* 0x000fe200078008ff */
[----:B------:R-:W-:-:S03]  /*8c90*/  IMAD.IADD R6, R101, 0x1, R94 ;  /* 0x0000000165067824 */ /* 0x000fc600078e025e */
[----:B------:R-:W-:Y:S01]  /*8ca0*/  LEA.HI.X R2, R2, c[0x0][0x164], R4, 0x1, P0 ;  /* 0x0000590002027a11 */ /* 0x000fe200000f0c04 */
[----:B------:R-:W-:Y:S01]  /*8cb0*/  SHFL.IDX PT, R9, R3, 0x1, 0x181f ;  /* 0x00381f0003097f89 */ /* 0x000fe200000e0000 */
[CC--:B------:R-:W-:Y:S02]  /*8cc0*/  ISETP.GE.AND P3, PT, R6.reuse, R60.reuse, PT ;  /* 0x0000003c0600720c */ /* 0x0c0fe40003f66270 */
[----:B------:R-:W-:Y:S01]  /*8cd0*/  IADD3 R11, R6, 0x20, RZ ;  /* 0x00000020060b7810 */ /* 0x000fe20007ffe0ff */
[----:B------:R-:W1:Y:S03]  /*8ce0*/  SHFL.IDX PT, R4, R3, RZ, 0x181f ;  /* 0x00181fff03047589 */ /* 0x000e6600000e0000 */
[----:B------:R-:W-:Y:S01]  /*8cf0*/  ISETP.GE.AND P4, PT, R11, R60, PT ;  /* 0x0000003c0b00720c */ /* 0x000fe20003f86270 */
[----:B------:R-:W3:Y:S01]  /*8d00*/  SHFL.IDX PT, R5, R2, RZ, 0x181f ;  /* 0x00181fff02057589 */ /* 0x000ee200000e0000 */
[----:B------:R-:W-:-:S03]  /*8d10*/  IMAD.MOV R11, RZ, RZ, -R8 ;  /* 0x000000ffff0b7224 */ /* 0x000fc600078e0a08 */
[----:B------:R-:W4:Y:S01]  /*8d20*/  SHFL.IDX PT, R10, R2, 0x1, 0x181f ;  /* 0x00381f00020a7f89 */ /* 0x000f2200000e0000 */
[----:B------:R-:W-:-:S03]  /*8d30*/  IMAD R225, R11, c[0x0][0x2b8], R14 ;  /* 0x0000ae000be17a24 */ /* 0x000fc600078e020e */
[----:B------:R-:W4:Y:S02]  /*8d40*/  SHFL.IDX PT, R8, R3, 0x2, 0x181f ;  /* 0x00581f0003087f89 */ /* 0x000f2400000e0000 */
[----:B------:R-:W-:Y:S02]  /*8d50*/  SHF.R.S32.HI R81, RZ, 0x1f, R225 ;  /* 0x0000001fff517819 */ /* 0x000fe400000114e1 */
[----:B------:R-:W4:Y:S03]  /*8d60*/  SHFL.IDX PT, R11, R2, 0x2, 0x181f ;  /* 0x00581f00020b7f89 */ /* 0x000f2600000e0000 */
[----:B------:R-:W-:-:S04]  /*8d70*/  IMAD R14, R81, c[0x0][0x1e0], RZ ;  /* 0x00007800510e7a24 */ /* 0x000fc800078e02ff */
[----:B------:R-:W-:Y:S01]  /*8d80*/  IMAD R14, R225, c[0x0][0x1e4], R14 ;  /* 0x00007900e10e7a24 */ /* 0x000fe200078e020e */
[----:B-1----:R-:W-:-:S04]  /*8d90*/  @!P3 LEA R26, P0, R76, R4, 0x1 ;  /* 0x000000044c1ab211 */ /* 0x002fc800078008ff */
[-C--:B---3--:R-:W-:Y:S02]  /*8da0*/  @!P3 LEA.HI.X R27, R76, R5.reuse, R77, 0x1, P0 ;  /* 0x000000054c1bb211 */ /* 0x088fe400000f0c4d */
[C---:B------:R-:W-:Y:S02]  /*8db0*/  @!P3 LEA R24, P0, R211.reuse, R4, 0x1 ;  /* 0x00000004d318b211 */ /* 0x040fe400078008ff */
[----:B------:R-:W-:Y:S01]  /*8dc0*/  IADD3 R4, R6, 0x40, RZ ;  /* 0x0000004006047810 */ /* 0x000fe20007ffe0ff */
[----:B------:R1:W-:Y:S01]  /*8dd0*/  @!P3 LDGSTS.E.BYPASS.LTC128B.128 [R210+0x100], [R26.64], !P1 ;  /* 0x001000001ad2bfae */ /* 0x0003e2000c901d48 */
[----:B------:R-:W-:Y:S02]  /*8de0*/  @!P3 LEA.HI.X R25, R211, R5, R238, 0x1, P0 ;  /* 0x00000005d319b211 */ /* 0x000fe400000f0cee */
[----:B------:R-:W-:Y:S01]  /*8df0*/  ISETP.GE.AND P5, PT, R4, R60, PT ;  /* 0x0000003c0400720c */ /* 0x000fe20003fa6270 */
[----:B------:R-:W-:Y:S01]  /*8e00*/  IMAD.WIDE.U32 R4, R225, c[0x0][0x1e0], RZ ;  /* 0x00007800e1047a25 */ /* 0x000fe200078e00ff */
[----:B------:R-:W-:-:S03]  /*8e10*/  @!P4 LEA R22, P0, R76, R9, 0x1 ;  /* 0x000000094c16c211 */ /* 0x000fc600078008ff */
[----:B------:R-:W-:Y:S01]  /*8e20*/  IMAD.IADD R5, R5, 0x1, R14 ;  /* 0x0000000105057824 */ /* 0x000fe200078e020e */
[----:B----4-:R-:W-:Y:S02]  /*8e30*/  @!P4 LEA.HI.X R23, R76, R10, R77, 0x1, P0 ;  /* 0x0000000a4c17c211 */ /* 0x010fe400000f0c4d */
[----:B------:R-:W-:-:S04]  /*8e40*/  @!P4 LEA R20, P0, R211, R9, 0x1 ;  /* 0x00000009d314c211 */ /* 0x000fc800078008ff */
[----:B------:R-:W-:Y:S02]  /*8e50*/  @!P4 LEA.HI.X R21, R211, R10, R238, 0x1, P0 ;  /* 0x0000000ad315c211 */ /* 0x000fe400000f0cee */
[----:B------:R-:W-:-:S04]  /*8e60*/  @!P5 LEA R18, P0, R76, R8, 0x1 ;  /* 0x000000084c12d211 */ /* 0x000fc800078008ff */
[-C--:B------:R-:W-:Y:S02]  /*8e70*/  @!P5 LEA.HI.X R19, R76, R11.reuse, R77, 0x1, P0 ;  /* 0x0000000b4c13d211 */ /* 0x080fe400000f0c4d */
[C---:B------:R-:W-:Y:S02]  /*8e80*/  @!P5 LEA R14, P0, R211.reuse, R8, 0x1 ;  /* 0x00000008d30ed211 */ /* 0x040fe400078008ff */
[----:B------:R3:W4:Y:S02]  /*8e90*/  SHFL.IDX PT, R8, R3, 0x3, 0x181f ;  /* 0x00781f0003087f89 */ /* 0x00072400000e0000 */
[----:B------:R-:W-:Y:S02]  /*8ea0*/  @!P5 LEA.HI.X R15, R211, R11, R238, 0x1, P0 ;  /* 0x0000000bd30fd211 */ /* 0x000fe400000f0cee */
[----:B--2---:R-:W-:Y:S01]  /*8eb0*/  SHF.R.S32.HI R82, RZ, 0x1f, R222 ;  /* 0x0000001fff527819 */ /* 0x004fe200000114de */
[----:B------:R-:W-:-:S04]  /*8ec0*/  IMAD.WIDE.U32 R4, R222, c[0x0][0x1f0], R4 ;  /* 0x00007c00de047a25 */ /* 0x000fc800078e0004 */
[----:B------:R-:W-:Y:S01]  /*8ed0*/  IMAD R9, R82, c[0x0][0x1f0], RZ ;  /* 0x00007c0052097a24 */ /* 0x000fe200078e02ff */
[----:B---3--:R-:W-:Y:S02]  /*8ee0*/  IADD3 R3, P0, R4, R250, RZ ;  /* 0x000000fa04037210 */ /* 0x008fe40007f1e0ff */
[----:B------:R2:W3:Y:S01]  /*8ef0*/  SHFL.IDX PT, R4, R2, 0x3, 0x181f ;  /* 0x00781f0002047f89 */ /* 0x0004e200000e0000 */
[----:B------:R-:W-:-:S05]  /*8f00*/  IMAD R9, R222, c[0x0][0x1f4], R9 ;  /* 0x00007d00de097a24 */ /* 0x000fca00078e0209 */
[----:B--2---:R-:W-:Y:S02]  /*8f10*/  IADD3.X R2, R252, R5, R9, P0, !PT ;  /* 0x00000005fc027210 */ /* 0x004fe400007fe409 */
[C---:B------:R-:W-:Y:S02]  /*8f20*/  LEA R10, P0, R3.reuse, c[0x0][0x1c8], 0x1 ;  /* 0x00007200030a7a11 */ /* 0x040fe400078008ff */
[----:B------:R-:W-:Y:S02]  /*8f30*/  IADD3 R5, R6, 0x60, RZ ;  /* 0x0000006006057810 */ /* 0x000fe40007ffe0ff */
[----:B------:R-:W-:Y:S01]  /*8f40*/  LEA.HI.X R17, R3, c[0x0][0x1cc], R2, 0x1, P0 ;  /* 0x0000730003117a11 */ /* 0x000fe200000f0c02 */
[----:B------:R-:W2:Y:S01]  /*8f50*/  SHFL.IDX PT, R11, R10, RZ, 0x181f ;  /* 0x00181fff0a0b7589 */ /* 0x000ea200000e0000 */
[----:B------:R-:W-:-:S03]  /*8f60*/  ISETP.GE.AND P6, PT, R5, R60, PT ;  /* 0x0000003c0500720c */ /* 0x000fc60003fc6270 */
[----:B------:R-:W1:Y:S10]  /*8f70*/  SHFL.IDX PT, R16, R17, RZ, 0x181f ;  /* 0x00181fff11107589 */ /* 0x000e7400000e0000 */
[----:B----4-:R-:W-:-:S04]  /*8f80*/  @!P6 LEA R2, P0, R76, R8, 0x1 ;  /* 0x000000084c02e211 */ /* 0x010fc800078008ff */
[----:B---3--:R-:W-:Y:S02]  /*8f90*/  @!P6 LEA.HI.X R3, R76, R4, R77, 0x1, P0 ;  /* 0x000000044c03e211 */ /* 0x008fe400000f0c4d */
[----:B------:R-:W-:-:S04]  /*8fa0*/  @!P6 LEA R8, P0, R211, R8, 0x1 ;  /* 0x00000008d308e211 */ /* 0x000fc800078008ff */
[----:B------:R-:W-:Y:S02]  /*8fb0*/  @!P6 LEA.HI.X R9, R211, R4, R238, 0x1, P0 ;  /* 0x00000004d309e211 */ /* 0x000fe400000f0cee */
[----:B--2---:R-:W-:-:S04]  /*8fc0*/  @P2 LEA R4, P0, R76, R11, 0x1 ;  /* 0x0000000b4c042211 */ /* 0x004fc800078008ff */
[----:B-1----:R-:W-:Y:S02]  /*8fd0*/  @P2 LEA.HI.X R5, R76, R16, R77, 0x1, P0 ;  /* 0x000000104c052211 */ /* 0x002fe400000f0c4d */
[----:B------:R-:W-:-:S13]  /*8fe0*/  ISETP.GE.AND P0, PT, R211, c[0x0][0x198], PT ;  /* 0x00006600d3007a0c */ /* 0x000fda0003f06270 */
[----:B------:R1:W-:Y:S04]  /*8ff0*/  @!P3 LDGSTS.E.BYPASS.LTC128B.128 [R210+0x4100], [R24.64], !P0 ;  /* 0x0410000018d2bfae */ /* 0x0003e8000c101d48 */
[----:B------:R1:W-:Y:S04]  /*9000*/  @!P4 LDGSTS.E.BYPASS.LTC128B.128 [R241+0x1100], [R22.64], !P1 ;  /* 0x0110000016f1cfae */ /* 0x0003e8000c901d48 */
[----:B------:R1:W-:Y:S04]  /*9010*/  @!P4 LDGSTS.E.BYPASS.LTC128B.128 [R241+0x5100], [R20.64], !P0 ;  /* 0x0510000014f1cfae */ /* 0x0003e8000c101d48 */
[----:B------:R1:W-:Y:S04]  /*9020*/  @!P5 LDGSTS.E.BYPASS.LTC128B.128 [R241+0x2100], [R18.64], !P1 ;  /* 0x0210000012f1dfae */ /* 0x0003e8000c901d48 */
[----:B------:R1:W-:Y:S04]  /*9030*/  @!P5 LDGSTS.E.BYPASS.LTC128B.128 [R241+0x6100], [R14.64], !P0 ;  /* 0x061000000ef1dfae */ /* 0x0003e8000c101d48 */
[----:B------:R2:W-:Y:S04]  /*9040*/  @!P6 LDGSTS.E.BYPASS.LTC128B.128 [R241+0x3100], [R2.64], !P1 ;  /* 0x0310000002f1efae */ /* 0x0005e8000c901d48 */
[----:B------:R1:W-:Y:S01]  /*9050*/  @!P6 LDGSTS.E.BYPASS.LTC128B.128 [R241+0x7100], [R8.64], !P0 ;  /* 0x0710000008f1efae */ /* 0x0003e2000c101d48 */
[----:B------:R-:W-:-:S03]  /*9060*/  @P2 ISETP.GE.AND P0, PT, R76, c[0x0][0x1d4], PT ;  /* 0x000075004c002a0c */ /* 0x000fc60003f06270 */
[----:B------:R-:W0:Y:S10]  /*9070*/  LDGDEPBAR ;  /* 0x00000000000079af */ /* 0x000e340000000000 */
[----:B------:R3:W-:Y:S01]  /*9080*/  @P2 LDGSTS.E.BYPASS.LTC128B.128 [R210+0x8100], [R4.64], !P0 ;  /* 0x0810000004d22fae */ /* 0x0007e2000c101d48 */
[----:B------:R-:W-:-:S02]  /*9090*/  @P2 ISETP.GE.AND P0, PT, R211, c[0x0][0x1d4], PT ;  /* 0x00007500d3002a0c */ /* 0x000fc40003f06270 */
[----:B--2---:R-:W-:-:S04]  /*90a0*/  @P2 LEA R2, P1, R211, R11, 0x1 ;  /* 0x0000000bd3022211 */ /* 0x004fc800078208ff */
[----:B------:R-:W-:Y:S02]  /*90b0*/  @P2 LEA.HI.X R3, R211, R16, R238, 0x1, P1 ;  /* 0x00000010d3032211 */ /* 0x000fe400008f0cee */
[----:B------:R-:W-:-:S05]  /*90c0*/  ISETP.GE.AND P1, PT, R97, 0x21, PT ;  /* 0x000000216100780c */ /* 0x000fca0003f26270 */
[----:B------:R2:W-:Y:S04]  /*90d0*/  @P2 LDGSTS.E.BYPASS.LTC128B.128 [R210+0xb100], [R2.64], !P0 ;  /* 0x0b10000002d22fae */ /* 0x0005e8000c101d48 */
[----:B--2---:R-:W3:Y:S04]  /*90e0*/  SHFL.IDX PT, R2, R10, 0x1, 0x181f ;  /* 0x00381f000a027f89 */ /* 0x004ee800000e0000 */
[----:B------:R-:W2:Y:S01]  /*90f0*/  SHFL.IDX PT, R3, R17, 0x1, 0x181f ;  /* 0x00381f0011037f89 */ /* 0x000ea200000e0000 */
[----:B---3--:R-:W-:-:S04]  /*9100*/  @P1 LEA R4, P0, R76, R2, 0x1 ;  /* 0x000000024c041211 */ /* 0x008fc800078008ff */
[----:B--2---:R-:W-:Y:S02]  /*9110*/  @P1 LEA.HI.X R5, R76, R3, R77, 0x1, P0 ;  /* 0x000000034c051211 */ /* 0x004fe400000f0c4d */
[----:B------:R-:W-:-:S04]  /*9120*/  @P1 LEA R2, P0, R211, R2, 0x1 ;  /* 0x00000002d3021211 */ /* 0x000fc800078008ff */
[----:B------:R-:W-:Y:S02]  /*9130*/  @P1 LEA.HI.X R3, R211, R3, R238, 0x1, P0 ;  /* 0x00000003d3031211 */ /* 0x000fe400000f0cee */
[----:B------:R-:W-:-:S13]  /*9140*/  @P1 ISETP.GE.AND P0, PT, R76, c[0x0][0x1d4], PT ;  /* 0x000075004c001a0c */ /* 0x000fda0003f06270 */
[----:B------:R2:W-:Y:S01]  /*9150*/  @P1 LDGSTS.E.BYPASS.LTC128B.128 [R241+0x9100], [R4.64], !P0 ;  /* 0x0910000004f11fae */ /* 0x0005e2000c101d48 */
[----:B------:R-:W-:-:S13]  /*9160*/  @P1 ISETP.GE.AND P0, PT, R211, c[0x0][0x1d4], PT ;  /* 0x00007500d3001a0c */ /* 0x000fda0003f06270 */
[----:B------:R3:W-:Y:S01]  /*9170*/  @P1 LDGSTS.E.BYPASS.LTC128B.128 [R241+0xc100], [R2.64], !P0 ;  /* 0x0c10000002f11fae */ /* 0x0007e2000c101d48 */
[----:B------:R-:W-:-:S03]  /*9180*/  ISETP.GE.AND P1, PT, R97, 0x41, PT ;  /* 0x000000416100780c */ /* 0x000fc60003f26270 */
[----:B---3--:R-:W2:Y:S04]  /*9190*/  SHFL.IDX PT, R2, R10, 0x2, 0x181f ;  /* 0x00581f000a027f89 */ /* 0x008ea800000e0000 */
[----:B------:R-:W3:Y:S06]  /*91a0*/  SHFL.IDX PT, R3, R17, 0x2, 0x181f ;  /* 0x00581f0011037f89 */ /* 0x000eec00000e0000 */
[----:B--2---:R-:W-:-:S04]  /*91b0*/  @P1 LEA R4, P0, R76, R2, 0x1 ;  /* 0x000000024c041211 */ /* 0x004fc800078008ff */
[----:B---3--:R-:W-:Y:S02]  /*91c0*/  @P1 LEA.HI.X R5, R76, R3, R77, 0x1, P0 ;  /* 0x000000034c051211 */ /* 0x008fe400000f0c4d */
[----:B------:R-:W-:-:S04]  /*91d0*/  @P1 LEA R2, P0, R211, R2, 0x1 ;  /* 0x00000002d3021211 */ /* 0x000fc800078008ff */
[----:B------:R-:W-:Y:S02]  /*91e0*/  @P1 LEA.HI.X R3, R211, R3, R238, 0x1, P0 ;  /* 0x00000003d3031211 */ /* 0x000fe400000f0cee */
[----:B------:R-:W-:-:S13]  /*91f0*/  @P1 ISETP.GE.AND P0, PT, R76, c[0x0][0x1d4], PT ;  /* 0x000075004c001a0c */ /* 0x000fda0003f06270 */
[----:B------:R1:W-:Y:S01]  /*9200*/  @P1 LDGSTS.E.BYPASS.LTC128B.128 [R241+0xa100], [R4.64], !P0 ;  /* 0x0a10000004f11fae */ /* 0x0003e2000c101d48 */
[----:B------:R-:W-:-:S13]  /*9210*/  @P1 ISETP.GE.AND P0, PT, R211, c[0x0][0x1d4], PT ;  /* 0x00007500d3001a0c */ /* 0x000fda0003f06270 */
[----:B------:R1:W-:Y:S01]  /*9220*/  @P1 LDGSTS.E.BYPASS.LTC128B.128 [R241+0xd100], [R2.64], !P0 ;  /* 0x0d10000002f11fae */ /* 0x0003e2000c101d48 */
[----:B------:R-:W-:Y:S02]  /*9230*/  ISETP.LT.AND P0, PT, RZ, c[0x0][0x27c], PT ;  /* 0x00009f00ff007a0c */ /* 0x000fe40003f01270 */
[----:B------:R-:W-:Y:S01]  /*9240*/  ISETP.GT.AND P1, PT, R0, 0x5f, PT ;  /* 0x0000005f0000780c */ /* 0x000fe20003f24270 */
[----:B------:R-:W0:-:S12]  /*9250*/  LDGDEPBAR ;  /* 0x00000000000079af */ /* 0x000e180000000000 */
[----:B------:R-:W-:Y:S01]  /*9260*/  @P1 LOP3.LUT R209, R209, 0x40000, RZ, 0xfc, !PT ;  /* 0x00040000d1d11812 */ /* 0x000fe200078efcff */
[----:B------:R-:W-:Y:S05]  /*9270*/  @P0 BRA `(.L_x_965) ;  /* 0x0000002000000947 */ /* 0x000fea0003800000 */
[----:B------:R-:W-:-:S04]  /*9280*/  DEPBAR.LE SB0, 0x1 ;  /* 0x000080400000791a */ /* 0x000fc80000000000 */
[----:B------:R-:W-:Y:S05]  /*9290*/  BRA `(.L_x_966) ;  /* 0x00004d8000007947 */ /* 0x000fea0003800000 */
.L_x_965:
[----:B------:R-:W-:Y:S01]  /*92a0*/  ULDC.U8 UR4, c[0x0][0x298] ;  /* 0x0000a60000047ab9 */ /* 0x000fe20000000000 */
[----:B-1----:R-:W-:Y:S01]  /*92b0*/  SHF.R.S32.HI R2, RZ, 0x1f, R133 ;  /* 0x0000001fff027819 */ /* 0x002fe20000011485 */
[C---:B------:R-:W-:Y:S01]  /*92c0*/  IMAD.WIDE.U32 R8, R133.reuse, c[0x0][0x280], RZ ;  /* 0x0000a00085087a25 */ /* 0x040fe200078e00ff */
[----:B------:R-:W-:Y:S01]  /*92d0*/  ISETP.NE.AND P0, PT, RZ, UR4, PT ;  /* 0x00000004ff007c0c */ /* 0x000fe2000bf05270 */
[----:B------:R-:W-:Y:S02]  /*92e0*/  BSSY B2, `(.L_x_966) ;  /* 0x00004d3000027945 */ /* 0x000fe40003800000 */
[C---:B------:R-:W-:Y:S02]  /*92f0*/  IMAD R3, R2.reuse, c[0x0][0x280], RZ ;  /* 0x0000a00002037a24 */ /* 0x040fe400078e02ff */
[----:B------:R-:W-:Y:S02]  /*9300*/  IMAD R2, R2, c[0x0][0x290], RZ ;  /* 0x0000a40002027a24 */ /* 0x000fe400078e02ff */
[----:B------:R-:W-:-:S02]  /*9310*/  IMAD R3, R133, c[0x0][0x284], R3 ;  /* 0x0000a10085037a24 */ /* 0x000fc400078e0203 */
[C---:B------:R-:W-:Y:S01]  /*9320*/  IMAD R10, R133.reuse, c[0x0][0x294], R2 ;  /* 0x0000a500850a7a24 */ /* 0x040fe200078e0202 */
[----:B------:R-:W-:Y:S01]  /*9330*/  LEA R2, R102, R6, 0x5 ;  /* 0x0000000666027211 */ /* 0x000fe200078e28ff */
[----:B------:R-:W-:Y:S01]  /*9340*/  IMAD.WIDE.U32 R4, R133, c[0x0][0x290], RZ ;  /* 0x0000a40085047a25 */ /* 0x000fe200078e00ff */
[----:B------:R-:W-:-:S04]  /*9350*/  IADD3 R3, R3, R9, RZ ;  /* 0x0000000903037210 */ /* 0x000fc80007ffe0ff */
[----:B------:R-:W-:Y:S01]  /*9360*/  IADD3 R6, R10, R5, RZ ;  /* 0x000000050a067210 */ /* 0x000fe20007ffe0ff */
[----:B------:R-:W-:Y:S05]  /*9370*/  @!P0 BRA `(.L_x_967) ;  /* 0x0000265000008947 */ /* 0x000fea0003800000 */
[----:B------:R1:W5:Y:S01]  /*9380*/  LDL R50, [R1+0x2c] ;  /* 0x00002c0001327983 */ /* 0x0003620000100800 */
[----:B------:R-:W-:Y:S01]  /*9390*/  ISETP.NE.AND P1, PT, R70, 0x1, PT ;  /* 0x000000014600780c */ /* 0x000fe20003f25270 */
[----:B------:R-:W-:Y:S01]  /*93a0*/  IMAD.MOV.U32 R9, RZ, RZ, R3 ;  /* 0x000000ffff097224 */ /* 0x000fe200078e0003 */
[----:B------:R-:W-:Y:S01]  /*93b0*/  BSSY B0, `(.L_x_968) ;  /* 0x0000031000007945 */ /* 0x000fe20003800000 */
[----:B------:R-:W-:Y:S01]  /*93c0*/  CS2R R38, SRZ ;  /* 0x0000000000267805 */ /* 0x000fe2000001ff00 */
[----:B------:R-:W-:Y:S01]  /*93d0*/  CS2R R16, SRZ ;  /* 0x0000000000107805 */ /* 0x000fe2000001ff00 */
[----:B------:R-:W-:-:S08]  /*93e0*/  CS2R R14, SRZ ;  /* 0x00000000000e7805 */ /* 0x000fd0000001ff00 */
[----:B------:R-:W-:-:S05]  /*93f0*/  @P1 IMAD.HI.U32 R5, R2, c[0x0][0x2c8], RZ ;  /* 0x0000b20002051a27 */ /* 0x000fca00078e00ff */
[----:B------:R-:W-:-:S04]  /*9400*/  @P1 SHF.R.U32.HI R2, RZ, c[0x0][0x2cc], R5 ;  /* 0x0000b300ff021a19 */ /* 0x000fc80000011605 */
[----:B------:R-:W-:Y:S01]  /*9410*/  SHF.R.S32.HI R5, RZ, 0x1f, R2 ;  /* 0x0000001fff057819 */ /* 0x000fe20000011402 */
[----:B------:R-:W-:-:S04]  /*9420*/  IMAD.WIDE.U32 R8, R2, c[0x0][0x280], R8 ;  /* 0x0000a00002087a25 */ /* 0x000fc800078e0008 */
[----:B------:R-:W-:Y:S01]  /*9430*/  IMAD R10, R5, c[0x0][0x280], RZ ;  /* 0x0000a000050a7a24 */ /* 0x000fe200078e02ff */
[----:B------:R-:W-:-:S03]  /*9440*/  LEA R32, P0, R8, c[0x0][0x270], 0x1 ;  /* 0x00009c0008207a11 */ /* 0x000fc600078008ff */
[----:B------:R-:W-:Y:S02]  /*9450*/  IMAD R3, R2, c[0x0][0x284], R10 ;  /* 0x0000a10002037a24 */ /* 0x000fe400078e020a */
[----:B------:R1:W2:Y:S01]  /*9460*/  SHFL.IDX PT, R18, R32, RZ, 0x181f ;  /* 0x00181fff20127589 */ /* 0x0002a200000e0000 */
[----:B------:R-:W-:Y:S01]  /*9470*/  CS2R R10, SRZ ;  /* 0x00000000000a7805 */ /* 0x000fe2000001ff00 */
[----:B------:R-:W-:-:S05]  /*9480*/  IMAD.IADD R3, R9, 0x1, R3 ;  /* 0x0000000109037824 */ /* 0x000fca00078e0203 */
[----:B------:R-:W-:Y:S01]  /*9490*/  LEA.HI.X R31, R8, c[0x0][0x274], R3, 0x1, P0 ;  /* 0x00009d00081f7a11 */ /* 0x000fe200000f0c03 */
[----:B------:R-:W-:Y:S01]  /*94a0*/  IMAD R3, R5, c[0x0][0x290], RZ ;  /* 0x0000a40005037a24 */ /* 0x000fe200078e02ff */
[----:B------:R-:W-:Y:S01]  /*94b0*/  MOV R5, R6 ;  /* 0x0000000600057202 */ /* 0x000fe20000000f00 */
[----:B------:R-:W-:Y:S02]  /*94c0*/  CS2R R8, SRZ ;  /* 0x0000000000087805 */ /* 0x000fe4000001ff00 */
[----:B------:R1:W3:Y:S02]  /*94d0*/  SHFL.IDX PT, R21, R31, RZ, 0x181f ;  /* 0x00181fff1f157589 */ /* 0x0002e400000e0000 */
[----:B------:R-:W-:-:S04]  /*94e0*/  IMAD.WIDE.U32 R4, R2, c[0x0][0x290], R4 ;  /* 0x0000a40002047a25 */ /* 0x000fc800078e0004 */
[----:B------:R-:W-:Y:S01]  /*94f0*/  IMAD R2, R2, c[0x0][0x294], R3 ;  /* 0x0000a50002027a24 */ /* 0x000fe200078e0203 */
[----:B------:R-:W-:-:S04]  /*9500*/  LEA R30, P0, R4, c[0x0][0x288], 0x1 ;  /* 0x0000a200041e7a11 */ /* 0x000fc800078008ff */
[----:B------:R-:W-:Y:S01]  /*9510*/  IADD3 R2, R5, R2, RZ ;  /* 0x0000000205027210 */ /* 0x000fe20007ffe0ff */
[----:B------:R1:W4:Y:S03]  /*9520*/  SHFL.IDX PT, R19, R30, RZ, 0x181f ;  /* 0x00181fff1e137589 */ /* 0x00032600000e0000 */
[----:B------:R-:W-:-:S05]  /*9530*/  LEA.HI.X R28, R4, c[0x0][0x28c], R2, 0x1, P0 ;  /* 0x0000a300041c7a11 */ /* 0x000fca00000f0c02 */
[----:B------:R1:W1:Y:S01]  /*9540*/  SHFL.IDX PT, R22, R28, RZ, 0x181f ;  /* 0x00181fff1c167589 */ /* 0x00026200000e0000 */
[----:B------:R-:W-:Y:S05]  /*9550*/  @P3 BRA `(.L_x_969) ;  /* 0x0000016000003947 */ /* 0x000fea0003800000 */
[----:B--2---:R-:W-:Y:S01]  /*9560*/  ISETP.GE.AND P1, PT, R78, c[0x0][0x27c], PT ;  /* 0x00009f004e007a0c */ /* 0x004fe20003f26270 */
[----:B------:R-:W-:-:S12]  /*9570*/  CS2R R14, SRZ ;  /* 0x00000000000e7805 */ /* 0x000fd8000001ff00 */
[C---:B------:R-:W-:Y:S01]  /*9580*/  @!P1 IMAD.SHL.U32 R2, R78.reuse, 0x2, RZ ;  /* 0x000000024e029824 */ /* 0x040fe200078e00ff */
[----:B------:R-:W-:-:S04]  /*9590*/  @!P1 SHF.L.U64.HI R3, R78, 0x1, R79 ;  /* 0x000000014e039819 */ /* 0x000fc8000001024f */
[----:B------:R-:W-:-:S05]  /*95a0*/  @!P1 IADD3 R4, P0, R18, R2, RZ ;  /* 0x0000000212049210 */ /* 0x000fca0007f1e0ff */
[--C-:B---3--:R-:W-:Y:S01]  /*95b0*/  @!P1 IMAD.X R5, R21, 0x1, R3.reuse, P0 ;  /* 0x0000000115059824 */ /* 0x108fe200000e0603 */
[----:B----4-:R-:W-:Y:S01]  /*95c0*/  @!P1 IADD3 R2, P0, R19, R2, RZ ;  /* 0x0000000213029210 */ /* 0x010fe20007f1e0ff */
[----:B------:R-:W-:Y:S01]  /*95d0*/  CS2R R16, SRZ ;  /* 0x0000000000107805 */ /* 0x000fe2000001ff00 */
[----:B------:R-:W-:Y:S02]  /*95e0*/  CS2R R10, SRZ ;  /* 0x00000000000a7805 */ /* 0x000fe4000001ff00 */
[----:B------:R2:W5:Y:S01]  /*95f0*/  @!P1 LD.E.64 R14, [R4.64] ;  /* 0x00000008040e9980 */ /* 0x000562000c101b00 */
[----:B-1----:R-:W-:Y:S01]  /*9600*/  @!P1 IMAD.X R3, R22, 0x1, R3, P0 ;  /* 0x0000000116039824 */ /* 0x002fe200000e0603 */
[----:B------:R-:W-:-:S13]  /*9610*/  ISETP.GE.AND P0, PT, R100, c[0x0][0x27c], PT ;  /* 0x00009f0064007a0c */ /* 0x000fda0003f06270 */
[C---:B------:R-:W-:Y:S01]  /*9620*/  @!P0 IMAD.SHL.U32 R6, R100.reuse, 0x2, RZ ;  /* 0x0000000264068824 */ /* 0x040fe200078e00ff */
[----:B-----5:R-:W-:-:S04]  /*9630*/  @!P0 SHF.L.U64.HI R8, R100, 0x1, R50 ;  /* 0x0000000164088819 */ /* 0x020fc80000010232 */
[----:B------:R-:W-:-:S05]  /*9640*/  @!P0 IADD3 R20, P2, R18, R6, RZ ;  /* 0x0000000612148210 */ /* 0x000fca0007f5e0ff */
[----:B------:R-:W-:Y:S01]  /*9650*/  @!P0 IMAD.X R21, R21, 0x1, R8, P2 ;  /* 0x0000000115158824 */ /* 0x000fe200010e0608 */
[----:B------:R-:W-:-:S04]  /*9660*/  @!P0 IADD3 R18, P2, R19, R6, RZ ;  /* 0x0000000613128210 */ /* 0x000fc80007f5e0ff */
[----:B------:R2:W5:Y:S01]  /*9670*/  @!P0 LD.E.64 R16, [R20.64] ;  /* 0x0000000814108980 */ /* 0x000562000c101b00 */
[----:B------:R-:W-:Y:S02]  /*9680*/  @!P0 IMAD.X R19, R22, 0x1, R8, P2 ;  /* 0x0000000116138824 */ /* 0x000fe400010e0608 */
[----:B------:R-:W-:-:S03]  /*9690*/  CS2R R8, SRZ ;  /* 0x0000000000087805 */ /* 0x000fc6000001ff00 */
[----:B------:R2:W5:Y:S04]  /*96a0*/  @!P0 LD.E.64 R10, [R18.64] ;  /* 0x00000008120a8980 */ /* 0x000568000c101b00 */
[----:B------:R2:W5:Y:S02]  /*96b0*/  @!P1 LD.E.64 R8, [R2.64] ;  /* 0x0000000802089980 */ /* 0x000564000c101b00 */
.L_x_969:
[----:B--2---:R-:W-:Y:S05]  /*96c0*/  BSYNC B0 ;  /* 0x0000000000007941 */ /* 0x004fea0003800000 */
.L_x_968:
[----:B-----5:R-:W-:Y:S01]  /*96d0*/  IMAD.MOV.U32 R5, RZ, RZ, R16 ;  /* 0x000000ffff057224 */ /* 0x020fe200078e0010 */
[----:B------:R-:W-:Y:S01]  /*96e0*/  MOV R3, R14 ;  /* 0x0000000e00037202 */ /* 0x000fe20000000f00 */
[----:B------:R-:W-:Y:S01]  /*96f0*/  IMAD.MOV.U32 R4, RZ, RZ, R17 ;  /* 0x000000ffff047224 */ /* 0x000fe200078e0011 */
[----:B----4-:R2:W4:Y:S01]  /*9700*/  SHFL.IDX PT, R19, R31, 0x1, 0x181f ;  /* 0x00381f001f137f89 */ /* 0x01052200000e0000 */
[----:B------:R-:W-:Y:S01]  /*9710*/  IMAD.MOV.U32 R2, RZ, RZ, R15 ;  /* 0x000000ffff027224 */ /* 0x000fe200078e000f */
[----:B------:R-:W-:Y:S01]  /*9720*/  BSSY B0, `(.L_x_970) ;  /* 0x0000026000007945 */ /* 0x000fe20003800000 */
[----:B------:R-:W-:Y:S01]  /*9730*/  CS2R R34, SRZ ;  /* 0x0000000000227805 */ /* 0x000fe2000001ff00 */
[----:B------:R-:W-:Y:S01]  /*9740*/  PRMT R54, R4, 0x5410, R5 ;  /* 0x0000541004367816 */ /* 0x000fe20000000005 */
[----:B------:R-:W-:Y:S01]  /*9750*/  IMAD.MOV.U32 R5, RZ, RZ, R10 ;  /* 0x000000ffff057224 */ /* 0x000fe200078e000a */
[----:B------:R-:W-:Y:S01]  /*9760*/  PRMT R52, R2, 0x5410, R3 ;  /* 0x0000541002347816 */ /* 0x000fe20000000003 */
[----:B------:R-:W-:Y:S01]  /*9770*/  IMAD.MOV.U32 R3, RZ, RZ, R8 ;  /* 0x000000ffff037224 */ /* 0x000fe200078e0008 */
[----:B------:R-:W-:Y:S01]  /*9780*/  MOV R4, R11 ;  /* 0x0000000b00047202 */ /* 0x000fe20000000f00 */
[----:B------:R2:W3:Y:S01]  /*9790*/  SHFL.IDX PT, R6, R32, 0x1, 0x181f ;  /* 0x00381f0020067f89 */ /* 0x0004e200000e0000 */
[----:B------:R-:W-:-:S02]  /*97a0*/  MOV R2, R9 ;  /* 0x0000000900027202 */ /* 0x000fc40000000f00 */
[----:B------:R-:W-:Y:S01]  /*97b0*/  PRMT R53, R4, 0x5410, R5 ;  /* 0x0000541004357816 */ /* 0x000fe20000000005 */
[----:B------:R2:W1:Y:S01]  /*97c0*/  SHFL.IDX PT, R26, R28, 0x1, 0x181f ;  /* 0x00381f001c1a7f89 */ /* 0x00046200000e0000 */
[----:B------:R-:W-:Y:S01]  /*97d0*/  PRMT R51, R2, 0x5410, R3 ;  /* 0x0000541002337816 */ /* 0x000fe20000000003 */
[----:B------:R-:W-:Y:S01]  /*97e0*/  CS2R R4, SRZ ;  /* 0x0000000000047805 */ /* 0x000fe2000001ff00 */
[----:B------:R-:W-:Y:S01]  /*97f0*/  CS2R R2, SRZ ;  /* 0x0000000000027805 */ /* 0x000fe2000001ff00 */
[----:B------:R2:W1:Y:S01]  /*9800*/  SHFL.IDX PT, R18, R30, 0x1, 0x181f ;  /* 0x00381f001e127f89 */ /* 0x00046200000e0000 */
[----:B------:R-:W-:Y:S05]  /*9810*/  @P4 BRA `(.L_x_971) ;  /* 0x0000016000004947 */ /* 0x000fea0003800000 */
[----:B------:R-:W-:Y:S01]  /*9820*/  ISETP.GE.AND P1, PT, R78, c[0x0][0x27c], PT ;  /* 0x00009f004e007a0c */ /* 0x000fe20003f26270 */
[----:B------:R-:W-:-:S12]  /*9830*/  CS2R R4, SRZ ;  /* 0x0000000000047805 */ /* 0x000fd8000001ff00 */
[C---:B------:R-:W-:Y:S01]  /*9840*/  @!P1 IMAD.SHL.U32 R2, R78.reuse, 0x2, RZ ;  /* 0x000000024e029824 */ /* 0x040fe200078e00ff */
[----:B------:R-:W-:-:S04]  /*9850*/  @!P1 SHF.L.U64.HI R3, R78, 0x1, R79 ;  /* 0x000000014e039819 */ /* 0x000fc8000001024f */
[----:B---3--:R-:W-:-:S05]  /*9860*/  @!P1 IADD3 R24, P0, R6, R2, RZ ;  /* 0x0000000206189210 */ /* 0x008fca0007f1e0ff */
[--C-:B----4-:R-:W-:Y:S01]  /*9870*/  @!P1 IMAD.X R25, R19, 0x1, R3.reuse, P0 ;  /* 0x0000000113199824 */ /* 0x110fe200000e0603 */
[----:B-1----:R-:W-:Y:S01]  /*9880*/  @!P1 IADD3 R22, P0, R18, R2, RZ ;  /* 0x0000000212169210 */ /* 0x002fe20007f1e0ff */
[----:B------:R-:W-:Y:S01]  /*9890*/  CS2R R38, SRZ ;  /* 0x0000000000267805 */ /* 0x000fe2000001ff00 */
[----:B------:R-:W-:Y:S02]  /*98a0*/  CS2R R34, SRZ ;  /* 0x0000000000227805 */ /* 0x000fe4000001ff00 */
[----:B------:R1:W5:Y:S01]  /*98b0*/  @!P1 LD.E.64 R4, [R24.64] ;  /* 0x0000000818049980 */ /* 0x000362000c101b00 */
[----:B------:R-:W-:Y:S01]  /*98c0*/  @!P1 IMAD.X R23, R26, 0x1, R3, P0 ;  /* 0x000000011a179824 */ /* 0x000fe200000e0603 */
[----:B------:R-:W-:-:S13]  /*98d0*/  ISETP.GE.AND P0, PT, R100, c[0x0][0x27c], PT ;  /* 0x00009f0064007a0c */ /* 0x000fda0003f06270 */
[C---:B------:R-:W-:Y:S01]  /*98e0*/  @!P0 IMAD.SHL.U32 R2, R100.reuse, 0x2, RZ ;  /* 0x0000000264028824 */ /* 0x040fe200078e00ff */
[----:B------:R-:W-:-:S04]  /*98f0*/  @!P0 SHF.L.U64.HI R3, R100, 0x1, R50 ;  /* 0x0000000164038819 */ /* 0x000fc80000010232 */
        /* <DEDUP_REMOVED lines=8> */
.L_x_971:
[----:B------:R-:W-:Y:S05]  /*9980*/  BSYNC B0 ;  /* 0x0000000000007941 */ /* 0x000fea0003800000 */
.L_x_970:
[----:B-1---5:R-:W-:Y:S01]  /*9990*/  IMAD.MOV.U32 R22, RZ, RZ, R38 ;  /* 0x000000ffff167224 */ /* 0x022fe200078e0026 */
[----:B------:R-:W-:Y:S01]  /*99a0*/  MOV R18, R4 ;  /* 0x0000000400127202 */ /* 0x000fe20000000f00 */
[----:B------:R-:W-:Y:S01]  /*99b0*/  IMAD.MOV.U32 R20, RZ, RZ, R39 ;  /* 0x000000ffff147224 */ /* 0x000fe200078e0027 */
[----:B---3--:R1:W3:Y:S01]  /*99c0*/  SHFL.IDX PT, R21, R31, 0x2, 0x181f ;  /* 0x00581f001f157f89 */ /* 0x0082e200000e0000 */
        /* <DEDUP_REMOVED lines=8> */
[----:B----4-:R1:W4:Y:S01]  /*9a50*/  SHFL.IDX PT, R19, R32, 0x2, 0x181f ;  /* 0x00581f0020137f89 */ /* 0x01032200000e0000 */
[----:B------:R-:W-:Y:S01]  /*9a60*/  MOV R6, R3 ;  /* 0x0000000300067202 */ /* 0x000fe20000000f00 */
[----:B------:R-:W-:Y:S01]  /*9a70*/  CS2R R42, SRZ ;  /* 0x00000000002a7805 */ /* 0x000fe2000001ff00 */
[----:B------:R-:W-:Y:S01]  /*9a80*/  PRMT R57, R20, 0x5410, R22 ;  /* 0x0000541014397816 */ /* 0x000fe20000000016 */
[----:B------:R1:W2:Y:S01]  /*9a90*/  SHFL.IDX PT, R29, R28, 0x2, 0x181f ;  /* 0x00581f001c1d7f89 */ /* 0x0002a200000e0000 */
[----:B------:R-:W-:Y:S01]  /*9aa0*/  PRMT R55, R6, 0x5410, R18 ;  /* 0x0000541006377816 */ /* 0x000fe20000000012 */
[----:B------:R-:W-:Y:S01]  /*9ab0*/  CS2R R36, SRZ ;  /* 0x0000000000247805 */ /* 0x000fe2000001ff00 */
[----:B------:R-:W-:Y:S01]  /*9ac0*/  CS2R R44, SRZ ;  /* 0x00000000002c7805 */ /* 0x000fe2000001ff00 */
[----:B------:R1:W1:Y:S01]  /*9ad0*/  SHFL.IDX PT, R27, R30, 0x2, 0x181f ;  /* 0x00581f001e1b7f89 */ /* 0x00026200000e0000 */
[----:B------:R-:W-:Y:S01]  /*9ae0*/  CS2R R40, SRZ ;  /* 0x0000000000287805 */ /* 0x000fe2000001ff00 */
[----:B------:R-:W-:Y:S05]  /*9af0*/  @P5 BRA `(.L_x_973) ;  /* 0x0000016000005947 */ /* 0x000fea0003800000 */
[----:B------:R-:W-:Y:S01]  /*9b00*/  ISETP.GE.AND P1, PT, R78, c[0x0][0x27c], PT ;  /* 0x00009f004e007a0c */ /* 0x000fe20003f26270 */
[----:B------:R-:W-:Y:S01]  /*9b10*/  CS2R R42, SRZ ;  /* 0x00000000002a7805 */ /* 0x000fe2000001ff00 */
[----:B------:R-:W-:-:S11]  /*9b20*/  CS2R R36, SRZ ;  /* 0x0000000000247805 */ /* 0x000fd6000001ff00 */
[C---:B------:R-:W-:Y:S01]  /*9b30*/  @!P1 IMAD.SHL.U32 R6, R78.reuse, 0x2, RZ ;  /* 0x000000024e069824 */ /* 0x040fe200078e00ff */
[----:B------:R-:W-:-:S04]  /*9b40*/  @!P1 SHF.L.U64.HI R18, R78, 0x1, R79 ;  /* 0x000000014e129819 */ /* 0x000fc8000001024f */
[----:B----4-:R-:W-:-:S05]  /*9b50*/  @!P1 IADD3 R24, P0, R19, R6, RZ ;  /* 0x0000000613189210 */ /* 0x010fca0007f1e0ff */
[--C-:B---3--:R-:W-:Y:S01]  /*9b60*/  @!P1 IMAD.X R25, R21, 0x1, R18.reuse, P0 ;  /* 0x0000000115199824 */ /* 0x108fe200000e0612 */
[----:B-1----:R-:W-:Y:S01]  /*9b70*/  @!P1 IADD3 R22, P0, R27, R6, RZ ;  /* 0x000000061b169210 */ /* 0x002fe20007f1e0ff */
[----:B------:R-:W-:Y:S01]  /*9b80*/  CS2R R40, SRZ ;  /* 0x0000000000287805 */ /* 0x000fe2000001ff00 */
[----:B------:R-:W-:Y:S02]  /*9b90*/  CS2R R44, SRZ ;  /* 0x00000000002c7805 */ /* 0x000fe4000001ff00 */
[----:B------:R1:W5:Y:S01]  /*9ba0*/  @!P1 LD.E.64 R36, [R24.64] ;  /* 0x0000000818249980 */ /* 0x000362000c101b00 */
[----:B--2---:R-:W-:Y:S01]  /*9bb0*/  @!P1 IMAD.X R23, R29, 0x1, R18, P0 ;  /* 0x000000011d179824 */ /* 0x004fe200000e0612 */
[----:B------:R-:W-:-:S04]  /*9bc0*/  ISETP.GE.AND P0, PT, R100, c[0x0][0x27c], PT ;  /* 0x00009f0064007a0c */ /* 0x000fc80003f06270 */
[----:B------:R1:W5:Y:S09]  /*9bd0*/  @!P1 LD.E.64 R40, [R22.64] ;  /* 0x0000000816289980 */ /* 0x000372000c101b00 */
[C---:B------:R-:W-:Y:S01]  /*9be0*/  @!P0 IMAD.SHL.U32 R6, R100.reuse, 0x2, RZ ;  /* 0x0000000264068824 */ /* 0x040fe200078e00ff */
[----:B------:R-:W-:-:S04]  /*9bf0*/  @!P0 SHF.L.U64.HI R26, R100, 0x1, R50 ;  /* 0x00000001641a8819 */ /* 0x000fc80000010232 */
[----:B------:R-:W-:-:S05]  /*9c00*/  @!P0 IADD3 R20, P2, R19, R6, RZ ;  /* 0x0000000613148210 */ /* 0x000fca0007f5e0ff */
[----:B------:R-:W-:Y:S01]  /*9c10*/  @!P0 IMAD.X R21, R21, 0x1, R26, P2 ;  /* 0x0000000115158824 */ /* 0x000fe200010e061a */
[----:B------:R-:W-:-:S04]  /*9c20*/  @!P0 IADD3 R18, P2, R27, R6, RZ ;  /* 0x000000061b128210 */ /* 0x000fc80007f5e0ff */
[----:B------:R1:W5:Y:S01]  /*9c30*/  @!P0 LD.E.64 R42, [R20.64] ;  /* 0x00000008142a8980 */ /* 0x000362000c101b00 */
[----:B------:R-:W-:-:S05]  /*9c40*/  @!P0 IMAD.X R19, R29, 0x1, R26, P2 ;  /* 0x000000011d138824 */ /* 0x000fca00010e061a */
[----:B------:R1:W5:Y:S03]  /*9c50*/  @!P0 LD.E.64 R44, [R18.64] ;  /* 0x00000008122c8980 */ /* 0x000366000c101b00 */
.L_x_973:
[----:B------:R-:W-:Y:S05]  /*9c60*/  BSYNC B0 ;  /* 0x0000000000007941 */ /* 0x000fea0003800000 */
.L_x_972:
[----:B-1---5:R-:W-:Y:S01]  /*9c70*/  IMAD.MOV.U32 R22, RZ, RZ, R42 ;  /* 0x000000ffff167224 */ /* 0x022fe200078e002a */
[----:B------:R-:W-:Y:S01]  /*9c80*/  MOV R18, R36 ;  /* 0x0000002400127202 */ /* 0x000fe20000000f00 */
[----:B------:R-:W-:Y:S01]  /*9c90*/  IMAD.MOV.U32 R20, RZ, RZ, R43 ;  /* 0x000000ffff147224 */ /* 0x000fe200078e002b */
[----:B---3--:R-:W1:Y:S01]  /*9ca0*/  SHFL.IDX PT, R21, R31, 0x3, 0x181f ;  /* 0x00781f001f157f89 */ /* 0x008e6200000e0000 */
        /* <DEDUP_REMOVED lines=9> */
[----:B------:R-:W-:-:S02]  /*9d40*/  MOV R6, R41 ;  /* 0x0000002900067202 */ /* 0x000fc40000000f00 */
[----:B------:R-:W-:Y:S01]  /*9d50*/  PRMT R63, R20, 0x5410, R22 ;  /* 0x00005410143f7816 */ /* 0x000fe20000000016 */
[----:B--2---:R-:W2:Y:S01]  /*9d60*/  SHFL.IDX PT, R28, R28, 0x3, 0x181f ;  /* 0x00781f001c1c7f89 */ /* 0x004ea200000e0000 */
[----:B------:R-:W-:-:S03]  /*9d70*/  PRMT R59, R6, 0x5410, R18 ;  /* 0x00005410063b7816 */ /* 0x000fc60000000012 */
[----:B------:R1:W2:Y:S01]  /*9d80*/  SHFL.IDX PT, R26, R30, 0x3, 0x181f ;  /* 0x00781f001e1a7f89 */ /* 0x0002a200000e0000 */
[----:B---3--:R-:W-:Y:S01]  /*9d90*/  CS2R R32, SRZ ;  /* 0x0000000000207805 */ /* 0x008fe2000001ff00 */
[----:B-1----:R-:W-:Y:S01]  /*9da0*/  CS2R R30, SRZ ;  /* 0x00000000001e7805 */ /* 0x002fe2000001ff00 */
[----:B------:R-:W-:Y:S05]  /*9db0*/  @P6 BRA `(.L_x_975) ;  /* 0x0000016000006947 */ /* 0x000fea0003800000 */
[----:B--2-4-:R-:W-:Y:S01]  /*9dc0*/  ISETP.GE.AND P1, PT, R78, c[0x0][0x27c], PT ;  /* 0x00009f004e007a0c */ /* 0x014fe20003f26270 */
[----:B------:R-:W-:Y:S01]  /*9dd0*/  CS2R R48, SRZ ;  /* 0x0000000000307805 */ /* 0x000fe2000001ff00 */
[----:B------:R-:W-:Y:S01]  /*9de0*/  ISETP.GE.AND P0, PT, R100, c[0x0][0x27c], PT ;  /* 0x00009f0064007a0c */ /* 0x000fe20003f06270 */
[----:B------:R-:W-:-:S10]  /*9df0*/  CS2R R30, SRZ ;  /* 0x00000000001e7805 */ /* 0x000fd4000001ff00 */
[C---:B------:R-:W-:Y:S01]  /*9e00*/  @!P1 IMAD.SHL.U32 R6, R78.reuse, 0x2, RZ ;  /* 0x000000024e069824 */ /* 0x040fe200078e00ff */
[----:B------:R-:W-:Y:S02]  /*9e10*/  @!P1 SHF.L.U64.HI R18, R78, 0x1, R79 ;  /* 0x000000014e129819 */ /* 0x000fe4000001024f */
[----:B------:R-:W-:Y:S02]  /*9e20*/  @!P0 SHF.L.U64.HI R27, R100, 0x1, R50 ;  /* 0x00000001641b8819 */ /* 0x000fe40000010232 */
[----:B------:R-:W-:-:S05]  /*9e30*/  @!P1 IADD3 R24, P2, R19, R6, RZ ;  /* 0x0000000613189210 */ /* 0x000fca0007f5e0ff */
[--C-:B------:R-:W-:Y:S01]  /*9e40*/  @!P1 IMAD.X R25, R21, 0x1, R18.reuse, P2 ;  /* 0x0000000115199824 */ /* 0x100fe200010e0612 */
[----:B------:R-:W-:Y:S01]  /*9e50*/  @!P1 IADD3 R22, P2, R26, R6, RZ ;  /* 0x000000061a169210 */ /* 0x000fe20007f5e0ff */
[----:B------:R-:W-:Y:S01]  /*9e60*/  @!P0 IMAD.SHL.U32 R6, R100, 0x2, RZ ;  /* 0x0000000264068824 */ /* 0x000fe200078e00ff */
[----:B------:R-:W-:Y:S01]  /*9e70*/  CS2R R32, SRZ ;  /* 0x0000000000207805 */ /* 0x000fe2000001ff00 */
[----:B------:R-:W-:Y:S01]  /*9e80*/  CS2R R46, SRZ ;  /* 0x00000000002e7805 */ /* 0x000fe2000001ff00 */
[----:B------:R1:W5:Y:S01]  /*9e90*/  @!P1 LD.E.64 R30, [R24.64] ;  /* 0x00000008181e9980 */ /* 0x000362000c101b00 */
[----:B------:R-:W-:Y:S01]  /*9ea0*/  @!P1 IMAD.X R23, R28, 0x1, R18, P2 ;  /* 0x000000011c179824 */ /* 0x000fe200010e0612 */
[----:B------:R-:W-:-:S04]  /*9eb0*/  @!P0 IADD3 R20, P2, R19, R6, RZ ;  /* 0x0000000613148210 */ /* 0x000fc80007f5e0ff */
[----:B------:R1:W5:Y:S01]  /*9ec0*/  @!P1 LD.E.64 R32, [R22.64] ;  /* 0x0000000816209980 */ /* 0x000362000c101b00 */
[----:B------:R-:W-:Y:S01]  /*9ed0*/  @!P0 IMAD.X R21, R21, 0x1, R27, P2 ;  /* 0x0000000115158824 */ /* 0x000fe200010e061b */
[----:B------:R-:W-:-:S04]  /*9ee0*/  @!P0 IADD3 R18, P2, R26, R6, RZ ;  /* 0x000000061a128210 */ /* 0x000fc80007f5e0ff */
[----:B------:R1:W5:Y:S01]  /*9ef0*/  @!P0 LD.E.64 R48, [R20.64] ;  /* 0x0000000814308980 */ /* 0x000362000c101b00 */
[----:B------:R-:W-:-:S05]  /*9f00*/  @!P0 IMAD.X R19, R28, 0x1, R27, P2 ;  /* 0x000000011c138824 */ /* 0x000fca00010e061b */
[----:B------:R1:W5:Y:S03]  /*9f10*/  @!P0 LD.E.64 R46, [R18.64] ;  /* 0x00000008122e8980 */ /* 0x000366000c101b00 */
.L_x_975:
[----:B--2-4-:R-:W-:Y:S05]  /*9f20*/  BSYNC B0 ;  /* 0x0000000000007941 */ /* 0x014fea0003800000 */
.L_x_974:
[----:B-1----:R-:W-:Y:S01]  /*9f30*/  IADD3 R19, -R94, R60, RZ ;  /* 0x0000003c5e137210 */ /* 0x002fe20007ffe1ff */
[----:B-----5:R-:W-:Y:S01]  /*9f40*/  IMAD.MOV.U32 R6, RZ, RZ, R48 ;  /* 0x000000ffff067224 */ /* 0x020fe200078e0030 */
[----:B------:R-:W-:-:S04]  /*9f50*/  DEPBAR.LE SB0, 0x1 ;  /* 0x000080400000791a */ /* 0x000fc80000000000 */
[----:B------:R-:W-:Y:S01]  /*9f60*/  IMNMX R50, R19, 0x80, PT ;  /* 0x0000008013327817 */ /* 0x000fe20003800200 */
[----:B------:R-:W-:Y:S01]  /*9f70*/  IMAD.MOV.U32 R20, RZ, RZ, R49 ;  /* 0x000000ffff147224 */ /* 0x000fe200078e0031 */
[----:B------:R-:W-:Y:S01]  /*9f80*/  MOV R19, R47 ;  /* 0x0000002f00137202 */ /* 0x000fe20000000f00 */
[----:B------:R-:W-:Y:S01]  /*9f90*/  IMAD.MOV.U32 R18, RZ, RZ, R30 ;  /* 0x000000ffff127224 */ /* 0x000fe200078e001e */
[----:B------:R-:W-:Y:S01]  /*9fa0*/  BAR.SYNC.DEFER_BLOCKING 0x0 ;  /* 0x0000000000007b1d */ /* 0x000fe20000010000 */
[----:B------:R-:W-:Y:S02]  /*9fb0*/  ISETP.GE.AND P0, PT, R101, R50, PT ;  /* 0x000000326500720c */ /* 0x000fe40003f06270 */
[----:B------:R-:W-:Y:S01]  /*9fc0*/  PRMT R67, R20, 0x5410, R6 ;  /* 0x0000541014437816 */ /* 0x000fe20000000006 */
[----:B------:R-:W-:Y:S02]  /*9fd0*/  IMAD.MOV.U32 R6, RZ, RZ, R31 ;  /* 0x000000ffff067224 */ /* 0x000fe400078e001f */
[----:B------:R-:W-:Y:S01]  /*9fe0*/  IMAD.MOV.U32 R20, RZ, RZ, R46 ;  /* 0x000000ffff147224 */ /* 0x000fe200078e002e */
[----:B------:R-:W-:Y:S02]  /*9ff0*/  BSSY B1, `(.L_x_976) ;  /* 0x0000069000017945 */ /* 0x000fe40003800000 */
[----:B------:R-:W-:Y:S01]  /*a000*/  PRMT R65, R6, 0x5410, R18 ;  /* 0x0000541006417816 */ /* 0x000fe20000000012 */
[----:B------:R-:W-:Y:S01]  /*a010*/  IMAD.MOV.U32 R18, RZ, RZ, R32 ;  /* 0x000000ffff127224 */ /* 0x000fe200078e0020 */
[----:B------:R-:W-:-:S02]  /*a020*/  MOV R6, R33 ;  /* 0x0000002100067202 */ /* 0x000fc40000000f00 */
[----:B------:R-:W-:Y:S02]  /*a030*/  PRMT R66, R19, 0x5410, R20 ;  /* 0x0000541013427816 */ /* 0x000fe40000000014 */
[----:B------:R-:W-:Y:S01]  /*a040*/  PRMT R60, R6, 0x5410, R18 ;  /* 0x00005410063c7816 */ /* 0x000fe20000000012 */
[----:B------:R-:W-:Y:S05]  /*a050*/  @P0 BRA `(.L_x_977) ;  /* 0x0000062000000947 */ /* 0x000fea0003800000 */
[----:B------:R-:W-:Y:S01]  /*a060*/  ISETP.GE.AND P0, PT, R78, c[0x0][0x27c], PT ;  /* 0x00009f004e007a0c */ /* 0x000fe20003f06270 */
[----:B------:R-:W-:-:S12]  /*a070*/  BSSY B0, `(.L_x_978) ;  /* 0x0000030000007945 */ /* 0x000fd80003800000 */
[----:B------:R-:W-:Y:S05]  /*a080*/  @P0 BRA `(.L_x_979) ;  /* 0x000002e000000947 */ /* 0x000fea0003800000 */
[----:B------:R-:W1:Y:S01]  /*a090*/  LDS.128 R20, [R210+0x100] ;  /* 0x00010000d2147984 */ /* 0x000e620000000c00 */
[--C-:B------:R-:W-:Y:S02]  /*a0a0*/  SHF.R.U64 R14, R14, 0x10, R15.reuse ;  /* 0x000000100e0e7819 */ /* 0x100fe4000000120f */
[----:B------:R-:W-:Y:S02]  /*a0b0*/  SHF.R.U32.HI R6, RZ, 0x10, R15 ;  /* 0x00000010ff067819 */ /* 0x000fe4000001160f */
[--C-:B------:R-:W-:Y:S02]  /*a0c0*/  SHF.R.U64 R15, R8, 0x10, R9.reuse ;  /* 0x00000010080f7819 */ /* 0x100fe40000001209 */
[----:B------:R-:W-:Y:S02]  /*a0d0*/  SHF.R.U32.HI R8, RZ, 0x10, R9 ;  /* 0x00000010ff087819 */ /* 0x000fe40000011609 */
[----:B------:R-:W-:Y:S02]  /*a0e0*/  PRMT R18, R52, 0x5410, R6 ;  /* 0x0000541034127816 */ /* 0x000fe40000000006 */
[----:B------:R-:W-:-:S02]  /*a0f0*/  PRMT R6, R51, 0x5410, R8 ;  /* 0x0000541033067816 */ /* 0x000fc40000000008 */
[----:B------:R-:W-:Y:S02]  /*a100*/  PRMT R25, R52, 0x5432, R14 ;  /* 0x0000543234197816 */ /* 0x000fe4000000000e */
[----:B------:R-:W-:Y:S01]  /*a110*/  PRMT R24, R51, 0x5432, R15 ;  /* 0x0000543233187816 */ /* 0x000fe2000000000f */
[C---:B------:R-:W-:Y:S01]  /*a120*/  IMAD.U32 R27, R6.reuse, 0x10000, RZ ;  /* 0x00010000061b7824 */ /* 0x040fe200078e00ff */
[----:B------:R-:W-:Y:S02]  /*a130*/  LOP3.LUT R29, R6, 0xffff0000, RZ, 0xc0, !PT ;  /* 0xffff0000061d7812 */ /* 0x000fe400078ec0ff */
[----:B------:R-:W-:Y:S01]  /*a140*/  LOP3.LUT R28, R18, 0xffff0000, RZ, 0xc0, !PT ;  /* 0xffff0000121c7812 */ /* 0x000fe200078ec0ff */
[C---:B-1----:R-:W-:Y:S01]  /*a150*/  IMAD.U32 R26, R22.reuse, 0x10000, RZ ;  /* 0x00010000161a7824 */ /* 0x042fe200078e00ff */
[----:B------:R-:W-:Y:S01]  /*a160*/  LOP3.LUT R19, R22, 0xffff0000, RZ, 0xc0, !PT ;  /* 0xffff000016137812 */ /* 0x000fe200078ec0ff */
[C---:B------:R-:W-:Y:S01]  /*a170*/  IMAD.U32 R22, R23.reuse, 0x10000, RZ ;  /* 0x0001000017167824 */ /* 0x040fe200078e00ff */
[----:B------:R-:W-:Y:S01]  /*a180*/  LOP3.LUT R8, R23, 0xffff0000, RZ, 0xc0, !PT ;  /* 0xffff000017087812 */ /* 0x000fe200078ec0ff */
[----:B------:R-:W-:Y:S01]  /*a190*/  IMAD.U32 R23, R18, 0x10000, RZ ;  /* 0x0001000012177824 */ /* 0x000fe200078e00ff */
[----:B------:R-:W-:-:S02]  /*a1a0*/  SHF.L.U32 R15, R20, 0x10, RZ ;  /* 0x00000010140f7819 */ /* 0x000fc400000006ff */
[----:B------:R-:W-:Y:S01]  /*a1b0*/  LOP3.LUT R14, R20, 0xffff0000, RZ, 0xc0, !PT ;  /* 0xffff0000140e7812 */ /* 0x000fe200078ec0ff */
[----:B------:R-:W-:Y:S01]  /*a1c0*/  FMUL.FTZ R20, R19, R27 ;  /* 0x0000001b13147220 */ /* 0x000fe20000410000 */
[----:B------:R-:W-:Y:S01]  /*a1d0*/  SHF.L.U32 R9, R21, 0x10, RZ ;  /* 0x0000001015097819 */ /* 0x000fe200000006ff */
[-C--:B------:R-:W-:Y:S01]  /*a1e0*/  FMUL.FTZ R19, R19, R23.reuse ;  /* 0x0000001713137220 */ /* 0x080fe20000410000 */
[----:B------:R-:W-:Y:S01]  /*a1f0*/  LOP3.LUT R6, R21, 0xffff0000, RZ, 0xc0, !PT ;  /* 0xffff000015067812 */ /* 0x000fe200078ec0ff */
[C---:B------:R-:W-:Y:S02]  /*a200*/  FFMA.FTZ R21, R26.reuse, R23, -R20 ;  /* 0x000000171a157223 */ /* 0x040fe40000010814 */
[----:B------:R-:W-:Y:S01]  /*a210*/  FFMA.FTZ R20, R26, R27, R19 ;  /* 0x0000001b1a147223 */ /* 0x000fe20000010013 */
[C---:B------:R-:W-:Y:S01]  /*a220*/  SHF.L.U32 R26, R25.reuse, 0x10, RZ ;  /* 0x00000010191a7819 */ /* 0x040fe200000006ff */
[----:B------:R-:W-:Y:S01]  /*a230*/  FMUL.FTZ R18, R8, R29 ;  /* 0x0000001d08127220 */ /* 0x000fe20000410000 */
[----:B------:R-:W-:Y:S01]  /*a240*/  LOP3.LUT R25, R25, 0xffff0000, RZ, 0xc0, !PT ;  /* 0xffff000019197812 */ /* 0x000fe200078ec0ff */
[C---:B------:R-:W-:Y:S01]  /*a250*/  IMAD.U32 R27, R24.reuse, 0x10000, RZ ;  /* 0x00010000181b7824 */ /* 0x040fe200078e00ff */
[----:B------:R-:W-:Y:S01]  /*a260*/  LOP3.LUT R24, R24, 0xffff0000, RZ, 0xc0, !PT ;  /* 0xffff000018187812 */ /* 0x000fe200078ec0ff */
[----:B------:R-:W-:-:S02]  /*a270*/  FMUL.FTZ R8, R8, R28 ;  /* 0x0000001c08087220 */ /* 0x000fc40000410000 */
[C---:B------:R-:W-:Y:S02]  /*a280*/  FFMA.FTZ R23, R22.reuse, R28, -R18 ;  /* 0x0000001c16177223 */ /* 0x040fe40000010812 */
[----:B------:R-:W-:Y:S01]  /*a290*/  FFMA.FTZ R19, R22, R29, R8 ;  /* 0x0000001d16137223 */ /* 0x000fe20000010008 */
[----:B------:R-:W-:Y:S01]  /*a2a0*/  F2FP.BF16.PACK_AB R22, R20, R21 ;  /* 0x000000151416723e */ /* 0x000fe200000010ff */
[----:B------:R-:W-:Y:S02]  /*a2b0*/  FMUL.FTZ R18, R14, R27 ;  /* 0x0000001b0e127220 */ /* 0x000fe40000410000 */
[----:B------:R-:W-:Y:S01]  /*a2c0*/  FMUL.FTZ R8, R6, R24 ;  /* 0x0000001806087220 */ /* 0x000fe20000410000 */
[----:B------:R-:W-:Y:S01]  /*a2d0*/  F2FP.BF16.PACK_AB R23, R19, R23 ;  /* 0x000000171317723e */ /* 0x000fe200000010ff */
[----:B------:R-:W-:Y:S02]  /*a2e0*/  FMUL.FTZ R14, R14, R26 ;  /* 0x0000001a0e0e7220 */ /* 0x000fe40000410000 */
[----:B------:R-:W-:-:S02]  /*a2f0*/  FMUL.FTZ R6, R6, R25 ;  /* 0x0000001906067220 */ /* 0x000fc40000410000 */
[C---:B------:R-:W-:Y:S02]  /*a300*/  FFMA.FTZ R18, R15.reuse, R26, -R18 ;  /* 0x0000001a0f127223 */ /* 0x040fe40000010812 */
[----:B------:R-:W-:Y:S02]  /*a310*/  FFMA.FTZ R14, R15, R27, R14 ;  /* 0x0000001b0f0e7223 */ /* 0x000fe4000001000e */
[C---:B------:R-:W-:Y:S02]  /*a320*/  FFMA.FTZ R8, R9.reuse, R25, -R8 ;  /* 0x0000001909087223 */ /* 0x040fe40000010808 */
[----:B------:R-:W-:Y:S01]  /*a330*/  FFMA.FTZ R6, R9, R24, R6 ;  /* 0x0000001809067223 */ /* 0x000fe20000010006 */
[----:B------:R-:W-:-:S04]  /*a340*/  F2FP.BF16.PACK_AB R20, R14, R18 ;  /* 0x000000120e14723e */ /* 0x000fc800000010ff */
[----:B------:R-:W-:-:S05]  /*a350*/  F2FP.BF16.PACK_AB R21, R6, R8 ;  /* 0x000000080615723e */ /* 0x000fca00000010ff */
[----:B------:R1:W-:Y:S02]  /*a360*/  STS.128 [R210+0x100], R20 ;  /* 0x00010014d2007388 */ /* 0x0003e40000000c00 */
.L_x_979:
[----:B------:R-:W-:Y:S05]  /*a370*/  BSYNC B0 ;  /* 0x0000000000007941 */ /* 0x000fea0003800000 */
.L_x_978:
[----:B------:R-:W-:-:S13]  /*a380*/  ISETP.GE.AND P0, PT, R100, c[0x0][0x27c], PT ;  /* 0x00009f0064007a0c */ /* 0x000fda0003f06270 */
[----:B------:R-:W-:Y:S05]  /*a390*/  @P0 BRA `(.L_x_977) ;  /* 0x000002e000000947 */ /* 0x000fea0003800000 */
[----:B-1----:R-:W1:Y:S01]  /*a3a0*/  LDS.128 R20, [R210+0x4100] ;  /* 0x00410000d2147984 */ /* 0x002e620000000c00 */
[----:B------:R-:W-:Y:S02]  /*a3b0*/  SHF.R.U32.HI R6, RZ, 0x10, R17 ;  /* 0x00000010ff067819 */ /* 0x000fe40000011611 */
[--C-:B------:R-:W-:Y:S02]  /*a3c0*/  SHF.R.U64 R9, R10, 0x10, R11.reuse ;  /* 0x000000100a097819 */ /* 0x100fe4000000120b */
[----:B------:R-:W-:Y:S02]  /*a3d0*/  SHF.R.U32.HI R10, RZ, 0x10, R11 ;  /* 0x00000010ff0a7819 */ /* 0x000fe4000001160b */
[----:B------:R-:W-:Y:S02]  /*a3e0*/  SHF.R.U64 R8, R16, 0x10, R17 ;  /* 0x0000001010087819 */ /* 0x000fe40000001211 */
[----:B------:R-:W-:Y:S02]  /*a3f0*/  PRMT R14, R54, 0x5410, R6 ;  /* 0x00005410360e7816 */ /* 0x000fe40000000006 */
[----:B------:R-:W-:-:S02]  /*a400*/  PRMT R6, R53, 0x5410, R10 ;  /* 0x0000541035067816 */ /* 0x000fc4000000000a */
[----:B------:R-:W-:Y:S02]  /*a410*/  PRMT R17, R54, 0x5432, R8 ;  /* 0x0000543236117816 */ /* 0x000fe40000000008 */
[----:B------:R-:W-:Y:S02]  /*a420*/  LOP3.LUT R25, R6, 0xffff0000, RZ, 0xc0, !PT ;  /* 0xffff000006197812 */ /* 0x000fe400078ec0ff */
[----:B------:R-:W-:Y:S02]  /*a430*/  LOP3.LUT R24, R14, 0xffff0000, RZ, 0xc0, !PT ;  /* 0xffff00000e187812 */ /* 0x000fe400078ec0ff */
[----:B------:R-:W-:Y:S02]  /*a440*/  PRMT R16, R53, 0x5432, R9 ;  /* 0x0000543235107816 */ /* 0x000fe40000000009 */
[C---:B-1----:R-:W-:Y:S01]  /*a450*/  LOP3.LUT R15, R22.reuse, 0xffff0000, RZ, 0xc0, !PT ;  /* 0xffff0000160f7812 */ /* 0x042fe200078ec0ff */
[C---:B------:R-:W-:Y:S01]  /*a460*/  IMAD.U32 R18, R23.reuse, 0x10000, RZ ;  /* 0x0001000017127824 */ /* 0x040fe200078e00ff */
[----:B------:R-:W-:Y:S01]  /*a470*/  LOP3.LUT R8, R23, 0xffff0000, RZ, 0xc0, !PT ;  /* 0xffff000017087812 */ /* 0x000fe200078ec0ff */
[----:B------:R-:W-:Y:S01]  /*a480*/  IMAD.U32 R19, R22, 0x10000, RZ ;  /* 0x0001000016137824 */ /* 0x000fe200078e00ff */
[----:B------:R-:W-:Y:S01]  /*a490*/  SHF.L.U32 R11, R20, 0x10, RZ ;  /* 0x00000010140b7819 */ /* 0x000fe200000006ff */
[----:B------:R-:W-:Y:S01]  /*a4a0*/  IMAD.U32 R23, R6, 0x10000, RZ ;  /* 0x0001000006177824 */ /* 0x000fe200078e00ff */
[----:B------:R-:W-:Y:S01]  /*a4b0*/  LOP3.LUT R10, R20, 0xffff0000, RZ, 0xc0, !PT ;  /* 0xffff0000140a7812 */ /* 0x000fe200078ec0ff */
[----:B------:R-:W-:Y:S01]  /*a4c0*/  IMAD.U32 R22, R14, 0x10000, RZ ;  /* 0x000100000e167824 */ /* 0x000fe200078e00ff */
[----:B------:R-:W-:Y:S01]  /*a4d0*/  SHF.L.U32 R9, R21, 0x10, RZ ;  /* 0x0000001015097819 */ /* 0x000fe200000006ff */
[----:B------:R-:W-:Y:S01]  /*a4e0*/  FMUL.FTZ R20, R15, R23 ;  /* 0x000000170f147220 */ /* 0x000fe20000410000 */
[----:B------:R-:W-:Y:S01]  /*a4f0*/  LOP3.LUT R6, R21, 0xffff0000, RZ, 0xc0, !PT ;  /* 0xffff000015067812 */ /* 0x000fe200078ec0ff */
[----:B------:R-:W-:-:S02]  /*a500*/  FMUL.FTZ R15, R15, R22 ;  /* 0x000000160f0f7220 */ /* 0x000fc40000410000 */
[C---:B------:R-:W-:Y:S02]  /*a510*/  FFMA.FTZ R21, R19.reuse, R22, -R20 ;  /* 0x0000001613157223 */ /* 0x040fe40000010814 */
[C---:B------:R-:W-:Y:S02]  /*a520*/  FMUL.FTZ R14, R8.reuse, R25 ;  /* 0x00000019080e7220 */ /* 0x040fe40000410000 */
[----:B------:R-:W-:Y:S01]  /*a530*/  FFMA.FTZ R20, R19, R23, R15 ;  /* 0x0000001713147223 */ /* 0x000fe2000001000f */
[C---:B------:R-:W-:Y:S01]  /*a540*/  SHF.L.U32 R15, R17.reuse, 0x10, RZ ;  /* 0x00000010110f7819 */ /* 0x040fe200000006ff */
[-C--:B------:R-:W-:Y:S01]  /*a550*/  FMUL.FTZ R8, R8, R24.reuse ;  /* 0x0000001808087220 */ /* 0x080fe20000410000 */
[C---:B------:R-:W-:Y:S01]  /*a560*/  LOP3.LUT R23, R16.reuse, 0xffff0000, RZ, 0xc0, !PT ;  /* 0xffff000010177812 */ /* 0x040fe200078ec0ff */
[----:B------:R-:W-:Y:S01]  /*a570*/  IMAD.U32 R22, R16, 0x10000, RZ ;  /* 0x0001000010167824 */ /* 0x000fe200078e00ff */
[----:B------:R-:W-:Y:S01]  /*a580*/  LOP3.LUT R17, R17, 0xffff0000, RZ, 0xc0, !PT ;  /* 0xffff000011117812 */ /* 0x000fe200078ec0ff */
[----:B------:R-:W-:-:S02]  /*a590*/  FFMA.FTZ R19, R18, R24, -R14 ;  /* 0x0000001812137223 */ /* 0x000fc4000001080e */
[----:B------:R-:W-:Y:S02]  /*a5a0*/  FFMA.FTZ R18, R18, R25, R8 ;  /* 0x0000001912127223 */ /* 0x000fe40000010008 */
[----:B------:R-:W-:Y:S02]  /*a5b0*/  FMUL.FTZ R14, R10, R22 ;  /* 0x000000160a0e7220 */ /* 0x000fe40000410000 */
[----:B------:R-:W-:Y:S02]  /*a5c0*/  FMUL.FTZ R8, R6, R23 ;  /* 0x0000001706087220 */ /* 0x000fe40000410000 */
[----:B------:R-:W-:Y:S02]  /*a5d0*/  FMUL.FTZ R10, R10, R15 ;  /* 0x0000000f0a0a7220 */ /* 0x000fe40000410000 */
[----:B------:R-:W-:Y:S02]  /*a5e0*/  FMUL.FTZ R6, R6, R17 ;  /* 0x0000001106067220 */ /* 0x000fe40000410000 */
[----:B------:R-:W-:-:S02]  /*a5f0*/  FFMA.FTZ R16, R11, R15, -R14 ;  /* 0x0000000f0b107223 */ /* 0x000fc4000001080e */
[----:B------:R-:W-:Y:S01]  /*a600*/  FFMA.FTZ R15, R11, R22, R10 ;  /* 0x000000160b0f7223 */ /* 0x000fe2000001000a */
[----:B------:R-:W-:Y:S01]  /*a610*/  F2FP.BF16.PACK_AB R10, R20, R21 ;  /* 0x00000015140a723e */ /* 0x000fe200000010ff */
[C---:B------:R-:W-:Y:S01]  /*a620*/  FFMA.FTZ R14, R9.reuse, R17, -R8 ;  /* 0x00000011090e7223 */ /* 0x040fe20000010808 */
[----:B------:R-:W-:Y:S01]  /*a630*/  F2FP.BF16.PACK_AB R11, R18, R19 ;  /* 0x00000013120b723e */ /* 0x000fe200000010ff */
[----:B------:R-:W-:Y:S01]  /*a640*/  FFMA.FTZ R6, R9, R23, R6 ;  /* 0x0000001709067223 */ /* 0x000fe20000010006 */
[----:B------:R-:W-:-:S04]  /*a650*/  F2FP.BF16.PACK_AB R8, R15, R16 ;  /* 0x000000100f08723e */ /* 0x000fc800000010ff */
[----:B------:R-:W-:-:S05]  /*a660*/  F2FP.BF16.PACK_AB R9, R6, R14 ;  /* 0x0000000e0609723e */ /* 0x000fca00000010ff */
[----:B------:R1:W-:Y:S02]  /*a670*/  STS.128 [R210+0x4100], R8 ;  /* 0x00410008d2007388 */ /* 0x0003e40000000c00 */
.L_x_977:
[----:B------:R-:W-:Y:S05]  /*a680*/  BSYNC B1 ;  /* 0x0000000000017941 */ /* 0x000fea0003800000 */
.L_x_976:
        /* <DEDUP_REMOVED lines=8> */
[--C-:B------:R-:W-:Y:S02]  /*a710*/  SHF.R.U64 R6, R4, 0x10, R5.reuse ;  /* 0x0000001004067819 */ /* 0x100fe40000001205 */
[----:B------:R-:W-:Y:S02]  /*a720*/  SHF.R.U32.HI R4, RZ, 0x10, R5 ;  /* 0x00000010ff047819 */ /* 0x000fe40000011605 */
[--C-:B------:R-:W-:Y:S02]  /*a730*/  SHF.R.U64 R5, R2, 0x10, R3.reuse ;  /* 0x0000001002057819 */ /* 0x100fe40000001203 */
[----:B------:R-:W-:Y:S02]  /*a740*/  SHF.R.U32.HI R2, RZ, 0x10, R3 ;  /* 0x00000010ff027819 */ /* 0x000fe40000011603 */
[----:B------:R-:W-:Y:S02]  /*a750*/  PRMT R14, R56, 0x5410, R4 ;  /* 0x00005410380e7816 */ /* 0x000fe40000000004 */
[----:B------:R-:W-:-:S02]  /*a760*/  PRMT R2, R55, 0x5410, R2 ;  /* 0x0000541037027816 */ /* 0x000fc40000000002 */
[----:B------:R-:W-:Y:S01]  /*a770*/  PRMT R15, R55, 0x5432, R5 ;  /* 0x00005432370f7816 */ /* 0x000fe20000000005 */
[----:B------:R-:W-:Y:S01]  /*a780*/  IMAD.U32 R19, R14, 0x10000, RZ ;  /* 0x000100000e137824 */ /* 0x000fe200078e00ff */
[C---:B------:R-:W-:Y:S01]  /*a790*/  LOP3.LUT R22, R2.reuse, 0xffff0000, RZ, 0xc0, !PT ;  /* 0xffff000002167812 */ /* 0x040fe200078ec0ff */
[----:B------:R-:W-:Y:S01]  /*a7a0*/  IMAD.U32 R20, R2, 0x10000, RZ ;  /* 0x0001000002147824 */ /* 0x000fe200078e00ff */
[----:B------:R-:W-:Y:S02]  /*a7b0*/  LOP3.LUT R21, R14, 0xffff0000, RZ, 0xc0, !PT ;  /* 0xffff00000e157812 */ /* 0x000fe400078ec0ff */
[----:B------:R-:W-:Y:S01]  /*a7c0*/  PRMT R16, R56, 0x5432, R6 ;  /* 0x0000543238107816 */ /* 0x000fe20000000006 */
[C---:B-1----:R-:W-:Y:S01]  /*a7d0*/  IMAD.U32 R18, R10.reuse, 0x10000, RZ ;  /* 0x000100000a127824 */ /* 0x042fe200078e00ff */
[----:B------:R-:W-:Y:S01]  /*a7e0*/  LOP3.LUT R10, R10, 0xffff0000, RZ, 0xc0, !PT ;  /* 0xffff00000a0a7812 */ /* 0x000fe200078ec0ff */
[C---:B------:R-:W-:Y:S01]  /*a7f0*/  IMAD.U32 R17, R11.reuse, 0x10000, RZ ;  /* 0x000100000b117824 */ /* 0x040fe200078e00ff */
[----:B------:R-:W-:-:S02]  /*a800*/  LOP3.LUT R3, R11, 0xffff0000, RZ, 0xc0, !PT ;  /* 0xffff00000b037812 */ /* 0x000fc400078ec0ff */
[----:B------:R-:W-:Y:S01]  /*a810*/  SHF.L.U32 R6, R8, 0x10, RZ ;  /* 0x0000001008067819 */ /* 0x000fe200000006ff */
[----:B------:R-:W-:Y:S01]  /*a820*/  FMUL.FTZ R11, R10, R20 ;  /* 0x000000140a0b7220 */ /* 0x000fe20000410000 */
[----:B------:R-:W-:Y:S01]  /*a830*/  LOP3.LUT R5, R8, 0xffff0000, RZ, 0xc0, !PT ;  /* 0xffff000008057812 */ /* 0x000fe200078ec0ff */
[-C--:B------:R-:W-:Y:S01]  /*a840*/  FMUL.FTZ R10, R10, R19.reuse ;  /* 0x000000130a0a7220 */ /* 0x080fe20000410000 */
[----:B------:R-:W-:Y:S01]  /*a850*/  LOP3.LUT R2, R9, 0xffff0000, RZ, 0xc0, !PT ;  /* 0xffff000009027812 */ /* 0x000fe200078ec0ff */
[----:B------:R-:W-:Y:S01]  /*a860*/  FMUL.FTZ R8, R3, R22 ;  /* 0x0000001603087220 */ /* 0x000fe20000410000 */
[----:B------:R-:W-:Y:S01]  /*a870*/  SHF.L.U32 R4, R9, 0x10, RZ ;  /* 0x0000001009047819 */ /* 0x000fe200000006ff */
[C---:B------:R-:W-:Y:S02]  /*a880*/  FFMA.FTZ R14, R18.reuse, R19, -R11 ;  /* 0x00000013120e7223 */ /* 0x040fe4000001080b */
[----:B------:R-:W-:Y:S01]  /*a890*/  FFMA.FTZ R10, R18, R20, R10 ;  /* 0x00000014120a7223 */ /* 0x000fe2000001000a */
[----:B------:R-:W-:Y:S01]  /*a8a0*/  LOP3.LUT R20, R15, 0xffff0000, RZ, 0xc0, !PT ;  /* 0xffff00000f147812 */ /* 0x000fe200078ec0ff */
[-C--:B------:R-:W-:Y:S01]  /*a8b0*/  FMUL.FTZ R3, R3, R21.reuse ;  /* 0x0000001503037220 */ /* 0x080fe20000410000 */
[C---:B------:R-:W-:Y:S01]  /*a8c0*/  SHF.L.U32 R18, R16.reuse, 0x10, RZ ;  /* 0x0000001010127819 */ /* 0x040fe200000006ff */
[----:B------:R-:W-:Y:S01]  /*a8d0*/  IMAD.U32 R19, R15, 0x10000, RZ ;  /* 0x000100000f137824 */ /* 0x000fe200078e00ff */
[----:B------:R-:W-:Y:S01]  /*a8e0*/  LOP3.LUT R15, R16, 0xffff0000, RZ, 0xc0, !PT ;  /* 0xffff0000100f7812 */ /* 0x000fe200078ec0ff */
[C---:B------:R-:W-:Y:S01]  /*a8f0*/  FFMA.FTZ R9, R17.reuse, R21, -R8 ;  /* 0x0000001511097223 */ /* 0x040fe20000010808 */
[----:B------:R-:W-:Y:S01]  /*a900*/  F2FP.BF16.PACK_AB R10, R10, R14 ;  /* 0x0000000e0a0a723e */ /* 0x000fe200000010ff */
[----:B------:R-:W-:-:S02]  /*a910*/  FFMA.FTZ R11, R17, R22, R3 ;  /* 0x00000016110b7223 */ /* 0x000fc40000010003 */
[----:B------:R-:W-:Y:S02]  /*a920*/  FMUL.FTZ R8, R5, R19 ;  /* 0x0000001305087220 */ /* 0x000fe40000410000 */
[C---:B------:R-:W-:Y:S01]  /*a930*/  FMUL.FTZ R3, R2.reuse, R20 ;  /* 0x0000001402037220 */ /* 0x040fe20000410000 */
[----:B------:R-:W-:Y:S01]  /*a940*/  F2FP.BF16.PACK_AB R11, R11, R9 ;  /* 0x000000090b0b723e */ /* 0x000fe200000010ff */
[-C--:B------:R-:W-:Y:S02]  /*a950*/  FMUL.FTZ R5, R5, R18.reuse ;  /* 0x0000001205057220 */ /* 0x080fe40000410000 */
[----:B------:R-:W-:Y:S02]  /*a960*/  FMUL.FTZ R2, R2, R15 ;  /* 0x0000000f02027220 */ /* 0x000fe40000410000 */
[C---:B------:R-:W-:Y:S02]  /*a970*/  FFMA.FTZ R8, R6.reuse, R18, -R8 ;  /* 0x0000001206087223 */ /* 0x040fe40000010808 */
[----:B------:R-:W-:-:S02]  /*a980*/  FFMA.FTZ R5, R6, R19, R5 ;  /* 0x0000001306057223 */ /* 0x000fc40000010005 */
[C---:B------:R-:W-:Y:S02]  /*a990*/  FFMA.FTZ R3, R4.reuse, R15, -R3 ;  /* 0x0000000f04037223 */ /* 0x040fe40000010803 */
[----:B------:R-:W-:Y:S01]  /*a9a0*/  FFMA.FTZ R2, R4, R20, R2 ;  /* 0x0000001404027223 */ /* 0x000fe20000010002 */
[----:B------:R-:W-:-:S04]  /*a9b0*/  F2FP.BF16.PACK_AB R8, R5, R8 ;  /* 0x000000080508723e */ /* 0x000fc800000010ff */
[----:B------:R-:W-:-:S05]  /*a9c0*/  F2FP.BF16.PACK_AB R9, R2, R3 ;  /* 0x000000030209723e */ /* 0x000fca00000010ff */
[----:B------:R1:W-:Y:S02]  /*a9d0*/  STS.128 [R210+0x1100], R8 ;  /* 0x00110008d2007388 */ /* 0x0003e40000000c00 */
.L_x_983:
[----:B------:R-:W-:Y:S05]  /*a9e0*/  BSYNC B0 ;  /* 0x0000000000007941 */ /* 0x000fea0003800000 */
.L_x_982:
[----:B------:R-:W-:-:S13]  /*a9f0*/  ISETP.GE.AND P0, PT, R100, c[0x0][0x27c], PT ;  /* 0x00009f0064007a0c */ /* 0x000fda0003f06270 */
[----:B------:R-:W-:Y:S05]  /*aa00*/  @P0 BRA `(.L_x_981) ;  /* 0x000002e000000947 */ /* 0x000fea0003800000 */
[----:B-1----:R-:W1:Y:S01]  /*aa10*/  LDS.128 R8, [R210+0x5100] ;  /* 0x00510000d2087984 */ /* 0x002e620000000c00 */
[----:B------:R-:W-:Y:S02]  /*aa20*/  SHF.R.U64 R2, R38, 0x10, R39 ;  /* 0x0000001026027819 */ /* 0x000fe40000001227 */
[----:B------:R-:W-:Y:S02]  /*aa30*/  SHF.R.U32.HI R5, RZ, 0x10, R35 ;  /* 0x00000010ff057819 */ /* 0x000fe40000011623 */
[----:B------:R-:W-:Y:S02]  /*aa40*/  SHF.R.U32.HI R3, RZ, 0x10, R39 ;  /* 0x00000010ff037819 */ /* 0x000fe40000011627 */
[C---:B------:R-:W-:Y:S02]  /*aa50*/  PRMT R16, R58.reuse, 0x5432, R2 ;  /* 0x000054323a107816 */ /* 0x040fe40000000002 */
[----:B------:R-:W-:Y:S02]  /*aa60*/  PRMT R2, R57, 0x5410, R5 ;  /* 0x0000541039027816 */ /* 0x000fe40000000005 */
[----:B------:R-:W-:-:S02]  /*aa70*/  PRMT R14, R58, 0x5410, R3 ;  /* 0x000054103a0e7816 */ /* 0x000fc40000000003 */
[----:B------:R-:W-:Y:S01]  /*aa80*/  SHF.R.U64 R4, R34, 0x10, R35 ;  /* 0x0000001022047819 */ /* 0x000fe20000001223 */
[C---:B------:R-:W-:Y:S01]  /*aa90*/  IMAD.U32 R20, R2.reuse, 0x10000, RZ ;  /* 0x0001000002147824 */ /* 0x040fe200078e00ff */
[----:B------:R-:W-:Y:S01]  /*aaa0*/  LOP3.LUT R22, R2, 0xffff0000, RZ, 0xc0, !PT ;  /* 0xffff000002167812 */ /* 0x000fe200078ec0ff */
[C---:B------:R-:W-:Y:S01]  /*aab0*/  IMAD.U32 R19, R14.reuse, 0x10000, RZ ;  /* 0x000100000e137824 */ /* 0x040fe200078e00ff */
[----:B------:R-:W-:Y:S02]  /*aac0*/  PRMT R15, R57, 0x5432, R4 ;  /* 0x00005432390f7816 */ /* 0x000fe40000000004 */
[----:B------:R-:W-:Y:S01]  /*aad0*/  LOP3.LUT R21, R14, 0xffff0000, RZ, 0xc0, !PT ;  /* 0xffff00000e157812 */ /* 0x000fe200078ec0ff */
        /* <DEDUP_REMOVED lines=33> */
.L_x_981:
[----:B------:R-:W-:Y:S05]  /*acf0*/  BSYNC B1 ;  /* 0x0000000000017941 */ /* 0x000fea0003800000 */
.L_x_980:
        /* <DEDUP_REMOVED lines=53> */
.L_x_987:
[----:B------:R-:W-:Y:S05]  /*b050*/  BSYNC B0 ;  /* 0x0000000000007941 */ /* 0x000fea0003800000 */
.L_x_986:
        /* <DEDUP_REMOVED lines=48> */
.L_x_985:
[----:B------:R-:W-:Y:S05]  /*b360*/  BSYNC B1 ;  /* 0x0000000000017941 */ /* 0x000fea0003800000 */
.L_x_984:
[----:B------:R-:W-:-:S04]  /*b370*/  IADD3 R2, R101, 0x60, RZ ;  /* 0x0000006065027810 */ /* 0x000fc80007ffe0ff */
        /* <DEDUP_REMOVED lines=15> */
[----:B------:R-:W-:Y:S01]  /*b470*/  IMAD.U32 R19, R14, 0x10000, RZ ;  /* 0x000100000e137824 */ /* 0x000fe200078e00ff */
        /* <DEDUP_REMOVED lines=35> */
.L_x_990:
[----:B------:R-:W-:Y:S05]  /*b6b0*/  BSYNC B0 ;  /* 0x0000000000007941 */ /* 0x000fea0003800000 */
.L_x_989:
        /* <DEDUP_REMOVED lines=47> */
[----:B------:R1:W-:Y:S01]  /*b9b0*/  STS.128 [R210+0x7100], R8 ;  /* 0x00710008d2007388 */ /* 0x0003e20000000c00 */
[----:B------:R-:W-:Y:S05]  /*b9c0*/  BRA `(.L_x_988) ;  /* 0x0000264000007947 */ /* 0x000fea0003800000 */
.L_x_967:
[----:B------:R-:W-:Y:S01]  /*b9d0*/  ISETP.NE.AND P0, PT, R70, 0x1, PT ;  /* 0x000000014600780c */ /* 0x000fe20003f05270 */
[----:B------:R-:W-:Y:S01]  /*b9e0*/  IMAD.MOV.U32 R9, RZ, RZ, R3 ;  /* 0x000000ffff097224 */ /* 0x000fe200078e0003 */
[----:B------:R-:W-:Y:S01]  /*b9f0*/  CS2R R26, SRZ ;  /* 0x00000000001a7805 */ /* 0x000fe2000001ff00 */
[----:B------:R-:W-:-:S10]  /*ba00*/  CS2R R24, SRZ ;  /* 0x0000000000187805 */ /* 0x000fd4000001ff00 */
[----:B------:R-:W-:-:S05]  /*ba10*/  @P0 IMAD.HI.U32 R5, R2, c[0x0][0x2c8], RZ ;  /* 0x0000b20002050a27 */ /* 0x000fca00078e00ff */
[----:B------:R-:W-:-:S04]  /*ba20*/  @P0 SHF.R.U32.HI R2, RZ, c[0x0][0x2cc], R5 ;  /* 0x0000b300ff020a19 */ /* 0x000fc80000011605 */
[----:B------:R-:W-:Y:S01]  /*ba30*/  SHF.R.S32.HI R5, RZ, 0x1f, R2 ;  /* 0x0000001fff057819 */ /* 0x000fe20000011402 */
[----:B------:R-:W-:-:S04]  /*ba40*/  IMAD.WIDE.U32 R8, R2, c[0x0][0x280], R8 ;  /* 0x0000a00002087a25 */ /* 0x000fc800078e0008 */
[----:B------:R-:W-:Y:S01]  /*ba50*/  IMAD R10, R5, c[0x0][0x280], RZ ;  /* 0x0000a000050a7a24 */ /* 0x000fe200078e02ff */
[----:B------:R-:W-:-:S03]  /*ba60*/  LEA R28, P0, R8, c[0x0][0x270], 0x1 ;  /* 0x00009c00081c7a11 */ /* 0x000fc600078008ff */
[----:B------:R-:W-:-:S04]  /*ba70*/  IMAD R3, R2, c[0x0][0x284], R10 ;  /* 0x0000a10002037a24 */ /* 0x000fc800078e020a */
[----:B------:R-:W-:-:S05]  /*ba80*/  IMAD.IADD R3, R9, 0x1, R3 ;  /* 0x0000000109037824 */ /* 0x000fca00078e0203 */
[----:B------:R-:W-:Y:S01]  /*ba90*/  LEA.HI.X R15, R8, c[0x0][0x274], R3, 0x1, P0 ;  /* 0x00009d00080f7a11 */ /* 0x000fe200000f0c03 */
[----:B------:R-:W-:Y:S02]  /*baa0*/  IMAD R3, R5, c[0x0][0x290], RZ ;  /* 0x0000a40005037a24 */ /* 0x000fe400078e02ff */
[----:B------:R-:W-:-:S04]  /*bab0*/  IMAD.MOV.U32 R5, RZ, RZ, R6 ;  /* 0x000000ffff057224 */ /* 0x000fc800078e0006 */
[----:B------:R-:W-:-:S04]  /*bac0*/  IMAD.WIDE.U32 R4, R2, c[0x0][0x290], R4 ;  /* 0x0000a40002047a25 */ /* 0x000fc800078e0004 */
[----:B------:R-:W-:Y:S01]  /*bad0*/  IMAD R2, R2, c[0x0][0x294], R3 ;  /* 0x0000a50002027a24 */ /* 0x000fe200078e0203 */
[C---:B------:R-:W-:Y:S01]  /*bae0*/  LEA R14, P0, R4.reuse, c[0x0][0x288], 0x1 ;  /* 0x0000a200040e7a11 */ /* 0x040fe200078008ff */
[----:B------:R-:W-:Y:S02]  /*baf0*/  SHFL.IDX PT, R3, R15, RZ, 0x181f ;  /* 0x00181fff0f037589 */ /* 0x000fe400000e0000 */
[----:B------:R-:W-:Y:S02]  /*bb00*/  IMAD.IADD R2, R5, 0x1, R2 ;  /* 0x0000000105027824 */ /* 0x000fe400078e0202 */
[----:B------:R-:W-:Y:S03]  /*bb10*/  SHFL.IDX PT, R8, R14, RZ, 0x181f ;  /* 0x00181fff0e087589 */ /* 0x000fe600000e0000 */
[----:B------:R-:W-:Y:S02]  /*bb20*/  LEA.HI.X R6, R4, c[0x0][0x28c], R2, 0x1, P0 ;  /* 0x0000a30004067a11 */ /* 0x000fe400000f0c02 */
[----:B------:R-:W1:Y:S01]  /*bb30*/  SHFL.IDX PT, R2, R28, RZ, 0x181f ;  /* 0x00181fff1c027589 */ /* 0x000e6200000e0000 */
[----:B------:R-:W-:-:S03]  /*bb40*/  ISETP.GE.OR P0, PT, R76, c[0x0][0x27c], P3 ;  /* 0x00009f004c007a0c */ /* 0x000fc60001f06670 */
[----:B------:R-:W2:Y:S10]  /*bb50*/  SHFL.IDX PT, R9, R6, RZ, 0x181f ;  /* 0x00181fff06097589 */ /* 0x000eb400000e0000 */
[C---:B------:R-:W-:Y:S01]  /*bb60*/  @!P0 IMAD.SHL.U32 R4, R76.reuse, 0x2, RZ ;  /* 0x000000024c048824 */ /* 0x040fe200078e00ff */
[----:B------:R-:W-:-:S04]  /*bb70*/  @!P0 SHF.L.U64.HI R5, R76, 0x1, R77 ;  /* 0x000000014c058819 */ /* 0x000fc8000001024d */
[----:B-1----:R-:W-:-:S04]  /*bb80*/  @!P0 IADD3 R2, P1, R2, R4, RZ ;  /* 0x0000000402028210 */ /* 0x002fc80007f3e0ff */
[----:B------:R-:W-:Y:S02]  /*bb90*/  @!P0 IADD3.X R3, R3, R5, RZ, P1, !PT ;  /* 0x0000000503038210 */ /* 0x000fe40000ffe4ff */
[----:B------:R-:W-:Y:S01]  /*bba0*/  @!P0 IADD3 R4, P1, R8, R4, RZ ;  /* 0x0000000408048210 */ /* 0x000fe20007f3e0ff */
[----:B------:R-:W-:Y:S01]  /*bbb0*/  CS2R R22, SRZ ;  /* 0x0000000000167805 */ /* 0x000fe2000001ff00 */
[----:B------:R-:W-:Y:S01]  /*bbc0*/  CS2R R20, SRZ ;  /* 0x0000000000147805 */ /* 0x000fe2000001ff00 */
[----:B------:R-:W3:Y:S02]  /*bbd0*/  @!P0 LD.E.128 R24, [R2.64] ;  /* 0x0000000802188980 */ /* 0x000ee4000c101d00 */
[----:B--2---:R-:W-:-:S05]  /*bbe0*/  @!P0 IMAD.X R5, R9, 0x1, R5, P1 ;  /* 0x0000000109058824 */ /* 0x004fca00008e0605 */
[----:B------:R-:W2:Y:S01]  /*bbf0*/  @!P0 LD.E.128 R20, [R4.64] ;  /* 0x0000000804148980 */ /* 0x000ea2000c101d00 */
[----:B------:R-:W-:Y:S03]  /*bc00*/  BSSY B0, `(.L_x_991) ;  /* 0x0000025000007945 */ /* 0x000fe60003800000 */
[----:B------:R1:W4:Y:S01]  /*bc10*/  SHFL.IDX PT, R29, R28, 0x1, 0x181f ;  /* 0x00381f001c1d7f89 */ /* 0x00032200000e0000 */
[----:B------:R-:W-:-:S03]  /*bc20*/  CS2R R18, SRZ ;  /* 0x0000000000127805 */ /* 0x000fc6000001ff00 */
[----:B------:R1:W1:Y:S01]  /*bc30*/  SHFL.IDX PT, R30, R14, 0x1, 0x181f ;  /* 0x00381f000e1e7f89 */ /* 0x00026200000e0000 */
[----:B------:R-:W-:-:S03]  /*bc40*/  CS2R R16, SRZ ;  /* 0x0000000000107805 */ /* 0x000fc6000001ff00 */
[----:B------:R1:W1:Y:S01]  /*bc50*/  SHFL.IDX PT, R31, R15, 0x1, 0x181f ;  /* 0x00381f000f1f7f89 */ /* 0x00026200000e0000 */
[----:B------:R-:W-:-:S03]  /*bc60*/  ISETP.GE.AND P2, PT, R76, c[0x0][0x27c], PT ;  /* 0x00009f004c007a0c */ /* 0x000fc60003f46270 */
[----:B------:R1:W1:Y:S01]  /*bc70*/  SHFL.IDX PT, R32, R6, 0x1, 0x181f ;  /* 0x00381f0006207f89 */ /* 0x00026200000e0000 */
[----:B---3--:R-:W-:Y:S02]  /*bc80*/  IMAD.MOV.U32 R11, RZ, RZ, R26 ;  /* 0x000000ffff0b7224 */ /* 0x008fe400078e001a */
[----:B------:R-:W-:Y:S01]  /*bc90*/  IMAD.MOV.U32 R10, RZ, RZ, R27 ;  /* 0x000000ffff0a7224 */ /* 0x000fe200078e001b */
[----:B------:R-:W-:Y:S01]  /*bca0*/  MOV R9, R24 ;  /* 0x0000001800097202 */ /* 0x000fe20000000f00 */
[----:B------:R-:W-:Y:S01]  /*bcb0*/  IMAD.MOV.U32 R8, RZ, RZ, R25 ;  /* 0x000000ffff087224 */ /* 0x000fe200078e0019 */
[----:B------:R-:W-:Y:S01]  /*bcc0*/  PRMT R39, R39, 0x5410, R11 ;  /* 0x0000541027277816 */ /* 0x000fe2000000000b */
[----:B--2---:R-:W-:Y:S01]  /*bcd0*/  IMAD.MOV.U32 R5, RZ, RZ, R22 ;  /* 0x000000ffff057224 */ /* 0x004fe200078e0016 */
[----:B------:R-:W-:Y:S01]  /*bce0*/  PRMT R38, R38, 0x5410, R10 ;  /* 0x0000541026267816 */ /* 0x000fe2000000000a */
[----:B------:R-:W-:Y:S01]  /*bcf0*/  IMAD.MOV.U32 R4, RZ, RZ, R23 ;  /* 0x000000ffff047224 */ /* 0x000fe200078e0017 */
[----:B------:R-:W-:Y:S01]  /*bd00*/  MOV R3, R20 ;  /* 0x0000001400037202 */ /* 0x000fe20000000f00 */
[----:B------:R-:W-:Y:S01]  /*bd10*/  IMAD.MOV.U32 R2, RZ, RZ, R21 ;  /* 0x000000ffff027224 */ /* 0x000fe200078e0015 */
[----:B------:R-:W-:Y:S01]  /*bd20*/  PRMT R37, R8, 0x5410, R9 ;  /* 0x0000541008257816 */ /* 0x000fe20000000009 */
[----:B------:R-:W-:Y:S01]  /*bd30*/  CS2R R10, SRZ ;  /* 0x00000000000a7805 */ /* 0x000fe2000001ff00 */
[----:B------:R-:W-:Y:S01]  /*bd40*/  PRMT R39, R5, 0x7610, R39 ;  /* 0x0000761005277816 */ /* 0x000fe20000000027 */
[----:B------:R-:W-:Y:S01]  /*bd50*/  CS2R R8, SRZ ;  /* 0x0000000000087805 */ /* 0x000fe2000001ff00 */
[----:B------:R-:W-:-:S02]  /*bd60*/  PRMT R38, R4, 0x7610, R38 ;  /* 0x0000761004267816 */ /* 0x000fc40000000026 */
[----:B------:R-:W-:Y:S01]  /*bd70*/  PRMT R36, R2, 0x5410, R3 ;  /* 0x0000541002247816 */ /* 0x000fe20000000003 */
[----:B------:R-:W-:Y:S05]  /*bd80*/  @P4 BRA `(.L_x_992) ;  /* 0x000000c000004947 */ /* 0x000fea0003800000 */
[----:B-1--4-:R-:W-:Y:S01]  /*bd90*/  CS2R R16, SRZ ;  /* 0x0000000000107805 */ /* 0x012fe2000001ff00 */
[----:B------:R-:W-:Y:S01]  /*bda0*/  CS2R R10, SRZ ;  /* 0x00000000000a7805 */ /* 0x000fe2000001ff00 */
[----:B------:R-:W-:Y:S01]  /*bdb0*/  CS2R R8, SRZ ;  /* 0x0000000000087805 */ /* 0x000fe2000001ff00 */
[----:B------:R-:W-:Y:S05]  /*bdc0*/  @P2 BRA `(.L_x_992) ;  /* 0x0000008000002947 */ /* 0x000fea0003800000 */
[C---:B------:R-:W-:Y:S01]  /*bdd0*/  IMAD.SHL.U32 R4, R76.reuse, 0x2, RZ ;  /* 0x000000024c047824 */ /* 0x040fe200078e00ff */
[----:B------:R-:W-:-:S04]  /*bde0*/  SHF.L.U64.HI R5, R76, 0x1, R77 ;  /* 0x000000014c057819 */ /* 0x000fc8000001024d */
[----:B------:R-:W-:-:S05]  /*bdf0*/  IADD3 R2, P0, R29, R4, RZ ;  /* 0x000000041d027210 */ /* 0x000fca0007f1e0ff */
[----:B------:R-:W-:Y:S01]  /*be00*/  IMAD.X R3, R31, 0x1, R5, P0 ;  /* 0x000000011f037824 */ /* 0x000fe200000e0605 */
[----:B------:R-:W-:-:S04]  /*be10*/  IADD3 R4, P0, R30, R4, RZ ;  /* 0x000000041e047210 */ /* 0x000fc80007f1e0ff */
[----:B------:R1:W5:Y:S01]  /*be20*/  LD.E.128 R16, [R2.64] ;  /* 0x0000000802107980 */ /* 0x000362000c101d00 */
[----:B------:R-:W-:-:S05]  /*be30*/  IMAD.X R5, R32, 0x1, R5, P0 ;  /* 0x0000000120057824 */ /* 0x000fca00000e0605 */
[----:B------:R1:W5:Y:S03]  /*be40*/  LD.E.128 R8, [R4.64] ;  /* 0x0000000804087980 */ /* 0x000366000c101d00 */
.L_x_992:
[----:B-1--4-:R-:W-:Y:S05]  /*be50*/  BSYNC B0 ;  /* 0x0000000000007941 */ /* 0x012fea0003800000 */
.L_x_991:
[----:B------:R-:W1:Y:S01]  /*be60*/  SHFL.IDX PT, R4, R28, 0x2, 0x181f ;  /* 0x00581f001c047f89 */ /* 0x000e6200000e0000 */
[C---:B------:R-:W-:Y:S01]  /*be70*/  ISETP.GE.OR P0, PT, R76.reuse, c[0x0][0x27c], P5 ;  /* 0x00009f004c007a0c */ /* 0x040fe20002f06670 */
[----:B------:R-:W-:Y:S01]  /*be80*/  CS2R R46, SRZ ;  /* 0x00000000002e7805 */ /* 0x000fe2000001ff00 */
[----:B------:R-:W-:Y:S01]  /*be90*/  CS2R R44, SRZ ;  /* 0x00000000002c7805 */ /* 0x000fe2000001ff00 */
[----:B------:R-:W2:Y:S04]  /*bea0*/  SHFL.IDX PT, R5, R15, 0x2, 0x181f ;  /* 0x00581f000f057f89 */ /* 0x000ea800000e0000 */
[----:B------:R-:W3:Y:S04]  /*beb0*/  SHFL.IDX PT, R29, R14, 0x2, 0x181f ;  /* 0x00581f000e1d7f89 */ /* 0x000ee800000e0000 */
[----:B------:R-:W4:Y:S02]  /*bec0*/  SHFL.IDX PT, R30, R6, 0x2, 0x181f ;  /* 0x00581f00061e7f89 */ /* 0x000f2400000e0000 */
[C---:B------:R-:W-:Y:S01]  /*bed0*/  @!P0 IMAD.SHL.U32 R2, R76.reuse, 0x2, RZ ;  /* 0x000000024c028824 */ /* 0x040fe200078e00ff */
[----:B------:R-:W-:-:S04]  /*bee0*/  @!P0 SHF.L.U64.HI R3, R76, 0x1, R77 ;  /* 0x000000014c038819 */ /* 0x000fc8000001024d */
[----:B-1----:R-:W-:-:S05]  /*bef0*/  @!P0 IADD3 R4, P1, R4, R2, RZ ;  /* 0x0000000204048210 */ /* 0x002fca0007f3e0ff */
[----:B--2---:R-:W-:Y:S01]  /*bf00*/  @!P0 IMAD.X R5, R5, 0x1, R3, P1 ;  /* 0x0000000105058824 */ /* 0x004fe200008e0603 */
[----:B---3--:R-:W-:Y:S01]  /*bf10*/  @!P0 IADD3 R2, P1, R29, R2, RZ ;  /* 0x000000021d028210 */ /* 0x008fe20007f3e0ff */
[----:B------:R-:W-:-:S03]  /*bf20*/  CS2R R50, SRZ ;  /* 0x0000000000327805 */ /* 0x000fc6000001ff00 */
[----:B------:R1:W2:Y:S01]  /*bf30*/  @!P0 LD.E.128 R44, [R4.64] ;  /* 0x00000008042c8980 */ /* 0x0002a2000c101d00 */
[----:B------:R-:W-:Y:S01]  /*bf40*/  CS2R R48, SRZ ;  /* 0x0000000000307805 */ /* 0x000fe2000001ff00 */
[----:B----4-:R-:W-:-:S05]  /*bf50*/  @!P0 IMAD.X R3, R30, 0x1, R3, P1 ;  /* 0x000000011e038824 */ /* 0x010fca00008e0603 */
[----:B------:R3:W4:Y:S01]  /*bf60*/  @!P0 LD.E.128 R48, [R2.64] ;  /* 0x0000000802308980 */ /* 0x000722000c101d00 */
[----:B-1---5:R-:W-:Y:S01]  /*bf70*/  IMAD.MOV.U32 R4, RZ, RZ, R19 ;  /* 0x000000ffff047224 */ /* 0x022fe200078e0013 */
[----:B------:R-:W-:Y:S01]  /*bf80*/  MOV R5, R18 ;  /* 0x0000001200057202 */ /* 0x000fe20000000f00 */
[----:B---3--:R-:W-:Y:S02]  /*bf90*/  IMAD.MOV.U32 R3, RZ, RZ, R16 ;  /* 0x000000ffff037224 */ /* 0x008fe400078e0010 */
[----:B------:R-:W-:Y:S01]  /*bfa0*/  IMAD.MOV.U32 R2, RZ, RZ, R17 ;  /* 0x000000ffff027224 */ /* 0x000fe200078e0011 */
[----:B------:R-:W-:Y:S01]  /*bfb0*/  PRMT R67, R4, 0x5410, R5 ;  /* 0x0000541004437816 */ /* 0x000fe20000000005 */
[----:B------:R-:W-:Y:S01]  /*bfc0*/  IMAD.MOV.U32 R4, RZ, RZ, R11 ;  /* 0x000000ffff047224 */ /* 0x000fe200078e000b */
[----:B------:R-:W-:Y:S02]  /*bfd0*/  MOV R5, R10 ;  /* 0x0000000a00057202 */ /* 0x000fe40000000f00 */
[----:B------:R-:W-:Y:S01]  /*bfe0*/  PRMT R65, R2, 0x5410, R3 ;  /* 0x0000541002417816 */ /* 0x000fe20000000003 */
[----:B------:R-:W-:-:S02]  /*bff0*/  IMAD.MOV.U32 R3, RZ, RZ, R8 ;  /* 0x000000ffff037224 */ /* 0x000fc400078e0008 */
[----:B------:R-:W-:Y:S01]  /*c000*/  IMAD.MOV.U32 R2, RZ, RZ, R9 ;  /* 0x000000ffff027224 */ /* 0x000fe200078e0009 */
[----:B------:R-:W-:-:S04]  /*c010*/  PRMT R66, R4, 0x5410, R5 ;  /* 0x0000541004427816 */ /* 0x000fc80000000005 */
[----:B------:R-:W-:Y:S01]  /*c020*/  PRMT R64, R2, 0x5410, R3 ;  /* 0x0000541002407816 */ /* 0x000fe20000000003 */
[----:B------:R1:W3:Y:S01]  /*c030*/  SHFL.IDX PT, R29, R15, 0x3, 0x181f ;  /* 0x00781f000f1d7f89 */ /* 0x0002e200000e0000 */
[----:B------:R-:W-:Y:S03]  /*c040*/  BSSY B0, `(.L_x_993) ;  /* 0x0000021000007945 */ /* 0x000fe60003800000 */
[----:B------:R1:W1:Y:S01]  /*c050*/  SHFL.IDX PT, R15, R28, 0x3, 0x181f ;  /* 0x00781f001c0f7f89 */ /* 0x00026200000e0000 */
[----:B------:R-:W-:-:S03]  /*c060*/  CS2R R58, SRZ ;  /* 0x00000000003a7805 */ /* 0x000fc6000001ff00 */
[----:B------:R-:W1:Y:S01]  /*c070*/  SHFL.IDX PT, R14, R14, 0x3, 0x181f ;  /* 0x00781f000e0e7f89 */ /* 0x000e6200000e0000 */
[----:B------:R-:W-:-:S03]  /*c080*/  CS2R R56, SRZ ;  /* 0x0000000000387805 */ /* 0x000fc6000001ff00 */
[----:B------:R-:W1:Y:S01]  /*c090*/  SHFL.IDX PT, R6, R6, 0x3, 0x181f ;  /* 0x00781f0006067f89 */ /* 0x000e6200000e0000 */
[----:B------:R-:W-:Y:S01]  /*c0a0*/  CS2R R54, SRZ ;  /* 0x0000000000367805 */ /* 0x000fe2000001ff00 */
[----:B------:R-:W-:Y:S01]  /*c0b0*/  CS2R R52, SRZ ;  /* 0x0000000000347805 */ /* 0x000fe2000001ff00 */
[----:B--2---:R-:W-:Y:S01]  /*c0c0*/  IMAD.MOV.U32 R4, RZ, RZ, R47 ;  /* 0x000000ffff047224 */ /* 0x004fe200078e002f */
[----:B------:R-:W-:Y:S01]  /*c0d0*/  MOV R5, R46 ;  /* 0x0000002e00057202 */ /* 0x000fe20000000f00 */
[----:B------:R-:W-:Y:S01]  /*c0e0*/  IMAD.MOV.U32 R3, RZ, RZ, R44 ;  /* 0x000000ffff037224 */ /* 0x000fe200078e002c */
[----:B------:R-:W-:Y:S02]  /*c0f0*/  MOV R2, R45 ;  /* 0x0000002d00027202 */ /* 0x000fe40000000f00 */
[----:B------:R-:W-:Y:S02]  /*c100*/  PRMT R71, R4, 0x5410, R5 ;  /* 0x0000541004477816 */ /* 0x000fe40000000005 */
[----:B------:R-:W-:Y:S01]  /*c110*/  PRMT R69, R2, 0x5410, R3 ;  /* 0x0000541002457816 */ /* 0x000fe20000000003 */
[----:B----4-:R-:W-:Y:S01]  /*c120*/  IMAD.MOV.U32 R5, RZ, RZ, R50 ;  /* 0x000000ffff057224 */ /* 0x010fe200078e0032 */
[----:B------:R-:W-:Y:S01]  /*c130*/  MOV R3, R48 ;  /* 0x0000003000037202 */ /* 0x000fe20000000f00 */
[----:B------:R-:W-:-:S02]  /*c140*/  IMAD.MOV.U32 R4, RZ, RZ, R51 ;  /* 0x000000ffff047224 */ /* 0x000fc400078e0033 */
[----:B------:R-:W-:-:S03]  /*c150*/  IMAD.MOV.U32 R2, RZ, RZ, R49 ;  /* 0x000000ffff027224 */ /* 0x000fc600078e0031 */
[----:B------:R-:W-:Y:S02]  /*c160*/  PRMT R70, R4, 0x5410, R5 ;  /* 0x0000541004467816 */ /* 0x000fe40000000005 */
[----:B------:R-:W-:Y:S01]  /*c170*/  PRMT R68, R2, 0x5410, R3 ;  /* 0x0000541002447816 */ /* 0x000fe20000000003 */
[----:B------:R-:W-:Y:S05]  /*c180*/  @P6 BRA `(.L_x_994) ;  /* 0x000000c000006947 */ /* 0x000fea0003800000 */
[----:B-1-3--:R-:W-:Y:S01]  /*c190*/  CS2R R56, SRZ ;  /* 0x0000000000387805 */ /* 0x00afe2000001ff00 */
[----:B------:R-:W-:Y:S01]  /*c1a0*/  CS2R R54, SRZ ;  /* 0x0000000000367805 */ /* 0x000fe2000001ff00 */
[----:B------:R-:W-:Y:S01]  /*c1b0*/  CS2R R52, SRZ ;  /* 0x0000000000347805 */ /* 0x000fe2000001ff00 */
[----:B------:R-:W-:Y:S05]  /*c1c0*/  @P2 BRA `(.L_x_994) ;  /* 0x0000008000002947 */ /* 0x000fea0003800000 */
[C---:B------:R-:W-:Y:S01]  /*c1d0*/  IMAD.SHL.U32 R2, R76.reuse, 0x2, RZ ;  /* 0x000000024c027824 */ /* 0x040fe200078e00ff */
[----:B------:R-:W-:-:S04]  /*c1e0*/  SHF.L.U64.HI R3, R76, 0x1, R77 ;  /* 0x000000014c037819 */ /* 0x000fc8000001024d */
[-C--:B------:R-:W-:Y:S02]  /*c1f0*/  IADD3 R4, P1, R15, R2.reuse, RZ ;  /* 0x000000020f047210 */ /* 0x080fe40007f3e0ff */
[----:B------:R-:W-:-:S03]  /*c200*/  IADD3 R2, P0, R14, R2, RZ ;  /* 0x000000020e027210 */ /* 0x000fc60007f1e0ff */
[--C-:B------:R-:W-:Y:S02]  /*c210*/  IMAD.X R5, R29, 0x1, R3.reuse, P1 ;  /* 0x000000011d057824 */ /* 0x100fe400008e0603 */
[----:B------:R-:W-:-:S03]  /*c220*/  IMAD.X R3, R6, 0x1, R3, P0 ;  /* 0x0000000106037824 */ /* 0x000fc600000e0603 */
[----:B------:R1:W5:Y:S04]  /*c230*/  LD.E.128 R56, [R4.64] ;  /* 0x0000000804387980 */ /* 0x000368000c101d00 */
[----:B------:R1:W5:Y:S02]  /*c240*/  LD.E.128 R52, [R2.64] ;  /* 0x0000000802347980 */ /* 0x000364000c101d00 */
.L_x_994:
[----:B-1-3--:R-:W-:Y:S05]  /*c250*/  BSYNC B0 ;  /* 0x0000000000007941 */ /* 0x00afea0003800000 */
.L_x_993:
[----:B------:R-:W-:Y:S01]  /*c260*/  IADD3 R4, -R94, R60, RZ ;  /* 0x0000003c5e047210 */ /* 0x000fe20007ffe1ff */
[----:B-----5:R-:W-:Y:S01]  /*c270*/  IMAD.MOV.U32 R2, RZ, RZ, R58 ;  /* 0x000000ffff027224 */ /* 0x020fe200078e003a */
[----:B------:R-:W-:-:S04]  /*c280*/  DEPBAR.LE SB0, 0x1 ;  /* 0x000080400000791a */ /* 0x000fc80000000000 */
[----:B------:R-:W-:Y:S01]  /*c290*/  IMNMX R62, R4, 0x80, PT ;  /* 0x00000080043e7817 */ /* 0x000fe20003800200 */
[----:B------:R-:W-:Y:S01]  /*c2a0*/  IMAD.MOV.U32 R5, RZ, RZ, R59 ;  /* 0x000000ffff057224 */ /* 0x000fe200078e003b */
[----:B------:R-:W-:Y:S01]  /*c2b0*/  MOV R4, R55 ;  /* 0x0000003700047202 */ /* 0x000fe20000000f00 */
[----:B------:R-:W-:Y:S01]  /*c2c0*/  IMAD.MOV.U32 R3, RZ, RZ, R56 ;  /* 0x000000ffff037224 */ /* 0x000fe200078e0038 */
[----:B------:R-:W-:Y:S01]  /*c2d0*/  BAR.SYNC.DEFER_BLOCKING 0x0 ;  /* 0x0000000000007b1d */ /* 0x000fe20000010000 */
[----:B------:R-:W-:Y:S02]  /*c2e0*/  ISETP.GE.OR P0, PT, R101, R62, P2 ;  /* 0x0000003e6500720c */ /* 0x000fe40001706670 */
        /* <DEDUP_REMOVED lines=10> */
[----:B------:R-:W-:Y:S01]  /*c390*/  IMAD.MOV.U32 R2, RZ, RZ, c[0x0][0x27c] ;  /* 0x00009f00ff027624 */ /* 0x000fe200078e00ff */
[----:B------:R-:W1:Y:S01]  /*c3a0*/  LDS.128 R32, [R210+0x100] ;  /* 0x00010000d2207984 */ /* 0x000e620000000c00 */
[C---:B------:R-:W-:Y:S01]  /*c3b0*/  IMAD.SHL.U32 R6, R101.reuse, 0x40, RZ ;  /* 0x0000004065067824 */ /* 0x040fe200078e00ff */
[----:B------:R-:W-:Y:S01]  /*c3c0*/  SHF.R.U64 R15, R20, 0x10, R21 ;  /* 0x00000010140f7819 */ /* 0x000fe20000001215 */
[----:B------:R-:W-:Y:S01]  /*c3d0*/  IMAD.SHL.U32 R14, R101, 0x40, RZ ;  /* 0x00000040650e7824 */ /* 0x000fe200078e00ff */
[----:B------:R-:W-:Y:S02]  /*c3e0*/  LEA.HI R2, R2, R102, RZ, 0x1d ;  /* 0x0000006602027211 */ /* 0x000fe400078fe8ff */
[----:B------:R-:W-:-:S02]  /*c3f0*/  LOP3.LUT R6, R6, 0x1c0, RZ, 0xc0, !PT ;  /* 0x000001c006067812 */ /* 0x000fc400078ec0ff */
[----:B------:R-:W-:Y:S01]  /*c400*/  SHF.R.S32.HI R4, RZ, 0x1f, R2 ;  /* 0x0000001fff047819 */ /* 0x000fe20000011402 */
[----:B------:R-:W-:Y:S01]  /*c410*/  IMAD.SHL.U32 R3, R2, 0x8, RZ ;  /* 0x0000000802037824 */ /* 0x000fe200078e00ff */
[----:B------:R-:W-:Y:S02]  /*c420*/  LOP3.LUT R14, R14, 0x1c0, RZ, 0xc0, !PT ;  /* 0x000001c00e0e7812 */ /* 0x000fe400078ec0ff */
[----:B------:R-:W-:Y:S02]  /*c430*/  LEA.HI R2, R4, R2, RZ, 0x3 ;  /* 0x0000000204027211 */ /* 0x000fe400078f18ff */
[----:B------:R-:W-:Y:S02]  /*c440*/  SHF.R.U32.HI R6, RZ, 0x3, R6 ;  /* 0x00000003ff067819 */ /* 0x000fe40000011606 */
[----:B------:R-:W-:Y:S01]  /*c450*/  LOP3.LUT R3, R14, 0x38, R3, 0xf8, !PT ;  /* 0x000000380e037812 */ /* 0x000fe200078ef803 */
[----:B------:R-:W-:Y:S01]  /*c460*/  IMAD.SHL.U32 R2, R2, 0x400, RZ ;  /* 0x0000040002027824 */ /* 0x000fe200078e00ff */
[----:B------:R-:W-:-:S02]  /*c470*/  SHF.R.U32.HI R4, RZ, 0x10, R21 ;  /* 0x00000010ff047819 */ /* 0x000fc40000011615 */
[----:B------:R-:W-:Y:S02]  /*c480*/  LOP3.LUT R3, R3, R6, RZ, 0x3c, !PT ;  /* 0x0000000603037212 */ /* 0x000fe400078e3cff */
[----:B------:R-:W-:Y:S02]  /*c490*/  LOP3.LUT R2, R2, 0x7fffe000, RZ, 0xc0, !PT ;  /* 0x7fffe00002027812 */ /* 0x000fe400078ec0ff */
[----:B------:R-:W-:Y:S02]  /*c4a0*/  SHF.R.U64 R6, R24, 0x10, R25 ;  /* 0x0000001018067819 */ /* 0x000fe40000001219 */
[----:B------:R-:W-:Y:S02]  /*c4b0*/  IADD3 R2, R3, R2, R7 ;  /* 0x0000000203027210 */ /* 0x000fe40007ffe007 */
[--C-:B------:R-:W-:Y:S02]  /*c4c0*/  SHF.R.U64 R14, R26, 0x10, R27.reuse ;  /* 0x000000101a0e7819 */ /* 0x100fe4000000121b */
[----:B------:R-:W-:Y:S01]  /*c4d0*/  SHF.R.U32.HI R3, RZ, 0x10, R27 ;  /* 0x00000010ff037819 */ /* 0x000fe2000001161b */
[----:B------:R-:W-:Y:S01]  /*c4e0*/  IMAD.SHL.U32 R42, R2, 0x2, RZ ;  /* 0x00000002022a7824 */ /* 0x000fe200078e00ff */
[----:B------:R-:W-:-:S02]  /*c4f0*/  SHF.R.U32.HI R2, RZ, 0x10, R25 ;  /* 0x00000010ff027819 */ /* 0x000fc40000011619 */
[----:B------:R-:W-:Y:S02]  /*c500*/  SHF.R.U64 R20, R22, 0x10, R23 ;  /* 0x0000001016147819 */ /* 0x000fe40000001217 */
[----:B------:R-:W2:Y:S01]  /*c510*/  LDS.128 R28, [R42+0x100] ;  /* 0x000100002a1c7984 */ /* 0x000ea20000000c00 */
[----:B------:R-:W-:Y:S02]  /*c520*/  PRMT R25, R36, 0x5432, R15 ;  /* 0x0000543224197816 */ /* 0x000fe4000000000f */
[----:B------:R-:W-:Y:S01]  /*c530*/  SHF.R.U32.HI R5, RZ, 0x10, R23 ;  /* 0x00000010ff057819 */ /* 0x000fe20000011617 */
[----:B-1----:R-:W-:Y:S01]  /*c540*/  IMAD.U32 R22, R34, 0x10000, RZ ;  /* 0x0001000022167824 */ /* 0x002fe200078e00ff */
[----:B------:R-:W-:Y:S01]  /*c550*/  PRMT R27, R37, 0x5432, R6 ;  /* 0x00005432251b7816 */ /* 0x000fe20000000006 */
[----:B------:R-:W-:Y:S01]  /*c560*/  IMAD.U32 R21, R35, 0x10000, RZ ;  /* 0x0001000023157824 */ /* 0x000fe200078e00ff */
[----:B------:R-:W-:Y:S02]  /*c570*/  PRMT R24, R36, 0x5410, R4 ;  /* 0x0000541024187816 */ /* 0x000fe40000000004 */
[----:B------:R-:W-:-:S02]  /*c580*/  SHF.L.U32 R36, R33, 0x10, RZ ;  /* 0x0000001021247819 */ /* 0x000fc400000006ff */
[----:B------:R-:W-:Y:S01]  /*c590*/  LOP3.LUT R23, R33, 0xffff0000, RZ, 0xc0, !PT ;  /* 0xffff000021177812 */ /* 0x000fe200078ec0ff */
[----:B------:R-:W-:Y:S01]  /*c5a0*/  IMAD.U32 R63, R24, 0x10000, RZ ;  /* 0x00010000183f7824 */ /* 0x000fe200078e00ff */
[C---:B------:R-:W-:Y:S02]  /*c5b0*/  PRMT R41, R39.reuse, 0x5432, R14 ;  /* 0x0000543227297816 */ /* 0x040fe4000000000e */
[----:B------:R-:W-:Y:S02]  /*c5c0*/  LOP3.LUT R33, R34, 0xffff0000, RZ, 0xc0, !PT ;  /* 0xffff000022217812 */ /* 0x000fe400078ec0ff */
[----:B------:R-:W-:Y:S02]  /*c5d0*/  PRMT R39, R39, 0x5410, R20 ;  /* 0x0000541027277816 */ /* 0x000fe40000000014 */
[----:B------:R-:W-:Y:S01]  /*c5e0*/  LOP3.LUT R34, R35, 0xffff0000, RZ, 0xc0, !PT ;  /* 0xffff000023227812 */ /* 0x000fe200078ec0ff */
[----:B------:R-:W-:Y:S01]  /*c5f0*/  IMAD.U32 R35, R25, 0x10000, RZ ;  /* 0x0001000019237824 */ /* 0x000fe200078e00ff */
[----:B------:R-:W-:Y:S01]  /*c600*/  PRMT R26, R37, 0x5410, R2 ;  /* 0x00005410251a7816 */ /* 0x000fe20000000002 */
[----:B------:R-:W-:Y:S01]  /*c610*/  IMAD.U32 R37, R32, 0x10000, RZ ;  /* 0x0001000020257824 */ /* 0x000fe200078e00ff */
[----:B------:R-:W-:-:S02]  /*c620*/  PRMT R40, R38, 0x5432, R3 ;  /* 0x0000543226287816 */ /* 0x000fc40000000003 */
[----:B------:R-:W-:Y:S02]  /*c630*/  PRMT R38, R38, 0x5410, R5 ;  /* 0x0000541026267816 */ /* 0x000fe40000000005 */
[----:B------:R-:W-:Y:S02]  /*c640*/  LOP3.LUT R32, R32, 0xffff0000, RZ, 0xc0, !PT ;  /* 0xffff000020207812 */ /* 0x000fe400078ec0ff */
[----:B------:R-:W-:Y:S01]  /*c650*/  SHF.L.U32 R60, R38, 0x10, RZ ;  /* 0x00000010263c7819 */ /* 0x000fe200000006ff */
[C---:B--2---:R-:W-:Y:S01]  /*c660*/  IMAD.U32 R14, R29.reuse, 0x10000, RZ ;  /* 0x000100001d0e7824 */ /* 0x044fe200078e00ff */
[----:B------:R-:W-:Y:S01]  /*c670*/  LOP3.LUT R6, R29, 0xffff0000, RZ, 0xc0, !PT ;  /* 0xffff00001d067812 */ /* 0x000fe200078ec0ff */
[C---:B------:R-:W-:Y:S01]  /*c680*/  IMAD.U32 R20, R28.reuse, 0x10000, RZ ;  /* 0x000100001c147824 */ /* 0x040fe200078e00ff */
[----:B------:R-:W-:Y:S01]  /*c690*/  SHF.L.U32 R29, R27, 0x10, RZ ;  /* 0x000000101b1d7819 */ /* 0x000fe200000006ff */
[C---:B------:R-:W-:Y:S01]  /*c6a0*/  IMAD.U32 R3, R31.reuse, 0x10000, RZ ;  /* 0x000100001f037824 */ /* 0x040fe200078e00ff */
[----:B------:R-:W-:Y:S01]  /*c6b0*/  LOP3.LUT R15, R28, 0xffff0000, RZ, 0xc0, !PT ;  /* 0xffff00001c0f7812 */ /* 0x000fe200078ec0ff */
[C---:B------:R-:W-:Y:S01]  /*c6c0*/  FMUL.FTZ R28, R20.reuse, R35 ;  /* 0x00000023141c7220 */ /* 0x040fe20000410000 */
[----:B------:R-:W-:Y:S01]  /*c6d0*/  LOP3.LUT R2, R31, 0xffff0000, RZ, 0xc0, !PT ;  /* 0xffff00001f027812 */ /* 0x000fe200078ec0ff */
[----:B------:R-:W-:Y:S01]  /*c6e0*/  FMUL.FTZ R20, R20, R29 ;  /* 0x0000001d14147220 */ /* 0x000fe20000410000 */
[----:B------:R-:W-:Y:S01]  /*c6f0*/  LOP3.LUT R4, R30, 0xffff0000, RZ, 0xc0, !PT ;  /* 0xffff00001e047812 */ /* 0x000fe200078ec0ff */
[----:B------:R-:W-:-:S02]  /*c700*/  IMAD.U32 R31, R26, 0x10000, RZ ;  /* 0x000100001a1f7824 */ /* 0x000fc400078e00ff */
[----:B------:R-:W-:Y:S02]  /*c710*/  IMAD.U32 R5, R30, 0x10000, RZ ;  /* 0x000100001e057824 */ /* 0x000fe400078e00ff */
[----:B------:R-:W-:Y:S02]  /*c720*/  IMAD.U32 R30, R40, 0x10000, RZ ;  /* 0x00010000281e7824 */ /* 0x000fe400078e00ff */
[C---:B------:R-:W-:Y:S02]  /*c730*/  FFMA.FTZ R43, R37.reuse, R29, -R28 ;  /* 0x0000001d252b7223 */ /* 0x040fe4000001081c */
[----:B------:R-:W-:Y:S01]  /*c740*/  FFMA.FTZ R35, R37, R35, R20 ;  /* 0x0000002325237223 */ /* 0x000fe20000010014 */
[----:B------:R-:W-:Y:S01]  /*c750*/  LOP3.LUT R37, R25, 0xffff0000, RZ, 0xc0, !PT ;  /* 0xffff000019257812 */ /* 0x000fe200078ec0ff */
[C---:B------:R-:W-:Y:S02]  /*c760*/  FMUL.FTZ R28, R14.reuse, R63 ;  /* 0x0000003f0e1c7220 */ /* 0x040fe40000410000 */
[----:B------:R-:W-:-:S02]  /*c770*/  FMUL.FTZ R20, R14, R31 ;  /* 0x0000001f0e147220 */ /* 0x000fc40000410000 */
[C---:B------:R-:W-:Y:S02]  /*c780*/  FMUL.FTZ R14, R3.reuse, R60 ;  /* 0x0000003c030e7220 */ /* 0x040fe40000410000 */
[-C--:B------:R-:W-:Y:S02]  /*c790*/  FMUL.FTZ R3, R3, R30.reuse ;  /* 0x0000001e03037220 */ /* 0x080fe40000410000 */
[----:B------:R-:W-:Y:S02]  /*c7a0*/  FFMA.FTZ R31, R36, R31, -R28 ;  /* 0x0000001f241f7223 */ /* 0x000fe4000001081c */
[----:B------:R-:W-:Y:S01]  /*c7b0*/  FFMA.FTZ R30, R21, R30, -R14 ;  /* 0x0000001e151e7223 */ /* 0x000fe2000001080e */
[----:B------:R-:W-:Y:S01]  /*c7c0*/  LOP3.LUT R14, R27, 0xffff0000, RZ, 0xc0, !PT ;  /* 0xffff00001b0e7812 */ /* 0x000fe200078ec0ff */
[----:B------:R-:W-:Y:S01]  /*c7d0*/  FFMA.FTZ R28, R21, R60, R3 ;  /* 0x0000003c151c7223 */ /* 0x000fe20000010003 */
[----:B------:R-:W-:Y:S01]  /*c7e0*/  LOP3.LUT R21, R26, 0xffff0000, RZ, 0xc0, !PT ;  /* 0xffff00001a157812 */ /* 0x000fe200078ec0ff */
[----:B------:R-:W-:Y:S01]  /*c7f0*/  FMUL.FTZ R3, R15, R37 ;  /* 0x000000250f037220 */ /* 0x000fe20000410000 */
[----:B------:R-:W-:Y:S01]  /*c800*/  LOP3.LUT R26, R24, 0xffff0000, RZ, 0xc0, !PT ;  /* 0xffff0000181a7812 */ /* 0x000fe200078ec0ff */
[----:B------:R-:W-:Y:S01]  /*c810*/  FFMA.FTZ R29, R36, R63, R20 ;  /* 0x0000003f241d7223 */ /* 0x000fe20000010014 */
[C---:B------:R-:W-:Y:S01]  /*c820*/  LOP3.LUT R27, R39.reuse, 0xffff0000, RZ, 0xc0, !PT ;  /* 0xffff0000271b7812 */ /* 0x040fe200078ec0ff */
[----:B------:R-:W-:-:S02]  /*c830*/  IMAD.U32 R36, R39, 0x10000, RZ ;  /* 0x0001000027247824 */ /* 0x000fc400078e00ff */
[-C--:B------:R-:W-:Y:S02]  /*c840*/  FMUL.FTZ R15, R15, R14.reuse ;  /* 0x0000000e0f0f7220 */ /* 0x080fe40000410000 */
[----:B------:R-:W-:Y:S02]  /*c850*/  FFMA.FTZ R24, R32, R14, -R3 ;  /* 0x0000000e20187223 */ /* 0x000fe40000010803 */
[C---:B------:R-:W-:Y:S02]  /*c860*/  FMUL.FTZ R14, R6.reuse, R26 ;  /* 0x0000001a060e7220 */ /* 0x040fe40000410000 */
[----:B------:R-:W-:Y:S01]  /*c870*/  FMUL.FTZ R3, R6, R21 ;  /* 0x0000001506037220 */ /* 0x000fe20000410000 */
[----:B------:R-:W-:Y:S01]  /*c880*/  F2FP.BF16.PACK_AB R24, R24, R43 ;  /* 0x0000002b1818723e */ /* 0x000fe200000010ff */
[----:B------:R-:W-:Y:S02]  /*c890*/  IMAD.U32 R25, R41, 0x10000, RZ ;  /* 0x0001000029197824 */ /* 0x000fe400078e00ff */
[----:B------:R-:W-:-:S02]  /*c8a0*/  FMUL.FTZ R6, R5, R36 ;  /* 0x0000002405067220 */ /* 0x000fc40000410000 */
[----:B------:R-:W-:Y:S02]  /*c8b0*/  FFMA.FTZ R20, R32, R37, R15 ;  /* 0x0000002520147223 */ /* 0x000fe4000001000f */
[C---:B------:R-:W-:Y:S02]  /*c8c0*/  FFMA.FTZ R21, R23.reuse, R21, -R14 ;  /* 0x0000001517157223 */ /* 0x040fe4000001080e */
[----:B------:R-:W-:Y:S01]  /*c8d0*/  FFMA.FTZ R15, R23, R26, R3 ;  /* 0x0000001a170f7223 */ /* 0x000fe20000010003 */
[----:B------:R-:W-:Y:S01]  /*c8e0*/  LOP3.LUT R26, R38, 0xffff0000, RZ, 0xc0, !PT ;  /* 0xffff0000261a7812 */ /* 0x000fe200078ec0ff */
[-C--:B------:R-:W-:Y:S01]  /*c8f0*/  FMUL.FTZ R3, R5, R25.reuse ;  /* 0x0000001905037220 */ /* 0x080fe20000410000 */
[----:B------:R-:W-:Y:S01]  /*c900*/  LOP3.LUT R23, R40, 0xffff0000, RZ, 0xc0, !PT ;  /* 0xffff000028177812 */ /* 0x000fe200078ec0ff */
[C---:B------:R-:W-:Y:S01]  /*c910*/  FFMA.FTZ R14, R22.reuse, R25, -R6 ;  /* 0x00000019160e7223 */ /* 0x040fe20000010806 */
[----:B------:R-:W-:Y:S01]  /*c920*/  LOP3.LUT R25, R41, 0xffff0000, RZ, 0xc0, !PT ;  /* 0xffff000029197812 */ /* 0x000fe200078ec0ff */
[----:B------:R-:W-:Y:S01]  /*c930*/  FFMA.FTZ R6, R22, R36, R3 ;  /* 0x0000002416067223 */ /* 0x000fe20000010003 */
[----:B------:R-:W-:Y:S01]  /*c940*/  F2FP.BF16.PACK_AB R20, R20, R35 ;  /* 0x000000231414723e */ /* 0x000fe200000010ff */
[----:B------:R-:W-:-:S02]  /*c950*/  FMUL.FTZ R5, R4, R27 ;  /* 0x0000001b04057220 */ /* 0x000fc40000410000 */
[----:B------:R-:W-:Y:S02]  /*c960*/  FMUL.FTZ R3, R2, R26 ;  /* 0x0000001a02037220 */ /* 0x000fe40000410000 */
[----:B------:R-:W-:Y:S02]  /*c970*/  FMUL.FTZ R4, R4, R25 ;  /* 0x0000001904047220 */ /* 0x000fe40000410000 */
[----:B------:R-:W-:Y:S02]  /*c980*/  FMUL.FTZ R2, R2, R23 ;  /* 0x0000001702027220 */ /* 0x000fe40000410000 */
[----:B------:R-:W-:Y:S01]  /*c990*/  FFMA.FTZ R5, R33, R25, -R5 ;  /* 0x0000001921057223 */ /* 0x000fe20000010805 */
[----:B------:R-:W-:Y:S01]  /*c9a0*/  F2FP.BF16.PACK_AB R25, R21, R31 ;  /* 0x0000001f1519723e */ /* 0x000fe200000010ff */
[----:B------:R-:W-:Y:S01]  /*c9b0*/  FFMA.FTZ R3, R34, R23, -R3 ;  /* 0x0000001722037223 */ /* 0x000fe20000010803 */
[----:B------:R-:W-:Y:S01]  /*c9c0*/  F2FP.BF16.PACK_AB R21, R15, R29 ;  /* 0x0000001d0f15723e */ /* 0x000fe200000010ff */
[----:B------:R-:W-:-:S02]  /*c9d0*/  FFMA.FTZ R4, R33, R27, R4 ;  /* 0x0000001b21047223 */ /* 0x000fc40000010004 */
[----:B------:R-:W-:Y:S01]  /*c9e0*/  FFMA.FTZ R2, R34, R26, R2 ;  /* 0x0000001a22027223 */ /* 0x000fe20000010002 */
[----:B------:R-:W-:Y:S02]  /*c9f0*/  F2FP.BF16.PACK_AB R26, R5, R14 ;  /* 0x0000000e051a723e */ /* 0x000fe400000010ff */
[----:B------:R-:W-:Y:S02]  /*ca00*/  F2FP.BF16.PACK_AB R27, R3, R30 ;  /* 0x0000001e031b723e */ /* 0x000fe400000010ff */
[----:B------:R-:W-:Y:S02]  /*ca10*/  F2FP.BF16.PACK_AB R22, R4, R6 ;  /* 0x000000060416723e */ /* 0x000fe400000010ff */
[----:B------:R-:W-:Y:S01]  /*ca20*/  F2FP.BF16.PACK_AB R23, R2, R28 ;  /* 0x0000001c0217723e */ /* 0x000fe200000010ff */
[----:B------:R1:W-:Y:S04]  /*ca30*/  STS.128 [R210+0x100], R24 ;  /* 0x00010018d2007388 */ /* 0x0003e80000000c00 */
[----:B------:R1:W-:Y:S02]  /*ca40*/  STS.128 [R42+0x100], R20 ;  /* 0x000100142a007388 */ /* 0x0003e40000000c00 */
.L_x_996:
[----:B------:R-:W-:Y:S05]  /*ca50*/  BSYNC B0 ;  /* 0x0000000000007941 */ /* 0x000fea0003800000 */
.L_x_995:
        /* <DEDUP_REMOVED lines=10> */
[----:B------:R-:W-:Y:S01]  /*cb00*/  SHF.R.U64 R8, R8, 0x10, R9 ;  /* 0x0000001008087819 */ /* 0x000fe20000001209 */
[----:B------:R-:W-:Y:S01]  /*cb10*/  IMAD.SHL.U32 R6, R6, 0x40, RZ ;  /* 0x0000004006067824 */ /* 0x000fe200078e00ff */
[----:B------:R-:W-:Y:S01]  /*cb20*/  SHF.R.S32.HI R4, RZ, 0x1f, R2 ;  /* 0x0000001fff047819 */ /* 0x000fe20000011402 */
[----:B------:R-:W-:Y:S01]  /*cb30*/  IMAD.SHL.U32 R3, R2, 0x8, RZ ;  /* 0x0000000802037824 */ /* 0x000fe200078e00ff */
[----:B------:R-:W-:-:S02]  /*cb40*/  LOP3.LUT R5, R5, 0x1c0, RZ, 0xc0, !PT ;  /* 0x000001c005057812 */ /* 0x000fc400078ec0ff */
[----:B------:R-:W-:Y:S02]  /*cb50*/  LEA.HI R2, R4, R2, RZ, 0x3 ;  /* 0x0000000204027211 */ /* 0x000fe400078f18ff */
[----:B------:R-:W-:Y:S02]  /*cb60*/  LOP3.LUT R6, R6, 0x1c0, RZ, 0xc0, !PT ;  /* 0x000001c006067812 */ /* 0x000fe400078ec0ff */
[----:B------:R-:W-:Y:S01]  /*cb70*/  SHF.R.U32.HI R5, RZ, 0x3, R5 ;  /* 0x00000003ff057819 */ /* 0x000fe20000011605 */
[----:B------:R-:W-:Y:S01]  /*cb80*/  IMAD.SHL.U32 R2, R2, 0x400, RZ ;  /* 0x0000040002027824 */ /* 0x000fe200078e00ff */
[----:B------:R-:W-:Y:S02]  /*cb90*/  LOP3.LUT R3, R6, 0x38, R3, 0xf8, !PT ;  /* 0x0000003806037812 */ /* 0x000fe400078ef803 */
[----:B------:R-:W-:Y:S02]  /*cba0*/  SHF.R.U64 R6, R16, 0x10, R17 ;  /* 0x0000001010067819 */ /* 0x000fe40000001211 */
[----:B------:R-:W-:-:S02]  /*cbb0*/  LOP3.LUT R3, R3, R5, RZ, 0x3c, !PT ;  /* 0x0000000503037212 */ /* 0x000fc400078e3cff */
[----:B------:R-:W-:Y:S02]  /*cbc0*/  LOP3.LUT R2, R2, 0x7fffe000, RZ, 0xc0, !PT ;  /* 0x7fffe00002027812 */ /* 0x000fe400078ec0ff */
[--C-:B------:R-:W-:Y:S02]  /*cbd0*/  SHF.R.U64 R14, R18, 0x10, R19.reuse ;  /* 0x00000010120e7819 */ /* 0x100fe40000001213 */
[----:B------:R-:W-:Y:S02]  /*cbe0*/  IADD3 R2, R3, R2, R12 ;  /* 0x0000000203027210 */ /* 0x000fe40007ffe00c */
[----:B------:R-:W-:Y:S02]  /*cbf0*/  SHF.R.U32.HI R3, RZ, 0x10, R19 ;  /* 0x00000010ff037819 */ /* 0x000fe40000011613 */
[----:B------:R-:W-:Y:S01]  /*cc00*/  PRMT R15, R64, 0x5432, R8 ;  /* 0x00005432400f7816 */ /* 0x000fe20000000008 */
[----:B------:R-:W-:Y:S01]  /*cc10*/  IMAD.SHL.U32 R34, R2, 0x2, RZ ;  /* 0x0000000202227824 */ /* 0x000fe200078e00ff */
[----:B------:R-:W-:-:S02]  /*cc20*/  SHF.R.U32.HI R2, RZ, 0x10, R17 ;  /* 0x00000010ff027819 */ /* 0x000fc40000011611 */
[----:B------:R-:W-:Y:S02]  /*cc30*/  SHF.R.U32.HI R4, RZ, 0x10, R9 ;  /* 0x00000010ff047819 */ /* 0x000fe40000011609 */
[----:B-1----:R-:W1:Y:S01]  /*cc40*/  LDS.128 R20, [R34+0x100] ;  /* 0x0001000022147984 */ /* 0x002e620000000c00 */
[--C-:B------:R-:W-:Y:S02]  /*cc50*/  SHF.R.U64 R9, R10, 0x10, R11.reuse ;  /* 0x000000100a097819 */ /* 0x100fe4000000120b */
[----:B------:R-:W-:Y:S02]  /*cc60*/  SHF.R.U32.HI R5, RZ, 0x10, R11 ;  /* 0x00000010ff057819 */ /* 0x000fe4000001160b */
[----:B------:R-:W-:Y:S02]  /*cc70*/  PRMT R17, R65, 0x5432, R6 ;  /* 0x0000543241117816 */ /* 0x000fe40000000006 */
[----:B------:R-:W-:Y:S02]  /*cc80*/  PRMT R30, R66, 0x5432, R9 ;  /* 0x00005432421e7816 */ /* 0x000fe40000000009 */
[----:B------:R-:W-:-:S02]  /*cc90*/  PRMT R32, R67, 0x5432, R14 ;  /* 0x0000543243207816 */ /* 0x000fc4000000000e */
[----:B------:R-:W-:Y:S02]  /*cca0*/  PRMT R16, R65, 0x5410, R2 ;  /* 0x0000541041107816 */ /* 0x000fe40000000002 */
[----:B------:R-:W-:Y:S02]  /*ccb0*/  PRMT R14, R64, 0x5410, R4 ;  /* 0x00005410400e7816 */ /* 0x000fe40000000004 */
[----:B------:R-:W-:Y:S02]  /*ccc0*/  PRMT R31, R67, 0x5410, R3 ;  /* 0x00005410431f7816 */ /* 0x000fe40000000003 */
[----:B------:R-:W-:Y:S01]  /*ccd0*/  PRMT R29, R66, 0x5410, R5 ;  /* 0x00005410421d7816 */ /* 0x000fe20000000005 */
[----:B------:R-:W-:Y:S01]  /*cce0*/  IMAD.U32 R36, R14, 0x10000, RZ ;  /* 0x000100000e247824 */ /* 0x000fe200078e00ff */
[----:B------:R-:W-:-:S03]  /*ccf0*/  LOP3.LUT R37, R15, 0xffff0000, RZ, 0xc0, !PT ;  /* 0xffff00000f257812 */ /* 0x000fc600078ec0ff */
[----:B------:R-:W-:Y:S02]  /*cd00*/  IMAD.U32 R35, R29, 0x10000, RZ ;  /* 0x000100001d237824 */ /* 0x000fe400078e00ff */
[C---:B-1----:R-:W-:Y:S01]  /*cd10*/  IMAD.U32 R10, R20.reuse, 0x10000, RZ ;  /* 0x00010000140a7824 */ /* 0x042fe200078e00ff */
[----:B------:R-:W-:Y:S01]  /*cd20*/  SHF.L.U32 R8, R21, 0x10, RZ ;  /* 0x0000001015087819 */ /* 0x000fe200000006ff */
[----:B------:R-:W-:Y:S01]  /*cd30*/  IMAD.U32 R3, R23, 0x10000, RZ ;  /* 0x0001000017037824 */ /* 0x000fe200078e00ff */
[----:B------:R-:W-:Y:S01]  /*cd40*/  LOP3.LUT R6, R21, 0xffff0000, RZ, 0xc0, !PT ;  /* 0xffff000015067812 */ /* 0x000fe200078ec0ff */
[----:B------:R-:W-:Y:S01]  /*cd50*/  IMAD.U32 R21, R17, 0x10000, RZ ;  /* 0x0001000011157824 */ /* 0x000fe200078e00ff */
[----:B------:R-:W-:Y:S01]  /*cd60*/  LOP3.LUT R9, R20, 0xffff0000, RZ, 0xc0, !PT ;  /* 0xffff000014097812 */ /* 0x000fe200078ec0ff */
[C---:B------:R-:W-:Y:S01]  /*cd70*/  IMAD.U32 R5, R22.reuse, 0x10000, RZ ;  /* 0x0001000016057824 */ /* 0x040fe200078e00ff */
[----:B------:R-:W-:Y:S02]  /*cd80*/  LOP3.LUT R2, R23, 0xffff0000, RZ, 0xc0, !PT ;  /* 0xffff000017027812 */ /* 0x000fe400078ec0ff */
[----:B------:R-:W-:Y:S01]  /*cd90*/  LOP3.LUT R4, R22, 0xffff0000, RZ, 0xc0, !PT ;  /* 0xffff000016047812 */ /* 0x000fe200078ec0ff */
[----:B--2---:R-:W1:Y:S02]  /*cda0*/  LDS.128 R24, [R38] ;  /* 0x0000000026187984 */ /* 0x004e640000000c00 */
[C---:B-1----:R-:W-:Y:S01]  /*cdb0*/  IMAD.U32 R19, R24.reuse, 0x10000, RZ ;  /* 0x0001000018137824 */ /* 0x042fe200078e00ff */
[----:B------:R-:W-:Y:S01]  /*cdc0*/  LOP3.LUT R28, R24, 0xffff0000, RZ, 0xc0, !PT ;  /* 0xffff0000181c7812 */ /* 0x000fe200078ec0ff */
[C---:B------:R-:W-:Y:S01]  /*cdd0*/  IMAD.U32 R18, R25.reuse, 0x10000, RZ ;  /* 0x0001000019127824 */ /* 0x040fe200078e00ff */
[----:B------:R-:W-:Y:S01]  /*cde0*/  LOP3.LUT R24, R25, 0xffff0000, RZ, 0xc0, !PT ;  /* 0xffff000019187812 */ /* 0x000fe200078ec0ff */
[C---:B------:R-:W-:Y:S01]  /*cdf0*/  IMAD.U32 R25, R26.reuse, 0x10000, RZ ;  /* 0x000100001a197824 */ /* 0x040fe200078e00ff */
[----:B------:R-:W-:Y:S01]  /*ce00*/  LOP3.LUT R33, R26, 0xffff0000, RZ, 0xc0, !PT ;  /* 0xffff00001a217812 */ /* 0x000fe200078ec0ff */
[C---:B------:R-:W-:Y:S01]  /*ce10*/  IMAD.U32 R11, R27.reuse, 0x10000, RZ ;  /* 0x000100001b0b7824 */ /* 0x040fe200078e00ff */
[----:B------:R-:W-:Y:S01]  /*ce20*/  LOP3.LUT R26, R27, 0xffff0000, RZ, 0xc0, !PT ;  /* 0xffff00001b1a7812 */ /* 0x000fe200078ec0ff */
[----:B------:R-:W-:-:S04]  /*ce30*/  IMAD.U32 R27, R15, 0x10000, RZ ;  /* 0x000100000f1b7824 */ /* 0x000fc800078e00ff */
[C---:B------:R-:W-:Y:S02]  /*ce40*/  FMUL.FTZ R20, R10.reuse, R27 ;  /* 0x0000001b0a147220 */ /* 0x040fe40000410000 */
[-C--:B------:R-:W-:Y:S02]  /*ce50*/  FMUL.FTZ R10, R10, R21.reuse ;  /* 0x000000150a0a7220 */ /* 0x080fe40000410000 */
[C---:B------:R-:W-:Y:S01]  /*ce60*/  FFMA.FTZ R23, R19.reuse, R21, -R20 ;  /* 0x0000001513177223 */ /* 0x040fe20000010814 */
[----:B------:R-:W-:Y:S01]  /*ce70*/  SHF.L.U32 R21, R16, 0x10, RZ ;  /* 0x0000001010157819 */ /* 0x000fe200000006ff */
[----:B------:R-:W-:Y:S02]  /*ce80*/  FFMA.FTZ R22, R19, R27, R10 ;  /* 0x0000001b13167223 */ /* 0x000fe4000001000a */
[----:B------:R-:W-:Y:S02]  /*ce90*/  IMAD.U32 R19, R31, 0x10000, RZ ;  /* 0x000100001f137824 */ /* 0x000fe400078e00ff */
[----:B------:R-:W-:-:S02]  /*cea0*/  FMUL.FTZ R20, R8, R36 ;  /* 0x0000002408147220 */ /* 0x000fc40000410000 */
[----:B------:R-:W-:Y:S02]  /*ceb0*/  FMUL.FTZ R10, R8, R21 ;  /* 0x00000015080a7220 */ /* 0x000fe40000410000 */
[C---:B------:R-:W-:Y:S02]  /*cec0*/  FMUL.FTZ R8, R3.reuse, R35 ;  /* 0x0000002303087220 */ /* 0x040fe40000410000 */
[----:B------:R-:W-:Y:S02]  /*ced0*/  FMUL.FTZ R3, R3, R19 ;  /* 0x0000001303037220 */ /* 0x000fe40000410000 */
[----:B------:R-:W-:Y:S02]  /*cee0*/  FFMA.FTZ R21, R18, R21, -R20 ;  /* 0x0000001512157223 */ /* 0x000fe40000010814 */
[----:B------:R-:W-:Y:S01]  /*cef0*/  FFMA.FTZ R19, R11, R19, -R8 ;  /* 0x000000130b137223 */ /* 0x000fe20000010808 */
[----:B------:R-:W-:Y:S01]  /*cf00*/  LOP3.LUT R8, R17, 0xffff0000, RZ, 0xc0, !PT ;  /* 0xffff000011087812 */ /* 0x000fe200078ec0ff */
[----:B------:R-:W-:Y:S01]  /*cf10*/  FFMA.FTZ R20, R11, R35, R3 ;  /* 0x000000230b147223 */ /* 0x000fe20000010003 */
[----:B------:R-:W-:Y:S01]  /*cf20*/  LOP3.LUT R11, R16, 0xffff0000, RZ, 0xc0, !PT ;  /* 0xffff0000100b7812 */ /* 0x000fe200078ec0ff */
[C---:B------:R-:W-:Y:S01]  /*cf30*/  FMUL.FTZ R3, R9.reuse, R37 ;  /* 0x0000002509037220 */ /* 0x040fe20000410000 */
[----:B------:R-:W-:Y:S01]  /*cf40*/  LOP3.LUT R16, R14, 0xffff0000, RZ, 0xc0, !PT ;  /* 0xffff00000e107812 */ /* 0x000fe200078ec0ff */
[-C--:B------:R-:W-:Y:S01]  /*cf50*/  FMUL.FTZ R9, R9, R8.reuse ;  /* 0x0000000809097220 */ /* 0x080fe20000410000 */
[----:B------:R-:W-:Y:S01]  /*cf60*/  LOP3.LUT R17, R29, 0xffff0000, RZ, 0xc0, !PT ;  /* 0xffff00001d117812 */ /* 0x000fe200078ec0ff */
[----:B------:R-:W-:-:S02]  /*cf70*/  FFMA.FTZ R15, R28, R8, -R3 ;  /* 0x000000081c0f7223 */ /* 0x000fc40000010803 */
[----:B------:R-:W-:Y:S02]  /*cf80*/  FFMA.FTZ R18, R18, R36, R10 ;  /* 0x0000002412127223 */ /* 0x000fe4000001000a */
[----:B------:R-:W-:Y:S02]  /*cf90*/  IMAD.U32 R27, R30, 0x10000, RZ ;  /* 0x000100001e1b7824 */ /* 0x000fe400078e00ff */
[C---:B------:R-:W-:Y:S02]  /*cfa0*/  FMUL.FTZ R8, R6.reuse, R16 ;  /* 0x0000001006087220 */ /* 0x040fe40000410000 */
[----:B------:R-:W-:Y:S02]  /*cfb0*/  FMUL.FTZ R3, R6, R11 ;  /* 0x0000000b06037220 */ /* 0x000fe40000410000 */
[----:B------:R-:W-:Y:S02]  /*cfc0*/  IMAD.U32 R10, R32, 0x10000, RZ ;  /* 0x00010000200a7824 */ /* 0x000fe400078e00ff */
[----:B------:R-:W-:-:S02]  /*cfd0*/  FFMA.FTZ R14, R28, R37, R9 ;  /* 0x000000251c0e7223 */ /* 0x000fc40000010009 */
[----:B------:R-:W-:Y:S02]  /*cfe0*/  FMUL.FTZ R6, R5, R27 ;  /* 0x0000001b05067220 */ /* 0x000fe40000410000 */
[C---:B------:R-:W-:Y:S01]  /*cff0*/  FFMA.FTZ R11, R24.reuse, R11, -R8 ;  /* 0x0000000b180b7223 */ /* 0x040fe20000010808 */
[----:B------:R-:W-:Y:S01]  /*d000*/  LOP3.LUT R8, R31, 0xffff0000, RZ, 0xc0, !PT ;  /* 0xffff00001f087812 */ /* 0x000fe200078ec0ff */
[----:B------:R-:W-:Y:S01]  /*d010*/  FFMA.FTZ R9, R24, R16, R3 ;  /* 0x0000001018097223 */ /* 0x000fe20000010003 */
[----:B------:R-:W-:Y:S01]  /*d020*/  LOP3.LUT R24, R30, 0xffff0000, RZ, 0xc0, !PT ;  /* 0xffff00001e187812 */ /* 0x000fe200078ec0ff */
[-C--:B------:R-:W-:Y:S01]  /*d030*/  FMUL.FTZ R3, R5, R10.reuse ;  /* 0x0000000a05037220 */ /* 0x080fe20000410000 */
[----:B------:R-:W-:Y:S01]  /*d040*/  LOP3.LUT R16, R32, 0xffff0000, RZ, 0xc0, !PT ;  /* 0xffff000020107812 */ /* 0x000fe200078ec0ff */
[----:B------:R-:W-:Y:S01]  /*d050*/  FFMA.FTZ R10, R25, R10, -R6 ;  /* 0x0000000a190a7223 */ /* 0x000fe20000010806 */
[----:B------:R-:W-:Y:S01]  /*d060*/  F2FP.BF16.PACK_AB R9, R9, R18 ;  /* 0x000000120909723e */ /* 0x000fe200000010ff */
[----:B------:R-:W-:-:S02]  /*d070*/  FFMA.FTZ R6, R25, R27, R3 ;  /* 0x0000001b19067223 */ /* 0x000fc40000010003 */
[----:B------:R-:W-:Y:S02]  /*d080*/  FMUL.FTZ R5, R4, R24 ;  /* 0x0000001804057220 */ /* 0x000fe40000410000 */
[----:B------:R-:W-:Y:S02]  /*d090*/  FMUL.FTZ R3, R2, R17 ;  /* 0x0000001102037220 */ /* 0x000fe40000410000 */
[----:B------:R-:W-:Y:S02]  /*d0a0*/  FMUL.FTZ R4, R4, R16 ;  /* 0x0000001004047220 */ /* 0x000fe40000410000 */
[----:B------:R-:W-:Y:S02]  /*d0b0*/  FMUL.FTZ R2, R2, R8 ;  /* 0x0000000802027220 */ /* 0x000fe40000410000 */
[----:B------:R-:W-:Y:S01]  /*d0c0*/  FFMA.FTZ R5, R33, R16, -R5 ;  /* 0x0000001021057223 */ /* 0x000fe20000010805 */
[----:B------:R-:W-:Y:S01]  /*d0d0*/  F2FP.BF16.PACK_AB R16, R15, R23 ;  /* 0x000000170f10723e */ /* 0x000fe200000010ff */
[----:B------:R-:W-:Y:S01]  /*d0e0*/  FFMA.FTZ R3, R26, R8, -R3 ;  /* 0x000000081a037223 */ /* 0x000fe20000010803 */
[----:B------:R-:W-:Y:S01]  /*d0f0*/  F2FP.BF16.PACK_AB R8, R14, R22 ;  /* 0x000000160e08723e */ /* 0x000fe200000010ff */
[----:B------:R-:W-:Y:S01]  /*d100*/  FFMA.FTZ R4, R33, R24, R4 ;  /* 0x0000001821047223 */ /* 0x000fe20000010004 */
[----:B------:R-:W-:Y:S01]  /*d110*/  F2FP.BF16.PACK_AB R18, R5, R10 ;  /* 0x0000000a0512723e */ /* 0x000fe200000010ff */
[----:B------:R-:W-:Y:S01]  /*d120*/  FFMA.FTZ R2, R26, R17, R2 ;  /* 0x000000111a027223 */ /* 0x000fe20000010002 */
[----:B------:R-:W-:-:S02]  /*d130*/  F2FP.BF16.PACK_AB R17, R11, R21 ;  /* 0x000000150b11723e */ /* 0x000fc400000010ff */
[----:B------:R-:W-:Y:S02]  /*d140*/  F2FP.BF16.PACK_AB R19, R3, R19 ;  /* 0x000000130313723e */ /* 0x000fe400000010ff */
[----:B------:R-:W-:Y:S02]  /*d150*/  F2FP.BF16.PACK_AB R10, R4, R6 ;  /* 0x00000006040a723e */ /* 0x000fe400000010ff */
[----:B------:R-:W-:Y:S01]  /*d160*/  F2FP.BF16.PACK_AB R11, R2, R20 ;  /* 0x00000014020b723e */ /* 0x000fe200000010ff */
[----:B------:R1:W-:Y:S04]  /*d170*/  STS.128 [R38], R16 ;  /* 0x0000001026007388 */ /* 0x0003e80000000c00 */
[----:B------:R1:W-:Y:S02]  /*d180*/  STS.128 [R34+0x100], R8 ;  /* 0x0001000822007388 */ /* 0x0003e40000000c00 */
.L_x_998:
[----:B------:R-:W-:Y:S05]  /*d190*/  BSYNC B0 ;  /* 0x0000000000007941 */ /* 0x000fea0003800000 */
.L_x_997:
        /* <DEDUP_REMOVED lines=23> */
[----:B------:R-:W-:Y:S02]  /*d310*/  SHF.R.U32.HI R14, RZ, 0x10, R49 ;  /* 0x00000010ff0e7819 */ /* 0x000fe40000011631 */
[----:B------:R-:W-:Y:S02]  /*d320*/  IADD3 R2, R3, R2, R13 ;  /* 0x0000000203027210 */ /* 0x000fe40007ffe00d */
[----:B-1----:R-:W-:Y:S02]  /*d330*/  SHF.R.U32.HI R24, RZ, 0x10, R51 ;  /* 0x00000010ff187819 */ /* 0x002fe40000011633 */
[----:B------:R-:W-:Y:S01]  /*d340*/  SHF.R.U32.HI R5, RZ, 0x10, R47 ;  /* 0x00000010ff057819 */ /* 0x000fe2000001162f */
[----:B------:R-:W-:Y:S01]  /*d350*/  IMAD.SHL.U32 R33, R2, 0x2, RZ ;  /* 0x0000000202217824 */ /* 0x000fe200078e00ff */
[----:B------:R-:W-:-:S02]  /*d360*/  SHF.R.U64 R2, R44, 0x10, R45 ;  /* 0x000000102c027819 */ /* 0x000fc4000000122d */
[----:B------:R-:W-:Y:S02]  /*d370*/  PRMT R21, R68, 0x5432, R6 ;  /* 0x0000543244157816 */ /* 0x000fe40000000006 */
[----:B------:R-:W1:Y:S01]  /*d380*/  LDS.128 R8, [R33+0x100] ;  /* 0x0001000021087984 */ /* 0x000e620000000c00 */
[----:B------:R-:W-:Y:S02]  /*d390*/  PRMT R23, R69, 0x5432, R2 ;  /* 0x0000543245177816 */ /* 0x000fe40000000002 */
[----:B------:R-:W-:Y:S01]  /*d3a0*/  PRMT R29, R70, 0x5432, R15 ;  /* 0x00005432461d7816 */ /* 0x000fe2000000000f */
[----:B------:R-:W-:Y:S01]  /*d3b0*/  IMAD.U32 R34, R21, 0x10000, RZ ;  /* 0x0001000015227824 */ /* 0x000fe200078e00ff */
[----:B------:R-:W-:Y:S02]  /*d3c0*/  SHF.R.U32.HI R3, RZ, 0x10, R45 ;  /* 0x00000010ff037819 */ /* 0x000fe4000001162d */
[----:B------:R-:W-:Y:S02]  /*d3d0*/  PRMT R20, R68, 0x5410, R14 ;  /* 0x0000541044147816 */ /* 0x000fe4000000000e */
[----:B------:R-:W-:-:S02]  /*d3e0*/  PRMT R28, R70, 0x5410, R24 ;  /* 0x00005410461c7816 */ /* 0x000fc40000000018 */
[----:B------:R-:W-:Y:S01]  /*d3f0*/  SHF.R.U64 R4, R46, 0x10, R47 ;  /* 0x000000102e047819 */ /* 0x000fe2000000122f */
[----:B------:R-:W-:Y:S01]  /*d400*/  IMAD.U32 R38, R20, 0x10000, RZ ;  /* 0x0001000014267824 */ /* 0x000fe200078e00ff */
[----:B------:R-:W-:Y:S01]  /*d410*/  PRMT R30, R71, 0x5410, R5 ;  /* 0x00005410471e7816 */ /* 0x000fe20000000005 */
[----:B------:R-:W-:Y:S01]  /*d420*/  IMAD.U32 R37, R28, 0x10000, RZ ;  /* 0x000100001c257824 */ /* 0x000fe200078e00ff */
[----:B------:R-:W-:Y:S02]  /*d430*/  PRMT R22, R69, 0x5410, R3 ;  /* 0x0000541045167816 */ /* 0x000fe40000000003 */
[----:B------:R-:W-:Y:S01]  /*d440*/  PRMT R31, R71, 0x5432, R4 ;  /* 0x00005432471f7816 */ /* 0x000fe20000000004 */
[----:B------:R-:W-:Y:S01]  /*d450*/  IMAD.U32 R36, R30, 0x10000, RZ ;  /* 0x000100001e247824 */ /* 0x000fe200078e00ff */
[----:B------:R-:W-:Y:S01]  /*d460*/  LOP3.LUT R39, R21, 0xffff0000, RZ, 0xc0, !PT ;  /* 0xffff000015277812 */ /* 0x000fe200078ec0ff */
[----:B-1----:R-:W-:Y:S01]  /*d470*/  IMAD.U32 R15, R8, 0x10000, RZ ;  /* 0x00010000080f7824 */ /* 0x002fe200078e00ff */
[----:B------:R-:W-:Y:S01]  /*d480*/  SHF.L.U32 R14, R9, 0x10, RZ ;  /* 0x00000010090e7819 */ /* 0x000fe200000006ff */
[----:B------:R-:W-:Y:S01]  /*d490*/  IMAD.U32 R3, R11, 0x10000, RZ ;  /* 0x000100000b037824 */ /* 0x000fe200078e00ff */
[----:B------:R-:W-:Y:S01]  /*d4a0*/  LOP3.LUT R6, R9, 0xffff0000, RZ, 0xc0, !PT ;  /* 0xffff000009067812 */ /* 0x000fe200078ec0ff */
[C---:B------:R-:W-:Y:S01]  /*d4b0*/  IMAD.U32 R5, R10.reuse, 0x10000, RZ ;  /* 0x000100000a057824 */ /* 0x040fe200078e00ff */
[----:B------:R-:W-:Y:S01]  /*d4c0*/  LOP3.LUT R4, R10, 0xffff0000, RZ, 0xc0, !PT ;  /* 0xffff00000a047812 */ /* 0x000fe200078ec0ff */
[----:B------:R-:W-:Y:S01]  /*d4d0*/  FMUL.FTZ R10, R15, R34 ;  /* 0x000000220f0a7220 */ /* 0x000fe20000410000 */
[----:B------:R-:W-:Y:S01]  /*d4e0*/  LOP3.LUT R2, R11, 0xffff0000, RZ, 0xc0, !PT ;  /* 0xffff00000b027812 */ /* 0x000fe200078ec0ff */
[----:B------:R-:W-:Y:S01]  /*d4f0*/  FMUL.FTZ R11, R14, R38 ;  /* 0x000000260e0b7220 */ /* 0x000fe20000410000 */
        /* <DEDUP_REMOVED lines=8> */
[----:B------:R-:W-:-:S02]  /*d580*/  IMAD.U32 R19, R23, 0x10000, RZ ;  /* 0x0001000017137824 */ /* 0x000fc400078e00ff */
[C---:B------:R-:W-:Y:S01]  /*d590*/  IMAD.U32 R24, R17.reuse, 0x10000, RZ ;  /* 0x0001000011187824 */ /* 0x040fe200078e00ff */
[----:B------:R-:W-:Y:S01]  /*d5a0*/  LOP3.LUT R17, R17, 0xffff0000, RZ, 0xc0, !PT ;  /* 0xffff000011117812 */ /* 0x000fe200078ec0ff */
[-C--:B------:R-:W-:Y:S01]  /*d5b0*/  FMUL.FTZ R9, R15, R19.reuse ;  /* 0x000000130f097220 */ /* 0x080fe20000410000 */
[----:B------:R-:W-:Y:S01]  /*d5c0*/  SHF.L.U32 R15, R22, 0x10, RZ ;  /* 0x00000010160f7819 */ /* 0x000fe200000006ff */
[C---:B------:R-:W-:Y:S02]  /*d5d0*/  FFMA.FTZ R35, R25.reuse, R19, -R10 ;  /* 0x0000001319237223 */ /* 0x040fe4000001080a */
[----:B------:R-:W-:Y:S02]  /*d5e0*/  FFMA.FTZ R34, R25, R34, R9 ;  /* 0x0000002219227223 */ /* 0x000fe40000010009 */
[C---:B------:R-:W-:Y:S02]  /*d5f0*/  FMUL.FTZ R9, R3.reuse, R37 ;  /* 0x0000002503097220 */ /* 0x040fe40000410000 */
[----:B------:R-:W-:-:S02]  /*d600*/  FMUL.FTZ R3, R3, R36 ;  /* 0x0000002403037220 */ /* 0x000fc40000410000 */
[-C--:B------:R-:W-:Y:S02]  /*d610*/  FMUL.FTZ R10, R14, R15.reuse ;  /* 0x0000000f0e0a7220 */ /* 0x080fe40000410000 */
[----:B------:R-:W-:Y:S01]  /*d620*/  FFMA.FTZ R25, R24, R15, -R11 ;  /* 0x0000000f18197223 */ /* 0x000fe2000001080b */
[----:B------:R-:W-:Y:S01]  /*d630*/  LOP3.LUT R11, R22, 0xffff0000, RZ, 0xc0, !PT ;  /* 0xffff0000160b7812 */ /* 0x000fe200078ec0ff */
[C---:B------:R-:W-:Y:S01]  /*d640*/  FFMA.FTZ R21, R16.reuse, R36, -R9 ;  /* 0x0000002410157223 */ /* 0x040fe20000010809 */
        /* <DEDUP_REMOVED lines=8> */
[----:B------:R-:W-:Y:S02]  /*d6d0*/  FMUL.FTZ R9, R6, R16 ;  /* 0x0000001006097220 */ /* 0x000fe40000410000 */
[----:B------:R-:W-:Y:S02]  /*d6e0*/  FFMA.FTZ R19, R24, R38, R10 ;  /* 0x0000002618137223 */ /* 0x000fe4000001000a */
[----:B------:R-:W-:Y:S02]  /*d6f0*/  IMAD.U32 R23, R29, 0x10000, RZ ;  /* 0x000100001d177824 */ /* 0x000fe400078e00ff */
[-C--:B------:R-:W-:Y:S02]  /*d700*/  FMUL.FTZ R3, R6, R11.reuse ;  /* 0x0000000b06037220 */ /* 0x080fe40000410000 */
[----:B------:R-:W-:Y:S02]  /*d710*/  IMAD.U32 R10, R31, 0x10000, RZ ;  /* 0x000100001f0a7824 */ /* 0x000fe400078e00ff */
[----:B------:R-:W-:-:S02]  /*d720*/  FFMA.FTZ R11, R17, R11, -R9 ;  /* 0x0000000b110b7223 */ /* 0x000fc40000010809 */
[----:B------:R-:W-:Y:S02]  /*d730*/  FMUL.FTZ R6, R5, R23 ;  /* 0x0000001705067220 */ /* 0x000fe40000410000 */
[----:B------:R-:W-:Y:S01]  /*d740*/  FFMA.FTZ R9, R17, R16, R3 ;  /* 0x0000001011097223 */ /* 0x000fe20000010003 */
[----:B------:R-:W-:Y:S01]  /*d750*/  LOP3.LUT R17, R31, 0xffff0000, RZ, 0xc0, !PT ;  /* 0xffff00001f117812 */ /* 0x000fe200078ec0ff */
[-C--:B------:R-:W-:Y:S01]  /*d760*/  FMUL.FTZ R3, R5, R10.reuse ;  /* 0x0000000a05037220 */ /* 0x080fe20000410000 */
[----:B------:R-:W-:Y:S01]  /*d770*/  LOP3.LUT R16, R30, 0xffff0000, RZ, 0xc0, !PT ;  /* 0xffff00001e107812 */ /* 0x000fe200078ec0ff */
[C---:B------:R-:W-:Y:S01]  /*d780*/  FFMA.FTZ R10, R26.reuse, R10, -R6 ;  /* 0x0000000a1a0a7223 */ /* 0x040fe20000010806 */
[----:B------:R-:W-:Y:S01]  /*d790*/  F2FP.BF16.PACK_AB R9, R9, R19 ;  /* 0x000000130909723e */ /* 0x000fe200000010ff */
[----:B------:R-:W-:Y:S02]  /*d7a0*/  FFMA.FTZ R6, R26, R23, R3 ;  /* 0x000000171a067223 */ /* 0x000fe40000010003 */
[----:B------:R-:W-:-:S02]  /*d7b0*/  FMUL.FTZ R5, R4, R22 ;  /* 0x0000001604057220 */ /* 0x000fc40000410000 */
[----:B------:R-:W-:Y:S02]  /*d7c0*/  FMUL.FTZ R3, R2, R20 ;  /* 0x0000001402037220 */ /* 0x000fe40000410000 */
[-C--:B------:R-:W-:Y:S02]  /*d7d0*/  FMUL.FTZ R4, R4, R17.reuse ;  /* 0x0000001104047220 */ /* 0x080fe40000410000 */
[-C--:B------:R-:W-:Y:S02]  /*d7e0*/  FMUL.FTZ R2, R2, R16.reuse ;  /* 0x0000001002027220 */ /* 0x080fe40000410000 */
[----:B------:R-:W-:Y:S01]  /*d7f0*/  FFMA.FTZ R5, R32, R17, -R5 ;  /* 0x0000001120057223 */ /* 0x000fe20000010805 */
[----:B------:R-:W-:Y:S01]  /*d800*/  F2FP.BF16.PACK_AB R17, R11, R25 ;  /* 0x000000190b11723e */ /* 0x000fe200000010ff */
[----:B------:R-:W-:Y:S01]  /*d810*/  FFMA.FTZ R3, R18, R16, -R3 ;  /* 0x0000001012037223 */ /* 0x000fe20000010803 */
[----:B------:R-:W-:Y:S01]  /*d820*/  F2FP.BF16.PACK_AB R16, R14, R35 ;  /* 0x000000230e10723e */ /* 0x000fe200000010ff */
[----:B------:R-:W-:-:S02]  /*d830*/  FFMA.FTZ R8, R27, R39, R8 ;  /* 0x000000271b087223 */ /* 0x000fc40000010008 */
[----:B------:R-:W-:Y:S01]  /*d840*/  FFMA.FTZ R4, R32, R22, R4 ;  /* 0x0000001620047223 */ /* 0x000fe20000010004 */
[----:B------:R-:W-:Y:S01]  /*d850*/  F2FP.BF16.PACK_AB R19, R3, R21 ;  /* 0x000000150313723e */ /* 0x000fe200000010ff */
[----:B------:R-:W-:Y:S01]  /*d860*/  FFMA.FTZ R2, R18, R20, R2 ;  /* 0x0000001412027223 */ /* 0x000fe20000010002 */
[----:B------:R-:W-:Y:S02]  /*d870*/  F2FP.BF16.PACK_AB R18, R5, R10 ;  /* 0x0000000a0512723e */ /* 0x000fe400000010ff */
[----:B------:R-:W-:Y:S02]  /*d880*/  F2FP.BF16.PACK_AB R8, R8, R34 ;  /* 0x000000220808723e */ /* 0x000fe400000010ff */
[----:B------:R-:W-:Y:S01]  /*d890*/  F2FP.BF16.PACK_AB R10, R4, R6 ;  /* 0x00000006040a723e */ /* 0x000fe200000010ff */
[----:B------:R1:W-:Y:S01]  /*d8a0*/  STS.128 [R40], R16 ;  /* 0x0000001028007388 */ /* 0x0003e20000000c00 */
[----:B------:R-:W-:-:S05]  /*d8b0*/  F2FP.BF16.PACK_AB R11, R2, R15 ;  /* 0x0000000f020b723e */ /* 0x000fca00000010ff */
[----:B------:R1:W-:Y:S02]  /*d8c0*/  STS.128 [R33+0x100], R8 ;  /* 0x0001000821007388 */ /* 0x0003e40000000c00 */
.L_x_1000:
[----:B------:R-:W-:Y:S05]  /*d8d0*/  BSYNC B0 ;  /* 0x0000000000007941 */ /* 0x000fea0003800000 */
.L_x_999:
[----:B------:R-:W-:-:S04]  /*d8e0*/  IADD3 R2, R101, 0x60, RZ ;  /* 0x0000006065027810 */ /* 0x000fc80007ffe0ff */
[----:B------:R-:W-:-:S13]  /*d8f0*/  ISETP.GE.OR P0, PT, R2, R62, P2 ;  /* 0x0000003e0200720c */ /* 0x000fda0001706670 */
[----:B------:R-:W-:Y:S05]  /*d900*/  @P0 BRA `(.L_x_988) ;  /* 0x0000070000000947 */ /* 0x000fea0003800000 */
[----:B------:R-:W2:Y:S04]  /*d910*/  LDL R5, [R1+0x64] ;  /* 0x0000640001057983 */ /* 0x000ea80000100800 */
[----:B-1----:R-:W3:Y:S01]  /*d920*/  LDL R40, [R1+0x50] ;  /* 0x0000500001287983 */ /* 0x002ee20000100800 */
        /* <DEDUP_REMOVED lines=15> */
[----:B------:R-:W-:Y:S02]  /*da20*/  SHF.R.U32.HI R14, RZ, 0x10, R53 ;  /* 0x00000010ff0e7819 */ /* 0x000fe40000011635 */
[----:B------:R-:W-:-:S02]  /*da30*/  LOP3.LUT R3, R3, R6, RZ, 0x3c, !PT ;  /* 0x0000000603037212 */ /* 0x000fc400078e3cff */
[----:B------:R-:W-:Y:S02]  /*da40*/  LOP3.LUT R2, R2, 0x7fffe000, RZ, 0xc0, !PT ;  /* 0x7fffe00002027812 */ /* 0x000fe400078ec0ff */
[----:B------:R-:W-:Y:S02]  /*da50*/  SHF.R.U64 R6, R52, 0x10, R53 ;  /* 0x0000001034067819 */ /* 0x000fe40000001235 */
[----:B------:R-:W-:Y:S02]  /*da60*/  SHF.R.U32.HI R24, RZ, 0x10, R55 ;  /* 0x00000010ff187819 */ /* 0x000fe40000011637 */
[----:B------:R-:W-:Y:S02]  /*da70*/  PRMT R21, R73, 0x5432, R6 ;  /* 0x0000543249157816 */ /* 0x000fe40000000006 */
[----:B------:R-:W-:Y:S02]  /*da80*/  PRMT R29, R75, 0x5432, R15 ;  /* 0x000054324b1d7816 */ /* 0x000fe4000000000f */
[----:B------:R-:W-:Y:S01]  /*da90*/  PRMT R20, R73, 0x5410, R14 ;  /* 0x0000541049147816 */ /* 0x000fe2000000000e */
[----:B------:R-:W-:Y:S01]  /*daa0*/  IMAD.U32 R34, R21, 0x10000, RZ ;  /* 0x0001000015227824 */ /* 0x000fe200078e00ff */
[----:B------:R-:W-:-:S02]  /*dab0*/  PRMT R28, R75, 0x5410, R24 ;  /* 0x000054104b1c7816 */ /* 0x000fc40000000018 */
[----:B------:R-:W-:Y:S01]  /*dac0*/  SHF.R.U64 R4, R58, 0x10, R59 ;  /* 0x000000103a047819 */ /* 0x000fe2000000123b */
[----:B------:R-:W-:Y:S01]  /*dad0*/  IMAD.U32 R38, R20, 0x10000, RZ ;  /* 0x0001000014267824 */ /* 0x000fe200078e00ff */
[----:B------:R-:W-:Y:S01]  /*dae0*/  LOP3.LUT R39, R21, 0xffff0000, RZ, 0xc0, !PT ;  /* 0xffff000015277812 */ /* 0x000fe200078ec0ff */
[----:B------:R-:W-:Y:S01]  /*daf0*/  IMAD.U32 R37, R28, 0x10000, RZ ;  /* 0x000100001c257824 */ /* 0x000fe200078e00ff */
[----:B------:R-:W-:Y:S02]  /*db00*/  PRMT R31, R80, 0x5432, R4 ;  /* 0x00005432501f7816 */ /* 0x000fe40000000004 */
[----:B--2---:R-:W-:Y:S02]  /*db10*/  IADD3 R2, R3, R2, R5 ;  /* 0x0000000203027210 */ /* 0x004fe40007ffe005 */
[----:B------:R-:W-:Y:S01]  /*db20*/  SHF.R.U32.HI R5, RZ, 0x10, R59 ;  /* 0x00000010ff057819 */ /* 0x000fe2000001163b */
[----:B---3--:R-:W1:Y:S02]  /*db30*/  LDS.128 R16, [R40] ;  /* 0x0000000028107984 */ /* 0x008e640000000c00 */
[----:B------:R-:W-:Y:S01]  /*db40*/  IMAD.SHL.U32 R33, R2, 0x2, RZ ;  /* 0x0000000202217824 */ /* 0x000fe200078e00ff */
[----:B------:R-:W-:-:S02]  /*db50*/  SHF.R.U64 R2, R56, 0x10, R57 ;  /* 0x0000001038027819 */ /* 0x000fc40000001239 */
[----:B------:R-:W-:Y:S02]  /*db60*/  SHF.R.U32.HI R3, RZ, 0x10, R57 ;  /* 0x00000010ff037819 */ /* 0x000fe40000011639 */
[----:B------:R-:W2:Y:S01]  /*db70*/  LDS.128 R8, [R33+0x100] ;  /* 0x0001000021087984 */ /* 0x000ea20000000c00 */
[----:B------:R-:W-:Y:S02]  /*db80*/  PRMT R23, R74, 0x5432, R2 ;  /* 0x000054324a177816 */ /* 0x000fe40000000002 */
[----:B------:R-:W-:Y:S02]  /*db90*/  PRMT R30, R80, 0x5410, R5 ;  /* 0x00005410501e7816 */ /* 0x000fe40000000005 */
[----:B------:R-:W-:-:S03]  /*dba0*/  PRMT R22, R74, 0x5410, R3 ;  /* 0x000054104a167816 */ /* 0x000fc60000000003 */
[----:B------:R-:W-:Y:S02]  /*dbb0*/  IMAD.U32 R36, R30, 0x10000, RZ ;  /* 0x000100001e247824 */ /* 0x000fe400078e00ff */
[C---:B-1----:R-:W-:Y:S01]  /*dbc0*/  IMAD.U32 R25, R16.reuse, 0x10000, RZ ;  /* 0x0001000010197824 */ /* 0x042fe200078e00ff */
[----:B------:R-:W-:Y:S01]  /*dbd0*/  LOP3.LUT R27, R16, 0xffff0000, RZ, 0xc0, !PT ;  /* 0xffff0000101b7812 */ /* 0x000fe200078ec0ff */
[C---:B------:R-:W-:Y:S01]  /*dbe0*/  IMAD.U32 R26, R18.reuse, 0x10000, RZ ;  /* 0x00010000121a7824 */ /* 0x040fe200078e00ff */
[----:B------:R-:W-:Y:S01]  /*dbf0*/  LOP3.LUT R32, R18, 0xffff0000, RZ, 0xc0, !PT ;  /* 0xffff000012207812 */ /* 0x000fe200078ec0ff */
[C---:B------:R-:W-:Y:S01]  /*dc00*/  IMAD.U32 R16, R19.reuse, 0x10000, RZ ;  /* 0x0001000013107824 */ /* 0x040fe200078e00ff */
[----:B------:R-:W-:Y:S01]  /*dc10*/  LOP3.LUT R18, R19, 0xffff0000, RZ, 0xc0, !PT ;  /* 0xffff000013127812 */ /* 0x000fe200078ec0ff */
[----:B--2---:R-:W-:Y:S01]  /*dc20*/  IMAD.U32 R15, R8, 0x10000, RZ ;  /* 0x00010000080f7824 */ /* 0x004fe200078e00ff */
[----:B------:R-:W-:Y:S01]  /*dc30*/  SHF.L.U32 R14, R9, 0x10, RZ ;  /* 0x00000010090e7819 */ /* 0x000fe200000006ff */
[----:B------:R-:W-:Y:S01]  /*dc40*/  IMAD.U32 R19, R23, 0x10000, RZ ;  /* 0x0001000017137824 */ /* 0x000fe200078e00ff */
[----:B------:R-:W-:Y:S01]  /*dc50*/  LOP3.LUT R6, R9, 0xffff0000, RZ, 0xc0, !PT ;  /* 0xffff000009067812 */ /* 0x000fe200078ec0ff */
[----:B------:R-:W-:Y:S01]  /*dc60*/  IMAD.U32 R3, R11, 0x10000, RZ ;  /* 0x000100000b037824 */ /* 0x000fe200078e00ff */
[C---:B------:R-:W-:Y:S01]  /*dc70*/  LOP3.LUT R4, R10.reuse, 0xffff0000, RZ, 0xc0, !PT ;  /* 0xffff00000a047812 */ /* 0x040fe200078ec0ff */
[----:B------:R-:W-:Y:S01]  /*dc80*/  FMUL.FTZ R9, R15, R19 ;  /* 0x000000130f097220 */ /* 0x000fe20000410000 */
[----:B------:R-:W-:Y:S01]  /*dc90*/  LOP3.LUT R2, R11, 0xffff0000, RZ, 0xc0, !PT ;  /* 0xffff00000b027812 */ /* 0x000fe200078ec0ff */
[----:B------:R-:W-:Y:S01]  /*dca0*/  IMAD.U32 R5, R10, 0x10000, RZ ;  /* 0x000100000a057824 */ /* 0x000fe200078e00ff */
[----:B------:R-:W-:Y:S01]  /*dcb0*/  LOP3.LUT R8, R8, 0xffff0000, RZ, 0xc0, !PT ;  /* 0xffff000008087812 */ /* 0x000fe200078ec0ff */
[-C--:B------:R-:W-:Y:S01]  /*dcc0*/  FMUL.FTZ R10, R15, R34.reuse ;  /* 0x000000220f0a7220 */ /* 0x080fe20000410000 */
[----:B------:R-:W-:Y:S01]  /*dcd0*/  SHF.L.U32 R15, R22, 0x10, RZ ;  /* 0x00000010160f7819 */ /* 0x000fe200000006ff */
[----:B------:R-:W-:-:S02]  /*dce0*/  FFMA.FTZ R34, R25, R34, R9 ;  /* 0x0000002219227223 */ /* 0x000fc40000010009 */
[C---:B------:R-:W-:Y:S01]  /*dcf0*/  IMAD.U32 R24, R17.reuse, 0x10000, RZ ;  /* 0x0001000011187824 */ /* 0x040fe200078e00ff */
[----:B------:R-:W-:Y:S01]  /*dd00*/  LOP3.LUT R17, R17, 0xffff0000, RZ, 0xc0, !PT ;  /* 0xffff000011117812 */ /* 0x000fe200078ec0ff */
[C---:B------:R-:W-:Y:S02]  /*dd10*/  FMUL.FTZ R11, R14.reuse, R38 ;  /* 0x000000260e0b7220 */ /* 0x040fe40000410000 */
[C---:B------:R-:W-:Y:S02]  /*dd20*/  FMUL.FTZ R9, R3.reuse, R37 ;  /* 0x0000002503097220 */ /* 0x040fe40000410000 */
[----:B------:R-:W-:Y:S02]  /*dd30*/  FMUL.FTZ R3, R3, R36 ;  /* 0x0000002403037220 */ /* 0x000fe40000410000 */
[----:B------:R-:W-:Y:S02]  /*dd40*/  FFMA.FTZ R35, R25, R19, -R10 ;  /* 0x0000001319237223 */ /* 0x000fe4000001080a */
[----:B------:R-:W-:-:S02]  /*dd50*/  FMUL.FTZ R10, R14, R15 ;  /* 0x0000000f0e0a7220 */ /* 0x000fc40000410000 */
        /* <DEDUP_REMOVED lines=43> */
.L_x_988:
[----:B------:R-:W-:Y:S05]  /*e010*/  BSYNC B2 ;  /* 0x0000000000027941 */ /* 0x000fea0003800000 */
.L_x_966:
[----:B-1----:R-:W-:Y:S01]  /*e020*/  IMAD R4, R81, c[0x0][0x208], RZ ;  /* 0x0000820051047a24 */ /* 0x002fe200078e02ff */
[----:B------:R-:W-:Y:S01]  /*e030*/  BAR.SYNC.DEFER_BLOCKING 0x0 ;  /* 0x0000000000007b1d */ /* 0x000fe20000010000 */
[----:B------:R-:W-:Y:S01]  /*e040*/  IMAD.WIDE.U32 R2, R225, c[0x0][0x208], RZ ;  /* 0x00008200e1027a25 */ /* 0x000fe200078e00ff */
[----:B------:R-:W-:Y:S02]  /*e050*/  SHF.L.U32 R60, R76, 0x1, RZ ;  /* 0x000000014c3c7819 */ /* 0x000fe400000006ff */
[----:B------:R-:W-:Y:S01]  /*e060*/  SHF.L.U32 R63, R211, 0x1, RZ ;  /* 0x00000001d33f7819 */ /* 0x000fe200000006ff */
[----:B------:R-:W-:Y:S01]  /*e070*/  IMAD R4, R225, c[0x0][0x20c], R4 ;  /* 0x00008300e1047a24 */ /* 0x000fe200078e0204 */
[----:B------:R-:W-:Y:S01]  /*e080*/  IADD3 R193, R188, 0x20, RZ ;  /* 0x00000020bcc17810 */ /* 0x000fe20007ffe0ff */
[----:B------:R-:W-:Y:S01]  /*e090*/  IMAD.WIDE.U32 R248, R72, c[0x0][0x210], RZ ;  /* 0x0000840048f87a25 */ /* 0x000fe200078e00ff */
[----:B------:R-:W-:Y:S01]  /*e0a0*/  SHF.L.U64.HI R62, R76, 0x1, R77 ;  /* 0x000000014c3e7819 */ /* 0x000fe2000001024d */
[----:B------:R-:W-:Y:S01]  /*e0b0*/  BSSY B0, `(.L_x_1001) ;  /* 0x0000189000007945 */ /* 0x000fe20003800000 */
[----:B------:R-:W-:Y:S01]  /*e0c0*/  IADD3 R3, R3, R4, RZ ;  /* 0x0000000403037210 */ /* 0x000fe20007ffe0ff */
[----:B------:R-:W-:Y:S01]  /*e0d0*/  IMAD R4, R82, c[0x0][0x218], RZ ;  /* 0x0000860052047a24 */ /* 0x000fe200078e02ff */
[----:B------:R-:W-:Y:S01]  /*e0e0*/  SHF.L.U64.HI R96, R211, 0x1, R238 ;  /* 0x00000001d3607819 */ /* 0x000fe200000102ee */
[----:B------:R-:W-:-:S02]  /*e0f0*/  IMAD R247, R72, c[0x0][0x214], R249 ;  /* 0x0000850048f77a24 */ /* 0x000fc400078e02f9 */
[----:B------:R-:W-:-:S04]  /*e100*/  IMAD.WIDE.U32 R2, R222, c[0x0][0x218], R2 ;  /* 0x00008600de027a25 */ /* 0x000fc800078e0002 */
[----:B------:R-:W-:Y:S01]  /*e110*/  IMAD R4, R222, c[0x0][0x21c], R4 ;  /* 0x00008700de047a24 */ /* 0x000fe200078e0204 */
[----:B------:R-:W-:-:S04]  /*e120*/  IADD3 R2, P0, R2, R248, RZ ;  /* 0x000000f802027210 */ /* 0x000fc80007f1e0ff */
[----:B------:R-:W-:Y:S01]  /*e130*/  IADD3.X R3, R247, R3, R4, P0, !PT ;  /* 0x00000003f7037210 */ /* 0x000fe200007fe404 */
[----:B------:R-:W-:Y:S01]  /*e140*/  LDSM.16.M88.4 R132, [R205] ;  /* 0x00000000cd84783b */ /* 0x000fe20000000200 */
[----:B------:R-:W-:-:S03]  /*e150*/  LEA R6, P0, R2, c[0x0][0x1f8], 0x1 ;  /* 0x00007e0002067a11 */ /* 0x000fc600078008ff */
[----:B------:R-:W-:Y:S01]  /*e160*/  LDSM.16.M88.4 R136, [R206] ;  /* 0x00000000ce88783b */ /* 0x000fe20000000200 */
[----:B------:R-:W-:Y:S02]  /*e170*/  LEA.HI.X R14, R2, c[0x0][0x1fc], R3, 0x1, P0 ;  /* 0x00007f00020e7a11 */ /* 0x000fe400000f0c03 */
[----:B------:R-:W-:Y:S01]  /*e180*/  R2P PR, R102, 0x6 ;  /* 0x0000000666007804 */ /* 0x000fe20000000000 */
[----:B------:R-:W-:Y:S04]  /*e190*/  LDSM.16.M88.4 R164, [R208] ;  /* 0x00000000d0a4783b */ /* 0x000fe80000000200 */
[----:B------:R-:W-:Y:S04]  /*e1a0*/  LDSM.16.M88.4 R168, [R207] ;  /* 0x00000000cfa8783b */ /* 0x000fe80000000200 */
[----:B------:R-:W-:Y:S04]  /*e1b0*/  LDSM.16.M88.4 R172, [R205+0x4000] ;  /* 0x00400000cdac783b */ /* 0x000fe80000000200 */
[----:B------:R-:W-:Y:S01]  /*e1c0*/  LDSM.16.M88.4 R176, [R206+0x4000] ;  /* 0x00400000ceb0783b */ /* 0x000fe20000000200 */
[----:B------:R-:W-:-:S03]  /*e1d0*/  @P1 IADD3 R193, R188, -0x20, RZ ;  /* 0xffffffe0bcc11810 */ /* 0x000fc60007ffe0ff */
[----:B------:R-:W-:Y:S01]  /*e1e0*/  LDSM.16.M88.4 R180, [R208+0x4000] ;  /* 0x00400000d0b4783b */ /* 0x000fe20000000200 */
[C---:B------:R-:W-:Y:S02]  /*e1f0*/  IADD3 R194, R193.reuse, 0x3000, RZ ;  /* 0x00003000c1c27810 */ /* 0x040fe40007ffe0ff */
[C---:B------:R-:W-:Y:S01]  /*e200*/  IADD3 R195, R193.reuse, 0x3800, RZ ;  /* 0x00003800c1c37810 */ /* 0x040fe20007ffe0ff */
[----:B------:R-:W-:Y:S01]  /*e210*/  LDSM.16.M88.4 R184, [R207+0x4000] ;  /* 0x00400000cfb8783b */ /* 0x000fe20000000200 */
[C---:B------:R-:W-:Y:S02]  /*e220*/  IADD3 R196, R193.reuse, 0x4000, RZ ;  /* 0x00004000c1c47810 */ /* 0x040fe40007ffe0ff */
[C---:B------:R-:W-:Y:S01]  /*e230*/  IADD3 R197, R193.reuse, 0x4800, RZ ;  /* 0x00004800c1c57810 */ /* 0x040fe20007ffe0ff */
[----:B------:R-:W-:Y:S01]  /*e240*/  BAR.SYNC.DEFER_BLOCKING 0x0 ;  /* 0x0000000000007b1d */ /* 0x000fe20000010000 */
[C---:B------:R-:W-:Y:S02]  /*e250*/  IADD3 R198, R193.reuse, 0x5000, RZ ;  /* 0x00005000c1c67810 */ /* 0x040fe40007ffe0ff */
[----:B------:R-:W-:-:S02]  /*e260*/  IADD3 R199, R193, 0x5800, RZ ;  /* 0x00005800c1c77810 */ /* 0x000fc40007ffe0ff */
[C---:B------:R-:W-:Y:S01]  /*e270*/  IADD3 R204, R193.reuse, 0x2800, RZ ;  /* 0x00002800c1cc7810 */ /* 0x040fe20007ffe0ff */
[----:B------:R-:W1:Y:S01]  /*e280*/  SHFL.IDX PT, R4, R6, RZ, 0x181f ;  /* 0x00181fff06047589 */ /* 0x000e6200000e0000 */
[C---:B------:R-:W-:Y:S02]  /*e290*/  IADD3 R203, R193.reuse, 0x2000, RZ ;  /* 0x00002000c1cb7810 */ /* 0x040fe40007ffe0ff */
[C---:B------:R-:W-:Y:S01]  /*e2a0*/  IADD3 R202, R193.reuse, 0x1800, RZ ;  /* 0x00001800c1ca7810 */ /* 0x040fe20007ffe0ff */
[----:B------:R-:W2:Y:S01]  /*e2b0*/  SHFL.IDX PT, R2, R6, 0x1, 0x181f ;  /* 0x00381f0006027f89 */ /* 0x000ea200000e0000 */
[C---:B------:R-:W-:Y:S02]  /*e2c0*/  IADD3 R201, R193.reuse, 0x1000, RZ ;  /* 0x00001000c1c97810 */ /* 0x040fe40007ffe0ff */
[----:B------:R-:W-:Y:S01]  /*e2d0*/  IADD3 R200, R193, 0x800, RZ ;  /* 0x00000800c1c87810 */ /* 0x000fe20007ffe0ff */
[----:B------:R-:W3:Y:S04]  /*e2e0*/  SHFL.IDX PT, R5, R14, RZ, 0x181f ;  /* 0x00181fff0e057589 */ /* 0x000ee800000e0000 */
[----:B------:R-:W4:Y:S01]  /*e2f0*/  SHFL.IDX PT, R3, R14, 0x1, 0x181f ;  /* 0x00381f000e037f89 */ /* 0x000f2200000e0000 */
[----:B------:R-:W-:-:S04]  /*e300*/  DEPBAR.LE SB0, 0x0 ;  /* 0x000080000000791a */ /* 0x000fc80000000000 */
[----:B------:R-:W-:Y:S01]  /*e310*/  BAR.SYNC.DEFER_BLOCKING 0x0 ;  /* 0x0000000000007b1d */ /* 0x000fe20000010000 */
[CC--:B-1----:R-:W-:Y:S02]  /*e320*/  IADD3 R8, P3, R4.reuse, R60.reuse, RZ ;  /* 0x0000003c04087210 */ /* 0x0c2fe40007f7e0ff */
[-C--:B------:R-:W-:Y:S02]  /*e330*/  IADD3 R4, P0, R4, R63.reuse, RZ ;  /* 0x0000003f04047210 */ /* 0x080fe40007f1e0ff */
[C---:B--2---:R-:W-:Y:S02]  /*e340*/  IADD3 R10, P1, R2.reuse, R60, RZ ;  /* 0x0000003c020a7210 */ /* 0x044fe40007f3e0ff */
[C---:B---3--:R-:W-:Y:S02]  /*e350*/  IADD3.X R9, R5.reuse, R62, RZ, P3, !PT ;  /* 0x0000003e05097210 */ /* 0x048fe40001ffe4ff */
[----:B------:R-:W-:Y:S02]  /*e360*/  IADD3.X R5, R5, R96, RZ, P0, !PT ;  /* 0x0000006005057210 */ /* 0x000fe400007fe4ff */
[----:B------:R-:W-:-:S02]  /*e370*/  IADD3 R2, P0, R2, R63, RZ ;  /* 0x0000003f02027210 */ /* 0x000fc40007f1e0ff */
[C---:B----4-:R-:W-:Y:S02]  /*e380*/  IADD3.X R11, R3.reuse, R62, RZ, P1, !PT ;  /* 0x0000003e030b7210 */ /* 0x050fe40000ffe4ff */
[----:B------:R-:W-:Y:S02]  /*e390*/  ISETP.GE.AND P1, PT, R76, c[0x0][0x1d4], PT ;  /* 0x000075004c007a0c */ /* 0x000fe40003f26270 */
[----:B------:R-:W-:Y:S02]  /*e3a0*/  IADD3.X R3, R3, R96, RZ, P0, !PT ;  /* 0x0000006003037210 */ /* 0x000fe400007fe4ff */
[----:B------:R-:W-:Y:S02]  /*e3b0*/  ISETP.LT.OR P0, PT, R97, 0x1, P1 ;  /* 0x000000016100780c */ /* 0x000fe40000f01670 */
[----:B------:R-:W-:Y:S01]  /*e3c0*/  ISETP.GE.AND P3, PT, R211, c[0x0][0x1d4], PT ;  /* 0x00007500d3007a0c */ /* 0x000fe20003f66270 */
[----:B------:R-:W1:Y:S04]  /*e3d0*/  LDSM.16.M88.4 R16, [R188] ;  /* 0x00000000bc10783b */ /* 0x000e680000000200 */
[----:B------:R-:W2:Y:S04]  /*e3e0*/  LDSM.16.M88.4 R28, [R188+0x800] ;  /* 0x00080000bc1c783b */ /* 0x000ea80000000200 */
[----:B------:R-:W-:Y:S04]  /*e3f0*/  LDSM.16.M88.4 R36, [R188+0x1000] ;  /* 0x00100000bc24783b */ /* 0x000fe80000000200 */
[----:B------:R-:W-:Y:S04]  /*e400*/  LDSM.16.M88.4 R40, [R188+0x1800] ;  /* 0x00180000bc28783b */ /* 0x000fe80000000200 */
[----:B------:R-:W-:Y:S04]  /*e410*/  LDSM.16.M88.4 R44, [R188+0x2000] ;  /* 0x00200000bc2c783b */ /* 0x000fe80000000200 */
[----:B------:R-:W-:Y:S04]  /*e420*/  LDSM.16.M88.4 R104, [R188+0x2800] ;  /* 0x00280000bc68783b */ /* 0x000fe80000000200 */
[----:B------:R-:W3:Y:S04]  /*e430*/  LDSM.16.M88.4 R24, [R193] ;  /* 0x00000000c118783b */ /* 0x000ee80000000200 */
[----:B------:R-:W-:Y:S04]  /*e440*/  LDSM.16.M88.4 R52, [R193+0x800] ;  /* 0x00080000c134783b */ /* 0x000fe80000000200 */
[----:B------:R-:W-:Y:S04]  /*e450*/  LDSM.16.M88.4 R48, [R193+0x1000] ;  /* 0x00100000c130783b */ /* 0x000fe80000000200 */
[----:B------:R-:W-:Y:S04]  /*e460*/  LDSM.16.M88.4 R68, [R193+0x1800] ;  /* 0x00180000c144783b */ /* 0x000fe80000000200 */
[----:B------:R-:W-:Y:S01]  /*e470*/  LDSM.16.M88.4 R64, [R193+0x2000] ;  /* 0x00200000c140783b */ /* 0x000fe20000000200 */
[C---:B-1----:R-:W-:Y:S03]  /*e480*/  HMMA.16816.F32.BF16 R20, R132.reuse, R16, RZ ;  /* 0x000000108414723c */ /* 0x042fe600000418ff */
[----:B------:R-:W-:Y:S04]  /*e490*/  LDSM.16.M88.4 R116, [R193+0x2800] ;  /* 0x00280000c174783b */ /* 0x000fe80000000200 */
[----:B------:R-:W-:Y:S01]  /*e4a0*/  @!PT LDS RZ, [RZ] ;  /* 0x00000000fffff984 */ /* 0x000fe20000000800 */
[----:B------:R-:W-:Y:S01]  /*e4b0*/  @!PT LDS RZ, [RZ] ;  /* 0x00000000fffff984 */ /* 0x000fe20000000800 */
[----:B------:R-:W-:Y:S01]  /*e4c0*/  @!PT LDS RZ, [RZ] ;  /* 0x00000000fffff984 */ /* 0x000fe20000000800 */
[----:B------:R1:W-:Y:S01]  /*e4d0*/  LDGSTS.E.BYPASS.LTC128B.128 [R210+0x100], [R8.64], !P0 ;  /* 0x0010000008d27fae */ /* 0x0003e2000c101d48 */
[----:B------:R-:W-:Y:S01]  /*e4e0*/  ISETP.LT.OR P0, PT, R97, 0x1, P3 ;  /* 0x000000016100780c */ /* 0x000fe20001f01670 */
[C---:B------:R-:W-:Y:S08]  /*e4f0*/  HMMA.16816.F32.BF16 R16, R132.reuse, R18, RZ ;  /* 0x000000128410723c */ /* 0x040ff000000418ff */
[----:B--2---:R-:W-:Y:S04]  /*e500*/  HMMA.16816.F32.BF16 R32, R132, R28, RZ ;  /* 0x0000001c8420723c */ /* 0x004fe800000418ff */
[----:B------:R2:W-:Y:S04]  /*e510*/  LDGSTS.E.BYPASS.LTC128B.128 [R210+0x3100], [R4.64], !P0 ;  /* 0x0310000004d27fae */ /* 0x0005e8000c101d48 */
[C---:B---3--:R-:W-:Y:S08]  /*e520*/  HMMA.16816.F32.BF16 R112, R136.reuse, R24, R20 ;  /* 0x000000188870723c */ /* 0x048ff00000041814 */
[----:B------:R-:W-:Y:S08]  /*e530*/  HMMA.16816.F32.BF16 R108, R136, R26, R16 ;  /* 0x0000001a886c723c */ /* 0x000ff00000041810 */
[C---:B------:R-:W-:Y:S01]  /*e540*/  HMMA.16816.F32.BF16 R16, R132.reuse, R40, RZ ;  /* 0x000000288410723c */ /* 0x040fe200000418ff */
[----:B--2---:R-:W1:Y:S07]  /*e550*/  SHFL.IDX PT, R4, R6, 0x2, 0x181f ;  /* 0x00581f0006047f89 */ /* 0x004e6e00000e0000 */
[C---:B------:R-:W-:Y:S01]  /*e560*/  HMMA.16816.F32.BF16 R20, R132.reuse, R38, RZ ;  /* 0x000000268414723c */ /* 0x040fe200000418ff */
[----:B------:R-:W2:Y:S07]  /*e570*/  SHFL.IDX PT, R5, R14, 0x2, 0x181f ;  /* 0x00581f000e057f89 */ /* 0x000eae00000e0000 */
[C---:B------:R-:W-:Y:S08]  /*e580*/  HMMA.16816.F32.BF16 R24, R132.reuse, R36, RZ ;  /* 0x000000248418723c */ /* 0x040ff000000418ff */
[----:B------:R-:W-:Y:S01]  /*e590*/  HMMA.16816.F32.BF16 R28, R132, R30, RZ ;  /* 0x0000001e841c723c */ /* 0x000fe200000418ff */
[----:B-1----:R-:W-:-:S07]  /*e5a0*/  IADD3 R8, P0, R4, R60, RZ ;  /* 0x0000003c04087210 */ /* 0x002fce0007f1e0ff */
[----:B------:R-:W-:Y:S01]  /*e5b0*/  HMMA.16816.F32.BF16 R36, R132, R42, RZ ;  /* 0x0000002a8424723c */ /* 0x000fe200000418ff */
[----:B--2---:R-:W-:Y:S02]  /*e5c0*/  IADD3.X R9, R5, R62, RZ, P0, !PT ;  /* 0x0000003e05097210 */ /* 0x004fe400007fe4ff */
[C---:B------:R-:W-:Y:S02]  /*e5d0*/  ISETP.LT.OR P0, PT, R97.reuse, 0x21, P1 ;  /* 0x000000216100780c */ /* 0x040fe40000f01670 */
[----:B------:R-:W-:-:S03]  /*e5e0*/  ISETP.LT.OR P1, PT, R97, 0x41, P1 ;  /* 0x000000416100780c */ /* 0x000fc60000f21670 */
[----:B------:R-:W-:Y:S08]  /*e5f0*/  HMMA.16816.F32.BF16 R72, R136, R68, R16 ;  /* 0x000000448848723c */ /* 0x000ff00000041810 */
[----:B------:R-:W-:Y:S01]  /*e600*/  HMMA.16816.F32.BF16 R40, R132, R44, RZ ;  /* 0x0000002c8428723c */ /* 0x000fe200000418ff */
[----:B------:R1:W-:Y:S01]  /*e610*/  LDGSTS.E.BYPASS.LTC128B.128 [R210+0x1100], [R10.64], !P0 ;  /* 0x011000000ad27fae */ /* 0x0003e2000c101d48 */
[----:B------:R-:W-:-:S04]  /*e620*/  IADD3 R4, P0, R4, R63, RZ ;  /* 0x0000003f04047210 */ /* 0x000fc80007f1e0ff */
[----:B------:R-:W-:Y:S02]  /*e630*/  IADD3.X R5, R5, R96, RZ, P0, !PT ;  /* 0x0000006005057210 */ /* 0x000fe400007fe4ff */
[----:B------:R-:W-:Y:S01]  /*e640*/  HMMA.16816.F32.BF16 R80, R136, R52, R32 ;  /* 0x000000348850723c */ /* 0x000fe20000041820 */
[----:B------:R-:W-:-:S07]  /*e650*/  ISETP.LT.OR P0, PT, R97, 0x21, P3 ;  /* 0x000000216100780c */ /* 0x000fce0001f01670 */
[----:B------:R-:W-:Y:S06]  /*e660*/  HMMA.16816.F32.BF16 R16, R132, R46, RZ ;  /* 0x0000002e8410723c */ /* 0x000fec00000418ff */
[----:B------:R2:W-:Y:S01]  /*e670*/  LDGSTS.E.BYPASS.LTC128B.128 [R210+0x4100], [R2.64], !P0 ;  /* 0x0410000002d27fae */ /* 0x0005e2000c101d48 */
[----:B------:R-:W-:Y:S01]  /*e680*/  ISETP.LT.OR P0, PT, R97, 0x41, P3 ;  /* 0x000000416100780c */ /* 0x000fe20001f01670 */
[----:B------:R-:W-:Y:S02]  /*e690*/  HMMA.16816.F32.BF16 R84, R136, R50, R20 ;  /* 0x000000328854723c */ /* 0x000fe40000041814 */
[----:B------:R1:W-:Y:S06]  /*e6a0*/  LDGSTS.E.BYPASS.LTC128B.128 [R210+0x2100], [R8.64], !P1 ;  /* 0x0210000008d27fae */ /* 0x0003ec000c901d48 */
[----:B------:R-:W-:Y:S04]  /*e6b0*/  HMMA.16816.F32.BF16 R20, R132, R104, RZ ;  /* 0x000000688414723c */ /* 0x000fe800000418ff */
[----:B------:R3:W-:Y:S01]  /*e6c0*/  LDGSTS.E.BYPASS.LTC128B.128 [R210+0x5100], [R4.64], !P0 ;  /* 0x0510000004d27fae */ /* 0x0007e2000c101d48 */
[----:B------:R-:W-:-:S03]  /*e6d0*/  ISETP.GT.AND P0, PT, R128, R242, PT ;  /* 0x000000f28000720c */ /* 0x000fc60003f04270 */
[C---:B------:R-:W-:Y:S01]  /*e6e0*/  HMMA.16816.F32.BF16 R92, R136.reuse, R54, R28 ;  /* 0x00000036885c723c */ /* 0x040fe2000004181c */
[----:B------:R-:W0:Y:S07]  /*e6f0*/  LDGDEPBAR ;  /* 0x00000000000079af */ /* 0x000e2e0000000000 */
[----:B------:R-:W-:Y:S01]  /*e700*/  HMMA.16816.F32.BF16 R88, R136, R48, R24 ;  /* 0x000000308858723c */ /* 0x000fe20000041818 */
[----:B--2---:R-:W-:-:S04]  /*e710*/  MOV R2, 0x40 ;  /* 0x0000004000027802 */ /* 0x004fc80000000f00 */
[----:B------:R-:W-:-:S03]  /*e720*/  SEL R2, R2, 0xffffffc0, !P2 ;  /* 0xffffffc002027807 */ /* 0x000fc60005000000 */
[----:B-1----:R-:W-:Y:S01]  /*e730*/  HMMA.16816.F32.BF16 R8, R132, R106, RZ ;  /* 0x0000006a8408723c */ /* 0x002fe200000418ff */
[-C--:B------:R-:W-:Y:S02]  /*e740*/  IADD3 R103, R188, R2.reuse, RZ ;  /* 0x00000002bc677210 */ /* 0x080fe40007ffe0ff */
[----:B------:R-:W-:-:S03]  /*e750*/  IADD3 R15, R194, R2, RZ ;  /* 0x00000002c20f7210 */ /* 0x000fc60007ffe0ff */
[----:B------:R-:W1:Y:S02]  /*e760*/  LDSM.16.M88.4 R32, [R103] ;  /* 0x000000006720783b */ /* 0x000e640000000200 */
[C---:B------:R-:W-:Y:S02]  /*e770*/  HMMA.16816.F32.BF16 R68, R136.reuse, R70, R36 ;  /* 0x000000468844723c */ /* 0x040fe40000041824 */
[----:B------:R-:W2:Y:S04]  /*e780*/  LDSM.16.M88.4 R44, [R103+0x1800] ;  /* 0x00180000672c783b */ /* 0x000ea80000000200 */
[----:B------:R-:W4:Y:S02]  /*e790*/  LDSM.16.M88.4 R48, [R103+0x1000] ;  /* 0x001000006730783b */ /* 0x000f240000000200 */
[C---:B------:R-:W-:Y:S02]  /*e7a0*/  HMMA.16816.F32.BF16 R56, R136.reuse, R64, R40 ;  /* 0x000000408838723c */ /* 0x040fe40000041828 */
[----:B------:R-:W5:Y:S04]  /*e7b0*/  LDSM.16.M88.4 R28, [R103+0x2800] ;  /* 0x00280000671c783b */ /* 0x000f680000000200 */
[----:B------:R-:W-:Y:S02]  /*e7c0*/  LDSM.16.M88.4 R52, [R103+0x800] ;  /* 0x000800006734783b */ /* 0x000fe40000000200 */
[C---:B------:R-:W-:Y:S02]  /*e7d0*/  HMMA.16816.F32.BF16 R36, R136.reuse, R66, R16 ;  /* 0x000000428824723c */ /* 0x040fe40000041810 */
[----:B------:R-:W3:Y:S04]  /*e7e0*/  LDSM.16.M88.4 R64, [R15+-0x3000] ;  /* 0xffd000000f40783b */ /* 0x000ee80000000200 */
[----:B------:R-:W3:Y:S02]  /*e7f0*/  LDSM.16.M88.4 R40, [R103+0x2000] ;  /* 0x002000006728783b */ /* 0x000ee40000000200 */
[C---:B------:R-:W-:Y:S08]  /*e800*/  HMMA.16816.F32.BF16 R16, R136.reuse, R116, R20 ;  /* 0x000000748810723c */ /* 0x040ff00000041814 */
[----:B------:R-:W-:Y:S08]  /*e810*/  HMMA.16816.F32.BF16 R24, R136, R118, R8 ;  /* 0x000000768818723c */ /* 0x000ff00000041808 */
[C---:B-1----:R-:W-:Y:S08]  /*e820*/  HMMA.16816.F32.BF16 R8, R164.reuse, R32, R112 ;  /* 0x00000020a408723c */ /* 0x042ff00000041870 */
[C---:B------:R-:W-:Y:S01]  /*e830*/  HMMA.16816.F32.BF16 R20, R164.reuse, R34, R108 ;  /* 0x00000022a414723c */ /* 0x040fe2000004186c */
[----:B------:R-:W-:Y:S07]  /*e840*/  LDSM.16.M88.4 R32, [R15+-0x2000] ;  /* 0xffe000000f20783b */ /* 0x000fee0000000200 */
[C---:B--2---:R-:W-:Y:S08]  /*e850*/  HMMA.16816.F32.BF16 R72, R164.reuse, R44, R72 ;  /* 0x0000002ca448723c */ /* 0x044ff00000041848 */
[C---:B------:R-:W-:Y:S01]  /*e860*/  HMMA.16816.F32.BF16 R108, R164.reuse, R46, R68 ;  /* 0x0000002ea46c723c */ /* 0x040fe20000041844 */
[----:B------:R-:W1:Y:S04]  /*e870*/  LDSM.16.M88.4 R44, [R188+0x3000] ;  /* 0x00300000bc2c783b */ /* 0x000e680000000200 */
[----:B------:R-:W-:Y:S03]  /*e880*/  LDSM.16.M88.4 R68, [R195] ;  /* 0x00000000c344783b */ /* 0x000fe60000000200 */
[C---:B----4-:R-:W-:Y:S08]  /*e890*/  HMMA.16816.F32.BF16 R88, R164.reuse, R48, R88 ;  /* 0x00000030a458723c */ /* 0x050ff00000041858 */
[C---:B------:R-:W-:Y:S01]  /*e8a0*/  HMMA.16816.F32.BF16 R84, R164.reuse, R50, R84 ;  /* 0x00000032a454723c */ /* 0x040fe20000041854 */
[----:B------:R-:W2:Y:S07]  /*e8b0*/  LDSM.16.M88.4 R48, [R15+-0x2800] ;  /* 0xffd800000f30783b */ /* 0x000eae0000000200 */
[----:B-----5:R-:W-:Y:S08]  /*e8c0*/  HMMA.16816.F32.BF16 R112, R164, R28, R16 ;  /* 0x0000001ca470723c */ /* 0x020ff00000041810 */
[----:B---3--:R-:W-:Y:S08]  /*e8d0*/  HMMA.16816.F32.BF16 R16, R168, R64, R8 ;  /* 0x00000040a810723c */ /* 0x008ff00000041808 */
[C---:B------:R-:W-:Y:S01]  /*e8e0*/  HMMA.16816.F32.BF16 R120, R164.reuse, R30, R24 ;  /* 0x0000001ea478723c */ /* 0x040fe20000041818 */
[----:B------:R-:W3:Y:S04]  /*e8f0*/  LDSM.16.M88.4 R28, [R194] ;  /* 0x00000000c21c783b */ /* 0x000ee80000000200 */
[----:B------:R-:W4:Y:S03]  /*e900*/  LDSM.16.M88.4 R24, [R15+-0x1800] ;  /* 0xffe800000f18783b */ /* 0x000f260000000200 */
[----:B------:R-:W-:Y:S08]  /*e910*/  HMMA.16816.F32.BF16 R80, R164, R52, R80 ;  /* 0x00000034a450723c */ /* 0x000ff00000041850 */
[----:B------:R-:W-:Y:S08]  /*e920*/  HMMA.16816.F32.BF16 R8, R168, R66, R20 ;  /* 0x00000042a808723c */ /* 0x000ff00000041814 */
[----:B------:R-:W-:Y:S01]  /*e930*/  HMMA.16816.F32.BF16 R116, R164, R42, R36 ;  /* 0x0000002aa474723c */ /* 0x000fe20000041824 */
[----:B------:R-:W5:Y:S07]  /*e940*/  LDSM.16.M88.4 R36, [R188+0x3800] ;  /* 0x00380000bc24783b */ /* 0x000f6e0000000200 */
[----:B-1----:R-:W-:Y:S08]  /*e950*/  HMMA.16816.F32.BF16 R16, R172, R44, R16 ;  /* 0x0000002cac10723c */ /* 0x002ff00000041810 */
[C---:B------:R-:W-:Y:S01]  /*e960*/  HMMA.16816.F32.BF16 R92, R164.reuse, R54, R92 ;  /* 0x00000036a45c723c */ /* 0x040fe2000004185c */
[----:B------:R-:W-:Y:S07]  /*e970*/  LDSM.16.M88.4 R52, [R103+0x3000] ;  /* 0x003000006734783b */ /* 0x000fee0000000200 */
[----:B------:R-:W-:Y:S01]  /*e980*/  HMMA.16816.F32.BF16 R104, R164, R40, R56 ;  /* 0x00000028a468723c */ /* 0x000fe20000041838 */
[----:B------:R-:W1:Y:S07]  /*e990*/  LDSM.16.M88.4 R40, [R15+-0x1000] ;  /* 0xfff000000f28783b */ /* 0x000e6e0000000200 */
[----:B--2---:R-:W-:Y:S08]  /*e9a0*/  HMMA.16816.F32.BF16 R20, R168, R48, R80 ;  /* 0x00000030a814723c */ /* 0x004ff00000041850 */
[----:B------:R-:W-:Y:S01]  /*e9b0*/  HMMA.16816.F32.BF16 R8, R172, R46, R8 ;  /* 0x0000002eac08723c */ /* 0x000fe20000041808 */
[----:B------:R-:W-:Y:S07]  /*e9c0*/  LDSM.16.M88.4 R44, [R188+0x4800] ;  /* 0x00480000bc2c783b */ /* 0x000fee0000000200 */
[----:B---3--:R-:W-:Y:S08]  /*e9d0*/  HMMA.16816.F32.BF16 R16, R176, R28, R16 ;  /* 0x0000001cb010723c */ /* 0x008ff00000041810 */
[C---:B------:R-:W-:Y:S01]  /*e9e0*/  HMMA.16816.F32.BF16 R56, R168.reuse, R50, R92 ;  /* 0x00000032a838723c */ /* 0x040fe2000004185c */
[----:B------:R-:W2:Y:S07]  /*e9f0*/  LDSM.16.M88.4 R48, [R15+-0x800] ;  /* 0xfff800000f30783b */ /* 0x000eae0000000200 */
[----:B----4-:R-:W-:Y:S01]  /*ea00*/  HMMA.16816.F32.BF16 R80, R168, R24, R72 ;  /* 0x00000018a850723c */ /* 0x010fe20000041848 */
[----:B------:R-:W3:Y:S07]  /*ea10*/  LDSM.16.M88.4 R72, [R15] ;  /* 0x000000000f48783b */ /* 0x000eee0000000200 */
[----:B-----5:R-:W-:Y:S08]  /*ea20*/  HMMA.16816.F32.BF16 R20, R172, R36, R20 ;  /* 0x00000024ac14723c */ /* 0x020ff00000041814 */
[C---:B------:R-:W-:Y:S08]  /*ea30*/  HMMA.16816.F32.BF16 R88, R168.reuse, R32, R88 ;  /* 0x00000020a858723c */ /* 0x040ff00000041858 */
[----:B------:R-:W-:Y:S01]  /*ea40*/  HMMA.16816.F32.BF16 R64, R168, R34, R84 ;  /* 0x00000022a840723c */ /* 0x000fe20000041854 */
[----:B------:R-:W4:Y:S07]  /*ea50*/  LDSM.16.M88.4 R32, [R188+0x4000] ;  /* 0x00400000bc20783b */ /* 0x000f2e0000000200 */
[----:B------:R-:W-:Y:S08]  /*ea60*/  HMMA.16816.F32.BF16 R8, R176, R30, R8 ;  /* 0x0000001eb008723c */ /* 0x000ff00000041808 */
[C---:B-1----:R-:W-:Y:S08]  /*ea70*/  HMMA.16816.F32.BF16 R104, R168.reuse, R40, R104 ;  /* 0x00000028a868723c */ /* 0x042ff00000041868 */
[----:B------:R-:W-:Y:S01]  /*ea80*/  HMMA.16816.F32.BF16 R116, R168, R42, R116 ;  /* 0x0000002aa874723c */ /* 0x000fe20000041874 */
[----:B------:R-:W1:Y:S07]  /*ea90*/  LDSM.16.M88.4 R40, [R103+0x3800] ;  /* 0x003800006728783b */ /* 0x000e6e0000000200 */
[----:B------:R-:W-:Y:S08]  /*eaa0*/  HMMA.16816.F32.BF16 R16, R180, R52, R16 ;  /* 0x00000034b410723c */ /* 0x000ff00000041810 */
[----:B------:R-:W-:Y:S08]  /*eab0*/  HMMA.16816.F32.BF16 R28, R176, R68, R20 ;  /* 0x00000044b01c723c */ /* 0x000ff00000041814 */
[----:B------:R-:W-:Y:S01]  /*eac0*/  HMMA.16816.F32.BF16 R36, R172, R38, R56 ;  /* 0x00000026ac24723c */ /* 0x000fe20000041838 */
[----:B------:R-:W-:Y:S07]  /*ead0*/  LDSM.16.M88.4 R56, [R103+0x4000] ;  /* 0x004000006738783b */ /* 0x000fee0000000200 */
[----:B------:R-:W-:Y:S08]  /*eae0*/  HMMA.16816.F32.BF16 R92, R168, R26, R108 ;  /* 0x0000001aa85c723c */ /* 0x000ff0000004186c */
[----:B------:R-:W-:Y:S01]  /*eaf0*/  HMMA.16816.F32.BF16 R24, R180, R54, R8 ;  /* 0x00000036b418723c */ /* 0x000fe20000041808 */
[----:B------:R-:W5:Y:S07]  /*eb00*/  LDSM.16.M88.4 R52, [R196] ;  /* 0x00000000c434783b */ /* 0x000f6e0000000200 */
[C---:B--2---:R-:W-:Y:S08]  /*eb10*/  HMMA.16816.F32.BF16 R112, R168.reuse, R48, R112 ;  /* 0x00000030a870723c */ /* 0x044ff00000041870 */
[----:B------:R-:W-:Y:S01]  /*eb20*/  HMMA.16816.F32.BF16 R120, R168, R50, R120 ;  /* 0x00000032a878723c */ /* 0x000fe20000041878 */
[----:B------:R-:W-:Y:S07]  /*eb30*/  LDSM.16.M88.4 R48, [R15+0x800] ;  /* 0x000800000f30783b */ /* 0x000fee0000000200 */
[----:B---3--:R-:W-:Y:S08]  /*eb40*/  HMMA.16816.F32.BF16 R8, R184, R72, R16 ;  /* 0x00000048b808723c */ /* 0x008ff00000041810 */
[----:B----4-:R-:W-:Y:S08]  /*eb50*/  HMMA.16816.F32.BF16 R20, R172, R32, R88 ;  /* 0x00000020ac14723c */ /* 0x010ff00000041858 */
[----:B-1----:R-:W-:Y:S01]  /*eb60*/  HMMA.16816.F32.BF16 R16, R180, R40, R28 ;  /* 0x00000028b410723c */ /* 0x002fe2000004181c */
[----:B------:R-:W-:Y:S07]  /*eb70*/  LDSM.16.M88.4 R28, [R197] ;  /* 0x00000000c51c783b */ /* 0x000fee0000000200 */
[----:B------:R-:W-:Y:S01]  /*eb80*/  HMMA.16816.F32.BF16 R64, R172, R34, R64 ;  /* 0x00000022ac40723c */ /* 0x000fe20000041840 */
[----:B------:R-:W1:Y:S01]  /*eb90*/  LDSM.16.M88.4 R32, [R188+0x5000] ;  /* 0x00500000bc20783b */ /* 0x000e620000000200 */
[----:B------:R-:W-:-:S04]  /*eba0*/  FMUL.FTZ R2, R8, c[0x0][0x320] ;  /* 0x0000c80008027a20 */ /* 0x000fc80000410000 */
[----:B------:R2:W3:Y:S02]  /*ebb0*/  MUFU.TANH R124, R2 ;  /* 0x00000002007c7308 */ /* 0x0004e40000002400 */
[----:B------:R-:W-:Y:S01]  /*ebc0*/  HMMA.16816.F32.BF16 R36, R176, R70, R36 ;  /* 0x00000046b024723c */ /* 0x000fe20000041824 */
[----:B------:R-:W4:Y:S07]  /*ebd0*/  LDSM.16.M88.4 R68, [R188+0x5800] ;  /* 0x00580000bc44783b */ /* 0x000f2e0000000200 */
[----:B------:R-:W-:Y:S01]  /*ebe0*/  HMMA.16816.F32.BF16 R24, R184, R74, R24 ;  /* 0x0000004ab818723c */ /* 0x000fe20000041818 */
[----:B--2---:R-:W-:-:S07]  /*ebf0*/  FMUL.FTZ R2, R9, c[0x0][0x320] ;  /* 0x0000c80009027a20 */ /* 0x004fce0000410000 */
[----:B-----5:R-:W-:Y:S01]  /*ec00*/  HMMA.16816.F32.BF16 R20, R176, R52, R20 ;  /* 0x00000034b014723c */ /* 0x020fe20000041814 */
[----:B------:R2:W1:Y:S07]  /*ec10*/  MUFU.TANH R110, R2 ;  /* 0x00000002006e7308 */ /* 0x00046e0000002400 */
[C---:B------:R-:W-:Y:S08]  /*ec20*/  HMMA.16816.F32.BF16 R84, R172.reuse, R44, R80 ;  /* 0x0000002cac54723c */ /* 0x040ff00000041850 */
[----:B------:R-:W-:Y:S01]  /*ec30*/  HMMA.16816.F32.BF16 R88, R172, R46, R92 ;  /* 0x0000002eac58723c */ /* 0x000fe2000004185c */
[----:B------:R-:W-:Y:S01]  /*ec40*/  LDSM.16.M88.4 R44, [R103+0x4800] ;  /* 0x00480000672c783b */ /* 0x000fe20000000200 */
[----:B--2---:R-:W-:-:S04]  /*ec50*/  FMUL.FTZ R2, R10, c[0x0][0x320] ;  /* 0x0000c8000a027a20 */ /* 0x004fc80000410000 */
[----:B------:R2:W2:Y:S02]  /*ec60*/  MUFU.TANH R125, R2 ;  /* 0x00000002007d7308 */ /* 0x0004a40000002400 */
[C---:B-1----:R-:W-:Y:S08]  /*ec70*/  HMMA.16816.F32.BF16 R80, R172.reuse, R32, R104 ;  /* 0x00000020ac50723c */ /* 0x042ff00000041868 */
[----:B----4-:R-:W-:Y:S01]  /*ec80*/  HMMA.16816.F32.BF16 R72, R172, R68, R112 ;  /* 0x00000044ac48723c */ /* 0x010fe20000041870 */
[----:B--2---:R-:W-:-:S07]  /*ec90*/  FMUL.FTZ R2, R11, c[0x0][0x320] ;  /* 0x0000c8000b027a20 */ /* 0x004fce0000410000 */
[----:B------:R-:W-:Y:S01]  /*eca0*/  HMMA.16816.F32.BF16 R8, R184, R48, R16 ;  /* 0x00000030b808723c */ /* 0x000fe20000041810 */
[----:B------:R1:W2:Y:S07]  /*ecb0*/  MUFU.TANH R111, R2 ;  /* 0x00000002006f7308 */ /* 0x0002ae0000002400 */
[----:B------:R-:W-:Y:S01]  /*ecc0*/  HMMA.16816.F32.BF16 R16, R180, R42, R36 ;  /* 0x0000002ab410723c */ /* 0x000fe20000041824 */
[----:B------:R-:W4:Y:S07]  /*ecd0*/  LDSM.16.M88.4 R40, [R15+0x1000] ;  /* 0x001000000f28783b */ /* 0x000f2e0000000200 */
[----:B------:R-:W-:Y:S01]  /*ece0*/  HMMA.16816.F32.BF16 R36, R176, R54, R64 ;  /* 0x00000036b024723c */ /* 0x000fe20000041840 */
[----:B------:R-:W5:Y:S01]  /*ecf0*/  LDSM.16.M88.4 R52, [R15+0x1800] ;  /* 0x001800000f34783b */ /* 0x000f620000000200 */
[----:B-1----:R-:W-:-:S04]  /*ed00*/  FMUL.FTZ R2, R24, c[0x0][0x320] ;  /* 0x0000c80018027a20 */ /* 0x002fc80000410000 */
[----:B------:R1:W1:Y:S02]  /*ed10*/  MUFU.TANH R109, R2 ;  /* 0x00000002006d7308 */ /* 0x0002640000002400 */
[----:B------:R-:W-:Y:S01]  /*ed20*/  HMMA.16816.F32.BF16 R64, R172, R34, R116 ;  /* 0x00000022ac40723c */ /* 0x000fe20000041874 */
[----:B-1----:R-:W-:-:S05]  /*ed30*/  FMUL.FTZ R2, R25, c[0x0][0x320] ;  /* 0x0000c80019027a20 */ /* 0x002fca0000410000 */
[----:B------:R1:W1:Y:S02]  /*ed40*/  MUFU.TANH R108, R2 ;  /* 0x00000002006c7308 */ /* 0x0002640000002400 */
[----:B-1----:R-:W-:-:S06]  /*ed50*/  FMUL.FTZ R2, R26, c[0x0][0x320] ;  /* 0x0000c8001a027a20 */ /* 0x002fcc0000410000 */
[----:B------:R1:W1:Y:S02]  /*ed60*/  MUFU.TANH R105, R2 ;  /* 0x0000000200697308 */ /* 0x0002640000002400 */
[----:B-1----:R-:W-:Y:S02]  /*ed70*/  FMUL.FTZ R2, R27, c[0x0][0x320] ;  /* 0x0000c8001b027a20 */ /* 0x002fe40000410000 */
[----:B------:R-:W-:Y:S04]  /*ed80*/  HMMA.16816.F32.BF16 R24, R180, R56, R20 ;  /* 0x00000038b418723c */ /* 0x000fe80000041814 */
[----:B------:R1:W1:Y:S04]  /*ed90*/  MUFU.TANH R104, R2 ;  /* 0x0000000200687308 */ /* 0x0002680000002400 */
[----:B------:R-:W-:Y:S01]  /*eda0*/  HMMA.16816.F32.BF16 R20, R184, R50, R16 ;  /* 0x00000032b814723c */ /* 0x000fe20000041810 */
[----:B------:R-:W2:Y:S07]  /*edb0*/  LDSM.16.M88.4 R48, [R198] ;  /* 0x00000000c630783b */ /* 0x000eae0000000200 */
[----:B------:R-:W-:Y:S01]  /*edc0*/  HMMA.16816.F32.BF16 R16, R176, R28, R84 ;  /* 0x0000001cb010723c */ /* 0x000fe20000041854 */
[----:B-1----:R-:W-:-:S04]  /*edd0*/  FMUL.FTZ R2, R8, c[0x0][0x320] ;  /* 0x0000c80008027a20 */ /* 0x002fc80000410000 */
[----:B------:R1:W1:Y:S03]  /*ede0*/  MUFU.TANH R97, R2 ;  /* 0x0000000200617308 */ /* 0x0002660000002400 */
[----:B----4-:R-:W-:Y:S08]  /*edf0*/  HMMA.16816.F32.BF16 R32, R184, R40, R24 ;  /* 0x00000028b820723c */ /* 0x010ff00000041818 */
[----:B------:R-:W-:Y:S01]  /*ee00*/  HMMA.16816.F32.BF16 R28, R176, R30, R88 ;  /* 0x0000001eb01c723c */ /* 0x000fe20000041858 */
[----:B-1----:R-:W-:-:S07]  /*ee10*/  FMUL.FTZ R2, R9, c[0x0][0x320] ;  /* 0x0000c80009027a20 */ /* 0x002fce0000410000 */
[C---:B------:R-:W-:Y:S01]  /*ee20*/  HMMA.16816.F32.BF16 R24, R180.reuse, R44, R16 ;  /* 0x0000002cb418723c */ /* 0x040fe20000041810 */
[----:B------:R1:W4:Y:S11]  /*ee30*/  MUFU.TANH R95, R2 ;  /* 0x00000002005f7308 */ /* 0x0003360000002400 */
[----:B------:R-:W-:Y:S04]  /*ee40*/  @!UPT UIADD3 URZ, URZ, URZ, URZ ;  /* 0x0000003f3f3ff290 */ /* 0x000fe8000fffe03f */
[----:B------:R-:W-:Y:S01]  /*ee50*/  HMMA.16816.F32.BF16 R16, R180, R46, R28 ;  /* 0x0000002eb410723c */ /* 0x000fe2000004181c */
[----:B------:R-:W-:Y:S01]  /*ee60*/  LDSM.16.M88.4 R44, [R15+0x2000] ;  /* 0x002000000f2c783b */ /* 0x000fe20000000200 */
[----:B-1----:R-:W-:-:S04]  /*ee70*/  FMUL.FTZ R2, R10, c[0x0][0x320] ;  /* 0x0000c8000a027a20 */ /* 0x002fc80000410000 */
[----:B------:R1:W1:Y:S02]  /*ee80*/  MUFU.TANH R99, R2 ;  /* 0x0000000200637308 */ /* 0x0002640000002400 */
[----:B-----5:R-:W-:Y:S01]  /*ee90*/  HMMA.16816.F32.BF16 R28, R184, R52, R24 ;  /* 0x00000034b81c723c */ /* 0x020fe20000041818 */
[----:B-1----:R-:W-:-:S07]  /*eea0*/  FMUL.FTZ R2, R11, c[0x0][0x320] ;  /* 0x0000c8000b027a20 */ /* 0x002fce0000410000 */
[----:B------:R-:W-:Y:S01]  /*eeb0*/  HMMA.16816.F32.BF16 R8, R180, R58, R36 ;  /* 0x0000003ab408723c */ /* 0x000fe20000041824 */
[----:B------:R-:W1:Y:S01]  /*eec0*/  LDSM.16.M88.4 R36, [R103+0x5000] ;  /* 0x005000006724783b */ /* 0x000e620000000200 */
[----:B------:R5:W1:Y:S03]  /*eed0*/  MUFU.TANH R98, R2 ;  /* 0x0000000200627308 */ /* 0x000a660000002400 */
[----:B------:R-:W1:Y:S03]  /*eee0*/  LDSM.16.M88.4 R56, [R199] ;  /* 0x00000000c738783b */ /* 0x000e660000000200 */
[----:B------:R-:W-:Y:S01]  /*eef0*/  HMMA.16816.F32.BF16 R16, R184, R54, R16 ;  /* 0x00000036b810723c */ /* 0x000fe20000041810 */
[----:B-----5:R-:W-:-:S04]  /*ef00*/  FMUL.FTZ R2, R20, c[0x0][0x320] ;  /* 0x0000c80014027a20 */ /* 0x020fc80000410000 */
[----:B------:R5:W1:Y:S11]  /*ef10*/  MUFU.TANH R93, R2 ;  /* 0x00000002005d7308 */ /* 0x000a760000002400 */
[----:B------:R-:W-:Y:S01]  /*ef20*/  HMMA.16816.F32.BF16 R8, R184, R42, R8 ;  /* 0x0000002ab808723c */ /* 0x000fe20000041808 */
[----:B------:R-:W1:Y:S01]  /*ef30*/  LDSM.16.M88.4 R40, [R103+0x5800] ;  /* 0x005800006728783b */ /* 0x000e620000000200 */
[----:B-----5:R-:W-:-:S04]  /*ef40*/  FMUL.FTZ R2, R21, c[0x0][0x320] ;  /* 0x0000c80015027a20 */ /* 0x020fc80000410000 */
[----:B------:R5:W1:Y:S02]  /*ef50*/  MUFU.TANH R92, R2 ;  /* 0x00000002005c7308 */ /* 0x000a640000002400 */
[----:B-----5:R-:W-:-:S06]  /*ef60*/  FMUL.FTZ R2, R22, c[0x0][0x320] ;  /* 0x0000c80016027a20 */ /* 0x020fcc0000410000 */
[----:B------:R5:W1:Y:S02]  /*ef70*/  MUFU.TANH R94, R2 ;  /* 0x00000002005e7308 */ /* 0x000a640000002400 */
[----:B-----5:R-:W-:Y:S02]  /*ef80*/  FMUL.FTZ R2, R23, c[0x0][0x320] ;  /* 0x0000c80017027a20 */ /* 0x020fe40000410000 */
[----:B--2---:R-:W-:Y:S04]  /*ef90*/  HMMA.16816.F32.BF16 R20, R176, R48, R80 ;  /* 0x00000030b014723c */ /* 0x004fe80000041850 */
[----:B------:R2:W1:Y:S02]  /*efa0*/  MUFU.TANH R88, R2 ;  /* 0x0000000200587308 */ /* 0x0004640000002400 */
[----:B--2---:R-:W-:-:S06]  /*efb0*/  FMUL.FTZ R2, R32, c[0x0][0x320] ;  /* 0x0000c80020027a20 */ /* 0x004fcc0000410000 */
[----:B------:R2:W2:Y:S11]  /*efc0*/  MUFU.TANH R85, R2 ;  /* 0x0000000200557308 */ /* 0x0004b60000002400 */
[----:B------:R-:W-:Y:S01]  /*efd0*/  @!UPT UIADD3 URZ, URZ, URZ, URZ ;  /* 0x0000003f3f3ff290 */ /* 0x000fe2000fffe03f */
[----:B-1----:R-:W-:Y:S08]  /*efe0*/  HMMA.16816.F32.BF16 R24, R180, R36, R20 ;  /* 0x00000024b418723c */ /* 0x002ff00000041814 */
[----:B------:R-:W-:Y:S01]  /*eff0*/  HMMA.16816.F32.BF16 R20, R176, R56, R72 ;  /* 0x00000038b014723c */ /* 0x000fe20000041848 */
[----:B--2---:R-:W-:-:S04]  /*f000*/  FMUL.FTZ R2, R33, c[0x0][0x320] ;  /* 0x0000c80021027a20 */ /* 0x004fc80000410000 */
[----:B------:R1:W2:Y:S11]  /*f010*/  MUFU.TANH R69, R2 ;  /* 0x0000000200457308 */ /* 0x0002b60000002400 */
[----:B------:R-:W-:Y:S08]  /*f020*/  @!UPT UIADD3 URZ, URZ, URZ, URZ ;  /* 0x0000003f3f3ff290 */ /* 0x000ff0000fffe03f */
[----:B------:R-:W-:Y:S01]  /*f030*/  HMMA.16816.F32.BF16 R20, R180, R40, R20 ;  /* 0x00000028b414723c */ /* 0x000fe20000041814 */
[----:B-1----:R-:W-:-:S04]  /*f040*/  FMUL.FTZ R2, R34, c[0x0][0x320] ;  /* 0x0000c80022027a20 */ /* 0x002fc80000410000 */
        /* <DEDUP_REMOVED lines=8> */
[----:B------:R-:W5:Y:S01]  /*f0d0*/  LDSM.16.M88.4 R36, [R15+0x2800] ;  /* 0x002800000f24783b */ /* 0x000f620000000200 */
[----:B------:R-:W-:-:S04]  /*f0e0*/  DEPBAR.LE SB0, 0x0 ;  /* 0x000080000000791a */ /* 0x000fc80000000000 */
[----:B-1----:R-:W-:-:S04]  /*f0f0*/  FMUL.FTZ R2, R9, c[0x0][0x320] ;  /* 0x0000c80009027a20 */ /* 0x002fc80000410000 */
        /* <DEDUP_REMOVED lines=17> */
[----:B-----5:R-:W-:Y:S01]  /*f210*/  HMMA.16816.F32.BF16 R8, R184, R38, R8 ;  /* 0x00000026b808723c */ /* 0x020fe20000041808 */
[----:B-1----:R-:W-:-:S07]  /*f220*/  FMUL.FTZ R2, R31, c[0x0][0x320] ;  /* 0x0000c8001f027a20 */ /* 0x002fce0000410000 */
[C---:B------:R-:W-:Y:S01]  /*f230*/  HMMA.16816.F32.BF16 R28, R184.reuse, R44, R24 ;  /* 0x0000002cb81c723c */ /* 0x040fe20000041818 */
[----:B------:R1:W1:Y:S07]  /*f240*/  MUFU.TANH R54, R2 ;  /* 0x0000000200367308 */ /* 0x00026e0000002400 */
        /* <DEDUP_REMOVED lines=44> */
[----:B--234-:R-:W-:Y:S01]  /*f510*/  ISETP.NE.AND P5, PT, R141, 0x1, PT ;  /* 0x000000018d00780c */ /* 0x01cfe20003fa5270 */
[----:B------:R-:W-:Y:S01]  /*f520*/  IMAD.MOV.U32 R222, RZ, RZ, RZ ;  /* 0x000000ffffde7224 */ /* 0x000fe200078e00ff */
[C---:B------:R-:W-:Y:S02]  /*f530*/  IADD3 R3, R0.reuse, R127, R140 ;  /* 0x0000007f00037210 */ /* 0x040fe40007ffe08c */
[----:B------:R-:W-:-:S02]  /*f540*/  ISETP.GT.AND P4, PT, R0, 0x5f, PT ;  /* 0x0000005f0000780c */ /* 0x000fc40003f84270 */
        /* <DEDUP_REMOVED lines=26> */
.L_x_1145:
[----:B------:R-:W-:Y:S05]  /*f6f0*/  BRA.DIV ~URZ, `(.L_x_1004) ;  /* 0x00013df27f007947 */ /* 0x000fea000b800000 */
[----:B------:R-:W3:Y:S01]  /*f700*/  SHFL.IDX PT, R2, R5, RZ, 0x181f ;  /* 0x00181fff05027589 */ /* 0x000ee200000e0000 */
[----:B------:R-:W-:Y:S02]  /*f710*/  ISETP.GE.AND P3, PT, R76, c[0x0][0x1d4], PT ;  /* 0x000075004c007a0c */ /* 0x000fe40003f66270 */
[----:B------:R-:W-:Y:S01]  /*f720*/  ISETP.GE.AND P1, PT, R211, c[0x0][0x1d4], PT ;  /* 0x00007500d3007a0c */ /* 0x000fe20003f26270 */
[----:B------:R-:W4:Y:S04]  /*f730*/  SHFL.IDX PT, R6, R5, 0x1, 0x181f ;  /* 0x00381f0005067f89 */ /* 0x000f2800000e0000 */
[----:B------:R-:W5:Y:S01]  /*f740*/  SHFL.IDX PT, R14, R4, 0x1, 0x181f ;  /* 0x00381f00040e7f89 */ /* 0x000f6200000e0000 */
[----:B---3--:R-:W-:-:S02]  /*f750*/  IADD3 R10, P0, R2, R60, RZ ;  /* 0x0000003c020a7210 */ /* 0x008fc40007f1e0ff */
[----:B------:R-:W-:-:S03]  /*f760*/  IADD3 R8, P2, R2, R63, RZ ;  /* 0x0000003f02087210 */ /* 0x000fc60007f5e0ff */
[C---:B--2---:R-:W-:Y:S01]  /*f770*/  IMAD.X R11, R9.reuse, 0x1, R62, P0 ;  /* 0x00000001090b7824 */ /* 0x044fe200000e063e */
[----:B----4-:R-:W-:Y:S01]  /*f780*/  IADD3 R2, P0, R6, R60, RZ ;  /* 0x0000003c06027210 */ /* 0x010fe20007f1e0ff */
[----:B------:R-:W-:-:S03]  /*f790*/  IMAD.X R9, R9, 0x1, R96, P2 ;  /* 0x0000000109097824 */ /* 0x000fc600010e0660 */
[----:B------:R2:W-:Y:S01]  /*f7a0*/  LDGSTS.E.BYPASS.LTC128B.128 [R210+0x8100], [R10.64], !P3 ;  /* 0x081000000ad27fae */ /* 0x0005e2000d901d48 */
[----:B-----5:R-:W-:Y:S01]  /*f7b0*/  IMAD.X R3, R14, 0x1, R62, P0 ;  /* 0x000000010e037824 */ /* 0x020fe200000e063e */
[----:B------:R-:W-:Y:S02]  /*f7c0*/  IADD3 R16, P0, R6, R63, RZ ;  /* 0x0000003f06107210 */ /* 0x000fe40007f1e0ff */
[----:B------:R3:W-:Y:S01]  /*f7d0*/  LDGSTS.E.BYPASS.LTC128B.128 [R210+0xb100], [R8.64], !P1 ;  /* 0x0b10000008d27fae */ /* 0x0007e2000c901d48 */
[----:B------:R-:W-:Y:S02]  /*f7e0*/  SEL R6, RZ, 0x10, P1 ;  /* 0x00000010ff067807 */ /* 0x000fe40000800000 */
[----:B------:R-:W-:Y:S01]  /*f7f0*/  IMAD.X R17, R14, 0x1, R96, P0 ;  /* 0x000000010e117824 */ /* 0x000fe200000e0660 */
[----:B------:R4:W-:Y:S04]  /*f800*/  LDGSTS.E.BYPASS.LTC128B.128 [R210+0x9100], [R2.64], !P3 ;  /* 0x0910000002d27fae */ /* 0x0009e8000d901d48 */
[----:B------:R2:W-:Y:S04]  /*f810*/  LDGSTS.E.BYPASS.LTC128B.128 [R210+0xc100], [R16.64], !P1 ;  /* 0x0c10000010d27fae */ /* 0x0005e8000c901d48 */
[----:B---3--:R2:W3:Y:S01]  /*f820*/  SHFL.IDX PT, R9, R4, 0x2, 0x181f ;  /* 0x00581f0004097f89 */ /* 0x0084e200000e0000 */
[----:B------:R-:W-:-:S03]  /*f830*/  SEL R8, RZ, 0x10, P3 ;  /* 0x00000010ff087807 */ /* 0x000fc60001800000 */
[----:B----4-:R2:W4:Y:S04]  /*f840*/  SHFL.IDX PT, R2, R5, 0x2, 0x181f ;  /* 0x00581f0005027f89 */ /* 0x01052800000e0000 */
.L_x_1146:
[----:B------:R-:W-:Y:S02]  /*f850*/  IADD3 R3, -R8, 0x10, RZ ;  /* 0x0000001008037810 */ /* 0x000fe40007ffe1ff */
[----:B--2---:R-:W-:Y:S02]  /*f860*/  IADD3 R5, -R6, 0x10, RZ ;  /* 0x0000001006057810 */ /* 0x004fe40007ffe1ff */
[----:B------:R-:W-:Y:S02]  /*f870*/  LOP3.LUT R3, R3, 0xf, RZ, 0xc0, !PT ;  /* 0x0000000f03037812 */ /* 0x000fe400078ec0ff */
[----:B------:R-:W-:Y:S02]  /*f880*/  ISETP.NE.U32.AND P2, PT, R8, RZ, PT ;  /* 0x000000ff0800720c */ /* 0x000fe40003f45070 */
[----:B-1--4-:R-:W-:Y:S02]  /*f890*/  IADD3 R4, P1, P0, R3, R2, R60 ;  /* 0x0000000203047210 */ /* 0x012fe4000783e03c */
[----:B------:R-:W-:-:S02]  /*f8a0*/  LOP3.LUT R3, R5, 0xf, RZ, 0xc0, !PT ;  /* 0x0000000f05037812 */ /* 0x000fc400078ec0ff */
[----:B---3--:R-:W-:Y:S02]  /*f8b0*/  IADD3.X R5, RZ, R9, R62, P1, P0 ;  /* 0x00000009ff057210 */ /* 0x008fe40000fe043e */
        /* <DEDUP_REMOVED lines=8> */
.L_x_1002:
[----:B--234-:R-:W-:Y:S05]  /*f940*/  BSYNC B0 ;  /* 0x0000000000007941 */ /* 0x01cfea0003800000 */
.L_x_1001:
[----:B-1----:R-:W2:Y:S01]  /*f950*/  LDL R3, [R1+0xc] ;  /* 0x00000c0001037983 */ /* 0x002ea20000100800 */
[----:B------:R-:W-:-:S03]  /*f960*/  IMAD.MOV.U32 R4, RZ, RZ, c[0x0][0x2c4] ;  /* 0x0000b100ff047624 */ /* 0x000fc600078e00ff */
[----:B------:R-:W2:Y:S02]  /*f970*/  LDL R2, [R1+0x14] ;  /* 0x0000140001027983 */ /* 0x000ea40000100800 */
[----:B------:R-:W-:Y:S01]  /*f980*/  ISETP.NE.AND P0, PT, R4, 0x1, PT ;  /* 0x000000010400780c */ /* 0x000fe20003f05270 */
[----:B------:R-:W-:Y:S01]  /*f990*/  ULDC UR4, c[0x0][0x324] ;  /* 0x0000c90000047ab9 */ /* 0x000fe20000000800 */
[----:B------:R-:W0:Y:S01]  /*f9a0*/  LDGDEPBAR ;  /* 0x00000000000079af */ /* 0x000e220000000000 */
[----:B------:R-:W-:Y:S01]  /*f9b0*/  ULOP3.LUT UR4, URZ, UR4, URZ, 0x33, !UPT ;  /* 0x000000043f047292 */ /* 0x000fe2000f8e333f */
[----:B------:R-:W-:Y:S01]  /*f9c0*/  IMAD.IADD R9, R126, 0x1, -R245 ;  /* 0x000000017e097824 */ /* 0x000fe200078e0af5 */
[C---:B------:R-:W-:Y:S01]  /*f9d0*/  IADD3 R10, -R245.reuse, R61, RZ ;  /* 0x0000003df50a7210 */ /* 0x040fe20007ffe1ff */
[----:B--2---:R-:W-:Y:S01]  /*f9e0*/  IMAD.IADD R2, R2, 0x1, R3 ;  /* 0x0000000102027824 */ /* 0x004fe200078e0203 */
[----:B------:R-:W-:-:S06]  /*f9f0*/  IADD3 R3, -R245, 0x1, R126 ;  /* 0x00000001f5037810 */ /* 0x000fcc0007ffe17e */
[----:B------:R-:W-:-:S04]  /*fa00*/  @P0 IMAD.HI.U32 R4, R2, c[0x0][0x2c8], RZ ;  /* 0x0000b20002040a27 */ /* 0x000fc800078e00ff */
[----:B------:R-:W-:Y:S01]  /*fa10*/  IMAD.MOV.U32 R5, RZ, RZ, R2 ;  /* 0x000000ffff057224 */ /* 0x000fe200078e0002 */
[----:B------:R-:W-:-:S04]  /*fa20*/  IADD3 R2, R3, -R243, RZ ;  /* 0x800000f303027210 */ /* 0x000fc80007ffe0ff */
[C---:B------:R-:W-:Y:S02]  /*fa30*/  IADD3 R8, R2.reuse, UR4, RZ ;  /* 0x0000000402087c10 */ /* 0x040fe4000fffe0ff */
[----:B------:R-:W-:Y:S02]  /*fa40*/  @P0 SHF.R.U32.HI R5, RZ, c[0x0][0x2cc], R4 ;  /* 0x0000b300ff050a19 */ /* 0x000fe40000011604 */
[----:B------:R-:W-:Y:S01]  /*fa50*/  IADD3 R6, R2, c[0x0][0x328], RZ ;  /* 0x0000ca0002067a10 */ /* 0x000fe20007ffe0ff */
[----:B------:R-:W-:Y:S05]  /*fa60*/  BRA.DIV ~URZ, `(.L_x_1005) ;  /* 0x00013e127f007947 */ /* 0x000fea000b800000 */
[----:B------:R1:W2:Y:S02]  /*fa70*/  SHFL.IDX PT, R4, R5, RZ, 0x1c1f ;  /* 0x001c1fff05047589 */ /* 0x0002a400000e0000 */
.L_x_1147:
        /* <DEDUP_REMOVED lines=17> */
.L_x_1008:
[----:B------:R-:W-:-:S04]  /*fb90*/  MOV R11, c[0x0][0x32c] ;  /* 0x0000cb00000b7a02 */ /* 0x000fc80000000f00 */
[----:B------:R-:W-:-:S13]  /*fba0*/  ISETP.NE.AND P0, PT, R11, 0x1, PT ;  /* 0x000000010b00780c */ /* 0x000fda0003f05270 */
[----:B------:R-:W-:-:S05]  /*fbb0*/  @P0 IMAD.HI.U32 R11, R4, c[0x0][0x330], RZ ;  /* 0x0000cc00040b0a27 */ /* 0x000fca00078e00ff */
[----:B------:R-:W-:Y:S02]  /*fbc0*/  @P0 SHF.R.U32.HI R4, RZ, c[0x0][0x334], R11 ;  /* 0x0000cd00ff040a19 */ /* 0x000fe4000001160b */
.L_x_1009:
[----:B------:R-:W-:Y:S05]  /*fbd0*/  BSYNC B0 ;  /* 0x0000000000007941 */ /* 0x000fea0003800000 */
.L_x_1007:
[----:B------:R-:W-:-:S05]  /*fbe0*/  IMAD R4, R4, c[0x0][0x32c], R10 ;  /* 0x0000cb0004047a24 */ /* 0x000fca00078e020a */
[----:B------:R-:W-:Y:S02]  /*fbf0*/  IADD3 R11, R4, c[0x0][0x32c], RZ ;  /* 0x0000cb00040b7a10 */ /* 0x000fe40007ffe0ff */
[----:B------:R-:W-:Y:S02]  /*fc00*/  IMNMX R2, R2, R4, !PT ;  /* 0x0000000402027217 */ /* 0x000fe40007800200 */
[----:B------:R-:W-:Y:S02]  /*fc10*/  IMNMX R3, R3, R11, PT ;  /* 0x0000000b03037217 */ /* 0x000fe40003800200 */
.L_x_1006:
        /* <DEDUP_REMOVED lines=134> */
.L_x_1148:
        /* <DEDUP_REMOVED lines=10> */
[----:B-12---:R-:W-:Y:S01]  /*10520*/  IMAD.MOV.U32 R5, RZ, RZ, c[0x0][0x32c] ;  /* 0x0000cb00ff057624 */ /* 0x006fe200078e00ff */
[----:B------:R-:W-:-:S04]  /*10530*/  LOP3.LUT R4, RZ, R4, RZ, 0x33, !PT ;  /* 0x00000004ff047212 */ /* 0x000fc800078e33ff */
[----:B------:R-:W-:-:S13]  /*10540*/  ISETP.NE.AND P0, PT, R5, 0x1, PT ;  /* 0x000000010500780c */ /* 0x000fda0003f05270 */
[----:B------:R-:W-:-:S05]  /*10550*/  @P0 IMAD.HI.U32 R5, R4, c[0x0][0x330], RZ ;  /* 0x0000cc0004050a27 */ /* 0x000fca00078e00ff */
[----:B------:R-:W-:-:S04]  /*10560*/  @P0 SHF.R.U32.HI R4, RZ, c[0x0][0x334], R5 ;  /* 0x0000cd00ff040a19 */ /* 0x000fc80000011605 */
[----:B------:R-:W-:Y:S01]  /*10570*/  LOP3.LUT R4, RZ, R4, RZ, 0x33, !PT ;  /* 0x00000004ff047212 */ /* 0x000fe200078e33ff */
[----:B------:R-:W-:Y:S05]  /*10580*/  BRA `(.L_x_1014) ;  /* 0x0000004000007947 */ /* 0x000fea0003800000 */
.L_x_1013:
[----:B-12---:R-:W-:-:S04]  /*10590*/  MOV R5, c[0x0][0x32c] ;  /* 0x0000cb0000057a02 */ /* 0x006fc80000000f00 */
[----:B------:R-:W-:-:S13]  /*105a0*/  ISETP.NE.AND P0, PT, R5, 0x1, PT ;  /* 0x000000010500780c */ /* 0x000fda0003f05270 */
[----:B------:R-:W-:-:S05]  /*105b0*/  @P0 IMAD.HI.U32 R5, R4, c[0x0][0x330], RZ ;  /* 0x0000cc0004050a27 */ /* 0x000fca00078e00ff */
[----:B------:R-:W-:Y:S02]  /*105c0*/  @P0 SHF.R.U32.HI R4, RZ, c[0x0][0x334], R5 ;  /* 0x0000cd00ff040a19 */ /* 0x000fe40000011605 */
.L_x_1014:
[----:B------:R-:W-:Y:S05]  /*105d0*/  BSYNC B0 ;  /* 0x0000000000007941 */ /* 0x000fea0003800000 */
.L_x_1012:
[----:B------:R-:W-:-:S05]  /*105e0*/  IMAD R4, R4, c[0x0][0x32c], R10 ;  /* 0x0000cb0004047a24 */ /* 0x000fca00078e020a */
[----:B------:R-:W-:Y:S02]  /*105f0*/  IADD3 R5, R4, c[0x0][0x32c], RZ ;  /* 0x0000cb0004057a10 */ /* 0x000fe40007ffe0ff */
[----:B------:R-:W-:Y:S02]  /*10600*/  IMNMX R2, R2, R4, !PT ;  /* 0x0000000402027217 */ /* 0x000fe40007800200 */
[----:B------:R-:W-:Y:S02]  /*10610*/  IMNMX R3, R3, R5, PT ;  /* 0x0000000503037217 */ /* 0x000fe40003800200 */
.L_x_1011:
        /* <DEDUP_REMOVED lines=92> */
[C---:B------:R-:W-:Y:S02]  /*10be0*/  ISETP.GT.AND P0, PT, R2.reuse, RZ, !P1 ;  /* 0x000000ff0200720c */ /* 0x040fe40004f04270 */
[----:B------:R-:W-:Y:S02]  /*10bf0*/  LOP3.LUT P1, RZ, R209, 0x8000, RZ, 0xc0, !PT ;  /* 0x00008000d1ff7812 */ /* 0x000fe4000782c0ff */
[----:B------:R-:W-:Y:S02]  /*10c00*/  ISETP.LT.OR P0, PT, R3, 0x1, P0 ;  /* 0x000000010300780c */ /* 0x000fe40000701670 */
[----:B------:R-:W-:Y:S02]  /*10c10*/  ISETP.GT.AND P1, PT, R2, 0x51, !P1 ;  /* 0x000000510200780c */ /* 0x000fe40004f24270 */
[----:B------:R-:W-:-:S02]  /*10c20*/  FSEL R9, R125, -INF , !P0 ;  /* 0xff8000007d097808 */ /* 0x000fc40004000000 */
[----:B------:R-:W-:Y:S02]  /*10c30*/  ISETP.GT.AND P0, PT, R2, 0x50, !P6 ;  /* 0x000000500200780c */ /* 0x000fe40007704270 */
[----:B-12---:R-:W-:Y:S02]  /*10c40*/  FMNMX.FTZ R5, R9, R10, !PT ;  /* 0x0000000a09057209 */ /* 0x006fe40007810000 */
        /* <DEDUP_REMOVED lines=10> */
[C---:B------:R-:W-:Y:S02]  /*10cf0*/  ISETP.LT.OR P2, PT, R3.reuse, 0x52, P1 ;  /* 0x000000520300780c */ /* 0x040fe40000f41670 */
        /* <DEDUP_REMOVED lines=25> */
[----:B------:R-:W-:Y:S01]  /*10e90*/  FMNMX.FTZ R6, R54, R3, !PT ;  /* 0x0000000336067209 */ /* 0x000fe20007810000 */
[----:B------:R-:W-:Y:S05]  /*10ea0*/  BRA.DIV ~URZ, `(.L_x_1015) ;  /* 0x00012ab27f007947 */ /* 0x000fea000b800000 */
[----:B------:R1:W2:Y:S02]  /*10eb0*/  SHFL.BFLY PT, R2, R5, 0x2, 0x1f ;  /* 0x0c401f0005027f89 */ /* 0x0002a400000e0000 */
.L_x_1149:
[----:B-12---:R-:W-:Y:S01]  /*10ec0*/  FMNMX.FTZ R5, R5, R2, !PT ;  /* 0x0000000205057209 */ /* 0x006fe20007810000 */
[----:B------:R-:W-:Y:S05]  /*10ed0*/  BRA.DIV ~URZ, `(.L_x_1016) ;  /* 0x00012ae27f007947 */ /* 0x000fea000b800000 */
[----:B------:R-:W1:Y:S04]  /*10ee0*/  SHFL.BFLY PT, R2, R6, 0x2, 0x1f ;  /* 0x0c401f0006027f89 */ /* 0x000e6800000e0000 */
[----:B------:R-:W2:Y:S01]  /*10ef0*/  SHFL.BFLY PT, R3, R5, 0x1, 0x1f ;  /* 0x0c201f0005037f89 */ /* 0x000ea200000e0000 */
[----:B-1----:R-:W-:Y:S02]  /*10f00*/  FMNMX.FTZ R4, R6, R2, !PT ;  /* 0x0000000206047209 */ /* 0x002fe40007810000 */
[----:B--2---:R-:W-:-:S03]  /*10f10*/  FMNMX.FTZ R5, R5, R3, !PT ;  /* 0x0000000305057209 */ /* 0x004fc60007810000 */
[----:B------:R1:W2:Y:S04]  /*10f20*/  SHFL.BFLY PT, R6, R4, 0x1, 0x1f ;  /* 0x0c201f0004067f89 */ /* 0x0002a800000e0000 */
.L_x_1150:
[C---:B------:R-:W-:Y:S01]  /*10f30*/  FMUL.FTZ R3, R5.reuse, c[0x0][0x2d0] ;  /* 0x0000b40005037a20 */ /* 0x040fe20000410000 */
[----:B------:R-:W-:Y:S01]  /*10f40*/  FSETP.NEU.FTZ.AND P0, PT, R5, -INF , PT ;  /* 0xff8000000500780b */ /* 0x000fe20003f1d000 */
[----:B------:R-:W3:Y:S01]  /*10f50*/  LDL R149, [R1+0xc] ;  /* 0x00000c0001957983 */ /* 0x000ee20000100800 */
[----:B--2---:R-:W-:Y:S01]  /*10f60*/  FMNMX.FTZ R8, R6, R4, !PT ;  /* 0x0000000406087209 */ /* 0x004fe20007810000 */
[----:B------:R-:W-:Y:S01]  /*10f70*/  WARPSYNC 0xffffffff ;  /* 0xffffffff00007948 */ /* 0x000fe20003800000 */
[----:B------:R-:W-:Y:S01]  /*10f80*/  FSEL R3, R3, RZ, P0 ;  /* 0x000000ff03037208 */ /* 0x000fe20000000000 */
[----:B------:R-:W-:Y:S01]  /*10f90*/  LDSM.16.MT88.4 R44, [R190] ;  /* 0x00000000be2c783b */ /* 0x000fe20000004200 */
[----:B------:R-:W-:Y:S02]  /*10fa0*/  FSETP.NEU.FTZ.AND P0, PT, R8, -INF , PT ;  /* 0xff8000000800780b */ /* 0x000fe40003f1d000 */
[----:B------:R-:W-:Y:S01]  /*10fb0*/  MOV R148, c[0x0][0x2c4] ;  /* 0x0000b10000947a02 */ /* 0x000fe20000000f00 */
[--C-:B------:R-:W-:Y:S01]  /*10fc0*/  FFMA.FTZ R2, R16, c[0x0][0x2d0], -R3.reuse ;  /* 0x0000b40010027a23 */ /* 0x100fe20000010803 */
[----:B------:R-:W-:Y:S01]  /*10fd0*/  LDSM.16.MT88.4 R36, [R189+0x800] ;  /* 0x00080000bd24783b */ /* 0x000fe20000004200 */
[----:B-1----:R-:W-:Y:S01]  /*10fe0*/  FFMA.FTZ R4, R24, c[0x0][0x2d0], -R3 ;  /* 0x0000b40018047a23 */ /* 0x002fe20000010803 */
[----:B------:R-:W-:Y:S01]  /*10ff0*/  ISETP.NE.AND P1, PT, R148, 0x1, PT ;  /* 0x000000019400780c */ /* 0x000fe20003f25270 */
[----:B------:R1:W-:Y:S01]  /*11000*/  MUFU.EX2 R89, R2 ;  /* 0x0000000200597308 */ /* 0x0003e20000000800 */
[----:B------:R-:W-:Y:S01]  /*11010*/  LDSM.16.MT88.4 R48, [R190+0x800] ;  /* 0x00080000be30783b */ /* 0x000fe20000004200 */
[----:B------:R-:W-:-:S02]  /*11020*/  MOV R148, c[0x0][0x32c] ;  /* 0x0000cb0000947a02 */ /* 0x000fc40000000f00 */
[----:B------:R-:W-:Y:S01]  /*11030*/  IADD3 R212, R212, -0x2, RZ ;  /* 0xfffffffed4d47810 */ /* 0x000fe20007ffe0ff */
[----:B------:R-:W-:Y:S03]  /*11040*/  LDSM.16.MT88.4 R40, [R192] ;  /* 0x00000000c028783b */ /* 0x000fe60000004200 */
[----:B------:R2:W-:Y:S01]  /*11050*/  MUFU.EX2 R95, R4 ;  /* 0x00000004005f7308 */ /* 0x0005e20000000800 */
[----:B-1----:R-:W-:-:S07]  /*11060*/  FFMA.FTZ R2, R17, c[0x0][0x2d0], -R3 ;  /* 0x0000b40011027a23 */ /* 0x002fce0000010803 */
[----:B------:R1:W4:Y:S01]  /*11070*/  MUFU.EX2 R88, R2 ;  /* 0x0000000200587308 */ /* 0x0003220000000800 */
[----:B--2---:R-:W-:-:S07]  /*11080*/  FFMA.FTZ R4, R26, c[0x0][0x2d0], -R3 ;  /* 0x0000b4001a047a23 */ /* 0x004fce0000010803 */
[----:B------:R-:W2:Y:S01]  /*11090*/  MUFU.EX2 R109, R4 ;  /* 0x00000004006d7308 */ /* 0x000ea20000000800 */
[----:B-1----:R-:W-:Y:S01]  /*110a0*/  FFMA.FTZ R2, R18, c[0x0][0x2d0], -R3 ;  /* 0x0000b40012027a23 */ /* 0x002fe20000010803 */
[----:B----4-:R-:W-:-:S06]  /*110b0*/  F2FP.BF16.PACK_AB R32, R88, R89 ;  /* 0x000000595820723e */ /* 0x010fcc00000010ff */
[----:B------:R1:W-:Y:S01]  /*110c0*/  MUFU.EX2 R90, R2 ;  /* 0x00000002005a7308 */ /* 0x0003e20000000800 */
[----:B--2---:R-:W-:Y:S01]  /*110d0*/  F2FP.BF16.PACK_AB R30, R109, R95 ;  /* 0x0000005f6d1e723e */ /* 0x004fe200000010ff */
[--C-:B-1----:R-:W-:Y:S02]  /*110e0*/  FFMA.FTZ R2, R19, c[0x0][0x2d0], -R3.reuse ;  /* 0x0000b40013027a23 */ /* 0x102fe40000010803 */
[----:B------:R-:W1:Y:S04]  /*110f0*/  LDSM.16.MT88.4 R16, [R189] ;  /* 0x00000000bd10783b */ /* 0x000e680000004200 */
[----:B------:R2:W4:Y:S02]  /*11100*/  MUFU.EX2 R91, R2 ;  /* 0x00000002005b7308 */ /* 0x0005240000000800 */
[----:B--2---:R-:W-:Y:S01]  /*11110*/  FFMA.FTZ R2, R22, c[0x0][0x2d0], -R3 ;  /* 0x0000b40016027a23 */ /* 0x004fe20000010803 */
[----:B----4-:R-:W-:-:S05]  /*11120*/  F2FP.BF16.PACK_AB R34, R91, R90 ;  /* 0x0000005a5b22723e */ /* 0x010fca00000010ff */
[----:B------:R2:W-:Y:S02]  /*11130*/  MUFU.EX2 R93, R2 ;  /* 0x00000002005d7308 */ /* 0x0005e40000000800 */
[----:B--2---:R-:W-:-:S06]  /*11140*/  FFMA.FTZ R2, R23, c[0x0][0x2d0], -R3 ;  /* 0x0000b40017027a23 */ /* 0x004fcc0000010803 */
[----:B------:R2:W-:Y:S02]  /*11150*/  MUFU.EX2 R92, R2 ;  /* 0x00000002005c7308 */ /* 0x0005e40000000800 */
[----:B--2---:R-:W-:-:S05]  /*11160*/  FMUL.FTZ R2, R8, c[0x0][0x2d0] ;  /* 0x0000b40008027a20 */ /* 0x004fca0000410000 */
[----:B------:R-:W-:-:S05]  /*11170*/  FSEL R2, R2, RZ, P0 ;  /* 0x000000ff02027208 */ /* 0x000fca0000000000 */
[--C-:B------:R-:W-:Y:S02]  /*11180*/  FFMA.FTZ R4, R9, c[0x0][0x2d0], -R2.reuse ;  /* 0x0000b40009047a23 */ /* 0x100fe40000010802 */
[--C-:B------:R-:W-:Y:S02]  /*11190*/  FFMA.FTZ R56, R56, c[0x0][0x2d0], -R2.reuse ;  /* 0x0000b40038387a23 */ /* 0x100fe40000010802 */
[----:B------:R2:W-:Y:S01]  /*111a0*/  MUFU.EX2 R9, R4 ;  /* 0x0000000400097308 */ /* 0x0005e20000000800 */
[--C-:B------:R-:W-:Y:S02]  /*111b0*/  FFMA.FTZ R55, R55, c[0x0][0x2d0], -R2.reuse ;  /* 0x0000b40037377a23 */ /* 0x100fe40000010802 */
[--C-:B------:R-:W-:Y:S02]  /*111c0*/  FFMA.FTZ R54, R54, c[0x0][0x2d0], -R2.reuse ;  /* 0x0000b40036367a23 */ /* 0x100fe40000010802 */
[----:B--2---:R-:W-:-:S04]  /*111d0*/  FFMA.FTZ R4, R10, c[0x0][0x2d0], -R2 ;  /* 0x0000b4000a047a23 */ /* 0x004fc80000010802 */
[----:B------:R2:W4:Y:S02]  /*111e0*/  MUFU.EX2 R6, R4 ;  /* 0x0000000400067308 */ /* 0x0005240000000800 */
[----:B--2---:R-:W-:Y:S01]  /*111f0*/  FFMA.FTZ R4, R11, c[0x0][0x2d0], -R2 ;  /* 0x0000b4000b047a23 */ /* 0x004fe20000010802 */
[----:B----4-:R-:W-:Y:S01]  /*11200*/  F2FP.BF16.PACK_AB R33, R6, R9 ;  /* 0x000000090621723e */ /* 0x010fe200000010ff */
[----:B------:R-:W-:-:S04]  /*11210*/  FADD.FTZ R6, R9, R6 ;  /* 0x0000000609067221 */ /* 0x000fc80000010000 */
[----:B------:R2:W4:Y:S01]  /*11220*/  MUFU.EX2 R10, R4 ;  /* 0x00000004000a7308 */ /* 0x0005220000000800 */
[----:B------:R-:W-:Y:S02]  /*11230*/  FFMA.FTZ R9, R58, c[0x0][0x2d0], -R3 ;  /* 0x0000b4003a097a23 */ /* 0x000fe40000010803 */
[--C-:B------:R-:W-:Y:S02]  /*11240*/  FFMA.FTZ R58, R84, c[0x0][0x2d0], -R2.reuse ;  /* 0x0000b400543a7a23 */ /* 0x100fe40000010802 */
[----:B--2---:R-:W-:Y:S02]  /*11250*/  FFMA.FTZ R4, R14, c[0x0][0x2d0], -R2 ;  /* 0x0000b4000e047a23 */ /* 0x004fe40000010802 */
[----:B----4-:R-:W-:Y:S02]  /*11260*/  FADD.FTZ R6, R10, R6 ;  /* 0x000000060a067221 */ /* 0x010fe40000010000 */
[----:B------:R2:W4:Y:S02]  /*11270*/  MUFU.EX2 R11, R4 ;  /* 0x00000004000b7308 */ /* 0x0005240000000800 */
[----:B--2---:R-:W-:Y:S01]  /*11280*/  FFMA.FTZ R4, R20, c[0x0][0x2d0], -R2 ;  /* 0x0000b40014047a23 */ /* 0x004fe20000010802 */
[C---:B----4-:R-:W-:Y:S01]  /*11290*/  F2FP.BF16.PACK_AB R35, R11.reuse, R10 ;  /* 0x0000000a0b23723e */ /* 0x050fe200000010ff */
[----:B------:R-:W-:-:S04]  /*112a0*/  FADD.FTZ R14, R11, R6 ;  /* 0x000000060b0e7221 */ /* 0x000fc80000010000 */
[----:B------:R2:W4:Y:S01]  /*112b0*/  MUFU.EX2 R94, R4 ;  /* 0x00000004005e7308 */ /* 0x0005220000000800 */
[--C-:B------:R-:W-:Y:S02]  /*112c0*/  FFMA.FTZ R11, R52, c[0x0][0x2d0], -R3.reuse ;  /* 0x0000b400340b7a23 */ /* 0x100fe40000010803 */
[--C-:B------:R-:W-:Y:S02]  /*112d0*/  FFMA.FTZ R10, R53, c[0x0][0x2d0], -R3.reuse ;  /* 0x0000b400350a7a23 */ /* 0x100fe40000010803 */
[--C-:B------:R-:W-:Y:S02]  /*112e0*/  FFMA.FTZ R6, R60, c[0x0][0x2d0], -R3.reuse ;  /* 0x0000b4003c067a23 */ /* 0x100fe40000010803 */
[--C-:B------:R-:W-:Y:S02]  /*112f0*/  FFMA.FTZ R53, R68, c[0x0][0x2d0], -R3.reuse ;  /* 0x0000b40044357a23 */ /* 0x100fe40000010803 */
[----:B------:R-:W-:Y:S02]  /*11300*/  FFMA.FTZ R52, R70, c[0x0][0x2d0], -R3 ;  /* 0x0000b40046347a23 */ /* 0x000fe40000010803 */
[----:B------:R-:W-:-:S02]  /*11310*/  FFMA.FTZ R60, R71, c[0x0][0x2d0], -R2 ;  /* 0x0000b400473c7a23 */ /* 0x000fc40000010802 */
[----:B--2---:R-:W-:Y:S02]  /*11320*/  FFMA.FTZ R4, R21, c[0x0][0x2d0], -R2 ;  /* 0x0000b40015047a23 */ /* 0x004fe40000010802 */
[----:B-1----:R-:W-:Y:S01]  /*11330*/  HMMA.16816.F32.BF16 R20, R32, R18, RZ ;  /* 0x000000122014723c */ /* 0x002fe200000418ff */
[----:B----4-:R-:W-:Y:S01]  /*11340*/  FADD.FTZ R14, R94, R14 ;  /* 0x0000000e5e0e7221 */ /* 0x010fe20000010000 */
[----:B------:R1:W2:Y:S02]  /*11350*/  MUFU.EX2 R108, R4 ;  /* 0x00000004006c7308 */ /* 0x0002a40000000800 */
[----:B-1----:R-:W-:Y:S01]  /*11360*/  FFMA.FTZ R4, R25, c[0x0][0x2d0], -R2 ;  /* 0x0000b40019047a23 */ /* 0x002fe20000010802 */
[----:B--2---:R-:W-:-:S03]  /*11370*/  F2FP.BF16.PACK_AB R29, R108, R94 ;  /* 0x0000005e6c1d723e */ /* 0x004fc600000010ff */
[C---:B------:R-:W-:Y:S02]  /*11380*/  HMMA.16816.F32.BF16 R24, R32.reuse, R16, RZ ;  /* 0x000000102018723c */ /* 0x040fe400000418ff */
[----:B------:R1:W-:Y:S06]  /*11390*/  MUFU.EX2 R110, R4 ;  /* 0x00000004006e7308 */ /* 0x0003ec0000000800 */
[----:B------:R-:W-:Y:S07]  /*113a0*/  HMMA.16816.F32.BF16 R16, R32, R44, RZ ;  /* 0x0000002c2010723c */ /* 0x000fee00000418ff */
[----:B------:R-:W-:-:S02]  /*113b0*/  FFMA.FTZ R45, R74, c[0x0][0x2d0], -R3 ;  /* 0x0000b4004a2d7a23 */ /* 0x000fc40000010803 */
[----:B------:R-:W-:Y:S02]  /*113c0*/  FFMA.FTZ R44, R67, c[0x0][0x2d0], -R3 ;  /* 0x0000b400432c7a23 */ /* 0x000fe40000010803 */
[----:B-1----:R-:W-:Y:S01]  /*113d0*/  FFMA.FTZ R4, R28, c[0x0][0x2d0], -R2 ;  /* 0x0000b4001c047a23 */ /* 0x002fe20000010802 */
[----:B------:R-:W-:-:S03]  /*113e0*/  F2FP.BF16.PACK_AB R28, R92, R93 ;  /* 0x0000005d5c1c723e */ /* 0x000fc600000010ff */
        /* <DEDUP_REMOVED lines=8> */
[----:B------:R-:W-:Y:S02]  /*11470*/  HMMA.16816.F32.BF16 R140, R28, R48, R16 ;  /* 0x000000301c8c723c */ /* 0x000fe40000041810 */
[----:B------:R-:W-:-:S05]  /*11480*/  FADD.FTZ R4, R92, R4 ;  /* 0x000000045c047221 */ /* 0x000fca0000010000 */
[--C-:B------:R-:W-:Y:S01]  /*11490*/  FFMA.FTZ R49, R82, c[0x0][0x2d0], -R3.reuse ;  /* 0x0000b40052317a23 */ /* 0x100fe20000010803 */
[----:B------:R-:W-:Y:S01]  /*114a0*/  HMMA.16816.F32.BF16 R16, R32, R40, RZ ;  /* 0x000000282010723c */ /* 0x000fe200000418ff */
[----:B------:R-:W-:-:S07]  /*114b0*/  FFMA.FTZ R48, R81, c[0x0][0x2d0], -R3 ;  /* 0x0000b40051307a23 */ /* 0x000fce0000010803 */
[----:B------:R-:W-:Y:S01]  /*114c0*/  HMMA.16816.F32.BF16 R128, R28, R38, R20 ;  /* 0x000000261c80723c */ /* 0x000fe20000041814 */
[----:B------:R-:W2:Y:S07]  /*114d0*/  LDSM.16.MT88.4 R36, [R191] ;  /* 0x00000000bf24783b */ /* 0x000eae0000004200 */
[----:B------:R-:W-:Y:S07]  /*114e0*/  HMMA.16816.F32.BF16 R20, R32, R46, RZ ;  /* 0x0000002e2014723c */ /* 0x000fee00000418ff */
[--C-:B------:R-:W-:Y:S01]  /*114f0*/  FFMA.FTZ R47, R80, c[0x0][0x2d0], -R3.reuse ;  /* 0x0000b400502f7a23 */ /* 0x100fe20000010803 */
[----:B-1----:R-:W-:Y:S01]  /*11500*/  HMMA.16816.F32.BF16 R124, R28, R24, R16 ;  /* 0x000000181c7c723c */ /* 0x002fe20000041810 */
[----:B------:R-:W-:-:S07]  /*11510*/  FFMA.FTZ R46, R75, c[0x0][0x2d0], -R3 ;  /* 0x0000b4004b2e7a23 */ /* 0x000fce0000010803 */
[----:B------:R-:W-:Y:S01]  /*11520*/  HMMA.16816.F32.BF16 R16, R32, R42, RZ ;  /* 0x0000002a2010723c */ /* 0x000fe200000418ff */
[----:B------:R-:W-:Y:S07]  /*11530*/  LDSM.16.MT88.4 R40, [R190+0x3000] ;  /* 0x00300000be28783b */ /* 0x000fee0000004200 */
[----:B------:R-:W-:Y:S01]  /*11540*/  HMMA.16816.F32.BF16 R120, R28, R50, R20 ;  /* 0x000000321c78723c */ /* 0x000fe20000041814 */
[----:B------:R-:W1:Y:S06]  /*11550*/  LDSM.16.MT88.4 R20, [R191+0x800] ;  /* 0x00080000bf14783b */ /* 0x000e6c0000004200 */
[----:B------:R-:W-:-:S02]  /*11560*/  FFMA.FTZ R51, R72, c[0x0][0x2d0], -R3 ;  /* 0x0000b40048337a23 */ /* 0x000fc40000010803 */
[----:B------:R-:W-:-:S07]  /*11570*/  FFMA.FTZ R50, R83, c[0x0][0x2d0], -R3 ;  /* 0x0000b40053327a23 */ /* 0x000fce0000010803 */
[----:B------:R-:W-:Y:S01]  /*11580*/  HMMA.16816.F32.BF16 R116, R28, R26, R16 ;  /* 0x0000001a1c74723c */ /* 0x000fe20000041810 */
[----:B------:R-:W-:Y:S07]  /*11590*/  LDSM.16.MT88.4 R24, [R189+0x3800] ;  /* 0x00380000bd18783b */ /* 0x000fee0000004200 */
[----:B--2---:R-:W-:Y:S07]  /*115a0*/  HMMA.16816.F32.BF16 R16, R32, R36, RZ ;  /* 0x000000242010723c */ /* 0x004fee00000418ff */
[----:B------:R-:W-:-:S02]  /*115b0*/  FFMA.FTZ R36, R63, c[0x0][0x2d0], -R3 ;  /* 0x0000b4003f247a23 */ /* 0x000fc40000010803 */
[----:B------:R-:W-:Y:S02]  /*115c0*/  FFMA.FTZ R37, R65, c[0x0][0x2d0], -R3 ;  /* 0x0000b40041257a23 */ /* 0x000fe40000010803 */
[----:B------:R-:W-:Y:S02]  /*115d0*/  FADD.FTZ R3, R95, R4 ;  /* 0x000000045f037221 */ /* 0x000fe40000010000 */
[----:B------:R-:W-:Y:S02]  /*115e0*/  FADD.FTZ R4, R108, R14 ;  /* 0x0000000e6c047221 */ /* 0x000fe40000010000 */
[----:B------:R-:W-:Y:S02]  /*115f0*/  FADD.FTZ R3, R109, R3 ;  /* 0x000000036d037221 */ /* 0x000fe40000010000 */
[----:B------:R-:W-:Y:S02]  /*11600*/  FFMA.FTZ R14, R64, c[0x0][0x2d0], -R2 ;  /* 0x0000b400400e7a23 */ /* 0x000fe40000010802 */
[----:B------:R-:W-:-:S05]  /*11610*/  FADD.FTZ R4, R110, R4 ;  /* 0x000000046e047221 */ /* 0x000fca0000010000 */
[----:B-1----:R-:W-:Y:S08]  /*11620*/  HMMA.16816.F32.BF16 R104, R28, R20, R16 ;  /* 0x000000141c68723c */ /* 0x002ff00000041810 */
[----:B------:R-:W-:Y:S11]  /*11630*/  HMMA.16816.F32.BF16 R16, R32, R38, RZ ;  /* 0x000000262010723c */ /* 0x000ff600000418ff */
[----:B------:R-:W-:Y:S11]  /*11640*/  @!UPT UIADD3 URZ, URZ, URZ, URZ ;  /* 0x0000003f3f3ff290 */ /* 0x000ff6000fffe03f */
[----:B------:R-:W-:Y:S02]  /*11650*/  @!UPT UIADD3 URZ, URZ, URZ, URZ ;  /* 0x0000003f3f3ff290 */ /* 0x000fe4000fffe03f */
[----:B------:R-:W-:Y:S01]  /*11660*/  HMMA.16816.F32.BF16 R96, R28, R22, R16 ;  /* 0x000000161c60723c */ /* 0x000fe20000041810 */
[----:B------:R-:W1:Y:S07]  /*11670*/  LDSM.16.MT88.4 R20, [R189+0x3000] ;  /* 0x00300000bd14783b */ /* 0x000e6e0000004200 */
[----:B-1----:R-:W-:Y:S01]  /*11680*/  HMMA.16816.F32.BF16 R16, R32, R20, RZ ;  /* 0x000000142010723c */ /* 0x002fe200000418ff */
[----:B------:R1:W-:Y:S06]  /*11690*/  MUFU.EX2 R20, R6 ;  /* 0x0000000600147308 */ /* 0x0003ec0000000800 */
[----:B------:R-:W-:-:S02]  /*116a0*/  FFMA.FTZ R21, R66, c[0x0][0x2d0], -R2 ;  /* 0x0000b40042157a23 */ /* 0x000fc40000010802 */
[--C-:B-1----:R-:W-:Y:S02]  /*116b0*/  FFMA.FTZ R6, R57, c[0x0][0x2d0], -R2.reuse ;  /* 0x0000b40039067a23 */ /* 0x102fe40000010802 */
[--C-:B------:R-:W-:Y:S11]  /*116c0*/  FFMA.FTZ R57, R85, c[0x0][0x2d0], -R2.reuse ;  /* 0x0000b40055397a23 */ /* 0x100ff60000010802 */
[----:B------:R-:W-:Y:S02]  /*116d0*/  @!UPT UIADD3 URZ, URZ, URZ, URZ ;  /* 0x0000003f3f3ff290 */ /* 0x000fe4000fffe03f */
[----:B------:R-:W-:Y:S01]  /*116e0*/  HMMA.16816.F32.BF16 R88, R28, R24, R16 ;  /* 0x000000181c58723c */ /* 0x000fe20000041810 */
[----:B------:R1:W2:Y:S07]  /*116f0*/  MUFU.EX2 R24, R11 ;  /* 0x0000000b00187308 */ /* 0x0002ae0000000800 */
[----:B------:R-:W-:Y:S01]  /*11700*/  HMMA.16816.F32.BF16 R16, R32, R22, RZ ;  /* 0x000000162010723c */ /* 0x000fe200000418ff */
[----:B------:R4:W5:Y:S06]  /*11710*/  MUFU.EX2 R22, R10 ;  /* 0x0000000a00167308 */ /* 0x00096c0000000800 */
[----:B------:R-:W-:-:S02]  /*11720*/  FFMA.FTZ R23, R86, c[0x0][0x2d0], -R2 ;  /* 0x0000b40056177a23 */ /* 0x000fc40000010802 */
[----:B------:R2:W2:Y:S01]  /*11730*/  MUFU.EX2 R25, R9 ;  /* 0x0000000900197308 */ /* 0x0004a20000000800 */
[--C-:B-1----:R-:W-:Y:S02]  /*11740*/  FFMA.FTZ R11, R62, c[0x0][0x2d0], -R2.reuse ;  /* 0x0000b4003e0b7a23 */ /* 0x102fe40000010802 */
[--C-:B------:R-:W-:Y:S02]  /*11750*/  FFMA.FTZ R62, R87, c[0x0][0x2d0], -R2.reuse ;  /* 0x0000b400573e7a23 */ /* 0x100fe40000010802 */
[----:B----4-:R-:W-:-:S03]  /*11760*/  FFMA.FTZ R10, R61, c[0x0][0x2d0], -R2 ;  /* 0x0000b4003d0a7a23 */ /* 0x010fc60000010802 */
[----:B------:R-:W-:Y:S01]  /*11770*/  MUFU.EX2 R11, R11 ;  /* 0x0000000b000b7308 */ /* 0x000fe20000000800 */
[----:B------:R-:W-:-:S06]  /*11780*/  FFMA.FTZ R61, R69, c[0x0][0x2d0], -R2 ;  /* 0x0000b400453d7a23 */ /* 0x000fcc0000010802 */
[----:B------:R-:W-:Y:S01]  /*11790*/  HMMA.16816.F32.BF16 R92, R28, R26, R16 ;  /* 0x0000001a1c5c723c */ /* 0x000fe20000041810 */
[--C-:B--2---:R-:W-:Y:S01]  /*117a0*/  FFMA.FTZ R9, R59, c[0x0][0x2d0], -R2.reuse ;  /* 0x0000b4003b097a23 */ /* 0x104fe20000010802 */
[----:B------:R-:W1:Y:S01]  /*117b0*/  MUFU.EX2 R17, R36 ;  /* 0x0000002400117308 */ /* 0x000e620000000800 */
[----:B------:R-:W-:Y:S02]  /*117c0*/  FFMA.FTZ R59, R73, c[0x0][0x2d0], -R2 ;  /* 0x0000b400493b7a23 */ /* 0x000fe40000010802 */
[----:B------:R-:W-:Y:S01]  /*117d0*/  FADD.FTZ R2, R24, R3 ;  /* 0x0000000318027221 */ /* 0x000fe20000010000 */
[----:B-----5:R-:W-:Y:S01]  /*117e0*/  F2FP.BF16.PACK_AB R24, R22, R24 ;  /* 0x000000181618723e */ /* 0x020fe200000010ff */
[----:B------:R-:W-:Y:S01]  /*117f0*/  FADD.FTZ R3, R111, R4 ;  /* 0x000000046f037221 */ /* 0x000fe20000010000 */
[----:B------:R-:W-:Y:S01]  /*11800*/  F2FP.BF16.PACK_AB R26, R20, R25 ;  /* 0x00000019141a723e */ /* 0x000fe200000010ff */
[----:B------:R-:W-:Y:S01]  /*11810*/  FADD.FTZ R2, R22, R2 ;  /* 0x0000000216027221 */ /* 0x000fe20000010000 */
[----:B------:R2:W4:Y:S03]  /*11820*/  MUFU.EX2 R16, R37 ;  /* 0x0000002500107308 */ /* 0x0005260000000800 */
[----:B------:R-:W-:-:S04]  /*11830*/  FADD.FTZ R2, R25, R2 ;  /* 0x0000000219027221 */ /* 0x000fc80000010000 */
[----:B------:R-:W-:Y:S01]  /*11840*/  FADD.FTZ R2, R20, R2 ;  /* 0x0000000214027221 */ /* 0x000fe20000010000 */
[----:B------:R-:W5:Y:S03]  /*11850*/  MUFU.EX2 R22, R53 ;  /* 0x0000003500167308 */ /* 0x000f660000000800 */
[----:B-1----:R-:W-:Y:S01]  /*11860*/  FADD.FTZ R2, R17, R2 ;  /* 0x0000000211027221 */ /* 0x002fe20000010000 */
[----:B--2---:R-:W1:Y:S03]  /*11870*/  LDSM.16.MT88.4 R36, [R190+0x3800] ;  /* 0x00380000be24783b */ /* 0x004e660000004200 */
[C---:B----4-:R-:W-:Y:S01]  /*11880*/  FADD.FTZ R2, R16.reuse, R2 ;  /* 0x0000000210027221 */ /* 0x050fe20000010000 */
[----:B------:R-:W-:Y:S01]  /*11890*/  F2FP.BF16.PACK_AB R20, R16, R17 ;  /* 0x000000111014723e */ /* 0x000fe200000010ff */
[----:B------:R-:W2:Y:S01]  /*118a0*/  MUFU.EX2 R4, R52 ;  /* 0x0000003400047308 */ /* 0x000ea20000000800 */
[----:B------:R-:W-:Y:S01]  /*118b0*/  HMMA.16816.F32.BF16 R16, R32, R40, RZ ;  /* 0x000000282010723c */ /* 0x000fe200000418ff */
[----:B-----5:R-:W-:-:S06]  /*118c0*/  FADD.FTZ R2, R22, R2 ;  /* 0x0000000216027221 */ /* 0x020fcc0000010000 */
[----:B------:R-:W4:Y:S08]  /*118d0*/  MUFU.EX2 R27, R51 ;  /* 0x00000033001b7308 */ /* 0x000f300000000800 */
[----:B------:R-:W5:Y:S01]  /*118e0*/  MUFU.EX2 R25, R50 ;  /* 0x0000003200197308 */ /* 0x000f620000000800 */
[C---:B--2---:R-:W-:Y:S01]  /*118f0*/  FADD.FTZ R2, R4.reuse, R2 ;  /* 0x0000000204027221 */ /* 0x044fe20000010000 */
[----:B------:R-:W-:-:S06]  /*11900*/  F2FP.BF16.PACK_AB R22, R4, R22 ;  /* 0x000000160416723e */ /* 0x000fcc00000010ff */
[----:B------:R-:W-:Y:S01]  /*11910*/  MUFU.EX2 R41, R47 ;  /* 0x0000002f00297308 */ /* 0x000fe20000000800 */
[----:B----4-:R-:W-:-:S07]  /*11920*/  FADD.FTZ R2, R27, R2 ;  /* 0x000000021b027221 */ /* 0x010fce0000010000 */
[----:B------:R-:W2:Y:S01]  /*11930*/  MUFU.EX2 R40, R46 ;  /* 0x0000002e00287308 */ /* 0x000ea20000000800 */
[----:B-----5:R-:W-:Y:S01]  /*11940*/  FADD.FTZ R2, R25, R2 ;  /* 0x0000000219027221 */ /* 0x020fe20000010000 */
[----:B-1----:R-:W-:Y:S06]  /*11950*/  HMMA.16816.F32.BF16 R108, R28, R36, R16 ;  /* 0x000000241c6c723c */ /* 0x002fec0000041810 */
[----:B------:R-:W1:Y:S02]  /*11960*/  MUFU.EX2 R37, R49 ;  /* 0x0000003100257308 */ /* 0x000e640000000800 */
[----:B------:R-:W-:Y:S06]  /*11970*/  HMMA.16816.F32.BF16 R16, R32, R42, RZ ;  /* 0x0000002a2010723c */ /* 0x000fec00000418ff */
[----:B------:R-:W4:Y:S01]  /*11980*/  MUFU.EX2 R36, R48 ;  /* 0x0000003000247308 */ /* 0x000f220000000800 */
[----:B--2---:R-:W-:-:S07]  /*11990*/  F2FP.BF16.PACK_AB R72, R40, R41 ;  /* 0x000000292848723e */ /* 0x004fce00000010ff */
[----:B------:R-:W2:Y:S01]  /*119a0*/  MUFU.EX2 R48, R45 ;  /* 0x0000002d00307308 */ /* 0x000ea20000000800 */
[----:B-1----:R-:W-:-:S07]  /*119b0*/  FADD.FTZ R2, R37, R2 ;  /* 0x0000000225027221 */ /* 0x002fce0000010000 */
[----:B------:R1:W5:Y:S01]  /*119c0*/  MUFU.EX2 R42, R44 ;  /* 0x0000002c002a7308 */ /* 0x0003620000000800 */
[----:B----4-:R-:W-:-:S04]  /*119d0*/  FADD.FTZ R2, R36, R2 ;  /* 0x0000000224027221 */ /* 0x010fc80000010000 */
[----:B------:R-:W-:Y:S01]  /*119e0*/  FADD.FTZ R2, R41, R2 ;  /* 0x0000000229027221 */ /* 0x000fe20000010000 */
[----:B------:R-:W-:Y:S02]  /*119f0*/  HMMA.16816.F32.BF16 R112, R28, R38, R16 ;  /* 0x000000261c70723c */ /* 0x000fe40000041810 */
[----:B------:R-:W4:Y:S01]  /*11a00*/  MUFU.EX2 R43, R6 ;  /* 0x00000006002b7308 */ /* 0x000f220000000800 */
[----:B------:R-:W-:-:S04]  /*11a10*/  FADD.FTZ R2, R40, R2 ;  /* 0x0000000228027221 */ /* 0x000fc80000010000 */
[----:B--2---:R-:W-:Y:S01]  /*11a20*/  FADD.FTZ R2, R48, R2 ;  /* 0x0000000230027221 */ /* 0x004fe20000010000 */
[----:B------:R-:W-:Y:S01]  /*11a30*/  F2FP.BF16.PACK_AB R16, R25, R27 ;  /* 0x0000001b1910723e */ /* 0x000fe200000010ff */
[----:B-1----:R-:W1:Y:S01]  /*11a40*/  LDSM.16.MT88.4 R44, [R192+0x3000] ;  /* 0x00300000c02c783b */ /* 0x002e620000004200 */
[----:B------:R-:W2:Y:S01]  /*11a50*/  MUFU.EX2 R9, R9 ;  /* 0x0000000900097308 */ /* 0x000ea20000000800 */
[C---:B-----5:R-:W-:Y:S01]  /*11a60*/  FADD.FTZ R228, R42.reuse, R2 ;  /* 0x000000022ae47221 */ /* 0x060fe20000010000 */
[----:B------:R-:W-:Y:S02]  /*11a70*/  F2FP.BF16.PACK_AB R74, R42, R48 ;  /* 0x000000302a4a723e */ /* 0x000fe400000010ff */
[----:B------:R-:W-:Y:S01]  /*11a80*/  F2FP.BF16.PACK_AB R18, R36, R37 ;  /* 0x000000252412723e */ /* 0x000fe200000010ff */
[----:B----4-:R-:W-:-:S03]  /*11a90*/  FADD.FTZ R3, R43, R3 ;  /* 0x000000032b037221 */ /* 0x010fc60000010000 */
[----:B------:R-:W4:Y:S01]  /*11aa0*/  MUFU.EX2 R10, R10 ;  /* 0x0000000a000a7308 */ /* 0x000f220000000800 */
[C---:B--2---:R-:W-:Y:S01]  /*11ab0*/  F2FP.BF16.PACK_AB R25, R9.reuse, R43 ;  /* 0x0000002b0919723e */ /* 0x044fe200000010ff */
[----:B------:R-:W-:Y:S01]  /*11ac0*/  FADD.FTZ R3, R9, R3 ;  /* 0x0000000309037221 */ /* 0x000fe20000010000 */
[----:B------:R-:W2:Y:S05]  /*11ad0*/  LDSM.16.MT88.4 R40, [R192+0x3800] ;  /* 0x00380000c028783b */ /* 0x000eaa0000004200 */
[----:B------:R-:W5:Y:S01]  /*11ae0*/  MUFU.EX2 R6, R14 ;  /* 0x0000000e00067308 */ /* 0x000f620000000800 */
[----:B----4-:R-:W-:Y:S01]  /*11af0*/  FADD.FTZ R3, R10, R3 ;  /* 0x000000030a037221 */ /* 0x010fe20000010000 */
[----:B------:R-:W-:-:S06]  /*11b00*/  F2FP.BF16.PACK_AB R27, R11, R10 ;  /* 0x0000000a0b1b723e */ /* 0x000fcc00000010ff */
[----:B------:R-:W-:Y:S01]  /*11b10*/  MUFU.EX2 R14, R59 ;  /* 0x0000003b000e7308 */ /* 0x000fe20000000800 */
[----:B------:R-:W-:-:S07]  /*11b20*/  FADD.FTZ R2, R11, R3 ;  /* 0x000000030b027221 */ /* 0x000fce0000010000 */
[----:B------:R-:W-:Y:S01]  /*11b30*/  MUFU.EX2 R9, R58 ;  /* 0x0000003a00097308 */ /* 0x000fe20000000800 */
[----:B-----5:R-:W-:Y:S01]  /*11b40*/  FADD.FTZ R2, R6, R2 ;  /* 0x0000000206027221 */ /* 0x020fe20000010000 */
[----:B-1----:R-:W-:Y:S06]  /*11b50*/  HMMA.16816.F32.BF16 R36, R32, R44, RZ ;  /* 0x0000002c2024723c */ /* 0x002fec00000418ff */
[----:B------:R-:W-:Y:S08]  /*11b60*/  MUFU.EX2 R11, R57 ;  /* 0x00000039000b7308 */ /* 0x000ff00000000800 */
[----:B------:R-:W-:Y:S08]  /*11b70*/  MUFU.EX2 R3, R56 ;  /* 0x0000003800037308 */ /* 0x000ff00000000800 */
[----:B------:R-:W1:Y:S02]  /*11b80*/  MUFU.EX2 R4, R21 ;  /* 0x0000001500047308 */ /* 0x000e640000000800 */
[----:B--2---:R-:W-:Y:S06]  /*11b90*/  HMMA.16816.F32.BF16 R84, R28, R40, R36 ;  /* 0x000000281c54723c */ /* 0x004fec0000041824 */
[----:B------:R-:W2:Y:S02]  /*11ba0*/  MUFU.EX2 R17, R61 ;  /* 0x0000003d00117308 */ /* 0x000ea40000000800 */
[----:B------:R-:W-:Y:S06]  /*11bb0*/  HMMA.16816.F32.BF16 R36, R32, R46, RZ ;  /* 0x0000002e2024723c */ /* 0x000fec00000418ff */
[----:B------:R-:W4:Y:S01]  /*11bc0*/  MUFU.EX2 R10, R60 ;  /* 0x0000003c000a7308 */ /* 0x000f220000000800 */
[C---:B-1----:R-:W-:Y:S01]  /*11bd0*/  FADD.FTZ R2, R4.reuse, R2 ;  /* 0x0000000204027221 */ /* 0x042fe20000010000 */
[----:B------:R-:W-:-:S03]  /*11be0*/  F2FP.BF16.PACK_AB R21, R4, R6 ;  /* 0x000000060415723e */ /* 0x000fc600000010ff */
[----:B--2---:R-:W-:-:S03]  /*11bf0*/  FADD.FTZ R2, R17, R2 ;  /* 0x0000000211027221 */ /* 0x004fc60000010000 */
[----:B------:R1:W2:Y:S01]  /*11c00*/  MUFU.EX2 R6, R23 ;  /* 0x0000001700067308 */ /* 0x0002a20000000800 */
[----:B----4-:R-:W-:-:S07]  /*11c10*/  FADD.FTZ R2, R10, R2 ;  /* 0x000000020a027221 */ /* 0x010fce0000010000 */
[----:B------:R-:W4:Y:S02]  /*11c20*/  MUFU.EX2 R4, R62 ;  /* 0x0000003e00047308 */ /* 0x000f240000000800 */
[----:B------:R-:W-:Y:S01]  /*11c30*/  HMMA.16816.F32.BF16 R80, R28, R42, R36 ;  /* 0x0000002a1c50723c */ /* 0x000fe20000041824 */
[----:B------:R-:W5:Y:S01]  /*11c40*/  LDSM.16.MT88.4 R36, [R191+0x3000] ;  /* 0x00300000bf24783b */ /* 0x000f620000004200 */
[----:B------:R-:W-:Y:S01]  /*11c50*/  FADD.FTZ R2, R14, R2 ;  /* 0x000000020e027221 */ /* 0x000fe20000010000 */
[----:B-1----:R-:W-:-:S03]  /*11c60*/  F2FP.BF16.PACK_AB R23, R10, R17 ;  /* 0x000000110a17723e */ /* 0x002fc600000010ff */
[C---:B------:R-:W-:Y:S01]  /*11c70*/  FADD.FTZ R2, R9.reuse, R2 ;  /* 0x0000000209027221 */ /* 0x040fe20000010000 */
[----:B------:R-:W-:Y:S02]  /*11c80*/  F2FP.BF16.PACK_AB R17, R9, R14 ;  /* 0x0000000e0911723e */ /* 0x000fe400000010ff */
[----:B--2---:R-:W-:Y:S01]  /*11c90*/  F2FP.BF16.PACK_AB R19, R6, R11 ;  /* 0x0000000b0613723e */ /* 0x004fe200000010ff */
[----:B------:R-:W-:Y:S01]  /*11ca0*/  FADD.FTZ R2, R11, R2 ;  /* 0x000000020b027221 */ /* 0x000fe20000010000 */
[----:B----4-:R-:W-:-:S03]  /*11cb0*/  F2FP.BF16.PACK_AB R73, R3, R4 ;  /* 0x000000040349723e */ /* 0x010fc600000010ff */
[----:B------:R-:W-:-:S04]  /*11cc0*/  FADD.FTZ R2, R6, R2 ;  /* 0x0000000206027221 */ /* 0x000fc80000010000 */
[----:B------:R-:W-:Y:S02]  /*11cd0*/  FADD.FTZ R2, R4, R2 ;  /* 0x0000000204027221 */ /* 0x000fe40000010000 */
[----:B------:R-:W1:Y:S02]  /*11ce0*/  MUFU.EX2 R4, R55 ;  /* 0x0000003700047308 */ /* 0x000e640000000800 */
[----:B------:R-:W-:-:S06]  /*11cf0*/  FADD.FTZ R2, R3, R2 ;  /* 0x0000000203027221 */ /* 0x000fcc0000010000 */
[----:B------:R-:W2:Y:S01]  /*11d00*/  MUFU.EX2 R3, R54 ;  /* 0x0000003600037308 */ /* 0x000ea20000000800 */
[----:B-1----:R-:W-:Y:S01]  /*11d10*/  FADD.FTZ R2, R4, R2 ;  /* 0x0000000204027221 */ /* 0x002fe20000010000 */
[----:B-----5:R-:W-:Y:S01]  /*11d20*/  HMMA.16816.F32.BF16 R40, R32, R36, RZ ;  /* 0x000000242028723c */ /* 0x020fe200000418ff */
[C---:B--2---:R-:W-:Y:S02]  /*11d30*/  F2FP.BF16.PACK_AB R75, R3.reuse, R4 ;  /* 0x00000004034b723e */ /* 0x044fe400000010ff */
[----:B------:R-:W-:Y:S01]  /*11d40*/  FADD.FTZ R236, R3, R2 ;  /* 0x0000000203ec7221 */ /* 0x000fe20000010000 */
[----:B---3--:R-:W-:Y:S01]  /*11d50*/  MOV R2, R149 ;  /* 0x0000009500027202 */ /* 0x008fe20000000f00 */
[----:B------:R-:W-:-:S03]  /*11d60*/  @P1 IMAD.HI.U32 R3, R149, c[0x0][0x2c8], RZ ;  /* 0x0000b20095031a27 */ /* 0x000fc600078e00ff */
[----:B------:R-:W-:Y:S01]  /*11d70*/  HMMA.16816.F32.BF16 R32, R32, R38, RZ ;  /* 0x000000262020723c */ /* 0x000fe200000418ff */
[----:B------:R-:W1:Y:S01]  /*11d80*/  LDSM.16.MT88.4 R36, [R191+0x3800] ;  /* 0x00380000bf24783b */ /* 0x000e620000004200 */
[----:B------:R-:W-:Y:S02]  /*11d90*/  @P1 SHF.R.U32.HI R2, RZ, c[0x0][0x2cc], R3 ;  /* 0x0000b300ff021a19 */ /* 0x000fe40000011603 */
[----:B------:R-:W-:Y:S02]  /*11da0*/  ISETP.GE.AND P1, PT, R148, 0x1, PT ;  /* 0x000000019400780c */ /* 0x000fe40003f26270 */
[----:B------:R-:W-:-:S04]  /*11db0*/  IADD3 R2, R155, R2, RZ ;  /* 0x000000029b027210 */ /* 0x000fc80007ffe0ff */
[----:B------:R-:W-:-:S06]  /*11dc0*/  IADD3 R4, R2, c[0x0][0x328], RZ ;  /* 0x0000ca0002047a10 */ /* 0x000fcc0007ffe0ff */
[C---:B-1----:R-:W-:Y:S08]  /*11dd0*/  HMMA.16816.F32.BF16 R68, R28.reuse, R36, R40 ;  /* 0x000000241c44723c */ /* 0x042ff00000041828 */
[----:B------:R-:W-:Y:S01]  /*11de0*/  HMMA.16816.F32.BF16 R40, R28, R38, R32 ;  /* 0x000000261c28723c */ /* 0x000fe20000041820 */
        /* <DEDUP_REMOVED lines=41> */
[C---:B--2---:R-:W-:Y:S01]  /*12080*/  HMMA.16816.F32.BF16 R64, R20.reuse, R24, R108 ;  /* 0x000000181440723c */ /* 0x044fe2000004186c */
[----:B------:R-:W-:Y:S07]  /*12090*/  LDSM.16.MT88.4 R108, [R192+0x2800] ;  /* 0x00280000c06c783b */ /* 0x000fee0000004200 */
[C---:B------:R-:W-:Y:S01]  /*120a0*/  HMMA.16816.F32.BF16 R60, R20.reuse, R26, R112 ;  /* 0x0000001a143c723c */ /* 0x040fe20000041870 */
[----:B------:R-:W2:Y:S07]  /*120b0*/  LDSM.16.MT88.4 R24, [R191+0x4800] ;  /* 0x00480000bf18783b */ /* 0x000eae0000004200 */
[C---:B-1----:R-:W-:Y:S08]  /*120c0*/  HMMA.16816.F32.BF16 R56, R20.reuse, R28, R144 ;  /* 0x0000001c1438723c */ /* 0x042ff00000041890 */
[C---:B------:R-:W-:Y:S01]  /*120d0*/  HMMA.16816.F32.BF16 R48, R20.reuse, R30, R140 ;  /* 0x0000001e1430723c */ /* 0x040fe2000004188c */
[----:B------:R-:W1:Y:S07]  /*120e0*/  LDSM.16.MT88.4 R28, [R192+0x2000] ;  /* 0x00200000c01c783b */ /* 0x000e6e0000004200 */
[C---:B--2---:R-:W-:Y:S08]  /*120f0*/  HMMA.16816.F32.BF16 R40, R20.reuse, R24, R128 ;  /* 0x000000181428723c */ /* 0x044ff00000041880 */
[----:B------:R-:W-:Y:S01]  /*12100*/  HMMA.16816.F32.BF16 R32, R20, R26, R120 ;  /* 0x0000001a1420723c */ /* 0x000fe20000041878 */
[----:B------:R-:W2:Y:S04]  /*12110*/  LDSM.16.MT88.4 R20, [R190+0x2000] ;  /* 0x00200000be14783b */ /* 0x000ea80000004200 */
[----:B------:R-:W3:Y:S03]  /*12120*/  LDSM.16.MT88.4 R24, [R189+0x2000] ;  /* 0x00200000bd18783b */ /* 0x000ee60000004200 */
[C---:B-1----:R-:W-:Y:S01]  /*12130*/  HMMA.16816.F32.BF16 R112, R16.reuse, R28, R96 ;  /* 0x0000001c1070723c */ /* 0x042fe20000041860 */
[----:B------:R-:W-:Y:S07]  /*12140*/  LDSM.16.MT88.4 R96, [R191+0x2800] ;  /* 0x00280000bf60783b */ /* 0x000fee0000004200 */
[C---:B------:R-:W-:Y:S01]  /*12150*/  HMMA.16816.F32.BF16 R80, R16.reuse, R30, R80 ;  /* 0x0000001e1050723c */ /* 0x040fe20000041850 */
[----:B------:R-:W1:Y:S07]  /*12160*/  LDSM.16.MT88.4 R28, [R190+0x5000] ;  /* 0x00500000be1c783b */ /* 0x000e6e0000004200 */
[C---:B--2---:R-:W-:Y:S08]  /*12170*/  HMMA.16816.F32.BF16 R104, R16.reuse, R20, R104 ;  /* 0x000000141068723c */ /* 0x044ff00000041868 */
[C---:B------:R-:W-:Y:S01]  /*12180*/  HMMA.16816.F32.BF16 R84, R16.reuse, R22, R84 ;  /* 0x000000161054723c */ /* 0x040fe20000041854 */
[----:B------:R-:W2:Y:S07]  /*12190*/  LDSM.16.MT88.4 R20, [R189+0x5000] ;  /* 0x00500000bd14783b */ /* 0x000eae0000004200 */
[C---:B---3--:R-:W-:Y:S01]  /*121a0*/  HMMA.16816.F32.BF16 R128, R16.reuse, R24, R124 ;  /* 0x000000181080723c */ /* 0x048fe2000004187c */
[----:B------:R-:W-:Y:S07]  /*121b0*/  LDSM.16.MT88.4 R124, [R189+0x2800] ;  /* 0x00280000bd7c783b */ /* 0x000fee0000004200 */
[----:B------:R-:W-:Y:S01]  /*121c0*/  HMMA.16816.F32.BF16 R88, R16, R26, R116 ;  /* 0x0000001a1058723c */ /* 0x000fe20000041874 */
[----:B------:R-:W3:Y:S04]  /*121d0*/  LDSM.16.MT88.4 R24, [R191+0x2000] ;  /* 0x00200000bf18783b */ /* 0x000ee80000004200 */
[----:B------:R-:W-:Y:S03]  /*121e0*/  LDSM.16.MT88.4 R116, [R190+0x2800] ;  /* 0x00280000be74783b */ /* 0x000fe60000004200 */
[C---:B------:R-:W-:Y:S08]  /*121f0*/  HMMA.16816.F32.BF16 R112, R72.reuse, R108, R112 ;  /* 0x0000006c4870723c */ /* 0x040ff00000041870 */
[----:B------:R-:W-:Y:S01]  /*12200*/  HMMA.16816.F32.BF16 R108, R72, R110, R80 ;  /* 0x0000006e486c723c */ /* 0x000fe20000041850 */
[----:B------:R-:W-:Y:S07]  /*12210*/  LDSM.16.MT88.4 R80, [R190+0x5800] ;  /* 0x00580000be50783b */ /* 0x000fee0000004200 */
[C---:B-1----:R-:W-:Y:S08]  /*12220*/  HMMA.16816.F32.BF16 R60, R16.reuse, R30, R60 ;  /* 0x0000001e103c723c */ /* 0x042ff0000004183c */
[C---:B--2---:R-:W-:Y:S08]  /*12230*/  HMMA.16816.F32.BF16 R92, R16.reuse, R20, R44 ;  /* 0x00000014105c723c */ /* 0x044ff0000004182c */
[C---:B------:R-:W-:Y:S01]  /*12240*/  HMMA.16816.F32.BF16 R44, R16.reuse, R22, R36 ;  /* 0x00000016102c723c */ /* 0x040fe20000041824 */
[----:B------:R-:W1:Y:S07]  /*12250*/  LDSM.16.MT88.4 R20, [R191+0x5000] ;  /* 0x00500000bf14783b */ /* 0x000e6e0000004200 */
[C---:B---3--:R-:W-:Y:S08]  /*12260*/  HMMA.16816.F32.BF16 R68, R16.reuse, R24, R68 ;  /* 0x000000181044723c */ /* 0x048ff00000041844 */
[----:B------:R-:W-:Y:S01]  /*12270*/  HMMA.16816.F32.BF16 R52, R16, R26, R52 ;  /* 0x0000001a1034723c */ /* 0x000fe20000041834 */
[----:B------:R-:W2:Y:S07]  /*12280*/  LDSM.16.MT88.4 R24, [R192+0x5000] ;  /* 0x00500000c018783b */ /* 0x000eae0000004200 */
[----:B------:R-:W-:Y:S08]  /*12290*/  HMMA.16816.F32.BF16 R128, R72, R124, R128 ;  /* 0x0000007c4880723c */ /* 0x000ff00000041880 */
[----:B------:R-:W-:Y:S01]  /*122a0*/  HMMA.16816.F32.BF16 R36, R16, R28, R64 ;  /* 0x0000001c1024723c */ /* 0x000fe20000041840 */
[----:B------:R-:W-:Y:S07]  /*122b0*/  LDSM.16.MT88.4 R64, [R192+0x5800] ;  /* 0x00580000c040783b */ /* 0x000fee0000004200 */
[----:B------:R-:W-:Y:S01]  /*122c0*/  HMMA.16816.F32.BF16 R124, R72, R126, R88 ;  /* 0x0000007e487c723c */ /* 0x000fe20000041858 */
[----:B------:R-:W3:Y:S07]  /*122d0*/  LDSM.16.MT88.4 R88, [R189+0x5800] ;  /* 0x00580000bd58783b */ /* 0x000eee0000004200 */
        /* <DEDUP_REMOVED lines=29> */
.L_x_1019:
[----:B------:R-:W-:-:S04]  /*124b0*/  MOV R2, 0x1 ;  /* 0x0000000100027802 */ /* 0x000fc80000000f00 */
[----:B------:R-:W-:-:S13]  /*124c0*/  ISETP.NE.AND P0, PT, R2, c[0x0][0x32c], PT ;  /* 0x0000cb0002007a0c */ /* 0x000fda0003f05270 */
[----:B------:R-:W-:-:S05]  /*124d0*/  @P0 IMAD.HI.U32 R2, R3, c[0x0][0x330], RZ ;  /* 0x0000cc0003020a27 */ /* 0x000fca00078e00ff */
[----:B------:R-:W-:Y:S02]  /*124e0*/  @P0 SHF.R.U32.HI R3, RZ, c[0x0][0x334], R2 ;  /* 0x0000cd00ff030a19 */ /* 0x000fe40000011602 */
.L_x_1020:
[----:B------:R-:W-:Y:S05]  /*124f0*/  BSYNC B0 ;  /* 0x0000000000007941 */ /* 0x000fea0003800000 */
.L_x_1018:
[----:B------:R-:W-:-:S05]  /*12500*/  MOV R2, c[0x0][0x32c] ;  /* 0x0000cb0000027a02 */ /* 0x000fca0000000f00 */
[----:B------:R-:W-:-:S05]  /*12510*/  IMAD R3, R3, R2, c[0x0][0x32c] ;  /* 0x0000cb0003037624 */ /* 0x000fca00078e0202 */
[----:B------:R-:W-:-:S05]  /*12520*/  IMNMX R4, R4, R3, PT ;  /* 0x0000000304047217 */ /* 0x000fca0003800200 */
.L_x_1017:
        /* <DEDUP_REMOVED lines=8> */
.L_x_1042:
        /* <DEDUP_REMOVED lines=18> */
[----:B--23--:R-:W-:Y:S01]  /*126d0*/  IMAD.SHL.U32 R8, R76, 0x2, RZ ;  /* 0x000000024c087824 */ /* 0x00cfe200078e00ff */
[----:B------:R-:W-:Y:S02]  /*126e0*/  SHF.R.S32.HI R2, RZ, 0x1f, R225 ;  /* 0x0000001fff027819 */ /* 0x000fe400000114e1 */
[C---:B------:R-:W-:Y:S02]  /*126f0*/  SHF.L.U64.HI R11, R211.reuse, 0x1, R238 ;  /* 0x00000001d30b7819 */ /* 0x040fe400000102ee */
[----:B------:R-:W-:Y:S01]  /*12700*/  SHF.L.U32 R10, R211, 0x1, RZ ;  /* 0x00000001d30a7819 */ /* 0x000fe200000006ff */
[----:B------:R-:W-:Y:S01]  /*12710*/  IMAD R4, R2, c[0x0][0x208], RZ ;  /* 0x0000820002047a24 */ /* 0x000fe200078e02ff */
[----:B------:R-:W-:Y:S01]  /*12720*/  SHF.L.U64.HI R9, R76, 0x1, R77 ;  /* 0x000000014c097819 */ /* 0x000fe2000001024d */
[C---:B------:R-:W-:Y:S04]  /*12730*/  IMAD.WIDE.U32 R2, R225.reuse, c[0x0][0x208], RZ ;  /* 0x00008200e1027a25 */ /* 0x040fe800078e00ff */
[----:B------:R-:W-:Y:S04]  /*12740*/  IMAD R4, R225, c[0x0][0x20c], R4 ;  /* 0x00008300e1047a24 */ /* 0x000fe800078e0204 */
[----:B------:R-:W-:Y:S01]  /*12750*/  IMAD.IADD R3, R3, 0x1, R4 ;  /* 0x0000000103037824 */ /* 0x000fe200078e0204 */
[----:B------:R-:W-:Y:S03]  /*12760*/  SHF.R.S32.HI R4, RZ, 0x1f, R222 ;  /* 0x0000001fff047819 */ /* 0x000fe600000114de */
        /* <DEDUP_REMOVED lines=9> */
.L_x_1151:
[----:B------:R-:W-:-:S05]  /*12800*/  BRA.DIV ~URZ, `(.L_x_1025) ;  /* 0x000113127f007947 */ /* 0x000fca000b800000 */
[----:B------:R-:W5:Y:S01]  /*12810*/  SHFL.IDX PT, R2, R5, RZ, 0x181f ;  /* 0x00181fff05027589 */ /* 0x000f6200000e0000 */
[----:B------:R-:W-:Y:S02]  /*12820*/  ISETP.GE.AND P2, PT, R76, c[0x0][0x1d4], PT ;  /* 0x000075004c007a0c */ /* 0x000fe40003f46270 */
[----:B------:R-:W-:Y:S02]  /*12830*/  ISETP.GE.AND P1, PT, R211, c[0x0][0x1d4], PT ;  /* 0x00007500d3007a0c */ /* 0x000fe40003f26270 */
[----:B-----5:R-:W-:Y:S05]  /*12840*/  IADD3 R20, P0, R2, R8, RZ ;  /* 0x0000000802147210 */ /* 0x020fea0007f1e0ff */
[----:B---3--:R-:W-:Y:S01]  /*12850*/  IMAD.X R21, R22, 0x1, R9, P0 ;  /* 0x0000000116157824 */ /* 0x008fe200000e0609 */
[----:B------:R-:W-:Y:S04]  /*12860*/  IADD3 R2, P0, R2, R10, RZ ;  /* 0x0000000a02027210 */ /* 0x000fe80007f1e0ff */
[----:B------:R-:W-:Y:S01]  /*12870*/  @!PT LDS RZ, [RZ] ;  /* 0x00000000fffff984 */ /* 0x000fe20000000800 */
[----:B------:R-:W-:Y:S01]  /*12880*/  @!PT LDS RZ, [RZ] ;  /* 0x00000000fffff984 */ /* 0x000fe20000000800 */
[----:B------:R3:W-:Y:S01]  /*12890*/  LDGSTS.E.BYPASS.LTC128B.128 [R210+0x100], [R20.64], !P2 ;  /* 0x0010000014d27fae */ /* 0x0007e2000d101d48 */
[----:B------:R-:W-:Y:S05]  /*128a0*/  IMAD.X R3, R22, 0x1, R11, P0 ;  /* 0x0000000116037824 */ /* 0x000fea00000e060b */
[----:B------:R5:W-:Y:S04]  /*128b0*/  LDGSTS.E.BYPASS.LTC128B.128 [R210+0x3100], [R2.64], !P1 ;  /* 0x0310000002d27fae */ /* 0x000be8000c901d48 */
[----:B-----5:R-:W3:Y:S04]  /*128c0*/  SHFL.IDX PT, R2, R5, 0x1, 0x181f ;  /* 0x00381f0005027f89 */ /* 0x020ee800000e0000 */
[----:B------:R-:W5:Y:S04]  /*128d0*/  SHFL.IDX PT, R3, R4, 0x1, 0x181f ;  /* 0x00381f0004037f89 */ /* 0x000f6800000e0000 */
[----:B--2---:R-:W2:Y:S04]  /*128e0*/  SHFL.IDX PT, R4, R4, 0x2, 0x181f ;  /* 0x00581f0004047f89 */ /* 0x004ea800000e0000 */
[----:B------:R-:W4:Y:S01]  /*128f0*/  SHFL.IDX PT, R5, R5, 0x2, 0x181f ;  /* 0x00581f0005057f89 */ /* 0x000f2200000e0000 */
[C---:B---3--:R-:W-:Y:S05]  /*12900*/  IADD3 R20, P0, R2.reuse, R8, RZ ;  /* 0x0000000802147210 */ /* 0x048fea0007f1e0ff */
[C---:B-----5:R-:W-:Y:S01]  /*12910*/  IMAD.X R21, R3.reuse, 0x1, R9, P0 ;  /* 0x0000000103157824 */ /* 0x060fe200000e0609 */
[----:B------:R-:W-:Y:S04]  /*12920*/  IADD3 R2, P0, R2, R10, RZ ;  /* 0x0000000a02027210 */ /* 0x000fe80007f1e0ff */
[----:B------:R3:W-:Y:S01]  /*12930*/  LDGSTS.E.BYPASS.LTC128B.128 [R210+0x1100], [R20.64], !P2 ;  /* 0x0110000014d27fae */ /* 0x0007e2000d101d48 */
[----:B------:R-:W-:Y:S05]  /*12940*/  IMAD.X R3, R3, 0x1, R11, P0 ;  /* 0x0000000103037824 */ /* 0x000fea00000e060b */
[----:B------:R1:W-:Y:S01]  /*12950*/  LDGSTS.E.BYPASS.LTC128B.128 [R210+0x4100], [R2.64], !P1 ;  /* 0x0410000002d27fae */ /* 0x0003e2000c901d48 */
[----:B---3--:R-:W-:Y:S02]  /*12960*/  SEL R20, RZ, 0x10, P2 ;  /* 0x00000010ff147807 */ /* 0x008fe40001000000 */
[----:B------:R-:W-:Y:S02]  /*12970*/  SEL R21, RZ, 0x10, P1 ;  /* 0x00000010ff157807 */ /* 0x000fe40000800000 */
.L_x_1152:
[C---:B-12-4-:R-:W-:Y:S02]  /*12980*/  IADD3 R2, -R20.reuse, 0x10, RZ ;  /* 0x0000001014027810 */ /* 0x056fe40007ffe1ff */
        /* <DEDUP_REMOVED lines=14> */
.L_x_1023:
[----:B--23--:R-:W-:Y:S05]  /*12a70*/  BSYNC B0 ;  /* 0x0000000000007941 */ /* 0x00cfea0003800000 */
.L_x_1022:
        /* <DEDUP_REMOVED lines=74> */
[----:B------:R-:W4:Y:S07]  /*12f20*/  LDSM.16.M88.4 R152, [R194] ;  /* 0x00000000c298783b */ /* 0x000f2e0000000200 */
[C---:B-----5:R-:W-:Y:S08]  /*12f30*/  HMMA.16816.F32.BF16 R28, R172.reuse, R156, R28 ;  /* 0x0000009cac1c723c */ /* 0x060ff0000004181c */
[C---:B------:R-:W-:Y:S01]  /*12f40*/  HMMA.16816.F32.BF16 R32, R172.reuse, R158, R32 ;  /* 0x0000009eac20723c */ /* 0x040fe20000041820 */
[----:B------:R-:W5:Y:S07]  /*12f50*/  LDSM.16.M88.4 R156, [R195] ;  /* 0x00000000c39c783b */ /* 0x000f6e0000000200 */
[C---:B-1----:R-:W-:Y:S08]  /*12f60*/  HMMA.16816.F32.BF16 R36, R172.reuse, R140, R36 ;  /* 0x0000008cac24723c */ /* 0x042ff00000041824 */
[C---:B------:R-:W-:Y:S01]  /*12f70*/  HMMA.16816.F32.BF16 R40, R172.reuse, R142, R40 ;  /* 0x0000008eac28723c */ /* 0x040fe20000041828 */
[----:B------:R-:W1:Y:S07]  /*12f80*/  LDSM.16.M88.4 R140, [R196] ;  /* 0x00000000c48c783b */ /* 0x000e6e0000000200 */
[C---:B--2---:R-:W-:Y:S08]  /*12f90*/  HMMA.16816.F32.BF16 R44, R172.reuse, R144, R44 ;  /* 0x00000090ac2c723c */ /* 0x044ff0000004182c */
[C---:B------:R-:W-:Y:S01]  /*12fa0*/  HMMA.16816.F32.BF16 R48, R172.reuse, R146, R48 ;  /* 0x00000092ac30723c */ /* 0x040fe20000041830 */
[----:B------:R-:W2:Y:S07]  /*12fb0*/  LDSM.16.M88.4 R144, [R197] ;  /* 0x00000000c590783b */ /* 0x000eae0000000200 */
[C---:B---3--:R-:W-:Y:S08]  /*12fc0*/  HMMA.16816.F32.BF16 R52, R172.reuse, R148, R52 ;  /* 0x00000094ac34723c */ /* 0x048ff00000041834 */
[----:B------:R-:W-:Y:S01]  /*12fd0*/  HMMA.16816.F32.BF16 R56, R172, R150, R56 ;  /* 0x00000096ac38723c */ /* 0x000fe20000041838 */
[----:B------:R-:W3:Y:S07]  /*12fe0*/  LDSM.16.M88.4 R148, [R198] ;  /* 0x00000000c694783b */ /* 0x000eee0000000200 */
[C---:B----4-:R-:W-:Y:S08]  /*12ff0*/  HMMA.16816.F32.BF16 R8, R176.reuse, R152, R8 ;  /* 0x00000098b008723c */ /* 0x050ff00000041808 */
[C---:B------:R-:W-:Y:S01]  /*13000*/  HMMA.16816.F32.BF16 R16, R176.reuse, R154, R16 ;  /* 0x0000009ab010723c */ /* 0x040fe20000041810 */
[----:B------:R-:W4:Y:S07]  /*13010*/  LDSM.16.M88.4 R152, [R199] ;  /* 0x00000000c798783b */ /* 0x000f2e0000000200 */
        /* <DEDUP_REMOVED lines=147> */
[----:B------:R-:W2:Y:S01]  /*13950*/  LDL R4, [R1+0x10] ;  /* 0x0000100001047983 */ /* 0x000ea20000100800 */
[----:B------:R-:W-:Y:S01]  /*13960*/  IMAD.MOV.U32 R222, RZ, RZ, RZ ;  /* 0x000000ffffde7224 */ /* 0x000fe200078e00ff */
[----:B------:R-:W-:Y:S01]  /*13970*/  ISETP.GT.AND P1, PT, R0, 0x5f, PT ;  /* 0x0000005f0000780c */ /* 0x000fe20003f24270 */
[----:B------:R-:W-:Y:S01]  /*13980*/  IMAD.SHL.U32 R10, R211, 0x2, RZ ;  /* 0x00000002d30a7824 */ /* 0x000fe200078e00ff */
[----:B------:R-:W3:Y:S01]  /*13990*/  LDL.64 R230, [R1] ;  /* 0x0000000001e67983 */ /* 0x000ee20000100a00 */
[----:B------:R-:W-:Y:S02]  /*139a0*/  ISETP.NE.AND P2, PT, R5, 0x1, PT ;  /* 0x000000010500780c */ /* 0x000fe40003f45270 */
[----:B------:R-:W-:Y:S02]  /*139b0*/  SHF.L.U64.HI R11, R211, 0x1, R238 ;  /* 0x00000001d30b7819 */ /* 0x000fe400000102ee */
[----:B------:R-:W-:Y:S01]  /*139c0*/  SHF.L.U64.HI R9, R76, 0x1, R77 ;  /* 0x000000014c097819 */ /* 0x000fe2000001024d */
[----:B------:R-:W4:Y:S01]  /*139d0*/  LDL R226, [R1+0x8] ;  /* 0x0000080001e27983 */ /* 0x000f220000100800 */
[----:B--2---:R-:W-:Y:S05]  /*139e0*/  IMAD R3, R212, 0x60, R4 ;  /* 0x00000060d4037824 */ /* 0x004fea00078e0204 */
[----:B------:R-:W-:Y:S05]  /*139f0*/  IADD3 R3, R3, -0x60, R0 ;  /* 0xffffffa003037810 */ /* 0x000fea0007ffe000 */
[----:B------:R-:W-:Y:S04]  /*13a00*/  @P2 IMAD.HI.U32 R4, R3, c[0x0][0x2bc], RZ ;  /* 0x0000af0003042a27 */ /* 0x000fe800078e00ff */
[--C-:B-1----:R-:W-:Y:S01]  /*13a10*/  IMAD.MOV.U32 R2, RZ, RZ, R3.reuse ;  /* 0x000000ffff027224 */ /* 0x102fe200078e0003 */
[----:B------:R-:W-:Y:S04]  /*13a20*/  @P2 SHF.R.U32.HI R2, RZ, c[0x0][0x2c0], R4 ;  /* 0x0000b000ff022a19 */ /* 0x000fe80000011604 */
[C---:B---3--:R-:W-:Y:S04]  /*13a30*/  @!P1 IADD3 R5, P0, R2.reuse, R230, RZ ;  /* 0x000000e602059210 */ /* 0x048fe80007f1e0ff */
[----:B----4-:R-:W-:Y:S01]  /*13a40*/  @!P1 LEA.HI.X.SX32 R8, R2, R226, 0x1, P0 ;  /* 0x000000e202089211 */ /* 0x010fe200000f0eff */
[----:B------:R-:W-:Y:S01]  /*13a50*/  IMAD.MOV R2, RZ, RZ, -R2 ;  /* 0x000000ffff027224 */ /* 0x000fe200078e0a02 */
[C---:B------:R-:W-:Y:S03]  /*13a60*/  @!P1 LEA R4, P0, R5.reuse, c[0x0][0x2a0], 0x2 ;  /* 0x0000a80005049a11 */ /* 0x040fe600078010ff */
[----:B------:R-:W-:Y:S01]  /*13a70*/  IMAD R225, R2, c[0x0][0x2b8], R3 ;  /* 0x0000ae0002e17a24 */ /* 0x000fe200078e0203 */
[----:B------:R-:W-:Y:S01]  /*13a80*/  @!P1 LEA.HI.X R5, R5, c[0x0][0x2a4], R8, 0x2, P0 ;  /* 0x0000a90005059a11 */ /* 0x000fe200000f1408 */
[----:B------:R-:W-:Y:S03]  /*13a90*/  IMAD.SHL.U32 R8, R76, 0x2, RZ ;  /* 0x000000024c087824 */ /* 0x000fe600078e00ff */
[----:B------:R-:W-:Y:S01]  /*13aa0*/  SHF.R.S32.HI R2, RZ, 0x1f, R225 ;  /* 0x0000001fff027819 */ /* 0x000fe200000114e1 */
[----:B------:R1:W2:Y:S04]  /*13ab0*/  @!P1 LDG.E R222, [R4.64] ;  /* 0x0000000804de9981 */ /* 0x0002a8000c1e1900 */
[----:B-1----:R-:W-:Y:S02]  /*13ac0*/  IMAD R4, R2, c[0x0][0x1e0], RZ ;  /* 0x0000780002047a24 */ /* 0x002fe400078e02ff */
[C---:B------:R-:W-:Y:S04]  /*13ad0*/  IMAD.WIDE.U32 R2, R225.reuse, c[0x0][0x1e0], RZ ;  /* 0x00007800e1027a25 */ /* 0x040fe800078e00ff */
        /* <DEDUP_REMOVED lines=12> */
.L_x_1153:
[----:B------:R-:W-:-:S05]  /*13ba0*/  BRA.DIV ~URZ, `(.L_x_1029) ;  /* 0x000103727f007947 */ /* 0x000fca000b800000 */
[----:B------:R-:W3:Y:S01]  /*13bb0*/  SHFL.IDX PT, R2, R5, RZ, 0x181f ;  /* 0x00181fff05027589 */ /* 0x000ee200000e0000 */
[----:B------:R-:W-:Y:S02]  /*13bc0*/  ISETP.GE.AND P2, PT, R76, c[0x0][0x1d4], PT ;  /* 0x000075004c007a0c */ /* 0x000fe40003f46270 */
[----:B------:R-:W-:Y:S02]  /*13bd0*/  ISETP.GE.AND P1, PT, R211, c[0x0][0x1d4], PT ;  /* 0x00007500d3007a0c */ /* 0x000fe40003f26270 */
[----:B---3--:R-:W-:Y:S05]  /*13be0*/  IADD3 R16, P0, R2, R8, RZ ;  /* 0x0000000802107210 */ /* 0x008fea0007f1e0ff */
[----:B--2---:R-:W-:Y:S01]  /*13bf0*/  IMAD.X R17, R18, 0x1, R9, P0 ;  /* 0x0000000112117824 */ /* 0x004fe200000e0609 */
[----:B------:R-:W-:Y:S04]  /*13c00*/  IADD3 R2, P0, R2, R10, RZ ;  /* 0x0000000a02027210 */ /* 0x000fe80007f1e0ff */
[----:B------:R-:W-:Y:S01]  /*13c10*/  @!PT LDS RZ, [RZ] ;  /* 0x00000000fffff984 */ /* 0x000fe20000000800 */
[----:B------:R-:W-:Y:S01]  /*13c20*/  @!PT LDS RZ, [RZ] ;  /* 0x00000000fffff984 */ /* 0x000fe20000000800 */
[----:B------:R2:W-:Y:S01]  /*13c30*/  LDGSTS.E.BYPASS.LTC128B.128 [R210+0x8100], [R16.64], !P2 ;  /* 0x0810000010d27fae */ /* 0x0005e2000d101d48 */
[----:B------:R-:W-:Y:S05]  /*13c40*/  IMAD.X R3, R18, 0x1, R11, P0 ;  /* 0x0000000112037824 */ /* 0x000fea00000e060b */
[----:B------:R3:W-:Y:S04]  /*13c50*/  LDGSTS.E.BYPASS.LTC128B.128 [R210+0xb100], [R2.64], !P1 ;  /* 0x0b10000002d27fae */ /* 0x0007e8000c901d48 */
[----:B---3--:R-:W2:Y:S04]  /*13c60*/  SHFL.IDX PT, R2, R5, 0x1, 0x181f ;  /* 0x00381f0005027f89 */ /* 0x008ea800000e0000 */
[----:B------:R-:W3:Y:S04]  /*13c70*/  SHFL.IDX PT, R3, R4, 0x1, 0x181f ;  /* 0x00381f0004037f89 */ /* 0x000ee800000e0000 */
[----:B-1----:R-:W1:Y:S04]  /*13c80*/  SHFL.IDX PT, R4, R4, 0x2, 0x181f ;  /* 0x00581f0004047f89 */ /* 0x002e6800000e0000 */
[----:B------:R-:W4:Y:S01]  /*13c90*/  SHFL.IDX PT, R5, R5, 0x2, 0x181f ;  /* 0x00581f0005057f89 */ /* 0x000f2200000e0000 */
[C---:B--2---:R-:W-:Y:S05]  /*13ca0*/  IADD3 R16, P0, R2.reuse, R8, RZ ;  /* 0x0000000802107210 */ /* 0x044fea0007f1e0ff */
[C---:B---3--:R-:W-:Y:S01]  /*13cb0*/  IMAD.X R17, R3.reuse, 0x1, R9, P0 ;  /* 0x0000000103117824 */ /* 0x048fe200000e0609 */
[----:B------:R-:W-:Y:S04]  /*13cc0*/  IADD3 R2, P0, R2, R10, RZ ;  /* 0x0000000a02027210 */ /* 0x000fe80007f1e0ff */
[----:B------:R2:W-:Y:S01]  /*13cd0*/  LDGSTS.E.BYPASS.LTC128B.128 [R210+0x9100], [R16.64], !P2 ;  /* 0x0910000010d27fae */ /* 0x0005e2000d101d48 */
[----:B------:R-:W-:Y:S05]  /*13ce0*/  IMAD.X R3, R3, 0x1, R11, P0 ;  /* 0x0000000103037824 */ /* 0x000fea00000e060b */
[----:B------:R3:W-:Y:S01]  /*13cf0*/  LDGSTS.E.BYPASS.LTC128B.128 [R210+0xc100], [R2.64], !P1 ;  /* 0x0c10000002d27fae */ /* 0x0007e2000c901d48 */
[----:B--2---:R-:W-:Y:S02]  /*13d00*/  SEL R16, RZ, 0x10, P2 ;  /* 0x00000010ff107807 */ /* 0x004fe40001000000 */
[----:B------:R-:W-:Y:S02]  /*13d10*/  SEL R17, RZ, 0x10, P1 ;  /* 0x00000010ff117807 */ /* 0x000fe40000800000 */
.L_x_1154:
        /* <DEDUP_REMOVED lines=15> */
.L_x_1027:
[----:B--234-:R-:W-:Y:S05]  /*13e10*/  BSYNC B0 ;  /* 0x0000000000007941 */ /* 0x01cfea0003800000 */
.L_x_1026:
[----:B------:R-:W-:Y:S01]  /*13e20*/  LOP3.LUT R11, RZ, c[0x0][0x324], RZ, 0x33, !PT ;  /* 0x0000c900ff0b7a12 */ /* 0x000fe200078e33ff */
[----:B-1----:R-:W2:Y:S01]  /*13e30*/  LDL R3, [R1+0xc] ;  /* 0x00000c0001037983 */ /* 0x002ea20000100800 */
[----:B------:R-:W-:Y:S03]  /*13e40*/  IMAD.MOV.U32 R4, RZ, RZ, c[0x0][0x2c4] ;  /* 0x0000b100ff047624 */ /* 0x000fe600078e00ff */
[----:B------:R-:W2:Y:S02]  /*13e50*/  LDL R2, [R1+0x14] ;  /* 0x0000140001027983 */ /* 0x000ea40000100800 */
[----:B------:R-:W-:Y:S01]  /*13e60*/  ISETP.NE.AND P0, PT, R4, 0x1, PT ;  /* 0x000000010400780c */ /* 0x000fe20003f05270 */
[----:B------:R-:W-:Y:S01]  /*13e70*/  IMAD R4, R212, -0x60, RZ ;  /* 0xffffffa0d4047824 */ /* 0x000fe200078e02ff */
[----:B------:R-:W0:Y:S01]  /*13e80*/  LDGDEPBAR ;  /* 0x00000000000079af */ /* 0x000e220000000000 */
[----:B--2---:R-:W-:Y:S10]  /*13e90*/  IMAD.IADD R8, R2, 0x1, R3 ;  /* 0x0000000102087824 */ /* 0x004ff400078e0203 */
[----:B------:R-:W-:Y:S05]  /*13ea0*/  @P0 IMAD.HI.U32 R2, R8, c[0x0][0x2c8], RZ ;  /* 0x0000b20008020a27 */ /* 0x000fea00078e00ff */
[----:B------:R-:W-:Y:S02]  /*13eb0*/  @P0 SHF.R.U32.HI R8, RZ, c[0x0][0x2cc], R2 ;  /* 0x0000b300ff080a19 */ /* 0x000fe40000011602 */
[----:B------:R-:W-:Y:S04]  /*13ec0*/  IADD3 R2, -R245, 0x1, R4 ;  /* 0x00000001f5027810 */ /* 0x000fe80007ffe104 */
[----:B------:R-:W-:Y:S04]  /*13ed0*/  IADD3 R9, -R243, R2, R244 ;  /* 0x00000002f3097210 */ /* 0x000fe80007ffe1f4 */
[----:B------:R-:W-:Y:S01]  /*13ee0*/  IADD3 R10, R9, c[0x0][0x328], RZ ;  /* 0x0000ca00090a7a10 */ /* 0x000fe20007ffe0ff */
[----:B------:R-:W-:-:S05]  /*13ef0*/  BRA.DIV ~URZ, `(.L_x_1030) ;  /* 0x000103b27f007947 */ /* 0x000fca000b800000 */
[----:B------:R1:W2:Y:S02]  /*13f00*/  SHFL.IDX PT, R5, R8, RZ, 0x1c1f ;  /* 0x001c1fff08057589 */ /* 0x0002a400000e0000 */
.L_x_1155:
        /* <DEDUP_REMOVED lines=19> */
.L_x_1033:
[----:B------:R-:W-:Y:S04]  /*14040*/  MOV R11, c[0x0][0x32c] ;  /* 0x0000cb00000b7a02 */ /* 0x000fe80000000f00 */
[----:B------:R-:W-:Y:S11]  /*14050*/  ISETP.NE.AND P0, PT, R11, 0x1, PT ;  /* 0x000000010b00780c */ /* 0x000ff60003f05270 */
[----:B------:R-:W-:Y:S02]  /*14060*/  @!UPT UIADD3 URZ, URZ, URZ, URZ ;  /* 0x0000003f3f3ff290 */ /* 0x000fe4000fffe03f */
[----:B------:R-:W-:Y:S05]  /*14070*/  @P0 IMAD.HI.U32 R11, R5, c[0x0][0x330], RZ ;  /* 0x0000cc00050b0a27 */ /* 0x000fea00078e00ff */
[----:B------:R-:W-:Y:S02]  /*14080*/  @P0 SHF.R.U32.HI R5, RZ, c[0x0][0x334], R11 ;  /* 0x0000cd00ff050a19 */ /* 0x000fe4000001160b */
.L_x_1034:
[----:B------:R-:W-:Y:S05]  /*14090*/  BSYNC B0 ;  /* 0x0000000000007941 */ /* 0x000fea0003800000 */
.L_x_1032:
[----:B------:R-:W-:Y:S04]  /*140a0*/  IMAD.IADD R11, R4, 0x1, -R245 ;  /* 0x00000001040b7824 */ /* 0x000fe800078e0af5 */
[----:B------:R-:W-:Y:S05]  /*140b0*/  IMAD R5, R5, c[0x0][0x32c], R11 ;  /* 0x0000cb0005057a24 */ /* 0x000fea00078e020b */
[----:B------:R-:W-:Y:S02]  /*140c0*/  IMNMX R2, R2, R5, !PT ;  /* 0x0000000502027217 */ /* 0x000fe40007800200 */
[----:B------:R-:W-:Y:S04]  /*140d0*/  IADD3 R5, R5, c[0x0][0x32c], RZ ;  /* 0x0000cb0005057a10 */ /* 0x000fe80007ffe0ff */
[----:B------:R-:W-:Y:S02]  /*140e0*/  IMNMX R3, R3, R5, PT ;  /* 0x0000000503037217 */ /* 0x000fe40003800200 */
.L_x_1031:
[C---:B------:R-:W-:Y:S02]  /*140f0*/  ISETP.GE.AND P0, PT, R4.reuse, 0x1, PT ;  /* 0x000000010400780c */ /* 0x040fe40003f06270 */
[C---:B------:R-:W-:Y:S02]  /*14100*/  ISETP.GE.AND P1, PT, R4.reuse, 0x2, PT ;  /* 0x000000020400780c */ /* 0x040fe40003f26270 */
[----:B------:R-:W-:Y:S02]  /*14110*/  LOP3.LUT R209, R209, 0xffff7fff, RZ, 0xc0, !PT ;  /* 0xffff7fffd1d17812 */ /* 0x000fe400078ec0ff */
[C---:B------:R-:W-:Y:S02]  /*14120*/  ISETP.GE.AND P6, PT, R4.reuse, 0x42, PT ;  /* 0x000000420400780c */ /* 0x040fe40003fc6270 */
[C---:B------:R-:W-:Y:S02]  /*14130*/  ISETP.GE.AND P5, PT, R4.reuse, 0x49, PT ;  /* 0x000000490400780c */ /* 0x040fe40003fa6270 */
[C---:B------:R-:W-:Y:S02]  /*14140*/  ISETP.GE.AND P4, PT, R4.reuse, 0x4a, PT ;  /* 0x0000004a0400780c */ /* 0x040fe40003f86270 */
[----:B------:R-:W-:Y:S02]  /*14150*/  ISETP.GE.AND P3, PT, R4, 0x51, PT ;  /* 0x000000510400780c */ /* 0x000fe40003f66270 */
[----:B------:R-:W-:Y:S02]  /*14160*/  @P0 LOP3.LUT R209, R209, 0x8000, RZ, 0xfc, !PT ;  /* 0x00008000d1d10812 */ /* 0x000fe400078efcff */
[C---:B------:R-:W-:Y:S02]  /*14170*/  ISETP.GT.AND P0, PT, R2.reuse, RZ, !P0 ;  /* 0x000000ff0200720c */ /* 0x040fe40004704270 */
        /* <DEDUP_REMOVED lines=10> */
[C---:B------:R-:W-:Y:S02]  /*14220*/  ISETP.GE.AND P2, PT, R4.reuse, 0x59, PT ;  /* 0x000000590400780c */ /* 0x040fe40003f46270 */
[----:B------:R-:W-:Y:S02]  /*14230*/  ISETP.LT.OR P0, PT, R3, 0x9, P0 ;  /* 0x000000090300780c */ /* 0x000fe40000701670 */
        /* <DEDUP_REMOVED lines=114> */
.L_x_1156:
        /* <DEDUP_REMOVED lines=19> */
.L_x_1038:
[----:B-12---:R-:W-:Y:S04]  /*14a90*/  MOV R8, c[0x0][0x32c] ;  /* 0x0000cb0000087a02 */ /* 0x006fe80000000f00 */
[----:B------:R-:W-:Y:S11]  /*14aa0*/  ISETP.NE.AND P0, PT, R8, 0x1, PT ;  /* 0x000000010800780c */ /* 0x000ff60003f05270 */
[----:B------:R-:W-:Y:S02]  /*14ab0*/  @!UPT UIADD3 URZ, URZ, URZ, URZ ;  /* 0x0000003f3f3ff290 */ /* 0x000fe4000fffe03f */
[----:B------:R-:W-:Y:S05]  /*14ac0*/  @P0 IMAD.HI.U32 R8, R5, c[0x0][0x330], RZ ;  /* 0x0000cc0005080a27 */ /* 0x000fea00078e00ff */
[----:B------:R-:W-:Y:S02]  /*14ad0*/  @P0 SHF.R.U32.HI R5, RZ, c[0x0][0x334], R8 ;  /* 0x0000cd00ff050a19 */ /* 0x000fe40000011608 */
.L_x_1039:
[----:B------:R-:W-:Y:S05]  /*14ae0*/  BSYNC B0 ;  /* 0x0000000000007941 */ /* 0x000fea0003800000 */
.L_x_1037:
[----:B------:R-:W-:Y:S04]  /*14af0*/  IMAD.IADD R4, R4, 0x1, -R245 ;  /* 0x0000000104047824 */ /* 0x000fe800078e0af5 */
[----:B------:R-:W-:Y:S05]  /*14b00*/  IMAD R5, R5, c[0x0][0x32c], R4 ;  /* 0x0000cb0005057a24 */ /* 0x000fea00078e0204 */
[----:B------:R-:W-:Y:S02]  /*14b10*/  IMNMX R2, R2, R5, !PT ;  /* 0x0000000502027217 */ /* 0x000fe40007800200 */
[----:B------:R-:W-:Y:S04]  /*14b20*/  IADD3 R5, R5, c[0x0][0x32c], RZ ;  /* 0x0000cb0005057a10 */ /* 0x000fe80007ffe0ff */
[----:B------:R-:W-:Y:S02]  /*14b30*/  IMNMX R3, R3, R5, PT ;  /* 0x0000000503037217 */ /* 0x000fe40003800200 */
.L_x_1036:
[----:B------:R-:W-:Y:S02]  /*14b40*/  LOP3.LUT P0, RZ, R209, 0x8000, RZ, 0xc0, !PT ;  /* 0x00008000d1ff7812 */ /* 0x000fe4000780c0ff */
[C---:B------:R-:W-:Y:S02]  /*14b50*/  ISETP.GT.AND P1, PT, R2.reuse, 0x51, !P1 ;  /* 0x000000510200780c */ /* 0x040fe40004f24270 */
[----:B------:R-:W-:Y:S04]  /*14b60*/  ISETP.GT.AND P0, PT, R2, RZ, !P0 ;  /* 0x000000ff0200720c */ /* 0x000fe80004704270 */
[----:B------:R-:W-:Y:S04]  /*14b70*/  ISETP.LT.OR P0, PT, R3, 0x1, P0 ;  /* 0x000000010300780c */ /* 0x000fe80000701670 */
[----:B------:R-:W-:Y:S02]  /*14b80*/  FSEL R9, R224, -INF , !P0 ;  /* 0xff800000e0097808 */ /* 0x000fe40004000000 */
[----:B------:R-:W-:Y:S04]  /*14b90*/  LOP3.LUT P0, RZ, R209, 0x10000, RZ, 0xc0, !PT ;  /* 0x00010000d1ff7812 */ /* 0x000fe8000780c0ff */
[C---:B------:R-:W-:Y:S04]  /*14ba0*/  ISETP.GT.AND P0, PT, R2.reuse, 0x1, !P0 ;  /* 0x000000010200780c */ /* 0x040fe80004704270 */
[----:B------:R-:W-:Y:S04]  /*14bb0*/  ISETP.LT.OR P0, PT, R3, 0x2, P0 ;  /* 0x000000020300780c */ /* 0x000fe80000701670 */
[----:B------:R-:W-:Y:S02]  /*14bc0*/  FSEL R36, R223, -INF , !P0 ;  /* 0xff800000df247808 */ /* 0x000fe40004000000 */
[----:B------:R-:W-:Y:S04]  /*14bd0*/  LOP3.LUT P0, RZ, R209, 0x4000, RZ, 0xc0, !PT ;  /* 0x00004000d1ff7812 */ /* 0x000fe8000780c0ff */
[C---:B------:R-:W-:Y:S04]  /*14be0*/  ISETP.GT.AND P0, PT, R2.reuse, 0x8, !P0 ;  /* 0x000000080200780c */ /* 0x040fe80004704270 */
[----:B------:R-:W-:Y:S04]  /*14bf0*/  ISETP.LT.OR P0, PT, R3, 0x9, P0 ;  /* 0x000000090300780c */ /* 0x000fe80000701670 */
[----:B------:R-:W-:Y:S02]  /*14c00*/  FSEL R35, R221, -INF , !P0 ;  /* 0xff800000dd237808 */ /* 0x000fe40004000000 */
[----:B------:R-:W-:Y:S04]  /*14c10*/  LOP3.LUT P0, RZ, R209, 0x2000, RZ, 0xc0, !PT ;  /* 0x00002000d1ff7812 */ /* 0x000fe8000780c0ff */
[----:B------:R-:W-:Y:S04]  /*14c20*/  ISETP.GT.AND P0, PT, R2, 0x9, !P0 ;  /* 0x000000090200780c */ /* 0x000fe80004704270 */
        /* <DEDUP_REMOVED lines=54> */
[----:B------:R-:W-:Y:S02]  /*14f90*/  ISETP.GT.AND P0, PT, R2, 0x41, !P6 ;  /* 0x000000410200780c */ /* 0x000fe40007704270 */
[----:B------:R-:W-:Y:S02]  /*14fa0*/  LOP3.LUT P6, RZ, R209, 0x20000, RZ, 0xc0, !PT ;  /* 0x00020000d1ff7812 */ /* 0x000fe400078cc0ff */
        /* <DEDUP_REMOVED lines=8> */
[C---:B------:R-:W-:Y:S02]  /*15030*/  ISETP.GT.AND P0, PT, R2.reuse, 0x50, !P3 ;  /* 0x000000500200780c */ /* 0x040fe40005f04270 */
[C---:B------:R-:W-:Y:S02]  /*15040*/  ISETP.LT.OR P3, PT, R3.reuse, 0x52, P1 ;  /* 0x000000520300780c */ /* 0x040fe40000f61670 */
[----:B------:R-:W-:Y:S02]  /*15050*/  ISETP.LT.OR P0, PT, R3, 0x51, P0 ;  /* 0x000000510300780c */ /* 0x000fe40000701670 */
[----:B------:R-:W-:Y:S02]  /*15060*/  FSEL R16, R151, -INF , !P3 ;  /* 0xff80000097107808 */ /* 0x000fe40005800000 */
[----:B------:R-:W-:Y:S02]  /*15070*/  FSEL R17, R141, -INF , !P0 ;  /* 0xff8000008d117808 */ /* 0x000fe40004000000 */
[C---:B------:R-:W-:Y:S02]  /*15080*/  ISETP.GT.AND P0, PT, R2.reuse, 0x58, !P2 ;  /* 0x000000580200780c */ /* 0x040fe40005704270 */
[----:B------:R-:W-:Y:S02]  /*15090*/  ISETP.GT.AND P2, PT, R2, 0x59, !P6 ;  /* 0x000000590200780c */ /* 0x000fe40007744270 */
[C---:B------:R-:W-:Y:S02]  /*150a0*/  ISETP.LT.OR P1, PT, R3.reuse, 0x59, P0 ;  /* 0x000000590300780c */ /* 0x040fe40000721670 */
[----:B------:R-:W-:Y:S02]  /*150b0*/  ISETP.LT.OR P0, PT, R3, 0x5a, P2 ;  /* 0x0000005a0300780c */ /* 0x000fe40001701670 */
        /* <DEDUP_REMOVED lines=42> */
[----:B------:R-:W-:Y:S02]  /*15360*/  FSEL R11, R147, -INF , !P1 ;  /* 0xff800000930b7808 */ /* 0x000fe40004800000 */
[----:B------:R-:W-:Y:S02]  /*15370*/  FMNMX.FTZ R3, R40, R3, !PT ;  /* 0x0000000328037209 */ /* 0x000fe40007810000 */
[----:B------:R-:W-:Y:S02]  /*15380*/  FMNMX.FTZ R2, R16, R2, !PT ;  /* 0x0000000210027209 */ /* 0x000fe40007810000 */
[----:B------:R-:W-:Y:S02]  /*15390*/  FSEL R10, R150, -INF , !P0 ;  /* 0xff800000960a7808 */ /* 0x000fe40004000000 */
[----:B------:R-:W-:Y:S02]  /*153a0*/  FMNMX.FTZ R3, R39, R3, !PT ;  /* 0x0000000327037209 */ /* 0x000fe40007810000 */
[----:B------:R-:W-:Y:S02]  /*153b0*/  FMNMX.FTZ R2, R11, R2, !PT ;  /* 0x000000020b027209 */ /* 0x000fe40007810000 */
[----:B------:R-:W-:Y:S02]  /*153c0*/  FMNMX.FTZ R4, R38, R3, !PT ;  /* 0x0000000326047209 */ /* 0x000fe40007810000 */
[----:B-12---:R-:W-:Y:S01]  /*153d0*/  FMNMX.FTZ R8, R10, R2, !PT ;  /* 0x000000020a087209 */ /* 0x006fe20007810000 */
[----:B------:R-:W-:-:S05]  /*153e0*/  BRA.DIV ~URZ, `(.L_x_1040) ;  /* 0x0000efa27f007947 */ /* 0x000fca000b800000 */
[----:B------:R1:W2:Y:S02]  /*153f0*/  SHFL.BFLY PT, R2, R4, 0x2, 0x1f ;  /* 0x0c401f0004027f89 */ /* 0x0002a400000e0000 */
.L_x_1157:
[----:B-12---:R-:W-:Y:S01]  /*15400*/  FMNMX.FTZ R4, R4, R2, !PT ;  /* 0x0000000204047209 */ /* 0x006fe20007810000 */
[----:B------:R-:W-:-:S05]  /*15410*/  BRA.DIV ~URZ, `(.L_x_1041) ;  /* 0x0000efc27f007947 */ /* 0x000fca000b800000 */
[----:B------:R-:W1:Y:S02]  /*15420*/  SHFL.BFLY PT, R2, R4, 0x1, 0x1f ;  /* 0x0c201f0004027f89 */ /* 0x000e6400000e0000 */
[----:B-1----:R-:W-:Y:S02]  /*15430*/  FMNMX.FTZ R5, R4, R2, !PT ;  /* 0x0000000204057209 */ /* 0x002fe40007810000 */
[----:B------:R-:W1:Y:S02]  /*15440*/  SHFL.BFLY PT, R2, R8, 0x2, 0x1f ;  /* 0x0c401f0008027f89 */ /* 0x000e6400000e0000 */
[----:B-1----:R-:W-:Y:S05]  /*15450*/  FMNMX.FTZ R4, R8, R2, !PT ;  /* 0x0000000208047209 */ /* 0x002fea0007810000 */
[----:B------:R1:W2:Y:S02]  /*15460*/  SHFL.BFLY PT, R2, R4, 0x1, 0x1f ;  /* 0x0c201f0004027f89 */ /* 0x0002a400000e0000 */
.L_x_1158:
[C---:B------:R-:W-:Y:S01]  /*15470*/  FSETP.NEU.FTZ.AND P0, PT, R5.reuse, -INF , PT ;  /* 0xff8000000500780b */ /* 0x040fe20003f1d000 */
[C---:B------:R-:W-:Y:S01]  /*15480*/  FMUL.FTZ R3, R5.reuse, c[0x0][0x2d0] ;  /* 0x0000b40005037a20 */ /* 0x040fe20000410000 */
[----:B-12---:R-:W-:Y:S01]  /*15490*/  FMNMX.FTZ R4, R2, R4, !PT ;  /* 0x0000000402047209 */ /* 0x006fe20007810000 */
[----:B------:R-:W-:Y:S01]  /*154a0*/  WARPSYNC 0xffffffff ;  /* 0xffffffff00007948 */ /* 0x000fe20003800000 */
[----:B------:R-:W-:Y:S02]  /*154b0*/  FSEL R2, R5, RZ, P0 ;  /* 0x000000ff05027208 */ /* 0x000fe40000000000 */
[----:B------:R-:W-:Y:S02]  /*154c0*/  FSEL R3, R3, RZ, P0 ;  /* 0x000000ff03037208 */ /* 0x000fe40000000000 */
[----:B------:R-:W-:Y:S01]  /*154d0*/  FSETP.NEU.FTZ.AND P0, PT, R4, -INF , PT ;  /* 0xff8000000400780b */ /* 0x000fe20003f1d000 */
[----:B------:R-:W-:Y:S02]  /*154e0*/  FADD.FTZ R2, -R2, R6 ;  /* 0x0000000602027221 */ /* 0x000fe40000010100 */
[--C-:B------:R-:W-:Y:S02]  /*154f0*/  FFMA.FTZ R6, R37, c[0x0][0x2d0], -R3.reuse ;  /* 0x0000b40025067a23 */ /* 0x100fe40000010803 */
        /* <DEDUP_REMOVED lines=26> */
[----:B------:R-:W-:Y:S01]  /*156a0*/  FFMA.FTZ R226, R44, c[0x0][0x2d0], -R3 ;  /* 0x0000b4002ce27a23 */ /* 0x000fe20000010803 */
[----:B-1----:R-:W-:Y:S01]  /*156b0*/  F2FP.BF16.PACK_AB R140, R6, R38 ;  /* 0x00000026068c723e */ /* 0x002fe200000010ff */
[C---:B------:R-:W-:Y:S02]  /*156c0*/  FFMA.FTZ R3, R2.reuse, R228, R38 ;  /* 0x000000e402037223 */ /* 0x040fe40000010026 */
[----:B------:R-:W-:Y:S01]  /*156d0*/  MUFU.EX2 R38, R59 ;  /* 0x0000003b00267308 */ /* 0x000fe20000000800 */
[----:B------:R-:W-:Y:S02]  /*156e0*/  FMUL.FTZ R56, R2, R80 ;  /* 0x0000005002387220 */ /* 0x000fe40000410000 */
[----:B------:R-:W-:Y:S01]  /*156f0*/  FADD.FTZ R37, R6, R3 ;  /* 0x0000000306257221 */ /* 0x000fe20000010000 */
[C---:B------:R-:W-:Y:S01]  /*15700*/  FSEL R3, R4.reuse, RZ, P0 ;  /* 0x000000ff04037208 */ /* 0x040fe20000000000 */
[----:B------:R-:W-:Y:S02]  /*15710*/  FMUL.FTZ R6, R4, c[0x0][0x2d0] ;  /* 0x0000b40004067a20 */ /* 0x000fe40000410000 */
[----:B------:R-:W-:Y:S02]  /*15720*/  FMUL.FTZ R57, R2, R81 ;  /* 0x0000005102397220 */ /* 0x000fe40000410000 */
[----:B------:R-:W-:Y:S01]  /*15730*/  FADD.FTZ R3, -R3, R14 ;  /* 0x0000000e03037221 */ /* 0x000fe20000010100 */
[----:B------:R-:W-:Y:S01]  /*15740*/  FSEL R6, R6, RZ, P0 ;  /* 0x000000ff06067208 */ /* 0x000fe20000000000 */
[----:B------:R-:W-:Y:S01]  /*15750*/  FMUL.FTZ R40, R2, R96 ;  /* 0x0000006002287220 */ /* 0x000fe20000410000 */
[C---:B------:R-:W-:Y:S01]  /*15760*/  ISETP.GT.AND P0, PT, R212.reuse, R246, PT ;  /* 0x000000f6d400720c */ /* 0x040fe20003f04270 */
[----:B------:R-:W-:Y:S01]  /*15770*/  FMUL.FTZ R3, R3, c[0x0][0x2d0] ;  /* 0x0000b40003037a20 */ /* 0x000fe20000410000 */
[----:B------:R-:W-:Y:S01]  /*15780*/  IADD3 R212, R212, -0x1, RZ ;  /* 0xffffffffd4d47810 */ /* 0x000fe20007ffe0ff */
[--C-:B------:R-:W-:Y:S02]  /*15790*/  FFMA.FTZ R8, R36, c[0x0][0x2d0], -R6.reuse ;  /* 0x0000b40024087a23 */ /* 0x100fe40000010806 */
        /* <DEDUP_REMOVED lines=13> */
[--C-:B------:R-:W-:Y:S01]  /*15870*/  FFMA.FTZ R146, R33, c[0x0][0x2d0], -R6.reuse ;  /* 0x0000b40021927a23 */ /* 0x100fe20000010806 */
[----:B-1----:R-:W-:Y:S01]  /*15880*/  F2FP.BF16.PACK_AB R142, R36, R38 ;  /* 0x00000026248e723e */ /* 0x002fe200000010ff */
[--C-:B------:R-:W-:Y:S02]  /*15890*/  FFMA.FTZ R145, R32, c[0x0][0x2d0], -R6.reuse ;  /* 0x0000b40020917a23 */ /* 0x100fe40000010806 */
[--C-:B------:R-:W-:Y:S01]  /*158a0*/  FFMA.FTZ R147, R31, c[0x0][0x2d0], -R6.reuse ;  /* 0x0000b4001f937a23 */ /* 0x100fe20000010806 */
[----:B------:R-:W-:Y:S01]  /*158b0*/  MUFU.EX2 R240, R146 ;  /* 0x0000009200f07308 */ /* 0x000fe20000000800 */
[--C-:B------:R-:W-:Y:S02]  /*158c0*/  FFMA.FTZ R148, R30, c[0x0][0x2d0], -R6.reuse ;  /* 0x0000b4001e947a23 */ /* 0x100fe40000010806 */
[--C-:B------:R-:W-:Y:S02]  /*158d0*/  FFMA.FTZ R154, R29, c[0x0][0x2d0], -R6.reuse ;  /* 0x0000b4001d9a7a23 */ /* 0x100fe40000010806 */
[--C-:B------:R-:W-:Y:S02]  /*158e0*/  FFMA.FTZ R153, R28, c[0x0][0x2d0], -R6.reuse ;  /* 0x0000b4001c997a23 */ /* 0x100fe40000010806 */
[C---:B--2---:R-:W-:Y:S02]  /*158f0*/  FMUL.FTZ R58, R3.reuse, R82 ;  /* 0x00000052033a7220 */ /* 0x044fe40000410000 */
[----:B------:R-:W-:Y:S01]  /*15900*/  FMUL.FTZ R59, R3, R83 ;  /* 0x00000053033b7220 */ /* 0x000fe20000410000 */
[----:B------:R-:W-:Y:S01]  /*15910*/  MUFU.EX2 R239, R145 ;  /* 0x0000009100ef7308 */ /* 0x000fe20000000800 */
[----:B------:R-:W1:Y:S01]  /*15920*/  LDSM.16.MT88.4 R80, [R189] ;  /* 0x00000000bd50783b */ /* 0x000e620000004200 */
[--C-:B------:R-:W-:Y:S02]  /*15930*/  FFMA.FTZ R163, R23, c[0x0][0x2d0], -R6.reuse ;  /* 0x0000b40017a37a23 */ /* 0x100fe40000010806 */
        /* <DEDUP_REMOVED lines=10> */
[----:B------:R-:W2:Y:S01]  /*159e0*/  MUFU.EX2 R11, R9 ;  /* 0x00000009000b7308 */ /* 0x000ea20000000800 */
[C---:B------:R-:W-:Y:S02]  /*159f0*/  FMUL.FTZ R18, R3.reuse, R126 ;  /* 0x0000007e03127220 */ /* 0x040fe40000410000 */
[C---:B------:R-:W-:Y:S02]  /*15a00*/  FMUL.FTZ R19, R3.reuse, R127 ;  /* 0x0000007f03137220 */ /* 0x040fe40000410000 */
[C---:B------:R-:W-:Y:S01]  /*15a10*/  FMUL.FTZ R20, R2.reuse, R120 ;  /* 0x0000007802147220 */ /* 0x040fe20000410000 */
[----:B------:R-:W-:Y:S01]  /*15a20*/  LDSM.16.MT88.4 R124, [R189+0x2800] ;  /* 0x00280000bd7c783b */ /* 0x000fe20000004200 */
        /* <DEDUP_REMOVED lines=9> */
[C---:B------:R-:W-:Y:S01]  /*15ac0*/  FMUL.FTZ R29, R2.reuse, R113 ;  /* 0x00000071021d7220 */ /* 0x040fe20000410000 */
[----:B------:R-:W-:Y:S01]  /*15ad0*/  LDSM.16.MT88.4 R116, [R190+0x2800] ;  /* 0x00280000be74783b */ /* 0x000fe20000004200 */
[C---:B------:R-:W-:Y:S02]  /*15ae0*/  FMUL.FTZ R30, R3.reuse, R114 ;  /* 0x00000072031e7220 */ /* 0x040fe40000410000 */
[C---:B--2---:R-:W-:Y:S02]  /*15af0*/  FFMA.FTZ R9, R3.reuse, R236, R11 ;  /* 0x000000ec03097223 */ /* 0x044fe4000001000b */
[C---:B------:R-:W-:Y:S02]  /*15b00*/  FMUL.FTZ R31, R3.reuse, R115 ;  /* 0x00000073031f7220 */ /* 0x040fe40000410000 */
[C---:B------:R-:W-:Y:S01]  /*15b10*/  FMUL.FTZ R35, R3.reuse, R111 ;  /* 0x0000006f03237220 */ /* 0x040fe20000410000 */
[----:B------:R-:W2:Y:S01]  /*15b20*/  MUFU.EX2 R112, R143 ;  /* 0x0000008f00707308 */ /* 0x000ea20000000800 */
[C---:B------:R-:W-:Y:S02]  /*15b30*/  FMUL.FTZ R32, R2.reuse, R108 ;  /* 0x0000006c02207220 */ /* 0x040fe40000410000 */
[----:B------:R-:W-:Y:S01]  /*15b40*/  FMUL.FTZ R33, R2, R109 ;  /* 0x0000006d02217220 */ /* 0x000fe20000410000 */
[----:B---3--:R-:W-:Y:S01]  /*15b50*/  F2FP.BF16.PACK_AB R141, R10, R11 ;  /* 0x0000000b0a8d723e */ /* 0x008fe200000010ff */
[----:B------:R-:W-:Y:S02]  /*15b60*/  FADD.FTZ R8, R38, R37 ;  /* 0x0000002526087221 */ /* 0x000fe40000010000 */
[----:B------:R-:W-:Y:S02]  /*15b70*/  FADD.FTZ R235, R10, R9 ;  /* 0x000000090aeb7221 */ /* 0x000fe40000010000 */
[----:B------:R-:W-:Y:S01]  /*15b80*/  FMUL.FTZ R9, R2, R129 ;  /* 0x0000008102097220 */ /* 0x000fe20000410000 */
[----:B------:R-:W3:Y:S01]  /*15b90*/  MUFU.EX2 R14, R152 ;  /* 0x00000098000e7308 */ /* 0x000ee20000000800 */
[C---:B------:R-:W-:Y:S02]  /*15ba0*/  FMUL.FTZ R10, R3.reuse, R130 ;  /* 0x00000082030a7220 */ /* 0x040fe40000410000 */
[C---:B------:R-:W-:Y:S02]  /*15bb0*/  FMUL.FTZ R11, R3.reuse, R131 ;  /* 0x00000083030b7220 */ /* 0x040fe40000410000 */
[----:B------:R-:W-:Y:S02]  /*15bc0*/  FADD.FTZ R144, R36, R8 ;  /* 0x0000000824907221 */ /* 0x000fe40000010000 */
[C---:B------:R-:W-:Y:S02]  /*15bd0*/  FMUL.FTZ R8, R2.reuse, R128 ;  /* 0x0000008002087220 */ /* 0x040fe40000410000 */
[C---:B------:R-:W-:Y:S01]  /*15be0*/  FMUL.FTZ R38, R3.reuse, R106 ;  /* 0x0000006a03267220 */ /* 0x040fe20000410000 */
[----:B------:R-:W-:Y:S01]  /*15bf0*/  MUFU.EX2 R109, R224 ;  /* 0x000000e0006d7308 */ /* 0x000fe20000000800 */
[C---:B------:R-:W-:Y:S02]  /*15c00*/  FMUL.FTZ R39, R3.reuse, R107 ;  /* 0x0000006b03277220 */ /* 0x040fe40000410000 */
[----:B------:R-:W-:Y:S01]  /*15c10*/  FMUL.FTZ R36, R2, R104 ;  /* 0x0000006802247220 */ /* 0x000fe20000410000 */
[----:B--2---:R-:W-:Y:S01]  /*15c20*/  F2FP.BF16.PACK_AB R143, R112, R110 ;  /* 0x0000006e708f723e */ /* 0x004fe200000010ff */
[C---:B------:R-:W-:Y:S02]  /*15c30*/  FMUL.FTZ R41, R2.reuse, R97 ;  /* 0x0000006102297220 */ /* 0x040fe40000410000 */
[C---:B------:R-:W-:Y:S02]  /*15c40*/  FMUL.FTZ R42, R3.reuse, R98 ;  /* 0x00000062032a7220 */ /* 0x040fe40000410000 */
[C---:B------:R-:W-:Y:S01]  /*15c50*/  FMUL.FTZ R43, R3.reuse, R99 ;  /* 0x00000063032b7220 */ /* 0x040fe20000410000 */
[----:B------:R-:W-:Y:S01]  /*15c60*/  MUFU.EX2 R104, R214 ;  /* 0x000000d600687308 */ /* 0x000fe20000000800 */
[C---:B-1----:R-:W-:Y:S01]  /*15c70*/  HMMA.16816.F32.BF16 R8, R140.reuse, R80, R8 ;  /* 0x000000508c08723c */ /* 0x042fe20000041808 */
[----:B------:R-:W-:Y:S04]  /*15c80*/  LDSM.16.MT88.4 R96, [R190+0x1800] ;  /* 0x00180000be60783b */ /* 0x000fe80000004200 */
[C---:B------:R-:W-:Y:S02]  /*15c90*/  FMUL.FTZ R46, R3.reuse, R94 ;  /* 0x0000005e032e7220 */ /* 0x040fe40000410000 */
[C---:B------:R-:W-:Y:S01]  /*15ca0*/  FMUL.FTZ R47, R3.reuse, R95 ;  /* 0x0000005f032f7220 */ /* 0x040fe20000410000 */
[C---:B------:R-:W-:Y:S01]  /*15cb0*/  HMMA.16816.F32.BF16 R16, R140.reuse, R82, R16 ;  /* 0x000000528c10723c */ /* 0x040fe20000041810 */
[----:B------:R-:W1:Y:S01]  /*15cc0*/  LDSM.16.MT88.4 R80, [R190] ;  /* 0x00000000be50783b */ /* 0x000e620000004200 */
[----:B------:R-:W-:Y:S02]  /*15cd0*/  MUFU.EX2 R108, R223 ;  /* 0x000000df006c7308 */ /* 0x000fe40000000800 */
[C---:B------:R-:W-:Y:S02]  /*15ce0*/  FMUL.FTZ R50, R3.reuse, R90 ;  /* 0x0000005a03327220 */ /* 0x040fe40000410000 */
[C---:B------:R-:W-:Y:S02]  /*15cf0*/  FMUL.FTZ R51, R3.reuse, R91 ;  /* 0x0000005b03337220 */ /* 0x040fe40000410000 */
[C---:B------:R-:W-:Y:S04]  /*15d00*/  FMUL.FTZ R52, R2.reuse, R84 ;  /* 0x0000005402347220 */ /* 0x040fe80000410000 */
[C---:B------:R-:W-:Y:S01]  /*15d10*/  FMUL.FTZ R53, R2.reuse, R85 ;  /* 0x0000005502357220 */ /* 0x040fe20000410000 */
[----:B------:R-:W-:Y:S01]  /*15d20*/  MUFU.EX2 R152, R163 ;  /* 0x000000a300987308 */ /* 0x000fe20000000800 */
[C---:B------:R-:W-:Y:S02]  /*15d30*/  FMUL.FTZ R54, R3.reuse, R86 ;  /* 0x0000005603367220 */ /* 0x040fe40000410000 */
[C---:B------:R-:W-:Y:S02]  /*15d40*/  FMUL.FTZ R55, R3.reuse, R87 ;  /* 0x0000005703377220 */ /* 0x040fe40000410000 */
[----:B------:R-:W-:Y:S01]  /*15d50*/  LDSM.16.MT88.4 R84, [R189+0x800] ;  /* 0x00080000bd54783b */ /* 0x000fe20000004200 */
[C---:B------:R-:W-:Y:S02]  /*15d60*/  FMUL.FTZ R37, R2.reuse, R105 ;  /* 0x0000006902257220 */ /* 0x040fe40000410000 */
[C---:B------:R-:W-:Y:S02]  /*15d70*/  FMUL.FTZ R44, R2.reuse, R92 ;  /* 0x0000005c022c7220 */ /* 0x040fe40000410000 */
[----:B------:R-:W-:Y:S01]  /*15d80*/  MUFU.EX2 R92, R157 ;  /* 0x0000009d005c7308 */ /* 0x000fe20000000800 */
        /* <DEDUP_REMOVED lines=9> */
[C---:B------:R-:W-:Y:S01]  /*15e20*/  FMUL.FTZ R65, R2.reuse, R65 ;  /* 0x0000004102417220 */ /* 0x040fe20000410000 */
[C---:B-1----:R-:W-:Y:S02]  /*15e30*/  HMMA.16816.F32.BF16 R20, R140.reuse, R80, R20 ;  /* 0x000000508c14723c */ /* 0x042fe40000041814 */
[----:B------:R-:W-:Y:S01]  /*15e40*/  MUFU.EX2 R88, R149 ;  /* 0x0000009500587308 */ /* 0x000fe20000000800 */
[C---:B------:R-:W-:Y:S02]  /*15e50*/  FMUL.FTZ R66, R3.reuse, R66 ;  /* 0x0000004203427220 */ /* 0x040fe40000410000 */
[C---:B------:R-:W-:Y:S02]  /*15e60*/  FMUL.FTZ R67, R3.reuse, R67 ;  /* 0x0000004303437220 */ /* 0x040fe40000410000 */
[C---:B------:R-:W-:Y:S01]  /*15e70*/  FMUL.FTZ R70, R3.reuse, R70 ;  /* 0x0000004603467220 */ /* 0x040fe20000410000 */
[C---:B------:R-:W-:Y:S01]  /*15e80*/  HMMA.16816.F32.BF16 R24, R140.reuse, R82, R24 ;  /* 0x000000528c18723c */ /* 0x040fe20000041818 */
[----:B------:R-:W1:Y:S03]  /*15e90*/  LDSM.16.MT88.4 R80, [R192] ;  /* 0x00000000c050783b */ /* 0x000e660000004200 */
[----:B------:R-:W-:Y:S01]  /*15ea0*/  MUFU.EX2 R93, R158 ;  /* 0x0000009e005d7308 */ /* 0x000fe20000000800 */
[C---:B------:R-:W-:Y:S02]  /*15eb0*/  FMUL.FTZ R71, R3.reuse, R71 ;  /* 0x0000004703477220 */ /* 0x040fe40000410000 */
[C---:B------:R-:W-:Y:S02]  /*15ec0*/  FMUL.FTZ R74, R3.reuse, R74 ;  /* 0x0000004a034a7220 */ /* 0x040fe40000410000 */
[----:B------:R-:W-:Y:S03]  /*15ed0*/  FMUL.FTZ R75, R3, R75 ;  /* 0x0000004b034b7220 */ /* 0x000fe60000410000 */
[C---:B------:R-:W-:Y:S02]  /*15ee0*/  FMUL.FTZ R68, R2.reuse, R68 ;  /* 0x0000004402447220 */ /* 0x040fe40000410000 */
[----:B------:R-:W-:Y:S01]  /*15ef0*/  MUFU.EX2 R105, R215 ;  /* 0x000000d700697308 */ /* 0x000fe20000000800 */
[C---:B------:R-:W-:Y:S02]  /*15f00*/  FMUL.FTZ R69, R2.reuse, R69 ;  /* 0x0000004502457220 */ /* 0x040fe40000410000 */
[C---:B------:R-:W-:Y:S02]  /*15f10*/  FMUL.FTZ R72, R2.reuse, R72 ;  /* 0x0000004802487220 */ /* 0x040fe40000410000 */
[----:B------:R-:W-:Y:S02]  /*15f20*/  FMUL.FTZ R73, R2, R73 ;  /* 0x0000004902497220 */ /* 0x000fe40000410000 */
[----:B---3--:R-:W-:Y:S03]  /*15f30*/  FADD.FTZ R2, R14, R144 ;  /* 0x000000900e027221 */ /* 0x008fe60000010000 */
[----:B------:R-:W-:Y:S10]  /*15f40*/  MUFU.EX2 R158, R153 ;  /* 0x00000099009e7308 */ /* 0x000ff40000000800 */
        /* <DEDUP_REMOVED lines=10> */
[----:B------:R-:W1:Y:S01]  /*15ff0*/  MUFU.EX2 R3, R151 ;  /* 0x0000009700037308 */ /* 0x000e620000000800 */
[C---:B------:R-:W-:Y:S01]  /*16000*/  HMMA.16816.F32.BF16 R40, R140.reuse, R82, R40 ;  /* 0x000000528c28723c */ /* 0x040fe20000041828 */
[----:B------:R-:W2:Y:S08]  /*16010*/  LDSM.16.MT88.4 R80, [R189+0x3000] ;  /* 0x00300000bd50783b */ /* 0x000eb00000004200 */
[----:B------:R-:W-:Y:S10]  /*16020*/  MUFU.EX2 R151, R213 ;  /* 0x000000d500977308 */ /* 0x000ff40000000800 */
[----:B------:R-:W3:Y:S01]  /*16030*/  MUFU.EX2 R236, R148 ;  /* 0x0000009400ec7308 */ /* 0x000ee20000000800 */
[----:B-1----:R-:W-:Y:S04]  /*16040*/  FADD.FTZ R2, R3, R2 ;  /* 0x0000000203027221 */ /* 0x002fe80000010000 */
[----:B------:R-:W-:Y:S05]  /*16050*/  FADD.FTZ R2, R89, R2 ;  /* 0x0000000259027221 */ /* 0x000fea0000010000 */
[----:B------:R-:W-:Y:S01]  /*16060*/  MUFU.EX2 R148, R220 ;  /* 0x000000dc00947308 */ /* 0x000fe20000000800 */
[C---:B------:R-:W-:Y:S09]  /*16070*/  FADD.FTZ R2, R88.reuse, R2 ;  /* 0x0000000258027221 */ /* 0x040ff20000010000 */
[----:B------:R-:W-:Y:S01]  /*16080*/  MUFU.EX2 R146, R228 ;  /* 0x000000e400927308 */ /* 0x000fe20000000800 */
[C---:B--2---:R-:W-:Y:S09]  /*16090*/  HMMA.16816.F32.BF16 R44, R140.reuse, R80, R44 ;  /* 0x000000508c2c723c */ /* 0x044ff2000004182c */
[----:B------:R-:W1:Y:S01]  /*160a0*/  MUFU.EX2 R145, R229 ;  /* 0x000000e500917308 */ /* 0x000e620000000800 */
[C---:B------:R-:W-:Y:S01]  /*160b0*/  HMMA.16816.F32.BF16 R48, R140.reuse, R82, R48 ;  /* 0x000000528c30723c */ /* 0x040fe20000041830 */
[----:B------:R-:W2:Y:S08]  /*160c0*/  LDSM.16.MT88.4 R80, [R190+0x3000] ;  /* 0x00300000be50783b */ /* 0x000eb00000004200 */
[----:B------:R-:W-:Y:S10]  /*160d0*/  MUFU.EX2 R144, R231 ;  /* 0x000000e700907308 */ /* 0x000ff40000000800 */
[----:B------:R-:W4:Y:S01]  /*160e0*/  MUFU.EX2 R6, R6 ;  /* 0x0000000600067308 */ /* 0x000f220000000800 */
        /* <DEDUP_REMOVED lines=10> */
[----:B------:R-:W-:Y:S03]  /*16190*/  F2FP.BF16.PACK_AB R81, R239, R240 ;  /* 0x000000f0ef51723e */ /* 0x000fe600000010ff */
[----:B------:R-:W-:Y:S02]  /*161a0*/  F2FP.BF16.PACK_AB R82, R88, R89 ;  /* 0x000000595852723e */ /* 0x000fe400000010ff */
[----:B------:R-:W5:Y:S02]  /*161b0*/  LDSM.16.MT88.4 R88, [R190+0x800] ;  /* 0x00080000be58783b */ /* 0x000f640000004200 */
[----:B------:R-:W2:Y:S01]  /*161c0*/  MUFU.EX2 R3, R159 ;  /* 0x0000009f00037308 */ /* 0x000ea20000000800 */
[----:B---3--:R-:W-:Y:S02]  /*161d0*/  F2FP.BF16.PACK_AB R83, R236, R237 ;  /* 0x000000edec53723e */ /* 0x008fe400000010ff */
[----:B-1----:R-:W-:Y:S02]  /*161e0*/  F2FP.BF16.PACK_AB R141, R145, R146 ;  /* 0x00000092918d723e */ /* 0x002fe400000010ff */
[----:B----4-:R-:W-:Y:S03]  /*161f0*/  F2FP.BF16.PACK_AB R143, R6, R144 ;  /* 0x00000090068f723e */ /* 0x010fe600000010ff */
[C---:B------:R-:W-:Y:S02]  /*16200*/  HMMA.16816.F32.BF16 R8, R80.reuse, R84, R8 ;  /* 0x000000545008723c */ /* 0x040fe40000041808 */
[----:B------:R-:W1:Y:S03]  /*16210*/  MUFU.EX2 R159, R154 ;  /* 0x0000009a009f7308 */ /* 0x000e660000000800 */
[----:B--2---:R-:W-:Y:S03]  /*16220*/  FADD.FTZ R2, R14, R2 ;  /* 0x000000020e027221 */ /* 0x004fe60000010000 */
[C---:B------:R-:W-:Y:S01]  /*16230*/  HMMA.16816.F32.BF16 R16, R80.reuse, R86, R16 ;  /* 0x000000565010723c */ /* 0x040fe20000041810 */
[----:B------:R-:W2:Y:S03]  /*16240*/  LDSM.16.MT88.4 R84, [R192+0x800] ;  /* 0x00080000c054783b */ /* 0x000ea60000004200 */
[----:B------:R-:W-:Y:S01]  /*16250*/  MUFU.EX2 R154, R162 ;  /* 0x000000a2009a7308 */ /* 0x000fe20000000800 */
[----:B------:R-:W-:Y:S04]  /*16260*/  FADD.FTZ R2, R3, R2 ;  /* 0x0000000203027221 */ /* 0x000fe80000010000 */
[----:B------:R-:W-:Y:S04]  /*16270*/  FADD.FTZ R2, R93, R2 ;  /* 0x000000025d027221 */ /* 0x000fe80000010000 */
[C---:B------:R-:W-:Y:S01]  /*16280*/  FADD.FTZ R2, R92.reuse, R2 ;  /* 0x000000025c027221 */ /* 0x040fe20000010000 */
[C---:B-----5:R-:W-:Y:S08]  /*16290*/  HMMA.16816.F32.BF16 R20, R80.reuse, R88, R20 ;  /* 0x000000585014723c */ /* 0x060ff00000041814 */
        /* <DEDUP_REMOVED lines=21> */
[----:B------:R-:W4:Y:S03]  /*163f0*/  LDSM.16.MT88.4 R92, [R192+0x1000] ;  /* 0x00100000c05c783b */ /* 0x000f260000004200 */
[----:B------:R-:W-:Y:S02]  /*16400*/  F2FP.BF16.PACK_AB R80, R3, R14 ;  /* 0x0000000e0350723e */ /* 0x000fe400000010ff */
[----:B-1----:R-:W-:Y:S01]  /*16410*/  F2FP.BF16.PACK_AB R81, R158, R159 ;  /* 0x0000009f9e51723e */ /* 0x002fe200000010ff */
[----:B------:R-:W1:Y:S01]  /*16420*/  MUFU.EX2 R14, R217 ;  /* 0x000000d9000e7308 */ /* 0x000e620000000800 */
[----:B------:R-:W-:Y:S07]  /*16430*/  F2FP.BF16.PACK_AB R83, R155, R157 ;  /* 0x0000009d9b53723e */ /* 0x000fee00000010ff */
[C---:B--2---:R-:W-:Y:S02]  /*16440*/  HMMA.16816.F32.BF16 R8, R80.reuse, R84, R8 ;  /* 0x000000545008723c */ /* 0x044fe40000041808 */
[----:B------:R-:W2:Y:S06]  /*16450*/  MUFU.EX2 R3, R216 ;  /* 0x000000d800037308 */ /* 0x000eac0000000800 */
[C---:B------:R-:W-:Y:S01]  /*16460*/  HMMA.16816.F32.BF16 R16, R80.reuse, R86, R16 ;  /* 0x000000565010723c */ /* 0x040fe20000041810 */
[----:B------:R-:W5:Y:S03]  /*16470*/  LDSM.16.MT88.4 R84, [R191+0x1000] ;  /* 0x00100000bf54783b */ /* 0x000f660000004200 */
[----:B-1----:R-:W-:Y:S04]  /*16480*/  FADD.FTZ R2, R14, R2 ;  /* 0x000000020e027221 */ /* 0x002fe80000010000 */
[C---:B---3--:R-:W-:Y:S08]  /*16490*/  HMMA.16816.F32.BF16 R20, R80.reuse, R88, R20 ;  /* 0x000000585014723c */ /* 0x048ff00000041814 */
[C---:B------:R-:W-:Y:S01]  /*164a0*/  HMMA.16816.F32.BF16 R24, R80.reuse, R90, R24 ;  /* 0x0000005a5018723c */ /* 0x040fe20000041818 */
[----:B------:R-:W1:Y:S03]  /*164b0*/  LDSM.16.MT88.4 R88, [R189+0x4000] ;  /* 0x00400000bd58783b */ /* 0x000e660000004200 */
[----:B--2---:R-:W-:Y:S04]  /*164c0*/  FADD.FTZ R2, R3, R2 ;  /* 0x0000000203027221 */ /* 0x004fe80000010000 */
[C---:B----4-:R-:W-:Y:S04]  /*164d0*/  HMMA.16816.F32.BF16 R28, R80.reuse, R92, R28 ;  /* 0x0000005c501c723c */ /* 0x050fe8000004181c */
[----:B------:R-:W-:Y:S04]  /*164e0*/  FADD.FTZ R2, R105, R2 ;  /* 0x0000000269027221 */ /* 0x000fe80000010000 */
[C---:B------:R-:W-:Y:S01]  /*164f0*/  HMMA.16816.F32.BF16 R32, R80.reuse, R94, R32 ;  /* 0x0000005e5020723c */ /* 0x040fe20000041820 */
[----:B------:R-:W2:Y:S03]  /*16500*/  LDSM.16.MT88.4 R92, [R190+0x4000] ;  /* 0x00400000be5c783b */ /* 0x000ea60000004200 */
[C---:B------:R-:W-:Y:S04]  /*16510*/  FADD.FTZ R2, R104.reuse, R2 ;  /* 0x0000000268027221 */ /* 0x040fe80000010000 */
        /* <DEDUP_REMOVED lines=20> */
[----:B------:R-:W4:Y:S07]  /*16660*/  LDSM.16.MT88.4 R80, [R192+0x1800] ;  /* 0x00180000c050783b */ /* 0x000f2e0000004200 */
        /* <DEDUP_REMOVED lines=10> */
[C---:B------:R-:W-:Y:S04]  /*16710*/  FADD.FTZ R2, R108.reuse, R2 ;  /* 0x000000026c027221 */ /* 0x040fe80000010000 */
        /* <DEDUP_REMOVED lines=19> */
[----:B------:R-:W4:Y:S07]  /*16850*/  LDSM.16.MT88.4 R96, [R190+0x2000] ;  /* 0x00200000be60783b */ /* 0x000f2e0000004200 */
[C---:B--2---:R-:W-:Y:S08]  /*16860*/  HMMA.16816.F32.BF16 R68, R84.reuse, R88, R68 ;  /* 0x000000585444723c */ /* 0x044ff00000041844 */
[----:B------:R-:W-:Y:S01]  /*16870*/  HMMA.16816.F32.BF16 R72, R84, R90, R72 ;  /* 0x0000005a5448723c */ /* 0x000fe20000041848 */
[----:B------:R-:W2:Y:S03]  /*16880*/  LDSM.16.MT88.4 R84, [R191+0x2000] ;  /* 0x00200000bf54783b */ /* 0x000ea60000004200 */
[C---:B-1----:R-:W-:Y:S01]  /*16890*/  F2FP.BF16.PACK_AB R140, R3.reuse, R14 ;  /* 0x0000000e038c723e */ /* 0x042fe200000010ff */
[----:B------:R-:W-:Y:S01]  /*168a0*/  FADD.FTZ R2, R14, R2 ;  /* 0x000000020e027221 */ /* 0x000fe20000010000 */
[-C--:B------:R-:W-:Y:S02]  /*168b0*/  MOV R14, R4.reuse ;  /* 0x00000004000e7202 */ /* 0x080fe40000000f00 */
[C---:B---3--:R-:W-:Y:S01]  /*168c0*/  HMMA.16816.F32.BF16 R8, R80.reuse, R92, R8 ;  /* 0x0000005c5008723c */ /* 0x048fe20000041808 */
[----:B------:R-:W1:Y:S04]  /*168d0*/  LDSM.16.MT88.4 R88, [R189+0x5000] ;  /* 0x00500000bd58783b */ /* 0x000e680000004200 */
[----:B------:R-:W-:Y:S02]  /*168e0*/  FADD.FTZ R2, R3, R2 ;  /* 0x0000000203027221 */ /* 0x000fe40000010000 */
[----:B------:R-:W-:Y:S01]  /*168f0*/  FADD.FTZ R3, R110, R235 ;  /* 0x000000eb6e037221 */ /* 0x000fe20000010000 */
[C---:B------:R-:W-:Y:S01]  /*16900*/  HMMA.16816.F32.BF16 R16, R80.reuse, R94, R16 ;  /* 0x0000005e5010723c */ /* 0x040fe20000041810 */
[----:B------:R-:W3:Y:S07]  /*16910*/  LDSM.16.MT88.4 R92, [R190+0x5000] ;  /* 0x00500000be5c783b */ /* 0x000eee0000004200 */
[C---:B----4-:R-:W-:Y:S01]  /*16920*/  HMMA.16816.F32.BF16 R20, R80.reuse, R96, R20 ;  /* 0x000000605014723c */ /* 0x050fe20000041814 */
[----:B------:R-:W-:Y:S07]  /*16930*/  LDSM.16.MT88.4 R108, [R192+0x2800] ;  /* 0x00280000c06c783b */ /* 0x000fee0000004200 */
[C---:B------:R-:W-:Y:S01]  /*16940*/  HMMA.16816.F32.BF16 R24, R80.reuse, R98, R24 ;  /* 0x000000625018723c */ /* 0x040fe20000041818 */
[----:B------:R-:W4:Y:S07]  /*16950*/  LDSM.16.MT88.4 R96, [R192+0x5000] ;  /* 0x00500000c060783b */ /* 0x000f2e0000004200 */
[C---:B------:R-:W-:Y:S08]  /*16960*/  HMMA.16816.F32.BF16 R28, R80.reuse, R104, R28 ;  /* 0x00000068501c723c */ /* 0x040ff0000004181c */
[C---:B------:R-:W-:Y:S01]  /*16970*/  HMMA.16816.F32.BF16 R32, R80.reuse, R106, R32 ;  /* 0x0000006a5020723c */ /* 0x040fe20000041820 */
[----:B------:R-:W5:Y:S07]  /*16980*/  LDSM.16.MT88.4 R104, [R191+0x5000] ;  /* 0x00500000bf68783b */ /* 0x000f6e0000004200 */
[C---:B--2---:R-:W-:Y:S01]  /*16990*/  HMMA.16816.F32.BF16 R36, R80.reuse, R84, R36 ;  /* 0x000000545024723c */ /* 0x044fe20000041824 */
[----:B------:R-:W2:Y:S07]  /*169a0*/  MUFU.EX2 R85, R233 ;  /* 0x000000e900557308 */ /* 0x000eae0000000800 */
[C---:B------:R-:W-:Y:S03]  /*169b0*/  HMMA.16816.F32.BF16 R40, R80.reuse, R86, R40 ;  /* 0x000000565028723c */ /* 0x040fe60000041828 */
[----:B------:R-:W4:Y:S05]  /*169c0*/  MUFU.EX2 R84, R234 ;  /* 0x000000ea00547308 */ /* 0x000f2a0000000800 */
[C---:B-1----:R-:W-:Y:S08]  /*169d0*/  HMMA.16816.F32.BF16 R44, R80.reuse, R88, R44 ;  /* 0x00000058502c723c */ /* 0x042ff0000004182c */
[C---:B------:R-:W-:Y:S01]  /*169e0*/  HMMA.16816.F32.BF16 R48, R80.reuse, R90, R48 ;  /* 0x0000005a5030723c */ /* 0x040fe20000041830 */
[----:B------:R-:W-:Y:S03]  /*169f0*/  LDSM.16.MT88.4 R88, [R189+0x5800] ;  /* 0x00580000bd58783b */ /* 0x000fe60000004200 */
[----:B--2---:R-:W-:Y:S04]  /*16a00*/  FADD.FTZ R2, R85, R2 ;  /* 0x0000000255027221 */ /* 0x004fe80000010000 */
[C---:B---3--:R-:W-:Y:S04]  /*16a10*/  HMMA.16816.F32.BF16 R52, R80.reuse, R92, R52 ;  /* 0x0000005c5034723c */ /* 0x048fe80000041834 */
[C---:B----4-:R-:W-:Y:S01]  /*16a20*/  F2FP.BF16.PACK_AB R142, R84.reuse, R85 ;  /* 0x00000055548e723e */ /* 0x050fe200000010ff */
[----:B------:R-:W-:Y:S02]  /*16a30*/  FADD.FTZ R228, R84, R2 ;  /* 0x0000000254e47221 */ /* 0x000fe40000010000 */
[----:B------:R-:W-:Y:S01]  /*16a40*/  FADD.FTZ R2, R112, R3 ;  /* 0x0000000370027221 */ /* 0x000fe20000010000 */
[C---:B------:R-:W-:Y:S04]  /*16a50*/  HMMA.16816.F32.BF16 R56, R80.reuse, R94, R56 ;  /* 0x0000005e5038723c */ /* 0x040fe80000041838 */
        /* <DEDUP_REMOVED lines=8> */
[----:B------:R-:W-:Y:S01]  /*16ae0*/  HMMA.16816.F32.BF16 R72, R80, R106, R72 ;  /* 0x0000006a5048723c */ /* 0x000fe20000041848 */
[----:B------:R-:W2:Y:S03]  /*16af0*/  LDSM.16.MT88.4 R80, [R190+0x5800] ;  /* 0x00580000be50783b */ /* 0x000ea60000004200 */
[----:B------:R-:W-:Y:S04]  /*16b00*/  FADD.FTZ R2, R159, R2 ;  /* 0x000000029f027221 */ /* 0x000fe80000010000 */
[C---:B------:R-:W-:Y:S01]  /*16b10*/  HMMA.16816.F32.BF16 R128, R140.reuse, R124, R8 ;  /* 0x0000007c8c80723c */ /* 0x040fe20000041808 */
[----:B------:R-:W3:Y:S04]  /*16b20*/  LDSM.16.MT88.4 R8, [R192+0x5800] ;  /* 0x00580000c008783b */ /* 0x000ee80000004200 */
[----:B------:R-:W-:Y:S03]  /*16b30*/  FADD.FTZ R2, R158, R2 ;  /* 0x000000029e027221 */ /* 0x000fe60000010000 */
[C---:B------:R-:W-:Y:S01]  /*16b40*/  HMMA.16816.F32.BF16 R124, R140.reuse, R126, R16 ;  /* 0x0000007e8c7c723c */ /* 0x040fe20000041810 */
[----:B------:R-:W4:Y:S03]  /*16b50*/  LDSM.16.MT88.4 R16, [R191+0x5800] ;  /* 0x00580000bf10783b */ /* 0x000f260000004200 */
        /* <DEDUP_REMOVED lines=9> */
[C---:B-1----:R-:W-:Y:S04]  /*16bf0*/  HMMA.16816.F32.BF16 R104, R140.reuse, R96, R36 ;  /* 0x000000608c68723c */ /* 0x042fe80000041824 */
[----:B------:R-:W-:Y:S04]  /*16c00*/  FADD.FTZ R2, R151, R2 ;  /* 0x0000000297027221 */ /* 0x000fe80000010000 */
[C---:B------:R-:W-:Y:S04]  /*16c10*/  HMMA.16816.F32.BF16 R96, R140.reuse, R98, R40 ;  /* 0x000000628c60723c */ /* 0x040fe80000041828 */
        /* <DEDUP_REMOVED lines=10> */
[----:B------:R-:W-:Y:S03]  /*16cc0*/  FADD.FTZ R2, R145, R2 ;  /* 0x0000000291027221 */ /* 0x000fe60000010000 */
[----:B------:R-:W-:Y:S01]  /*16cd0*/  MOV R8, R4 ;  /* 0x0000000400087202 */ /* 0x000fe20000000f00 */
[C---:B------:R-:W-:Y:S04]  /*16ce0*/  HMMA.16816.F32.BF16 R64, R140.reuse, R10, R64 ;  /* 0x0000000a8c40723c */ /* 0x040fe80000041840 */
[----:B------:R-:W-:Y:S04]  /*16cf0*/  FADD.FTZ R2, R144, R2 ;  /* 0x0000000290027221 */ /* 0x000fe80000010000 */
[C---:B----4-:R-:W-:Y:S04]  /*16d00*/  HMMA.16816.F32.BF16 R68, R140.reuse, R16, R68 ;  /* 0x000000108c44723c */ /* 0x050fe80000041844 */
[----:B------:R-:W-:Y:S01]  /*16d10*/  FADD.FTZ R236, R6, R2 ;  /* 0x0000000206ec7221 */ /* 0x000fe20000010000 */
[----:B------:R-:W-:Y:S03]  /*16d20*/  MOV R6, R5 ;  /* 0x0000000500067202 */ /* 0x000fe60000000f00 */
[----:B------:R-:W-:Y:S01]  /*16d30*/  HMMA.16816.F32.BF16 R72, R140, R18, R72 ;  /* 0x000000128c48723c */ /* 0x000fe20000041848 */
[----:B------:R-:W-:-:S07]  /*16d40*/  @P0 BRA `(.L_x_1042) ;  /* 0xffffb86000000947 */ /* 0x000fce000383ffff */
.L_x_1021:
[----:B------:R-:W2:Y:S01]  /*16d50*/  LDL R2, [R1+0xc] ;  /* 0x00000c0001027983 */ /* 0x000ea20000100800 */
[----:B------:R-:W-:-:S05]  /*16d60*/  IMAD.MOV.U32 R3, RZ, RZ, c[0x0][0x2c4] ;  /* 0x0000b100ff037624 */ /* 0x000fca00078e00ff */
[----:B------:R-:W-:Y:S01]  /*16d70*/  ISETP.NE.AND P1, PT, R3, 0x1, PT ;  /* 0x000000010300780c */ /* 0x000fe20003f25270 */
[----:B------:R-:W-:-:S05]  /*16d80*/  IMAD.MOV.U32 R9, RZ, RZ, c[0x0][0x32c] ;  /* 0x0000cb00ff097624 */ /* 0x000fca00078e00ff */
[----:B------:R-:W-:Y:S02]  /*16d90*/  ISETP.GE.AND P0, PT, R9, 0x1, PT ;  /* 0x000000010900780c */ /* 0x000fe40003f06270 */
[----:B------:R-:W-:Y:S02]  /*16da0*/  IADD3 R3, R244, 0x1, -R243 ;  /* 0x00000001f4037810 */ /* 0x000fe40007ffe8f3 */
[----:B--2---:R-:W-:-:S05]  /*16db0*/  IADD3 R2, R2, 0x7f, RZ ;  /* 0x0000007f02027810 */ /* 0x004fca0007ffe0ff */
        /* <DEDUP_REMOVED lines=15> */
.L_x_1045:
[----:B------:R-:W-:-:S04]  /*16eb0*/  MOV R4, 0x1 ;  /* 0x0000000100047802 */ /* 0x000fc80000000f00 */
[----:B------:R-:W-:-:S13]  /*16ec0*/  ISETP.NE.AND P0, PT, R4, c[0x0][0x32c], PT ;  /* 0x0000cb0004007a0c */ /* 0x000fda0003f05270 */
[----:B------:R-:W-:-:S05]  /*16ed0*/  @P0 IMAD.HI.U32 R4, R2, c[0x0][0x330], RZ ;  /* 0x0000cc0002040a27 */ /* 0x000fca00078e00ff */
[----:B------:R-:W-:Y:S02]  /*16ee0*/  @P0 SHF.R.U32.HI R2, RZ, c[0x0][0x334], R4 ;  /* 0x0000cd00ff020a19 */ /* 0x000fe40000011604 */
.L_x_1046:
[----:B------:R-:W-:Y:S05]  /*16ef0*/  BSYNC B0 ;  /* 0x0000000000007941 */ /* 0x000fea0003800000 */
.L_x_1044:
[----:B------:R-:W-:-:S05]  /*16f00*/  IMAD R2, R2, c[0x0][0x32c], RZ ;  /* 0x0000cb0002027a24 */ /* 0x000fca00078e02ff */
[----:B------:R-:W-:-:S04]  /*16f10*/  IMNMX R3, R3, R2, !PT ;  /* 0x0000000203037217 */ /* 0x000fc80007800200 */
.L_x_1043:
        /* <DEDUP_REMOVED lines=9> */
[----:B------:R-:W-:Y:S02]  /*16fb0*/  MOV R216, R212 ;  /* 0x000000d400d87202 */ /* 0x000fe40000000f00 */
.L_x_1058:
        /* <DEDUP_REMOVED lines=37> */
.L_x_1159:
        /* <DEDUP_REMOVED lines=24> */
.L_x_1160:
        /* <DEDUP_REMOVED lines=15> */
.L_x_1049:
[----:B--23--:R-:W-:Y:S05]  /*17480*/  BSYNC B0 ;  /* 0x0000000000007941 */ /* 0x00cfea0003800000 */
.L_x_1048:
        /* <DEDUP_REMOVED lines=128> */
[----:B------:R3:W4:Y:S02]  /*17c90*/  MUFU.TANH R213, R4 ;  /* 0x0000000400d57308 */ /* 0x0007240000002400 */
[----:B------:R-:W-:Y:S08]  /*17ca0*/  FMUL.FTZ R3, R20, c[0x0][0x320] ;  /* 0x0000c80014037a20 */ /* 0x000ff00000410000 */
[----:B------:R-:W2:Y:S01]  /*17cb0*/  MUFU.TANH R157, R3 ;  /* 0x00000003009d7308 */ /* 0x000ea20000002400 */
[----:B-1----:R-:W-:Y:S09]  /*17cc0*/  FMUL.FTZ R2, R9, c[0x0][0x320] ;  /* 0x0000c80009027a20 */ /* 0x002ff20000410000 */
[----:B------:R1:W1:Y:S01]  /*17cd0*/  MUFU.TANH R163, R2 ;  /* 0x0000000200a37308 */ /* 0x0002620000002400 */
[----:B---3--:R-:W-:Y:S09]  /*17ce0*/  FMUL.FTZ R4, R27, c[0x0][0x320] ;  /* 0x0000c8001b047a20 */ /* 0x008ff20000410000 */
[----:B------:R3:W2:Y:S10]  /*17cf0*/  MUFU.TANH R214, R5 ;  /* 0x0000000500d67308 */ /* 0x0006b40000002400 */
[----:B------:R-:W2:Y:S01]  /*17d00*/  MUFU.TANH R154, R4 ;  /* 0x00000004009a7308 */ /* 0x000ea20000002400 */
[----:B-1----:R-:W-:Y:S09]  /*17d10*/  FMUL.FTZ R2, R10, c[0x0][0x320] ;  /* 0x0000c8000a027a20 */ /* 0x002ff20000410000 */
[----:B------:R1:W1:Y:S01]  /*17d20*/  MUFU.TANH R212, R2 ;  /* 0x0000000200d47308 */ /* 0x0002620000002400 */
[----:B---3--:R-:W-:Y:S09]  /*17d30*/  FMUL.FTZ R5, R26, c[0x0][0x320] ;  /* 0x0000c8001a057a20 */ /* 0x008ff20000410000 */
[----:B------:R-:W3:Y:S01]  /*17d40*/  MUFU.TANH R155, R5 ;  /* 0x00000005009b7308 */ /* 0x000ee20000002400 */
        /* <DEDUP_REMOVED lines=10> */
[----:B------:R5:W1:Y:S06]  /*17df0*/  MUFU.TANH R159, R2 ;  /* 0x00000002009f7308 */ /* 0x000a6c0000002400 */
[----:B------:R-:W-:Y:S04]  /*17e00*/  FMUL.FTZ R3, R28, c[0x0][0x320] ;  /* 0x0000c8001c037a20 */ /* 0x000fe80000410000 */
[----:B------:R-:W1:Y:S04]  /*17e10*/  MUFU.TANH R149, R3 ;  /* 0x0000000300957308 */ /* 0x000e680000002400 */
[----:B------:R-:W-:Y:S02]  /*17e20*/  FMUL.FTZ R4, R35, c[0x0][0x320] ;  /* 0x0000c80023047a20 */ /* 0x000fe40000410000 */
[----:B------:R-:W-:Y:S04]  /*17e30*/  FMUL.FTZ R5, R34, c[0x0][0x320] ;  /* 0x0000c80022057a20 */ /* 0x000fe80000410000 */
[----:B------:R-:W2:Y:S01]  /*17e40*/  MUFU.TANH R147, R5 ;  /* 0x0000000500937308 */ /* 0x000ea20000002400 */
[----:B-----5:R-:W-:Y:S09]  /*17e50*/  FMUL.FTZ R2, R21, c[0x0][0x320] ;  /* 0x0000c80015027a20 */ /* 0x020ff20000410000 */
[----:B------:R5:W2:Y:S01]  /*17e60*/  MUFU.TANH R156, R2 ;  /* 0x00000002009c7308 */ /* 0x000aa20000002400 */
[C---:B-1----:R-:W-:Y:S09]  /*17e70*/  HMMA.16816.F32.BF16 R36, R184.reuse, R16, R36 ;  /* 0x00000010b824723c */ /* 0x042ff20000041824 */
[----:B------:R1:W1:Y:S01]  /*17e80*/  MUFU.TANH R146, R4 ;  /* 0x0000000400927308 */ /* 0x0002620000002400 */
[C---:B------:R-:W-:Y:S01]  /*17e90*/  HMMA.16816.F32.BF16 R40, R184.reuse, R18, R40 ;  /* 0x00000012b828723c */ /* 0x040fe20000041828 */
[----:B------:R-:W2:Y:S01]  /*17ea0*/  LDSM.16.M88.4 R16, [R15+0x2800] ;  /* 0x002800000f10783b */ /* 0x000ea20000000200 */
[----:B------:R-:W-:Y:S04]  /*17eb0*/  DEPBAR.LE SB0, 0x0 ;  /* 0x000080000000791a */ /* 0x000fe80000000000 */
[----:B-----5:R-:W-:Y:S02]  /*17ec0*/  FMUL.FTZ R2, R22, c[0x0][0x320] ;  /* 0x0000c80016027a20 */ /* 0x020fe40000410000 */
[C---:B------:R-:W-:Y:S02]  /*17ed0*/  HMMA.16816.F32.BF16 R44, R184.reuse, R8, R44 ;  /* 0x00000008b82c723c */ /* 0x040fe4000004182c */
[----:B------:R5:W2:Y:S01]  /*17ee0*/  MUFU.TANH R161, R2 ;  /* 0x0000000200a17308 */ /* 0x000aa20000002400 */
[----:B------:R-:W-:Y:S03]  /*17ef0*/  BAR.SYNC.DEFER_BLOCKING 0x0 ;  /* 0x0000000000007b1d */ /* 0x000fe60000010000 */
[----:B------:R-:W-:Y:S02]  /*17f00*/  FMUL.FTZ R3, R36, c[0x0][0x320] ;  /* 0x0000c80024037a20 */ /* 0x000fe40000410000 */
[C---:B------:R-:W-:Y:S04]  /*17f10*/  HMMA.16816.F32.BF16 R48, R184.reuse, R10, R48 ;  /* 0x0000000ab830723c */ /* 0x040fe80000041830 */
[----:B------:R3:W3:Y:S04]  /*17f20*/  MUFU.TANH R141, R3 ;  /* 0x00000003008d7308 */ /* 0x0006e80000002400 */
[----:B------:R-:W-:Y:S04]  /*17f30*/  FMUL.FTZ R5, R42, c[0x0][0x320] ;  /* 0x0000c8002a057a20 */ /* 0x000fe80000410000 */
[----:B-1----:R-:W-:Y:S02]  /*17f40*/  FMUL.FTZ R4, R43, c[0x0][0x320] ;  /* 0x0000c8002b047a20 */ /* 0x002fe40000410000 */
[----:B-----5:R-:W-:Y:S04]  /*17f50*/  FMUL.FTZ R2, R23, c[0x0][0x320] ;  /* 0x0000c80017027a20 */ /* 0x020fe80000410000 */
[----:B------:R1:W1:Y:S01]  /*17f60*/  MUFU.TANH R160, R2 ;  /* 0x0000000200a07308 */ /* 0x0002620000002400 */
[C---:B--2---:R-:W-:Y:S03]  /*17f70*/  HMMA.16816.F32.BF16 R52, R184.reuse, R16, R52 ;  /* 0x00000010b834723c */ /* 0x044fe60000041834 */
[----:B---3--:R-:W-:Y:S05]  /*17f80*/  FMUL.FTZ R3, R45, c[0x0][0x320] ;  /* 0x0000c8002d037a20 */ /* 0x008fea0000410000 */
[----:B------:R-:W-:Y:S04]  /*17f90*/  HMMA.16816.F32.BF16 R56, R184, R18, R56 ;  /* 0x00000012b838723c */ /* 0x000fe80000041838 */
[----:B-1----:R-:W-:Y:S04]  /*17fa0*/  FMUL.FTZ R2, R24, c[0x0][0x320] ;  /* 0x0000c80018027a20 */ /* 0x002fe80000410000 */
[----:B------:R1:W2:Y:S04]  /*17fb0*/  MUFU.TANH R153, R2 ;  /* 0x0000000200997308 */ /* 0x0002a80000002400 */
[----:B-1----:R-:W-:Y:S06]  /*17fc0*/  FMUL.FTZ R2, R25, c[0x0][0x320] ;  /* 0x0000c80019027a20 */ /* 0x002fec0000410000 */
        /* <DEDUP_REMOVED lines=13> */
[----:B------:R-:W1:Y:S10]  /*180a0*/  MUFU.TANH R37, R4 ;  /* 0x0000000400257308 */ /* 0x000e740000002400 */
[----:B------:R5:W1:Y:S02]  /*180b0*/  MUFU.TANH R140, R2 ;  /* 0x00000002008c7308 */ /* 0x000a640000002400 */
[----:B-----5:R-:W-:Y:S08]  /*180c0*/  FMUL.FTZ R2, R38, c[0x0][0x320] ;  /* 0x0000c80026027a20 */ /* 0x020ff00000410000 */
        /* <DEDUP_REMOVED lines=77> */
.L_x_1161:
        /* <DEDUP_REMOVED lines=24> */
.L_x_1162:
        /* <DEDUP_REMOVED lines=15> */
.L_x_1053:
[----:B--234-:R-:W-:Y:S05]  /*18810*/  BSYNC B0 ;  /* 0x0000000000007941 */ /* 0x01cfea0003800000 */
.L_x_1052:
        /* <DEDUP_REMOVED lines=51> */
.L_x_1163:
[----:B-12---:R-:W-:Y:S01]  /*18b50*/  FMNMX.FTZ R4, R4, R2, !PT ;  /* 0x0000000204047209 */ /* 0x006fe20007810000 */
[----:B------:R-:W-:-:S05]  /*18b60*/  BRA.DIV ~URZ, `(.L_x_1057) ;  /* 0x0000c1a27f007947 */ /* 0x000fca000b800000 */
[----:B------:R-:W1:Y:S02]  /*18b70*/  SHFL.BFLY PT, R2, R4, 0x1, 0x1f ;  /* 0x0c201f0004027f89 */ /* 0x000e6400000e0000 */
[----:B-1----:R-:W-:Y:S02]  /*18b80*/  FMNMX.FTZ R5, R4, R2, !PT ;  /* 0x0000000204057209 */ /* 0x002fe40007810000 */
[----:B------:R-:W1:Y:S02]  /*18b90*/  SHFL.BFLY PT, R2, R8, 0x2, 0x1f ;  /* 0x0c401f0008027f89 */ /* 0x000e6400000e0000 */
[----:B-1----:R-:W-:Y:S05]  /*18ba0*/  FMNMX.FTZ R4, R8, R2, !PT ;  /* 0x0000000208047209 */ /* 0x002fea0007810000 */
[----:B------:R1:W2:Y:S02]  /*18bb0*/  SHFL.BFLY PT, R2, R4, 0x1, 0x1f ;  /* 0x0c201f0004027f89 */ /* 0x0002a400000e0000 */
.L_x_1164:
[----:B-12---:R-:W-:Y:S01]  /*18bc0*/  FMNMX.FTZ R4, R2, R4, !PT ;  /* 0x0000000402047209 */ /* 0x006fe20007810000 */
[C---:B------:R-:W-:Y:S01]  /*18bd0*/  FADD.FTZ R2, -R5.reuse, R6 ;  /* 0x0000000605027221 */ /* 0x040fe20000010100 */
[----:B------:R-:W-:Y:S01]  /*18be0*/  WARPSYNC 0xffffffff ;  /* 0xffffffff00007948 */ /* 0x000fe20003800000 */
[----:B------:R-:W-:Y:S01]  /*18bf0*/  FMUL.FTZ R6, R5, c[0x0][0x2d0] ;  /* 0x0000b40005067a20 */ /* 0x000fe20000410000 */
        /* <DEDUP_REMOVED lines=31> */
[----:B------:R-:W-:Y:S01]  /*18df0*/  MUFU.EX2 R6, R6 ;  /* 0x0000000600067308 */ /* 0x000fe20000000800 */
[C---:B-1----:R-:W-:Y:S01]  /*18e00*/  FFMA.FTZ R2, R3.reuse, R228, R9 ;  /* 0x000000e403027223 */ /* 0x042fe20000010009 */
[C---:B--2---:R-:W-:Y:S01]  /*18e10*/  F2FP.BF16.PACK_AB R140, R8.reuse, R9 ;  /* 0x00000009088c723e */ /* 0x044fe200000010ff */
[C---:B------:R-:W-:Y:S02]  /*18e20*/  FMUL.FTZ R56, R3.reuse, R80 ;  /* 0x0000005003387220 */ /* 0x040fe40000410000 */
[----:B------:R-:W-:Y:S02]  /*18e30*/  FADD.FTZ R16, R8, R2 ;  /* 0x0000000208107221 */ /* 0x000fe40000010000 */
[C---:B------:R-:W-:Y:S02]  /*18e40*/  FADD.FTZ R2, -R4.reuse, R14 ;  /* 0x0000000e04027221 */ /* 0x040fe40000010100 */
[----:B------:R-:W-:Y:S02]  /*18e50*/  FMUL.FTZ R8, R4, c[0x0][0x2d0] ;  /* 0x0000b40004087a20 */ /* 0x000fe40000410000 */
[----:B------:R-:W-:Y:S02]  /*18e60*/  FMUL.FTZ R2, R2, c[0x0][0x2d0] ;  /* 0x0000b40002027a20 */ /* 0x000fe40000410000 */
[----:B------:R-:W-:Y:S02]  /*18e70*/  FMUL.FTZ R57, R3, R81 ;  /* 0x0000005103397220 */ /* 0x000fe40000410000 */
[--C-:B------:R-:W-:Y:S02]  /*18e80*/  FFMA.FTZ R14, R214, c[0x0][0x2d0], -R8.reuse ;  /* 0x0000b400d60e7a23 */ /* 0x100fe40000010808 */
[----:B------:R-:W1:Y:S01]  /*18e90*/  MUFU.EX2 R2, R2 ;  /* 0x0000000200027308 */ /* 0x000e620000000800 */
[--C-:B------:R-:W-:Y:S02]  /*18ea0*/  FFMA.FTZ R214, R35, c[0x0][0x2d0], -R8.reuse ;  /* 0x0000b40023d67a23 */ /* 0x100fe40000010808 */
[--C-:B------:R-:W-:Y:S02]  /*18eb0*/  FFMA.FTZ R229, R26, c[0x0][0x2d0], -R8.reuse ;  /* 0x0000b4001ae57a23 */ /* 0x100fe40000010808 */
[--C-:B------:R-:W-:Y:S02]  /*18ec0*/  FFMA.FTZ R231, R25, c[0x0][0x2d0], -R8.reuse ;  /* 0x0000b40019e77a23 */ /* 0x100fe40000010808 */
[--C-:B------:R-:W-:Y:S02]  /*18ed0*/  FFMA.FTZ R233, R24, c[0x0][0x2d0], -R8.reuse ;  /* 0x0000b40018e97a23 */ /* 0x100fe40000010808 */
[--C-:B------:R-:W-:Y:S02]  /*18ee0*/  FFMA.FTZ R9, R212, c[0x0][0x2d0], -R8.reuse ;  /* 0x0000b400d4097a23 */ /* 0x100fe40000010808 */
[--C-:B------:R-:W-:Y:S02]  /*18ef0*/  FFMA.FTZ R212, R38, c[0x0][0x2d0], -R8.reuse ;  /* 0x0000b40026d47a23 */ /* 0x100fe40000010808 */
[--C-:B---3--:R-:W-:Y:S01]  /*18f00*/  FFMA.FTZ R10, R215, c[0x0][0x2d0], -R8.reuse ;  /* 0x0000b400d70a7a23 */ /* 0x108fe20000010808 */
[----:B------:R2:W-:Y:S01]  /*18f10*/  MUFU.EX2 R18, R9 ;  /* 0x0000000900127308 */ /* 0x0005e20000000800 */
[--C-:B------:R-:W-:Y:S02]  /*18f20*/  FFMA.FTZ R144, R213, c[0x0][0x2d0], -R8.reuse ;  /* 0x0000b400d5907a23 */ /* 0x100fe40000010808 */
[--C-:B------:R-:W-:Y:S02]  /*18f30*/  FFMA.FTZ R148, R161, c[0x0][0x2d0], -R8.reuse ;  /* 0x0000b400a1947a23 */ /* 0x100fe40000010808 */
[--C-:B------:R-:W-:Y:S02]  /*18f40*/  FFMA.FTZ R161, R143, c[0x0][0x2d0], -R8.reuse ;  /* 0x0000b4008fa17a23 */ /* 0x100fe40000010808 */
[--C-:B------:R-:W-:Y:S02]  /*18f50*/  FFMA.FTZ R145, R160, c[0x0][0x2d0], -R8.reuse ;  /* 0x0000b400a0917a23 */ /* 0x100fe40000010808 */
[--C-:B------:R-:W-:Y:S01]  /*18f60*/  FFMA.FTZ R149, R155, c[0x0][0x2d0], -R8.reuse ;  /* 0x0000b4009b957a23 */ /* 0x100fe20000010808 */
[----:B------:R-:W-:Y:S01]  /*18f70*/  MUFU.EX2 R240, R148 ;  /* 0x0000009400f07308 */ /* 0x000fe20000000800 */
[C---:B-1----:R-:W-:Y:S02]  /*18f80*/  FMUL.FTZ R58, R2.reuse, R82 ;  /* 0x00000052023a7220 */ /* 0x042fe40000410000 */
[----:B------:R-:W-:Y:S02]  /*18f90*/  FMUL.FTZ R59, R2, R83 ;  /* 0x00000053023b7220 */ /* 0x000fe40000410000 */
[--C-:B------:R-:W-:Y:S01]  /*18fa0*/  FFMA.FTZ R154, R154, c[0x0][0x2d0], -R8.reuse ;  /* 0x0000b4009a9a7a23 */ /* 0x100fe20000010808 */
[----:B------:R-:W1:Y:S01]  /*18fb0*/  LDSM.16.MT88.4 R80, [R189] ;  /* 0x00000000bd50783b */ /* 0x000e620000004200 */
[--C-:B------:R-:W-:Y:S02]  /*18fc0*/  FFMA.FTZ R151, R151, c[0x0][0x2d0], -R8.reuse ;  /* 0x0000b40097977a23 */ /* 0x100fe40000010808 */
[--C-:B------:R-:W-:Y:S01]  /*18fd0*/  FFMA.FTZ R150, R150, c[0x0][0x2d0], -R8.reuse ;  /* 0x0000b40096967a23 */ /* 0x100fe20000010808 */
[----:B------:R-:W-:Y:S01]  /*18fe0*/  MUFU.EX2 R239, R145 ;  /* 0x0000009100ef7308 */ /* 0x000fe20000000800 */
[--C-:B------:R-:W-:Y:S02]  /*18ff0*/  FFMA.FTZ R147, R147, c[0x0][0x2d0], -R8.reuse ;  /* 0x0000b40093937a23 */ /* 0x100fe40000010808 */
[--C-:B------:R-:W-:Y:S02]  /*19000*/  FFMA.FTZ R155, R146, c[0x0][0x2d0], -R8.reuse ;  /* 0x0000b400929b7a23 */ /* 0x100fe40000010808 */
[--C-:B------:R-:W-:Y:S01]  /*19010*/  FFMA.FTZ R160, R142, c[0x0][0x2d0], -R8.reuse ;  /* 0x0000b4008ea07a23 */ /* 0x100fe20000010808 */
[----:B------:R-:W-:Y:S01]  /*19020*/  F2FP.BF16.PACK_AB R142, R11, R17 ;  /* 0x000000110b8e723e */ /* 0x000fe200000010ff */
[--C-:B------:R-:W-:Y:S02]  /*19030*/  FFMA.FTZ R213, R37, c[0x0][0x2d0], -R8.reuse ;  /* 0x0000b40025d57a23 */ /* 0x100fe40000010808 */
[--C-:B------:R-:W-:Y:S01]  /*19040*/  FFMA.FTZ R215, R34, c[0x0][0x2d0], -R8.reuse ;  /* 0x0000b40022d77a23 */ /* 0x100fe20000010808 */
[----:B------:R-:W-:Y:S01]  /*19050*/  MUFU.EX2 R155, R155 ;  /* 0x0000009b009b7308 */ /* 0x000fe20000000800 */
[--C-:B------:R-:W-:Y:S02]  /*19060*/  FFMA.FTZ R221, R30, c[0x0][0x2d0], -R8.reuse ;  /* 0x0000b4001edd7a23 */ /* 0x100fe40000010808 */
[--C-:B------:R-:W-:Y:S02]  /*19070*/  FFMA.FTZ R228, R29, c[0x0][0x2d0], -R8.reuse ;  /* 0x0000b4001de47a23 */ /* 0x100fe40000010808 */
[----:B------:R-:W-:Y:S02]  /*19080*/  FFMA.FTZ R235, R23, c[0x0][0x2d0], -R8 ;  /* 0x0000b40017eb7a23 */ /* 0x000fe40000010808 */
[----:B------:R-:W-:Y:S02]  /*19090*/  FADD.FTZ R8, R17, R16 ;  /* 0x0000001011087221 */ /* 0x000fe40000010000 */
[----:B------:R-:W-:Y:S01]  /*190a0*/  FMUL.FTZ R29, R3, R113 ;  /* 0x00000071031d7220 */ /* 0x000fe20000410000 */
[----:B------:R-:W-:Y:S01]  /*190b0*/  MUFU.EX2 R148, R221 ;  /* 0x000000dd00947308 */ /* 0x000fe20000000800 */
[----:B------:R-:W-:Y:S02]  /*190c0*/  FADD.FTZ R146, R11, R8 ;  /* 0x000000080b927221 */ /* 0x000fe40000010000 */
[C---:B------:R-:W-:Y:S02]  /*190d0*/  FMUL.FTZ R34, R2.reuse, R110 ;  /* 0x0000006e02227220 */ /* 0x040fe40000410000 */
[C---:B------:R-:W-:Y:S02]  /*190e0*/  FMUL.FTZ R8, R3.reuse, R128 ;  /* 0x0000008003087220 */ /* 0x040fe40000410000 */
[C---:B--2---:R-:W-:Y:S02]  /*190f0*/  FMUL.FTZ R9, R3.reuse, R129 ;  /* 0x0000008103097220 */ /* 0x044fe40000410000 */
        /* <DEDUP_REMOVED lines=13> */
[----:B------:R-:W3:Y:S01]  /*191d0*/  MUFU.EX2 R113, R144 ;  /* 0x0000009000717308 */ /* 0x000ee20000000800 */
[C---:B------:R-:W-:Y:S02]  /*191e0*/  FMUL.FTZ R27, R2.reuse, R119 ;  /* 0x00000077021b7220 */ /* 0x040fe40000410000 */
[C---:B------:R-:W-:Y:S01]  /*191f0*/  FMUL.FTZ R30, R2.reuse, R114 ;  /* 0x00000072021e7220 */ /* 0x040fe20000410000 */
[C---:B--2---:R-:W-:Y:S01]  /*19200*/  F2FP.BF16.PACK_AB R141, R11.reuse, R18 ;  /* 0x000000120b8d723e */ /* 0x044fe200000010ff */
[C---:B------:R-:W-:Y:S01]  /*19210*/  FFMA.FTZ R10, R2.reuse, R236, R18 ;  /* 0x000000ec020a7223 */ /* 0x040fe20000010012 */
[----:B------:R-:W-:Y:S01]  /*19220*/  LDSM.16.MT88.4 R116, [R190+0x2800] ;  /* 0x00280000be74783b */ /* 0x000fe20000004200 */
[C---:B------:R-:W-:Y:S02]  /*19230*/  FMUL.FTZ R18, R2.reuse, R126 ;  /* 0x0000007e02127220 */ /* 0x040fe40000410000 */
[----:B------:R-:W-:Y:S01]  /*19240*/  FADD.FTZ R112, R11, R10 ;  /* 0x0000000a0b707221 */ /* 0x000fe20000010000 */
[----:B------:R-:W2:Y:S01]  /*19250*/  MUFU.EX2 R14, R157 ;  /* 0x0000009d000e7308 */ /* 0x000ea20000000800 */
[C---:B------:R-:W-:Y:S02]  /*19260*/  FMUL.FTZ R10, R2.reuse, R130 ;  /* 0x00000082020a7220 */ /* 0x040fe40000410000 */
[C---:B------:R-:W-:Y:S01]  /*19270*/  FMUL.FTZ R11, R2.reuse, R131 ;  /* 0x00000083020b7220 */ /* 0x040fe20000410000 */
[----:B------:R-:W-:Y:S01]  /*19280*/  LDSM.16.MT88.4 R124, [R189+0x2800] ;  /* 0x00280000bd7c783b */ /* 0x000fe20000004200 */
[C---:B------:R-:W-:Y:S02]  /*19290*/  FMUL.FTZ R31, R2.reuse, R115 ;  /* 0x00000073021f7220 */ /* 0x040fe40000410000 */
[C---:B------:R-:W-:Y:S02]  /*192a0*/  FMUL.FTZ R35, R2.reuse, R111 ;  /* 0x0000006f02237220 */ /* 0x040fe40000410000 */
[C---:B------:R-:W-:Y:S01]  /*192b0*/  FMUL.FTZ R32, R3.reuse, R108 ;  /* 0x0000006c03207220 */ /* 0x040fe20000410000 */
[----:B------:R-:W-:Y:S01]  /*192c0*/  MUFU.EX2 R157, R150 ;  /* 0x00000096009d7308 */ /* 0x000fe20000000800 */
[----:B------:R-:W-:Y:S02]  /*192d0*/  FMUL.FTZ R33, R3, R109 ;  /* 0x0000006d03217220 */ /* 0x000fe40000410000 */
[C---:B------:R-:W-:Y:S01]  /*192e0*/  FMUL.FTZ R38, R2.reuse, R106 ;  /* 0x0000006a02267220 */ /* 0x040fe20000410000 */
[----:B---3--:R-:W-:Y:S01]  /*192f0*/  F2FP.BF16.PACK_AB R143, R113, R110 ;  /* 0x0000006e718f723e */ /* 0x008fe200000010ff */
[C---:B------:R-:W-:Y:S02]  /*19300*/  FMUL.FTZ R39, R2.reuse, R107 ;  /* 0x0000006b02277220 */ /* 0x040fe40000410000 */
[C---:B------:R-:W-:Y:S02]  /*19310*/  FMUL.FTZ R40, R3.reuse, R96 ;  /* 0x0000006003287220 */ /* 0x040fe40000410000 */
[C---:B------:R-:W-:Y:S01]  /*19320*/  FMUL.FTZ R41, R3.reuse, R97 ;  /* 0x0000006103297220 */ /* 0x040fe20000410000 */
[----:B------:R-:W-:Y:S01]  /*19330*/  MUFU.EX2 R109, R224 ;  /* 0x000000e0006d7308 */ /* 0x000fe20000000800 */
[C---:B-1----:R-:W-:Y:S05]  /*19340*/  HMMA.16816.F32.BF16 R8, R140.reuse, R80, R8 ;  /* 0x000000508c08723c */ /* 0x042fea0000041808 */
        /* <DEDUP_REMOVED lines=15> */
[----:B------:R-:W-:Y:S01]  /*19440*/  LDSM.16.MT88.4 R84, [R189+0x800] ;  /* 0x00080000bd54783b */ /* 0x000fe20000004200 */
        /* <DEDUP_REMOVED lines=24> */
[C---:B------:R-:W-:Y:S02]  /*195d0*/  FMUL.FTZ R72, R3.reuse, R72 ;  /* 0x0000004803487220 */ /* 0x040fe40000410000 */
[----:B------:R-:W-:Y:S02]  /*195e0*/  FMUL.FTZ R73, R3, R73 ;  /* 0x0000004903497220 */ /* 0x000fe40000410000 */
[C---:B------:R-:W-:Y:S02]  /*195f0*/  FMUL.FTZ R70, R2.reuse, R70 ;  /* 0x0000004602467220 */ /* 0x040fe40000410000 */
[C---:B------:R-:W-:Y:S02]  /*19600*/  FMUL.FTZ R71, R2.reuse, R71 ;  /* 0x0000004702477220 */ /* 0x040fe40000410000 */
[C---:B------:R-:W-:Y:S01]  /*19610*/  FMUL.FTZ R74, R2.reuse, R74 ;  /* 0x0000004a024a7220 */ /* 0x040fe20000410000 */
[----:B------:R-:W-:Y:S01]  /*19620*/  MUFU.EX2 R105, R218 ;  /* 0x000000da00697308 */ /* 0x000fe20000000800 */
[----:B------:R-:W-:Y:S02]  /*19630*/  FMUL.FTZ R75, R2, R75 ;  /* 0x0000004b024b7220 */ /* 0x000fe40000410000 */
[----:B--2---:R-:W-:Y:S07]  /*19640*/  FADD.FTZ R2, R14, R146 ;  /* 0x000000920e027221 */ /* 0x004fee0000010000 */
[----:B------:R-:W-:Y:S01]  /*19650*/  MUFU.EX2 R104, R217 ;  /* 0x000000d900687308 */ /* 0x000fe20000000800 */
[C---:B-1----:R-:W-:Y:S09]  /*19660*/  HMMA.16816.F32.BF16 R28, R140.reuse, R80, R28 ;  /* 0x000000508c1c723c */ /* 0x042ff2000004181c */
[----:B------:R-:W-:Y:S01]  /*19670*/  MUFU.EX2 R158, R151 ;  /* 0x00000097009e7308 */ /* 0x000fe20000000800 */
[C---:B------:R-:W-:Y:S01]  /*19680*/  HMMA.16816.F32.BF16 R32, R140.reuse, R82, R32 ;  /* 0x000000528c20723c */ /* 0x040fe20000041820 */
[----:B------:R-:W1:Y:S08]  /*19690*/  LDSM.16.MT88.4 R80, [R191] ;  /* 0x00000000bf50783b */ /* 0x000e700000004200 */
[----:B------:R-:W-:Y:S10]  /*196a0*/  MUFU.EX2 R153, R160 ;  /* 0x000000a000997308 */ /* 0x000ff40000000800 */
[----:B------:R2:W-:Y:S10]  /*196b0*/  MUFU.EX2 R152, R212 ;  /* 0x000000d400987308 */ /* 0x0005f40000000800 */
[----:B------:R-:W-:Y:S10]  /*196c0*/  MUFU.EX2 R151, R213 ;  /* 0x000000d500977308 */ /* 0x000ff40000000800 */
[----:B------:R-:W-:Y:S01]  /*196d0*/  MUFU.EX2 R149, R215 ;  /* 0x000000d700957308 */ /* 0x000fe20000000800 */
[----:B--2---:R-:W-:Y:S01]  /*196e0*/  IADD3 R212, R216, -0x1, RZ ;  /* 0xffffffffd8d47810 */ /* 0x004fe20007ffe0ff */
[C---:B-1----:R-:W-:Y:S03]  /*196f0*/  HMMA.16816.F32.BF16 R36, R140.reuse, R80, R36 ;  /* 0x000000508c24723c */ /* 0x042fe60000041824 */
[----:B------:R-:W-:Y:S05]  /*19700*/  MOV R216, R212 ;  /* 0x000000d400d87202 */ /* 0x000fea0000000f00 */
[----:B------:R-:W1:Y:S01]  /*19710*/  MUFU.EX2 R3, R156 ;  /* 0x0000009c00037308 */ /* 0x000e620000000800 */
[C---:B------:R-:W-:Y:S01]  /*19720*/  HMMA.16816.F32.BF16 R40, R140.reuse, R82, R40 ;  /* 0x000000528c28723c */ /* 0x040fe20000041828 */
[----:B------:R-:W2:Y:S08]  /*19730*/  LDSM.16.MT88.4 R80, [R189+0x3000] ;  /* 0x00300000bd50783b */ /* 0x000eb00000004200 */
[----:B------:R-:W-:Y:S10]  /*19740*/  MUFU.EX2 R156, R147 ;  /* 0x00000093009c7308 */ /* 0x000ff40000000800 */
[----:B------:R-:W-:Y:S01]  /*19750*/  MUFU.EX2 R147, R228 ;  /* 0x000000e400937308 */ /* 0x000fe20000000800 */
[----:B-1----:R-:W-:Y:S04]  /*19760*/  FADD.FTZ R2, R3, R2 ;  /* 0x0000000203027221 */ /* 0x002fe80000010000 */
[----:B------:R-:W-:Y:S05]  /*19770*/  FADD.FTZ R2, R89, R2 ;  /* 0x0000000259027221 */ /* 0x000fea0000010000 */
[----:B------:R-:W1:Y:S01]  /*19780*/  MUFU.EX2 R236, R154 ;  /* 0x0000009a00ec7308 */ /* 0x000e620000000800 */
[C---:B------:R-:W-:Y:S09]  /*19790*/  FADD.FTZ R2, R88.reuse, R2 ;  /* 0x0000000258027221 */ /* 0x040ff20000010000 */
[----:B------:R-:W-:Y:S01]  /*197a0*/  MUFU.EX2 R154, R161 ;  /* 0x000000a1009a7308 */ /* 0x000fe20000000800 */
[C---:B--2---:R-:W-:Y:S09]  /*197b0*/  HMMA.16816.F32.BF16 R44, R140.reuse, R80, R44 ;  /* 0x000000508c2c723c */ /* 0x044ff2000004182c */
[----:B------:R-:W-:Y:S01]  /*197c0*/  MUFU.EX2 R146, R229 ;  /* 0x000000e500927308 */ /* 0x000fe20000000800 */
[C---:B------:R-:W-:Y:S01]  /*197d0*/  HMMA.16816.F32.BF16 R48, R140.reuse, R82, R48 ;  /* 0x000000528c30723c */ /* 0x040fe20000041830 */
[----:B------:R-:W2:Y:S08]  /*197e0*/  LDSM.16.MT88.4 R80, [R190+0x3000] ;  /* 0x00300000be50783b */ /* 0x000eb00000004200 */
[----:B------:R-:W3:Y:S10]  /*197f0*/  MUFU.EX2 R145, R231 ;  /* 0x000000e700917308 */ /* 0x000ef40000000800 */
[----:B------:R-:W-:Y:S01]  /*19800*/  MUFU.EX2 R144, R233 ;  /* 0x000000e900907308 */ /* 0x000fe20000000800 */
        /* <DEDUP_REMOVED lines=12> */
[----:B------:R-:W4:Y:S02]  /*198d0*/  LDSM.16.MT88.4 R88, [R190+0x800] ;  /* 0x00080000be58783b */ /* 0x000f240000004200 */
[----:B------:R-:W5:Y:S01]  /*198e0*/  MUFU.EX2 R3, R162 ;  /* 0x000000a200037308 */ /* 0x000f620000000800 */
[----:B-1----:R-:W-:Y:S02]  /*198f0*/  F2FP.BF16.PACK_AB R83, R236, R237 ;  /* 0x000000edec53723e */ /* 0x002fe400000010ff */
[----:B---3--:R-:W-:Y:S05]  /*19900*/  F2FP.BF16.PACK_AB R141, R145, R146 ;  /* 0x00000092918d723e */ /* 0x008fea00000010ff */
[C---:B------:R-:W-:Y:S05]  /*19910*/  HMMA.16816.F32.BF16 R8, R80.reuse, R84, R8 ;  /* 0x000000545008723c */ /* 0x040fea0000041808 */
[----:B--2---:R-:W-:Y:S03]  /*19920*/  FADD.FTZ R2, R14, R2 ;  /* 0x000000020e027221 */ /* 0x004fe60000010000 */
[C---:B------:R-:W-:Y:S01]  /*19930*/  HMMA.16816.F32.BF16 R16, R80.reuse, R86, R16 ;  /* 0x000000565010723c */ /* 0x040fe20000041810 */
[----:B------:R-:W1:Y:S03]  /*19940*/  LDSM.16.MT88.4 R84, [R192+0x800] ;  /* 0x00080000c054783b */ /* 0x000e660000004200 */
[----:B-----5:R-:W-:Y:S04]  /*19950*/  FADD.FTZ R2, R3, R2 ;  /* 0x0000000203027221 */ /* 0x020fe80000010000 */
[----:B------:R-:W-:Y:S04]  /*19960*/  FADD.FTZ R2, R93, R2 ;  /* 0x000000025d027221 */ /* 0x000fe80000010000 */
[C---:B------:R-:W-:Y:S01]  /*19970*/  FADD.FTZ R2, R92.reuse, R2 ;  /* 0x000000025c027221 */ /* 0x040fe20000010000 */
        /* <DEDUP_REMOVED lines=22> */
[----:B------:R-:W3:Y:S03]  /*19ae0*/  LDSM.16.MT88.4 R92, [R192+0x1000] ;  /* 0x00100000c05c783b */ /* 0x000ee60000004200 */
[----:B------:R-:W-:Y:S02]  /*19af0*/  F2FP.BF16.PACK_AB R80, R3, R14 ;  /* 0x0000000e0350723e */ /* 0x000fe400000010ff */
[----:B------:R-:W-:Y:S01]  /*19b00*/  F2FP.BF16.PACK_AB R81, R157, R158 ;  /* 0x0000009e9d51723e */ /* 0x000fe200000010ff */
[----:B------:R-:W4:Y:S01]  /*19b10*/  MUFU.EX2 R14, R220 ;  /* 0x000000dc000e7308 */ /* 0x000f220000000800 */
[----:B------:R-:W-:Y:S07]  /*19b20*/  F2FP.BF16.PACK_AB R83, R155, R156 ;  /* 0x0000009c9b53723e */ /* 0x000fee00000010ff */
[C---:B-1----:R-:W-:Y:S02]  /*19b30*/  HMMA.16816.F32.BF16 R8, R80.reuse, R84, R8 ;  /* 0x000000545008723c */ /* 0x042fe40000041808 */
[----:B------:R-:W1:Y:S06]  /*19b40*/  MUFU.EX2 R3, R219 ;  /* 0x000000db00037308 */ /* 0x000e6c0000000800 */
[C---:B------:R-:W-:Y:S01]  /*19b50*/  HMMA.16816.F32.BF16 R16, R80.reuse, R86, R16 ;  /* 0x000000565010723c */ /* 0x040fe20000041810 */
[----:B------:R-:W5:Y:S03]  /*19b60*/  LDSM.16.MT88.4 R84, [R191+0x1000] ;  /* 0x00100000bf54783b */ /* 0x000f660000004200 */
[----:B----4-:R-:W-:Y:S04]  /*19b70*/  FADD.FTZ R2, R14, R2 ;  /* 0x000000020e027221 */ /* 0x010fe80000010000 */
[C---:B--2---:R-:W-:Y:S08]  /*19b80*/  HMMA.16816.F32.BF16 R20, R80.reuse, R88, R20 ;  /* 0x000000585014723c */ /* 0x044ff00000041814 */
[C---:B------:R-:W-:Y:S01]  /*19b90*/  HMMA.16816.F32.BF16 R24, R80.reuse, R90, R24 ;  /* 0x0000005a5018723c */ /* 0x040fe20000041818 */
[----:B------:R-:W2:Y:S03]  /*19ba0*/  LDSM.16.MT88.4 R88, [R189+0x4000] ;  /* 0x00400000bd58783b */ /* 0x000ea60000004200 */
[----:B-1----:R-:W-:Y:S04]  /*19bb0*/  FADD.FTZ R2, R3, R2 ;  /* 0x0000000203027221 */ /* 0x002fe80000010000 */
[C---:B---3--:R-:W-:Y:S04]  /*19bc0*/  HMMA.16816.F32.BF16 R28, R80.reuse, R92, R28 ;  /* 0x0000005c501c723c */ /* 0x048fe8000004181c */
[----:B------:R-:W-:Y:S04]  /*19bd0*/  FADD.FTZ R2, R105, R2 ;  /* 0x0000000269027221 */ /* 0x000fe80000010000 */
[C---:B------:R-:W-:Y:S01]  /*19be0*/  HMMA.16816.F32.BF16 R32, R80.reuse, R94, R32 ;  /* 0x0000005e5020723c */ /* 0x040fe20000041820 */
[----:B------:R-:W1:Y:S03]  /*19bf0*/  LDSM.16.MT88.4 R92, [R190+0x4000] ;  /* 0x00400000be5c783b */ /* 0x000e660000004200 */
[C---:B------:R-:W-:Y:S04]  /*19c00*/  FADD.FTZ R2, R104.reuse, R2 ;  /* 0x0000000268027221 */ /* 0x040fe80000010000 */
        /* <DEDUP_REMOVED lines=51> */
[----:B------:R-:W4:Y:S07]  /*19f40*/  LDSM.16.MT88.4 R96, [R190+0x2000] ;  /* 0x00200000be60783b */ /* 0x000f2e0000004200 */
[C---:B-1----:R-:W-:Y:S08]  /*19f50*/  HMMA.16816.F32.BF16 R68, R84.reuse, R88, R68 ;  /* 0x000000585444723c */ /* 0x042ff00000041844 */
[----:B------:R-:W-:Y:S01]  /*19f60*/  HMMA.16816.F32.BF16 R72, R84, R90, R72 ;  /* 0x0000005a5448723c */ /* 0x000fe20000041848 */
[----:B------:R-:W1:Y:S03]  /*19f70*/  LDSM.16.MT88.4 R84, [R191+0x2000] ;  /* 0x00200000bf54783b */ /* 0x000e660000004200 */
[C---:B--2---:R-:W-:Y:S01]  /*19f80*/  F2FP.BF16.PACK_AB R140, R3.reuse, R14 ;  /* 0x0000000e038c723e */ /* 0x044fe200000010ff */
[----:B------:R-:W-:Y:S02]  /*19f90*/  FADD.FTZ R2, R14, R2 ;  /* 0x000000020e027221 */ /* 0x000fe40000010000 */
[----:B------:R-:W2:Y:S01]  /*19fa0*/  MUFU.EX2 R14, R235 ;  /* 0x000000eb000e7308 */ /* 0x000ea20000000800 */
[C---:B---3--:R-:W-:Y:S01]  /*19fb0*/  HMMA.16816.F32.BF16 R8, R80.reuse, R92, R8 ;  /* 0x0000005c5008723c */ /* 0x048fe20000041808 */
[----:B------:R-:W3:Y:S04]  /*19fc0*/  LDSM.16.MT88.4 R88, [R189+0x5000] ;  /* 0x00500000bd58783b */ /* 0x000ee80000004200 */
[----:B------:R-:W-:Y:S02]  /*19fd0*/  FADD.FTZ R2, R3, R2 ;  /* 0x0000000203027221 */ /* 0x000fe40000010000 */
[----:B------:R-:W-:Y:S01]  /*19fe0*/  FADD.FTZ R3, R110, R112 ;  /* 0x000000706e037221 */ /* 0x000fe20000010000 */
[C---:B------:R-:W-:Y:S01]  /*19ff0*/  HMMA.16816.F32.BF16 R16, R80.reuse, R94, R16 ;  /* 0x0000005e5010723c */ /* 0x040fe20000041810 */
[----:B------:R-:W5:Y:S07]  /*1a000*/  LDSM.16.MT88.4 R92, [R190+0x5000] ;  /* 0x00500000be5c783b */ /* 0x000f6e0000004200 */
[C---:B----4-:R-:W-:Y:S01]  /*1a010*/  HMMA.16816.F32.BF16 R20, R80.reuse, R96, R20 ;  /* 0x000000605014723c */ /* 0x050fe20000041814 */
[----:B------:R-:W-:Y:S03]  /*1a020*/  LDSM.16.MT88.4 R108, [R192+0x2800] ;  /* 0x00280000c06c783b */ /* 0x000fe60000004200 */
[----:B--2---:R-:W-:Y:S04]  /*1a030*/  F2FP.BF16.PACK_AB R143, R14, R144 ;  /* 0x000000900e8f723e */ /* 0x004fe800000010ff */
[C---:B------:R-:W-:Y:S01]  /*1a040*/  HMMA.16816.F32.BF16 R24, R80.reuse, R98, R24 ;  /* 0x000000625018723c */ /* 0x040fe20000041818 */
[----:B------:R-:W2:Y:S07]  /*1a050*/  LDSM.16.MT88.4 R96, [R192+0x5000] ;  /* 0x00500000c060783b */ /* 0x000eae0000004200 */
[C---:B------:R-:W-:Y:S08]  /*1a060*/  HMMA.16816.F32.BF16 R28, R80.reuse, R104, R28 ;  /* 0x00000068501c723c */ /* 0x040ff0000004181c */
[C---:B------:R-:W-:Y:S01]  /*1a070*/  HMMA.16816.F32.BF16 R32, R80.reuse, R106, R32 ;  /* 0x0000006a5020723c */ /* 0x040fe20000041820 */
[----:B------:R-:W4:Y:S07]  /*1a080*/  LDSM.16.MT88.4 R104, [R191+0x5000] ;  /* 0x00500000bf68783b */ /* 0x000f2e0000004200 */
[C---:B-1----:R-:W-:Y:S01]  /*1a090*/  HMMA.16816.F32.BF16 R36, R80.reuse, R84, R36 ;  /* 0x000000545024723c */ /* 0x042fe20000041824 */
[----:B------:R-:W1:Y:S07]  /*1a0a0*/  MUFU.EX2 R84, R234 ;  /* 0x000000ea00547308 */ /* 0x000e6e0000000800 */
[C---:B------:R-:W-:Y:S08]  /*1a0b0*/  HMMA.16816.F32.BF16 R40, R80.reuse, R86, R40 ;  /* 0x000000565028723c */ /* 0x040ff00000041828 */
[C---:B---3--:R-:W-:Y:S08]  /*1a0c0*/  HMMA.16816.F32.BF16 R44, R80.reuse, R88, R44 ;  /* 0x00000058502c723c */ /* 0x048ff0000004182c */
[C---:B------:R-:W-:Y:S01]  /*1a0d0*/  HMMA.16816.F32.BF16 R48, R80.reuse, R90, R48 ;  /* 0x0000005a5030723c */ /* 0x040fe20000041830 */
[----:B------:R-:W-:Y:S03]  /*1a0e0*/  LDSM.16.MT88.4 R88, [R189+0x5800] ;  /* 0x00580000bd58783b */ /* 0x000fe60000004200 */
[----:B-1----:R-:W-:Y:S01]  /*1a0f0*/  F2FP.BF16.PACK_AB R142, R6, R84 ;  /* 0x00000054068e723e */ /* 0x002fe200000010ff */
[----:B------:R-:W-:Y:S03]  /*1a100*/  FADD.FTZ R2, R84, R2 ;  /* 0x0000000254027221 */ /* 0x000fe60000010000 */
[C---:B-----5:R-:W-:Y:S04]  /*1a110*/  HMMA.16816.F32.BF16 R52, R80.reuse, R92, R52 ;  /* 0x0000005c5034723c */ /* 0x060fe80000041834 */
[----:B------:R-:W-:Y:S01]  /*1a120*/  FADD.FTZ R228, R6, R2 ;  /* 0x0000000206e47221 */ /* 0x000fe20000010000 */
[----:B------:R-:W-:Y:S01]  /*1a130*/  MOV R6, R5 ;  /* 0x0000000500067202 */ /* 0x000fe20000000f00 */
[----:B------:R-:W-:Y:S02]  /*1a140*/  FADD.FTZ R2, R113, R3 ;  /* 0x0000000371027221 */ /* 0x000fe40000010000 */
[C---:B------:R-:W-:Y:S04]  /*1a150*/  HMMA.16816.F32.BF16 R56, R80.reuse, R94, R56 ;  /* 0x0000005e5038723c */ /* 0x040fe80000041838 */
[----:B------:R-:W-:Y:S04]  /*1a160*/  FADD.FTZ R2, R240, R2 ;  /* 0x00000002f0027221 */ /* 0x000fe80000010000 */
        /* <DEDUP_REMOVED lines=38> */
[-C--:B------:R-:W-:Y:S01]  /*1a3d0*/  MOV R8, R4.reuse ;  /* 0x0000000400087202 */ /* 0x080fe20000000f00 */
[C---:B------:R-:W-:Y:S04]  /*1a3e0*/  HMMA.16816.F32.BF16 R64, R140.reuse, R10, R64 ;  /* 0x0000000a8c40723c */ /* 0x040fe80000041840 */
[----:B------:R-:W-:Y:S04]  /*1a3f0*/  FADD.FTZ R2, R144, R2 ;  /* 0x0000000290027221 */ /* 0x000fe80000010000 */
[C---:B----4-:R-:W-:Y:S04]  /*1a400*/  HMMA.16816.F32.BF16 R68, R140.reuse, R16, R68 ;  /* 0x000000108c44723c */ /* 0x050fe80000041844 */
[----:B------:R-:W-:Y:S01]  /*1a410*/  FADD.FTZ R236, R14, R2 ;  /* 0x000000020eec7221 */ /* 0x000fe20000010000 */
[----:B------:R-:W-:Y:S03]  /*1a420*/  MOV R14, R4 ;  /* 0x00000004000e7202 */ /* 0x000fe60000000f00 */
[----:B------:R-:W-:Y:S01]  /*1a430*/  HMMA.16816.F32.BF16 R72, R140, R18, R72 ;  /* 0x000000128c48723c */ /* 0x000fe20000041848 */
[----:B------:R-:W-:-:S07]  /*1a440*/  @P0 BRA `(.L_x_1058) ;  /* 0xffffcb7000000947 */ /* 0x000fce000383ffff */
.L_x_1047:
[----:B------:R-:W-:-:S13]  /*1a450*/  ISETP.GE.AND P0, PT, R212, R242, PT ;  /* 0x000000f2d400720c */ /* 0x000fda0003f06270 */
[----:B------:R-:W-:Y:S05]  /*1a460*/  @!P0 BRA `(.L_x_1059) ;  /* 0x0000469000008947 */ /* 0x000fea0003800000 */
[----:B------:R-:W-:Y:S02]  /*1a470*/  MOV R14, R8 ;  /* 0x00000008000e7202 */ /* 0x000fe40000000f00 */
[----:B------:R-:W-:Y:S02]  /*1a480*/  MOV R6, R5 ;  /* 0x0000000500067202 */ /* 0x000fe40000000f00 */
.L_x_1077:
[----:B------:R-:W-:Y:S04]  /*1a490*/  DEPBAR.LE SB0, 0x0 ;  /* 0x000080000000791a */ /* 0x000fe80000000000 */
[----:B------:R-:W-:Y:S01]  /*1a4a0*/  WARPSYNC 0xffffffff ;  /* 0xffffffff00007948 */ /* 0x000fe20003800000 */
[----:B------:R-:W-:Y:S01]  /*1a4b0*/  BAR.SYNC.DEFER_BLOCKING 0x0 ;  /* 0x0000000000007b1d */ /* 0x000fe20000010000 */
[----:B------:R-:W-:Y:S01]  /*1a4c0*/  SHF.R.S32.HI R2, RZ, 0x1f, R225 ;  /* 0x0000001fff027819 */ /* 0x000fe200000114e1 */
[----:B------:R-:W-:Y:S01]  /*1a4d0*/  IMAD.SHL.U32 R20, R76, 0x2, RZ ;  /* 0x000000024c147824 */ /* 0x000fe200078e00ff */
[----:B------:R-:W-:Y:S02]  /*1a4e0*/  SHF.R.S32.HI R5, RZ, 0x1f, R222 ;  /* 0x0000001fff057819 */ /* 0x000fe400000114de */
[C---:B------:R-:W-:Y:S01]  /*1a4f0*/  SHF.L.U64.HI R23, R211.reuse, 0x1, R238 ;  /* 0x00000001d3177819 */ /* 0x040fe200000102ee */
[----:B------:R-:W-:Y:S01]  /*1a500*/  IMAD R4, R2, c[0x0][0x208], RZ ;  /* 0x0000820002047a24 */ /* 0x000fe200078e02ff */
[----:B------:R-:W-:Y:S01]  /*1a510*/  SHF.L.U32 R22, R211, 0x1, RZ ;  /* 0x00000001d3167819 */ /* 0x000fe200000006ff */
[C---:B------:R-:W-:Y:S01]  /*1a520*/  IMAD.WIDE.U32 R2, R225.reuse, c[0x0][0x208], RZ ;  /* 0x00008200e1027a25 */ /* 0x040fe200078e00ff */
[----:B------:R-:W-:Y:S03]  /*1a530*/  SHF.L.U64.HI R21, R76, 0x1, R77 ;  /* 0x000000014c157819 */ /* 0x000fe6000001024d */
[----:B------:R-:W-:Y:S02]  /*1a540*/  IMAD R4, R225, c[0x0][0x20c], R4 ;  /* 0x00008300e1047a24 */ /* 0x000fe400078e0204 */
[----:B------:R-:W-:Y:S02]  /*1a550*/  IMAD R5, R5, c[0x0][0x218], RZ ;  /* 0x0000860005057a24 */ /* 0x000fe400078e02ff */
[----:B------:R-:W-:Y:S02]  /*1a560*/  IMAD.IADD R3, R3, 0x1, R4 ;  /* 0x0000000103037824 */ /* 0x000fe400078e0204 */
[C---:B------:R-:W-:Y:S02]  /*1a570*/  IMAD R5, R222.reuse, c[0x0][0x21c], R5 ;  /* 0x00008700de057a24 */ /* 0x040fe400078e0205 */
[----:B------:R-:W-:Y:S01]  /*1a580*/  IMAD.WIDE.U32 R2, R222, c[0x0][0x218], R2 ;  /* 0x00008600de027a25 */ /* 0x000fe200078e0002 */
[----:B------:R1:W2:Y:S04]  /*1a590*/  LDSM.16.M88.4 R16, [R188] ;  /* 0x00000000bc10783b */ /* 0x0002a80000000200 */
[----:B------:R-:W-:Y:S01]  /*1a5a0*/  IADD3 R2, P0, R248, R2, RZ ;  /* 0x00000002f8027210 */ /* 0x000fe20007f1e0ff */
[----:B------:R1:W3:Y:S03]  /*1a5b0*/  LDSM.16.M88.4 R24, [R188+0x800] ;  /* 0x00080000bc18783b */ /* 0x0002e60000000200 */
[----:B------:R-:W-:Y:S02]  /*1a5c0*/  IADD3.X R3, R247, R3, R5, P0, !PT ;  /* 0x00000003f7037210 */ /* 0x000fe400007fe405 */
[C---:B------:R-:W-:Y:S01]  /*1a5d0*/  LEA R5, P0, R2.reuse, c[0x0][0x1f8], 0x1 ;  /* 0x00007e0002057a11 */ /* 0x040fe200078008ff */
[----:B------:R1:W4:Y:S03]  /*1a5e0*/  LDSM.16.M88.4 R32, [R188+0x1000] ;  /* 0x00100000bc20783b */ /* 0x0003260000000200 */
[----:B------:R-:W-:Y:S01]  /*1a5f0*/  LEA.HI.X R4, R2, c[0x0][0x1fc], R3, 0x1, P0 ;  /* 0x00007f0002047a11 */ /* 0x000fe200000f0c03 */
        /* <DEDUP_REMOVED lines=9> */
[----:B------:R-:W-:-:S05]  /*1a690*/  BRA.DIV ~URZ, `(.L_x_1060) ;  /* 0x0000a7527f007947 */ /* 0x000fca000b800000 */
[----:B--23--:R2:W3:Y:S02]  /*1a6a0*/  SHFL.IDX PT, R28, R4, RZ, 0x181f ;  /* 0x00181fff041c7589 */ /* 0x00c4e400000e0000 */
.L_x_1165:
        /* <DEDUP_REMOVED lines=15> */
[C---:B------:R-:W-:Y:S01]  /*1a7a0*/  HMMA.16816.F32.BF16 R8, R132.reuse, R16, RZ ;  /* 0x000000108408723c */ /* 0x040fe200000418ff */
[----:B------:R-:W2:Y:S02]  /*1a7b0*/  SHFL.IDX PT, R2, R5, RZ, 0x181f ;  /* 0x00181fff05027589 */ /* 0x000ea400000e0000 */
[----:B------:R-:W-:Y:S05]  /*1a7c0*/  IADD3.X R53, RZ, R3, R23, P1, P0 ;  /* 0x00000003ff357210 */ /* 0x000fea0000fe0417 */
[C---:B------:R-:W-:Y:S01]  /*1a7d0*/  HMMA.16816.F32.BF16 R16, R132.reuse, R18, RZ ;  /* 0x000000128410723c */ /* 0x040fe200000418ff */
[----:B------:R-:W5:Y:S03]  /*1a7e0*/  SHFL.IDX PT, R3, R5, 0x1, 0x181f ;  /* 0x00381f0005037f89 */ /* 0x000f6600000e0000 */
[----:B--2---:R-:W-:Y:S04]  /*1a7f0*/  IADD3 R36, P0, R2, R20, RZ ;  /* 0x0000001402247210 */ /* 0x004fe80007f1e0ff */
[----:B---3--:R-:W-:Y:S04]  /*1a800*/  IADD3.X R37, R28, R21, RZ, P0, !PT ;  /* 0x000000151c257210 */ /* 0x008fe800007fe4ff */
[----:B------:R-:W-:Y:S01]  /*1a810*/  IADD3 R30, P0, R2, R22, RZ ;  /* 0x00000016021e7210 */ /* 0x000fe20007f1e0ff */
[----:B------:R2:W-:Y:S03]  /*1a820*/  LDGSTS.E.BYPASS.LTC128B.128 [R241+0x100], [R36.64], !P3 ;  /* 0x0010000024f17fae */ /* 0x0005e6000d901d48 */
[----:B------:R-:W-:Y:S02]  /*1a830*/  IADD3.X R31, R28, R23, RZ, P0, !PT ;  /* 0x000000171c1f7210 */ /* 0x000fe400007fe4ff */
[----:B-----5:R-:W-:Y:S04]  /*1a840*/  IADD3 R4, P0, R3, R20, RZ ;  /* 0x0000001403047210 */ /* 0x020fe80007f1e0ff */
[----:B------:R-:W-:Y:S01]  /*1a850*/  IADD3.X R5, R29, R21, RZ, P0, !PT ;  /* 0x000000151d057210 */ /* 0x000fe200007fe4ff */
[----:B------:R3:W-:Y:S01]  /*1a860*/  LDGSTS.E.BYPASS.LTC128B.128 [R241+0x3100], [R30.64], !P2 ;  /* 0x031000001ef17fae */ /* 0x0007e2000d101d48 */
[----:B------:R-:W-:Y:S04]  /*1a870*/  IADD3 R2, P0, R3, R22, RZ ;  /* 0x0000001603027210 */ /* 0x000fe80007f1e0ff */
[----:B------:R-:W-:Y:S02]  /*1a880*/  IADD3.X R3, R29, R23, RZ, P0, !PT ;  /* 0x000000171d037210 */ /* 0x000fe400007fe4ff */
[C---:B------:R-:W-:Y:S01]  /*1a890*/  HMMA.16816.F32.BF16 R20, R132.reuse, R24, RZ ;  /* 0x000000188414723c */ /* 0x040fe200000418ff */
[----:B------:R5:W-:Y:S01]  /*1a8a0*/  LDGSTS.E.BYPASS.LTC128B.128 [R241+0x1100], [R4.64], !P3 ;  /* 0x0110000004f17fae */ /* 0x000be2000d901d48 */
[----:B------:R-:W-:Y:S06]  /*1a8b0*/  ISETP.NE.U32.AND P0, PT, R38, RZ, PT ;  /* 0x000000ff2600720c */ /* 0x000fec0003f05070 */
[C---:B------:R-:W-:Y:S01]  /*1a8c0*/  HMMA.16816.F32.BF16 R24, R132.reuse, R26, RZ ;  /* 0x0000001a8418723c */ /* 0x040fe200000418ff */
[----:B------:R4:W-:Y:S08]  /*1a8d0*/  LDGSTS.E.BYPASS.LTC128B.128 [R241+0x4100], [R2.64], !P2 ;  /* 0x0410000002f17fae */ /* 0x0009f0000d101d48 */
[----:B------:R1:W-:Y:S01]  /*1a8e0*/  LDGSTS.E.BYPASS.LTC128B.128.ZFILL [R241+0x2100], [R44.64], P0 ;  /* 0x021000002cf17fae */ /* 0x0003e20008141d48 */
[----:B------:R-:W-:Y:S01]  /*1a8f0*/  ISETP.NE.U32.AND P0, PT, R39, RZ, PT ;  /* 0x000000ff2700720c */ /* 0x000fe20003f05070 */
[C---:B---34-:R-:W-:Y:S08]  /*1a900*/  HMMA.16816.F32.BF16 R28, R132.reuse, R32, RZ ;  /* 0x00000020841c723c */ /* 0x058ff000000418ff */
[C---:B------:R-:W-:Y:S04]  /*1a910*/  HMMA.16816.F32.BF16 R32, R132.reuse, R34, RZ ;  /* 0x000000228420723c */ /* 0x040fe800000418ff */
[----:B------:R3:W-:Y:S01]  /*1a920*/  LDGSTS.E.BYPASS.LTC128B.128.ZFILL [R241+0x5100], [R52.64], P0 ;  /* 0x0510000034f17fae */ /* 0x0007e20008141d48 */
[----:B------:R-:W-:Y:S03]  /*1a930*/  ISETP.GT.AND P0, PT, R212, R242, PT ;  /* 0x000000f2d400720c */ /* 0x000fe60003f04270 */
[C---:B-12---:R-:W-:Y:S04]  /*1a940*/  HMMA.16816.F32.BF16 R36, R132.reuse, R40, RZ ;  /* 0x000000288424723c */ /* 0x046fe800000418ff */
[----:B------:R-:W0:Y:S04]  /*1a950*/  LDGDEPBAR ;  /* 0x00000000000079af */ /* 0x000e280000000000 */
[C---:B------:R-:W-:Y:S08]  /*1a960*/  HMMA.16816.F32.BF16 R40, R132.reuse, R42, RZ ;  /* 0x0000002a8428723c */ /* 0x040ff000000418ff */
[C---:B------:R-:W-:Y:S08]  /*1a970*/  HMMA.16816.F32.BF16 R44, R132.reuse, R48, RZ ;  /* 0x00000030842c723c */ /* 0x040ff000000418ff */
[C---:B------:R-:W-:Y:S08]  /*1a980*/  HMMA.16816.F32.BF16 R48, R132.reuse, R50, RZ ;  /* 0x000000328430723c */ /* 0x040ff000000418ff */
[C---:B---3--:R-:W-:Y:S08]  /*1a990*/  HMMA.16816.F32.BF16 R52, R132.reuse, R56, RZ ;  /* 0x000000388434723c */ /* 0x048ff000000418ff */
        /* <DEDUP_REMOVED lines=60> */
[C---:B------:R-:W-:Y:S08]  /*1ad60*/  HMMA.16816.F32.BF16 R28, R172.reuse, R156, R28 ;  /* 0x0000009cac1c723c */ /* 0x040ff0000004181c */
[C---:B------:R-:W-:Y:S01]  /*1ad70*/  HMMA.16816.F32.BF16 R32, R172.reuse, R158, R32 ;  /* 0x0000009eac20723c */ /* 0x040fe20000041820 */
[----:B------:R-:W4:Y:S07]  /*1ad80*/  LDSM.16.M88.4 R156, [R195] ;  /* 0x00000000c39c783b */ /* 0x000f2e0000000200 */
        /* <DEDUP_REMOVED lines=27> */
[C---:B------:R-:W-:Y:S08]  /*1af40*/  HMMA.16816.F32.BF16 R8, R180.reuse, R156, R8 ;  /* 0x0000009cb408723c */ /* 0x040ff00000041808 */
[C---:B------:R-:W-:Y:S01]  /*1af50*/  HMMA.16816.F32.BF16 R16, R180.reuse, R158, R16 ;  /* 0x0000009eb410723c */ /* 0x040fe20000041810 */
[----:B------:R-:W4:Y:S07]  /*1af60*/  LDSM.16.M88.4 R156, [R103+0x5800] ;  /* 0x00580000679c783b */ /* 0x000f2e0000000200 */
        /* <DEDUP_REMOVED lines=29> */
[----:B--2---:R-:W-:Y:S08]  /*1b140*/  FMUL.FTZ R2, R16, c[0x0][0x320] ;  /* 0x0000c80010027a20 */ /* 0x004ff00000410000 */
[----:B------:R2:W2:Y:S01]  /*1b150*/  MUFU.TANH R216, R2 ;  /* 0x0000000200d87308 */ /* 0x0004a20000002400 */
[C---:B-1----:R-:W-:Y:S08]  /*1b160*/  HMMA.16816.F32.BF16 R28, R184.reuse, R8, R28 ;  /* 0x00000008b81c723c */ /* 0x042ff0000004181c */
[C---:B------:R-:W-:Y:S01]  /*1b170*/  HMMA.16816.F32.BF16 R32, R184.reuse, R10, R32 ;  /* 0x0000000ab820723c */ /* 0x040fe20000041820 */
[----:B------:R-:W-:Y:S03]  /*1b180*/  LDSM.16.M88.4 R8, [R15+0x2000] ;  /* 0x002000000f08783b */ /* 0x000fe60000000200 */
[----:B--2---:R-:W-:Y:S04]  /*1b190*/  FMUL.FTZ R2, R17, c[0x0][0x320] ;  /* 0x0000c80011027a20 */ /* 0x004fe80000410000 */
[----:B------:R1:W2:Y:S11]  /*1b1a0*/  MUFU.TANH R213, R2 ;  /* 0x0000000200d57308 */ /* 0x0002b60000002400 */
[----:B------:R-:W-:Y:S05]  /*1b1b0*/  @!UPT UIADD3 URZ, URZ, URZ, URZ ;  /* 0x0000003f3f3ff290 */ /* 0x000fea000fffe03f */
[----:B------:R-:W-:Y:S04]  /*1b1c0*/  FMUL.FTZ R3, R35, c[0x0][0x320] ;  /* 0x0000c80023037a20 */ /* 0x000fe80000410000 */
[----:B------:R-:W2:Y:S01]  /*1b1d0*/  MUFU.TANH R157, R3 ;  /* 0x00000003009d7308 */ /* 0x000ea20000002400 */
[----:B-1----:R-:W-:Y:S02]  /*1b1e0*/  FMUL.FTZ R2, R18, c[0x0][0x320] ;  /* 0x0000c80012027a20 */ /* 0x002fe40000410000 */
[----:B------:R-:W1:Y:S07]  /*1b1f0*/  LDSM.16.M88.4 R16, [R15+0x1800] ;  /* 0x001800000f10783b */ /* 0x000e6e0000000200 */
[----:B------:R2:W1:Y:S02]  /*1b200*/  MUFU.TANH R221, R2 ;  /* 0x0000000200dd7308 */ /* 0x0004640000002400 */
[----:B--2---:R-:W-:Y:S08]  /*1b210*/  FMUL.FTZ R2, R20, c[0x0][0x320] ;  /* 0x0000c80014027a20 */ /* 0x004ff00000410000 */
[----:B------:R2:W2:Y:S01]  /*1b220*/  MUFU.TANH R161, R2 ;  /* 0x0000000200a17308 */ /* 0x0004a20000002400 */
[C---:B-1----:R-:W-:Y:S08]  /*1b230*/  HMMA.16816.F32.BF16 R36, R184.reuse, R16, R36 ;  /* 0x00000010b824723c */ /* 0x042ff00000041824 */
[C---:B------:R-:W-:Y:S01]  /*1b240*/  HMMA.16816.F32.BF16 R40, R184.reuse, R18, R40 ;  /* 0x00000012b828723c */ /* 0x040fe20000041828 */
[----:B------:R-:W1:Y:S01]  /*1b250*/  LDSM.16.M88.4 R16, [R15+0x2800] ;  /* 0x002800000f10783b */ /* 0x000e620000000200 */
[----:B------:R-:W-:Y:S04]  /*1b260*/  DEPBAR.LE SB0, 0x0 ;  /* 0x000080000000791a */ /* 0x000fe80000000000 */
[----:B--2---:R-:W-:Y:S02]  /*1b270*/  FMUL.FTZ R2, R21, c[0x0][0x320] ;  /* 0x0000c80015027a20 */ /* 0x004fe40000410000 */
[C---:B------:R-:W-:Y:S02]  /*1b280*/  HMMA.16816.F32.BF16 R44, R184.reuse, R8, R44 ;  /* 0x00000008b82c723c */ /* 0x040fe4000004182c */
[----:B------:R2:W1:Y:S01]  /*1b290*/  MUFU.TANH R160, R2 ;  /* 0x0000000200a07308 */ /* 0x0004620000002400 */
[----:B------:R-:W-:Y:S05]  /*1b2a0*/  BAR.SYNC.DEFER_BLOCKING 0x0 ;  /* 0x0000000000007b1d */ /* 0x000fea0000010000 */
[C---:B------:R-:W-:Y:S08]  /*1b2b0*/  HMMA.16816.F32.BF16 R48, R184.reuse, R10, R48 ;  /* 0x0000000ab830723c */ /* 0x040ff00000041830 */
[----:B-----5:R-:W-:Y:S04]  /*1b2c0*/  FMUL.FTZ R4, R42, c[0x0][0x320] ;  /* 0x0000c8002a047a20 */ /* 0x020fe80000410000 */
[----:B------:R-:W3:Y:S01]  /*1b2d0*/  MUFU.TANH R148, R4 ;  /* 0x0000000400947308 */ /* 0x000ee20000002400 */
[----:B------:R-:W-:Y:S02]  /*1b2e0*/  FMUL.FTZ R3, R43, c[0x0][0x320] ;  /* 0x0000c8002b037a20 */ /* 0x000fe40000410000 */
[----:B--2---:R-:W-:Y:S07]  /*1b2f0*/  FMUL.FTZ R2, R22, c[0x0][0x320] ;  /* 0x0000c80016027a20 */ /* 0x004fee0000410000 */
        /* <DEDUP_REMOVED lines=72> */
[----:B------:R-:W3:Y:S01]  /*1b780*/  LDL R227, [R1+0x10] ;  /* 0x0000100001e37983 */ /* 0x000ee20000100800 */
[----:B------:R-:W-:Y:S01]  /*1b790*/  IMAD.MOV.U32 R222, RZ, RZ, RZ ;  /* 0x000000ffffde7224 */ /* 0x000fe200078e00ff */
[----:B------:R-:W-:Y:S01]  /*1b7a0*/  ISETP.GT.AND P4, PT, R0, 0x5f, PT ;  /* 0x0000005f0000780c */ /* 0x000fe20003f84270 */
[----:B------:R-:W-:Y:S01]  /*1b7b0*/  IMAD.SHL.U32 R10, R211, 0x2, RZ ;  /* 0x00000002d30a7824 */ /* 0x000fe200078e00ff */
[----:B------:R-:W4:Y:S01]  /*1b7c0*/  LDL.64 R230, [R1] ;  /* 0x0000000001e67983 */ /* 0x000f220000100a00 */
[----:B------:R-:W-:Y:S02]  /*1b7d0*/  ISETP.NE.AND P5, PT, R229, 0x1, PT ;  /* 0x00000001e500780c */ /* 0x000fe40003fa5270 */
[----:B------:R-:W-:Y:S02]  /*1b7e0*/  SHF.L.U64.HI R11, R211, 0x1, R238 ;  /* 0x00000001d30b7819 */ /* 0x000fe400000102ee */
[----:B------:R-:W-:Y:S01]  /*1b7f0*/  SHF.L.U64.HI R9, R76, 0x1, R77 ;  /* 0x000000014c097819 */ /* 0x000fe2000001024d */
[----:B------:R-:W5:Y:S01]  /*1b800*/  LDL R226, [R1+0x8] ;  /* 0x0000080001e27983 */ /* 0x000f620000100800 */
[----:B---3--:R-:W-:Y:S05]  /*1b810*/  IMAD R3, R212, 0x60, R227 ;  /* 0x00000060d4037824 */ /* 0x008fea00078e02e3 */
[----:B------:R-:W-:Y:S05]  /*1b820*/  IADD3 R3, R3, -0x60, R0 ;  /* 0xffffffa003037810 */ /* 0x000fea0007ffe000 */
[----:B------:R-:W-:Y:S04]  /*1b830*/  @P5 IMAD.HI.U32 R4, R3, c[0x0][0x2bc], RZ ;  /* 0x0000af0003045a27 */ /* 0x000fe800078e00ff */
[--C-:B--2---:R-:W-:Y:S01]  /*1b840*/  IMAD.MOV.U32 R2, RZ, RZ, R3.reuse ;  /* 0x000000ffff027224 */ /* 0x104fe200078e0003 */
[----:B------:R-:W-:Y:S04]  /*1b850*/  @P5 SHF.R.U32.HI R2, RZ, c[0x0][0x2c0], R4 ;  /* 0x0000b000ff025a19 */ /* 0x000fe80000011604 */
[C---:B----4-:R-:W-:Y:S04]  /*1b860*/  @!P4 IADD3 R5, P0, R2.reuse, R230, RZ ;  /* 0x000000e60205c210 */ /* 0x050fe80007f1e0ff */
[----:B-----5:R-:W-:Y:S01]  /*1b870*/  @!P4 LEA.HI.X.SX32 R8, R2, R226, 0x1, P0 ;  /* 0x000000e20208c211 */ /* 0x020fe200000f0eff */
[----:B------:R-:W-:Y:S01]  /*1b880*/  IMAD.MOV R2, RZ, RZ, -R2 ;  /* 0x000000ffff027224 */ /* 0x000fe200078e0a02 */
[C---:B------:R-:W-:Y:S03]  /*1b890*/  @!P4 LEA R4, P0, R5.reuse, c[0x0][0x2a0], 0x2 ;  /* 0x0000a8000504ca11 */ /* 0x040fe600078010ff */
[----:B------:R-:W-:Y:S01]  /*1b8a0*/  IMAD R225, R2, c[0x0][0x2b8], R3 ;  /* 0x0000ae0002e17a24 */ /* 0x000fe200078e0203 */
[----:B------:R-:W-:Y:S01]  /*1b8b0*/  @!P4 LEA.HI.X R5, R5, c[0x0][0x2a4], R8, 0x2, P0 ;  /* 0x0000a9000505ca11 */ /* 0x000fe200000f1408 */
[----:B------:R-:W-:Y:S03]  /*1b8c0*/  IMAD.SHL.U32 R8, R76, 0x2, RZ ;  /* 0x000000024c087824 */ /* 0x000fe600078e00ff */
[----:B------:R-:W-:Y:S01]  /*1b8d0*/  SHF.R.S32.HI R2, RZ, 0x1f, R225 ;  /* 0x0000001fff027819 */ /* 0x000fe200000114e1 */
[----:B------:R2:W3:Y:S04]  /*1b8e0*/  @!P4 LDG.E R222, [R4.64] ;  /* 0x0000000804dec981 */ /* 0x0004e8000c1e1900 */
[----:B--2---:R-:W-:Y:S02]  /*1b8f0*/  IMAD R4, R2, c[0x0][0x1e0], RZ ;  /* 0x0000780002047a24 */ /* 0x004fe400078e02ff */
[C---:B------:R-:W-:Y:S04]  /*1b900*/  IMAD.WIDE.U32 R2, R225.reuse, c[0x0][0x1e0], RZ ;  /* 0x00007800e1027a25 */ /* 0x040fe800078e00ff */
[----:B------:R-:W-:Y:S04]  /*1b910*/  IMAD R4, R225, c[0x0][0x1e4], R4 ;  /* 0x00007900e1047a24 */ /* 0x000fe800078e0204 */
[----:B------:R-:W-:Y:S01]  /*1b920*/  IMAD.IADD R3, R3, 0x1, R4 ;  /* 0x0000000103037824 */ /* 0x000fe200078e0204 */
[----:B---3--:R-:W-:Y:S03]  /*1b930*/  SHF.R.S32.HI R4, RZ, 0x1f, R222 ;  /* 0x0000001fff047819 */ /* 0x008fe600000114de */
        /* <DEDUP_REMOVED lines=9> */
.L_x_1166:
[----:B------:R-:W-:-:S05]  /*1b9d0*/  BRA.DIV ~URZ, `(.L_x_1064) ;  /* 0x000094e27f007947 */ /* 0x000fca000b800000 */
[----:B------:R-:W4:Y:S02]  /*1b9e0*/  SHFL.IDX PT, R2, R5, RZ, 0x181f ;  /* 0x00181fff05027589 */ /* 0x000f2400000e0000 */
[----:B----4-:R-:W-:Y:S05]  /*1b9f0*/  IADD3 R16, P0, R2, R8, RZ ;  /* 0x0000000802107210 */ /* 0x010fea0007f1e0ff */
[----:B---3--:R-:W-:Y:S01]  /*1ba00*/  IMAD.X R17, R18, 0x1, R9, P0 ;  /* 0x0000000112117824 */ /* 0x008fe200000e0609 */
[----:B------:R-:W-:Y:S04]  /*1ba10*/  IADD3 R2, P0, R2, R10, RZ ;  /* 0x0000000a02027210 */ /* 0x000fe80007f1e0ff */
[----:B------:R-:W-:Y:S01]  /*1ba20*/  @!PT LDS RZ, [RZ] ;  /* 0x00000000fffff984 */ /* 0x000fe20000000800 */
[----:B------:R-:W-:Y:S01]  /*1ba30*/  @!PT LDS RZ, [RZ] ;  /* 0x00000000fffff984 */ /* 0x000fe20000000800 */
[----:B------:R3:W-:Y:S01]  /*1ba40*/  LDGSTS.E.BYPASS.LTC128B.128 [R210+0x8100], [R16.64], !P3 ;  /* 0x0810000010d27fae */ /* 0x0007e2000d901d48 */
[----:B------:R-:W-:Y:S05]  /*1ba50*/  IMAD.X R3, R18, 0x1, R11, P0 ;  /* 0x0000000112037824 */ /* 0x000fea00000e060b */
[----:B------:R4:W-:Y:S04]  /*1ba60*/  LDGSTS.E.BYPASS.LTC128B.128 [R210+0xb100], [R2.64], !P2 ;  /* 0x0b10000002d27fae */ /* 0x0009e8000d101d48 */
[----:B----4-:R-:W3:Y:S04]  /*1ba70*/  SHFL.IDX PT, R2, R5, 0x1, 0x181f ;  /* 0x00381f0005027f89 */ /* 0x010ee800000e0000 */
[----:B------:R-:W4:Y:S04]  /*1ba80*/  SHFL.IDX PT, R3, R4, 0x1, 0x181f ;  /* 0x00381f0004037f89 */ /* 0x000f2800000e0000 */
[----:B--2---:R-:W2:Y:S04]  /*1ba90*/  SHFL.IDX PT, R4, R4, 0x2, 0x181f ;  /* 0x00581f0004047f89 */ /* 0x004ea800000e0000 */
[----:B------:R-:W1:Y:S01]  /*1baa0*/  SHFL.IDX PT, R5, R5, 0x2, 0x181f ;  /* 0x00581f0005057f89 */ /* 0x000e6200000e0000 */
[C---:B---3--:R-:W-:Y:S05]  /*1bab0*/  IADD3 R16, P0, R2.reuse, R8, RZ ;  /* 0x0000000802107210 */ /* 0x048fea0007f1e0ff */
[C---:B----4-:R-:W-:Y:S01]  /*1bac0*/  IMAD.X R17, R3.reuse, 0x1, R9, P0 ;  /* 0x0000000103117824 */ /* 0x050fe200000e0609 */
[----:B------:R-:W-:Y:S04]  /*1bad0*/  IADD3 R2, P0, R2, R10, RZ ;  /* 0x0000000a02027210 */ /* 0x000fe80007f1e0ff */
[----:B------:R3:W-:Y:S01]  /*1bae0*/  LDGSTS.E.BYPASS.LTC128B.128 [R210+0x9100], [R16.64], !P3 ;  /* 0x0910000010d27fae */ /* 0x0007e2000d901d48 */
[----:B------:R-:W-:Y:S05]  /*1baf0*/  IMAD.X R3, R3, 0x1, R11, P0 ;  /* 0x0000000103037824 */ /* 0x000fea00000e060b */
[----:B------:R3:W-:Y:S03]  /*1bb00*/  LDGSTS.E.BYPASS.LTC128B.128 [R210+0xc100], [R2.64], !P2 ;  /* 0x0c10000002d27fae */ /* 0x0007e6000d101d48 */
.L_x_1167:
[C---:B-123--:R-:W-:Y:S05]  /*1bb10*/  IADD3 R2, P0, R5.reuse, R8, RZ ;  /* 0x0000000805027210 */ /* 0x04efea0007f1e0ff */
[C---:B------:R-:W-:Y:S05]  /*1bb20*/  IMAD.X R3, R4.reuse, 0x1, R9, P0 ;  /* 0x0000000104037824 */ /* 0x040fea00000e0609 */
[----:B------:R-:W-:Y:S01]  /*1bb30*/  @!PT LDS RZ, [RZ] ;  /* 0x00000000fffff984 */ /* 0x000fe20000000800 */
[----:B------:R-:W-:Y:S01]  /*1bb40*/  @!PT LDS RZ, [RZ] ;  /* 0x00000000fffff984 */ /* 0x000fe20000000800 */
[----:B------:R-:W-:Y:S01]  /*1bb50*/  @!PT LDS RZ, [RZ] ;  /* 0x00000000fffff984 */ /* 0x000fe20000000800 */
[----:B------:R1:W-:Y:S02]  /*1bb60*/  LDGSTS.E.BYPASS.LTC128B.128 [R210+0xa100], [R2.64], !P3 ;  /* 0x0a10000002d27fae */ /* 0x0003e4000d901d48 */
[----:B-1----:R-:W-:Y:S05]  /*1bb70*/  IADD3 R2, P0, R5, R10, RZ ;  /* 0x0000000a05027210 */ /* 0x002fea0007f1e0ff */
[----:B------:R-:W-:Y:S05]  /*1bb80*/  IMAD.X R3, R4, 0x1, R11, P0 ;  /* 0x0000000104037824 */ /* 0x000fea00000e060b */
[----:B------:R1:W-:Y:S03]  /*1bb90*/  LDGSTS.E.BYPASS.LTC128B.128 [R210+0xd100], [R2.64], !P2 ;  /* 0x0d10000002d27fae */ /* 0x0003e6000d101d48 */
.L_x_1062:
[----:B---34-:R-:W-:Y:S05]  /*1bba0*/  BSYNC B0 ;  /* 0x0000000000007941 */ /* 0x018fea0003800000 */
.L_x_1061:
[----:B------:R-:W-:Y:S01]  /*1bbb0*/  LOP3.LUT R11, RZ, c[0x0][0x324], RZ, 0x33, !PT ;  /* 0x0000c900ff0b7a12 */ /* 0x000fe200078e33ff */
[----:B-1----:R-:W3:Y:S01]  /*1bbc0*/  LDL R3, [R1+0xc] ;  /* 0x00000c0001037983 */ /* 0x002ee20000100800 */
[----:B------:R-:W-:Y:S03]  /*1bbd0*/  IMAD.MOV.U32 R4, RZ, RZ, c[0x0][0x2c4] ;  /* 0x0000b100ff047624 */ /* 0x000fe600078e00ff */
[----:B--2---:R-:W3:Y:S02]  /*1bbe0*/  LDL R2, [R1+0x14] ;  /* 0x0000140001027983 */ /* 0x004ee40000100800 */
[----:B------:R-:W-:Y:S01]  /*1bbf0*/  ISETP.NE.AND P0, PT, R4, 0x1, PT ;  /* 0x000000010400780c */ /* 0x000fe20003f05270 */
[----:B------:R-:W-:Y:S01]  /*1bc00*/  IMAD R4, R212, -0x60, RZ ;  /* 0xffffffa0d4047824 */ /* 0x000fe200078e02ff */
[----:B------:R-:W0:Y:S01]  /*1bc10*/  LDGDEPBAR ;  /* 0x00000000000079af */ /* 0x000e220000000000 */
[----:B---3--:R-:W-:Y:S10]  /*1bc20*/  IMAD.IADD R8, R2, 0x1, R3 ;  /* 0x0000000102087824 */ /* 0x008ff400078e0203 */
[----:B------:R-:W-:Y:S05]  /*1bc30*/  @P0 IMAD.HI.U32 R2, R8, c[0x0][0x2c8], RZ ;  /* 0x0000b20008020a27 */ /* 0x000fea00078e00ff */
[----:B------:R-:W-:Y:S02]  /*1bc40*/  @P0 SHF.R.U32.HI R8, RZ, c[0x0][0x2cc], R2 ;  /* 0x0000b300ff080a19 */ /* 0x000fe40000011602 */
[----:B------:R-:W-:Y:S04]  /*1bc50*/  IADD3 R2, -R245, 0x1, R4 ;  /* 0x00000001f5027810 */ /* 0x000fe80007ffe104 */
[----:B------:R-:W-:Y:S04]  /*1bc60*/  IADD3 R9, -R243, R2, R244 ;  /* 0x00000002f3097210 */ /* 0x000fe80007ffe1f4 */
[----:B------:R-:W-:Y:S01]  /*1bc70*/  IADD3 R10, R9, c[0x0][0x328], RZ ;  /* 0x0000ca00090a7a10 */ /* 0x000fe20007ffe0ff */
[----:B------:R-:W-:-:S05]  /*1bc80*/  BRA.DIV ~URZ, `(.L_x_1065) ;  /* 0x000095227f007947 */ /* 0x000fca000b800000 */
[----:B------:R1:W2:Y:S02]  /*1bc90*/  SHFL.IDX PT, R5, R8, RZ, 0x1c1f ;  /* 0x001c1fff08057589 */ /* 0x0002a400000e0000 */
.L_x_1168:
        /* <DEDUP_REMOVED lines=19> */
.L_x_1068:
[----:B------:R-:W-:Y:S04]  /*1bdd0*/  MOV R11, c[0x0][0x32c] ;  /* 0x0000cb00000b7a02 */ /* 0x000fe80000000f00 */
[----:B------:R-:W-:Y:S11]  /*1bde0*/  ISETP.NE.AND P0, PT, R11, 0x1, PT ;  /* 0x000000010b00780c */ /* 0x000ff60003f05270 */
[----:B------:R-:W-:Y:S02]  /*1bdf0*/  @!UPT UIADD3 URZ, URZ, URZ, URZ ;  /* 0x0000003f3f3ff290 */ /* 0x000fe4000fffe03f */
[----:B------:R-:W-:Y:S05]  /*1be00*/  @P0 IMAD.HI.U32 R11, R5, c[0x0][0x330], RZ ;  /* 0x0000cc00050b0a27 */ /* 0x000fea00078e00ff */
[----:B------:R-:W-:Y:S02]  /*1be10*/  @P0 SHF.R.U32.HI R5, RZ, c[0x0][0x334], R11 ;  /* 0x0000cd00ff050a19 */ /* 0x000fe4000001160b */
.L_x_1069:
[----:B------:R-:W-:Y:S05]  /*1be20*/  BSYNC B0 ;  /* 0x0000000000007941 */ /* 0x000fea0003800000 */
.L_x_1067:
[----:B------:R-:W-:Y:S04]  /*1be30*/  IMAD.IADD R11, R4, 0x1, -R245 ;  /* 0x00000001040b7824 */ /* 0x000fe800078e0af5 */
[----:B------:R-:W-:Y:S05]  /*1be40*/  IMAD R5, R5, c[0x0][0x32c], R11 ;  /* 0x0000cb0005057a24 */ /* 0x000fea00078e020b */
[----:B------:R-:W-:Y:S02]  /*1be50*/  IMNMX R2, R2, R5, !PT ;  /* 0x0000000502027217 */ /* 0x000fe40007800200 */
[----:B------:R-:W-:Y:S04]  /*1be60*/  IADD3 R5, R5, c[0x0][0x32c], RZ ;  /* 0x0000cb0005057a10 */ /* 0x000fe80007ffe0ff */
[----:B------:R-:W-:Y:S02]  /*1be70*/  IMNMX R3, R3, R5, PT ;  /* 0x0000000503037217 */ /* 0x000fe40003800200 */
.L_x_1066:
        /* <DEDUP_REMOVED lines=135> */
.L_x_1169:
        /* <DEDUP_REMOVED lines=19> */
.L_x_1073:
[----:B-12---:R-:W-:Y:S04]  /*1c820*/  MOV R8, c[0x0][0x32c] ;  /* 0x0000cb0000087a02 */ /* 0x006fe80000000f00 */
[----:B------:R-:W-:Y:S11]  /*1c830*/  ISETP.NE.AND P0, PT, R8, 0x1, PT ;  /* 0x000000010800780c */ /* 0x000ff60003f05270 */
[----:B------:R-:W-:Y:S02]  /*1c840*/  @!UPT UIADD3 URZ, URZ, URZ, URZ ;  /* 0x0000003f3f3ff290 */ /* 0x000fe4000fffe03f */
[----:B------:R-:W-:Y:S05]  /*1c850*/  @P0 IMAD.HI.U32 R8, R5, c[0x0][0x330], RZ ;  /* 0x0000cc0005080a27 */ /* 0x000fea00078e00ff */
[----:B------:R-:W-:Y:S02]  /*1c860*/  @P0 SHF.R.U32.HI R5, RZ, c[0x0][0x334], R8 ;  /* 0x0000cd00ff050a19 */ /* 0x000fe40000011608 */
.L_x_1074:
[----:B------:R-:W-:Y:S05]  /*1c870*/  BSYNC B0 ;  /* 0x0000000000007941 */ /* 0x000fea0003800000 */
.L_x_1072:
[----:B------:R-:W-:Y:S04]  /*1c880*/  IMAD.IADD R4, R4, 0x1, -R245 ;  /* 0x0000000104047824 */ /* 0x000fe800078e0af5 */
[----:B------:R-:W-:Y:S05]  /*1c890*/  IMAD R5, R5, c[0x0][0x32c], R4 ;  /* 0x0000cb0005057a24 */ /* 0x000fea00078e0204 */
[----:B------:R-:W-:Y:S02]  /*1c8a0*/  IMNMX R2, R2, R5, !PT ;  /* 0x0000000502027217 */ /* 0x000fe40007800200 */
[----:B------:R-:W-:Y:S04]  /*1c8b0*/  IADD3 R5, R5, c[0x0][0x32c], RZ ;  /* 0x0000cb0005057a10 */ /* 0x000fe80007ffe0ff */
[----:B------:R-:W-:Y:S02]  /*1c8c0*/  IMNMX R3, R3, R5, PT ;  /* 0x0000000503037217 */ /* 0x000fe40003800200 */
.L_x_1071:
        /* <DEDUP_REMOVED lines=140> */
.L_x_1170:
[----:B-12---:R-:W-:Y:S01]  /*1d190*/  FMNMX.FTZ R4, R4, R2, !PT ;  /* 0x0000000204047209 */ /* 0x006fe20007810000 */
[----:B------:R-:W-:-:S05]  /*1d1a0*/  BRA.DIV ~URZ, `(.L_x_1076) ;  /* 0x000081327f007947 */ /* 0x000fca000b800000 */
[----:B------:R-:W1:Y:S02]  /*1d1b0*/  SHFL.BFLY PT, R2, R4, 0x1, 0x1f ;  /* 0x0c201f0004027f89 */ /* 0x000e6400000e0000 */
[----:B-1----:R-:W-:Y:S02]  /*1d1c0*/  FMNMX.FTZ R5, R4, R2, !PT ;  /* 0x0000000204057209 */ /* 0x002fe40007810000 */
[----:B------:R-:W1:Y:S02]  /*1d1d0*/  SHFL.BFLY PT, R2, R8, 0x2, 0x1f ;  /* 0x0c401f0008027f89 */ /* 0x000e6400000e0000 */
[----:B-1----:R-:W-:Y:S05]  /*1d1e0*/  FMNMX.FTZ R4, R8, R2, !PT ;  /* 0x0000000208047209 */ /* 0x002fea0007810000 */
[----:B------:R1:W2:Y:S02]  /*1d1f0*/  SHFL.BFLY PT, R2, R4, 0x1, 0x1f ;  /* 0x0c201f0004027f89 */ /* 0x0002a400000e0000 */
.L_x_1171:
        /* <DEDUP_REMOVED lines=47> */
[----:B------:R-:W-:Y:S01]  /*1d4f0*/  ISETP.GT.AND P0, PT, R212, R242, PT ;  /* 0x000000f2d400720c */ /* 0x000fe20003f04270 */
[----:B------:R-:W-:Y:S02]  /*1d500*/  FMUL.FTZ R3, R3, c[0x0][0x2d0] ;  /* 0x0000b40003037a20 */ /* 0x000fe40000410000 */
        /* <DEDUP_REMOVED lines=342> */
[----:B------:R-:W-:Y:S01]  /*1ea70*/  FADD.FTZ R3, R144, R2 ;  /* 0x0000000290037221 */ /* 0x000fe20000010000 */
[----:B------:R-:W-:Y:S03]  /*1ea80*/  IADD3 R2, R212, -0x1, RZ ;  /* 0xffffffffd4027810 */ /* 0x000fe60007ffe0ff */
[C---:B----4-:R-:W-:Y:S04]  /*1ea90*/  HMMA.16816.F32.BF16 R68, R140.reuse, R16, R68 ;  /* 0x000000108c44723c */ /* 0x050fe80000041844 */
[----:B------:R-:W-:Y:S01]  /*1eaa0*/  FADD.FTZ R236, R6, R3 ;  /* 0x0000000306ec7221 */ /* 0x000fe20000010000 */
[----:B------:R-:W-:Y:S02]  /*1eab0*/  MOV R212, R2 ;  /* 0x0000000200d47202 */ /* 0x000fe40000000f00 */
[----:B------:R-:W-:Y:S01]  /*1eac0*/  MOV R6, R5 ;  /* 0x0000000500067202 */ /* 0x000fe20000000f00 */
[----:B------:R-:W-:Y:S01]  /*1ead0*/  HMMA.16816.F32.BF16 R72, R140, R18, R72 ;  /* 0x000000128c48723c */ /* 0x000fe20000041848 */
[----:B------:R-:W-:Y:S07]  /*1eae0*/  @!UPT UIADD3 URZ, URZ, URZ, URZ ;  /* 0x0000003f3f3ff290 */ /* 0x000fee000fffe03f */
[----:B------:R-:W-:-:S11]  /*1eaf0*/  @P0 BRA `(.L_x_1077) ;  /* 0xffffb99000000947 */ /* 0x000fd6000383ffff */
.L_x_1059:
[----:B------:R-:W-:Y:S05]  /*1eb00*/  BRA.DIV ~URZ, `(.L_x_1078) ;  /* 0x000068b27f007947 */ /* 0x000fea000b800000 */
[----:B------:R1:W2:Y:S02]  /*1eb10*/  SHFL.BFLY PT, R2, R228, 0x2, 0x1f ;  /* 0x0c401f00e4027f89 */ /* 0x0002a400000e0000 */
.L_x_1172:
[----:B--2---:R-:W-:Y:S01]  /*1eb20*/  FADD.FTZ R6, R2, R228 ;  /* 0x000000e402067221 */ /* 0x004fe20000010000 */
[----:B------:R-:W-:Y:S05]  /*1eb30*/  BRA.DIV ~URZ, `(.L_x_1079) ;  /* 0x000068e27f007947 */ /* 0x000fea000b800000 */
[----:B------:R-:W2:Y:S04]  /*1eb40*/  SHFL.BFLY PT, R2, R236, 0x2, 0x1f ;  /* 0x0c401f00ec027f89 */ /* 0x000ea800000e0000 */
[----:B------:R-:W3:Y:S01]  /*1eb50*/  SHFL.BFLY PT, R3, R6, 0x1, 0x1f ;  /* 0x0c201f0006037f89 */ /* 0x000ee200000e0000 */
[----:B--2---:R-:W-:-:S02]  /*1eb60*/  FADD.FTZ R4, R2, R236 ;  /* 0x000000ec02047221 */ /* 0x004fc40000010000 */
[----:B---3--:R-:W-:-:S03]  /*1eb70*/  FADD.FTZ R6, R6, R3 ;  /* 0x0000000306067221 */ /* 0x008fc60000010000 */
[----:B------:R2:W3:Y:S04]  /*1eb80*/  SHFL.BFLY PT, R2, R4, 0x1, 0x1f ;  /* 0x0c201f0004027f89 */ /* 0x0004e800000e0000 */
.L_x_1173:
[----:B------:R-:W-:Y:S01]  /*1eb90*/  FSETP.NE.FTZ.AND P1, PT, R6, RZ, PT ;  /* 0x000000ff0600720b */ /* 0x000fe20003f35000 */
[----:B--23--:R-:W-:Y:S01]  /*1eba0*/  FADD.FTZ R4, R2, R4 ;  /* 0x0000000402047221 */ /* 0x00cfe20000010000 */
[----:B------:R-:W-:Y:S02]  /*1ebb0*/  MOV R3, RZ ;  /* 0x000000ff00037202 */ /* 0x000fe40000000f00 */
[----:B------:R-:W-:Y:S02]  /*1ebc0*/  MOV R2, RZ ;  /* 0x000000ff00027202 */ /* 0x000fe40000000f00 */
[----:B------:R-:W-:Y:S02]  /*1ebd0*/  FSETP.NE.FTZ.AND P0, PT, R4, RZ, PT ;  /* 0x000000ff0400720b */ /* 0x000fe40003f15000 */
[----:B------:R-:W-:Y:S02]  /*1ebe0*/  MOV R25, 0xff800000 ;  /* 0xff80000000197802 */ /* 0x000fe40000000f00 */
[----:B------:R-:W-:-:S03]  /*1ebf0*/  MOV R24, 0xff800000 ;  /* 0xff80000000187802 */ /* 0x000fc60000000f00 */
[----:B------:R-:W2:Y:S08]  /*1ec00*/  @P1 MUFU.RCP R3, R6 ;  /* 0x0000000600031308 */ /* 0x000eb00000001000 */
[----:B------:R3:W4:Y:S01]  /*1ec10*/  @P1 MUFU.LG2 R9, R6 ;  /* 0x0000000600091308 */ /* 0x0007220000000c00 */
[----:B--2---:R-:W-:-:S07]  /*1ec20*/  FMUL.FTZ R46, R3, R84 ;  /* 0x00000054032e7220 */ /* 0x004fce0000410000 */
[----:B------:R-:W2:Y:S01]  /*1ec30*/  @P0 MUFU.RCP R2, R4 ;  /* 0x0000000400020308 */ /* 0x000ea20000001000 */
[C---:B------:R-:W-:Y:S02]  /*1ec40*/  FMUL.FTZ R47, R3.reuse, R85 ;  /* 0x00000055032f7220 */ /* 0x040fe40000410000 */
[C---:B------:R-:W-:Y:S02]  /*1ec50*/  FMUL.FTZ R54, R3.reuse, R128 ;  /* 0x0000008003367220 */ /* 0x040fe40000410000 */
[C---:B------:R-:W-:Y:S02]  /*1ec60*/  FMUL.FTZ R55, R3.reuse, R129 ;  /* 0x0000008103377220 */ /* 0x040fe40000410000 */
[C---:B------:R-:W-:Y:S01]  /*1ec70*/  FMUL.FTZ R30, R3.reuse, R124 ;  /* 0x0000007c031e7220 */ /* 0x040fe20000410000 */
[----:B---3--:R-:W-:Y:S01]  /*1ec80*/  @P1 MOV R6, 0x3f317218 ;  /* 0x3f31721800061802 */ /* 0x008fe20000000f00 */
        /* <DEDUP_REMOVED lines=28> */
[----:B----4-:R-:W-:Y:S02]  /*1ee50*/  @P1 FMUL.FTZ R9, R9, 0.69314718246459960938 ;  /* 0x3f31721809091820 */ /* 0x010fe40000410000 */
[----:B------:R-:W-:Y:S02]  /*1ee60*/  @P1 FMUL.FTZ R6, R6, c[0x0][0x2d0] ;  /* 0x0000b40006061a20 */ /* 0x000fe40000410000 */
[----:B--2---:R-:W-:Y:S02]  /*1ee70*/  FMUL.FTZ R80, R2, R90 ;  /* 0x0000005a02507220 */ /* 0x004fe40000410000 */
[----:B------:R-:W-:Y:S01]  /*1ee80*/  @P1 FFMA.FTZ R25, R6, R5, R9 ;  /* 0x0000000506191223 */ /* 0x000fe20000010009 */
[----:B------:R-:W-:Y:S01]  /*1ee90*/  MOV R5, 0x1 ;  /* 0x0000000100057802 */ /* 0x000fe20000000f00 */
[----:B------:R-:W-:-:S02]  /*1eea0*/  FMUL.FTZ R81, R2, R91 ;  /* 0x0000005b02517220 */ /* 0x000fc40000410000 */
[C---:B------:R-:W-:Y:S02]  /*1eeb0*/  FMUL.FTZ R90, R2.reuse, R82 ;  /* 0x00000052025a7220 */ /* 0x040fe40000410000 */
[C---:B------:R-:W-:Y:S02]  /*1eec0*/  FMUL.FTZ R91, R2.reuse, R83 ;  /* 0x00000053025b7220 */ /* 0x040fe40000410000 */
[C---:B------:R-:W-:Y:S01]  /*1eed0*/  FMUL.FTZ R82, R2.reuse, R62 ;  /* 0x0000003e02527220 */ /* 0x040fe20000410000 */
[----:B---3--:R-:W-:Y:S01]  /*1eee0*/  @P0 MOV R4, 0x3f317218 ;  /* 0x3f31721800040802 */ /* 0x008fe20000000f00 */
        /* <DEDUP_REMOVED lines=31> */
.L_x_964:
[----:B------:R2:W5:Y:S04]  /*1f0e0*/  LDL R6, [R1+0x18] ;  /* 0x0000180001067983 */ /* 0x0005680000100800 */
[----:B------:R-:W3:Y:S01]  /*1f0f0*/  S2R R3, SR_TID.X ;  /* 0x0000000000037919 */ /* 0x000ee20000002100 */
[----:B------:R-:W-:Y:S01]  /*1f100*/  BSSY B0, `(.L_x_1080) ;  /* 0x0000011000007945 */ /* 0x000fe20003800000 */
[----:B---3--:R-:W-:-:S13]  /*1f110*/  LOP3.LUT P0, RZ, R3, 0xff, RZ, 0xc0, !PT ;  /* 0x000000ff03ff7812 */ /* 0x008fda000780c0ff */
[----:B------:R-:W-:Y:S05]  /*1f120*/  @P0 BRA `(.L_x_1081) ;  /* 0x000000e000000947 */ /* 0x000fea0003800000 */
[----:B--2---:R-:W2:Y:S01]  /*1f130*/  S2R R5, SR_LANEID ;  /* 0x0000000000057919 */ /* 0x004ea20000000000 */
[----:B------:R-:W-:Y:S01]  /*1f140*/  VOTEU.ANY UR4, UPT, PT ;  /* 0x0000000000047886 */ /* 0x000fe200038e0100 */
[----:B------:R-:W-:Y:S01]  /*1f150*/  IMAD.MOV.U32 R8, RZ, RZ, c[0x0][0x560] ;  /* 0x00015800ff087624 */ /* 0x000fe200078e00ff */
[----:B------:R-:W2:Y:S01]  /*1f160*/  FLO.U32 R4, UR4 ;  /* 0x0000000400047d00 */ /* 0x000ea200080e0000 */
[----:B------:R-:W-:-:S07]  /*1f170*/  IMAD.MOV.U32 R9, RZ, RZ, c[0x0][0x564] ;  /* 0x00015900ff097624 */ /* 0x000fce00078e00ff */
[----:B------:R-:W3:Y:S01]  /*1f180*/  POPC R3, UR4 ;  /* 0x0000000400037d09 */ /* 0x000ee20008000000 */
[----:B--2---:R-:W-:-:S13]  /*1f190*/  ISETP.EQ.U32.AND P0, PT, R4, R5, PT ;  /* 0x000000050400720c */ /* 0x004fda0003f02070 */
[----:B---3--:R-:W2:Y:S04]  /*1f1a0*/  @P0 ATOMG.E.ADD.STRONG.GPU PT, R3, [R8.64], R3 ;  /* 0x00000003080309a8 */ /* 0x008ea800081ee1c8 */
[----:B------:R-:W3:Y:S04]  /*1f1b0*/  S2R R5, SR_LTMASK ;  /* 0x0000000000057919 */ /* 0x000ee80000003900 */
[----:B--2---:R3:W2:Y:S02]  /*1f1c0*/  SHFL.IDX PT, R4, R3, R4, 0x1f ;  /* 0x00001f0403047589 */ /* 0x0046a400000e0000 */
[----:B---3--:R-:W-:-:S06]  /*1f1d0*/  LOP3.LUT R3, R5, UR4, RZ, 0xc0, !PT ;  /* 0x0000000405037c12 */ /* 0x008fcc000f8ec0ff */
[----:B------:R-:W2:Y:S02]  /*1f1e0*/  POPC R3, R3 ;  /* 0x0000000300037309 */ /* 0x000ea40000000000 */
[----:B--2--5:R-:W-:-:S05]  /*1f1f0*/  IADD3 R6, R4, c[0x0][0xc], R3 ;  /* 0x0000030004067a10 */ /* 0x024fca0007ffe003 */
[----:B------:R2:W-:Y:S02]  /*1f200*/  STL [R1+0x18], R6 ;  /* 0x0000180601007387 */ /* 0x0005e40000100800 */
.L_x_1081:
[----:B--2---:R-:W-:Y:S05]  /*1f210*/  BSYNC B0 ;  /* 0x0000000000007941 */ /* 0x004fea0003800000 */
.L_x_1080:
[----:B------:R-:W-:Y:S01]  /*1f220*/  PRMT R2, R2, 0x9910, RZ ;  /* 0x0000991002027816 */ /* 0x000fe200000000ff */
[----:B------:R-:W-:Y:S01]  /*1f230*/  BSSY B1, `(.L_x_1082) ;  /* 0x00002d5000017945 */ /* 0x000fe20003800000 */
[----:B-----5:R-:W-:Y:S02]  /*1f240*/  IMAD.MOV.U32 R29, RZ, RZ, R6 ;  /* 0x000000ffff1d7224 */ /* 0x020fe400078e0006 */
[----:B------:R-:W-:-:S13]  /*1f250*/  ISETP.NE.AND P0, PT, R2, RZ, PT ;  /* 0x000000ff0200720c */ /* 0x000fda0003f05270 */
[----:B------:R-:W-:Y:S05]  /*1f260*/  @!P0 BRA `(.L_x_1083) ;  /* 0x000021f000008947 */ /* 0x000fea0003800000 */
[----:B------:R-:W2:Y:S04]  /*1f270*/  LDL R14, [R1+0x30] ;  /* 0x00003000010e7983 */ /* 0x000ea80000100800 */
        /* <DEDUP_REMOVED lines=13> */
[----:B--2---:R2:W-:Y:S04]  /*1f350*/  STS [R14+0x80], R2 ;  /* 0x000080020e007388 */ /* 0x0045e80000000800 */
[----:B------:R1:W-:Y:S04]  /*1f360*/  STS [R14+0x480], R3 ;  /* 0x000480030e007388 */ /* 0x0003e80000000800 */
[----:B---3--:R3:W-:Y:S01]  /*1f370*/  STS [R6], R4 ;  /* 0x0000000406007388 */ /* 0x0087e20000000800 */
[----:B--2---:R-:W-:-:S02]  /*1f380*/  F2FP.BF16.PACK_AB R2, R69, R68 ;  /* 0x000000444502723e */ /* 0x004fc400000010ff */
[----:B-1----:R-:W-:-:S03]  /*1f390*/  F2FP.BF16.PACK_AB R3, R33, R32 ;  /* 0x000000202103723e */ /* 0x002fc600000010ff */
        /* <DEDUP_REMOVED lines=21> */
[----:B------:R3:W-:Y:S04]  /*1f4f0*/  STS [R11], R5 ;  /* 0x000000050b007388 */ /* 0x0007e80000000800 */
[----:B------:R4:W-:Y:S01]  /*1f500*/  STS [R11+0x400], R3 ;  /* 0x000400030b007388 */ /* 0x0009e20000000800 */
[----:B-1----:R-:W-:Y:S02]  /*1f510*/  F2FP.BF16.PACK_AB R2, R93, R92 ;  /* 0x0000005c5d02723e */ /* 0x002fe400000010ff */
[----:B--2---:R-:W-:-:S03]  /*1f520*/  F2FP.BF16.PACK_AB R4, R45, R44 ;  /* 0x0000002c2d04723e */ /* 0x004fc600000010ff */
[----:B------:R-:W-:Y:S01]  /*1f530*/  STS [R14+0x4080], R2 ;  /* 0x004080020e007388 */ /* 0x000fe20000000800 */
[----:B---3--:R-:W-:Y:S02]  /*1f540*/  F2FP.BF16.PACK_AB R5, R61, R60 ;  /* 0x0000003c3d05723e */ /* 0x008fe400000010ff */
[----:B----4-:R-:W-:-:S03]  /*1f550*/  F2FP.BF16.PACK_AB R3, R81, R80 ;  /* 0x000000505103723e */ /* 0x010fc600000010ff */
[----:B------:R1:W-:Y:S04]  /*1f560*/  STS [R14+0x4480], R5 ;  /* 0x004480050e007388 */ /* 0x0003e80000000800 */
[----:B-1----:R-:W2:Y:S01]  /*1f570*/  LDL R14, [R1+0x24] ;  /* 0x00002400010e7983 */ /* 0x002ea20000100800 */
[----:B------:R-:W-:Y:S02]  /*1f580*/  F2FP.BF16.PACK_AB R2, R47, R46 ;  /* 0x0000002e2f02723e */ /* 0x000fe400000010ff */
[----:B------:R-:W-:Y:S01]  /*1f590*/  F2FP.BF16.PACK_AB R5, R87, R86 ;  /* 0x000000565705723e */ /* 0x000fe200000010ff */
[----:B------:R1:W-:Y:S04]  /*1f5a0*/  STS [R6+0x4000], R4 ;  /* 0x0040000406007388 */ /* 0x0003e80000000800 */
[----:B------:R3:W-:Y:S04]  /*1f5b0*/  STS [R6+0x4400], R3 ;  /* 0x0044000306007388 */ /* 0x0007e80000000800 */
[----:B------:R4:W-:Y:S04]  /*1f5c0*/  STS [R10+0x4080], R2 ;  /* 0x004080020a007388 */ /* 0x0009e80000000800 */
[----:B------:R4:W-:Y:S01]  /*1f5d0*/  STS [R10+0x4480], R5 ;  /* 0x004480050a007388 */ /* 0x0009e20000000800 */
[----:B-1----:R-:W-:-:S02]  /*1f5e0*/  F2FP.BF16.PACK_AB R4, R91, R90 ;  /* 0x0000005a5b04723e */ /* 0x002fc400000010ff */
[----:B---3--:R-:W-:Y:S02]  /*1f5f0*/  F2FP.BF16.PACK_AB R6, R49, R48 ;  /* 0x000000303106723e */ /* 0x008fe400000010ff */
[----:B------:R-:W-:Y:S02]  /*1f600*/  F2FP.BF16.PACK_AB R3, R85, R84 ;  /* 0x000000545503723e */ /* 0x000fe400000010ff */
[----:B----4-:R-:W-:Y:S01]  /*1f610*/  F2FP.BF16.PACK_AB R2, R83, R82 ;  /* 0x000000525302723e */ /* 0x010fe200000010ff */
[----:B------:R1:W-:Y:S01]  /*1f620*/  STS [R16+0x4000], R6 ;  /* 0x0040000610007388 */ /* 0x0003e20000000800 */
[----:B------:R-:W-:-:S03]  /*1f630*/  F2FP.BF16.PACK_AB R5, R65, R64 ;  /* 0x000000404105723e */ /* 0x000fc600000010ff */
[----:B------:R3:W-:Y:S04]  /*1f640*/  STS [R16+0x4400], R4 ;  /* 0x0044000410007388 */ /* 0x0007e80000000800 */
[----:B------:R4:W-:Y:S04]  /*1f650*/  STS [R15+0x4080], R3 ;  /* 0x004080030f007388 */ /* 0x0009e80000000800 */
[----:B------:R4:W-:Y:S04]  /*1f660*/  STS [R15+0x4480], R2 ;  /* 0x004480020f007388 */ /* 0x0009e80000000800 */
[----:B------:R-:W-:Y:S01]  /*1f670*/  STS [R9+0x4000], R5 ;  /* 0x0040000509007388 */ /* 0x000fe20000000800 */
[----:B------:R-:W-:-:S02]  /*1f680*/  ISETP.NE.U32.AND P0, PT, RZ, c[0x0][0x508], PT ;  /* 0x00014200ff007a0c */ /* 0x000fc40003f05070 */
[----:B------:R-:W-:Y:S01]  /*1f690*/  ISETP.NE.U32.AND P2, PT, RZ, c[0x0][0x500], PT ;  /* 0x00014000ff007a0c */ /* 0x000fe20003f45070 */
[----:B------:R-:W2:Y:S01]  /*1f6a0*/  LDL.LU R10, [R1+0x1c] ;  /* 0x00001c00010a7983 */ /* 0x000ea20000300800 */
[----:B------:R-:W-:Y:S01]  /*1f6b0*/  ISETP.NE.AND.EX P1, PT, RZ, c[0x0][0x50c], PT, P0 ;  /* 0x00014300ff007a0c */ /* 0x000fe20003f25300 */
[----:B------:R-:W-:Y:S01]  /*1f6c0*/  IMAD.MOV.U32 R17, RZ, RZ, c[0x0][0x388] ;  /* 0x0000e200ff117624 */ /* 0x000fe200078e00ff */
[----:B------:R-:W-:Y:S02]  /*1f6d0*/  ISETP.NE.AND.EX P2, PT, RZ, c[0x0][0x504], PT, P2 ;  /* 0x00014100ff007a0c */ /* 0x000fe40003f45320 */
[----:B-1----:R-:W-:Y:S02]  /*1f6e0*/  F2FP.BF16.PACK_AB R6, R27, R26 ;  /* 0x0000001a1b06723e */ /* 0x002fe400000010ff */
[----:B---3--:R-:W-:Y:S02]  /*1f6f0*/  F2FP.BF16.PACK_AB R4, R67, R66 ;  /* 0x000000424304723e */ /* 0x008fe400000010ff */
[----:B----4-:R-:W-:-:S03]  /*1f700*/  F2FP.BF16.PACK_AB R3, R51, R50 ;  /* 0x000000323303723e */ /* 0x010fc600000010ff */
[----:B------:R1:W-:Y:S01]  /*1f710*/  STS [R9+0x4400], R4 ;  /* 0x0044000409007388 */ /* 0x0003e20000000800 */
[----:B------:R-:W-:-:S03]  /*1f720*/  F2FP.BF16.PACK_AB R2, R63, R62 ;  /* 0x0000003e3f02723e */ /* 0x000fc600000010ff */
[----:B------:R3:W-:Y:S04]  /*1f730*/  STS [R8+0x4080], R3 ;  /* 0x0040800308007388 */ /* 0x0007e80000000800 */
[----:B------:R4:W-:Y:S04]  /*1f740*/  STS [R8+0x4480], R2 ;  /* 0x0044800208007388 */ /* 0x0009e80000000800 */
[----:B------:R2:W-:Y:S01]  /*1f750*/  STS [R11+0x4000], R6 ;  /* 0x004000060b007388 */ /* 0x0005e20000000800 */
[----:B-1----:R-:W-:Y:S02]  /*1f760*/  IMAD.MOV.U32 R4, RZ, RZ, 0x4 ;  /* 0x00000004ff047424 */ /* 0x002fe400078e00ff */
[----:B---3--:R-:W-:Y:S01]  /*1f770*/  IMAD.MOV.U32 R3, RZ, RZ, RZ ;  /* 0x000000ffff037224 */ /* 0x008fe200078e00ff */
[----:B----4-:R-:W-:-:S05]  /*1f780*/  F2FP.BF16.PACK_AB R2, R57, R56 ;  /* 0x000000383902723e */ /* 0x010fca00000010ff */
[----:B------:R1:W-:Y:S01]  /*1f790*/  STS [R11+0x4400], R2 ;  /* 0x004400020b007388 */ /* 0x0003e20000000800 */
[----:B--2---:R-:W-:-:S03]  /*1f7a0*/  @P1 IMAD.WIDE R8, R14, R4, c[0x0][0x508] ;  /* 0x000142000e081625 */ /* 0x004fc600078e0204 */
[----:B------:R-:W-:Y:S01]  /*1f7b0*/  BAR.SYNC.DEFER_BLOCKING 0x1, 0x100 ;  /* 0x0044000000007b1d */ /* 0x000fe20000010000 */
[----:B------:R-:W-:-:S05]  /*1f7c0*/  IMAD.WIDE R4, R14, R4, c[0x0][0x500] ;  /* 0x000140000e047625 */ /* 0x000fca00078e0204 */
[----:B------:R1:W5:Y:S04]  /*1f7d0*/  @P1 LDG.E R17, [R8.64] ;  /* 0x0000000808111981 */ /* 0x000368000c1e1900 */
[----:B------:R1:W5:Y:S01]  /*1f7e0*/  @P2 LDG.E R3, [R4.64] ;  /* 0x0000000804032981 */ /* 0x000362000c1e1900 */
[----:B------:R-:W-:-:S04]  /*1f7f0*/  ISETP.NE.AND P0, PT, R10, RZ, PT ;  /* 0x000000ff0a00720c */ /* 0x000fc80003f05270 */
[----:B------:R-:W-:Y:S01]  /*1f800*/  SEL R6, R10, c[0x0][0x3d4], P0 ;  /* 0x0000f5000a067a07 */ /* 0x000fe20000000000 */
[----:B------:R-:W-:Y:S05]  /*1f810*/  @P1 BRA `(.L_x_1084) ;  /* 0x0000004000001947 */ /* 0x000fea0003800000 */
[----:B-1----:R-:W-:Y:S05]  /*1f820*/  @!P2 BRA `(.L_x_1084) ;  /* 0x000000300000a947 */ /* 0x002fea0003800000 */
[----:B------:R1:W2:Y:S04]  /*1f830*/  LDG.E R2, [R4.64] ;  /* 0x0000000804027981 */ /* 0x0002a8000c1e1900 */
[----:B-1----:R-:W2:Y:S02]  /*1f840*/  LDG.E R4, [R4.64+0x4] ;  /* 0x0000040804047981 */ /* 0x002ea4000c1e1900 */
[----:B--2--5:R-:W-:Y:S02]  /*1f850*/  IADD3 R17, -R2, R4, RZ ;  /* 0x0000000402117210 */ /* 0x024fe40007ffe1ff */
.L_x_1084:
[----:B-1----:R-:W2:Y:S04]  /*1f860*/  LDL R8, [R1+0x14] ;  /* 0x0000140001087983 */ /* 0x002ea80000100800 */
[----:B------:R-:W3:Y:S04]  /*1f870*/  LDL.LU R5, [R1+0x20] ;  /* 0x0000200001057983 */ /* 0x000ee80000300800 */
[----:B------:R-:W2:Y:S04]  /*1f880*/  LDL R28, [R1+0xc] ;  /* 0x00000c00011c7983 */ /* 0x000ea80000100800 */
[----:B------:R-:W4:Y:S04]  /*1f890*/  LDL R70, [R1+0x28] ;  /* 0x0000280001467983 */ /* 0x000f280000100800 */
[----:B------:R-:W4:Y:S01]  /*1f8a0*/  LDL R71, [R1+0x68] ;  /* 0x0000680001477983 */ /* 0x000f220000100800 */
        /* <DEDUP_REMOVED lines=10> */
[----:B------:R-:W-:Y:S02]  /*1f950*/  ISETP.NE.AND.EX P0, PT, RZ, c[0x0][0x504], PT, P0 ;  /* 0x00014100ff007a0c */ /* 0x000fe40003f05300 */
[----:B------:R-:W-:Y:S02]  /*1f960*/  SHF.R.S32.HI R4, RZ, 0x1f, R14 ;  /* 0x0000001fff047819 */ /* 0x000fe4000001140e */
[----:B------:R-:W-:Y:S01]  /*1f970*/  SEL R2, R14, RZ, !P0 ;  /* 0x000000ff0e027207 */ /* 0x000fe20004000000 */
[----:B------:R-:W1:Y:S01]  /*1f980*/  S2R R74, SR_TID.X ;  /* 0x00000000004a7919 */ /* 0x000e620000002100 */
[----:B---3--:R-:W-:Y:S01]  /*1f990*/  LOP3.LUT R5, R5, 0xffff, RZ, 0xc0, !PT ;  /* 0x0000ffff05057812 */ /* 0x008fe200078ec0ff */
[----:B--2---:R-:W-:Y:S01]  /*1f9a0*/  IMAD.IADD R6, R8, 0x1, R28 ;  /* 0x0000000108067824 */ /* 0x004fe200078e021c */
[----:B------:R-:W-:Y:S01]  /*1f9b0*/  SEL R8, R4, RZ, !P0 ;  /* 0x000000ff04087207 */ /* 0x000fe20004000000 */
[----:B-1----:R-:W-:-:S02]  /*1f9c0*/  IMAD R4, R11, R2, RZ ;  /* 0x000000020b047224 */ /* 0x002fc400078e02ff */
[----:B------:R-:W-:-:S04]  /*1f9d0*/  @P3 IMAD.HI.U32 R14, R6, c[0x0][0x4ec], RZ ;  /* 0x00013b00060e3a27 */ /* 0x000fc800078e00ff */
[C---:B------:R-:W-:Y:S02]  /*1f9e0*/  IMAD R16, R10.reuse, R8, R4 ;  /* 0x000000080a107224 */ /* 0x040fe400078e0204 */
[----:B------:R-:W-:-:S04]  /*1f9f0*/  IMAD.WIDE.U32 R8, R10, R2, RZ ;  /* 0x000000020a087225 */ /* 0x000fc800078e00ff */
[----:B------:R-:W-:-:S04]  /*1fa00*/  IMAD.WIDE.U32 R10, R18, R5, RZ ;  /* 0x00000005120a7225 */ /* 0x000fc800078e00ff */
[----:B------:R-:W-:Y:S01]  /*1fa10*/  IMAD.MOV.U32 R4, RZ, RZ, R6 ;  /* 0x000000ffff047224 */ /* 0x000fe200078e0006 */
[----:B------:R-:W-:Y:S01]  /*1fa20*/  @P3 SHF.R.U32.HI R4, RZ, c[0x0][0x4f0], R14 ;  /* 0x00013c00ff043a19 */ /* 0x000fe2000001160e */
[----:B------:R-:W-:Y:S01]  /*1fa30*/  IMAD R15, R19, R5, RZ ;  /* 0x00000005130f7224 */ /* 0x000fe200078e02ff */
[----:B----4-:R-:W-:Y:S01]  /*1fa40*/  SEL R14, R70, RZ, P2 ;  /* 0x000000ff460e7207 */ /* 0x010fe20001000000 */
        /* <DEDUP_REMOVED lines=45> */
[----:B------:R-:W-:Y:S01]  /*1fd20*/  IADD3 R6, R0, R28, RZ ;  /* 0x0000001c00067210 */ /* 0x000fe20007ffe0ff */
        /* <DEDUP_REMOVED lines=34> */
[----:B------:R-:W-:Y:S02]  /*1ff50*/  IADD3 R5, R101, R28, RZ ;  /* 0x0000001c65057210 */ /* 0x000fe40007ffe0ff */
[----:B------:R-:W-:Y:S01]  /*1ff60*/  LEA.HI.X R6, R2, c[0x0][0x384], R3, 0x1, P0 ;  /* 0x0000e10002067a11 */ /* 0x000fe200000f0c03 */
[----:B------:R-:W-:Y:S05]  /*1ff70*/  BRA.DIV ~URZ, `(.L_x_1086) ;  /* 0x000055927f007947 */ /* 0x000fea000b800000 */
[----:B--234-:R2:W3:Y:S02]  /*1ff80*/  SHFL.IDX PT, R9, R6, RZ, 0x181f ;  /* 0x00181fff06097589 */ /* 0x01c4e400000e0000 */
.L_x_1174:
[----:B------:R-:W-:Y:S05]  /*1ff90*/  BRA.DIV ~URZ, `(.L_x_1087) ;  /* 0x000055e27f007947 */ /* 0x000fea000b800000 */
[----:B------:R4:W2:Y:S02]  /*1ffa0*/  SHFL.IDX PT, R2, R8, RZ, 0x181f ;  /* 0x00181fff08027589 */ /* 0x0008a400000e0000 */
.L_x_1175:
[----:B------:R-:W-:Y:S01]  /*1ffb0*/  ISETP.GE.AND P0, PT, R5, R4, PT ;  /* 0x000000040500720c */ /* 0x000fe20003f06270 */
[----:B------:R-:W-:-:S12]  /*1ffc0*/  BSSY B0, `(.L_x_1088) ;  /* 0x000000a000007945 */ /* 0x000fd80003800000 */
[----:B------:R-:W-:Y:S05]  /*1ffd0*/  @P0 BRA `(.L_x_1089) ;  /* 0x0000008000000947 */ /* 0x000fea0003800000 */
[----:B------:R-:W-:Y:S02]  /*1ffe0*/  ISETP.GE.AND P1, PT, R76, c[0x0][0x3c8], PT ;  /* 0x0000f2004c007a0c */ /* 0x000fe40003f26270 */
[----:B------:R-:W-:-:S11]  /*1fff0*/  ISETP.GE.AND P0, PT, R211, c[0x0][0x3c8], PT ;  /* 0x0000f200d3007a0c */ /* 0x000fd60003f06270 */
[CC--:B--2---:R-:W-:Y:S02]  /*20000*/  @!P1 LEA R10, P3, R76.reuse, R2.reuse, 0x1 ;  /* 0x000000024c0a9211 */ /* 0x0c4fe400078608ff */
[C---:B------:R-:W-:Y:S02]  /*20010*/  @!P0 LEA R2, P2, R211.reuse, R2, 0x1 ;  /* 0x00000002d3028211 */ /* 0x040fe400078408ff */
[-C--:B---3--:R-:W-:Y:S02]  /*20020*/  @!P1 LEA.HI.X R11, R76, R9.reuse, R77, 0x1, P3 ;  /* 0x000000094c0b9211 */ /* 0x088fe400018f0c4d */
[----:B------:R-:W-:-:S03]  /*20030*/  @!P0 LEA.HI.X R3, R211, R9, R238, 0x1, P2 ;  /* 0x00000009d3038211 */ /* 0x000fc600010f0cee */
[----:B------:R2:W-:Y:S04]  /*20040*/  @!P1 ST.E.128 [R10.64], R20 ;  /* 0x000000140a009985 */ /* 0x0005e8000c101d08 */
[----:B-1----:R2:W-:Y:S02]  /*20050*/  @!P0 ST.E.128 [R2.64], R16 ;  /* 0x0000001002008985 */ /* 0x0025e4000c101d08 */
.L_x_1089:
[----:B------:R-:W-:Y:S05]  /*20060*/  BSYNC B0 ;  /* 0x0000000000007941 */ /* 0x000fea0003800000 */
.L_x_1088:
[----:B------:R-:W-:Y:S05]  /*20070*/  BRA.DIV ~URZ, `(.L_x_1090) ;  /* 0x000055727f007947 */ /* 0x000fea000b800000 */
[----:B---3--:R3:W4:Y:S04]  /*20080*/  SHFL.IDX PT, R9, R6, 0x1, 0x181f ;  /* 0x00381f0006097f89 */ /* 0x00872800000e0000 */
[----:B--2---:R3:W2:Y:S02]  /*20090*/  SHFL.IDX PT, R2, R8, 0x1, 0x181f ;  /* 0x00381f0008027f89 */ /* 0x0046a400000e0000 */
.L_x_1176:
[----:B------:R-:W-:Y:S01]  /*200a0*/  IADD3 R3, R5, 0x20, RZ ;  /* 0x0000002005037810 */ /* 0x000fe20007ffe0ff */
[----:B------:R-:W-:Y:S03]  /*200b0*/  BSSY B0, `(.L_x_1091) ;  /* 0x000000b000007945 */ /* 0x000fe60003800000 */
[----:B------:R-:W-:-:S13]  /*200c0*/  ISETP.GE.AND P0, PT, R3, R4, PT ;  /* 0x000000040300720c */ /* 0x000fda0003f06270 */
[----:B------:R-:W-:Y:S05]  /*200d0*/  @P0 BRA `(.L_x_1092) ;  /* 0x0000008000000947 */ /* 0x000fea0003800000 */
[----:B------:R-:W-:Y:S02]  /*200e0*/  ISETP.GE.AND P1, PT, R76, c[0x0][0x3c8], PT ;  /* 0x0000f2004c007a0c */ /* 0x000fe40003f26270 */
[----:B------:R-:W-:-:S11]  /*200f0*/  ISETP.GE.AND P0, PT, R211, c[0x0][0x3c8], PT ;  /* 0x0000f200d3007a0c */ /* 0x000fd60003f06270 */
[CC--:B--2---:R-:W-:Y:S02]  /*20100*/  @!P1 LEA R10, P3, R76.reuse, R2.reuse, 0x1 ;  /* 0x000000024c0a9211 */ /* 0x0c4fe400078608ff */
[C---:B------:R-:W-:Y:S02]  /*20110*/  @!P0 LEA R2, P2, R211.reuse, R2, 0x1 ;  /* 0x00000002d3028211 */ /* 0x040fe400078408ff */
[-C--:B----4-:R-:W-:Y:S02]  /*20120*/  @!P1 LEA.HI.X R11, R76, R9.reuse, R77, 0x1, P3 ;  /* 0x000000094c0b9211 */ /* 0x090fe400018f0c4d */
[----:B------:R-:W-:-:S03]  /*20130*/  @!P0 LEA.HI.X R3, R211, R9, R238, 0x1, P2 ;  /* 0x00000009d3038211 */ /* 0x000fc600010f0cee */
[----:B------:R2:W-:Y:S04]  /*20140*/  @!P1 ST.E.128 [R10.64], R32 ;  /* 0x000000200a009985 */ /* 0x0005e8000c101d08 */
[----:B-1----:R2:W-:Y:S02]  /*20150*/  @!P0 ST.E.128 [R2.64], R24 ;  /* 0x0000001802008985 */ /* 0x0025e4000c101d08 */
.L_x_1092:
[----:B------:R-:W-:Y:S05]  /*20160*/  BSYNC B0 ;  /* 0x0000000000007941 */ /* 0x000fea0003800000 */
.L_x_1091:
[----:B------:R-:W-:Y:S05]  /*20170*/  BRA.DIV ~URZ, `(.L_x_1093) ;  /* 0x000055427f007947 */ /* 0x000fea000b800000 */
[----:B----4-:R4:W3:Y:S02]  /*20180*/  SHFL.IDX PT, R9, R6, 0x2, 0x181f ;  /* 0x00581f0006097f89 */ /* 0x0108e400000e0000 */
.L_x_1177:
[----:B------:R-:W-:Y:S05]  /*20190*/  BRA.DIV ~URZ, `(.L_x_1094) ;  /* 0x000055927f007947 */ /* 0x000fea000b800000 */
[----:B--2---:R2:W4:Y:S02]  /*201a0*/  SHFL.IDX PT, R2, R8, 0x2, 0x181f ;  /* 0x00581f0008027f89 */ /* 0x00452400000e0000 */
.L_x_1178:
[----:B------:R-:W-:Y:S01]  /*201b0*/  IADD3 R3, R5, 0x40, RZ ;  /* 0x0000004005037810 */ /* 0x000fe20007ffe0ff */
[----:B------:R-:W-:Y:S03]  /*201c0*/  BSSY B0, `(.L_x_1095) ;  /* 0x000000b000007945 */ /* 0x000fe60003800000 */
[----:B------:R-:W-:-:S13]  /*201d0*/  ISETP.GE.AND P0, PT, R3, R4, PT ;  /* 0x000000040300720c */ /* 0x000fda0003f06270 */
[----:B------:R-:W-:Y:S05]  /*201e0*/  @P0 BRA `(.L_x_1096) ;  /* 0x0000008000000947 */ /* 0x000fea0003800000 */
[----:B------:R-:W-:Y:S02]  /*201f0*/  ISETP.GE.AND P1, PT, R76, c[0x0][0x3c8], PT ;  /* 0x0000f2004c007a0c */ /* 0x000fe40003f26270 */
[----:B------:R-:W-:-:S11]  /*20200*/  ISETP.GE.AND P0, PT, R211, c[0x0][0x3c8], PT ;  /* 0x0000f200d3007a0c */ /* 0x000fd60003f06270 */
[CC--:B----4-:R-:W-:Y:S02]  /*20210*/  @!P1 LEA R10, P3, R76.reuse, R2.reuse, 0x1 ;  /* 0x000000024c0a9211 */ /* 0x0d0fe400078608ff */
[C---:B------:R-:W-:Y:S02]  /*20220*/  @!P0 LEA R2, P2, R211.reuse, R2, 0x1 ;  /* 0x00000002d3028211 */ /* 0x040fe400078408ff */
[-C--:B---3--:R-:W-:Y:S02]  /*20230*/  @!P1 LEA.HI.X R11, R76, R9.reuse, R77, 0x1, P3 ;  /* 0x000000094c0b9211 */ /* 0x088fe400018f0c4d */
[----:B------:R-:W-:-:S03]  /*20240*/  @!P0 LEA.HI.X R3, R211, R9, R238, 0x1, P2 ;  /* 0x00000009d3038211 */ /* 0x000fc600010f0cee */
[----:B------:R3:W-:Y:S04]  /*20250*/  @!P1 ST.E.128 [R10.64], R40 ;  /* 0x000000280a009985 */ /* 0x0007e8000c101d08 */
[----:B-1----:R3:W-:Y:S02]  /*20260*/  @!P0 ST.E.128 [R2.64], R36 ;  /* 0x0000002402008985 */ /* 0x0027e4000c101d08 */
.L_x_1096:
[----:B------:R-:W-:Y:S05]  /*20270*/  BSYNC B0 ;  /* 0x0000000000007941 */ /* 0x000fea0003800000 */
.L_x_1095:
[----:B------:R-:W-:Y:S05]  /*20280*/  BRA.DIV ~URZ, `(.L_x_1097) ;  /* 0x000055127f007947 */ /* 0x000fea000b800000 */
[----:B---3--:R3:W2:Y:S04]  /*20290*/  SHFL.IDX PT, R9, R6, 0x3, 0x181f ;  /* 0x00781f0006097f89 */ /* 0x0086a800000e0000 */
[----:B----4-:R3:W4:Y:S02]  /*202a0*/  SHFL.IDX PT, R6, R8, 0x3, 0x181f ;  /* 0x00781f0008067f89 */ /* 0x01072400000e0000 */
.L_x_1179:
        /* <DEDUP_REMOVED lines=13> */
.L_x_1085:
        /* <DEDUP_REMOVED lines=34> */
.L_x_1180:
[----:B------:R-:W-:Y:S05]  /*205a0*/  BRA.DIV ~URZ, `(.L_x_1100) ;  /* 0x000053327f007947 */ /* 0x000fea000b800000 */
[----:B------:R3:W4:Y:S02]  /*205b0*/  SHFL.IDX PT, R2, R5, RZ, 0x1c1f ;  /* 0x001c1fff05027589 */ /* 0x00072400000e0000 */
.L_x_1181:
        /* <DEDUP_REMOVED lines=10> */
[----:B--2---:R-:W-:Y:S01]  /*20660*/  @!P1 IMAD.MOV.U32 R3, RZ, RZ, R4 ;  /* 0x000000ffff039224 */ /* 0x004fe200078e0004 */
[----:B------:R-:W-:Y:S02]  /*20670*/  SHF.R.S32.HI R16, RZ, 0x1f, R16 ;  /* 0x0000001fff107819 */ /* 0x000fe40000011410 */
[----:B----4-:R-:W-:Y:S01]  /*20680*/  @!P0 LEA R8, P2, R15, R2, 0x2 ;  /* 0x000000020f088211 */ /* 0x010fe200078410ff */
[C---:B------:R-:W-:Y:S01]  /*20690*/  @!P1 IMAD.WIDE R10, R245.reuse, 0x4, R2 ;  /* 0x00000004f50a9825 */ /* 0x040fe200078e0202 */
[----:B------:R-:W-:-:S02]  /*206a0*/  IADD3 R19, R245, 0x20, RZ ;  /* 0x00000020f5137810 */ /* 0x000fc40007ffe0ff */
[----:B------:R-:W-:Y:S02]  /*206b0*/  @!P0 LEA.HI.X R9, R15, R4, R16, 0x2, P2 ;  /* 0x000000040f098211 */ /* 0x000fe400010f1410 */
[C---:B------:R-:W-:Y:S01]  /*206c0*/  IADD3 R15, R245.reuse, 0x28, RZ ;  /* 0x00000028f50f7810 */ /* 0x040fe20007ffe0ff */
[----:B------:R2:W-:Y:S01]  /*206d0*/  @!P1 ST.E.64 [R10.64], R54 ;  /* 0x000000360a009985 */ /* 0x0005e2000c101b08 */
[----:B------:R-:W-:Y:S02]  /*206e0*/  IADD3 R20, R245, 0x10, RZ ;  /* 0x00000010f5147810 */ /* 0x000fe40007ffe0ff */
[----:B------:R-:W-:Y:S01]  /*206f0*/  ISETP.GE.AND P2, PT, R19, c[0x0][0x3c8], PT ;  /* 0x0000f20013007a0c */ /* 0x000fe20003f46270 */
[----:B------:R4:W-:Y:S01]  /*20700*/  @!P0 ST.E.64 [R8.64], R30 ;  /* 0x0000001e08008985 */ /* 0x0009e2000c101b08 */
[----:B------:R-:W-:Y:S02]  /*20710*/  IADD3 R16, R245, 0x18, RZ ;  /* 0x00000018f5107810 */ /* 0x000fe40007ffe0ff */
[----:B------:R-:W-:-:S02]  /*20720*/  ISETP.GE.AND P1, PT, R15, c[0x0][0x3c8], PT ;  /* 0x0000f2000f007a0c */ /* 0x000fc40003f26270 */
[----:B------:R-:W-:Y:S02]  /*20730*/  SHF.R.S32.HI R20, RZ, 0x1f, R20 ;  /* 0x0000001fff147819 */ /* 0x000fe40000011414 */
[----:B------:R-:W-:Y:S02]  /*20740*/  SHF.R.S32.HI R16, RZ, 0x1f, R16 ;  /* 0x0000001fff107819 */ /* 0x000fe40000011410 */
[C---:B------:R-:W-:Y:S02]  /*20750*/  IADD3 R21, R245.reuse, 0x20, RZ ;  /* 0x00000020f5157810 */ /* 0x040fe40007ffe0ff */
[----:B------:R-:W-:Y:S02]  /*20760*/  IADD3 R3, R245, 0x48, RZ ;  /* 0x00000048f5037810 */ /* 0x000fe40007ffe0ff */
[----:B------:R-:W-:Y:S02]  /*20770*/  SHF.R.S32.HI R21, RZ, 0x1f, R21 ;  /* 0x0000001fff157819 */ /* 0x000fe40000011415 */
[----:B------:R-:W-:-:S02]  /*20780*/  SHF.R.S32.HI R3, RZ, 0x1f, R3 ;  /* 0x0000001fff037819 */ /* 0x000fc40000011403 */
        /* <DEDUP_REMOVED lines=35> */
[----:B------:R-:W-:Y:S01]  /*209c0*/  @!P2 LEA R14, P0, R18, R2, 0x2 ;  /* 0x00000002120ea211 */ /* 0x000fe200078010ff */
[----:B------:R4:W-:Y:S01]  /*209d0*/  @!P4 ST.E.64 [R8.64], R42 ;  /* 0x0000002a0800c985 */ /* 0x0009e2000c101b08 */
[----:B------:R-:W-:Y:S02]  /*209e0*/  ISETP.GE.AND P5, PT, R20, c[0x0][0x3c8], PT ;  /* 0x0000f20014007a0c */ /* 0x000fe40003fa6270 */
[----:B------:R-:W-:-:S04]  /*209f0*/  SHF.R.S32.HI R21, RZ, 0x1f, R21 ;  /* 0x0000001fff157819 */ /* 0x000fc80000011415 */
[----:B------:R-:W-:Y:S02]  /*20a00*/  @!P2 LEA.HI.X R15, R18, R4, R21, 0x2, P0 ;  /* 0x00000004120fa211 */ /* 0x000fe400000f1415 */
[C---:B------:R-:W-:Y:S02]  /*20a10*/  IADD3 R18, R245.reuse, 0x60, RZ ;  /* 0x00000060f5127810 */ /* 0x040fe40007ffe0ff */
[----:B------:R-:W-:Y:S01]  /*20a20*/  IADD3 R21, R245, 0x58, RZ ;  /* 0x00000058f5157810 */ /* 0x000fe20007ffe0ff */
[----:B------:R5:W-:Y:S01]  /*20a30*/  @!P2 ST.E.64 [R14.64], R92 ;  /* 0x0000005c0e00a985 */ /* 0x000be2000c101b08 */
[----:B------:R-:W-:Y:S02]  /*20a40*/  ISETP.GE.AND P4, PT, R18, c[0x0][0x3c8], PT ;  /* 0x0000f20012007a0c */ /* 0x000fe40003f86270 */
[----:B------:R-:W-:Y:S02]  /*20a50*/  SHF.R.S32.HI R21, RZ, 0x1f, R21 ;  /* 0x0000001fff157819 */ /* 0x000fe40000011415 */
[----:B--2---:R-:W-:-:S02]  /*20a60*/  @!P6 LEA R10, P0, R16, R2, 0x2 ;  /* 0x00000002100ae211 */ /* 0x004fc400078010ff */
        /* <DEDUP_REMOVED lines=11> */
[----:B------:R-:W-:Y:S02]  /*20b20*/  ISETP.GE.AND P1, PT, R19, c[0x0][0x3c8], PT ;  /* 0x0000f20013007a0c */ /* 0x000fe40003f26270 */
[----:B------:R-:W-:Y:S02]  /*20b30*/  ISETP.GE.AND P0, PT, R16, c[0x0][0x3c8], PT ;  /* 0x0000f20010007a0c */ /* 0x000fe40003f06270 */
[-C--:B-----5:R-:W-:Y:S02]  /*20b40*/  @!P4 LEA R14, P6, R18, R2.reuse, 0x2 ;  /* 0x00000002120ec211 */ /* 0x0a0fe400078c10ff */
[----:B--2---:R-:W-:-:S04]  /*20b50*/  @!P5 LEA R8, P3, R20, R2, 0x2 ;  /* 0x000000021408d211 */ /* 0x004fc800078610ff */
[----:B------:R-:W-:Y:S02]  /*20b60*/  @!P5 LEA.HI.X R9, R20, R4, R21, 0x2, P3 ;  /* 0x000000041409d211 */ /* 0x000fe400018f1415 */
[C---:B------:R-:W-:Y:S02]  /*20b70*/  IADD3 R20, R245.reuse, 0x60, RZ ;  /* 0x00000060f5147810 */ /* 0x040fe40007ffe0ff */
[----:B------:R-:W-:Y:S01]  /*20b80*/  IADD3 R21, R245, 0x68, RZ ;  /* 0x00000068f5157810 */ /* 0x000fe20007ffe0ff */
[----:B------:R2:W-:Y:S01]  /*20b90*/  @!P5 ST.E.64 [R8.64], R48 ;  /* 0x000000300800d985 */ /* 0x0005e2000c101b08 */
[----:B------:R-:W-:Y:S02]  /*20ba0*/  SHF.R.S32.HI R20, RZ, 0x1f, R20 ;  /* 0x0000001fff147819 */ /* 0x000fe40000011414 */
[----:B----4-:R-:W-:Y:S02]  /*20bb0*/  @!P2 LEA R10, P3, R3, R2, 0x2 ;  /* 0x00000002030aa211 */ /* 0x010fe400078610ff */
[----:B------:R-:W-:-:S02]  /*20bc0*/  @!P4 LEA.HI.X R15, R18, R4, R20, 0x2, P6 ;  /* 0x00000004120fc211 */ /* 0x000fc400030f1414 */
[----:B------:R-:W-:Y:S02]  /*20bd0*/  SHF.R.S32.HI R21, RZ, 0x1f, R21 ;  /* 0x0000001fff157819 */ /* 0x000fe40000011415 */
[C---:B------:R-:W-:Y:S01]  /*20be0*/  IADD3 R20, R245.reuse, 0x70, RZ ;  /* 0x00000070f5147810 */ /* 0x040fe20007ffe0ff */
[----:B------:R4:W-:Y:S01]  /*20bf0*/  @!P4 ST.E.64 [R14.64], R84 ;  /* 0x000000540e00c985 */ /* 0x0009e2000c101b08 */
[----:B------:R-:W-:Y:S02]  /*20c00*/  IADD3 R18, R245, 0x78, RZ ;  /* 0x00000078f5127810 */ /* 0x000fe40007ffe0ff */
[----:B------:R-:W-:Y:S02]  /*20c10*/  SHF.R.S32.HI R20, RZ, 0x1f, R20 ;  /* 0x0000001fff147819 */ /* 0x000fe40000011414 */
[----:B------:R-:W-:Y:S02]  /*20c20*/  @!P2 LEA.HI.X R11, R3, R4, R21, 0x2, P3 ;  /* 0x00000004030ba211 */ /* 0x000fe400018f1415 */
[----:B------:R-:W-:-:S03]  /*20c30*/  SHF.R.S32.HI R18, RZ, 0x1f, R18 ;  /* 0x0000001fff127819 */ /* 0x000fc60000011412 */
[----:B------:R4:W-:Y:S01]  /*20c40*/  @!P2 ST.E.64 [R10.64], R64 ;  /* 0x000000400a00a985 */ /* 0x0009e2000c101b08 */
[CC--:B--2---:R-:W-:Y:S02]  /*20c50*/  @!P1 LEA R8, P5, R19.reuse, R2.reuse, 0x2 ;  /* 0x0000000213089211 */ /* 0x0c4fe400078a10ff */
[C---:B------:R-:W-:Y:S02]  /*20c60*/  @!P0 LEA R2, P3, R16.reuse, R2, 0x2 ;  /* 0x0000000210028211 */ /* 0x040fe400078610ff */
[-C--:B------:R-:W-:Y:S02]  /*20c70*/  @!P1 LEA.HI.X R9, R19, R4.reuse, R20, 0x2, P5 ;  /* 0x0000000413099211 */ /* 0x080fe400028f1414 */
[----:B------:R-:W-:-:S03]  /*20c80*/  @!P0 LEA.HI.X R3, R16, R4, R18, 0x2, P3 ;  /* 0x0000000410038211 */ /* 0x000fc600018f1412 */
[----:B------:R4:W-:Y:S04]  /*20c90*/  @!P1 ST.E.64 [R8.64], R50 ;  /* 0x0000003208009985 */ /* 0x0009e8000c101b08 */
[----:B------:R4:W-:Y:S02]  /*20ca0*/  @!P0 ST.E.64 [R2.64], R26 ;  /* 0x0000001a02008985 */ /* 0x0009e4000c101b08 */
.L_x_1102:
[----:B------:R-:W-:Y:S05]  /*20cb0*/  BSYNC B0 ;  /* 0x0000000000007941 */ /* 0x000fea0003800000 */
.L_x_1101:
[----:B------:R-:W-:Y:S05]  /*20cc0*/  BRA.DIV ~URZ, `(.L_x_1103) ;  /* 0x00004c827f007947 */ /* 0x000fea000b800000 */
[----:B--2---:R2:W1:Y:S04]  /*20cd0*/  SHFL.IDX PT, R4, R6, 0x1, 0x1c1f ;  /* 0x003c1f0006047f89 */ /* 0x00446800000e0000 */
[----:B----4-:R2:W4:Y:S02]  /*20ce0*/  SHFL.IDX PT, R2, R5, 0x1, 0x1c1f ;  /* 0x003c1f0005027f89 */ /* 0x01052400000e0000 */
.L_x_1182:
[----:B------:R-:W-:-:S13]  /*20cf0*/  ISETP.NE.AND P0, PT, R17, RZ, PT ;  /* 0x000000ff1100720c */ /* 0x000fda0003f05270 */
[----:B------:R-:W-:Y:S05]  /*20d00*/  @P0 BRA `(.L_x_1098) ;  /* 0x0000127000000947 */ /* 0x000fea0003800000 */
[C---:B------:R-:W-:Y:S02]  /*20d10*/  IADD3 R19, R245.reuse, 0x8, RZ ;  /* 0x00000008f5137810 */ /* 0x040fe40007ffe0ff */
[----:B------:R-:W-:Y:S02]  /*20d20*/  ISETP.GE.AND P2, PT, R245, c[0x0][0x3c8], PT ;  /* 0x0000f200f5007a0c */ /* 0x000fe40003f46270 */
[----:B------:R-:W-:Y:S02]  /*20d30*/  ISETP.GE.AND P1, PT, R19, c[0x0][0x3c8], PT ;  /* 0x0000f20013007a0c */ /* 0x000fe40003f26270 */
[C---:B-12---:R-:W-:Y:S02]  /*20d40*/  IADD3 R6, R245.reuse, 0x10, RZ ;  /* 0x00000010f5067810 */ /* 0x046fe40007ffe0ff */
[----:B------:R-:W-:Y:S02]  /*20d50*/  IADD3 R20, R245, 0x20, RZ ;  /* 0x00000020f5147810 */ /* 0x000fe40007ffe0ff */
[----:B------:R-:W-:-:S02]  /*20d60*/  ISETP.GE.AND P0, PT, R6, c[0x0][0x3c8], PT ;  /* 0x0000f20006007a0c */ /* 0x000fc40003f06270 */
[----:B------:R-:W-:Y:S02]  /*20d70*/  IADD3 R21, R245, 0x8, RZ ;  /* 0x00000008f5157810 */ /* 0x000fe40007ffe0ff */
[----:B------:R-:W-:Y:S01]  /*20d80*/  ISETP.GE.AND P4, PT, R20, c[0x0][0x3c8], PT ;  /* 0x0000f20014007a0c */ /* 0x000fe20003f86270 */
[----:B------:R-:W-:Y:S01]  /*20d90*/  @!P2 IMAD.MOV.U32 R3, RZ, RZ, R4 ;  /* 0x000000ffff03a224 */ /* 0x000fe200078e0004 */
[----:B------:R-:W-:Y:S02]  /*20da0*/  SHF.R.S32.HI R21, RZ, 0x1f, R21 ;  /* 0x0000001fff157819 */ /* 0x000fe40000011415 */
[----:B----4-:R-:W-:Y:S01]  /*20db0*/  @!P1 LEA R10, P3, R19, R2, 0x2 ;  /* 0x00000002130a9211 */ /* 0x010fe200078610ff */
[C---:B------:R-:W-:Y:S01]  /*20dc0*/  @!P2 IMAD.WIDE R14, R245.reuse, 0x4, R2 ;  /* 0x00000004f50ea825 */ /* 0x040fe200078e0202 */
[----:B------:R-:W-:Y:S02]  /*20dd0*/  IADD3 R18, R245, 0x10, RZ ;  /* 0x00000010f5127810 */ /* 0x000fe40007ffe0ff */
[----:B------:R-:W-:-:S02]  /*20de0*/  @!P1 LEA.HI.X R11, R19, R4, R21, 0x2, P3 ;  /* 0x00000004130b9211 */ /* 0x000fc400018f1415 */
[----:B---3--:R-:W-:Y:S01]  /*20df0*/  IADD3 R5, R245, 0x18, RZ ;  /* 0x00000018f5057810 */ /* 0x008fe20007ffe0ff */
[----:B------:R1:W-:Y:S01]  /*20e00*/  @!P2 ST.E.64 [R14.64], R88 ;  /* 0x000000580e00a985 */ /* 0x0003e2000c101b08 */
[C---:B------:R-:W-:Y:S02]  /*20e10*/  @!P0 LEA R8, P6, R6.reuse, R2, 0x2 ;  /* 0x0000000206088211 */ /* 0x040fe400078c10ff */
[----:B------:R-:W-:Y:S01]  /*20e20*/  SHF.R.S32.HI R18, RZ, 0x1f, R18 ;  /* 0x0000001fff127819 */ /* 0x000fe20000011412 */
[----:B------:R2:W-:Y:S01]  /*20e30*/  @!P1 ST.E.64 [R10.64], R68 ;  /* 0x000000440a009985 */ /* 0x0005e2000c101b08 */
[----:B------:R-:W-:Y:S02]  /*20e40*/  ISETP.GE.AND P5, PT, R5, c[0x0][0x3c8], PT ;  /* 0x0000f20005007a0c */ /* 0x000fe40003fa6270 */
[----:B------:R-:W-:Y:S02]  /*20e50*/  @!P0 LEA.HI.X R9, R6, R4, R18, 0x2, P6 ;  /* 0x0000000406098211 */ /* 0x000fe400030f1412 */
[----:B------:R-:W-:-:S02]  /*20e60*/  IADD3 R16, R245, 0x28, RZ ;  /* 0x00000028f5107810 */ /* 0x000fc40007ffe0ff */
[C---:B------:R-:W-:Y:S01]  /*20e70*/  IADD3 R19, R245.reuse, 0x18, RZ ;  /* 0x00000018f5137810 */ /* 0x040fe20007ffe0ff */
[----:B------:R3:W-:Y:S01]  /*20e80*/  @!P0 ST.E.64 [R8.64], R52 ;  /* 0x0000003408008985 */ /* 0x0007e2000c101b08 */
[C---:B------:R-:W-:Y:S02]  /*20e90*/  IADD3 R18, R245.reuse, 0x38, RZ ;  /* 0x00000038f5127810 */ /* 0x040fe40007ffe0ff */
[----:B------:R-:W-:Y:S02]  /*20ea0*/  ISETP.GE.AND P3, PT, R16, c[0x0][0x3c8], PT ;  /* 0x0000f20010007a0c */ /* 0x000fe40003f66270 */
[----:B------:R-:W-:Y:S02]  /*20eb0*/  SHF.R.S32.HI R19, RZ, 0x1f, R19 ;  /* 0x0000001fff137819 */ /* 0x000fe40000011413 */
[----:B------:R-:W-:Y:S02]  /*20ec0*/  IADD3 R21, R245, 0x20, RZ ;  /* 0x00000020f5157810 */ /* 0x000fe40007ffe0ff */
[----:B------:R-:W-:-:S02]  /*20ed0*/  ISETP.GE.AND P1, PT, R18, c[0x0][0x3c8], PT ;  /* 0x0000f20012007a0c */ /* 0x000fc40003f26270 */
[----:B------:R-:W-:Y:S02]  /*20ee0*/  IADD3 R6, R245, 0x30, RZ ;  /* 0x00000030f5067810 */ /* 0x000fe40007ffe0ff */
[----:B------:R-:W-:Y:S02]  /*20ef0*/  SHF.R.S32.HI R21, RZ, 0x1f, R21 ;  /* 0x0000001fff157819 */ /* 0x000fe40000011415 */
[----:B------:R-:W-:Y:S02]  /*20f00*/  ISETP.GE.AND P2, PT, R6, c[0x0][0x3c8], PT ;  /* 0x0000f20006007a0c */ /* 0x000fe40003f46270 */
[-C--:B-1----:R-:W-:Y:S02]  /*20f10*/  @!P5 LEA R14, P0, R5, R2.reuse, 0x2 ;  /* 0x00000002050ed211 */ /* 0x082fe400078010ff */
[----:B------:R-:W-:Y:S02]  /*20f20*/  IADD3 R17, R245, 0x38, RZ ;  /* 0x00000038f5117810 */ /* 0x000fe40007ffe0ff */
[----:B--2---:R-:W-:-:S02]  /*20f30*/  @!P4 LEA R10, P6, R20, R2, 0x2 ;  /* 0x00000002140ac211 */ /* 0x004fc400078c10ff */
[----:B------:R-:W-:Y:S02]  /*20f40*/  @!P5 LEA.HI.X R15, R5, R4, R19, 0x2, P0 ;  /* 0x00000004050fd211 */ /* 0x000fe400000f1413 */
[C---:B------:R-:W-:Y:S02]  /*20f50*/  IADD3 R19, R245.reuse, 0x28, RZ ;  /* 0x00000028f5137810 */ /* 0x040fe40007ffe0ff */
[----:B------:R-:W-:Y:S01]  /*20f60*/  IADD3 R5, R245, 0x40, RZ ;  /* 0x00000040f5057810 */ /* 0x000fe20007ffe0ff */
[----:B------:R1:W-:Y:S01]  /*20f70*/  @!P5 ST.E.64 [R14.64], R96 ;  /* 0x000000600e00d985 */ /* 0x0003e2000c101b08 */
[----:B------:R-:W-:Y:S02]  /*20f80*/  SHF.R.S32.HI R19, RZ, 0x1f, R19 ;  /* 0x0000001fff137819 */ /* 0x000fe40000011413 */
[----:B------:R-:W-:-:S03]  /*20f90*/  SHF.R.S32.HI R17, RZ, 0x1f, R17 ;  /* 0x0000001fff117819 */ /* 0x000fc60000011411 */
[----:B------:R-:W-:Y:S02]  /*20fa0*/  P2R R3, PR, RZ, 0x40 ;  /* 0x00000040ff037803 */ /* 0x000fe40000000000 */
[C---:B---3--:R-:W-:Y:S02]  /*20fb0*/  @!P3 LEA R8, P6, R16.reuse, R2, 0x2 ;  /* 0x000000021008b211 */ /* 0x048fe400078c10ff */
[----:B------:R-:W-:Y:S02]  /*20fc0*/  ISETP.NE.AND P0, PT, R3, RZ, PT ;  /* 0x000000ff0300720c */ /* 0x000fe40003f05270 */
[-C--:B------:R-:W-:Y:S02]  /*20fd0*/  @!P3 LEA.HI.X R9, R16, R4.reuse, R19, 0x2, P6 ;  /* 0x000000041009b211 */ /* 0x080fe400030f1413 */
[----:B------:R-:W-:Y:S02]  /*20fe0*/  @!P4 LEA.HI.X R11, R20, R4, R21, 0x2, P0 ;  /* 0x00000004140bc211 */ /* 0x000fe400000f1415 */
[----:B------:R-:W-:-:S02]  /*20ff0*/  ISETP.GE.AND P0, PT, R5, c[0x0][0x3c8], PT ;  /* 0x0000f20005007a0c */ /* 0x000fc40003f06270 */
[C---:B------:R-:W-:Y:S01]  /*21000*/  IADD3 R20, R245.reuse, 0x30, RZ ;  /* 0x00000030f5147810 */ /* 0x040fe20007ffe0ff */
[----:B------:R2:W-:Y:S01]  /*21010*/  @!P4 ST.E.64 [R10.64], R72 ;  /* 0x000000480a00c985 */ /* 0x0005e2000c101b08 */
[----:B------:R-:W-:Y:S02]  /*21020*/  IADD3 R19, R245, 0x48, RZ ;  /* 0x00000048f5137810 */ /* 0x000fe40007ffe0ff */
[----:B------:R-:W-:Y:S01]  /*21030*/  SHF.R.S32.HI R20, RZ, 0x1f, R20 ;  /* 0x0000001fff147819 */ /* 0x000fe20000011414 */
[----:B------:R3:W-:Y:S01]  /*21040*/  @!P3 ST.E.64 [R8.64], R58 ;  /* 0x0000003a0800b985 */ /* 0x0007e2000c101b08 */
[----:B------:R-:W-:Y:S02]  /*21050*/  ISETP.GE.AND P5, PT, R19, c[0x0][0x3c8], PT ;  /* 0x0000f20013007a0c */ /* 0x000fe40003fa6270 */
[C---:B------:R-:W-:Y:S02]  /*21060*/  IADD3 R16, R245.reuse, 0x50, RZ ;  /* 0x00000050f5107810 */ /* 0x040fe40007ffe0ff */
[----:B------:R-:W-:-:S02]  /*21070*/  IADD3 R21, R245, 0x48, RZ ;  /* 0x00000048f5157810 */ /* 0x000fc40007ffe0ff */
[C---:B-1----:R-:W-:Y:S02]  /*21080*/  @!P2 LEA R14, P3, R6.reuse, R2, 0x2 ;  /* 0x00000002060ea211 */ /* 0x042fe400078610ff */
[----:B------:R-:W-:Y:S02]  /*21090*/  SHF.R.S32.HI R21, RZ, 0x1f, R21 ;  /* 0x0000001fff157819 */ /* 0x000fe40000011415 */
[----:B------:R-:W-:Y:S02]  /*210a0*/  @!P2 LEA.HI.X R15, R6, R4, R20, 0x2, P3 ;  /* 0x00000004060fa211 */ /* 0x000fe400018f1414 */
[C---:B------:R-:W-:Y:S02]  /*210b0*/  IADD3 R6, R245.reuse, 0x40, RZ ;  /* 0x00000040f5067810 */ /* 0x040fe40007ffe0ff */
[----:B------:R-:W-:Y:S01]  /*210c0*/  IADD3 R20, R245, 0x60, RZ ;  /* 0x00000060f5147810 */ /* 0x000fe20007ffe0ff */
[----:B------:R-:W-:Y:S01]  /*210d0*/  @!P2 ST.E.64 [R14.64], R106 ;  /* 0x0000006a0e00a985 */ /* 0x000fe2000c101b08 */
[----:B------:R-:W-:-:S02]  /*210e0*/  SHF.R.S32.HI R6, RZ, 0x1f, R6 ;  /* 0x0000001fff067819 */ /* 0x000fc40000011406 */
[----:B------:R-:W-:Y:S02]  /*210f0*/  ISETP.GE.AND P2, PT, R20, c[0x0][0x3c8], PT ;  /* 0x0000f20014007a0c */ /* 0x000fe40003f46270 */
[-C--:B--2---:R-:W-:Y:S02]  /*21100*/  @!P1 LEA R10, P4, R18, R2.reuse, 0x2 ;  /* 0x00000002120a9211 */ /* 0x084fe400078810ff */
[----:B---3--:R-:W-:-:S04]  /*21110*/  @!P0 LEA R8, P6, R5, R2, 0x2 ;  /* 0x0000000205088211 */ /* 0x008fc800078c10ff */
[----:B------:R-:W-:Y:S02]  /*21120*/  @!P0 LEA.HI.X R9, R5, R4, R6, 0x2, P6 ;  /* 0x0000000405098211 */ /* 0x000fe400030f1406 */
[C---:B------:R-:W-:Y:S02]  /*21130*/  IADD3 R6, R245.reuse, 0x58, RZ ;  /* 0x00000058f5067810 */ /* 0x040fe40007ffe0ff */
[----:B------:R-:W-:-:S03]  /*21140*/  IADD3 R5, R245, 0x70, RZ ;  /* 0x00000070f5057810 */ /* 0x000fc60007ffe0ff */
[----:B------:R-:W-:Y:S02]  /*21150*/  P2R R3, PR, RZ, 0x10 ;  /* 0x00000010ff037803 */ /* 0x000fe40000000000 */
[----:B------:R-:W-:Y:S02]  /*21160*/  ISETP.GE.AND P4, PT, R16, c[0x0][0x3c8], PT ;  /* 0x0000f20010007a0c */ /* 0x000fe40003f86270 */
[----:B------:R-:W-:-:S04]  /*21170*/  ISETP.NE.AND P3, PT, R3, RZ, PT ;  /* 0x000000ff0300720c */ /* 0x000fc80003f65270 */
[----:B------:R-:W-:Y:S02]  /*21180*/  @!P1 LEA.HI.X R11, R18, R4, R17, 0x2, P3 ;  /* 0x00000004120b9211 */ /* 0x000fe400018f1411 */
[----:B------:R-:W-:Y:S02]  /*21190*/  ISETP.GE.AND P3, PT, R6, c[0x0][0x3c8], PT ;  /* 0x0000f20006007a0c */ /* 0x000fe40003f66270 */
[C---:B------:R-:W-:Y:S01]  /*211a0*/  IADD3 R17, R245.reuse, 0x50, RZ ;  /* 0x00000050f5117810 */ /* 0x040fe20007ffe0ff */
[----:B------:R1:W-:Y:S01]  /*211b0*/  @!P1 ST.E.64 [R10.64], R98 ;  /* 0x000000620a009985 */ /* 0x0003e2000c101b08 */
[----:B------:R-:W-:Y:S02]  /*211c0*/  IADD3 R18, R245, 0x68, RZ ;  /* 0x00000068f5127810 */ /* 0x000fe40007ffe0ff */
[----:B------:R-:W-:Y:S01]  /*211d0*/  SHF.R.S32.HI R17, RZ, 0x1f, R17 ;  /* 0x0000001fff117819 */ /* 0x000fe20000011411 */
[----:B------:R2:W-:Y:S01]  /*211e0*/  @!P0 ST.E.64 [R8.64], R60 ;  /* 0x0000003c08008985 */ /* 0x0005e2000c101b08 */
[----:B------:R-:W-:-:S02]  /*211f0*/  ISETP.GE.AND P1, PT, R18, c[0x0][0x3c8], PT ;  /* 0x0000f20012007a0c */ /* 0x000fc40003f26270 */
[----:B-1----:R-:W-:-:S04]  /*21200*/  @!P5 LEA R10, P0, R19, R2, 0x2 ;  /* 0x00000002130ad211 */ /* 0x002fc800078010ff */
[----:B------:R-:W-:Y:S02]  /*21210*/  @!P5 LEA.HI.X R11, R19, R4, R21, 0x2, P0 ;  /* 0x00000004130bd211 */ /* 0x000fe400000f1415 */
[C---:B--2---:R-:W-:Y:S02]  /*21220*/  @!P4 LEA R8, P6, R16.reuse, R2, 0x2 ;  /* 0x000000021008c211 */ /* 0x044fe400078c10ff */
[----:B------:R-:W-:Y:S01]  /*21230*/  IADD3 R19, R245, 0x58, RZ ;  /* 0x00000058f5137810 */ /* 0x000fe20007ffe0ff */
[----:B------:R1:W-:Y:S01]  /*21240*/  @!P5 ST.E.64 [R10.64], R80 ;  /* 0x000000500a00d985 */ /* 0x0003e2000c101b08 */
[----:B------:R-:W-:Y:S02]  /*21250*/  @!P4 LEA.HI.X R9, R16, R4, R17, 0x2, P6 ;  /* 0x000000041009c211 */ /* 0x000fe400030f1411 */
[----:B------:R-:W-:Y:S02]  /*21260*/  @!P3 LEA R16, P5, R6, R2, 0x2 ;  /* 0x000000020610b211 */ /* 0x000fe400078a10ff */
[----:B------:R-:W-:Y:S01]  /*21270*/  ISETP.GE.AND P0, PT, R5, c[0x0][0x3c8], PT ;  /* 0x0000f20005007a0c */ /* 0x000fe20003f06270 */
[----:B------:R2:W-:Y:S01]  /*21280*/  @!P4 ST.E.64 [R8.64], R86 ;  /* 0x000000560800c985 */ /* 0x0005e2000c101b08 */
[----:B------:R-:W-:-:S02]  /*21290*/  SHF.R.S32.HI R19, RZ, 0x1f, R19 ;  /* 0x0000001fff137819 */ /* 0x000fc40000011413 */
[----:B------:R-:W-:Y:S02]  /*212a0*/  IADD3 R21, R245, 0x60, RZ ;  /* 0x00000060f5157810 */ /* 0x000fe40007ffe0ff */
[----:B------:R-:W-:Y:S02]  /*212b0*/  @!P2 LEA R14, P6, R20, R2, 0x2 ;  /* 0x00000002140ea211 */ /* 0x000fe400078c10ff */
[----:B------:R-:W-:-:S03]  /*212c0*/  SHF.R.S32.HI R21, RZ, 0x1f, R21 ;  /* 0x0000001fff157819 */ /* 0x000fc60000011415 */
[----:B------:R-:W-:Y:S02]  /*212d0*/  P2R R3, PR, RZ, 0x20 ;  /* 0x00000020ff037803 */ /* 0x000fe40000000000 */
[----:B------:R-:W-:Y:S02]  /*212e0*/  @!P2 LEA.HI.X R15, R20, R4, R21, 0x2, P6 ;  /* 0x00000004140fa211 */ /* 0x000fe400030f1415 */
[----:B------:R-:W-:-:S04]  /*212f0*/  ISETP.NE.AND P4, PT, R3, RZ, PT ;  /* 0x000000ff0300720c */ /* 0x000fc80003f85270 */
[----:B------:R-:W-:Y:S02]  /*21300*/  @!P3 LEA.HI.X R17, R6, R4, R19, 0x2, P4 ;  /* 0x000000040611b211 */ /* 0x000fe400020f1413 */
[C---:B------:R-:W-:Y:S02]  /*21310*/  IADD3 R19, R245.reuse, 0x68, RZ ;  /* 0x00000068f5137810 */ /* 0x040fe40007ffe0ff */
[----:B------:R-:W-:Y:S01]  /*21320*/  IADD3 R6, R245, 0x70, RZ ;  /* 0x00000070f5067810 */ /* 0x000fe20007ffe0ff */
[----:B------:R3:W-:Y:S01]  /*21330*/  @!P3 ST.E.64 [R16.64], R90 ;  /* 0x0000005a1000b985 */ /* 0x0007e2000c101b08 */
[----:B-1----:R-:W-:Y:S02]  /*21340*/  @!P1 LEA R10, P5, R18, R2, 0x2 ;  /* 0x00000002120a9211 */ /* 0x002fe400078a10ff */
[----:B------:R-:W-:Y:S01]  /*21350*/  SHF.R.S32.HI R19, RZ, 0x1f, R19 ;  /* 0x0000001fff137819 */ /* 0x000fe20000011413 */
[----:B------:R3:W-:Y:S01]  /*21360*/  @!P2 ST.E.64 [R14.64], R82 ;  /* 0x000000520e00a985 */ /* 0x0007e2000c101b08 */
[----:B------:R-:W-:-:S02]  /*21370*/  SHF.R.S32.HI R6, RZ, 0x1f, R6 ;  /* 0x0000001fff067819 */ /* 0x000fc40000011406 */
[C---:B--2---:R-:W-:Y:S02]  /*21380*/  @!P0 LEA R8, P4, R5.reuse, R2, 0x2 ;  /* 0x0000000205088211 */ /* 0x044fe400078810ff */
[-C--:B------:R-:W-:Y:S02]  /*21390*/  @!P1 LEA.HI.X R11, R18, R4.reuse, R19, 0x2, P5 ;  /* 0x00000004120b9211 */ /* 0x080fe400028f1413 */
[----:B------:R-:W-:Y:S02]  /*213a0*/  @!P0 LEA.HI.X R9, R5, R4, R6, 0x2, P4 ;  /* 0x0000000405098211 */ /* 0x000fe400020f1406 */
[----:B------:R-:W-:Y:S01]  /*213b0*/  IADD3 R5, R245, 0x78, RZ ;  /* 0x00000078f5057810 */ /* 0x000fe20007ffe0ff */
[----:B------:R3:W-:Y:S04]  /*213c0*/  @!P1 ST.E.64 [R10.64], R66 ;  /* 0x000000420a009985 */ /* 0x0007e8000c101b08 */
[----:B------:R3:W-:Y:S01]  /*213d0*/  @!P0 ST.E.64 [R8.64], R62 ;  /* 0x0000003e08008985 */ /* 0x0007e2000c101b08 */
[----:B------:R-:W-:-:S13]  /*213e0*/  ISETP.GE.AND P0, PT, R5, c[0x0][0x3c8], PT ;  /* 0x0000f20005007a0c */ /* 0x000fda0003f06270 */
[----:B------:R-:W-:Y:S05]  /*213f0*/  @P0 BRA `(.L_x_1098) ;  /* 0x00000b8000000947 */ /* 0x000fea0003800000 */
[----:B------:R-:W-:Y:S02]  /*21400*/  IADD3 R6, R245, 0x78, RZ ;  /* 0x00000078f5067810 */ /* 0x000fe40007ffe0ff */
[----:B------:R-:W-:Y:S02]  /*21410*/  LEA R2, P0, R5, R2, 0x2 ;  /* 0x0000000205027211 */ /* 0x000fe400078010ff */
[----:B------:R-:W-:-:S04]  /*21420*/  SHF.R.S32.HI R6, RZ, 0x1f, R6 ;  /* 0x0000001fff067819 */ /* 0x000fc80000011406 */
[----:B------:R-:W-:-:S05]  /*21430*/  LEA.HI.X R3, R5, R4, R6, 0x2, P0 ;  /* 0x0000000405037211 */ /* 0x000fca00000f1406 */
[----:B------:R1:W-:Y:S01]  /*21440*/  ST.E.64 [R2.64], R56 ;  /* 0x0000003802007985 */ /* 0x0003e2000c101b08 */
[----:B------:R-:W-:Y:S05]  /*21450*/  BRA `(.L_x_1098) ;  /* 0x00000b2000007947 */ /* 0x000fea0003800000 */
.L_x_1083:
[----:B------:R-:W2:Y:S04]  /*21460*/  LDL.LU R3, [R1+0x1c] ;  /* 0x00001c0001037983 */ /* 0x000ea80000300800 */
[----:B------:R-:W3:Y:S01]  /*21470*/  LDL R10, [R1+0x24] ;  /* 0x00002400010a7983 */ /* 0x000ee20000100800 */
[----:B------:R-:W-:Y:S01]  /*21480*/  ISETP.NE.U32.AND P0, PT, RZ, c[0x0][0x508], PT ;  /* 0x00014200ff007a0c */ /* 0x000fe20003f05070 */
[----:B------:R-:W-:Y:S01]  /*21490*/  IMAD.MOV.U32 R8, RZ, RZ, 0x4 ;  /* 0x00000004ff087424 */ /* 0x000fe200078e00ff */
[----:B------:R-:W-:Y:S01]  /*214a0*/  ISETP.NE.U32.AND P2, PT, RZ, c[0x0][0x500], PT ;  /* 0x00014000ff007a0c */ /* 0x000fe20003f45070 */
[----:B------:R-:W-:Y:S01]  /*214b0*/  IMAD.MOV.U32 R21, RZ, RZ, c[0x0][0x388] ;  /* 0x0000e200ff157624 */ /* 0x000fe200078e00ff */
[----:B------:R-:W-:Y:S01]  /*214c0*/  ISETP.NE.AND.EX P0, PT, RZ, c[0x0][0x50c], PT, P0 ;  /* 0x00014300ff007a0c */ /* 0x000fe20003f05300 */
[----:B------:R-:W-:Y:S01]  /*214d0*/  IMAD.MOV.U32 R2, RZ, RZ, RZ ;  /* 0x000000ffff027224 */ /* 0x000fe200078e00ff */
[----:B------:R-:W-:Y:S01]  /*214e0*/  ISETP.NE.AND.EX P2, PT, RZ, c[0x0][0x504], PT, P2 ;  /* 0x00014100ff007a0c */ /* 0x000fe20003f45320 */
[----:B---3--:R-:W-:-:S10]  /*214f0*/  IMAD.WIDE R4, R10, R8, c[0x0][0x500] ;  /* 0x000140000a047625 */ /* 0x008fd400078e0208 */
[----:B------:R-:W-:Y:S02]  /*21500*/  @P0 IMAD.WIDE R8, R10, R8, c[0x0][0x508] ;  /* 0x000142000a080625 */ /* 0x000fe400078e0208 */
[----:B------:R3:W5:Y:S04]  /*21510*/  @P2 LDG.E R2, [R4.64] ;  /* 0x0000000804022981 */ /* 0x000768000c1e1900 */
[----:B------:R3:W5:Y:S01]  /*21520*/  @P0 LDG.E R21, [R8.64] ;  /* 0x0000000808150981 */ /* 0x000762000c1e1900 */
[----:B--2---:R-:W-:-:S04]  /*21530*/  ISETP.NE.AND P1, PT, R3, RZ, PT ;  /* 0x000000ff0300720c */ /* 0x004fc80003f25270 */
[----:B------:R-:W-:Y:S01]  /*21540*/  SEL R23, R3, c[0x0][0x3d4], P1 ;  /* 0x0000f50003177a07 */ /* 0x000fe20000800000 */
[----:B------:R-:W-:Y:S05]  /*21550*/  @P0 BRA `(.L_x_1104) ;  /* 0x0000004000000947 */ /* 0x000fea0003800000 */
[----:B------:R-:W-:Y:S05]  /*21560*/  @!P2 BRA `(.L_x_1104) ;  /* 0x000000300000a947 */ /* 0x000fea0003800000 */
[----:B------:R2:W4:Y:S04]  /*21570*/  LDG.E R3, [R4.64] ;  /* 0x0000000804037981 */ /* 0x000528000c1e1900 */
[----:B--23--:R-:W4:Y:S02]  /*21580*/  LDG.E R4, [R4.64+0x4] ;  /* 0x0000040804047981 */ /* 0x00cf24000c1e1900 */
[----:B----45:R-:W-:Y:S02]  /*21590*/  IADD3 R21, -R3, R4, RZ ;  /* 0x0000000403157210 */ /* 0x030fe40007ffe1ff */
.L_x_1104:
[----:B---3--:R-:W2:Y:S01]  /*215a0*/  LDL.LU R4, [R1+0x20] ;  /* 0x0000200001047983 */ /* 0x008ea20000300800 */
[----:B------:R-:W-:Y:S01]  /*215b0*/  SHF.R.S32.HI R3, RZ, 0x1f, R10 ;  /* 0x0000001fff037819 */ /* 0x000fe2000001140a */
[----:B------:R-:W-:Y:S01]  /*215c0*/  BSSY B0, `(.L_x_1105) ;  /* 0x0000039000007945 */ /* 0x000fe20003800000 */
[----:B-----5:R-:W-:Y:S01]  /*215d0*/  SHF.R.S32.HI R22, RZ, 0x1f, R2 ;  /* 0x0000001fff167819 */ /* 0x020fe20000011402 */
[----:B------:R-:W3:Y:S01]  /*215e0*/  S2R R5, SR_TID.X ;  /* 0x0000000000057919 */ /* 0x000ee20000002100 */
[----:B------:R-:W-:-:S02]  /*215f0*/  SEL R14, R10, RZ, !P2 ;  /* 0x000000ff0a0e7207 */ /* 0x000fc40005000000 */
[----:B------:R-:W-:Y:S02]  /*21600*/  SEL R25, R3, RZ, !P2 ;  /* 0x000000ff03197207 */ /* 0x000fe40005000000 */
[----:B---3--:R-:W-:Y:S02]  /*21610*/  ISETP.GT.AND P0, PT, R5, 0x7f, PT ;  /* 0x0000007f0500780c */ /* 0x008fe40003f04270 */
[----:B--2---:R-:W-:-:S11]  /*21620*/  LOP3.LUT R6, R4, 0xffff, RZ, 0xc0, !PT ;  /* 0x0000ffff04067812 */ /* 0x004fd600078ec0ff */
[----:B------:R-:W-:Y:S05]  /*21630*/  @P0 BRA `(.L_x_1106) ;  /* 0x0000031000000947 */ /* 0x000fea0003800000 */
[----:B------:R-:W2:Y:S01]  /*21640*/  LDL R4, [R1+0xc] ;  /* 0x00000c0001047983 */ /* 0x000ea20000100800 */
[----:B------:R-:W-:Y:S01]  /*21650*/  IMAD R3, R21, c[0x0][0x4e8], RZ ;  /* 0x00013a0015037a24 */ /* 0x000fe200078e02ff */
[----:B--2---:R-:W-:-:S04]  /*21660*/  IADD3 R15, R4, R5, RZ ;  /* 0x00000005040f7210 */ /* 0x004fc80007ffe0ff */
[----:B------:R-:W-:-:S13]  /*21670*/  ISETP.GE.AND P0, PT, R15, R3, PT ;  /* 0x000000030f00720c */ /* 0x000fda0003f06270 */
[----:B------:R-:W-:Y:S05]  /*21680*/  @P0 BRA `(.L_x_1106) ;  /* 0x000002c000000947 */ /* 0x000fea0003800000 */
[----:B------:R-:W2:Y:S01]  /*21690*/  LDL.LU R26, [R1+0x28] ;  /* 0x00002800011a7983 */ /* 0x000ea20000300800 */
[----:B------:R-:W-:Y:S01]  /*216a0*/  IMAD.MOV.U32 R3, RZ, RZ, 0x368 ;  /* 0x00000368ff037424 */ /* 0x000fe200078e00ff */
[----:B------:R-:W-:-:S04]  /*216b0*/  ISETP.GT.AND P2, PT, R23, 0x1, PT ;  /* 0x000000011700780c */ /* 0x000fc80003f44270 */
[----:B------:R-:W-:-:S04]  /*216c0*/  SEL R3, R3, 0x328, P2 ;  /* 0x0000032803037807 */ /* 0x000fc80001000000 */
[----:B------:R3:W4:Y:S08]  /*216d0*/  LDC.64 R10, c[0x0][R3+0x170] ;  /* 0x00005c00030a7b82 */ /* 0x0007300000000a00 */
[----:B------:R3:W5:Y:S08]  /*216e0*/  LDC.64 R8, c[0x0][R3+0x168] ;  /* 0x00005a0003087b82 */ /* 0x0007700000000a00 */
[----:B------:R3:W1:Y:S08]  /*216f0*/  LDC.64 R18, c[0x0][R3+0x178] ;  /* 0x00005e0003127b82 */ /* 0x0006700000000a00 */
[----:B------:R3:W1:Y:S02]  /*21700*/  LDC.64 R16, c[0x0][R3+0x160] ;  /* 0x0000580003107b82 */ /* 0x0006640000000a00 */
[----:B---3--:R-:W-:-:S02]  /*21710*/  IMAD.MOV.U32 R3, RZ, RZ, c[0x0][0x4e8] ;  /* 0x00013a00ff037624 */ /* 0x008fc400078e00ff */
[-C--:B----4-:R-:W-:Y:S02]  /*21720*/  IMAD R11, R11, R14.reuse, RZ ;  /* 0x0000000e0b0b7224 */ /* 0x090fe400078e02ff */
[C---:B------:R-:W-:Y:S01]  /*21730*/  IMAD.WIDE.U32 R4, R10.reuse, R14, RZ ;  /* 0x0000000e0a047225 */ /* 0x040fe200078e00ff */
[----:B------:R-:W-:Y:S02]  /*21740*/  ISETP.NE.AND P0, PT, R3, 0x1, PT ;  /* 0x000000010300780c */ /* 0x000fe40003f05270 */
[----:B------:R-:W-:Y:S01]  /*21750*/  MOV R3, R15 ;  /* 0x0000000f00037202 */ /* 0x000fe20000000f00 */
[----:B------:R-:W-:Y:S02]  /*21760*/  IMAD R11, R10, R25, R11 ;  /* 0x000000190a0b7224 */ /* 0x000fe400078e020b */
[-C--:B-----5:R-:W-:Y:S02]  /*21770*/  IMAD R20, R9, R6.reuse, RZ ;  /* 0x0000000609147224 */ /* 0x0a0fe400078e02ff */
        /* <DEDUP_REMOVED lines=8> */
[----:B------:R-:W-:Y:S02]  /*21800*/  IADD3.X R15, R5, R20, R22, P1, P0 ;  /* 0x00000014050f7210 */ /* 0x000fe40000fe0416 */
[----:B------:R-:W-:Y:S02]  /*21810*/  SHF.R.S32.HI R5, RZ, 0x1f, R3 ;  /* 0x0000001fff057819 */ /* 0x000fe40000011403 */
[----:B--2---:R-:W-:-:S05]  /*21820*/  SEL R10, R26, RZ, P2 ;  /* 0x000000ff1a0a7207 */ /* 0x004fca0001000000 */
[-C--:B-1----:R-:W-:Y:S02]  /*21830*/  IMAD R11, R19, R10.reuse, RZ ;  /* 0x0000000a130b7224 */ /* 0x082fe400078e02ff */
[----:B------:R-:W-:Y:S01]  /*21840*/  IMAD.WIDE.U32 R8, R18, R10, RZ ;  /* 0x0000000a12087225 */ /* 0x000fe200078e00ff */
[----:B------:R-:W-:-:S04]  /*21850*/  SHF.R.S32.HI R10, RZ, 0x1f, R4 ;  /* 0x0000001fff0a7819 */ /* 0x000fc80000011404 */
[----:B------:R-:W-:Y:S01]  /*21860*/  IADD3 R9, R9, R11, RZ ;  /* 0x0000000b09097210 */ /* 0x000fe20007ffe0ff */
[----:B------:R-:W-:Y:S01]  /*21870*/  IMAD.MOV.U32 R11, RZ, RZ, c[0x0][0x4a8] ;  /* 0x00012a00ff0b7624 */ /* 0x000fe200078e00ff */
[----:B------:R-:W-:Y:S01]  /*21880*/  IADD3 R8, P1, P0, R3, R24, R8 ;  /* 0x0000001803087210 */ /* 0x000fe2000783e008 */
[----:B------:R-:W-:-:S03]  /*21890*/  IMAD R3, R17, R4, RZ ;  /* 0x0000000411037224 */ /* 0x000fc600078e02ff */
[----:B------:R-:W-:Y:S01]  /*218a0*/  IADD3.X R9, R5, R15, R9, P1, P0 ;  /* 0x0000000f05097210 */ /* 0x000fe20000fe0409 */
[----:B------:R-:W-:-:S04]  /*218b0*/  IMAD R3, R16, R10, R3 ;  /* 0x0000000a10037224 */ /* 0x000fc800078e0203 */
        /* <DEDUP_REMOVED lines=9> */
.L_x_1106:
[----:B------:R-:W-:Y:S05]  /*21950*/  BSYNC B0 ;  /* 0x0000000000007941 */ /* 0x000fea0003800000 */
.L_x_1105:
        /* <DEDUP_REMOVED lines=13> */
[----:B--2---:R-:W-:-:S04]  /*21a30*/  IADD3 R3, R0, R10, RZ ;  /* 0x0000000a00037210 */ /* 0x004fc80007ffe0ff */
[----:B------:R-:W-:Y:S01]  /*21a40*/  MOV R2, R3 ;  /* 0x0000000300027202 */ /* 0x000fe20000000f00 */
[----:B------:R-:W-:-:S05]  /*21a50*/  @P0 IMAD.HI.U32 R9, R3, c[0x0][0x4ec], RZ ;  /* 0x00013b0003090a27 */ /* 0x000fca00078e00ff */
[----:B------:R-:W-:Y:S01]  /*21a60*/  @P0 SHF.R.U32.HI R2, RZ, c[0x0][0x4f0], R9 ;  /* 0x00013c00ff020a19 */ /* 0x000fe20000011609 */
[----:B------:R-:W-:-:S03]  /*21a70*/  IMAD R9, R14, c[0x0][0x3f4], R8 ;  /* 0x0000fd000e097a24 */ /* 0x000fc600078e0208 */
[----:B------:R-:W-:Y:S02]  /*21a80*/  SHF.R.S32.HI R8, RZ, 0x1f, R2 ;  /* 0x0000001fff087819 */ /* 0x000fe40000011402 */
[----:B------:R-:W-:Y:S02]  /*21a90*/  IADD3 R6, -R2, RZ, RZ ;  /* 0x000000ff02067210 */ /* 0x000fe40007ffe1ff */
[----:B------:R-:W-:Y:S01]  /*21aa0*/  IADD3 R5, R5, R9, RZ ;  /* 0x0000000905057210 */ /* 0x000fe20007ffe0ff */
[----:B------:R-:W-:Y:S02]  /*21ab0*/  IMAD R8, R8, c[0x0][0x3e0], RZ ;  /* 0x0000f80008087a24 */ /* 0x000fe400078e02ff */
        /* <DEDUP_REMOVED lines=13> */
[----:B------:R1:W2:Y:S02]  /*21b90*/  SHFL.IDX PT, R9, R5, RZ, 0x181f ;  /* 0x00181fff05097589 */ /* 0x0002a400000e0000 */
.L_x_1183:
[----:B------:R-:W-:Y:S05]  /*21ba0*/  BRA.DIV ~URZ, `(.L_x_1108) ;  /* 0x00003ee27f007947 */ /* 0x000fea000b800000 */
[----:B------:R3:W4:Y:S02]  /*21bb0*/  SHFL.IDX PT, R2, R8, RZ, 0x181f ;  /* 0x00181fff08027589 */ /* 0x00072400000e0000 */
.L_x_1184:
[----:B------:R-:W-:Y:S01]  /*21bc0*/  IMAD R4, R21, c[0x0][0x4e8], RZ ;  /* 0x00013a0015047a24 */ /* 0x000fe200078e02ff */
[----:B------:R-:W-:Y:S04]  /*21bd0*/  BSSY B0, `(.L_x_1109) ;  /* 0x000000b000007945 */ /* 0x000fe80003800000 */
[----:B------:R-:W-:-:S13]  /*21be0*/  ISETP.GE.AND P0, PT, R6, R4, PT ;  /* 0x000000040600720c */ /* 0x000fda0003f06270 */
[----:B------:R-:W-:Y:S05]  /*21bf0*/  @P0 BRA `(.L_x_1110) ;  /* 0x0000008000000947 */ /* 0x000fea0003800000 */
[----:B------:R-:W-:Y:S02]  /*21c00*/  ISETP.GE.AND P1, PT, R76, c[0x0][0x3c8], PT ;  /* 0x0000f2004c007a0c */ /* 0x000fe40003f26270 */
[----:B------:R-:W-:-:S11]  /*21c10*/  ISETP.GE.AND P0, PT, R211, c[0x0][0x3c8], PT ;  /* 0x0000f200d3007a0c */ /* 0x000fd60003f06270 */
[CC--:B----4-:R-:W-:Y:S02]  /*21c20*/  @!P1 LEA R10, P3, R76.reuse, R2.reuse, 0x1 ;  /* 0x000000024c0a9211 */ /* 0x0d0fe400078608ff */
[C---:B------:R-:W-:Y:S02]  /*21c30*/  @!P0 LEA R2, P2, R211.reuse, R2, 0x1 ;  /* 0x00000002d3028211 */ /* 0x040fe400078408ff */
[-C--:B--2---:R-:W-:Y:S02]  /*21c40*/  @!P1 LEA.HI.X R11, R76, R9.reuse, R77, 0x1, P3 ;  /* 0x000000094c0b9211 */ /* 0x084fe400018f0c4d */
[----:B------:R-:W-:-:S03]  /*21c50*/  @!P0 LEA.HI.X R3, R211, R9, R238, 0x1, P2 ;  /* 0x00000009d3038211 */ /* 0x000fc600010f0cee */
[----:B------:R2:W-:Y:S04]  /*21c60*/  @!P1 ST.E.128 [R10.64], RZ ;  /* 0x000000ff0a009985 */ /* 0x0005e8000c101d08 */
[----:B------:R2:W-:Y:S02]  /*21c70*/  @!P0 ST.E.128 [R2.64], RZ ;  /* 0x000000ff02008985 */ /* 0x0005e4000c101d08 */
.L_x_1110:
[----:B------:R-:W-:Y:S05]  /*21c80*/  BSYNC B0 ;  /* 0x0000000000007941 */ /* 0x000fea0003800000 */
.L_x_1109:
[----:B------:R-:W-:Y:S05]  /*21c90*/  BRA.DIV ~URZ, `(.L_x_1111) ;  /* 0x00003e627f007947 */ /* 0x000fea000b800000 */
[----:B--2---:R2:W1:Y:S04]  /*21ca0*/  SHFL.IDX PT, R9, R5, 0x1, 0x181f ;  /* 0x00381f0005097f89 */ /* 0x00446800000e0000 */
[----:B----4-:R2:W4:Y:S02]  /*21cb0*/  SHFL.IDX PT, R2, R8, 0x1, 0x181f ;  /* 0x00381f0008027f89 */ /* 0x01052400000e0000 */
.L_x_1185:
        /* <DEDUP_REMOVED lines=8> */
[-C--:B-1----:R-:W-:Y:S02]  /*21d40*/  @!P1 LEA.HI.X R11, R76, R9.reuse, R77, 0x1, P3 ;  /* 0x000000094c0b9211 */ /* 0x082fe400018f0c4d */
[----:B------:R-:W-:-:S03]  /*21d50*/  @!P0 LEA.HI.X R3, R211, R9, R238, 0x1, P2 ;  /* 0x00000009d3038211 */ /* 0x000fc600010f0cee */
[----:B------:R1:W-:Y:S04]  /*21d60*/  @!P1 ST.E.128 [R10.64], RZ ;  /* 0x000000ff0a009985 */ /* 0x0003e8000c101d08 */
[----:B------:R1:W-:Y:S02]  /*21d70*/  @!P0 ST.E.128 [R2.64], RZ ;  /* 0x000000ff02008985 */ /* 0x0003e4000c101d08 */
.L_x_1113:
[----:B------:R-:W-:Y:S05]  /*21d80*/  BSYNC B0 ;  /* 0x0000000000007941 */ /* 0x000fea0003800000 */
.L_x_1112:
[----:B------:R-:W-:Y:S05]  /*21d90*/  BRA.DIV ~URZ, `(.L_x_1114) ;  /* 0x00003e327f007947 */ /* 0x000fea000b800000 */
[----:B-1----:R1:W2:Y:S02]  /*21da0*/  SHFL.IDX PT, R9, R5, 0x2, 0x181f ;  /* 0x00581f0005097f89 */ /* 0x0022a400000e0000 */
.L_x_1186:
[----:B------:R-:W-:Y:S05]  /*21db0*/  BRA.DIV ~URZ, `(.L_x_1115) ;  /* 0x00003e827f007947 */ /* 0x000fea000b800000 */
[----:B----4-:R4:W1:Y:S02]  /*21dc0*/  SHFL.IDX PT, R2, R8, 0x2, 0x181f ;  /* 0x00581f0008027f89 */ /* 0x01086400000e0000 */
.L_x_1187:
[----:B------:R-:W-:Y:S01]  /*21dd0*/  IADD3 R3, R6, 0x40, RZ ;  /* 0x0000004006037810 */ /* 0x000fe20007ffe0ff */
[----:B------:R-:W-:Y:S03]  /*21de0*/  BSSY B0, `(.L_x_1116) ;  /* 0x000000b000007945 */ /* 0x000fe60003800000 */
[----:B------:R-:W-:-:S13]  /*21df0*/  ISETP.GE.AND P0, PT, R3, R4, PT ;  /* 0x000000040300720c */ /* 0x000fda0003f06270 */
[----:B------:R-:W-:Y:S05]  /*21e00*/  @P0 BRA `(.L_x_1117) ;  /* 0x0000008000000947 */ /* 0x000fea0003800000 */
[----:B------:R-:W-:Y:S02]  /*21e10*/  ISETP.GE.AND P1, PT, R76, c[0x0][0x3c8], PT ;  /* 0x0000f2004c007a0c */ /* 0x000fe40003f26270 */
[----:B------:R-:W-:-:S11]  /*21e20*/  ISETP.GE.AND P0, PT, R211, c[0x0][0x3c8], PT ;  /* 0x0000f200d3007a0c */ /* 0x000fd60003f06270 */
[CC--:B-1----:R-:W-:Y:S02]  /*21e30*/  @!P1 LEA R10, P3, R76.reuse, R2.reuse, 0x1 ;  /* 0x000000024c0a9211 */ /* 0x0c2fe400078608ff */
[C---:B------:R-:W-:Y:S02]  /*21e40*/  @!P0 LEA R2, P2, R211.reuse, R2, 0x1 ;  /* 0x00000002d3028211 */ /* 0x040fe400078408ff */
[-C--:B--2---:R-:W-:Y:S02]  /*21e50*/  @!P1 LEA.HI.X R11, R76, R9.reuse, R77, 0x1, P3 ;  /* 0x000000094c0b9211 */ /* 0x084fe400018f0c4d */
[----:B------:R-:W-:-:S03]  /*21e60*/  @!P0 LEA.HI.X R3, R211, R9, R238, 0x1, P2 ;  /* 0x00000009d3038211 */ /* 0x000fc600010f0cee */
[----:B------:R1:W-:Y:S04]  /*21e70*/  @!P1 ST.E.128 [R10.64], RZ ;  /* 0x000000ff0a009985 */ /* 0x0003e8000c101d08 */
[----:B------:R1:W-:Y:S02]  /*21e80*/  @!P0 ST.E.128 [R2.64], RZ ;  /* 0x000000ff02008985 */ /* 0x0003e4000c101d08 */
.L_x_1117:
[----:B------:R-:W-:Y:S05]  /*21e90*/  BSYNC B0 ;  /* 0x0000000000007941 */ /* 0x000fea0003800000 */
.L_x_1116:
[----:B------:R-:W-:Y:S05]  /*21ea0*/  BRA.DIV ~URZ, `(.L_x_1118) ;  /* 0x00003e027f007947 */ /* 0x000fea000b800000 */
[----:B--2---:R2:W3:Y:S04]  /*21eb0*/  SHFL.IDX PT, R9, R5, 0x3, 0x181f ;  /* 0x00781f0005097f89 */ /* 0x0044e800000e0000 */
[----:B-1----:R2:W1:Y:S02]  /*21ec0*/  SHFL.IDX PT, R2, R8, 0x3, 0x181f ;  /* 0x00781f0008027f89 */ /* 0x00246400000e0000 */
.L_x_1188:
[----:B------:R-:W-:-:S04]  /*21ed0*/  IADD3 R6, R6, 0x60, RZ ;  /* 0x0000006006067810 */ /* 0x000fc80007ffe0ff */
[----:B------:R-:W-:-:S13]  /*21ee0*/  ISETP.GE.AND P0, PT, R6, R4, PT ;  /* 0x000000040600720c */ /* 0x000fda0003f06270 */
[----:B------:R-:W-:Y:S05]  /*21ef0*/  @P0 BRA `(.L_x_1098) ;  /* 0x0000008000000947 */ /* 0x000fea0003800000 */
[----:B------:R-:W-:Y:S02]  /*21f00*/  ISETP.GE.AND P1, PT, R76, c[0x0][0x3c8], PT ;  /* 0x0000f2004c007a0c */ /* 0x000fe40003f26270 */
[----:B------:R-:W-:-:S11]  /*21f10*/  ISETP.GE.AND P0, PT, R211, c[0x0][0x3c8], PT ;  /* 0x0000f200d3007a0c */ /* 0x000fd60003f06270 */
[CC--:B-1----:R-:W-:Y:S02]  /*21f20*/  @!P1 LEA R4, P3, R76.reuse, R2.reuse, 0x1 ;  /* 0x000000024c049211 */ /* 0x0c2fe400078608ff */
[C---:B------:R-:W-:Y:S02]  /*21f30*/  @!P0 LEA R2, P2, R211.reuse, R2, 0x1 ;  /* 0x00000002d3028211 */ /* 0x040fe400078408ff */
[-C--:B--23--:R-:W-:Y:S02]  /*21f40*/  @!P1 LEA.HI.X R5, R76, R9.reuse, R77, 0x1, P3 ;  /* 0x000000094c059211 */ /* 0x08cfe400018f0c4d */
[----:B------:R-:W-:-:S03]  /*21f50*/  @!P0 LEA.HI.X R3, R211, R9, R238, 0x1, P2 ;  /* 0x00000009d3038211 */ /* 0x000fc600010f0cee */
[----:B------:R1:W-:Y:S04]  /*21f60*/  @!P1 ST.E.128 [R4.64], RZ ;  /* 0x000000ff04009985 */ /* 0x0003e8000c101d08 */
[----:B------:R1:W-:Y:S02]  /*21f70*/  @!P0 ST.E.128 [R2.64], RZ ;  /* 0x000000ff02008985 */ /* 0x0003e4000c101d08 */
.L_x_1098:
[----:B------:R-:W-:Y:S05]  /*21f80*/  BSYNC B1 ;  /* 0x0000000000017941 */ /* 0x000fea0003800000 */
.L_x_1082:
[----:B-1--4-:R-:W4:Y:S02]  /*21f90*/  LDL R2, [R1+0x5c] ;  /* 0x00005c0001027983 */ /* 0x012f240000100800 */
[----:B----4-:R-:W-:-:S13]  /*21fa0*/  ISETP.NE.AND P0, PT, R2, RZ, PT ;  /* 0x000000ff0200720c */ /* 0x010fda0003f05270 */
[----:B------:R-:W-:Y:S01]  /*21fb0*/  @P0 WARPSYNC 0xffffffff ;  /* 0xffffffff00000948 */ /* 0x000fe20003800000 */
[----:B------:R-:W-:Y:S06]  /*21fc0*/  @P0 BAR.SYNC.DEFER_BLOCKING 0x5, 0x100 ;  /* 0x0144000000000b1d */ /* 0x000fec0000010000 */
[----:B--23--:R-:W1:Y:S04]  /*21fd0*/  @P0 LDS.128 R8, [0xe100] ;  /* 0x00e10000ff080984 */ /* 0x00ce680000000c00 */
        /* <DEDUP_REMOVED lines=10> */
.L_x_1189:
[----:B------:R-:W-:Y:S05]  /*22080*/  BRA.DIV ~URZ, `(.L_x_1121) ;  /* 0x00003d627f007947 */ /* 0x000fea000b800000 */
[----:B------:R3:W4:Y:S02]  /*22090*/  SHFL.IDX PT, R9, R29, 0x1, 0x1f ;  /* 0x00201f001d097f89 */ /* 0x00072400000e0000 */
.L_x_1190:
        /* <DEDUP_REMOVED lines=19> */
.L_x_1191:
        /* <DEDUP_REMOVED lines=16> */
.L_x_1192:
[----:B---3--:R-:W-:Y:S01]  /*222d0*/  IMAD R2, R2, c[0x0][0x538], RZ ;  /* 0x00014e0002027a24 */ /* 0x008fe200078e02ff */
[----:B------:R-:W-:Y:S04]  /*222e0*/  BSSY B1, `(.L_x_1124) ;  /* 0x00000cf000017945 */ /* 0x000fe80003800000 */
[----:B----4-:R-:W-:-:S04]  /*222f0*/  IADD3 R9, R2, R9, RZ ;  /* 0x0000000902097210 */ /* 0x010fc80007ffe0ff */
[----:B--2---:R-:W-:-:S13]  /*22300*/  ISETP.GT.AND P0, PT, R9, R10, PT ;  /* 0x0000000a0900720c */ /* 0x004fda0003f04270 */
[----:B------:R-:W-:Y:S05]  /*22310*/  @P0 BRA `(.L_x_1125) ;  /* 0x0000026000000947 */ /* 0x000fea0003800000 */
.L_x_1129:
        /* <DEDUP_REMOVED lines=18> */
.L_x_1193:
        /* <DEDUP_REMOVED lines=16> */
.L_x_1194:
[----:B--2---:R-:W-:-:S05]  /*22540*/  IMAD R2, R2, c[0x0][0x538], RZ ;  /* 0x00014e0002027a24 */ /* 0x004fca00078e02ff */
[----:B------:R-:W-:-:S04]  /*22550*/  IADD3 R9, R2, R9, RZ ;  /* 0x0000000902097210 */ /* 0x000fc80007ffe0ff */
[----:B------:R-:W-:-:S13]  /*22560*/  ISETP.GT.AND P0, PT, R9, R10, PT ;  /* 0x0000000a0900720c */ /* 0x000fda0003f04270 */
[----:B-1----:R-:W-:Y:S05]  /*22570*/  @!P0 BRA `(.L_x_1129) ;  /* 0xfffffda000008947 */ /* 0x002fea000383ffff */
.L_x_1125:
[----:B------:R-:W-:-:S05]  /*22580*/  IADD3 R11, -R2, R9, RZ ;  /* 0x00000009020b7210 */ /* 0x000fca0007ffe1ff */
[----:B------:R-:W-:-:S05]  /*22590*/  IMAD R2, R4, c[0x0][0x538], R11 ;  /* 0x00014e0004027a24 */ /* 0x000fca00078e020b */
[----:B------:R-:W-:Y:S01]  /*225a0*/  ISETP.GT.AND P0, PT, R2, R10, PT ;  /* 0x0000000a0200720c */ /* 0x000fe20003f04270 */
[----:B------:R-:W-:-:S12]  /*225b0*/  BRA.DIV ~URZ, `(.L_x_1130) ;  /* 0x00003c827f007947 */ /* 0x000fd8000b800000 */
[----:B------:R-:W-:-:S03]  /*225c0*/  VOTE.ANY R14, PT, !P0 ;  /* 0x00000000000e7806 */ /* 0x000fc600040e0100 */
.L_x_1195:
[----:B------:R-:W2:Y:S01]  /*225d0*/  LDL.LU R2, [R1+0x24] ;  /* 0x0000240001027983 */ /* 0x000ea20000300800 */
[----:B------:R-:W2:Y:S02]  /*225e0*/  POPC R9, R14 ;  /* 0x0000000e00097309 */ /* 0x000ea40000000000 */
[----:B--2---:R-:W-:-:S05]  /*225f0*/  IADD3 R2, R9, R2, RZ ;  /* 0x0000000209027210 */ /* 0x004fca0007ffe0ff */
[----:B------:R2:W-:Y:S01]  /*22600*/  STL [R1+0x24], R2 ;  /* 0x0000240201007387 */ /* 0x0005e20000100800 */
[----:B------:R-:W-:Y:S05]  /*22610*/  BRA.DIV ~URZ, `(.L_x_1131) ;  /* 0x00003c627f007947 */ /* 0x000fea000b800000 */
[----:B------:R3:W4:Y:S04]  /*22620*/  SHFL.IDX PT, R6, R6, R9, 0x1f ;  /* 0x00001f0906067589 */ /* 0x00072800000e0000 */
[----:B------:R3:W1:Y:S02]  /*22630*/  SHFL.IDX PT, R5, R8, R9, 0x1f ;  /* 0x00001f0908057589 */ /* 0x00066400000e0000 */
.L_x_1196:
[----:B------:R-:W-:Y:S01]  /*22640*/  ISETP.NE.AND P0, PT, R14, RZ, PT ;  /* 0x000000ff0e00720c */ /* 0x000fe20003f05270 */
[----:B------:R-:W-:-:S12]  /*22650*/  BSSY B0, `(.L_x_1132) ;  /* 0x0000005000007945 */ /* 0x000fd80003800000 */
[----:B------:R-:W-:Y:S05]  /*22660*/  @!P0 BRA `(.L_x_1133) ;  /* 0x0000003000008947 */ /* 0x000fea0003800000 */
[----:B---3--:R-:W-:Y:S01]  /*22670*/  IADD3 R9, R9, -0x1, RZ ;  /* 0xffffffff09097810 */ /* 0x008fe20007ffe0ff */
[----:B------:R-:W-:Y:S05]  /*22680*/  BRA.DIV ~URZ, `(.L_x_1134) ;  /* 0x00003cc27f007947 */ /* 0x000fea000b800000 */
[----:B------:R3:W2:Y:S02]  /*22690*/  SHFL.IDX PT, R15, R4, R9, 0x1f ;  /* 0x00001f09040f7589 */ /* 0x0006a400000e0000 */
.L_x_1133:
[----:B------:R-:W-:Y:S05]  /*226a0*/  BSYNC B0 ;  /* 0x0000000000007941 */ /* 0x000fea0003800000 */
.L_x_1132:
[----:B--2---:R-:W-:Y:S01]  /*226b0*/  IMAD R2, R15, c[0x0][0x538], R11 ;  /* 0x00014e000f027a24 */ /* 0x004fe200078e020b */
[----:B-1----:R-:W-:Y:S01]  /*226c0*/  ISETP.NE.AND P0, PT, R5, 0x1, PT ;  /* 0x000000010500780c */ /* 0x002fe20003f05270 */
[----:B------:R-:W-:Y:S03]  /*226d0*/  BSSY B0, `(.L_x_1135) ;  /* 0x0000086000007945 */ /* 0x000fe60003800000 */
[----:B------:R1:W-:Y:S01]  /*226e0*/  STL [R1+0x18], R2 ;  /* 0x0000180201007387 */ /* 0x0003e20000100800 */
[----:B------:R-:W-:-:S08]  /*226f0*/  IADD3 R11, -R2, R10, RZ ;  /* 0x0000000a020b7210 */ /* 0x000fd00007ffe1ff */
[----:B------:R-:W-:Y:S05]  /*22700*/  @!P0 BRA `(.L_x_1136) ;  /* 0x000003e000008947 */ /* 0x000fea0003800000 */
[-C--:B----4-:R-:W-:Y:S01]  /*22710*/  IABS R3, R6.reuse ;  /* 0x0000000600037213 */ /* 0x090fe20000000000 */
[----:B---3--:R-:W-:Y:S01]  /*22720*/  IMAD.MOV.U32 R8, RZ, RZ, RZ ;  /* 0x000000ffff087224 */ /* 0x008fe200078e00ff */
[----:B------:R-:W-:Y:S02]  /*22730*/  IABS R14, R6 ;  /* 0x00000006000e7213 */ /* 0x000fe40000000000 */
[----:B-1----:R-:W1:Y:S08]  /*22740*/  I2F.RP R2, R3 ;  /* 0x0000000300027306 */ /* 0x002e700000209400 */
[----:B-1----:R-:W1:Y:S02]  /*22750*/  MUFU.RCP R2, R2 ;  /* 0x0000000200027308 */ /* 0x002e640000001000 */
[----:B-1----:R-:W-:-:S06]  /*22760*/  IADD3 R2, R2, 0xffffffe, RZ ;  /* 0x0ffffffe02027810 */ /* 0x002fcc0007ffe0ff */
[----:B------:R1:W2:Y:S02]  /*22770*/  F2I.FTZ.U32.TRUNC.NTZ R9, R2 ;  /* 0x0000000200097305 */ /* 0x0002a4000021f000 */
[----:B-1----:R-:W-:Y:S01]  /*22780*/  IABS R2, R5 ;  /* 0x0000000500027213 */ /* 0x002fe20000000000 */
[----:B--2---:R-:W-:-:S04]  /*22790*/  IMAD.MOV R4, RZ, RZ, -R9 ;  /* 0x000000ffff047224 */ /* 0x004fc800078e0a09 */
[----:B------:R-:W-:Y:S01]  /*227a0*/  IMAD.MOV.U32 R10, RZ, RZ, R2 ;  /* 0x000000ffff0a7224 */ /* 0x000fe200078e0002 */
[----:B------:R-:W-:Y:S01]  /*227b0*/  IABS R2, R11 ;  /* 0x0000000b00027213 */ /* 0x000fe20000000000 */
[----:B------:R-:W-:Y:S02]  /*227c0*/  IMAD R4, R4, R3, RZ ;  /* 0x0000000304047224 */ /* 0x000fe400078e02ff */
[----:B------:R-:W1:Y:S02]  /*227d0*/  I2F.RP R15, R10 ;  /* 0x0000000a000f7306 */ /* 0x000e640000209400 */
[----:B------:R-:W-:-:S04]  /*227e0*/  IMAD.HI.U32 R9, R9, R4, R8 ;  /* 0x0000000409097227 */ /* 0x000fc800078e0008 */
[----:B------:R-:W-:Y:S02]  /*227f0*/  IMAD.MOV.U32 R4, RZ, RZ, R2 ;  /* 0x000000ffff047224 */ /* 0x000fe400078e0002 */
[----:B------:R-:W-:-:S05]  /*22800*/  IMAD.MOV R2, RZ, RZ, -R14 ;  /* 0x000000ffff027224 */ /* 0x000fca00078e0a0e */
[----:B------:R-:W-:Y:S01]  /*22810*/  MOV R8, R2 ;  /* 0x0000000200087202 */ /* 0x000fe20000000f00 */
[----:B------:R-:W-:-:S04]  /*22820*/  IMAD.HI.U32 R2, R9, R4, RZ ;  /* 0x0000000409027227 */ /* 0x000fc800078e00ff */
[----:B------:R-:W-:Y:S02]  /*22830*/  IMAD R4, R2, R8, R4 ;  /* 0x0000000802047224 */ /* 0x000fe400078e0204 */
[----:B-1----:R-:W1:Y:S03]  /*22840*/  MUFU.RCP R8, R15 ;  /* 0x0000000f00087308 */ /* 0x002e660000001000 */
[----:B------:R-:W-:Y:S02]  /*22850*/  ISETP.GT.U32.AND P0, PT, R3, R4, PT ;  /* 0x000000040300720c */ /* 0x000fe40003f04070 */
[----:B-1----:R-:W-:-:S11]  /*22860*/  IADD3 R8, R8, 0xffffffe, RZ ;  /* 0x0ffffffe08087810 */ /* 0x002fd60007ffe0ff */
[----:B------:R-:W-:Y:S01]  /*22870*/  @!P0 IMAD.IADD R4, R4, 0x1, -R3 ;  /* 0x0000000104048824 */ /* 0x000fe200078e0a03 */
[----:B------:R-:W-:Y:S01]  /*22880*/  @!P0 IADD3 R2, R2, 0x1, RZ ;  /* 0x0000000102028810 */ /* 0x000fe20007ffe0ff */
[----:B------:R-:W1:Y:S01]  /*22890*/  F2I.FTZ.U32.TRUNC.NTZ R9, R8 ;  /* 0x0000000800097305 */ /* 0x000e62000021f000 */
[----:B------:R-:W-:Y:S02]  /*228a0*/  ISETP.NE.AND P0, PT, R6, RZ, PT ;  /* 0x000000ff0600720c */ /* 0x000fe40003f05270 */
[----:B------:R-:W-:Y:S02]  /*228b0*/  ISETP.GE.U32.AND P2, PT, R4, R3, PT ;  /* 0x000000030400720c */ /* 0x000fe40003f46070 */
[----:B------:R-:W-:-:S04]  /*228c0*/  LOP3.LUT R3, R11, R6, RZ, 0x3c, !PT ;  /* 0x000000060b037212 */ /* 0x000fc800078e3cff */
[----:B------:R-:W-:Y:S01]  /*228d0*/  ISETP.GE.AND P1, PT, R3, RZ, PT ;  /* 0x000000ff0300720c */ /* 0x000fe20003f26270 */
[----:B-1----:R-:W-:-:S06]  /*228e0*/  IMAD.MOV R3, RZ, RZ, -R9 ;  /* 0x000000ffff037224 */ /* 0x002fcc00078e0a09 */
[----:B------:R-:W-:Y:S01]  /*228f0*/  @P2 IADD3 R2, R2, 0x1, RZ ;  /* 0x0000000102022810 */ /* 0x000fe20007ffe0ff */
[----:B------:R-:W-:Y:S01]  /*22900*/  IMAD.MOV.U32 R8, RZ, RZ, RZ ;  /* 0x000000ffff087224 */ /* 0x000fe200078e00ff */
[----:B------:R-:W-:-:S04]  /*22910*/  MOV R4, R3 ;  /* 0x0000000300047202 */ /* 0x000fc80000000f00 */
[----:B------:R-:W-:Y:S01]  /*22920*/  @!P1 IMAD.MOV R2, RZ, RZ, -R2 ;  /* 0x000000ffff029224 */ /* 0x000fe200078e0a02 */
[----:B------:R-:W-:Y:S02]  /*22930*/  @!P0 LOP3.LUT R2, RZ, R6, RZ, 0x33, !PT ;  /* 0x00000006ff028212 */ /* 0x000fe400078e33ff */
[----:B------:R-:W-:Y:S01]  /*22940*/  IABS R3, R5 ;  /* 0x0000000500037213 */ /* 0x000fe20000000000 */
[----:B------:R-:W-:Y:S01]  /*22950*/  IMAD R4, R4, R10, RZ ;  /* 0x0000000a04047224 */ /* 0x000fe200078e02ff */
[----:B------:R-:W-:-:S03]  /*22960*/  IABS R15, R2 ;  /* 0x00000002000f7213 */ /* 0x000fc60000000000 */
[----:B------:R-:W-:Y:S02]  /*22970*/  IMAD.MOV R14, RZ, RZ, -R3 ;  /* 0x000000ffff0e7224 */ /* 0x000fe400078e0a03 */
[----:B------:R-:W-:-:S03]  /*22980*/  IMAD.HI.U32 R3, R9, R4, R8 ;  /* 0x0000000409037227 */ /* 0x000fc600078e0008 */
[----:B------:R-:W-:Y:S01]  /*22990*/  MOV R8, R14 ;  /* 0x0000000e00087202 */ /* 0x000fe20000000f00 */
        /* <DEDUP_REMOVED lines=18> */
[----:B------:R-:W-:-:S05]  /*22ac0*/  IMAD R2, R4, 0x10000, R2 ;  /* 0x0001000004027824 */ /* 0x000fca00078e0202 */
[----:B------:R1:W-:Y:S01]  /*22ad0*/  STL [R1+0x20], R2 ;  /* 0x0000200201007387 */ /* 0x0003e20000100800 */
[----:B------:R-:W-:Y:S05]  /*22ae0*/  BRA `(.L_x_1137) ;  /* 0x0000044000007947 */ /* 0x000fea0003800000 */
.L_x_1136:
[----:B---3--:R-:W2:Y:S01]  /*22af0*/  LDL R4, [R1+0x24] ;  /* 0x0000240001047983 */ /* 0x008ea20000100800 */
[----:B-1----:R-:W-:-:S04]  /*22b00*/  IMAD.MOV.U32 R2, RZ, RZ, 0x4 ;  /* 0x00000004ff027424 */ /* 0x002fc800078e00ff */
[----:B--2---:R-:W-:-:S05]  /*22b10*/  IMAD.WIDE R2, R4, R2, c[0x0][0x590] ;  /* 0x0001640004027625 */ /* 0x004fca00078e0202 */
[----:B------:R-:W2:Y:S02]  /*22b20*/  LDG.E R4, [R2.64] ;  /* 0x0000000802047981 */ /* 0x000ea4000c1e1900 */
[----:B--2-4-:R-:W-:-:S05]  /*22b30*/  IMAD R10, R4, R6, RZ ;  /* 0x00000006040a7224 */ /* 0x014fca00078e02ff */
        /* <DEDUP_REMOVED lines=16> */
[----:B------:R-:W-:Y:S02]  /*22c40*/  IMAD R3, R2, R3, R8 ;  /* 0x0000000302037224 */ /* 0x000fe400078e0208 */
[----:B------:R-:W-:-:S03]  /*22c50*/  IMAD.MOV.U32 R8, RZ, RZ, RZ ;  /* 0x000000ffff087224 */ /* 0x000fc600078e00ff */
        /* <DEDUP_REMOVED lines=19> */
[----:B------:R-:W1:Y:S08]  /*22d90*/  I2F.RP R5, R4 ;  /* 0x0000000400057306 */ /* 0x000e700000209400 */
[----:B-1----:R-:W1:Y:S02]  /*22da0*/  MUFU.RCP R5, R5 ;  /* 0x0000000500057308 */ /* 0x002e640000001000 */
[----:B-1----:R-:W-:-:S06]  /*22db0*/  IADD3 R5, R5, 0xffffffe, RZ ;  /* 0x0ffffffe05057810 */ /* 0x002fcc0007ffe0ff */
[----:B------:R-:W1:Y:S02]  /*22dc0*/  F2I.FTZ.U32.TRUNC.NTZ R9, R5 ;  /* 0x0000000500097305 */ /* 0x000e64000021f000 */
[----:B-1----:R-:W-:-:S04]  /*22dd0*/  IMAD.MOV R5, RZ, RZ, -R9 ;  /* 0x000000ffff057224 */ /* 0x002fc800078e0a09 */
[----:B------:R-:W-:Y:S01]  /*22de0*/  IMAD R10, R5, R4, RZ ;  /* 0x00000004050a7224 */ /* 0x000fe200078e02ff */
[----:B------:R-:W-:Y:S01]  /*22df0*/  MOV R5, R3 ;  /* 0x0000000300057202 */ /* 0x000fe20000000f00 */
[----:B------:R-:W-:Y:S02]  /*22e00*/  IMAD.MOV R3, RZ, RZ, -R15 ;  /* 0x000000ffff037224 */ /* 0x000fe400078e0a0f */
        /* <DEDUP_REMOVED lines=16> */
[----:B------:R-:W-:-:S05]  /*22f10*/  IMAD R2, R3, R4, R5 ;  /* 0x0000000403027224 */ /* 0x000fca00078e0205 */
[----:B------:R1:W-:Y:S02]  /*22f20*/  STL [R1+0x20], R2 ;  /* 0x0000200201007387 */ /* 0x0003e40000100800 */
.L_x_1137:
[----:B------:R-:W-:Y:S05]  /*22f30*/  BSYNC B0 ;  /* 0x0000000000007941 */ /* 0x000fea0003800000 */
.L_x_1135:
[----:B------:R-:W-:-:S04]  /*22f40*/  LOP3.LUT R3, RZ, R3, RZ, 0x33, !PT ;  /* 0x00000003ff037212 */ /* 0x000fc800078e33ff */
[----:B-1----:R-:W-:-:S05]  /*22f50*/  IADD3 R2, R3, R6, RZ ;  /* 0x0000000603027210 */ /* 0x002fca0007ffe0ff */
[----:B------:R1:W-:Y:S01]  /*22f60*/  STL [R1+0x1c], R2 ;  /* 0x00001c0201007387 */ /* 0x0003e20000100800 */
[----:B------:R-:W-:Y:S05]  /*22f70*/  BRA `(.L_x_1138) ;  /* 0x0000005000007947 */ /* 0x000fea0003800000 */
.L_x_1126:
[----:B------:R-:W-:Y:S01]  /*22f80*/  MOV R2, c[0x0][0x53c] ;  /* 0x00014f0000027a02 */ /* 0x000fe20000000f00 */
[----:B------:R2:W-:Y:S04]  /*22f90*/  STL [R1+0x18], R10 ;  /* 0x0000180a01007387 */ /* 0x0005e80000100800 */
[----:B------:R2:W-:Y:S04]  /*22fa0*/  STL [R1+0x1c], RZ ;  /* 0x00001cff01007387 */ /* 0x0005e80000100800 */
[----:B------:R2:W-:Y:S04]  /*22fb0*/  STL [R1+0x20], RZ ;  /* 0x000020ff01007387 */ /* 0x0005e80000100800 */
[----:B------:R2:W-:Y:S02]  /*22fc0*/  STL [R1+0x24], R2 ;  /* 0x0000240201007387 */ /* 0x0005e40000100800 */
.L_x_1138:
[----:B------:R-:W-:Y:S05]  /*22fd0*/  BSYNC B1 ;  /* 0x0000000000017941 */ /* 0x000fea0003800000 */
.L_x_1124:
        /* <DEDUP_REMOVED lines=9> */
.L_x_1119:
[----:B-1----:R-:W3:Y:S02]  /*23070*/  LDL R2, [R1+0x24] ;  /* 0x0000240001027983 */ /* 0x002ee40000100800 */
[----:B---3--:R-:W-:-:S13]  /*23080*/  ISETP.GE.AND P0, PT, R2, c[0x0][0x53c], PT ;  /* 0x00014f0002007a0c */ /* 0x008fda0003f06270 */
[----:B--2---:R-:W-:Y:S01]  /*23090*/  @P0 CALL.REL.NOINC `(.L_x_1139) ;  /* 0x0000001000000944 */ /* 0x004fe20003c00000 */
[----:B------:R-:W-:Y:S05]  /*230a0*/  BRA `(.L_x_1140) ;  /* 0xfffdec8000007947 */ /* 0x000fea000383ffff */
.L_x_1139:
[----:B------:R-:W-:Y:S05]  /*230b0*/  EXIT ;  /* 0x000000000000794d */ /* 0x000fea0003800000 */
.L_x_893:
[----:B------:R-:W-:Y:S02]  /*230c0*/  MOV R3, 0x1 ;  /* 0x0000000100037802 */ /* 0x000fe40000000f00 */
[----:B------:R-:W-:Y:S02]  /*230d0*/  MOV R4, 0x230f0 ;  /* 0x000230f000047802 */ /* 0x000fe40000000f00 */
[----:B------:R-:W-:Y:S05]  /*230e0*/  CALL.REL.NOINC `($__internal_16_$__cuda_sm70_shflsync_up_p) ;  /* 0x0000339000007944 */ /* 0x000fea0003c00000 */
[----:B------:R-:W-:Y:S01]  /*230f0*/  MOV R0, R3 ;  /* 0x0000000300007202 */ /* 0x000fe20000000f00 */
[----:B------:R-:W-:Y:S05]  /*23100*/  BRA `(.L_x_1141) ;  /* 0xfffdd35000007947 */ /* 0x000fea000383ffff */
.L_x_894:
[----:B------:R-:W-:Y:S02]  /*23110*/  MOV R3, 0x2 ;  /* 0x0000000200037802 */ /* 0x000fe40000000f00 */
[----:B------:R-:W-:Y:S02]  /*23120*/  MOV R4, 0x23140 ;  /* 0x0002314000047802 */ /* 0x000fe40000000f00 */
[----:B------:R-:W-:Y:S05]  /*23130*/  CALL.REL.NOINC `($__internal_16_$__cuda_sm70_shflsync_up_p) ;  /* 0x0000334000007944 */ /* 0x000fea0003c00000 */
[----:B------:R-:W-:Y:S02]  /*23140*/  SEL R0, R3, RZ, P4 ;  /* 0x000000ff03007207 */ /* 0x000fe40002000000 */
[----:B------:R-:W-:Y:S02]  /*23150*/  MOV R3, 0x4 ;  /* 0x0000000400037802 */ /* 0x000fe40000000f00 */
[----:B------:R-:W-:Y:S01]  /*23160*/  MOV R4, 0x231a0 ;  /* 0x000231a000047802 */ /* 0x000fe20000000f00 */
[----:B------:R-:W-:-:S04]  /*23170*/  IMAD.IADD R0, R2, 0x1, R0 ;  /* 0x0000000102007824 */ /* 0x000fc800078e0200 */
[----:B------:R-:W-:Y:S02]  /*23180*/  IMAD.MOV.U32 R2, RZ, RZ, R0 ;  /* 0x000000ffff027224 */ /* 0x000fe400078e0000 */
[----:B------:R-:W-:Y:S05]  /*23190*/  CALL.REL.NOINC `($__internal_16_$__cuda_sm70_shflsync_up_p) ;  /* 0x000032e000007944 */ /* 0x000fea0003c00000 */
[----:B------:R-:W-:Y:S02]  /*231a0*/  SEL R3, R3, RZ, P3 ;  /* 0x000000ff03037207 */ /* 0x000fe40001800000 */
[----:B------:R-:W-:-:S03]  /*231b0*/  MOV R4, 0x23200 ;  /* 0x0002320000047802 */ /* 0x000fc60000000f00 */
[----:B------:R-:W-:Y:S01]  /*231c0*/  IMAD.IADD R0, R0, 0x1, R3 ;  /* 0x0000000100007824 */ /* 0x000fe200078e0203 */
[----:B------:R-:W-:-:S03]  /*231d0*/  MOV R3, 0x8 ;  /* 0x0000000800037802 */ /* 0x000fc60000000f00 */
        /* <DEDUP_REMOVED lines=8> */
[----:B------:R-:W-:Y:S01]  /*23260*/  SEL R3, R3, RZ, P1 ;  /* 0x000000ff03037207 */ /* 0x000fe20000800000 */
[----:B------:R-:W-:Y:S01]  /*23270*/  IMAD.MOV.U32 R2, RZ, RZ, 0x1f ;  /* 0x0000001fff027424 */ /* 0x000fe200078e00ff */
[----:B------:R-:W-:-:S03]  /*23280*/  MOV R226, 0x1f ;  /* 0x0000001f00e27802 */ /* 0x000fc60000000f00 */
[----:B------:R-:W-:Y:S01]  /*23290*/  IMAD.IADD R4, R0, 0x1, R3 ;  /* 0x0000000100047824 */ /* 0x000fe200078e0203 */
[----:B------:R-:W-:-:S03]  /*232a0*/  MOV R3, 0x232d0 ;  /* 0x000232d000037802 */ /* 0x000fc60000000f00 */
[----:B------:R-:W-:Y:S02]  /*232b0*/  IMAD.MOV.U32 R28, RZ, RZ, R4 ;  /* 0x000000ffff1c7224 */ /* 0x000fe400078e0004 */
[----:B------:R-:W-:Y:S05]  /*232c0*/  CALL.REL.NOINC `($__internal_15_$__cuda_sm70_shflsync_idx_p) ;  /* 0x0000315000007944 */ /* 0x000fea0003c00000 */
[----:B------:R-:W-:Y:S01]  /*232d0*/  MOV R0, R28 ;  /* 0x0000001c00007202 */ /* 0x000fe20000000f00 */
[----:B------:R-:W-:Y:S05]  /*232e0*/  BRA `(.L_x_1142) ;  /* 0xfffdd27000007947 */ /* 0x000fea000383ffff */
.L_x_896:
[----:B------:R-:W-:Y:S02]  /*232f0*/  SEL R2, RZ, 0x1, P0 ;  /* 0x00000001ff027807 */ /* 0x000fe40000000000 */
[----:B------:R-:W-:Y:S02]  /*23300*/  MOV R3, 0x23320 ;  /* 0x0002332000037802 */ /* 0x000fe40000000f00 */
[----:B------:R-:W-:Y:S05]  /*23310*/  CALL.REL.NOINC `($__internal_17_$__cuda_sm70_votesync_ballot) ;  /* 0x000031c000007944 */ /* 0x000fea0003c00000 */
[----:B------:R-:W-:Y:S05]  /*23320*/  BRA `(.L_x_1143) ;  /* 0xfffdd2c000007947 */ /* 0x000fea000383ffff */
.L_x_897:
[----:B------:R-:W-:Y:S01]  /*23330*/  IMAD.MOV.U32 R28, RZ, RZ, R9 ;  /* 0x000000ffff1c7224 */ /* 0x000fe200078e0009 */
[----:B-1----:R-:W-:Y:S01]  /*23340*/  MOV R2, R0 ;  /* 0x0000000000027202 */ /* 0x002fe20000000f00 */
[----:B------:R-:W-:Y:S01]  /*23350*/  IMAD.MOV.U32 R226, RZ, RZ, 0x1f ;  /* 0x0000001fffe27424 */ /* 0x000fe200078e00ff */
[----:B------:R-:W-:Y:S02]  /*23360*/  MOV R3, 0x23380 ;  /* 0x0002338000037802 */ /* 0x000fe40000000f00 */
[----:B------:R-:W-:Y:S05]  /*23370*/  CALL.REL.NOINC `($__internal_15_$__cuda_sm70_shflsync_idx_p) ;  /* 0x000030a000007944 */ /* 0x000fea0003c00000 */
[----:B------:R-:W-:Y:S01]  /*23380*/  IMAD.MOV.U32 R12, RZ, RZ, R28 ;  /* 0x000000ffff0c7224 */ /* 0x000fe200078e001c */
[----:B------:R-:W-:Y:S01]  /*23390*/  MOV R28, R8 ;  /* 0x00000008001c7202 */ /* 0x000fe20000000f00 */
[----:B------:R-:W-:Y:S01]  /*233a0*/  IMAD.MOV.U32 R5, RZ, RZ, RZ ;  /* 0x000000ffff057224 */ /* 0x000fe200078e00ff */
[----:B------:R-:W-:Y:S01]  /*233b0*/  MOV R2, R0 ;  /* 0x0000000000027202 */ /* 0x000fe20000000f00 */
[----:B------:R-:W-:Y:S01]  /*233c0*/  IMAD.MOV.U32 R226, RZ, RZ, 0x1f ;  /* 0x0000001fffe27424 */ /* 0x000fe200078e00ff */
[----:B------:R-:W-:-:S02]  /*233d0*/  MOV R3, 0x233f0 ;  /* 0x000233f000037802 */ /* 0x000fc40000000f00 */
[----:B------:R-:W-:Y:S05]  /*233e0*/  CALL.REL.NOINC `($__internal_15_$__cuda_sm70_shflsync_idx_p) ;  /* 0x0000303000007944 */ /* 0x000fea0003c00000 */
[----:B------:R-:W-:Y:S01]  /*233f0*/  MOV R9, R28 ;  /* 0x0000001c00097202 */ /* 0x000fe20000000f00 */
[----:B------:R-:W-:Y:S05]  /*23400*/  BRA `(.L_x_1144) ;  /* 0xfffdd25000007947 */ /* 0x000fea000383ffff */
.L_x_900:
[----:B------:R-:W-:Y:S01]  /*23410*/  IMAD.MOV.U32 R28, RZ, RZ, R4 ;  /* 0x000000ffff1c7224 */ /* 0x000fe200078e0004 */
[----:B-1----:R-:W-:Y:S01]  /*23420*/  MOV R2, R0 ;  /* 0x0000000000027202 */ /* 0x002fe20000000f00 */
[----:B------:R-:W-:Y:S01]  /*23430*/  IMAD.MOV.U32 R226, RZ, RZ, 0x1f ;  /* 0x0000001fffe27424 */ /* 0x000fe200078e00ff */
[----:B------:R-:W-:-:S02]  /*23440*/  MOV R3, 0x23460 ;  /* 0x0002346000037802 */ /* 0x000fc40000000f00 */
[----:B---34-:R-:W-:Y:S05]  /*23450*/  CALL.REL.NOINC `($__internal_15_$__cuda_sm70_shflsync_idx_p) ;  /* 0x00002fc000007944 */ /* 0x018fea0003c00000 */
[----:B------:R-:W-:Y:S01]  /*23460*/  MOV R5, R28 ;  /* 0x0000001c00057202 */ /* 0x000fe20000000f00 */
[----:B------:R-:W-:Y:S05]  /*23470*/  BRA `(.L_x_899) ;  /* 0xfffdd24000007947 */ /* 0x000fea000383ffff */
.L_x_1003:
[----:B------:R-:W-:Y:S01]  /*23480*/  IMAD.MOV.U32 R28, RZ, RZ, R4 ;  /* 0x000000ffff1c7224 */ /* 0x000fe200078e0004 */
[----:B------:R-:W-:Y:S01]  /*23490*/  MOV R2, RZ ;  /* 0x000000ff00027202 */ /* 0x000fe20000000f00 */
[----:B------:R-:W-:Y:S01]  /*234a0*/  IMAD.MOV.U32 R226, RZ, RZ, 0x181f ;  /* 0x0000181fffe27424 */ /* 0x000fe200078e00ff */
[----:B------:R-:W-:-:S02]  /*234b0*/  MOV R3, 0x234d0 ;  /* 0x000234d000037802 */ /* 0x000fc40000000f00 */
[----:B------:R-:W-:Y:S05]  /*234c0*/  CALL.REL.NOINC `($__internal_15_$__cuda_sm70_shflsync_idx_p) ;  /* 0x00002f5000007944 */ /* 0x000fea0003c00000 */
[----:B------:R-:W-:Y:S01]  /*234d0*/  MOV R9, R28 ;  /* 0x0000001c00097202 */ /* 0x000fe20000000f00 */
[----:B------:R-:W-:Y:S05]  /*234e0*/  BRA `(.L_x_1145) ;  /* 0xfffec20000007947 */ /* 0x000fea000383ffff */
.L_x_1004:
[----:B------:R-:W-:Y:S01]  /*234f0*/  IMAD.MOV.U32 R28, RZ, RZ, R5 ;  /* 0x000000ffff1c7224 */ /* 0x000fe200078e0005 */
[----:B------:R-:W-:Y:S01]  /*23500*/  MOV R2, RZ ;  /* 0x000000ff00027202 */ /* 0x000fe20000000f00 */
[----:B------:R-:W-:Y:S01]  /*23510*/  IMAD.MOV.U32 R226, RZ, RZ, 0x181f ;  /* 0x0000181fffe27424 */ /* 0x000fe200078e00ff */
[----:B------:R-:W-:-:S02]  /*23520*/  MOV R3, 0x23540 ;  /* 0x0002354000037802 */ /* 0x000fc40000000f00 */
[----:B-12---:R-:W-:Y:S05]  /*23530*/  CALL.REL.NOINC `($__internal_15_$__cuda_sm70_shflsync_idx_p) ;  /* 0x00002ee000007944 */ /* 0x006fea0003c00000 */
[----:B------:R-:W-:Y:S01]  /*23540*/  ISETP.GE.AND P1, PT, R76, c[0x0][0x1d4], PT ;  /* 0x000075004c007a0c */ /* 0x000fe20003f26270 */
[----:B------:R-:W-:Y:S01]  /*23550*/  IMAD.MOV.U32 R226, RZ, RZ, 0x181f ;  /* 0x0000181fffe27424 */ /* 0x000fe200078e00ff */
[----:B------:R-:W-:-:S02]  /*23560*/  IADD3 R2, P0, R28, R60, RZ ;  /* 0x0000003c1c027210 */ /* 0x000fc40007f1e0ff */
[----:B------:R-:W-:-:S03]  /*23570*/  SEL R8, RZ, 0x10, P1 ;  /* 0x00000010ff087807 */ /* 0x000fc60000800000 */
[----:B------:R-:W-:Y:S01]  /*23580*/  IMAD.X R3, R9, 0x1, R62, P0 ;  /* 0x0000000109037824 */ /* 0x000fe200000e063e */
[----:B------:R-:W-:-:S04]  /*23590*/  ISETP.GE.AND P0, PT, R211, c[0x0][0x1d4], PT ;  /* 0x00007500d3007a0c */ /* 0x000fc80003f06270 */
[----:B------:R-:W-:Y:S01]  /*235a0*/  SEL R6, RZ, 0x10, P0 ;  /* 0x00000010ff067807 */ /* 0x000fe20000000000 */
[----:B------:R-:W-:Y:S01]  /*235b0*/  @!PT LDS RZ, [RZ] ;  /* 0x00000000fffff984 */ /* 0x000fe20000000800 */
[----:B------:R-:W-:Y:S01]  /*235c0*/  @!PT LDS RZ, [RZ] ;  /* 0x00000000fffff984 */ /* 0x000fe20000000800 */
[----:B------:R-:W-:Y:S01]  /*235d0*/  @!PT LDS RZ, [RZ] ;  /* 0x00000000fffff984 */ /* 0x000fe20000000800 */
[----:B------:R1:W-:Y:S02]  /*235e0*/  LDGSTS.E.BYPASS.LTC128B.128 [R210+0x8100], [R2.64], !P1 ;  /* 0x0810000002d27fae */ /* 0x0003e4000c901d48 */
[----:B-1----:R-:W-:Y:S01]  /*235f0*/  IADD3 R2, P2, R28, R63, RZ ;  /* 0x0000003f1c027210 */ /* 0x002fe20007f5e0ff */
[----:B------:R-:W-:-:S04]  /*23600*/  IMAD.MOV.U32 R28, RZ, RZ, R4 ;  /* 0x000000ffff1c7224 */ /* 0x000fc800078e0004 */
[----:B------:R-:W-:-:S05]  /*23610*/  IMAD.X R3, R9, 0x1, R96, P2 ;  /* 0x0000000109037824 */ /* 0x000fca00010e0660 */
[----:B------:R1:W-:Y:S02]  /*23620*/  LDGSTS.E.BYPASS.LTC128B.128 [R210+0xb100], [R2.64], !P0 ;  /* 0x0b10000002d27fae */ /* 0x0003e4000c101d48 */
[----:B-1----:R-:W-:Y:S01]  /*23630*/  IMAD.MOV.U32 R2, RZ, RZ, 0x1 ;  /* 0x00000001ff027424 */ /* 0x002fe200078e00ff */
[----:B------:R-:W-:Y:S02]  /*23640*/  MOV R3, 0x23660 ;  /* 0x0002366000037802 */ /* 0x000fe40000000f00 */
[----:B------:R-:W-:Y:S05]  /*23650*/  CALL.REL.NOINC `($__internal_15_$__cuda_sm70_shflsync_idx_p) ;  /* 0x00002dc000007944 */ /* 0x000fea0003c00000 */
[----:B------:R-:W-:Y:S01]  /*23660*/  IMAD.MOV.U32 R9, RZ, RZ, R28 ;  /* 0x000000ffff097224 */ /* 0x000fe200078e001c */
[----:B------:R-:W-:Y:S01]  /*23670*/  MOV R2, 0x1 ;  /* 0x0000000100027802 */ /* 0x000fe20000000f00 */
[----:B------:R-:W-:Y:S01]  /*23680*/  IMAD.MOV.U32 R28, RZ, RZ, R5 ;  /* 0x000000ffff1c7224 */ /* 0x000fe200078e0005 */
[----:B------:R-:W-:Y:S02]  /*23690*/  MOV R226, 0x181f ;  /* 0x0000181f00e27802 */ /* 0x000fe40000000f00 */
[----:B------:R-:W-:Y:S02]  /*236a0*/  MOV R3, 0x236c0 ;  /* 0x000236c000037802 */ /* 0x000fe40000000f00 */
[----:B------:R-:W-:Y:S05]  /*236b0*/  CALL.REL.NOINC `($__internal_15_$__cuda_sm70_shflsync_idx_p) ;  /* 0x00002d6000007944 */ /* 0x000fea0003c00000 */
[C---:B------:R-:W-:Y:S01]  /*236c0*/  IADD3 R2, -R8.reuse, 0x10, RZ ;  /* 0x0000001008027810 */ /* 0x040fe20007ffe1ff */
[----:B------:R-:W-:Y:S01]  /*236d0*/  IMAD.MOV.U32 R226, RZ, RZ, 0x181f ;  /* 0x0000181fffe27424 */ /* 0x000fe200078e00ff */
[----:B------:R-:W-:-:S02]  /*236e0*/  ISETP.NE.U32.AND P2, PT, R8, RZ, PT ;  /* 0x000000ff0800720c */ /* 0x000fc40003f45070 */
[----:B------:R-:W-:-:S04]  /*236f0*/  LOP3.LUT R2, R2, 0xf, RZ, 0xc0, !PT ;  /* 0x0000000f02027812 */ /* 0x000fc800078ec0ff */
[----:B------:R-:W-:-:S04]  /*23700*/  IADD3 R2, P1, P0, R2, R28, R60 ;  /* 0x0000001c02027210 */ /* 0x000fc8000783e03c */
[----:B------:R-:W-:-:S05]  /*23710*/  IADD3.X R3, RZ, R9, R62, P1, P0 ;  /* 0x00000009ff037210 */ /* 0x000fca0000fe043e */
[----:B------:R-:W-:Y:S01]  /*23720*/  @!PT LDS RZ, [RZ] ;  /* 0x00000000fffff984 */ /* 0x000fe20000000800 */
[----:B------:R-:W-:Y:S01]  /*23730*/  @!PT LDS RZ, [RZ] ;  /* 0x00000000fffff984 */ /* 0x000fe20000000800 */
[----:B------:R-:W-:Y:S01]  /*23740*/  @!PT LDS RZ, [RZ] ;  /* 0x00000000fffff984 */ /* 0x000fe20000000800 */
[----:B------:R1:W-:Y:S01]  /*23750*/  LDGSTS.E.BYPASS.LTC128B.128.ZFILL [R210+0x9100], [R2.64], P2 ;  /* 0x0910000002d27fae */ /* 0x0003e20009141d48 */
[C---:B------:R-:W-:Y:S02]  /*23760*/  ISETP.NE.U32.AND P2, PT, R6.reuse, RZ, PT ;  /* 0x000000ff0600720c */ /* 0x040fe40003f45070 */
[----:B-1----:R-:W-:-:S04]  /*23770*/  IADD3 R2, -R6, 0x10, RZ ;  /* 0x0000001006027810 */ /* 0x002fc80007ffe1ff */
[----:B------:R-:W-:-:S04]  /*23780*/  LOP3.LUT R2, R2, 0xf, RZ, 0xc0, !PT ;  /* 0x0000000f02027812 */ /* 0x000fc800078ec0ff */
[----:B------:R-:W-:Y:S01]  /*23790*/  IADD3 R2, P1, P0, R2, R28, R63 ;  /* 0x0000001c02027210 */ /* 0x000fe2000783e03f */
[----:B------:R-:W-:-:S03]  /*237a0*/  IMAD.MOV.U32 R28, RZ, RZ, R4 ;  /* 0x000000ffff1c7224 */ /* 0x000fc600078e0004 */
[----:B------:R-:W-:-:S05]  /*237b0*/  IADD3.X R3, RZ, R9, R96, P1, P0 ;  /* 0x00000009ff037210 */ /* 0x000fca0000fe0460 */
[----:B------:R1:W-:Y:S02]  /*237c0*/  LDGSTS.E.BYPASS.LTC128B.128.ZFILL [R210+0xc100], [R2.64], P2 ;  /* 0x0c10000002d27fae */ /* 0x0003e40009141d48 */
        /* <DEDUP_REMOVED lines=9> */
[----:B------:R-:W-:Y:S01]  /*23860*/  MOV R2, R28 ;  /* 0x0000001c00027202 */ /* 0x000fe20000000f00 */
[----:B------:R-:W-:Y:S05]  /*23870*/  BRA `(.L_x_1146) ;  /* 0xfffebfd000007947 */ /* 0x000fea000383ffff */
.L_x_1005:
[----:B------:R-:W-:Y:S01]  /*23880*/  IMAD.MOV.U32 R28, RZ, RZ, R5 ;  /* 0x000000ffff1c7224 */ /* 0x000fe200078e0005 */
[----:B------:R-:W-:Y:S01]  /*23890*/  MOV R2, RZ ;  /* 0x000000ff00027202 */ /* 0x000fe20000000f00 */
[----:B------:R-:W-:Y:S01]  /*238a0*/  IMAD.MOV.U32 R226, RZ, RZ, 0x1c1f ;  /* 0x00001c1fffe27424 */ /* 0x000fe200078e00ff */
[----:B------:R-:W-:-:S02]  /*238b0*/  MOV R3, 0x238d0 ;  /* 0x000238d000037802 */ /* 0x000fc40000000f00 */
[----:B------:R-:W-:Y:S05]  /*238c0*/  CALL.REL.NOINC `($__internal_15_$__cuda_sm70_shflsync_idx_p) ;  /* 0x00002b5000007944 */ /* 0x000fea0003c00000 */
[----:B------:R-:W-:Y:S01]  /*238d0*/  MOV R4, R28 ;  /* 0x0000001c00047202 */ /* 0x000fe20000000f00 */
[----:B------:R-:W-:Y:S05]  /*238e0*/  BRA `(.L_x_1147) ;  /* 0xfffec19000007947 */ /* 0x000fea000383ffff */
.L_x_1010:
[----:B------:R-:W-:Y:S01]  /*238f0*/  IMAD.MOV.U32 R28, RZ, RZ, R5 ;  /* 0x000000ffff1c7224 */ /* 0x000fe200078e0005 */
[----:B------:R-:W-:Y:S01]  /*23900*/  MOV R2, 0x1 ;  /* 0x0000000100027802 */ /* 0x000fe20000000f00 */
[----:B------:R-:W-:Y:S01]  /*23910*/  IMAD.MOV.U32 R226, RZ, RZ, 0x1c1f ;  /* 0x00001c1fffe27424 */ /* 0x000fe200078e00ff */
[----:B------:R-:W-:-:S02]  /*23920*/  MOV R3, 0x23940 ;  /* 0x0002394000037802 */ /* 0x000fc40000000f00 */
[----:B-1----:R-:W-:Y:S05]  /*23930*/  CALL.REL.NOINC `($__internal_15_$__cuda_sm70_shflsync_idx_p) ;  /* 0x00002ae000007944 */ /* 0x002fea0003c00000 */
[----:B------:R-:W-:Y:S01]  /*23940*/  MOV R4, R28 ;  /* 0x0000001c00047202 */ /* 0x000fe20000000f00 */
[----:B------:R-:W-:Y:S05]  /*23950*/  BRA `(.L_x_1148) ;  /* 0xfffecb2000007947 */ /* 0x000fea000383ffff */
.L_x_1015:
[----:B------:R-:W-:Y:S01]  /*23960*/  IMAD.MOV.U32 R4, RZ, RZ, R5 ;  /* 0x000000ffff047224 */ /* 0x000fe200078e0005 */
[----:B------:R-:W-:-:S02]  /*23970*/  MOV R3, 0x2 ;  /* 0x0000000200037802 */ /* 0x000fc40000000f00 */
[----:B------:R-:W-:Y:S02]  /*23980*/  MOV R2, 0x239a0 ;  /* 0x000239a000027802 */ /* 0x000fe40000000f00 */
[----:B------:R-:W-:Y:S05]  /*23990*/  CALL.REL.NOINC `($__internal_14_$__cuda_sm70_shflsync_bfly_p) ;  /* 0x00002a2000007944 */ /* 0x000fea0003c00000 */
[----:B------:R-:W-:Y:S01]  /*239a0*/  MOV R2, R217 ;  /* 0x000000d900027202 */ /* 0x000fe20000000f00 */
[----:B------:R-:W-:Y:S05]  /*239b0*/  BRA `(.L_x_1149) ;  /* 0xfffed50000007947 */ /* 0x000fea000383ffff */
.L_x_1016:
[----:B------:R-:W-:Y:S01]  /*239c0*/  IMAD.MOV.U32 R4, RZ, RZ, R5 ;  /* 0x000000ffff047224 */ /* 0x000fe200078e0005 */
[----:B------:R-:W-:Y:S02]  /*239d0*/  MOV R3, 0x1 ;  /* 0x0000000100037802 */ /* 0x000fe40000000f00 */
[----:B------:R-:W-:Y:S02]  /*239e0*/  MOV R2, 0x23a00 ;  /* 0x00023a0000027802 */ /* 0x000fe40000000f00 */
[----:B------:R-:W-:Y:S05]  /*239f0*/  CALL.REL.NOINC `($__internal_14_$__cuda_sm70_shflsync_bfly_p) ;  /* 0x000029c000007944 */ /* 0x000fea0003c00000 */
[----:B------:R-:W-:Y:S01]  /*23a00*/  FMNMX.FTZ R5, R5, R217, !PT ;  /* 0x000000d905057209 */ /* 0x000fe20007810000 */
[----:B------:R-:W-:Y:S01]  /*23a10*/  IMAD.MOV.U32 R4, RZ, RZ, R6 ;  /* 0x000000ffff047224 */ /* 0x000fe200078e0006 */
[----:B------:R-:W-:Y:S01]  /*23a20*/  MOV R2, 0x23a50 ;  /* 0x00023a5000027802 */ /* 0x000fe20000000f00 */
[----:B------:R-:W-:Y:S02]  /*23a30*/  IMAD.MOV.U32 R3, RZ, RZ, 0x2 ;  /* 0x00000002ff037424 */ /* 0x000fe400078e00ff */
[----:B------:R-:W-:Y:S05]  /*23a40*/  CALL.REL.NOINC `($__internal_14_$__cuda_sm70_shflsync_bfly_p) ;  /* 0x0000297000007944 */ /* 0x000fea0003c00000 */
[----:B------:R-:W-:Y:S01]  /*23a50*/  FMNMX.FTZ R4, R6, R217, !PT ;  /* 0x000000d906047209 */ /* 0x000fe20007810000 */
[----:B------:R-:W-:Y:S01]  /*23a60*/  IMAD.MOV.U32 R3, RZ, RZ, 0x1 ;  /* 0x00000001ff037424 */ /* 0x000fe200078e00ff */
[----:B------:R-:W-:Y:S02]  /*23a70*/  MOV R2, 0x23a90 ;  /* 0x00023a9000027802 */ /* 0x000fe40000000f00 */
[----:B------:R-:W-:Y:S05]  /*23a80*/  CALL.REL.NOINC `($__internal_14_$__cuda_sm70_shflsync_bfly_p) ;  /* 0x0000293000007944 */ /* 0x000fea0003c00000 */
[----:B------:R-:W-:Y:S01]  /*23a90*/  MOV R6, R217 ;  /* 0x000000d900067202 */ /* 0x000fe20000000f00 */
[----:B------:R-:W-:Y:S05]  /*23aa0*/  BRA `(.L_x_1150) ;  /* 0xfffed48000007947 */ /* 0x000fea000383ffff */
.L_x_1024:
[----:B------:R-:W-:Y:S01]  /*23ab0*/  MOV R2, RZ ;  /* 0x000000ff00027202 */ /* 0x000fe20000000f00 */
[----:B------:R-:W-:Y:S01]  /*23ac0*/  IMAD.MOV.U32 R28, RZ, RZ, R4 ;  /* 0x000000ffff1c7224 */ /* 0x000fe200078e0004 */
[----:B------:R-:W-:Y:S01]  /*23ad0*/  MOV R3, 0x23b00 ;  /* 0x00023b0000037802 */ /* 0x000fe20000000f00 */
[----:B------:R-:W-:Y:S02]  /*23ae0*/  IMAD.MOV.U32 R226, RZ, RZ, 0x181f ;  /* 0x0000181fffe27424 */ /* 0x000fe400078e00ff */
[----:B-1--4-:R-:W-:Y:S05]  /*23af0*/  CALL.REL.NOINC `($__internal_15_$__cuda_sm70_shflsync_idx_p) ;  /* 0x0000292000007944 */ /* 0x012fea0003c00000 */
[----:B------:R-:W-:Y:S01]  /*23b00*/  MOV R22, R28 ;  /* 0x0000001c00167202 */ /* 0x000fe20000000f00 */
[----:B------:R-:W-:-:S05]  /*23b10*/  BRA `(.L_x_1151) ;  /* 0xfffeece000007947 */ /* 0x000fca000383ffff */
.L_x_1025:
[----:B------:R-:W-:Y:S01]  /*23b20*/  MOV R2, RZ ;  /* 0x000000ff00027202 */ /* 0x000fe20000000f00 */
[----:B------:R-:W-:Y:S01]  /*23b30*/  IMAD.MOV.U32 R28, RZ, RZ, R5 ;  /* 0x000000ffff1c7224 */ /* 0x000fe200078e0005 */
[----:B------:R-:W-:Y:S01]  /*23b40*/  MOV R3, 0x23b70 ;  /* 0x00023b7000037802 */ /* 0x000fe20000000f00 */
[----:B------:R-:W-:Y:S02]  /*23b50*/  IMAD.MOV.U32 R226, RZ, RZ, 0x181f ;  /* 0x0000181fffe27424 */ /* 0x000fe400078e00ff */
[----:B-1234-:R-:W-:Y:S05]  /*23b60*/  CALL.REL.NOINC `($__internal_15_$__cuda_sm70_shflsync_idx_p) ;  /* 0x000028b000007944 */ /* 0x01efea0003c00000 */
[----:B------:R-:W-:Y:S01]  /*23b70*/  ISETP.GE.AND P1, PT, R76, c[0x0][0x1d4], PT ;  /* 0x000075004c007a0c */ /* 0x000fe20003f26270 */
[----:B------:R-:W-:Y:S01]  /*23b80*/  IMAD.MOV.U32 R226, RZ, RZ, 0x181f ;  /* 0x0000181fffe27424 */ /* 0x000fe200078e00ff */
[----:B------:R-:W-:Y:S02]  /*23b90*/  IADD3 R20, P2, R28, R8, RZ ;  /* 0x000000081c147210 */ /* 0x000fe40007f5e0ff */
[----:B------:R-:W-:Y:S03]  /*23ba0*/  ISETP.GE.AND P0, PT, R211, c[0x0][0x1d4], PT ;  /* 0x00007500d3007a0c */ /* 0x000fe60003f06270 */
[----:B------:R-:W-:Y:S01]  /*23bb0*/  IMAD.X R21, R22, 0x1, R9, P2 ;  /* 0x0000000116157824 */ /* 0x000fe200010e0609 */
[----:B------:R-:W-:Y:S01]  /*23bc0*/  IADD3 R2, P2, R28, R10, RZ ;  /* 0x0000000a1c027210 */ /* 0x000fe20007f5e0ff */
[----:B------:R-:W-:Y:S04]  /*23bd0*/  IMAD.MOV.U32 R28, RZ, RZ, R4 ;  /* 0x000000ffff1c7224 */ /* 0x000fe800078e0004 */
[----:B------:R-:W-:Y:S01]  /*23be0*/  @!PT LDS RZ, [RZ] ;  /* 0x00000000fffff984 */ /* 0x000fe20000000800 */
[----:B------:R-:W-:Y:S01]  /*23bf0*/  @!PT LDS RZ, [RZ] ;  /* 0x00000000fffff984 */ /* 0x000fe20000000800 */
[----:B------:R-:W-:Y:S01]  /*23c00*/  @!PT LDS RZ, [RZ] ;  /* 0x00000000fffff984 */ /* 0x000fe20000000800 */
[----:B------:R1:W-:Y:S01]  /*23c10*/  LDGSTS.E.BYPASS.LTC128B.128 [R210+0x100], [R20.64], !P1 ;  /* 0x0010000014d27fae */ /* 0x0003e2000c901d48 */
[----:B------:R-:W-:Y:S05]  /*23c20*/  IMAD.X R3, R22, 0x1, R11, P2 ;  /* 0x0000000116037824 */ /* 0x000fea00010e060b */
[----:B------:R2:W-:Y:S01]  /*23c30*/  LDGSTS.E.BYPASS.LTC128B.128 [R210+0x3100], [R2.64], !P0 ;  /* 0x0310000002d27fae */ /* 0x0005e2000c101d48 */
[----:B-1----:R-:W-:Y:S02]  /*23c40*/  SEL R20, RZ, 0x10, P1 ;  /* 0x00000010ff147807 */ /* 0x002fe40000800000 */
[----:B------:R-:W-:Y:S02]  /*23c50*/  SEL R21, RZ, 0x10, P0 ;  /* 0x00000010ff157807 */ /* 0x000fe40000000000 */
[----:B--2---:R-:W-:Y:S01]  /*23c60*/  MOV R3, 0x23c90 ;  /* 0x00023c9000037802 */ /* 0x004fe20000000f00 */
[----:B------:R-:W-:Y:S02]  /*23c70*/  IMAD.MOV.U32 R2, RZ, RZ, 0x1 ;  /* 0x00000001ff027424 */ /* 0x000fe400078e00ff */
[----:B------:R-:W-:Y:S05]  /*23c80*/  CALL.REL.NOINC `($__internal_15_$__cuda_sm70_shflsync_idx_p) ;  /* 0x0000279000007944 */ /* 0x000fea0003c00000 */
[----:B------:R-:W-:Y:S01]  /*23c90*/  MOV R2, 0x1 ;  /* 0x0000000100027802 */ /* 0x000fe20000000f00 */
[----:B------:R-:W-:Y:S01]  /*23ca0*/  IMAD.MOV.U32 R22, RZ, RZ, R28 ;  /* 0x000000ffff167224 */ /* 0x000fe200078e001c */
[----:B------:R-:W-:Y:S01]  /*23cb0*/  MOV R226, 0x181f ;  /* 0x0000181f00e27802 */ /* 0x000fe20000000f00 */
[----:B------:R-:W-:Y:S01]  /*23cc0*/  IMAD.MOV.U32 R28, RZ, RZ, R5 ;  /* 0x000000ffff1c7224 */ /* 0x000fe200078e0005 */
[----:B------:R-:W-:Y:S02]  /*23cd0*/  MOV R3, 0x23cf0 ;  /* 0x00023cf000037802 */ /* 0x000fe40000000f00 */
[----:B------:R-:W-:Y:S05]  /*23ce0*/  CALL.REL.NOINC `($__internal_15_$__cuda_sm70_shflsync_idx_p) ;  /* 0x0000273000007944 */ /* 0x000fea0003c00000 */
[C---:B------:R-:W-:Y:S01]  /*23cf0*/  IADD3 R2, -R20.reuse, 0x10, RZ ;  /* 0x0000001014027810 */ /* 0x040fe20007ffe1ff */
[----:B------:R-:W-:Y:S01]  /*23d00*/  IMAD.MOV.U32 R226, RZ, RZ, 0x181f ;  /* 0x0000181fffe27424 */ /* 0x000fe200078e00ff */
        /* <DEDUP_REMOVED lines=12> */
[----:B------:R-:W-:Y:S03]  /*23dd0*/  IMAD.MOV.U32 R28, RZ, RZ, R4 ;  /* 0x000000ffff1c7224 */ /* 0x000fe600078e0004 */
[----:B------:R-:W-:Y:S05]  /*23de0*/  IADD3.X R3, RZ, R22, R11, P1, P0 ;  /* 0x00000016ff037210 */ /* 0x000fea0000fe040b */
[----:B------:R1:W-:Y:S02]  /*23df0*/  LDGSTS.E.BYPASS.LTC128B.128.ZFILL [R210+0x4100], [R2.64], P2 ;  /* 0x0410000002d27fae */ /* 0x0003e40009141d48 */
[----:B-1----:R-:W-:Y:S01]  /*23e00*/  MOV R3, 0x23e30 ;  /* 0x00023e3000037802 */ /* 0x002fe20000000f00 */
[----:B------:R-:W-:Y:S03]  /*23e10*/  IMAD.MOV.U32 R2, RZ, RZ, 0x2 ;  /* 0x00000002ff027424 */ /* 0x000fe600078e00ff */
[----:B------:R-:W-:Y:S05]  /*23e20*/  CALL.REL.NOINC `($__internal_15_$__cuda_sm70_shflsync_idx_p) ;  /* 0x000025f000007944 */ /* 0x000fea0003c00000 */
[----:B------:R-:W-:Y:S01]  /*23e30*/  MOV R2, 0x2 ;  /* 0x0000000200027802 */ /* 0x000fe20000000f00 */
[----:B------:R-:W-:Y:S01]  /*23e40*/  IMAD.MOV.U32 R4, RZ, RZ, R28 ;  /* 0x000000ffff047224 */ /* 0x000fe200078e001c */
[----:B------:R-:W-:Y:S01]  /*23e50*/  MOV R226, 0x181f ;  /* 0x0000181f00e27802 */ /* 0x000fe20000000f00 */
[----:B------:R-:W-:Y:S01]  /*23e60*/  IMAD.MOV.U32 R28, RZ, RZ, R5 ;  /* 0x000000ffff1c7224 */ /* 0x000fe200078e0005 */
[----:B------:R-:W-:Y:S02]  /*23e70*/  MOV R3, 0x23e90 ;  /* 0x00023e9000037802 */ /* 0x000fe40000000f00 */
[----:B------:R-:W-:Y:S05]  /*23e80*/  CALL.REL.NOINC `($__internal_15_$__cuda_sm70_shflsync_idx_p) ;  /* 0x0000259000007944 */ /* 0x000fea0003c00000 */
[----:B------:R-:W-:Y:S01]  /*23e90*/  MOV R5, R28 ;  /* 0x0000001c00057202 */ /* 0x000fe20000000f00 */
[----:B------:R-:W-:-:S05]  /*23ea0*/  BRA `(.L_x_1152) ;  /* 0xfffeead000007947 */ /* 0x000fca000383ffff */
.L_x_1028:
[----:B------:R-:W-:Y:S01]  /*23eb0*/  MOV R2, RZ ;  /* 0x000000ff00027202 */ /* 0x000fe20000000f00 */
[----:B------:R-:W-:Y:S01]  /*23ec0*/  IMAD.MOV.U32 R28, RZ, RZ, R4 ;  /* 0x000000ffff1c7224 */ /* 0x000fe200078e0004 */
[----:B------:R-:W-:Y:S01]  /*23ed0*/  MOV R3, 0x23f00 ;  /* 0x00023f0000037802 */ /* 0x000fe20000000f00 */
[----:B------:R-:W-:Y:S02]  /*23ee0*/  IMAD.MOV.U32 R226, RZ, RZ, 0x181f ;  /* 0x0000181fffe27424 */ /* 0x000fe400078e00ff */
[----:B------:R-:W-:Y:S05]  /*23ef0*/  CALL.REL.NOINC `($__internal_15_$__cuda_sm70_shflsync_idx_p) ;  /* 0x0000252000007944 */ /* 0x000fea0003c00000 */
[----:B------:R-:W-:Y:S01]  /*23f00*/  MOV R18, R28 ;  /* 0x0000001c00127202 */ /* 0x000fe20000000f00 */
[----:B------:R-:W-:-:S05]  /*23f10*/  BRA `(.L_x_1153) ;  /* 0xfffefc8000007947 */ /* 0x000fca000383ffff */
.L_x_1029:
[----:B------:R-:W-:Y:S01]  /*23f20*/  MOV R2, RZ ;  /* 0x000000ff00027202 */ /* 0x000fe20000000f00 */
[----:B------:R-:W-:Y:S01]  /*23f30*/  IMAD.MOV.U32 R28, RZ, RZ, R5 ;  /* 0x000000ffff1c7224 */ /* 0x000fe200078e0005 */
[----:B------:R-:W-:Y:S01]  /*23f40*/  MOV R3, 0x23f70 ;  /* 0x00023f7000037802 */ /* 0x000fe20000000f00 */
[----:B------:R-:W-:Y:S02]  /*23f50*/  IMAD.MOV.U32 R226, RZ, RZ, 0x181f ;  /* 0x0000181fffe27424 */ /* 0x000fe400078e00ff */
[----:B-12---:R-:W-:Y:S05]  /*23f60*/  CALL.REL.NOINC `($__internal_15_$__cuda_sm70_shflsync_idx_p) ;  /* 0x000024b000007944 */ /* 0x006fea0003c00000 */
        /* <DEDUP_REMOVED lines=52> */
.L_x_1030:
[----:B------:R-:W-:Y:S01]  /*242b0*/  MOV R2, RZ ;  /* 0x000000ff00027202 */ /* 0x000fe20000000f00 */
[----:B------:R-:W-:Y:S01]  /*242c0*/  IMAD.MOV.U32 R28, RZ, RZ, R8 ;  /* 0x000000ffff1c7224 */ /* 0x000fe200078e0008 */
[----:B------:R-:W-:Y:S01]  /*242d0*/  MOV R3, 0x24300 ;  /* 0x0002430000037802 */ /* 0x000fe20000000f00 */
[----:B------:R-:W-:Y:S02]  /*242e0*/  IMAD.MOV.U32 R226, RZ, RZ, 0x1c1f ;  /* 0x00001c1fffe27424 */ /* 0x000fe400078e00ff */
[----:B------:R-:W-:Y:S05]  /*242f0*/  CALL.REL.NOINC `($__internal_15_$__cuda_sm70_shflsync_idx_p) ;  /* 0x0000212000007944 */ /* 0x000fea0003c00000 */
[----:B------:R-:W-:Y:S01]  /*24300*/  MOV R5, R28 ;  /* 0x0000001c00057202 */ /* 0x000fe20000000f00 */
[----:B------:R-:W-:-:S05]  /*24310*/  BRA `(.L_x_1155) ;  /* 0xfffefbf000007947 */ /* 0x000fca000383ffff */
.L_x_1035:
[----:B------:R-:W-:Y:S01]  /*24320*/  MOV R2, 0x1 ;  /* 0x0000000100027802 */ /* 0x000fe20000000f00 */
[----:B------:R-:W-:Y:S01]  /*24330*/  IMAD.MOV.U32 R28, RZ, RZ, R8 ;  /* 0x000000ffff1c7224 */ /* 0x000fe200078e0008 */
[----:B------:R-:W-:Y:S01]  /*24340*/  MOV R3, 0x24370 ;  /* 0x0002437000037802 */ /* 0x000fe20000000f00 */
[----:B------:R-:W-:Y:S02]  /*24350*/  IMAD.MOV.U32 R226, RZ, RZ, 0x1c1f ;  /* 0x00001c1fffe27424 */ /* 0x000fe400078e00ff */
[----:B-1----:R-:W-:Y:S05]  /*24360*/  CALL.REL.NOINC `($__internal_15_$__cuda_sm70_shflsync_idx_p) ;  /* 0x000020b000007944 */ /* 0x002fea0003c00000 */
[----:B------:R-:W-:Y:S01]  /*24370*/  MOV R5, R28 ;  /* 0x0000001c00057202 */ /* 0x000fe20000000f00 */
[----:B------:R-:W-:-:S05]  /*24380*/  BRA `(.L_x_1156) ;  /* 0xffff05d000007947 */ /* 0x000fca000383ffff */
.L_x_1040:
[----:B------:R-:W-:Y:S02]  /*24390*/  MOV R3, 0x2 ;  /* 0x0000000200037802 */ /* 0x000fe40000000f00 */
[----:B------:R-:W-:Y:S02]  /*243a0*/  MOV R2, 0x243c0 ;  /* 0x000243c000027802 */ /* 0x000fe40000000f00 */
[----:B------:R-:W-:Y:S05]  /*243b0*/  CALL.REL.NOINC `($__internal_14_$__cuda_sm70_shflsync_bfly_p) ;  /* 0x0000200000007944 */ /* 0x000fea0003c00000 */
[----:B------:R-:W-:Y:S01]  /*243c0*/  MOV R2, R217 ;  /* 0x000000d900027202 */ /* 0x000fe20000000f00 */
[----:B------:R-:W-:-:S05]  /*243d0*/  BRA `(.L_x_1157) ;  /* 0xffff102000007947 */ /* 0x000fca000383ffff */
.L_x_1041:
[----:B------:R-:W-:Y:S02]  /*243e0*/  MOV R3, 0x1 ;  /* 0x0000000100037802 */ /* 0x000fe40000000f00 */
[----:B------:R-:W-:Y:S02]  /*243f0*/  MOV R2, 0x24410 ;  /* 0x0002441000027802 */ /* 0x000fe40000000f00 */
[----:B------:R-:W-:Y:S05]  /*24400*/  CALL.REL.NOINC `($__internal_14_$__cuda_sm70_shflsync_bfly_p) ;  /* 0x00001fb000007944 */ /* 0x000fea0003c00000 */
[----:B------:R-:W-:Y:S01]  /*24410*/  IMAD.MOV.U32 R3, RZ, RZ, 0x2 ;  /* 0x00000002ff037424 */ /* 0x000fe200078e00ff */
[----:B------:R-:W-:Y:S01]  /*24420*/  FMNMX.FTZ R5, R4, R217, !PT ;  /* 0x000000d904057209 */ /* 0x000fe20007810000 */
[----:B------:R-:W-:Y:S01]  /*24430*/  IMAD.MOV.U32 R4, RZ, RZ, R8 ;  /* 0x000000ffff047224 */ /* 0x000fe200078e0008 */
[----:B------:R-:W-:Y:S02]  /*24440*/  MOV R2, 0x24460 ;  /* 0x0002446000027802 */ /* 0x000fe40000000f00 */
[----:B------:R-:W-:Y:S05]  /*24450*/  CALL.REL.NOINC `($__internal_14_$__cuda_sm70_shflsync_bfly_p) ;  /* 0x00001f6000007944 */ /* 0x000fea0003c00000 */
[----:B------:R-:W-:Y:S01]  /*24460*/  FMNMX.FTZ R4, R8, R217, !PT ;  /* 0x000000d908047209 */ /* 0x000fe20007810000 */
[----:B------:R-:W-:Y:S01]  /*24470*/  IMAD.MOV.U32 R3, RZ, RZ, 0x1 ;  /* 0x00000001ff037424 */ /* 0x000fe200078e00ff */
[----:B------:R-:W-:Y:S02]  /*24480*/  MOV R2, 0x244a0 ;  /* 0x000244a000027802 */ /* 0x000fe40000000f00 */
[----:B------:R-:W-:Y:S05]  /*24490*/  CALL.REL.NOINC `($__internal_14_$__cuda_sm70_shflsync_bfly_p) ;  /* 0x00001f2000007944 */ /* 0x000fea0003c00000 */
[----:B------:R-:W-:Y:S01]  /*244a0*/  MOV R2, R217 ;  /* 0x000000d900027202 */ /* 0x000fe20000000f00 */
[----:B------:R-:W-:-:S05]  /*244b0*/  BRA `(.L_x_1158) ;  /* 0xffff0fb000007947 */ /* 0x000fca000383ffff */
.L_x_1050:
[----:B------:R-:W-:Y:S01]  /*244c0*/  MOV R2, RZ ;  /* 0x000000ff00027202 */ /* 0x000fe20000000f00 */
[----:B------:R-:W-:Y:S01]  /*244d0*/  IMAD.MOV.U32 R28, RZ, RZ, R4 ;  /* 0x000000ffff1c7224 */ /* 0x000fe200078e0004 */
[----:B------:R-:W-:Y:S01]  /*244e0*/  MOV R3, 0x24510 ;  /* 0x0002451000037802 */ /* 0x000fe20000000f00 */
[----:B------:R-:W-:Y:S02]  /*244f0*/  IMAD.MOV.U32 R226, RZ, RZ, 0x181f ;  /* 0x0000181fffe27424 */ /* 0x000fe400078e00ff */
[----:B-1--4-:R-:W-:Y:S05]  /*24500*/  CALL.REL.NOINC `($__internal_15_$__cuda_sm70_shflsync_idx_p) ;  /* 0x00001f1000007944 */ /* 0x012fea0003c00000 */
[----:B------:R-:W-:Y:S01]  /*24510*/  MOV R22, R28 ;  /* 0x0000001c00167202 */ /* 0x000fe20000000f00 */
[----:B------:R-:W-:-:S05]  /*24520*/  BRA `(.L_x_1159) ;  /* 0xffff2ce000007947 */ /* 0x000fca000383ffff */
.L_x_1051:
        /* <DEDUP_REMOVED lines=57> */
.L_x_1054:
[----:B------:R-:W-:Y:S01]  /*248c0*/  MOV R2, RZ ;  /* 0x000000ff00027202 */ /* 0x000fe20000000f00 */
[----:B------:R-:W-:Y:S01]  /*248d0*/  IMAD.MOV.U32 R28, RZ, RZ, R4 ;  /* 0x000000ffff1c7224 */ /* 0x000fe200078e0004 */
[----:B------:R-:W-:Y:S01]  /*248e0*/  MOV R3, 0x24910 ;  /* 0x0002491000037802 */ /* 0x000fe20000000f00 */
[----:B------:R-:W-:Y:S02]  /*248f0*/  IMAD.MOV.U32 R226, RZ, RZ, 0x181f ;  /* 0x0000181fffe27424 */ /* 0x000fe400078e00ff */
[----:B------:R-:W-:Y:S05]  /*24900*/  CALL.REL.NOINC `($__internal_15_$__cuda_sm70_shflsync_idx_p) ;  /* 0x00001b1000007944 */ /* 0x000fea0003c00000 */
[----:B------:R-:W-:Y:S01]  /*24910*/  MOV R18, R28 ;  /* 0x0000001c00127202 */ /* 0x000fe20000000f00 */
[----:B------:R-:W-:-:S05]  /*24920*/  BRA `(.L_x_1161) ;  /* 0xffff3c7000007947 */ /* 0x000fca000383ffff */
.L_x_1055:
        /* <DEDUP_REMOVED lines=57> */
.L_x_1056:
[----:B------:R-:W-:Y:S02]  /*24cc0*/  MOV R3, 0x2 ;  /* 0x0000000200037802 */ /* 0x000fe40000000f00 */
[----:B------:R-:W-:Y:S02]  /*24cd0*/  MOV R2, 0x24cf0 ;  /* 0x00024cf000027802 */ /* 0x000fe40000000f00 */
[----:B------:R-:W-:Y:S05]  /*24ce0*/  CALL.REL.NOINC `($__internal_14_$__cuda_sm70_shflsync_bfly_p) ;  /* 0x000016d000007944 */ /* 0x000fea0003c00000 */
[----:B------:R-:W-:Y:S01]  /*24cf0*/  MOV R2, R217 ;  /* 0x000000d900027202 */ /* 0x000fe20000000f00 */
[----:B------:R-:W-:-:S05]  /*24d00*/  BRA `(.L_x_1163) ;  /* 0xffff3e4000007947 */ /* 0x000fca000383ffff */
.L_x_1057:
        /* <DEDUP_REMOVED lines=14> */
.L_x_1060:
[----:B--23--:R-:W-:Y:S01]  /*24df0*/  MOV R2, RZ ;  /* 0x000000ff00027202 */ /* 0x00cfe20000000f00 */
[----:B------:R-:W-:Y:S01]  /*24e00*/  IMAD.MOV.U32 R28, RZ, RZ, R4 ;  /* 0x000000ffff1c7224 */ /* 0x000fe200078e0004 */
[----:B------:R-:W-:Y:S01]  /*24e10*/  MOV R3, 0x24e40 ;  /* 0x00024e4000037802 */ /* 0x000fe20000000f00 */
[----:B------:R-:W-:Y:S02]  /*24e20*/  IMAD.MOV.U32 R226, RZ, RZ, 0x181f ;  /* 0x0000181fffe27424 */ /* 0x000fe400078e00ff */
[----:B-1--4-:R-:W-:Y:S05]  /*24e30*/  CALL.REL.NOINC `($__internal_15_$__cuda_sm70_shflsync_idx_p) ;  /* 0x000015e000007944 */ /* 0x012fea0003c00000 */
[----:B------:R-:W-:-:S05]  /*24e40*/  BRA `(.L_x_1165) ;  /* 0xffff586000007947 */ /* 0x000fca000383ffff */
.L_x_1063:
[----:B------:R-:W-:Y:S01]  /*24e50*/  MOV R2, RZ ;  /* 0x000000ff00027202 */ /* 0x000fe20000000f00 */
[----:B------:R-:W-:Y:S01]  /*24e60*/  IMAD.MOV.U32 R28, RZ, RZ, R4 ;  /* 0x000000ffff1c7224 */ /* 0x000fe200078e0004 */
[----:B------:R-:W-:Y:S01]  /*24e70*/  MOV R3, 0x24ea0 ;  /* 0x00024ea000037802 */ /* 0x000fe20000000f00 */
[----:B------:R-:W-:Y:S02]  /*24e80*/  IMAD.MOV.U32 R226, RZ, RZ, 0x181f ;  /* 0x0000181fffe27424 */ /* 0x000fe400078e00ff */
[----:B-1----:R-:W-:Y:S05]  /*24e90*/  CALL.REL.NOINC `($__internal_15_$__cuda_sm70_shflsync_idx_p) ;  /* 0x0000158000007944 */ /* 0x002fea0003c00000 */
[----:B------:R-:W-:Y:S01]  /*24ea0*/  MOV R18, R28 ;  /* 0x0000001c00127202 */ /* 0x000fe20000000f00 */
[----:B------:R-:W-:-:S05]  /*24eb0*/  BRA `(.L_x_1166) ;  /* 0xffff6b1000007947 */ /* 0x000fca000383ffff */
.L_x_1064:
[----:B------:R-:W-:Y:S01]  /*24ec0*/  MOV R2, RZ ;  /* 0x000000ff00027202 */ /* 0x000fe20000000f00 */
[----:B------:R-:W-:Y:S01]  /*24ed0*/  IMAD.MOV.U32 R28, RZ, RZ, R5 ;  /* 0x000000ffff1c7224 */ /* 0x000fe200078e0005 */
[----:B------:R-:W-:Y:S01]  /*24ee0*/  MOV R3, 0x24f10 ;  /* 0x00024f1000037802 */ /* 0x000fe20000000f00 */
[----:B------:R-:W-:Y:S02]  /*24ef0*/  IMAD.MOV.U32 R226, RZ, RZ, 0x181f ;  /* 0x0000181fffe27424 */ /* 0x000fe400078e00ff */
[----:B-123--:R-:W-:Y:S05]  /*24f00*/  CALL.REL.NOINC `($__internal_15_$__cuda_sm70_shflsync_idx_p) ;  /* 0x0000151000007944 */ /* 0x00efea0003c00000 */
[----:B------:R-:W-:Y:S02]  /*24f10*/  IADD3 R16, P0, R28, R8, RZ ;  /* 0x000000081c107210 */ /* 0x000fe40007f1e0ff */
[----:B------:R-:W-:Y:S03]  /*24f20*/  MOV R226, 0x181f ;  /* 0x0000181f00e27802 */ /* 0x000fe60000000f00 */
[----:B------:R-:W-:Y:S01]  /*24f30*/  IMAD.X R17, R18, 0x1, R9, P0 ;  /* 0x0000000112117824 */ /* 0x000fe200000e0609 */
[----:B------:R-:W-:Y:S02]  /*24f40*/  IADD3 R2, P0, R28, R10, RZ ;  /* 0x0000000a1c027210 */ /* 0x000fe40007f1e0ff */
[----:B------:R-:W-:Y:S02]  /*24f50*/  MOV R28, R4 ;  /* 0x00000004001c7202 */ /* 0x000fe40000000f00 */
[----:B------:R-:W-:Y:S01]  /*24f60*/  @!PT LDS RZ, [RZ] ;  /* 0x00000000fffff984 */ /* 0x000fe20000000800 */
[----:B------:R-:W-:Y:S01]  /*24f70*/  @!PT LDS RZ, [RZ] ;  /* 0x00000000fffff984 */ /* 0x000fe20000000800 */
[----:B------:R-:W-:Y:S01]  /*24f80*/  @!PT LDS RZ, [RZ] ;  /* 0x00000000fffff984 */ /* 0x000fe20000000800 */
[----:B------:R1:W-:Y:S01]  /*24f90*/  LDGSTS.E.BYPASS.LTC128B.128 [R210+0x8100], [R16.64], !P3 ;  /* 0x0810000010d27fae */ /* 0x0003e2000d901d48 */
[----:B------:R-:W-:Y:S05]  /*24fa0*/  IMAD.X R3, R18, 0x1, R11, P0 ;  /* 0x0000000112037824 */ /* 0x000fea00000e060b */
[----:B------:R2:W-:Y:S02]  /*24fb0*/  LDGSTS.E.BYPASS.LTC128B.128 [R210+0xb100], [R2.64], !P2 ;  /* 0x0b10000002d27fae */ /* 0x0005e4000d101d48 */
[----:B--2---:R-:W-:Y:S01]  /*24fc0*/  MOV R3, 0x24ff0 ;  /* 0x00024ff000037802 */ /* 0x004fe20000000f00 */
[----:B------:R-:W-:Y:S02]  /*24fd0*/  IMAD.MOV.U32 R2, RZ, RZ, 0x1 ;  /* 0x00000001ff027424 */ /* 0x000fe400078e00ff */
[----:B-1----:R-:W-:Y:S05]  /*24fe0*/  CALL.REL.NOINC `($__internal_15_$__cuda_sm70_shflsync_idx_p) ;  /* 0x0000143000007944 */ /* 0x002fea0003c00000 */
[----:B------:R-:W-:Y:S01]  /*24ff0*/  MOV R2, 0x1 ;  /* 0x0000000100027802 */ /* 0x000fe20000000f00 */
[----:B------:R-:W-:Y:S01]  /*25000*/  IMAD.MOV.U32 R18, RZ, RZ, R28 ;  /* 0x000000ffff127224 */ /* 0x000fe200078e001c */
[----:B------:R-:W-:Y:S01]  /*25010*/  MOV R226, 0x181f ;  /* 0x0000181f00e27802 */ /* 0x000fe20000000f00 */
[----:B------:R-:W-:Y:S01]  /*25020*/  IMAD.MOV.U32 R28, RZ, RZ, R5 ;  /* 0x000000ffff1c7224 */ /* 0x000fe200078e0005 */
[----:B------:R-:W-:Y:S02]  /*25030*/  MOV R3, 0x25050 ;  /* 0x0002505000037802 */ /* 0x000fe40000000f00 */
[----:B------:R-:W-:Y:S05]  /*25040*/  CALL.REL.NOINC `($__internal_15_$__cuda_sm70_shflsync_idx_p) ;  /* 0x000013d000007944 */ /* 0x000fea0003c00000 */
        /* <DEDUP_REMOVED lines=22> */
.L_x_1065:
[----:B------:R-:W-:Y:S01]  /*251b0*/  MOV R2, RZ ;  /* 0x000000ff00027202 */ /* 0x000fe20000000f00 */
[----:B------:R-:W-:Y:S01]  /*251c0*/  IMAD.MOV.U32 R28, RZ, RZ, R8 ;  /* 0x000000ffff1c7224 */ /* 0x000fe200078e0008 */
[----:B------:R-:W-:Y:S01]  /*251d0*/  MOV R3, 0x25200 ;  /* 0x0002520000037802 */ /* 0x000fe20000000f00 */
[----:B------:R-:W-:Y:S02]  /*251e0*/  IMAD.MOV.U32 R226, RZ, RZ, 0x1c1f ;  /* 0x00001c1fffe27424 */ /* 0x000fe400078e00ff */
[----:B------:R-:W-:Y:S05]  /*251f0*/  CALL.REL.NOINC `($__internal_15_$__cuda_sm70_shflsync_idx_p) ;  /* 0x0000122000007944 */ /* 0x000fea0003c00000 */
[----:B------:R-:W-:Y:S01]  /*25200*/  MOV R5, R28 ;  /* 0x0000001c00057202 */ /* 0x000fe20000000f00 */
[----:B------:R-:W-:-:S05]  /*25210*/  BRA `(.L_x_1168) ;  /* 0xffff6a8000007947 */ /* 0x000fca000383ffff */
.L_x_1070:
[----:B------:R-:W-:Y:S01]  /*25220*/  MOV R2, 0x1 ;  /* 0x0000000100027802 */ /* 0x000fe20000000f00 */
[----:B------:R-:W-:Y:S01]  /*25230*/  IMAD.MOV.U32 R28, RZ, RZ, R8 ;  /* 0x000000ffff1c7224 */ /* 0x000fe200078e0008 */
[----:B------:R-:W-:Y:S01]  /*25240*/  MOV R3, 0x25270 ;  /* 0x0002527000037802 */ /* 0x000fe20000000f00 */
[----:B------:R-:W-:Y:S02]  /*25250*/  IMAD.MOV.U32 R226, RZ, RZ, 0x1c1f ;  /* 0x00001c1fffe27424 */ /* 0x000fe400078e00ff */
[----:B-1----:R-:W-:Y:S05]  /*25260*/  CALL.REL.NOINC `($__internal_15_$__cuda_sm70_shflsync_idx_p) ;  /* 0x000011b000007944 */ /* 0x002fea0003c00000 */
[----:B------:R-:W-:Y:S01]  /*25270*/  MOV R5, R28 ;  /* 0x0000001c00057202 */ /* 0x000fe20000000f00 */
[----:B------:R-:W-:-:S05]  /*25280*/  BRA `(.L_x_1169) ;  /* 0xffff746000007947 */ /* 0x000fca000383ffff */
.L_x_1075:
[----:B------:R-:W-:Y:S02]  /*25290*/  MOV R3, 0x2 ;  /* 0x0000000200037802 */ /* 0x000fe40000000f00 */
[----:B------:R-:W-:Y:S02]  /*252a0*/  MOV R2, 0x252c0 ;  /* 0x000252c000027802 */ /* 0x000fe40000000f00 */
[----:B------:R-:W-:Y:S05]  /*252b0*/  CALL.REL.NOINC `($__internal_14_$__cuda_sm70_shflsync_bfly_p) ;  /* 0x0000110000007944 */ /* 0x000fea0003c00000 */
[----:B------:R-:W-:Y:S01]  /*252c0*/  MOV R2, R217 ;  /* 0x000000d900027202 */ /* 0x000fe20000000f00 */
[----:B------:R-:W-:-:S05]  /*252d0*/  BRA `(.L_x_1170) ;  /* 0xffff7eb000007947 */ /* 0x000fca000383ffff */
.L_x_1076:
        /* <DEDUP_REMOVED lines=14> */
.L_x_1078:
[----:B------:R-:W-:Y:S01]  /*253c0*/  IMAD.MOV.U32 R4, RZ, RZ, R228 ;  /* 0x000000ffff047224 */ /* 0x000fe200078e00e4 */
[----:B------:R-:W-:-:S02]  /*253d0*/  MOV R3, 0x2 ;  /* 0x0000000200037802 */ /* 0x000fc40000000f00 */
[----:B------:R-:W-:Y:S02]  /*253e0*/  MOV R2, 0x25400 ;  /* 0x0002540000027802 */ /* 0x000fe40000000f00 */
[----:B------:R-:W-:Y:S05]  /*253f0*/  CALL.REL.NOINC `($__internal_14_$__cuda_sm70_shflsync_bfly_p) ;  /* 0x00000fc000007944 */ /* 0x000fea0003c00000 */
[----:B------:R-:W-:Y:S01]  /*25400*/  MOV R2, R217 ;  /* 0x000000d900027202 */ /* 0x000fe20000000f00 */
[----:B------:R-:W-:Y:S05]  /*25410*/  BRA `(.L_x_1172) ;  /* 0xffff970000007947 */ /* 0x000fea000383ffff */
.L_x_1079:
[----:B------:R-:W-:Y:S01]  /*25420*/  IMAD.MOV.U32 R4, RZ, RZ, R6 ;  /* 0x000000ffff047224 */ /* 0x000fe200078e0006 */
[----:B------:R-:W-:Y:S02]  /*25430*/  MOV R3, 0x1 ;  /* 0x0000000100037802 */ /* 0x000fe40000000f00 */
[----:B------:R-:W-:Y:S02]  /*25440*/  MOV R2, 0x25460 ;  /* 0x0002546000027802 */ /* 0x000fe40000000f00 */
[----:B-1----:R-:W-:Y:S05]  /*25450*/  CALL.REL.NOINC `($__internal_14_$__cuda_sm70_shflsync_bfly_p) ;  /* 0x00000f6000007944 */ /* 0x002fea0003c00000 */
[----:B------:R-:W-:Y:S01]  /*25460*/  FADD.FTZ R6, R6, R217 ;  /* 0x000000d906067221 */ /* 0x000fe20000010000 */
[----:B------:R-:W-:Y:S02]  /*25470*/  MOV R4, R236 ;  /* 0x000000ec00047202 */ /* 0x000fe40000000f00 */
[----:B------:R-:W-:Y:S02]  /*25480*/  MOV R3, 0x2 ;  /* 0x0000000200037802 */ /* 0x000fe40000000f00 */
[----:B------:R-:W-:Y:S02]  /*25490*/  MOV R2, 0x254b0 ;  /* 0x000254b000027802 */ /* 0x000fe40000000f00 */
[----:B------:R-:W-:Y:S05]  /*254a0*/  CALL.REL.NOINC `($__internal_14_$__cuda_sm70_shflsync_bfly_p) ;  /* 0x00000f1000007944 */ /* 0x000fea0003c00000 */
[----:B------:R-:W-:Y:S01]  /*254b0*/  FADD.FTZ R4, R236, R217 ;  /* 0x000000d9ec047221 */ /* 0x000fe20000010000 */
[----:B------:R-:W-:-:S02]  /*254c0*/  MOV R3, 0x1 ;  /* 0x0000000100037802 */ /* 0x000fc40000000f00 */
[----:B------:R-:W-:Y:S02]  /*254d0*/  MOV R2, 0x254f0 ;  /* 0x000254f000027802 */ /* 0x000fe40000000f00 */
[----:B------:R-:W-:Y:S05]  /*254e0*/  CALL.REL.NOINC `($__internal_14_$__cuda_sm70_shflsync_bfly_p) ;  /* 0x00000ed000007944 */ /* 0x000fea0003c00000 */
[----:B------:R-:W-:Y:S01]  /*254f0*/  MOV R2, R217 ;  /* 0x000000d900027202 */ /* 0x000fe20000000f00 */
[----:B------:R-:W-:Y:S05]  /*25500*/  BRA `(.L_x_1173) ;  /* 0xffff968000007947 */ /* 0x000fea000383ffff */
.L_x_1086:
[----:B--234-:R-:W-:Y:S01]  /*25510*/  IMAD.MOV.U32 R28, RZ, RZ, R6 ;  /* 0x000000ffff1c7224 */ /* 0x01cfe200078e0006 */
[----:B------:R-:W-:Y:S01]  /*25520*/  MOV R2, RZ ;  /* 0x000000ff00027202 */ /* 0x000fe20000000f00 */
[----:B------:R-:W-:Y:S01]  /*25530*/  IMAD.MOV.U32 R226, RZ, RZ, 0x181f ;  /* 0x0000181fffe27424 */ /* 0x000fe200078e00ff */
[----:B------:R-:W-:Y:S02]  /*25540*/  MOV R3, 0x25560 ;  /* 0x0002556000037802 */ /* 0x000fe40000000f00 */
[----:B-1----:R-:W-:Y:S05]  /*25550*/  CALL.REL.NOINC `($__internal_15_$__cuda_sm70_shflsync_idx_p) ;  /* 0x00000ec000007944 */ /* 0x002fea0003c00000 */
[----:B------:R-:W-:Y:S01]  /*25560*/  MOV R9, R28 ;  /* 0x0000001c00097202 */ /* 0x000fe20000000f00 */
[----:B------:R-:W-:Y:S05]  /*25570*/  BRA `(.L_x_1174) ;  /* 0xffffaa1000007947 */ /* 0x000fea000383ffff */
.L_x_1087:
[----:B------:R-:W-:Y:S01]  /*25580*/  IMAD.MOV.U32 R28, RZ, RZ, R8 ;  /* 0x000000ffff1c7224 */ /* 0x000fe200078e0008 */
[----:B------:R-:W-:Y:S01]  /*25590*/  MOV R2, RZ ;  /* 0x000000ff00027202 */ /* 0x000fe20000000f00 */
[----:B------:R-:W-:Y:S01]  /*255a0*/  IMAD.MOV.U32 R226, RZ, RZ, 0x181f ;  /* 0x0000181fffe27424 */ /* 0x000fe200078e00ff */
[----:B------:R-:W-:Y:S02]  /*255b0*/  MOV R3, 0x255d0 ;  /* 0x000255d000037802 */ /* 0x000fe40000000f00 */
[----:B-123--:R-:W-:Y:S05]  /*255c0*/  CALL.REL.NOINC `($__internal_15_$__cuda_sm70_shflsync_idx_p) ;  /* 0x00000e5000007944 */ /* 0x00efea0003c00000 */
[----:B------:R-:W-:Y:S01]  /*255d0*/  MOV R2, R28 ;  /* 0x0000001c00027202 */ /* 0x000fe20000000f00 */
[----:B------:R-:W-:Y:S05]  /*255e0*/  BRA `(.L_x_1175) ;  /* 0xffffa9c000007947 */ /* 0x000fea000383ffff */
.L_x_1090:
[----:B------:R-:W-:Y:S01]  /*255f0*/  IMAD.MOV.U32 R28, RZ, RZ, R6 ;  /* 0x000000ffff1c7224 */ /* 0x000fe200078e0006 */
[----:B--2---:R-:W-:Y:S01]  /*25600*/  MOV R2, 0x1 ;  /* 0x0000000100027802 */ /* 0x004fe20000000f00 */
[----:B------:R-:W-:Y:S01]  /*25610*/  IMAD.MOV.U32 R226, RZ, RZ, 0x181f ;  /* 0x0000181fffe27424 */ /* 0x000fe200078e00ff */
[----:B------:R-:W-:-:S02]  /*25620*/  MOV R3, 0x25640 ;  /* 0x0002564000037802 */ /* 0x000fc40000000f00 */
[----:B-1-34-:R-:W-:Y:S05]  /*25630*/  CALL.REL.NOINC `($__internal_15_$__cuda_sm70_shflsync_idx_p) ;  /* 0x00000de000007944 */ /* 0x01afea0003c00000 */
[----:B------:R-:W-:Y:S01]  /*25640*/  IMAD.MOV.U32 R9, RZ, RZ, R28 ;  /* 0x000000ffff097224 */ /* 0x000fe200078e001c */
[----:B------:R-:W-:Y:S01]  /*25650*/  MOV R2, 0x1 ;  /* 0x0000000100027802 */ /* 0x000fe20000000f00 */
[----:B------:R-:W-:Y:S01]  /*25660*/  IMAD.MOV.U32 R28, RZ, RZ, R8 ;  /* 0x000000ffff1c7224 */ /* 0x000fe200078e0008 */
[----:B------:R-:W-:-:S02]  /*25670*/  MOV R226, 0x181f ;  /* 0x0000181f00e27802 */ /* 0x000fc40000000f00 */
[----:B------:R-:W-:Y:S02]  /*25680*/  MOV R3, 0x256a0 ;  /* 0x000256a000037802 */ /* 0x000fe40000000f00 */
[----:B------:R-:W-:Y:S05]  /*25690*/  CALL.REL.NOINC `($__internal_15_$__cuda_sm70_shflsync_idx_p) ;  /* 0x00000d8000007944 */ /* 0x000fea0003c00000 */
[----:B------:R-:W-:Y:S01]  /*256a0*/  MOV R2, R28 ;  /* 0x0000001c00027202 */ /* 0x000fe20000000f00 */
[----:B------:R-:W-:Y:S05]  /*256b0*/  BRA `(.L_x_1176) ;  /* 0xffffa9e000007947 */ /* 0x000fea000383ffff */
.L_x_1093:
[----:B------:R-:W-:Y:S01]  /*256c0*/  IMAD.MOV.U32 R28, RZ, RZ, R6 ;  /* 0x000000ffff1c7224 */ /* 0x000fe200078e0006 */
[----:B--2---:R-:W-:Y:S01]  /*256d0*/  MOV R2, 0x2 ;  /* 0x0000000200027802 */ /* 0x004fe20000000f00 */
[----:B------:R-:W-:Y:S01]  /*256e0*/  IMAD.MOV.U32 R226, RZ, RZ, 0x181f ;  /* 0x0000181fffe27424 */ /* 0x000fe200078e00ff */
[----:B------:R-:W-:Y:S02]  /*256f0*/  MOV R3, 0x25710 ;  /* 0x0002571000037802 */ /* 0x000fe40000000f00 */
[----:B-1-34-:R-:W-:Y:S05]  /*25700*/  CALL.REL.NOINC `($__internal_15_$__cuda_sm70_shflsync_idx_p) ;  /* 0x00000d1000007944 */ /* 0x01afea0003c00000 */
[----:B------:R-:W-:Y:S01]  /*25710*/  MOV R9, R28 ;  /* 0x0000001c00097202 */ /* 0x000fe20000000f00 */
[----:B------:R-:W-:Y:S05]  /*25720*/  BRA `(.L_x_1177) ;  /* 0xffffaa6000007947 */ /* 0x000fea000383ffff */
.L_x_1094:
[----:B------:R-:W-:Y:S01]  /*25730*/  IMAD.MOV.U32 R28, RZ, RZ, R8 ;  /* 0x000000ffff1c7224 */ /* 0x000fe200078e0008 */
[----:B--2---:R-:W-:Y:S01]  /*25740*/  MOV R2, 0x2 ;  /* 0x0000000200027802 */ /* 0x004fe20000000f00 */
[----:B------:R-:W-:Y:S01]  /*25750*/  IMAD.MOV.U32 R226, RZ, RZ, 0x181f ;  /* 0x0000181fffe27424 */ /* 0x000fe200078e00ff */
[----:B------:R-:W-:Y:S02]  /*25760*/  MOV R3, 0x25780 ;  /* 0x0002578000037802 */ /* 0x000fe40000000f00 */
[----:B-1-34-:R-:W-:Y:S05]  /*25770*/  CALL.REL.NOINC `($__internal_15_$__cuda_sm70_shflsync_idx_p) ;  /* 0x00000ca000007944 */ /* 0x01afea0003c00000 */
[----:B------:R-:W-:Y:S01]  /*25780*/  MOV R2, R28 ;  /* 0x0000001c00027202 */ /* 0x000fe20000000f00 */
[----:B------:R-:W-:Y:S05]  /*25790*/  BRA `(.L_x_1178) ;  /* 0xffffaa1000007947 */ /* 0x000fea000383ffff */
.L_x_1097:
[----:B------:R-:W-:Y:S01]  /*257a0*/  IMAD.MOV.U32 R28, RZ, RZ, R6 ;  /* 0x000000ffff1c7224 */ /* 0x000fe200078e0006 */
[----:B---34-:R-:W-:Y:S01]  /*257b0*/  MOV R2, 0x3 ;  /* 0x0000000300027802 */ /* 0x018fe20000000f00 */
[----:B------:R-:W-:Y:S01]  /*257c0*/  IMAD.MOV.U32 R226, RZ, RZ, 0x181f ;  /* 0x0000181fffe27424 */ /* 0x000fe200078e00ff */
[----:B------:R-:W-:-:S02]  /*257d0*/  MOV R3, 0x257f0 ;  /* 0x000257f000037802 */ /* 0x000fc40000000f00 */
[----:B-12---:R-:W-:Y:S05]  /*257e0*/  CALL.REL.NOINC `($__internal_15_$__cuda_sm70_shflsync_idx_p) ;  /* 0x00000c3000007944 */ /* 0x006fea0003c00000 */
        /* <DEDUP_REMOVED lines=8> */
.L_x_1099:
[----:B------:R-:W-:Y:S01]  /*25870*/  IMAD.MOV.U32 R28, RZ, RZ, R6 ;  /* 0x000000ffff1c7224 */ /* 0x000fe200078e0006 */
[----:B------:R-:W-:Y:S01]  /*25880*/  MOV R2, RZ ;  /* 0x000000ff00027202 */ /* 0x000fe20000000f00 */
[----:B------:R-:W-:Y:S01]  /*25890*/  IMAD.MOV.U32 R226, RZ, RZ, 0x1c1f ;  /* 0x00001c1fffe27424 */ /* 0x000fe200078e00ff */
[----:B------:R-:W-:Y:S02]  /*258a0*/  MOV R3, 0x258c0 ;  /* 0x000258c000037802 */ /* 0x000fe40000000f00 */
[----:B------:R-:W-:Y:S05]  /*258b0*/  CALL.REL.NOINC `($__internal_15_$__cuda_sm70_shflsync_idx_p) ;  /* 0x00000b6000007944 */ /* 0x000fea0003c00000 */
[----:B------:R-:W-:Y:S01]  /*258c0*/  MOV R4, R28 ;  /* 0x0000001c00047202 */ /* 0x000fe20000000f00 */
[----:B------:R-:W-:Y:S05]  /*258d0*/  BRA `(.L_x_1180) ;  /* 0xffffacc000007947 */ /* 0x000fea000383ffff */
.L_x_1100:
[----:B------:R-:W-:Y:S01]  /*258e0*/  IMAD.MOV.U32 R28, RZ, RZ, R5 ;  /* 0x000000ffff1c7224 */ /* 0x000fe200078e0005 */
[----:B------:R-:W-:Y:S01]  /*258f0*/  MOV R2, RZ ;  /* 0x000000ff00027202 */ /* 0x000fe20000000f00 */
[----:B------:R-:W-:Y:S01]  /*25900*/  IMAD.MOV.U32 R226, RZ, RZ, 0x1c1f ;  /* 0x00001c1fffe27424 */ /* 0x000fe200078e00ff */
[----:B------:R-:W-:Y:S02]  /*25910*/  MOV R3, 0x25930 ;  /* 0x0002593000037802 */ /* 0x000fe40000000f00 */
[----:B-12---:R-:W-:Y:S05]  /*25920*/  CALL.REL.NOINC `($__internal_15_$__cuda_sm70_shflsync_idx_p) ;  /* 0x00000af000007944 */ /* 0x006fea0003c00000 */
[----:B------:R-:W-:Y:S01]  /*25930*/  MOV R2, R28 ;  /* 0x0000001c00027202 */ /* 0x000fe20000000f00 */
[----:B------:R-:W-:Y:S05]  /*25940*/  BRA `(.L_x_1181) ;  /* 0xffffac7000007947 */ /* 0x000fea000383ffff */
.L_x_1103:
[----:B------:R-:W-:Y:S01]  /*25950*/  IMAD.MOV.U32 R28, RZ, RZ, R6 ;  /* 0x000000ffff1c7224 */ /* 0x000fe200078e0006 */
[----:B----4-:R-:W-:Y:S01]  /*25960*/  MOV R2, 0x1 ;  /* 0x0000000100027802 */ /* 0x010fe20000000f00 */
[----:B------:R-:W-:Y:S01]  /*25970*/  IMAD.MOV.U32 R226, RZ, RZ, 0x1c1f ;  /* 0x00001c1fffe27424 */ /* 0x000fe200078e00ff */
[----:B------:R-:W-:-:S02]  /*25980*/  MOV R3, 0x259a0 ;  /* 0x000259a000037802 */ /* 0x000fc40000000f00 */
[----:B-123--:R-:W-:Y:S05]  /*25990*/  CALL.REL.NOINC `($__internal_15_$__cuda_sm70_shflsync_idx_p) ;  /* 0x00000a8000007944 */ /* 0x00efea0003c00000 */
        /* <DEDUP_REMOVED lines=8> */
.L_x_1107:
[----:B------:R-:W-:Y:S01]  /*25a20*/  IMAD.MOV.U32 R28, RZ, RZ, R5 ;  /* 0x000000ffff1c7224 */ /* 0x000fe200078e0005 */
[----:B------:R-:W-:Y:S01]  /*25a30*/  MOV R2, RZ ;  /* 0x000000ff00027202 */ /* 0x000fe20000000f00 */
[----:B------:R-:W-:Y:S01]  /*25a40*/  IMAD.MOV.U32 R226, RZ, RZ, 0x181f ;  /* 0x0000181fffe27424 */ /* 0x000fe200078e00ff */
[----:B------:R-:W-:Y:S02]  /*25a50*/  MOV R3, 0x25a70 ;  /* 0x00025a7000037802 */ /* 0x000fe40000000f00 */
[----:B------:R-:W-:Y:S05]  /*25a60*/  CALL.REL.NOINC `($__internal_15_$__cuda_sm70_shflsync_idx_p) ;  /* 0x000009b000007944 */ /* 0x000fea0003c00000 */
[----:B------:R-:W-:Y:S01]  /*25a70*/  MOV R9, R28 ;  /* 0x0000001c00097202 */ /* 0x000fe20000000f00 */
[----:B------:R-:W-:Y:S05]  /*25a80*/  BRA `(.L_x_1183) ;  /* 0xffffc11000007947 */ /* 0x000fea000383ffff */
.L_x_1108:
[----:B------:R-:W-:Y:S01]  /*25a90*/  IMAD.MOV.U32 R28, RZ, RZ, R8 ;  /* 0x000000ffff1c7224 */ /* 0x000fe200078e0008 */
[----:B------:R-:W-:Y:S01]  /*25aa0*/  MOV R2, RZ ;  /* 0x000000ff00027202 */ /* 0x000fe20000000f00 */
[----:B------:R-:W-:Y:S01]  /*25ab0*/  IMAD.MOV.U32 R226, RZ, RZ, 0x181f ;  /* 0x0000181fffe27424 */ /* 0x000fe200078e00ff */
[----:B------:R-:W-:Y:S02]  /*25ac0*/  MOV R3, 0x25ae0 ;  /* 0x00025ae000037802 */ /* 0x000fe40000000f00 */
[----:B-12---:R-:W-:Y:S05]  /*25ad0*/  CALL.REL.NOINC `($__internal_15_$__cuda_sm70_shflsync_idx_p) ;  /* 0x0000094000007944 */ /* 0x006fea0003c00000 */
[----:B------:R-:W-:Y:S01]  /*25ae0*/  MOV R2, R28 ;  /* 0x0000001c00027202 */ /* 0x000fe20000000f00 */
[----:B------:R-:W-:Y:S05]  /*25af0*/  BRA `(.L_x_1184) ;  /* 0xffffc0c000007947 */ /* 0x000fea000383ffff */
.L_x_1111:
[----:B------:R-:W-:Y:S01]  /*25b00*/  IMAD.MOV.U32 R28, RZ, RZ, R5 ;  /* 0x000000ffff1c7224 */ /* 0x000fe200078e0005 */
[----:B--2-4-:R-:W-:Y:S01]  /*25b10*/  MOV R2, 0x1 ;  /* 0x0000000100027802 */ /* 0x014fe20000000f00 */
[----:B------:R-:W-:Y:S01]  /*25b20*/  IMAD.MOV.U32 R226, RZ, RZ, 0x181f ;  /* 0x0000181fffe27424 */ /* 0x000fe200078e00ff */
[----:B------:R-:W-:-:S02]  /*25b30*/  MOV R3, 0x25b50 ;  /* 0x00025b5000037802 */ /* 0x000fc40000000f00 */
[----:B-1-3--:R-:W-:Y:S05]  /*25b40*/  CALL.REL.NOINC `($__internal_15_$__cuda_sm70_shflsync_idx_p) ;  /* 0x000008d000007944 */ /* 0x00afea0003c00000 */
        /* <DEDUP_REMOVED lines=8> */
.L_x_1114:
[----:B------:R-:W-:Y:S01]  /*25bd0*/  IMAD.MOV.U32 R28, RZ, RZ, R5 ;  /* 0x000000ffff1c7224 */ /* 0x000fe200078e0005 */
[----:B-1--4-:R-:W-:Y:S01]  /*25be0*/  MOV R2, 0x2 ;  /* 0x0000000200027802 */ /* 0x012fe20000000f00 */
[----:B------:R-:W-:Y:S01]  /*25bf0*/  IMAD.MOV.U32 R226, RZ, RZ, 0x181f ;  /* 0x0000181fffe27424 */ /* 0x000fe200078e00ff */
[----:B------:R-:W-:Y:S02]  /*25c00*/  MOV R3, 0x25c20 ;  /* 0x00025c2000037802 */ /* 0x000fe40000000f00 */
[----:B--23--:R-:W-:Y:S05]  /*25c10*/  CALL.REL.NOINC `($__internal_15_$__cuda_sm70_shflsync_idx_p) ;  /* 0x0000080000007944 */ /* 0x00cfea0003c00000 */
[----:B------:R-:W-:Y:S01]  /*25c20*/  MOV R9, R28 ;  /* 0x0000001c00097202 */ /* 0x000fe20000000f00 */
[----:B------:R-:W-:Y:S05]  /*25c30*/  BRA `(.L_x_1186) ;  /* 0xffffc17000007947 */ /* 0x000fea000383ffff */
.L_x_1115:
[----:B------:R-:W-:Y:S01]  /*25c40*/  IMAD.MOV.U32 R28, RZ, RZ, R8 ;  /* 0x000000ffff1c7224 */ /* 0x000fe200078e0008 */
[----:B----4-:R-:W-:Y:S01]  /*25c50*/  MOV R2, 0x2 ;  /* 0x0000000200027802 */ /* 0x010fe20000000f00 */
[----:B------:R-:W-:Y:S01]  /*25c60*/  IMAD.MOV.U32 R226, RZ, RZ, 0x181f ;  /* 0x0000181fffe27424 */ /* 0x000fe200078e00ff */
[----:B------:R-:W-:Y:S02]  /*25c70*/  MOV R3, 0x25c90 ;  /* 0x00025c9000037802 */ /* 0x000fe40000000f00 */
[----:B-123--:R-:W-:Y:S05]  /*25c80*/  CALL.REL.NOINC `($__internal_15_$__cuda_sm70_shflsync_idx_p) ;  /* 0x0000079000007944 */ /* 0x00efea0003c00000 */
[----:B------:R-:W-:Y:S01]  /*25c90*/  MOV R2, R28 ;  /* 0x0000001c00027202 */ /* 0x000fe20000000f00 */
[----:B------:R-:W-:Y:S05]  /*25ca0*/  BRA `(.L_x_1187) ;  /* 0xffffc12000007947 */ /* 0x000fea000383ffff */
.L_x_1118:
[----:B------:R-:W-:Y:S01]  /*25cb0*/  IMAD.MOV.U32 R28, RZ, RZ, R5 ;  /* 0x000000ffff1c7224 */ /* 0x000fe200078e0005 */
[----:B-1----:R-:W-:Y:S01]  /*25cc0*/  MOV R2, 0x3 ;  /* 0x0000000300027802 */ /* 0x002fe20000000f00 */
[----:B------:R-:W-:Y:S01]  /*25cd0*/  IMAD.MOV.U32 R226, RZ, RZ, 0x181f ;  /* 0x0000181fffe27424 */ /* 0x000fe200078e00ff */
[----:B------:R-:W-:-:S02]  /*25ce0*/  MOV R3, 0x25d00 ;  /* 0x00025d0000037802 */ /* 0x000fc40000000f00 */
[----:B--234-:R-:W-:Y:S05]  /*25cf0*/  CALL.REL.NOINC `($__internal_15_$__cuda_sm70_shflsync_idx_p) ;  /* 0x0000072000007944 */ /* 0x01cfea0003c00000 */
        /* <DEDUP_REMOVED lines=8> */
.L_x_1120:
[----:B------:R-:W-:Y:S01]  /*25d80*/  IMAD.MOV.U32 R28, RZ, RZ, R29 ;  /* 0x000000ffff1c7224 */ /* 0x000fe200078e001d */
[----:B------:R-:W-:Y:S01]  /*25d90*/  MOV R2, RZ ;  /* 0x000000ff00027202 */ /* 0x000fe20000000f00 */
[----:B------:R-:W-:Y:S01]  /*25da0*/  IMAD.MOV.U32 R226, RZ, RZ, 0x1f ;  /* 0x0000001fffe27424 */ /* 0x000fe200078e00ff */
[----:B------:R-:W-:Y:S02]  /*25db0*/  MOV R3, 0x25dd0 ;  /* 0x00025dd000037802 */ /* 0x000fe40000000f00 */
[----:B------:R-:W-:Y:S05]  /*25dc0*/  CALL.REL.NOINC `($__internal_15_$__cuda_sm70_shflsync_idx_p) ;  /* 0x0000065000007944 */ /* 0x000fea0003c00000 */
[----:B------:R-:W-:Y:S01]  /*25dd0*/  MOV R10, R28 ;  /* 0x0000001c000a7202 */ /* 0x000fe20000000f00 */
[----:B------:R-:W-:Y:S05]  /*25de0*/  BRA `(.L_x_1189) ;  /* 0xffffc29000007947 */ /* 0x000fea000383ffff */
.L_x_1121:
[----:B------:R-:W-:Y:S01]  /*25df0*/  IMAD.MOV.U32 R28, RZ, RZ, R29 ;  /* 0x000000ffff1c7224 */ /* 0x000fe200078e001d */
[----:B------:R-:W-:Y:S01]  /*25e00*/  MOV R2, 0x1 ;  /* 0x0000000100027802 */ /* 0x000fe20000000f00 */
[----:B------:R-:W-:Y:S01]  /*25e10*/  IMAD.MOV.U32 R226, RZ, RZ, 0x1f ;  /* 0x0000001fffe27424 */ /* 0x000fe200078e00ff */
[----:B------:R-:W-:Y:S02]  /*25e20*/  MOV R3, 0x25e40 ;  /* 0x00025e4000037802 */ /* 0x000fe40000000f00 */
[----:B-12---:R-:W-:Y:S05]  /*25e30*/  CALL.REL.NOINC `($__internal_15_$__cuda_sm70_shflsync_idx_p) ;  /* 0x000005e000007944 */ /* 0x006fea0003c00000 */
[----:B------:R-:W-:Y:S01]  /*25e40*/  MOV R9, R28 ;  /* 0x0000001c00097202 */ /* 0x000fe20000000f00 */
[----:B------:R-:W-:Y:S05]  /*25e50*/  BRA `(.L_x_1190) ;  /* 0xffffc24000007947 */ /* 0x000fea000383ffff */
.L_x_1122:
[----:B------:R-:W-:Y:S02]  /*25e60*/  MOV R3, 0x1 ;  /* 0x0000000100037802 */ /* 0x000fe40000000f00 */
[----:B------:R-:W-:-:S02]  /*25e70*/  MOV R4, 0x25e90 ;  /* 0x00025e9000047802 */ /* 0x000fc40000000f00 */
[----:B-1234-:R-:W-:Y:S05]  /*25e80*/  CALL.REL.NOINC `($__internal_16_$__cuda_sm70_shflsync_up_p) ;  /* 0x000005f000007944 */ /* 0x01efea0003c00000 */
[----:B------:R-:W-:Y:S05]  /*25e90*/  BRA `(.L_x_1191) ;  /* 0xffffc33000007947 */ /* 0x000fea000383ffff */
.L_x_1123:
[----:B------:R-:W-:Y:S02]  /*25ea0*/  MOV R3, 0x2 ;  /* 0x0000000200037802 */ /* 0x000fe40000000f00 */
[----:B------:R-:W-:-:S02]  /*25eb0*/  MOV R4, 0x25ed0 ;  /* 0x00025ed000047802 */ /* 0x000fc40000000f00 */
[----:B--2-4-:R-:W-:Y:S05]  /*25ec0*/  CALL.REL.NOINC `($__internal_16_$__cuda_sm70_shflsync_up_p) ;  /* 0x000005b000007944 */ /* 0x014fea0003c00000 */
[----:B------:R-:W-:Y:S02]  /*25ed0*/  SEL R3, R3, RZ, P1 ;  /* 0x000000ff03037207 */ /* 0x000fe40000800000 */
[----:B------:R-:W-:-:S03]  /*25ee0*/  MOV R4, 0x25f20 ;  /* 0x00025f2000047802 */ /* 0x000fc60000000f00 */
[----:B------:R-:W-:Y:S02]  /*25ef0*/  IMAD.IADD R2, R2, 0x1, R3 ;  /* 0x0000000102027824 */ /* 0x000fe400078e0203 */
[----:B------:R-:W-:Y:S02]  /*25f00*/  IMAD.MOV.U32 R3, RZ, RZ, 0x4 ;  /* 0x00000004ff037424 */ /* 0x000fe400078e00ff */
[----:B------:R-:W-:Y:S05]  /*25f10*/  CALL.REL.NOINC `($__internal_16_$__cuda_sm70_shflsync_up_p) ;  /* 0x0000056000007944 */ /* 0x000fea0003c00000 */
        /* <DEDUP_REMOVED lines=12> */
[----:B------:R-:W-:Y:S01]  /*25fe0*/  IMAD.IADD R4, R3, 0x1, R2 ;  /* 0x0000000103047824 */ /* 0x000fe200078e0202 */
[----:B------:R-:W-:Y:S01]  /*25ff0*/  MOV R3, 0x26030 ;  /* 0x0002603000037802 */ /* 0x000fe20000000f00 */
[----:B------:R-:W-:Y:S02]  /*26000*/  IMAD.MOV.U32 R2, RZ, RZ, 0x1f ;  /* 0x0000001fff027424 */ /* 0x000fe400078e00ff */
[----:B------:R-:W-:Y:S02]  /*26010*/  IMAD.MOV.U32 R28, RZ, RZ, R4 ;  /* 0x000000ffff1c7224 */ /* 0x000fe400078e0004 */
[----:B------:R-:W-:Y:S05]  /*26020*/  CALL.REL.NOINC `($__internal_15_$__cuda_sm70_shflsync_idx_p) ;  /* 0x000003f000007944 */ /* 0x000fea0003c00000 */
[----:B------:R-:W-:Y:S01]  /*26030*/  MOV R2, R28 ;  /* 0x0000001c00027202 */ /* 0x000fe20000000f00 */
[----:B------:R-:W-:Y:S05]  /*26040*/  BRA `(.L_x_1192) ;  /* 0xffffc28000007947 */ /* 0x000fea000383ffff */
.L_x_1127:
[----:B------:R-:W-:Y:S02]  /*26050*/  MOV R3, 0x1 ;  /* 0x0000000100037802 */ /* 0x000fe40000000f00 */
[----:B------:R-:W-:Y:S02]  /*26060*/  MOV R4, 0x26080 ;  /* 0x0002608000047802 */ /* 0x000fe40000000f00 */
[----:B------:R-:W-:Y:S05]  /*26070*/  CALL.REL.NOINC `($__internal_16_$__cuda_sm70_shflsync_up_p) ;  /* 0x0000040000007944 */ /* 0x000fea0003c00000 */
[----:B------:R-:W-:Y:S05]  /*26080*/  BRA `(.L_x_1193) ;  /* 0xffffc3b000007947 */ /* 0x000fea000383ffff */
.L_x_1128:
[----:B------:R-:W-:Y:S02]  /*26090*/  MOV R3, 0x2 ;  /* 0x0000000200037802 */ /* 0x000fe40000000f00 */
[----:B------:R-:W-:Y:S02]  /*260a0*/  MOV R4, 0x260c0 ;  /* 0x000260c000047802 */ /* 0x000fe40000000f00 */
        /* <DEDUP_REMOVED lines=25> */
.L_x_1130:
[----:B------:R-:W-:Y:S02]  /*26240*/  SEL R2, RZ, 0x1, P0 ;  /* 0x00000001ff027807 */ /* 0x000fe40000000000 */
[----:B------:R-:W-:Y:S02]  /*26250*/  MOV R3, 0x26270 ;  /* 0x0002627000037802 */ /* 0x000fe40000000f00 */
[----:B-1----:R-:W-:Y:S05]  /*26260*/  CALL.REL.NOINC `($__internal_17_$__cuda_sm70_votesync_ballot) ;  /* 0x0000027000007944 */ /* 0x002fea0003c00000 */
[----:B------:R-:W-:Y:S05]  /*26270*/  BRA `(.L_x_1195) ;  /* 0xffffc35000007947 */ /* 0x000fea000383ffff */
.L_x_1131:
[----:B------:R-:W-:Y:S01]  /*26280*/  IMAD.MOV.U32 R28, RZ, RZ, R6 ;  /* 0x000000ffff1c7224 */ /* 0x000fe200078e0006 */
[----:B--2---:R-:W-:Y:S01]  /*26290*/  MOV R2, R9 ;  /* 0x0000000900027202 */ /* 0x004fe20000000f00 */
[----:B------:R-:W-:Y:S01]  /*262a0*/  IMAD.MOV.U32 R226, RZ, RZ, 0x1f ;  /* 0x0000001fffe27424 */ /* 0x000fe200078e00ff */
[----:B------:R-:W-:-:S02]  /*262b0*/  MOV R3, 0x262d0 ;  /* 0x000262d000037802 */ /* 0x000fc40000000f00 */
[----:B-1----:R-:W-:Y:S05]  /*262c0*/  CALL.REL.NOINC `($__internal_15_$__cuda_sm70_shflsync_idx_p) ;  /* 0x0000015000007944 */ /* 0x002fea0003c00000 */
[----:B------:R-:W-:Y:S01]  /*262d0*/  IMAD.MOV.U32 R6, RZ, RZ, R28 ;  /* 0x000000ffff067224 */ /* 0x000fe200078e001c */
[----:B------:R-:W-:Y:S01]  /*262e0*/  MOV R2, R9 ;  /* 0x0000000900027202 */ /* 0x000fe20000000f00 */
[----:B------:R-:W-:Y:S01]  /*262f0*/  IMAD.MOV.U32 R28, RZ, RZ, R8 ;  /* 0x000000ffff1c7224 */ /* 0x000fe200078e0008 */
[----:B------:R-:W-:-:S02]  /*26300*/  MOV R226, 0x1f ;  /* 0x0000001f00e27802 */ /* 0x000fc40000000f00 */
[----:B------:R-:W-:Y:S02]  /*26310*/  MOV R3, 0x26330 ;  /* 0x0002633000037802 */ /* 0x000fe40000000f00 */
[----:B------:R-:W-:Y:S05]  /*26320*/  CALL.REL.NOINC `($__internal_15_$__cuda_sm70_shflsync_idx_p) ;  /* 0x000000f000007944 */ /* 0x000fea0003c00000 */
[----:B------:R-:W-:Y:S01]  /*26330*/  MOV R5, R28 ;  /* 0x0000001c00057202 */ /* 0x000fe20000000f00 */
[----:B------:R-:W-:Y:S05]  /*26340*/  BRA `(.L_x_1196) ;  /* 0xffffc2f000007947 */ /* 0x000fea000383ffff */
.L_x_1134:
[----:B------:R-:W-:Y:S01]  /*26350*/  IMAD.MOV.U32 R28, RZ, RZ, R4 ;  /* 0x000000ffff1c7224 */ /* 0x000fe200078e0004 */
[----:B--2---:R-:W-:Y:S01]  /*26360*/  MOV R2, R9 ;  /* 0x0000000900027202 */ /* 0x004fe20000000f00 */
[----:B------:R-:W-:Y:S01]  /*26370*/  IMAD.MOV.U32 R226, RZ, RZ, 0x1f ;  /* 0x0000001fffe27424 */ /* 0x000fe200078e00ff */
[----:B------:R-:W-:Y:S02]  /*26380*/  MOV R3, 0x263a0 ;  /* 0x000263a000037802 */ /* 0x000fe40000000f00 */
[----:B-1--4-:R-:W-:Y:S05]  /*26390*/  CALL.REL.NOINC `($__internal_15_$__cuda_sm70_shflsync_idx_p) ;  /* 0x0000008000007944 */ /* 0x012fea0003c00000 */
[----:B------:R-:W-:Y:S01]  /*263a0*/  MOV R15, R28 ;  /* 0x0000001c000f7202 */ /* 0x000fe20000000f00 */
[----:B------:R-:W-:Y:S05]  /*263b0*/  BRA `(.L_x_1133) ;  /* 0xffffc2e000007947 */ /* 0x000fea000383ffff */
        .weak           $__internal_14_$__cuda_sm70_shflsync_bfly_p
        .type           $__internal_14_$__cuda_sm70_shflsync_bfly_p,@function
        .size           $__internal_14_$__cuda_sm70_shflsync_bfly_p,($__internal_15_$__cuda_sm70_shflsync_idx_p - $__internal_14_$__cuda_sm70_shflsync_bfly_p)
$__internal_14_$__cuda_sm70_shflsync_bfly_p:
[----:B------:R-:W-:Y:S02]  /*263c0*/  MOV R217, 0x1f ;  /* 0x0000001f00d97802 */ /* 0x000fe40000000f00 */
[----:B------:R-:W-:-:S04]  /*263d0*/  MOV R218, 0xffffffff ;  /* 0xffffffff00da7802 */ /* 0x000fc80000000f00 */
[----:B------:R-:W-:Y:S04]  /*263e0*/  WARPSYNC R218 ;  /* 0x000000da00007348 */ /* 0x000fe80003800000 */
[----:B------:R1:W2:Y:S02]  /*263f0*/  SHFL.BFLY PT, R217, R4, R3, R217 ;  /* 0x0c00000304d97389 */ /* 0x0002a400000e00d9 */
[----:B-1----:R-:W-:-:S04]  /*26400*/  MOV R3, 0x0 ;  /* 0x0000000000037802 */ /* 0x002fc80000000f00 */
[----:B--2---:R-:W-:Y:S05]  /*26410*/  RET.REL.NODEC R2 `(_ZN7cutlass13device_kernelIN5flash19enable_sm80_to_sm89INS1_16FlashAttnFwdSm80INS1_25CollectiveMainloopFwdSm80ILi8ELi1ELb1EN4cute5tupleIJNS5_1CILi128EEENS7_ILi96EEES8_EEELi128ENS_10bfloat16_tEfNS_4arch4Sm80ELb0ELb1ELb1ELb1ELb1ELb1ELb1ELb1EEENS1_21CollectiveEpilogueFwdINS6_IJS8_S8_S9_EEENS6_IJNS7_ILi1EEESH_SH_EEESB_SD_Li256ELb1ELb1ELb1ELb0EEENS1_36VarlenDynamicPersistentTileSchedulerILi128ELi96ELi256ELi256ELb1ELb1ELb0ELb1ELb0ELb1EEEEEEEEEvNT_6ParamsE) ;  /* 0xfffd9be002007950 */ /* 0x004fea0003c3ffff */
        .weak           $__internal_15_$__cuda_sm70_shflsync_idx_p
        .type           $__internal_15_$__cuda_sm70_shflsync_idx_p,@function
        .size           $__internal_15_$__cuda_sm70_shflsync_idx_p,($__internal_16_$__cuda_sm70_shflsync_up_p - $__internal_15_$__cuda_sm70_shflsync_idx_p)
$__internal_15_$__cuda_sm70_shflsync_idx_p:
[----:B------:R-:W-:-:S04]  /*26420*/  MOV R227, 0xffffffff ;  /* 0xffffffff00e37802 */ /* 0x000fc80000000f00 */
[----:B------:R-:W-:Y:S04]  /*26430*/  WARPSYNC R227 ;  /* 0x000000e300007348 */ /* 0x000fe80003800000 */
[----:B------:R1:W2:Y:S02]  /*26440*/  SHFL.IDX PT, R28, R28, R2, R226 ;  /* 0x000000021c1c7389 */ /* 0x0002a400000e00e2 */
[----:B-1----:R-:W-:Y:S02]  /*26450*/  MOV R2, R3 ;  /* 0x0000000300027202 */ /* 0x002fe40000000f00 */
[----:B------:R-:W-:-:S04]  /*26460*/  MOV R3, 0x0 ;  /* 0x0000000000037802 */ /* 0x000fc80000000f00 */
[----:B--2---:R-:W-:Y:S05]  /*26470*/  RET.REL.NODEC R2 `(_ZN7cutlass13device_kernelIN5flash19enable_sm80_to_sm89INS1_16FlashAttnFwdSm80INS1_25CollectiveMainloopFwdSm80ILi8ELi1ELb1EN4cute5tupleIJNS5_1CILi128EEENS7_ILi96EEES8_EEELi128ENS_10bfloat16_tEfNS_4arch4Sm80ELb0ELb1ELb1ELb1ELb1ELb1ELb1ELb1EEENS1_21CollectiveEpilogueFwdINS6_IJS8_S8_S9_EEENS6_IJNS7_ILi1EEESH_SH_EEESB_SD_Li256ELb1ELb1ELb1ELb0EEENS1_36VarlenDynamicPersistentTileSchedulerILi128ELi96ELi256ELi256ELb1ELb1ELb0ELb1ELb0ELb1EEEEEEEEEvNT_6ParamsE) ;  /* 0xfffd9b8002007950 */ /* 0x004fea0003c3ffff */
        .weak           $__internal_16_$__cuda_sm70_shflsync_up_p
        .type           $__internal_16_$__cuda_sm70_shflsync_up_p,@function
        .size           $__internal_16_$__cuda_sm70_shflsync_up_p,($__internal_17_$__cuda_sm70_votesync_ballot - $__internal_16_$__cuda_sm70_shflsync_up_p)
$__internal_16_$__cuda_sm70_shflsync_up_p:
[----:B------:R-:W-:Y:S02]  /*26480*/  MOV R11, 0xffffffff ;  /* 0xffffffff000b7802 */ /* 0x000fe40000000f00 */
[----:B------:R-:W-:Y:S02]  /*26490*/  MOV R5, RZ ;  /* 0x000000ff00057202 */ /* 0x000fe40000000f00 */
[----:B------:R-:W-:Y:S04]  /*264a0*/  WARPSYNC R11 ;  /* 0x0000000b00007348 */ /* 0x000fe80003800000 */
[----:B------:R1:W2:Y:S02]  /*264b0*/  SHFL.UP PT, R3, R2, R3, R5 ;  /* 0x0400000302037389 */ /* 0x0002a400000e0005 */
[----:B-1----:R-:W-:-:S04]  /*264c0*/  MOV R5, 0x0 ;  /* 0x0000000000057802 */ /* 0x002fc80000000f00 */
[----:B--2---:R-:W-:Y:S05]  /*264d0*/  RET.REL.NODEC R4 `(_ZN7cutlass13device_kernelIN5flash19enable_sm80_to_sm89INS1_16FlashAttnFwdSm80INS1_25CollectiveMainloopFwdSm80ILi8ELi1ELb1EN4cute5tupleIJNS5_1CILi128EEENS7_ILi96EEES8_EEELi128ENS_10bfloat16_tEfNS_4arch4Sm80ELb0ELb1ELb1ELb1ELb1ELb1ELb1ELb1EEENS1_21CollectiveEpilogueFwdINS6_IJS8_S8_S9_EEENS6_IJNS7_ILi1EEESH_SH_EEESB_SD_Li256ELb1ELb1ELb1ELb0EEENS1_36VarlenDynamicPersistentTileSchedulerILi128ELi96ELi256ELi256ELb1ELb1ELb0ELb1ELb0ELb1EEEEEEEEEvNT_6ParamsE) ;  /* 0xfffd9b2004007950 */ /* 0x004fea0003c3ffff */
        .weak           $__internal_17_$__cuda_sm70_votesync_ballot
        .type           $__internal_17_$__cuda_sm70_votesync_ballot,@function
        .size           $__internal_17_$__cuda_sm70_votesync_ballot,(.L_x_3590 - $__internal_17_$__cuda_sm70_votesync_ballot)
$__internal_17_$__cuda_sm70_votesync_ballot:
[----:B------:R-:W-:Y:S01]  /*264e0*/  ISETP.NE.U32.AND P0, PT, R2, 0x1, PT ;  /* 0x000000010200780c */ /* 0x000fe20003f05070 */
[----:B------:R-:W-:-:S04]  /*264f0*/  IMAD.MOV.U32 R5, RZ, RZ, -0x1 ;  /* 0xffffffffff057424 */ /* 0x000fc800078e00ff */
[----:B------:R-:W-:Y:S08]  /*26500*/  WARPSYNC R5 ;  /* 0x0000000500007348 */ /* 0x000ff00003800000 */
[----:B------:R-:W-:-:S04]  /*26510*/  VOTE.ANY R2, PT, !P0 ;  /* 0x0000000000027806 */ /* 0x000fc800040e0100 */
[----:B------:R-:W-:Y:S01]  /*26520*/  LOP3.LUT R14, R2, R5, RZ, 0xc0, !PT ;  /* 0x00000005020e7212 */ /* 0x000fe200078ec0ff */
[----:B------:R-:W-:Y:S02]  /*26530*/  IMAD.MOV.U32 R2, RZ, RZ, R3 ;  /* 0x000000ffff027224 */ /* 0x000fe400078e0003 */
[----:B------:R-:W-:-:S04]  /*26540*/  IMAD.MOV.U32 R3, RZ, RZ, 0x0 ;  /* 0x00000000ff037424 */ /* 0x000fc800078e00ff */
[----:B------:R-:W-:Y:S05]  /*26550*/  RET.REL.NODEC R2 `(_ZN7cutlass13device_kernelIN5flash19enable_sm80_to_sm89INS1_16FlashAttnFwdSm80INS1_25CollectiveMainloopFwdSm80ILi8ELi1ELb1EN4cute5tupleIJNS5_1CILi128EEENS7_ILi96EEES8_EEELi128ENS_10bfloat16_tEfNS_4arch4Sm80ELb0ELb1ELb1ELb1ELb1ELb1ELb1ELb1EEENS1_21CollectiveEpilogueFwdINS6_IJS8_S8_S9_EEENS6_IJNS7_ILi1EEESH_SH_EEESB_SD_Li256ELb1ELb1ELb1ELb0EEENS1_36VarlenDynamicPersistentTileSchedulerILi128ELi96ELi256ELi256ELb1ELb1ELb0ELb1ELb0ELb1EEEEEEEEEvNT_6ParamsE) ;  /* 0xfffd9aa002007950 */ /* 0x000fea0003c3ffff */
.L_x_1197:
        /* <DEDUP_REMOVED lines=10> */
.L_x_3590:


//--------------------- .text._ZN7cutlass13device_kernelIN5flash19enable_sm80_to_sm89INS1_16FlashAttnFwdSm80INS1_25CollectiveMainloopFwdSm80ILi4ELi1ELb0EN4cute5tupleIJNS5_1CILi128EEENS7_ILi64EEES8_EEELi128ENS_10bfloat16_tEfNS_4arch4Sm80ELb1ELb0ELb1ELb0ELb1ELb0ELb1ELb1EEENS1_21CollectiveEpilogueFwdINS6_IJS8_S8_S9_EEENS6_IJNS7_ILi1EEESH_SH_EEESB_SD_Li128ELb0ELb1ELb1ELb0EEENS1_30DynamicPersistentTileSchedulerILi128ELi128ELb1ELb1ELb0EEEEEEEEEvNT_6ParamsE --------------------------
	.section	.text._ZN7cutlass13device_kernelIN5flash19enable_sm80_to_sm89INS1_16FlashAttnFwdSm80INS1_25CollectiveMainloopFwdSm80ILi4ELi1ELb0EN4cute5tupleIJNS5_1CILi128EEENS7_ILi64EEES8_EEELi128ENS_10bfloat16_tEfNS_4arch4Sm80ELb1ELb0ELb1ELb0ELb1ELb0ELb1ELb1EEENS1_21CollectiveEpilogueFwdINS6_IJS8_S8_S9_EEENS6_IJNS7_ILi1EEESH_SH_EEESB_SD_Li128ELb0ELb1ELb1ELb0EEENS1_30DynamicPersistentTileSchedulerILi128ELi128ELb1ELb1ELb0EEEEEEEEEvNT_6ParamsE,"ax",@progbits
	.sectioninfo	@"SHI_REGISTERS=255"
	.align	128
.text._ZN7cutlass13device_kernelIN5flash19enable_sm80_to_sm89INS1_16FlashAttnFwdSm80INS1_25CollectiveMainloopFwdSm80ILi4ELi1ELb0EN4cute5tupleIJNS5_1CILi128EEENS7_ILi64EEES8_EEELi128ENS_10bfloat16_tEfNS_4arch4Sm80ELb1ELb0ELb1ELb0ELb1ELb0ELb1ELb1EEENS1_21CollectiveEpilogueFwdINS6_IJS8_S8_S9_EEENS6_IJNS7_ILi1EEESH_SH_EEESB_SD_Li128ELb0ELb1ELb1ELb0EEENS1_30DynamicPersistentTileSchedulerILi128ELi128ELb1ELb1ELb0EEEEEEEEEvNT_6ParamsE:
        .type           _ZN7cutlass13device_kernelIN5flash19enable_sm80_to_sm89INS1_16FlashAttnFwdSm80INS1_25CollectiveMainloopFwdSm80ILi4ELi1ELb0EN4cute5tupleIJNS5_1CILi128EEENS7_ILi64EEES8_EEELi128ENS_10bfloat16_tEfNS_4arch4Sm80ELb1ELb0ELb1ELb0ELb1ELb0ELb1ELb1EEENS1_21CollectiveEpilogueFwdINS6_IJS8_S8_S9_EEENS6_IJNS7_ILi1EEESH_SH_EEESB_SD_Li128ELb0ELb1ELb1ELb0EEENS1_30DynamicPersistentTileSchedulerILi128ELi128ELb1ELb1ELb0EEEEEEEEEvNT_6ParamsE,@function
        .size           _ZN7cutlass13device_kernelIN5flash19enable_sm80_to_sm89INS1_16FlashAttnFwdSm80INS1_25CollectiveMainloopFwdSm80ILi4ELi1ELb0EN4cute5tupleIJNS5_1CILi128EEENS7_ILi64EEES8_EEELi128ENS_10bfloat16_tEfNS_4arch4Sm80ELb1ELb0ELb1ELb0ELb1ELb0ELb1ELb1EEENS1_21CollectiveEpilogueFwdINS6_IJS8_S8_S9_EEENS6_IJNS7_ILi1EEESH_SH_EEESB_SD_Li128ELb0ELb1ELb1ELb0EEENS1_30DynamicPersistentTileSchedulerILi128ELi128ELb1ELb1ELb0EEEEEEEEEvNT_6ParamsE,(.L_x_3595 - _ZN7cutlass13device_kernelIN5flash19enable_sm80_to_sm89INS1_16FlashAttnFwdSm80INS1_25CollectiveMainloopFwdSm80ILi4ELi1ELb0EN4cute5tupleIJNS5_1CILi128EEENS7_ILi64EEES8_EEELi128ENS_10bfloat16_tEfNS_4arch4Sm80ELb1ELb0ELb1ELb0ELb1ELb0ELb1ELb1EEENS1_21CollectiveEpilogueFwdINS6_IJS8_S8_S9_EEENS6_IJNS7_ILi1EEESH_SH_EEESB_SD_Li128ELb0ELb1ELb1ELb0EEENS1_30DynamicPersistentTileSchedulerILi128ELi128ELb1ELb1ELb0EEEEEEEEEvNT_6ParamsE)
        .other          _ZN7cutlass13device_kernelIN5flash19enable_sm80_to_sm89INS1_16FlashAttnFwdSm80INS1_25CollectiveMainloopFwdSm80ILi4ELi1ELb0EN4cute5tupleIJNS5_1CILi128EEENS7_ILi64EEES8_EEELi128ENS_10bfloat16_tEfNS_4arch4Sm80ELb1ELb0ELb1ELb0ELb1ELb0ELb1ELb1EEENS1_21CollectiveEpilogueFwdINS6_IJS8_S8_S9_EEENS6_IJNS7_ILi1EEESH_SH_EEESB_SD_Li128ELb0ELb1ELb1ELb0EEENS1_30DynamicPersistentTileSchedulerILi128ELi128ELb1ELb1ELb0EEEEEEEEEvNT_6ParamsE,@"STO_CUDA_ENTRY STV_DEFAULT"
_ZN7cutlass13device_kernelIN5flash19enable_sm80_to_sm89INS1_16FlashAttnFwdSm80INS1_25CollectiveMainloopFwdSm80ILi4ELi1ELb0EN4cute5tupleIJNS5_1CILi128EEENS7_ILi64EEES8_EEELi128ENS_10bfloat16_tEfNS_4arch4Sm80ELb1ELb0ELb1ELb0ELb1ELb0ELb1ELb1EEENS1_21CollectiveEpilogueFwdINS6_IJS8_S8_S9_EEENS6_IJNS7_ILi1EEESH_SH_EEESB_SD_Li128ELb0ELb1ELb1ELb0EEENS1_30DynamicPersistentTileSchedulerILi128ELi128ELb1ELb1ELb0EEEEEEEEEvNT_6ParamsE:
[----:B------:R-:W-:-:S03]  /*0000*/  MOV R1, c[0x0][0x28] ;  /* 0x00000a0000017a02 */ /* 0x000fc60000000f00 */
[----:B------:R-:W1:Y:S01]  /*0010*/  S2R R17, SR_TID.X ;  /* 0x0000000000117919 */ /* 0x000e620000002100 */
[----:B------:R-:W-:-:S03]  /*0020*/  IADD3 R1, R1, -0xf8, RZ ;  /* 0xffffff0801017810 */ /* 0x000fc60007ffe0ff */
[----:B------:R-:W2:Y:S01]  /*0030*/  S2R R5, SR_CTAID.X ;  /* 0x0000000000057919 */ /* 0x000ea20000002500 */
[----:B-1----:R-:W-:-:S05]  /*0040*/  SHF.R.U32.HI R0, RZ, 0x5, R17 ;  /* 0x00000005ff007819 */ /* 0x002fca0000011611 */
[----:B------:R-:W1:Y:S04]  /*0050*/  SHFL.IDX PT, R2, R0, RZ, 0x1f ;  /* 0x00001fff00027589 */ /* 0x000e6800000e0000 */
[----:B------:R-:W3:Y:S01]  /*0060*/  SHFL.IDX PT, R0, R0, RZ, 0x1f ;  /* 0x00001fff00007589 */ /* 0x000ee200000e0000 */
[----:B-1----:R-:W-:Y:S01]  /*0070*/  ISETP.GE.AND P0, PT, R2, 0x1, PT ;  /* 0x000000010200780c */ /* 0x002fe20003f06270 */
[----:B---3--:R1:W3:-:S12]  /*0080*/  R2UR UR6, R0 ;  /* 0x00000000000673c2 */ /* 0x0082d800000e0000 */
[----:B------:R-:W-:Y:S06]  /*0090*/  @P0 BAR.ARV 0x4, 0x80 ;  /* 0x0102000000000b1d */ /* 0x000fec0000002000 */
[----:B--2---:R-:W-:-:S13]  /*00a0*/  ISETP.GE.AND P0, PT, R5, c[0x0][0x538], PT ;  /* 0x00014e0005007a0c */ /* 0x004fda0003f06270 */
[----:B------:R-:W-:Y:S05]  /*00b0*/  @P0 EXIT ;  /* 0x000000000000094d */ /* 0x000fea0003800000 */
[----:B-1-3--:R-:W-:Y:S01]  /*00c0*/  SHF.R.S32.HI R4, RZ, 0x1f, R17 ;  /* 0x0000001fff047819 */ /* 0x00afe20000011411 */
[----:B------:R-:W-:Y:S01]  /*00d0*/  IMAD.MOV.U32 R240, RZ, RZ, 0x20 ;  /* 0x00000020fff07424 */ /* 0x000fe200078e00ff */
[----:B------:R-:W-:Y:S01]  /*00e0*/  ULDC.64 UR8, c[0x0][0x118] ;  /* 0x0000460000087ab9 */ /* 0x000fe20000000a00 */
[----:B------:R-:W-:Y:S01]  /*00f0*/  IMAD.MOV.U32 R243, RZ, RZ, 0x40 ;  /* 0x00000040fff37424 */ /* 0x000fe200078e00ff */
[CC--:B------:R-:W-:Y:S02]  /*0100*/  LEA.HI R9, R4.reuse, R17.reuse, RZ, 0x3 ;  /* 0x0000001104097211 */ /* 0x0c0fe400078f18ff */
[----:B------:R-:W-:Y:S02]  /*0110*/  LEA.HI R7, R4, R17, RZ, 0x4 ;  /* 0x0000001104077211 */ /* 0x000fe400078f20ff */
[----:B------:R-:W-:Y:S02]  /*0120*/  SHF.R.S32.HI R3, RZ, 0x3, R9 ;  /* 0x00000003ff037819 */ /* 0x000fe40000011409 */
[----:B------:R-:W-:-:S02]  /*0130*/  LOP3.LUT R2, R9, 0xfffffff8, RZ, 0xc0, !PT ;  /* 0xfffffff809027812 */ /* 0x000fc400078ec0ff */
[----:B------:R-:W-:Y:S01]  /*0140*/  LEA.HI R10, R4, R17, RZ, 0x2 ;  /* 0x00000011040a7211 */ /* 0x000fe200078f10ff */
[----:B------:R-:W-:Y:S01]  /*0150*/  IMAD.SHL.U32 R8, R3, 0x40, RZ ;  /* 0x0000004003087824 */ /* 0x000fe200078e00ff */
[----:B------:R-:W-:Y:S01]  /*0160*/  LOP3.LUT R0, R7, 0xfffffff0, RZ, 0xc0, !PT ;  /* 0xfffffff007007812 */ /* 0x000fe200078ec0ff */
[C---:B------:R-:W-:Y:S01]  /*0170*/  IMAD.IADD R12, R17.reuse, 0x1, -R2 ;  /* 0x00000001110c7824 */ /* 0x040fe200078e0a02 */
[----:B------:R-:W-:Y:S02]  /*0180*/  LOP3.LUT R10, R10, 0xfffffffc, RZ, 0xc0, !PT ;  /* 0xfffffffc0a0a7812 */ /* 0x000fe400078ec0ff */
[----:B------:R-:W-:Y:S01]  /*0190*/  LOP3.LUT R8, R8, 0x1c0, RZ, 0xc0, !PT ;  /* 0x000001c008087812 */ /* 0x000fe200078ec0ff */
[C---:B------:R-:W-:Y:S01]  /*01a0*/  IMAD.IADD R0, R17.reuse, 0x1, -R0 ;  /* 0x0000000111007824 */ /* 0x040fe200078e0a00 */
[----:B------:R-:W-:Y:S01]  /*01b0*/  SHF.R.S32.HI R11, RZ, 0x4, R7 ;  /* 0x00000004ff0b7819 */ /* 0x000fe20000011407 */
[C---:B------:R-:W-:Y:S01]  /*01c0*/  IMAD.SHL.U32 R16, R12.reuse, 0x8, RZ ;  /* 0x000000080c107824 */ /* 0x040fe200078e00ff */
[----:B------:R-:W-:Y:S01]  /*01d0*/  SHF.R.U32.HI R3, RZ, 0x3, R8 ;  /* 0x00000003ff037819 */ /* 0x000fe20000011608 */
[----:B------:R-:W-:Y:S01]  /*01e0*/  IMAD.IADD R10, R17, 0x1, -R10 ;  /* 0x00000001110a7824 */ /* 0x000fe200078e0a0a */
[----:B------:R-:W-:Y:S01]  /*01f0*/  SHF.R.S32.HI R6, RZ, 0x1f, R0 ;  /* 0x0000001fff067819 */ /* 0x000fe20000011400 */
[----:B------:R-:W-:Y:S01]  /*0200*/  IMAD.SHL.U32 R250, R12, 0x40, RZ ;  /* 0x000000400cfa7824 */ /* 0x000fe200078e00ff */
[----:B------:R-:W-:Y:S01]  /*0210*/  LOP3.LUT R8, R8, 0x38, R16, 0xf8, !PT ;  /* 0x0000003808087812 */ /* 0x000fe200078ef810 */
[----:B------:R-:W-:Y:S01]  /*0220*/  STL [R1+0x18], R16 ;  /* 0x0000181001007387 */ /* 0x000fe20000100800 */
[----:B------:R-:W-:-:S02]  /*0230*/  LEA.HI R7, R7, R11, RZ, 0x1 ;  /* 0x0000000b07077211 */ /* 0x000fc400078f08ff */
[----:B------:R-:W-:Y:S02]  /*0240*/  LEA.HI R2, R10, R10, RZ, 0x1 ;  /* 0x0000000a0a027211 */ /* 0x000fe400078f08ff */
[----:B------:R-:W-:Y:S02]  /*0250*/  LEA.HI R6, R6, R0, RZ, 0x3 ;  /* 0x0000000006067211 */ /* 0x000fe400078f18ff */
[----:B------:R-:W-:Y:S02]  /*0260*/  LOP3.LUT R3, R8, R3, RZ, 0x3c, !PT ;  /* 0x0000000308037212 */ /* 0x000fe400078e3cff */
[----:B------:R-:W-:Y:S02]  /*0270*/  LOP3.LUT R7, R7, 0xfffffffe, RZ, 0xc0, !PT ;  /* 0xfffffffe07077812 */ /* 0x000fe400078ec0ff */
[C---:B------:R-:W-:Y:S01]  /*0280*/  LOP3.LUT R13, R2.reuse, 0x1ffffffe, RZ, 0xc0, !PT ;  /* 0x1ffffffe020d7812 */ /* 0x040fe200078ec0ff */
[----:B------:R-:W-:Y:S01]  /*0290*/  IMAD.SHL.U32 R2, R2, 0x20, RZ ;  /* 0x0000002002027824 */ /* 0x000fe200078e00ff */
[----:B------:R-:W-:Y:S01]  /*02a0*/  LOP3.LUT R8, R6, 0xfffffff8, RZ, 0xc0, !PT ;  /* 0xfffffff806087812 */ /* 0x000fe200078ec0ff */
[----:B------:R-:W-:Y:S01]  /*02b0*/  IMAD.IADD R7, R11, 0x1, -R7 ;  /* 0x000000010b077824 */ /* 0x000fe200078e0a07 */
[-C--:B------:R-:W-:Y:S01]  /*02c0*/  LEA.HI R12, R4, R17.reuse, RZ, 0x5 ;  /* 0x00000011040c7211 */ /* 0x080fe200078f28ff */
[----:B------:R-:W-:Y:S01]  /*02d0*/  IMAD.IADD R13, R10, 0x1, -R13 ;  /* 0x000000010a0d7824 */ /* 0x000fe200078e0a0d */
[----:B------:R-:W-:Y:S01]  /*02e0*/  LOP3.LUT R250, R250, 0x1c0, RZ, 0xc0, !PT ;  /* 0x000001c0fafa7812 */ /* 0x000fe200078ec0ff */
[----:B------:R-:W-:Y:S01]  /*02f0*/  IMAD.IADD R8, R0, 0x1, -R8 ;  /* 0x0000000100087824 */ /* 0x000fe200078e0a08 */
[----:B------:R-:W-:Y:S01]  /*0300*/  LEA.HI R0, R4, R17, RZ, 0x6 ;  /* 0x0000001104007211 */ /* 0x000fe200078f30ff */
[----:B------:R-:W-:Y:S01]  /*0310*/  IMAD.SHL.U32 R6, R6, 0x40, RZ ;  /* 0x0000004006067824 */ /* 0x000fe200078e00ff */
[--C-:B------:R-:W-:Y:S01]  /*0320*/  SHF.R.S32.HI R11, RZ, 0x5, R12.reuse ;  /* 0x00000005ff0b7819 */ /* 0x100fe2000001140c */
[----:B------:R-:W-:Y:S01]  /*0330*/  IMAD.SHL.U32 R246, R8, 0x40, RZ ;  /* 0x0000004008f67824 */ /* 0x000fe200078e00ff */
[----:B------:R-:W-:Y:S01]  /*0340*/  SHF.R.S32.HI R10, RZ, 0x1f, R12 ;  /* 0x0000001fff0a7819 */ /* 0x000fe2000001140c */
[----:B------:R-:W-:Y:S01]  /*0350*/  IMAD.SHL.U32 R0, R0, 0x8, RZ ;  /* 0x0000000800007824 */ /* 0x000fe200078e00ff */
[----:B------:R-:W-:-:S02]  /*0360*/  LOP3.LUT R12, R12, 0xffffffe0, RZ, 0xc0, !PT ;  /* 0xffffffe00c0c7812 */ /* 0x000fc400078ec0ff */
[----:B------:R-:W-:Y:S02]  /*0370*/  LEA.HI R10, R10, R11, RZ, 0x2 ;  /* 0x0000000b0a0a7211 */ /* 0x000fe400078f10ff */
[----:B------:R-:W-:Y:S01]  /*0380*/  LOP3.LUT R3, R3, 0x7ffffe00, R0, 0xf8, !PT ;  /* 0x7ffffe0003037812 */ /* 0x000fe200078ef800 */
[----:B------:R-:W-:Y:S01]  /*0390*/  IMAD.IADD R15, R17, 0x1, -R12 ;  /* 0x00000001110f7824 */ /* 0x000fe200078e0a0c */
[----:B------:R-:W-:Y:S01]  /*03a0*/  LOP3.LUT R9, R250, 0x8, R9, 0xf8, !PT ;  /* 0x00000008fa097812 */ /* 0x000fe200078ef809 */
[----:B------:R-:W-:Y:S01]  /*03b0*/  IMAD.SHL.U32 R12, R7, 0x8, RZ ;  /* 0x00000008070c7824 */ /* 0x000fe200078e00ff */
[----:B------:R-:W-:Y:S01]  /*03c0*/  SHF.R.U32.HI R250, RZ, 0x3, R250 ;  /* 0x00000003fffa7819 */ /* 0x000fe200000116fa */
[----:B------:R-:W-:Y:S01]  /*03d0*/  IMAD.SHL.U32 R3, R3, 0x2, RZ ;  /* 0x0000000203037824 */ /* 0x000fe200078e00ff */
[----:B------:R-:W-:Y:S02]  /*03e0*/  SHF.R.S32.HI R0, RZ, 0x1f, R15 ;  /* 0x0000001fff007819 */ /* 0x000fe4000001140f */
[----:B------:R-:W-:-:S02]  /*03f0*/  LOP3.LUT R10, R10, 0xffffffc, RZ, 0xc0, !PT ;  /* 0x0ffffffc0a0a7812 */ /* 0x000fc400078ec0ff */
[----:B------:R-:W-:Y:S02]  /*0400*/  LOP3.LUT R246, R246, 0x1c0, RZ, 0xc0, !PT ;  /* 0x000001c0f6f67812 */ /* 0x000fe400078ec0ff */
[----:B------:R-:W-:Y:S01]  /*0410*/  LEA.HI R0, R0, R15, RZ, 0x2 ;  /* 0x0000000f00007211 */ /* 0x000fe200078f10ff */
[----:B------:R-:W-:Y:S01]  /*0420*/  IMAD.IADD R10, R11, 0x1, -R10 ;  /* 0x000000010b0a7824 */ /* 0x000fe200078e0a0a */
[----:B------:R-:W-:Y:S02]  /*0430*/  LOP3.LUT R250, R9, R250, RZ, 0x3c, !PT ;  /* 0x000000fa09fa7212 */ /* 0x000fe400078e3cff */
[----:B------:R-:W-:Y:S02]  /*0440*/  LOP3.LUT R12, R246, 0x8, R12, 0xf8, !PT ;  /* 0x00000008f60c7812 */ /* 0x000fe400078ef80c */
[----:B------:R-:W-:Y:S01]  /*0450*/  SHF.R.S32.HI R9, RZ, 0x2, R0 ;  /* 0x00000002ff097819 */ /* 0x000fe20000011400 */
[----:B------:R-:W-:Y:S01]  /*0460*/  IMAD R250, R7, 0x200, R250 ;  /* 0x0000020007fa7824 */ /* 0x000fe200078e02fa */
[----:B------:R-:W-:-:S02]  /*0470*/  SHF.R.U32.HI R246, RZ, 0x3, R246 ;  /* 0x00000003fff67819 */ /* 0x000fc400000116f6 */
[----:B------:R-:W-:Y:S01]  /*0480*/  LOP3.LUT R6, R6, 0xfffffe00, RZ, 0xc0, !PT ;  /* 0xfffffe0006067812 */ /* 0x000fe200078ec0ff */
[----:B------:R-:W-:Y:S01]  /*0490*/  IMAD R14, R10, 0x10, R9 ;  /* 0x000000100a0e7824 */ /* 0x000fe200078e0209 */
[----:B------:R-:W-:Y:S02]  /*04a0*/  LOP3.LUT R246, R12, R246, RZ, 0x3c, !PT ;  /* 0x000000f60cf67212 */ /* 0x000fe400078e3cff */
[----:B------:R-:W-:Y:S01]  /*04b0*/  LOP3.LUT R2, R2, 0xffffffc0, RZ, 0xc0, !PT ;  /* 0xffffffc002027812 */ /* 0x000fe200078ec0ff */
[----:B------:R-:W-:Y:S01]  /*04c0*/  IMAD R251, R11, 0x400, R6 ;  /* 0x000004000bfb7824 */ /* 0x000fe200078e0206 */
[----:B------:R-:W-:Y:S01]  /*04d0*/  LOP3.LUT R0, R0, 0x7ffffffc, RZ, 0xc0, !PT ;  /* 0x7ffffffc00007812 */ /* 0x000fe200078ec0ff */
[----:B------:R1:W-:Y:S01]  /*04e0*/  STL [R1+0x14], R14 ;  /* 0x0000140e01007387 */ /* 0x0003e20000100800 */
[----:B------:R-:W-:Y:S01]  /*04f0*/  LEA.HI R4, R4, R17, RZ, 0x7 ;  /* 0x0000001104047211 */ /* 0x000fe200078f38ff */
[----:B------:R-:W-:Y:S01]  /*0500*/  IMAD.IADD R251, R251, 0x1, R246 ;  /* 0x00000001fbfb7824 */ /* 0x000fe200078e02f6 */
[----:B------:R-:W-:Y:S01]  /*0510*/  LOP3.LUT R246, R246, R6, RZ, 0xfc, !PT ;  /* 0x00000006f6f67212 */ /* 0x000fe200078efcff */
[----:B------:R-:W-:Y:S01]  /*0520*/  IMAD R2, R13, 0x8, R2 ;  /* 0x000000080d027824 */ /* 0x000fe200078e0202 */
[----:B------:R2:W-:Y:S01]  /*0530*/  STL [R1+0x1c], R5 ;  /* 0x00001c0501007387 */ /* 0x0005e20000100800 */
[----:B------:R-:W-:Y:S01]  /*0540*/  SHF.R.S32.HI R6, RZ, 0x7, R4 ;  /* 0x00000007ff067819 */ /* 0x000fe20000011404 */
[----:B------:R-:W-:Y:S01]  /*0550*/  IMAD.IADD R0, R15, 0x1, -R0 ;  /* 0x000000010f007824 */ /* 0x000fe200078e0a00 */
[----:B------:R-:W-:Y:S01]  /*0560*/  SHF.R.S32.HI R4, RZ, 0x1f, R16 ;  /* 0x0000001fff047819 */ /* 0x000fe20000011410 */
[----:B------:R-:W-:Y:S01]  /*0570*/  IMAD.IADD R2, R14, 0x1, R2 ;  /* 0x000000010e027824 */ /* 0x000fe200078e0202 */
[----:B------:R-:W-:Y:S01]  /*0580*/  R2P PR, R8, 0x6 ;  /* 0x0000000608007804 */ /* 0x000fe20000000000 */
[----:B------:R-:W-:Y:S01]  /*0590*/  IMAD.SHL.U32 R0, R0, 0x2, RZ ;  /* 0x0000000200007824 */ /* 0x000fe200078e00ff */
[----:B------:R-:W-:-:S02]  /*05a0*/  LEA R251, R251, 0x8100, 0x1 ;  /* 0x00008100fbfb7811 */ /* 0x000fc400078e08ff */
[----:B------:R-:W-:Y:S02]  /*05b0*/  LEA R246, R246, 0x100, 0x1 ;  /* 0x00000100f6f67811 */ /* 0x000fe400078e08ff */
[C---:B------:R-:W-:Y:S02]  /*05c0*/  IADD3 R15, R0.reuse, 0x8, RZ ;  /* 0x00000008000f7810 */ /* 0x040fe40007ffe0ff */
[C---:B------:R-:W-:Y:S02]  /*05d0*/  IADD3 R13, R0.reuse, 0x18, RZ ;  /* 0x00000018000d7810 */ /* 0x040fe40007ffe0ff */
[C---:B------:R-:W-:Y:S02]  /*05e0*/  IADD3 R12, R0.reuse, 0x20, RZ ;  /* 0x00000020000c7810 */ /* 0x040fe40007ffe0ff */
[C---:B------:R-:W-:Y:S02]  /*05f0*/  IADD3 R11, R0.reuse, 0x28, RZ ;  /* 0x00000028000b7810 */ /* 0x040fe40007ffe0ff */
[----:B------:R-:W-:-:S02]  /*0600*/  IADD3 R10, R0, 0x30, RZ ;  /* 0x00000030000a7810 */ /* 0x000fc40007ffe0ff */
[C---:B-1----:R-:W-:Y:S02]  /*0610*/  IADD3 R14, R0.reuse, 0x10, RZ ;  /* 0x00000010000e7810 */ /* 0x042fe40007ffe0ff */
[----:B------:R-:W-:Y:S02]  /*0620*/  IADD3 R9, R0, 0x38, RZ ;  /* 0x0000003800097810 */ /* 0x000fe40007ffe0ff */
[----:B--2---:R-:W-:Y:S02]  /*0630*/  IADD3 R5, R16, 0x40, RZ ;  /* 0x0000004010057810 */ /* 0x004fe40007ffe0ff */
[C---:B------:R-:W-:Y:S02]  /*0640*/  IADD3 R8, R0.reuse, 0x40, RZ ;  /* 0x0000004000087810 */ /* 0x040fe40007ffe0ff */
[----:B------:R-:W-:Y:S01]  /*0650*/  IADD3 R7, R0, 0x48, RZ ;  /* 0x0000004800077810 */ /* 0x000fe20007ffe0ff */
[----:B------:R1:W-:Y:S01]  /*0660*/  STL [R1+0x4], R5 ;  /* 0x0000040501007387 */ /* 0x0003e20000100800 */
[----:B------:R-:W-:-:S02]  /*0670*/  SHF.R.S32.HI R252, RZ, 0x1f, R5 ;  /* 0x0000001ffffc7819 */ /* 0x000fc40000011405 */
[----:B------:R-:W-:Y:S01]  /*0680*/  IADD3 R6, R0, 0x50, RZ ;  /* 0x0000005000067810 */ /* 0x000fe20007ffe0ff */
[----:B------:R2:W-:Y:S01]  /*0690*/  STL [R1], R4 ;  /* 0x0000000401007387 */ /* 0x0005e20000100800 */
[----:B------:R-:W-:Y:S02]  /*06a0*/  SEL R240, R240, 0xffffffe0, !P1 ;  /* 0xffffffe0f0f07807 */ /* 0x000fe40004800000 */
[----:B------:R-:W-:Y:S01]  /*06b0*/  SEL R243, R243, 0xffffffc0, !P2 ;  /* 0xffffffc0f3f37807 */ /* 0x000fe20005000000 */
[----:B------:R3:W-:Y:S01]  /*06c0*/  STL [R1+0x8], R3 ;  /* 0x0000080301007387 */ /* 0x0007e20000100800 */
[----:B------:R-:W-:Y:S01]  /*06d0*/  LEA R250, R250, 0x4100, 0x1 ;  /* 0x00004100fafa7811 */ /* 0x000fe200078e08ff */
[C---:B------:R-:W-:Y:S02]  /*06e0*/  IMAD.IADD R249, R251.reuse, 0x1, R240 ;  /* 0x00000001fbf97824 */ /* 0x040fe400078e02f0 */
[----:B------:R4:W-:Y:S01]  /*06f0*/  STL [R1+0x10], R2 ;  /* 0x0000100201007387 */ /* 0x0009e20000100800 */
[----:B------:R-:W-:-:S02]  /*0700*/  IMAD.IADD R248, R251, 0x1, R243 ;  /* 0x00000001fbf87824 */ /* 0x000fc400078e02f3 */
[C-C-:B------:R-:W-:Y:S01]  /*0710*/  IMAD.IADD R245, R240.reuse, 0x1, R246.reuse ;  /* 0x00000001f0f57824 */ /* 0x140fe200078e02f6 */
[----:B------:R-:W-:Y:S01]  /*0720*/  STL [R1+0xc], R0 ;  /* 0x00000c0001007387 */ /* 0x000fe20000100800 */
[----:B------:R-:W-:Y:S02]  /*0730*/  IMAD.IADD R244, R243, 0x1, R246 ;  /* 0x00000001f3f47824 */ /* 0x000fe400078e02f6 */
[----:B------:R-:W-:Y:S02]  /*0740*/  IMAD.IADD R247, R249, 0x1, R243 ;  /* 0x00000001f9f77824 */ /* 0x000fe400078e02f3 */
[----:B------:R-:W-:Y:S02]  /*0750*/  IMAD.IADD R240, R240, 0x1, R248 ;  /* 0x00000001f0f07824 */ /* 0x000fe400078e02f8 */
[----:B------:R-:W-:Y:S01]  /*0760*/  IMAD.IADD R243, R243, 0x1, R245 ;  /* 0x00000001f3f37824 */ /* 0x000fe200078e02f5 */
[C---:B-1----:R-:W-:Y:S02]  /*0770*/  IADD3 R5, R0.reuse, 0x58, RZ ;  /* 0x0000005800057810 */ /* 0x042fe40007ffe0ff */
[----:B--2---:R-:W-:-:S02]  /*0780*/  IADD3 R4, R0, 0x60, RZ ;  /* 0x0000006000047810 */ /* 0x004fc40007ffe0ff */
[----:B---3--:R-:W-:Y:S02]  /*0790*/  IADD3 R3, R0, 0x68, RZ ;  /* 0x0000006800037810 */ /* 0x008fe40007ffe0ff */
[----:B----4-:R-:W-:-:S05]  /*07a0*/  SHF.R.S32.HI R2, RZ, 0x1f, R0 ;  /* 0x0000001fff027819 */ /* 0x010fca0000011400 */
[----:B------:R1:W-:Y:S04]  /*07b0*/  STL [R1+0x54], R2 ;  /* 0x0000540201007387 */ /* 0x0003e80000100800 */
[----:B------:R2:W-:Y:S04]  /*07c0*/  STL [R1+0x90], R15 ;  /* 0x0000900f01007387 */ /* 0x0005e80000100800 */
[----:B------:R3:W-:Y:S04]  /*07d0*/  STL [R1+0x8c], R14 ;  /* 0x00008c0e01007387 */ /* 0x0007e80000100800 */
[----:B------:R4:W-:Y:S04]  /*07e0*/  STL [R1+0x88], R13 ;  /* 0x0000880d01007387 */ /* 0x0009e80000100800 */
[----:B------:R5:W-:Y:S04]  /*07f0*/  STL [R1+0x84], R12 ;  /* 0x0000840c01007387 */ /* 0x000be80000100800 */
[----:B------:R5:W-:Y:S04]  /*0800*/  STL [R1+0x80], R11 ;  /* 0x0000800b01007387 */ /* 0x000be80000100800 */
[----:B------:R5:W-:Y:S01]  /*0810*/  STL [R1+0x7c], R10 ;  /* 0x00007c0a01007387 */ /* 0x000be20000100800 */
[----:B-1----:R-:W-:-:S02]  /*0820*/  IADD3 R2, R0, 0x70, RZ ;  /* 0x0000007000027810 */ /* 0x002fc40007ffe0ff */
[----:B------:R-:W-:Y:S01]  /*0830*/  IADD3 R0, R0, 0x78, RZ ;  /* 0x0000007800007810 */ /* 0x000fe20007ffe0ff */
[----:B------:R1:W-:Y:S01]  /*0840*/  STL [R1+0x78], R9 ;  /* 0x0000780901007387 */ /* 0x0003e20000100800 */
[----:B--2---:R-:W-:-:S03]  /*0850*/  SHF.R.S32.HI R15, RZ, 0x1f, R15 ;  /* 0x0000001fff0f7819 */ /* 0x004fc6000001140f */
[----:B------:R2:W-:Y:S01]  /*0860*/  STL [R1+0x74], R8 ;  /* 0x0000740801007387 */ /* 0x0005e20000100800 */
[----:B---3--:R-:W-:-:S03]  /*0870*/  SHF.R.S32.HI R14, RZ, 0x1f, R14 ;  /* 0x0000001fff0e7819 */ /* 0x008fc6000001140e */
[----:B------:R3:W-:Y:S01]  /*0880*/  STL [R1+0x70], R7 ;  /* 0x0000700701007387 */ /* 0x0007e20000100800 */
[----:B----4-:R-:W-:-:S03]  /*0890*/  SHF.R.S32.HI R13, RZ, 0x1f, R13 ;  /* 0x0000001fff0d7819 */ /* 0x010fc6000001140d */
[----:B------:R4:W-:Y:S01]  /*08a0*/  STL [R1+0x6c], R6 ;  /* 0x00006c0601007387 */ /* 0x0009e20000100800 */
[----:B-----5:R-:W-:-:S03]  /*08b0*/  SHF.R.S32.HI R12, RZ, 0x1f, R12 ;  /* 0x0000001fff0c7819 */ /* 0x020fc6000001140c */
[----:B------:R5:W-:Y:S01]  /*08c0*/  STL [R1+0x68], R5 ;  /* 0x0000680501007387 */ /* 0x000be20000100800 */
[----:B------:R-:W-:-:S03]  /*08d0*/  SHF.R.S32.HI R11, RZ, 0x1f, R11 ;  /* 0x0000001fff0b7819 */ /* 0x000fc6000001140b */
[----:B------:R5:W-:Y:S01]  /*08e0*/  STL [R1+0x64], R4 ;  /* 0x0000640401007387 */ /* 0x000be20000100800 */
[----:B------:R-:W-:-:S03]  /*08f0*/  SHF.R.S32.HI R10, RZ, 0x1f, R10 ;  /* 0x0000001fff0a7819 */ /* 0x000fc6000001140a */
[----:B------:R5:W-:Y:S01]  /*0900*/  STL [R1+0x60], R3 ;  /* 0x0000600301007387 */ /* 0x000be20000100800 */
[----:B-1----:R-:W-:-:S03]  /*0910*/  SHF.R.S32.HI R9, RZ, 0x1f, R9 ;  /* 0x0000001fff097819 */ /* 0x002fc60000011409 */
[----:B------:R-:W-:Y:S01]  /*0920*/  STL [R1+0x50], R15 ;  /* 0x0000500f01007387 */ /* 0x000fe20000100800 */
[----:B--2---:R-:W-:-:S03]  /*0930*/  SHF.R.S32.HI R8, RZ, 0x1f, R8 ;  /* 0x0000001fff087819 */ /* 0x004fc60000011408 */
[----:B------:R1:W-:Y:S01]  /*0940*/  STL [R1+0x5c], R2 ;  /* 0x00005c0201007387 */ /* 0x0003e20000100800 */
[----:B---3--:R-:W-:-:S03]  /*0950*/  SHF.R.S32.HI R7, RZ, 0x1f, R7 ;  /* 0x0000001fff077819 */ /* 0x008fc60000011407 */
[----:B------:R-:W-:Y:S01]  /*0960*/  STL [R1+0x4c], R14 ;  /* 0x00004c0e01007387 */ /* 0x000fe20000100800 */
[----:B----4-:R-:W-:-:S03]  /*0970*/  SHF.R.S32.HI R6, RZ, 0x1f, R6 ;  /* 0x0000001fff067819 */ /* 0x010fc60000011406 */
[----:B------:R2:W-:Y:S01]  /*0980*/  STL [R1+0x58], R0 ;  /* 0x0000580001007387 */ /* 0x0005e20000100800 */
[----:B-----5:R-:W-:-:S03]  /*0990*/  SHF.R.S32.HI R5, RZ, 0x1f, R5 ;  /* 0x0000001fff057819 */ /* 0x020fc60000011405 */
[----:B------:R3:W-:Y:S01]  /*09a0*/  STL [R1+0x48], R13 ;  /* 0x0000480d01007387 */ /* 0x0007e20000100800 */
[----:B------:R-:W-:-:S03]  /*09b0*/  SHF.R.S32.HI R4, RZ, 0x1f, R4 ;  /* 0x0000001fff047819 */ /* 0x000fc60000011404 */
[----:B------:R3:W-:Y:S01]  /*09c0*/  STL [R1+0x44], R12 ;  /* 0x0000440c01007387 */ /* 0x0007e20000100800 */
[----:B------:R-:W-:-:S03]  /*09d0*/  SHF.R.S32.HI R3, RZ, 0x1f, R3 ;  /* 0x0000001fff037819 */ /* 0x000fc60000011403 */
[----:B------:R3:W-:Y:S04]  /*09e0*/  STL [R1+0x40], R11 ;  /* 0x0000400b01007387 */ /* 0x0007e80000100800 */
[----:B------:R3:W-:Y:S01]  /*09f0*/  STL [R1+0x3c], R10 ;  /* 0x00003c0a01007387 */ /* 0x0007e20000100800 */
[----:B-1----:R-:W-:-:S03]  /*0a00*/  SHF.R.S32.HI R2, RZ, 0x1f, R2 ;  /* 0x0000001fff027819 */ /* 0x002fc60000011402 */
[----:B------:R3:W-:Y:S04]  /*0a10*/  STL [R1+0x38], R9 ;  /* 0x0000380901007387 */ /* 0x0007e80000100800 */
[----:B------:R3:W-:Y:S01]  /*0a20*/  STL [R1+0x34], R8 ;  /* 0x0000340801007387 */ /* 0x0007e20000100800 */
[----:B--2---:R-:W-:-:S03]  /*0a30*/  SHF.R.S32.HI R0, RZ, 0x1f, R0 ;  /* 0x0000001fff007819 */ /* 0x004fc60000011400 */
[----:B------:R3:W-:Y:S04]  /*0a40*/  STL [R1+0x30], R7 ;  /* 0x0000300701007387 */ /* 0x0007e80000100800 */
[----:B------:R3:W-:Y:S04]  /*0a50*/  STL [R1+0x2c], R6 ;  /* 0x00002c0601007387 */ /* 0x0007e80000100800 */
[----:B------:R3:W-:Y:S04]  /*0a60*/  STL [R1+0x28], R5 ;  /* 0x0000280501007387 */ /* 0x0007e80000100800 */
[----:B------:R3:W-:Y:S04]  /*0a70*/  STL [R1+0x24], R4 ;  /* 0x0000240401007387 */ /* 0x0007e80000100800 */
[----:B------:R3:W-:Y:S04]  /*0a80*/  STL [R1+0x20], R3 ;  /* 0x0000200301007387 */ /* 0x0007e80000100800 */
[----:B------:R3:W-:Y:S04]  /*0a90*/  STL [R1+0x94], R2 ;  /* 0x0000940201007387 */ /* 0x0007e80000100800 */
[----:B------:R3:W-:Y:S02]  /*0aa0*/  STL [R1+0x98], R0 ;  /* 0x0000980001007387 */ /* 0x0007e40000100800 */
.L_x_1273:
[----:B---3--:R-:W2:Y:S01]  /*0ab0*/  LDL R2, [R1+0x1c] ;  /* 0x00001c0001027983 */ /* 0x008ea20000100800 */
        /* <DEDUP_REMOVED lines=11> */
[----:B------:R-:W-:Y:S02]  /*0b70*/  MOV R2, c[0x0][0x56c] ;  /* 0x00015b0000027a02 */ /* 0x000fe40000000f00 */
[----:B------:R-:W-:Y:S02]  /*0b80*/  MOV R4, R0 ;  /* 0x0000000000047202 */ /* 0x000fe40000000f00 */
[----:B------:R-:W-:-:S13]  /*0b90*/  ISETP.NE.AND P0, PT, R2, 0x1, PT ;  /* 0x000000010200780c */ /* 0x000fda0003f05270 */
[----:B------:R-:W-:-:S05]  /*0ba0*/  @P0 IMAD.HI.U32 R2, R0, c[0x0][0x570], RZ ;  /* 0x00015c0000020a27 */ /* 0x000fca00078e00ff */
[----:B------:R-:W-:-:S05]  /*0bb0*/  @P0 SHF.R.U32.HI R4, RZ, c[0x0][0x574], R2 ;  /* 0x00015d00ff040a19 */ /* 0x000fca0000011602 */
[----:B------:R-:W-:Y:S01]  /*0bc0*/  IMAD R3, R4, c[0x0][0x56c], RZ ;  /* 0x00015b0004037a24 */ /* 0x000fe200078e02ff */
[----:B------:R-:W-:Y:S05]  /*0bd0*/  BRA `(.L_x_1200) ;  /* 0x0000006000007947 */ /* 0x000fea0003800000 */
.L_x_1199:
[----:B------:R-:W-:Y:S02]  /*0be0*/  MOV R2, c[0x0][0x554] ;  /* 0x0001550000027a02 */ /* 0x000fe40000000f00 */
[----:B------:R-:W-:Y:S02]  /*0bf0*/  MOV R4, R0 ;  /* 0x0000000000047202 */ /* 0x000fe40000000f00 */
[----:B------:R-:W-:-:S13]  /*0c00*/  ISETP.NE.AND P0, PT, R2, 0x1, PT ;  /* 0x000000010200780c */ /* 0x000fda0003f05270 */
[----:B------:R-:W-:-:S05]  /*0c10*/  @P0 IMAD.HI.U32 R2, R0, c[0x0][0x558], RZ ;  /* 0x0001560000020a27 */ /* 0x000fca00078e00ff */
[----:B------:R-:W-:-:S05]  /*0c20*/  @P0 SHF.R.U32.HI R4, RZ, c[0x0][0x55c], R2 ;  /* 0x00015700ff040a19 */ /* 0x000fca0000011602 */
[----:B------:R-:W-:Y:S02]  /*0c30*/  IMAD R3, R4, c[0x0][0x554], RZ ;  /* 0x0001550004037a24 */ /* 0x000fe400078e02ff */
.L_x_1200:
[----:B------:R-:W-:Y:S05]  /*0c40*/  BSYNC B0 ;  /* 0x0000000000007941 */ /* 0x000fea0003800000 */
.L_x_1198:
        /* <DEDUP_REMOVED lines=12> */
[----:B------:R1:W-:Y:S04]  /*0d10*/  STL [R1+0xc4], R14 ;  /* 0x0000c40e01007387 */ /* 0x0003e80000100800 */
[----:B------:R2:W3:Y:S01]  /*0d20*/  @P0 LDG.E R6, [R2.64] ;  /* 0x0000000802060981 */ /* 0x0004e2000c1e1900 */
[----:B------:R-:W-:Y:S01]  /*0d30*/  IMAD.MOV.U32 R10, RZ, RZ, R4 ;  /* 0x000000ffff0a7224 */ /* 0x000fe200078e0004 */
[----:B------:R-:W-:Y:S01]  /*0d40*/  BSSY B0, `(.L_x_1201) ;  /* 0x0000042000007945 */ /* 0x000fe20003800000 */
[----:B--2---:R-:W-:-:S05]  /*0d50*/  IMAD.MOV.U32 R2, RZ, RZ, c[0x0][0x53c] ;  /* 0x00014f00ff027624 */ /* 0x004fca00078e00ff */
[----:B------:R-:W-:Y:S02]  /*0d60*/  ISETP.NE.AND P0, PT, R2, 0x1, PT ;  /* 0x000000010200780c */ /* 0x000fe40003f05270 */
[----:B------:R-:W-:-:S04]  /*0d70*/  LOP3.LUT R2, R4, 0x1ffffff, RZ, 0x3c, !PT ;  /* 0x01ffffff04027812 */ /* 0x000fc800078e3cff */
[----:B------:R-:W-:-:S07]  /*0d80*/  IADD3 R2, R2, c[0x0][0x53c], RZ ;  /* 0x00014f0002027a10 */ /* 0x000fce0007ffe0ff */
[----:B------:R-:W-:-:S05]  /*0d90*/  @P0 IMAD.HI.U32 R3, R4, c[0x0][0x540], RZ ;  /* 0x0001500004030a27 */ /* 0x000fca00078e00ff */
[----:B------:R-:W-:Y:S02]  /*0da0*/  @P0 SHF.R.U32.HI R10, RZ, c[0x0][0x544], R3 ;  /* 0x00015100ff0a0a19 */ /* 0x000fe40000011603 */
[----:B------:R-:W-:-:S03]  /*0db0*/  MOV R3, c[0x0][0x2c4] ;  /* 0x0000b10000037a02 */ /* 0x000fc60000000f00 */
[----:B------:R-:W-:Y:S01]  /*0dc0*/  IMAD R2, R10, c[0x0][0x53c], R2 ;  /* 0x00014f000a027a24 */ /* 0x000fe200078e0202 */
[----:B------:R-:W-:Y:S01]  /*0dd0*/  ISETP.NE.AND P4, PT, R3, 0x1, PT ;  /* 0x000000010300780c */ /* 0x000fe20003f85270 */
[----:B------:R-:W-:Y:S01]  /*0de0*/  IMAD.MOV.U32 R3, RZ, RZ, 0x40 ;  /* 0x00000040ff037424 */ /* 0x000fe200078e00ff */
[----:B------:R1:W-:Y:S01]  /*0df0*/  STL [R1+0xc0], R10 ;  /* 0x0000c00a01007387 */ /* 0x0003e20000100800 */
[----:B------:R-:W-:Y:S02]  /*0e00*/  IMAD.SHL.U32 R16, R2, 0x80, RZ ;  /* 0x0000008002107824 */ /* 0x000fe400078e00ff */
[----:B------:R-:W-:Y:S01]  /*0e10*/  IMAD.MOV.U32 R2, RZ, RZ, c[0x0][0x2ac] ;  /* 0x0000ab00ff027624 */ /* 0x000fe200078e00ff */
[----:B------:R-:W-:Y:S02]  /*0e20*/  IADD3 R3, R3, -c[0x0][0x168], RZ ;  /* 0x80005a0003037a10 */ /* 0x000fe40007ffe0ff */
[----:B------:R-:W-:Y:S01]  /*0e30*/  IADD3 R5, R16, 0x7f, RZ ;  /* 0x0000007f10057810 */ /* 0x000fe20007ffe0ff */
[C---:B------:R-:W-:Y:S01]  /*0e40*/  IMAD R65, R2.reuse, c[0x0][0x1d0], RZ ;  /* 0x0000740002417a24 */ /* 0x040fe200078e02ff */
[----:B------:R1:W-:Y:S01]  /*0e50*/  STL [R1+0xac], R16 ;  /* 0x0000ac1001007387 */ /* 0x0003e20000100800 */
[----:B------:R-:W-:-:S02]  /*0e60*/  IMAD R3, R2, c[0x0][0x1d0], R3 ;  /* 0x0000740002037a24 */ /* 0x000fc400078e0203 */
[----:B------:R-:W-:Y:S01]  /*0e70*/  @P4 IMAD.HI.U32 R4, R5, c[0x0][0x2c8], RZ ;  /* 0x0000b20005044a27 */ /* 0x000fe200078e00ff */
[----:B------:R-:W-:-:S04]  /*0e80*/  IADD3 R2, R65, 0x3f, RZ ;  /* 0x0000003f41027810 */ /* 0x000fc80007ffe0ff */
[----:B------:R-:W-:Y:S02]  /*0e90*/  @P4 SHF.R.U32.HI R5, RZ, c[0x0][0x2cc], R4 ;  /* 0x0000b300ff054a19 */ /* 0x000fe40000011604 */
[----:B------:R-:W-:Y:S02]  /*0ea0*/  SHF.R.S32.HI R4, RZ, 0x1f, R2 ;  /* 0x0000001fff047819 */ /* 0x000fe40000011402 */
[----:B------:R-:W-:Y:S02]  /*0eb0*/  IADD3 R5, R3, R5, RZ ;  /* 0x0000000503057210 */ /* 0x000fe40007ffe0ff */
[----:B------:R-:W-:Y:S01]  /*0ec0*/  LEA.HI R4, R4, R2, RZ, 0x6 ;  /* 0x0000000204047211 */ /* 0x000fe200078f30ff */
[----:B------:R-:W-:Y:S01]  /*0ed0*/  IMAD.MOV R2, RZ, RZ, -R14 ;  /* 0x000000ffff027224 */ /* 0x000fe200078e0a0e */
[----:B------:R-:W-:Y:S02]  /*0ee0*/  SHF.R.S32.HI R3, RZ, 0x1f, R5 ;  /* 0x0000001fff037819 */ /* 0x000fe40000011405 */
[----:B------:R-:W-:Y:S01]  /*0ef0*/  SHF.R.S32.HI R4, RZ, 0x6, R4 ;  /* 0x00000006ff047819 */ /* 0x000fe20000011404 */
[----:B------:R-:W-:Y:S01]  /*0f00*/  IMAD R7, R2, c[0x0][0x548], R0 ;  /* 0x0001520002077a24 */ /* 0x000fe200078e0200 */
[----:B------:R-:W-:-:S04]  /*0f10*/  LEA.HI R3, R3, R5, RZ, 0x6 ;  /* 0x0000000503037211 */ /* 0x000fc800078f30ff */
[----:B------:R-:W-:-:S04]  /*0f20*/  SHF.R.S32.HI R3, RZ, 0x6, R3 ;  /* 0x00000006ff037819 */ /* 0x000fc80000011403 */
[----:B------:R-:W-:Y:S01]  /*0f30*/  IMNMX R64, R4, R3, PT ;  /* 0x0000000304407217 */ /* 0x000fe20003800200 */
[----:B------:R-:W-:-:S03]  /*0f40*/  IMAD.MOV.U32 R3, RZ, RZ, RZ ;  /* 0x000000ffff037224 */ /* 0x000fc600078e00ff */
[----:B------:R-:W-:Y:S01]  /*0f50*/  ISETP.GE.AND P0, PT, R64, 0x1, PT ;  /* 0x000000014000780c */ /* 0x000fe20003f06270 */
[----:B---3--:R1:W-:Y:S04]  /*0f60*/  STL [R1+0xbc], R6 ;  /* 0x0000bc0601007387 */ /* 0x0083e80000100800 */
[----:B------:R1:W-:Y:S08]  /*0f70*/  STL [R1+0xb0], R7 ;  /* 0x0000b00701007387 */ /* 0x0003f00000100800 */
[----:B------:R-:W-:Y:S05]  /*0f80*/  @!P0 BRA `(.L_x_1202) ;  /* 0x000001d000008947 */ /* 0x000fea0003800000 */
[----:B------:R-:W-:-:S04]  /*0f90*/  SHF.R.U32.HI R3, RZ, 0x10, R10 ;  /* 0x00000010ff037819 */ /* 0x000fc8000001160a */
[----:B------:R-:W-:-:S04]  /*0fa0*/  ISETP.NE.AND P0, PT, R3, RZ, PT ;  /* 0x000000ff0300720c */ /* 0x000fc80003f05270 */
[----:B------:R-:W-:-:S04]  /*0fb0*/  SEL R3, R3, c[0x0][0x338], P0 ;  /* 0x0000ce0003037a07 */ /* 0x000fc80000000000 */
[-C--:B------:R-:W-:Y:S02]  /*0fc0*/  IABS R5, R3.reuse ;  /* 0x0000000300057213 */ /* 0x080fe40000000000 */
[----:B-1----:R-:W-:Y:S02]  /*0fd0*/  IADD3 R6, R3, -0x1, R64 ;  /* 0xffffffff03067810 */ /* 0x002fe40007ffe040 */
[----:B------:R-:W1:Y:S01]  /*0fe0*/  I2F.RP R8, R5 ;  /* 0x0000000500087306 */ /* 0x000e620000209400 */
[-C--:B------:R-:W-:Y:S02]  /*0ff0*/  IABS R0, R3.reuse ;  /* 0x0000000300007213 */ /* 0x080fe40000000000 */
[----:B------:R-:W-:Y:S02]  /*1000*/  IABS R2, R6 ;  /* 0x0000000600027213 */ /* 0x000fe40000000000 */
[----:B------:R-:W-:Y:S01]  /*1010*/  LOP3.LUT R6, R6, R3, RZ, 0x3c, !PT ;  /* 0x0000000306067212 */ /* 0x000fe200078e3cff */
        /* <DEDUP_REMOVED lines=18> */
[----:B------:R-:W-:-:S05]  /*1140*/  @!P1 LOP3.LUT R4, RZ, R3, RZ, 0x33, !PT ;  /* 0x00000003ff049212 */ /* 0x000fca00078e33ff */
[----:B------:R-:W-:Y:S02]  /*1150*/  IMAD.MOV.U32 R3, RZ, RZ, R4 ;  /* 0x000000ffff037224 */ /* 0x000fe400078e0004 */
.L_x_1202:
[----:B------:R-:W-:Y:S05]  /*1160*/  BSYNC B0 ;  /* 0x0000000000007941 */ /* 0x000fea0003800000 */
.L_x_1201:
[----:B------:R-:W-:Y:S01]  /*1170*/  LOP3.LUT R0, R10, 0xffff, RZ, 0xc0, !PT ;  /* 0x0000ffff0a007812 */ /* 0x000fe200078ec0ff */
[----:B------:R-:W-:Y:S01]  /*1180*/  IMAD.MOV.U32 R12, RZ, RZ, RZ ;  /* 0x000000ffff0c7224 */ /* 0x000fe200078e00ff */
[----:B------:R-:W-:Y:S01]  /*1190*/  PRMT R2, RZ, 0x7610, R2 ;  /* 0x00007610ff027816 */ /* 0x000fe20000000002 */
[----:B-1----:R-:W-:Y:S01]  /*11a0*/  CS2R R10, SRZ ;  /* 0x00000000000a7805 */ /* 0x002fe2000001ff00 */
[----:B------:R-:W-:Y:S01]  /*11b0*/  CS2R R126, SRZ ;  /* 0x00000000007e7805 */ /* 0x000fe2000001ff00 */
[----:B------:R-:W-:Y:S01]  /*11c0*/  IMAD R4, R0, R3, RZ ;  /* 0x0000000300047224 */ /* 0x000fe200078e02ff */
[----:B------:R-:W-:Y:S01]  /*11d0*/  CS2R R124, SRZ ;  /* 0x00000000007c7805 */ /* 0x000fe2000001ff00 */
[----:B------:R-:W-:Y:S01]  /*11e0*/  IMAD.MOV.U32 R0, RZ, RZ, RZ ;  /* 0x000000ffff007224 */ /* 0x000fe200078e00ff */
        /* <DEDUP_REMOVED lines=67> */
[----:B-1----:R-:W-:Y:S01]  /*1620*/  ISETP.NE.U32.AND P1, PT, RZ, c[0x0][0x340], PT ;  /* 0x0000d000ff007a0c */ /* 0x002fe20003f25070 */
[----:B------:R-:W2:Y:S03]  /*1630*/  LDL R15, [R1+0x18] ;  /* 0x00001800010f7983 */ /* 0x000ea60000100800 */
[----:B------:R-:W-:Y:S01]  /*1640*/  ISETP.NE.AND.EX P1, PT, RZ, c[0x0][0x344], PT, P1 ;  /* 0x0000d100ff007a0c */ /* 0x000fe20003f25310 */
[----:B------:R-:W3:Y:S04]  /*1650*/  LDL R9, [R1+0x4] ;  /* 0x0000040001097983 */ /* 0x000ee80000100800 */
[----:B------:R-:W1:Y:S08]  /*1660*/  S2R R6, SR_TID.X ;  /* 0x0000000000067919 */ /* 0x000e700000002100 */
[----:B------:R-:W-:-:S04]  /*1670*/  @P1 IMAD.MOV.U32 R0, RZ, RZ, 0x4 ;  /* 0x00000004ff001424 */ /* 0x000fc800078e00ff */
[----:B------:R-:W-:-:S05]  /*1680*/  @P1 IMAD.WIDE R2, R14, R0, c[0x0][0x340] ;  /* 0x0000d0000e021625 */ /* 0x000fca00078e0200 */
[----:B------:R4:W5:Y:S01]  /*1690*/  @P1 LDG.E R0, [R2.64] ;  /* 0x0000000802001981 */ /* 0x000962000c1e1900 */
[--C-:B-1----:R-:W-:Y:S02]  /*16a0*/  SHF.R.S32.HI R4, RZ, 0x1f, R6.reuse ;  /* 0x0000001fff047819 */ /* 0x102fe40000011406 */
[----:B------:R-:W-:Y:S02]  /*16b0*/  SHF.R.S32.HI R5, RZ, 0x1f, R6 ;  /* 0x0000001fff057819 */ /* 0x000fe40000011406 */
[-C--:B------:R-:W-:Y:S02]  /*16c0*/  LEA.HI R4, R4, R6.reuse, RZ, 0x3 ;  /* 0x0000000604047211 */ /* 0x080fe400078f18ff */
[----:B------:R-:W-:Y:S02]  /*16d0*/  LEA.HI R5, R5, R6, RZ, 0x3 ;  /* 0x0000000605057211 */ /* 0x000fe400078f18ff */
[----:B------:R-:W-:Y:S02]  /*16e0*/  LOP3.LUT R4, R4, 0xfffffff8, RZ, 0xc0, !PT ;  /* 0xfffffff804047812 */ /* 0x000fe400078ec0ff */
[----:B------:R-:W-:-:S03]  /*16f0*/  SHF.R.S32.HI R5, RZ, 0x3, R5 ;  /* 0x00000003ff057819 */ /* 0x000fc60000011405 */
[----:B------:R-:W-:Y:S01]  /*1700*/  IMAD.IADD R4, R6, 0x1, -R4 ;  /* 0x0000000106047824 */ /* 0x000fe200078e0a04 */
[----:B------:R-:W-:-:S04]  /*1710*/  SHF.R.S32.HI R10, RZ, 0x1f, R7 ;  /* 0x0000001fff0a7819 */ /* 0x000fc80000011407 */
[----:B----4-:R-:W-:Y:S01]  /*1720*/  LEA R2, R4, R5, 0x4 ;  /* 0x0000000504027211 */ /* 0x010fe200078e20ff */
[----:B------:R-:W-:Y:S01]  /*1730*/  IMAD R6, R10, c[0x0][0x1b8], RZ ;  /* 0x00006e000a067a24 */ /* 0x000fe200078e02ff */
[----:B------:R-:W-:Y:S01]  /*1740*/  SHF.R.S32.HI R8, RZ, 0x1f, R14 ;  /* 0x0000001fff087819 */ /* 0x000fe2000001140e */
[----:B------:R-:W-:-:S04]  /*1750*/  IMAD.WIDE.U32 R12, R7, c[0x0][0x1b8], RZ ;  /* 0x00006e00070c7a25 */ /* 0x000fc800078e00ff */
[----:B------:R-:W-:Y:S02]  /*1760*/  IMAD.IADD R2, R16, 0x1, R2 ;  /* 0x0000000110027824 */ /* 0x000fe400078e0202 */
[----:B------:R-:W-:Y:S02]  /*1770*/  IMAD R6, R7, c[0x0][0x1bc], R6 ;  /* 0x00006f0007067a24 */ /* 0x000fe400078e0206 */
[----:B------:R-:W-:Y:S01]  /*1780*/  @P4 IMAD.HI.U32 R3, R2, c[0x0][0x2c8], RZ ;  /* 0x0000b20002034a27 */ /* 0x000fe200078e00ff */
[----:B------:R-:W-:-:S03]  /*1790*/  MOV R5, R2 ;  /* 0x0000000200057202 */ /* 0x000fc60000000f00 */
[----:B------:R-:W-:Y:S01]  /*17a0*/  IMAD.IADD R7, R13, 0x1, R6 ;  /* 0x000000010d077824 */ /* 0x000fe200078e0206 */
[----:B------:R-:W-:Y:S01]  /*17b0*/  MOV R6, R12 ;  /* 0x0000000c00067202 */ /* 0x000fe20000000f00 */
[----:B------:R-:W-:Y:S01]  /*17c0*/  IMAD R8, R8, c[0x0][0x1c0], RZ ;  /* 0x0000700008087a24 */ /* 0x000fe200078e02ff */
[----:B------:R-:W-:-:S03]  /*17d0*/  @P4 SHF.R.U32.HI R5, RZ, c[0x0][0x2cc], R3 ;  /* 0x0000b300ff054a19 */ /* 0x000fc60000011603 */
[C---:B------:R-:W-:Y:S01]  /*17e0*/  IMAD R8, R14.reuse, c[0x0][0x1c4], R8 ;  /* 0x000071000e087a24 */ /* 0x040fe200078e0208 */
[----:B------:R-:W-:Y:S01]  /*17f0*/  SHF.R.S32.HI R4, RZ, 0x1f, R5 ;  /* 0x0000001fff047819 */ /* 0x000fe20000011405 */
[----:B------:R-:W-:-:S04]  /*1800*/  IMAD.WIDE.U32 R6, R14, c[0x0][0x1c0], R6 ;  /* 0x000070000e067a25 */ /* 0x000fc800078e0006 */
[----:B------:R-:W-:Y:S01]  /*1810*/  IMAD.MOV R3, RZ, RZ, -R5 ;  /* 0x000000ffff037224 */ /* 0x000fe200078e0a05 */
[----:B------:R-:W-:Y:S01]  /*1820*/  IADD3 R7, R7, R8, RZ ;  /* 0x0000000807077210 */ /* 0x000fe20007ffe0ff */
[----:B------:R-:W-:Y:S02]  /*1830*/  IMAD R4, R4, c[0x0][0x1b0], RZ ;  /* 0x00006c0004047a24 */ /* 0x000fe400078e02ff */
[----:B------:R-:W-:Y:S02]  /*1840*/  IMAD R3, R3, c[0x0][0x2c4], R2 ;  /* 0x0000b10003037a24 */ /* 0x000fe400078e0202 */
[C---:B------:R-:W-:Y:S02]  /*1850*/  IMAD R4, R5.reuse, c[0x0][0x1b4], R4 ;  /* 0x00006d0005047a24 */ /* 0x040fe400078e0204 */
[----:B------:R-:W-:Y:S01]  /*1860*/  IMAD.WIDE.U32 R6, R5, c[0x0][0x1b0], R6 ;  /* 0x00006c0005067a25 */ /* 0x000fe200078e0006 */
[----:B------:R-:W-:-:S03]  /*1870*/  SHF.R.S32.HI R2, RZ, 0x1f, R3 ;  /* 0x0000001fff027819 */ /* 0x000fc60000011403 */
[----:B------:R-:W-:Y:S01]  /*1880*/  IMAD.IADD R5, R7, 0x1, R4 ;  /* 0x0000000107057824 */ /* 0x000fe200078e0204 */
[----:B------:R-:W-:Y:S01]  /*1890*/  MOV R4, R6 ;  /* 0x0000000600047202 */ /* 0x000fe20000000f00 */
[----:B------:R-:W-:-:S04]  /*18a0*/  IMAD R2, R2, c[0x0][0x1a8], RZ ;  /* 0x00006a0002027a24 */ /* 0x000fc800078e02ff */
[C---:B------:R-:W-:Y:S02]  /*18b0*/  IMAD R2, R3.reuse, c[0x0][0x1ac], R2 ;  /* 0x00006b0003027a24 */ /* 0x040fe400078e0202 */
[----:B------:R-:W-:-:S04]  /*18c0*/  IMAD.WIDE.U32 R4, R3, c[0x0][0x1a8], R4 ;  /* 0x00006a0003047a25 */ /* 0x000fc800078e0004 */
[----:B------:R-:W-:Y:S01]  /*18d0*/  IMAD.IADD R2, R5, 0x1, R2 ;  /* 0x0000000105027824 */ /* 0x000fe200078e0202 */
[----:B------:R-:W-:Y:S02]  /*18e0*/  LEA R12, P0, R4, c[0x0][0x160], 0x1 ;  /* 0x00005800040c7a11 */ /* 0x000fe400078008ff */
[----:B------:R-:W-:Y:S02]  /*18f0*/  IADD3 R3, R64, -0x1, RZ ;  /* 0xffffffff40037810 */ /* 0x000fe40007ffe0ff */
[----:B------:R-:W-:Y:S02]  /*1900*/  LEA.HI.X R11, R4, c[0x0][0x164], R2, 0x1, P0 ;  /* 0x00005900040b7a11 */ /* 0x000fe400000f0c02 */
[----:B--2---:R-:W-:Y:S02]  /*1910*/  ISETP.GE.AND P5, PT, R15, c[0x0][0x198], PT ;  /* 0x000066000f007a0c */ /* 0x004fe40003fa6270 */
[----:B---3--:R-:W-:Y:S02]  /*1920*/  ISETP.GE.AND P3, PT, R9, c[0x0][0x198], PT ;  /* 0x0000660009007a0c */ /* 0x008fe40003f66270 */
[----:B------:R-:W-:Y:S01]  /*1930*/  @!P1 MOV R0, R14 ;  /* 0x0000000e00009202 */ /* 0x000fe20000000f00 */
[----:B------:R-:W-:Y:S08]  /*1940*/  BRA.DIV ~URZ, `(.L_x_1204) ;  /* 0x00011e427f007947 */ /* 0x000ff0000b800000 */
[----:B------:R1:W2:Y:S02]  /*1950*/  SHFL.IDX PT, R13, R11, RZ, 0x181f ;  /* 0x00181fff0b0d7589 */ /* 0x0002a400000e0000 */
.L_x_1274:
[----:B------:R-:W-:Y:S05]  /*1960*/  BRA.DIV ~URZ, `(.L_x_1205) ;  /* 0x00011e927f007947 */ /* 0x000fea000b800000 */
[----:B------:R3:W4:Y:S02]  /*1970*/  SHFL.IDX PT, R4, R12, RZ, 0x181f ;  /* 0x00181fff0c047589 */ /* 0x00072400000e0000 */
.L_x_1275:
[----:B---3--:R-:W3:Y:S04]  /*1980*/  LDL R5, [R1+0xac] ;  /* 0x0000ac0001057983 */ /* 0x008ee80000100800 */
[----:B------:R-:W1:Y:S01]  /*1990*/  S2R R6, SR_TID.X ;  /* 0x0000000000067919 */ /* 0x000e620000002100 */
[----:B------:R-:W-:-:S04]  /*19a0*/  IMAD.MOV.U32 R14, RZ, RZ, c[0x0][0x2c4] ;  /* 0x0000b100ff0e7624 */ /* 0x000fc800078e00ff */
[----:B------:R-:W-:Y:S01]  /*19b0*/  IMAD R14, R14, c[0x0][0x168], RZ ;  /* 0x00005a000e0e7a24 */ /* 0x000fe200078e02ff */
[----:B-1----:R-:W-:-:S04]  /*19c0*/  SHF.R.S32.HI R2, RZ, 0x1f, R6 ;  /* 0x0000001fff027819 */ /* 0x002fc80000011406 */
[----:B------:R-:W-:-:S04]  /*19d0*/  LEA.HI R2, R2, R6, RZ, 0x3 ;  /* 0x0000000602027211 */ /* 0x000fc800078f18ff */
[----:B------:R-:W-:Y:S01]  /*19e0*/  SHF.R.S32.HI R2, RZ, 0x3, R2 ;  /* 0x00000003ff027819 */ /* 0x000fe20000011402 */
[----:B------:R-:W-:Y:S04]  /*19f0*/  BSSY B0, `(.L_x_1206) ;  /* 0x0000011000007945 */ /* 0x000fe80003800000 */
[----:B---3--:R-:W-:-:S05]  /*1a00*/  IMAD.IADD R2, R2, 0x1, R5 ;  /* 0x0000000102027824 */ /* 0x008fca00078e0205 */
[----:B------:R-:W-:-:S13]  /*1a10*/  ISETP.GE.AND P0, PT, R2, R14, PT ;  /* 0x0000000e0200720c */ /* 0x000fda0003f06270 */
[----:B------:R-:W-:Y:S05]  /*1a20*/  @P0 BRA `(.L_x_1207) ;  /* 0x000000d000000947 */ /* 0x000fea0003800000 */
[----:B------:R-:W3:Y:S04]  /*1a30*/  LDL R15, [R1+0x18] ;  /* 0x00001800010f7983 */ /* 0x000ee80000100800 */
[----:B----4-:R-:W4:Y:S04]  /*1a40*/  LDL R9, [R1+0x4] ;  /* 0x0000040001097983 */ /* 0x010f280000100800 */
[----:B--2---:R-:W2:Y:S04]  /*1a50*/  LDL R16, [R1] ;  /* 0x0000000001107983 */ /* 0x004ea80000100800 */
[----:B------:R-:W2:Y:S01]  /*1a60*/  LDL R8, [R1+0x8] ;  /* 0x0000080001087983 */ /* 0x000ea20000100800 */
[----:B---3--:R-:W-:-:S02]  /*1a70*/  LEA R6, P1, R15, R4, 0x1 ;  /* 0x000000040f067211 */ /* 0x008fc400078208ff */
[----:B----4-:R-:W-:Y:S02]  /*1a80*/  LEA R4, P0, R9, R4, 0x1 ;  /* 0x0000000409047211 */ /* 0x010fe400078008ff */
[-C--:B--2---:R-:W-:Y:S02]  /*1a90*/  LEA.HI.X R7, R15, R13.reuse, R16, 0x1, P1 ;  /* 0x0000000d0f077211 */ /* 0x084fe400008f0c10 */
[----:B------:R-:W-:-:S03]  /*1aa0*/  LEA.HI.X R5, R9, R13, R252, 0x1, P0 ;  /* 0x0000000d09057211 */ /* 0x000fc600000f0cfc */
[----:B------:R-:W-:Y:S01]  /*1ab0*/  @!PT LDS RZ, [RZ] ;  /* 0x00000000fffff984 */ /* 0x000fe20000000800 */
[----:B------:R-:W-:Y:S01]  /*1ac0*/  @!PT LDS RZ, [RZ] ;  /* 0x00000000fffff984 */ /* 0x000fe20000000800 */
[----:B------:R-:W-:Y:S01]  /*1ad0*/  @!PT LDS RZ, [RZ] ;  /* 0x00000000fffff984 */ /* 0x000fe20000000800 */
[----:B------:R1:W-:Y:S04]  /*1ae0*/  LDGSTS.E.BYPASS.LTC128B.128 [R8+0x8100], [R6.64], !P5 ;  /* 0x0810000006087fae */ /* 0x0003e8000e901d48 */
[----:B------:R1:W-:Y:S02]  /*1af0*/  LDGSTS.E.BYPASS.LTC128B.128 [R8+0xc100], [R4.64], !P3 ;  /* 0x0c10000004087fae */ /* 0x0003e4000d901d48 */
.L_x_1207:
[----:B------:R-:W-:Y:S05]  /*1b00*/  BSYNC B0 ;  /* 0x0000000000007941 */ /* 0x000fea0003800000 */
.L_x_1206:
[----:B------:R-:W-:Y:S05]  /*1b10*/  BRA.DIV ~URZ, `(.L_x_1208) ;  /* 0x00011d527f007947 */ /* 0x000fea000b800000 */
[----:B--2---:R2:W3:Y:S04]  /*1b20*/  SHFL.IDX PT, R13, R11, 0x1, 0x181f ;  /* 0x00381f000b0d7f89 */ /* 0x0044e800000e0000 */
[----:B-1--4-:R2:W1:Y:S02]  /*1b30*/  SHFL.IDX PT, R4, R12, 0x1, 0x181f ;  /* 0x00381f000c047f89 */ /* 0x01246400000e0000 */
.L_x_1276:
[----:B------:R-:W-:Y:S01]  /*1b40*/  IADD3 R5, R2, 0x10, RZ ;  /* 0x0000001002057810 */ /* 0x000fe20007ffe0ff */
[----:B------:R-:W-:Y:S03]  /*1b50*/  BSSY B0, `(.L_x_1209) ;  /* 0x0000010000007945 */ /* 0x000fe60003800000 */
[----:B------:R-:W-:-:S13]  /*1b60*/  ISETP.GE.AND P0, PT, R5, R14, PT ;  /* 0x0000000e0500720c */ /* 0x000fda0003f06270 */
[----:B------:R-:W-:Y:S05]  /*1b70*/  @P0 BRA `(.L_x_1210) ;  /* 0x000000d000000947 */ /* 0x000fea0003800000 */
[----:B------:R-:W4:Y:S04]  /*1b80*/  LDL R15, [R1+0x18] ;  /* 0x00001800010f7983 */ /* 0x000f280000100800 */
[----:B--2---:R-:W2:Y:S04]  /*1b90*/  LDL R9, [R1+0x4] ;  /* 0x0000040001097983 */ /* 0x004ea80000100800 */
[----:B---3--:R-:W3:Y:S04]  /*1ba0*/  LDL R16, [R1] ;  /* 0x0000000001107983 */ /* 0x008ee80000100800 */
[----:B------:R-:W3:Y:S01]  /*1bb0*/  LDL R8, [R1+0x8] ;  /* 0x0000080001087983 */ /* 0x000ee20000100800 */
[----:B-1--4-:R-:W-:-:S02]  /*1bc0*/  LEA R6, P1, R15, R4, 0x1 ;  /* 0x000000040f067211 */ /* 0x012fc400078208ff */
[----:B--2---:R-:W-:Y:S02]  /*1bd0*/  LEA R4, P0, R9, R4, 0x1 ;  /* 0x0000000409047211 */ /* 0x004fe400078008ff */
[-C--:B---3--:R-:W-:Y:S02]  /*1be0*/  LEA.HI.X R7, R15, R13.reuse, R16, 0x1, P1 ;  /* 0x0000000d0f077211 */ /* 0x088fe400008f0c10 */
[----:B------:R-:W-:-:S03]  /*1bf0*/  LEA.HI.X R5, R9, R13, R252, 0x1, P0 ;  /* 0x0000000d09057211 */ /* 0x000fc600000f0cfc */
[----:B------:R-:W-:Y:S01]  /*1c00*/  @!PT LDS RZ, [RZ] ;  /* 0x00000000fffff984 */ /* 0x000fe20000000800 */
[----:B------:R-:W-:Y:S01]  /*1c10*/  @!PT LDS RZ, [RZ] ;  /* 0x00000000fffff984 */ /* 0x000fe20000000800 */
[----:B------:R-:W-:Y:S01]  /*1c20*/  @!PT LDS RZ, [RZ] ;  /* 0x00000000fffff984 */ /* 0x000fe20000000800 */
[----:B------:R1:W-:Y:S04]  /*1c30*/  LDGSTS.E.BYPASS.LTC128B.128 [R8+0x8900], [R6.64], !P5 ;  /* 0x0890000006087fae */ /* 0x0003e8000e901d48 */
[----:B------:R1:W-:Y:S02]  /*1c40*/  LDGSTS.E.BYPASS.LTC128B.128 [R8+0xc900], [R4.64], !P3 ;  /* 0x0c90000004087fae */ /* 0x0003e4000d901d48 */
.L_x_1210:
[----:B------:R-:W-:Y:S05]  /*1c50*/  BSYNC B0 ;  /* 0x0000000000007941 */ /* 0x000fea0003800000 */
.L_x_1209:
[----:B------:R-:W-:Y:S05]  /*1c60*/  BRA.DIV ~URZ, `(.L_x_1211) ;  /* 0x00011cd27f007947 */ /* 0x000fea000b800000 */
[----:B---3--:R3:W4:Y:S02]  /*1c70*/  SHFL.IDX PT, R13, R11, 0x2, 0x181f ;  /* 0x00581f000b0d7f89 */ /* 0x00872400000e0000 */
.L_x_1277:
[----:B------:R-:W-:Y:S05]  /*1c80*/  BRA.DIV ~URZ, `(.L_x_1212) ;  /* 0x00011d227f007947 */ /* 0x000fea000b800000 */
[----:B-1----:R1:W2:Y:S02]  /*1c90*/  SHFL.IDX PT, R4, R12, 0x2, 0x181f ;  /* 0x00581f000c047f89 */ /* 0x0022a400000e0000 */
.L_x_1278:
[----:B------:R-:W-:Y:S01]  /*1ca0*/  IADD3 R5, R2, 0x20, RZ ;  /* 0x0000002002057810 */ /* 0x000fe20007ffe0ff */
[----:B------:R-:W-:Y:S03]  /*1cb0*/  BSSY B0, `(.L_x_1213) ;  /* 0x0000010000007945 */ /* 0x000fe60003800000 */
[----:B------:R-:W-:-:S13]  /*1cc0*/  ISETP.GE.AND P0, PT, R5, R14, PT ;  /* 0x0000000e0500720c */ /* 0x000fda0003f06270 */
[----:B------:R-:W-:Y:S05]  /*1cd0*/  @P0 BRA `(.L_x_1214) ;  /* 0x000000d000000947 */ /* 0x000fea0003800000 */
[----:B---3--:R-:W3:Y:S04]  /*1ce0*/  LDL R15, [R1+0x18] ;  /* 0x00001800010f7983 */ /* 0x008ee80000100800 */
        /* <DEDUP_REMOVED lines=12> */
.L_x_1214:
[----:B------:R-:W-:Y:S05]  /*1db0*/  BSYNC B0 ;  /* 0x0000000000007941 */ /* 0x000fea0003800000 */
.L_x_1213:
[----:B------:R-:W-:Y:S05]  /*1dc0*/  BRA.DIV ~URZ, `(.L_x_1215) ;  /* 0x00011c527f007947 */ /* 0x000fea000b800000 */
[----:B----4-:R4:W1:Y:S04]  /*1dd0*/  SHFL.IDX PT, R13, R11, 0x3, 0x181f ;  /* 0x00781f000b0d7f89 */ /* 0x01086800000e0000 */
[----:B--2---:R4:W2:Y:S02]  /*1de0*/  SHFL.IDX PT, R4, R12, 0x3, 0x181f ;  /* 0x00781f000c047f89 */ /* 0x0048a400000e0000 */
.L_x_1279:
        /* <DEDUP_REMOVED lines=10> */
[-C--:B-12---:R-:W-:Y:S02]  /*1e90*/  LEA.HI.X R7, R15, R13.reuse, R16, 0x1, P1 ;  /* 0x0000000d0f077211 */ /* 0x086fe400008f0c10 */
[----:B------:R-:W-:-:S03]  /*1ea0*/  LEA.HI.X R5, R9, R13, R252, 0x1, P0 ;  /* 0x0000000d09057211 */ /* 0x000fc600000f0cfc */
[----:B------:R-:W-:Y:S01]  /*1eb0*/  @!PT LDS RZ, [RZ] ;  /* 0x00000000fffff984 */ /* 0x000fe20000000800 */
[----:B------:R-:W-:Y:S01]  /*1ec0*/  @!PT LDS RZ, [RZ] ;  /* 0x00000000fffff984 */ /* 0x000fe20000000800 */
[----:B------:R-:W-:Y:S01]  /*1ed0*/  @!PT LDS RZ, [RZ] ;  /* 0x00000000fffff984 */ /* 0x000fe20000000800 */
[----:B------:R1:W-:Y:S04]  /*1ee0*/  LDGSTS.E.BYPASS.LTC128B.128 [R8+0x9900], [R6.64], !P5 ;  /* 0x0990000006087fae */ /* 0x0003e8000e901d48 */
[----:B------:R1:W-:Y:S02]  /*1ef0*/  LDGSTS.E.BYPASS.LTC128B.128 [R8+0xd900], [R4.64], !P3 ;  /* 0x0d90000004087fae */ /* 0x0003e4000d901d48 */
.L_x_1217:
[----:B------:R-:W-:Y:S05]  /*1f00*/  BSYNC B0 ;  /* 0x0000000000007941 */ /* 0x000fea0003800000 */
.L_x_1216:
[----:B------:R-:W-:Y:S05]  /*1f10*/  BRA.DIV ~URZ, `(.L_x_1218) ;  /* 0x00011bd27f007947 */ /* 0x000fea000b800000 */
[----:B-1----:R1:W3:Y:S02]  /*1f20*/  SHFL.IDX PT, R13, R11, 0x4, 0x181f ;  /* 0x00981f000b0d7f89 */ /* 0x0022e400000e0000 */
.L_x_1280:
[----:B------:R-:W-:Y:S05]  /*1f30*/  BRA.DIV ~URZ, `(.L_x_1219) ;  /* 0x00011c227f007947 */ /* 0x000fea000b800000 */
[----:B--2---:R2:W1:Y:S02]  /*1f40*/  SHFL.IDX PT, R4, R12, 0x4, 0x181f ;  /* 0x00981f000c047f89 */ /* 0x00446400000e0000 */
.L_x_1281:
[----:B------:R-:W-:Y:S01]  /*1f50*/  IADD3 R5, R2, 0x40, RZ ;  /* 0x0000004002057810 */ /* 0x000fe20007ffe0ff */
[----:B------:R-:W-:Y:S03]  /*1f60*/  BSSY B0, `(.L_x_1220) ;  /* 0x0000010000007945 */ /* 0x000fe60003800000 */
[----:B------:R-:W-:-:S13]  /*1f70*/  ISETP.GE.AND P0, PT, R5, R14, PT ;  /* 0x0000000e0500720c */ /* 0x000fda0003f06270 */
[----:B------:R-:W-:Y:S05]  /*1f80*/  @P0 BRA `(.L_x_1221) ;  /* 0x000000d000000947 */ /* 0x000fea0003800000 */
[----:B--2---:R-:W2:Y:S04]  /*1f90*/  LDL R15, [R1+0x18] ;  /* 0x00001800010f7983 */ /* 0x004ea80000100800 */
[----:B----4-:R-:W4:Y:S04]  /*1fa0*/  LDL R9, [R1+0x4] ;  /* 0x0000040001097983 */ /* 0x010f280000100800 */
[----:B---3--:R-:W3:Y:S04]  /*1fb0*/  LDL R16, [R1] ;  /* 0x0000000001107983 */ /* 0x008ee80000100800 */
[----:B------:R-:W3:Y:S01]  /*1fc0*/  LDL R8, [R1+0x8] ;  /* 0x0000080001087983 */ /* 0x000ee20000100800 */
[----:B-12---:R-:W-:-:S02]  /*1fd0*/  LEA R6, P1, R15, R4, 0x1 ;  /* 0x000000040f067211 */ /* 0x006fc400078208ff */
[----:B----4-:R-:W-:Y:S02]  /*1fe0*/  LEA R4, P0, R9, R4, 0x1 ;  /* 0x0000000409047211 */ /* 0x010fe400078008ff */
[-C--:B---3--:R-:W-:Y:S02]  /*1ff0*/  LEA.HI.X R7, R15, R13.reuse, R16, 0x1, P1 ;  /* 0x0000000d0f077211 */ /* 0x088fe400008f0c10 */
[----:B------:R-:W-:-:S03]  /*2000*/  LEA.HI.X R5, R9, R13, R252, 0x1, P0 ;  /* 0x0000000d09057211 */ /* 0x000fc600000f0cfc */
[----:B------:R-:W-:Y:S01]  /*2010*/  @!PT LDS RZ, [RZ] ;  /* 0x00000000fffff984 */ /* 0x000fe20000000800 */
[----:B------:R-:W-:Y:S01]  /*2020*/  @!PT LDS RZ, [RZ] ;  /* 0x00000000fffff984 */ /* 0x000fe20000000800 */
[----:B------:R-:W-:Y:S01]  /*2030*/  @!PT LDS RZ, [RZ] ;  /* 0x00000000fffff984 */ /* 0x000fe20000000800 */
[----:B------:R1:W-:Y:S04]  /*2040*/  LDGSTS.E.BYPASS.LTC128B.128 [R8+0xa100], [R6.64], !P5 ;  /* 0x0a10000006087fae */ /* 0x0003e8000e901d48 */
[----:B------:R1:W-:Y:S02]  /*2050*/  LDGSTS.E.BYPASS.LTC128B.128 [R8+0xe100], [R4.64], !P3 ;  /* 0x0e10000004087fae */ /* 0x0003e4000d901d48 */
.L_x_1221:
[----:B------:R-:W-:Y:S05]  /*2060*/  BSYNC B0 ;  /* 0x0000000000007941 */ /* 0x000fea0003800000 */
.L_x_1220:
[----:B------:R-:W-:Y:S05]  /*2070*/  BRA.DIV ~URZ, `(.L_x_1222) ;  /* 0x00011b527f007947 */ /* 0x000fea000b800000 */
[----:B---3--:R3:W2:Y:S04]  /*2080*/  SHFL.IDX PT, R13, R11, 0x5, 0x181f ;  /* 0x00b81f000b0d7f89 */ /* 0x0086a800000e0000 */
[----:B-1----:R3:W1:Y:S02]  /*2090*/  SHFL.IDX PT, R4, R12, 0x5, 0x181f ;  /* 0x00b81f000c047f89 */ /* 0x00266400000e0000 */
.L_x_1282:
        /* <DEDUP_REMOVED lines=8> */
[----:B-1-3--:R-:W-:-:S02]  /*2120*/  LEA R6, P1, R15, R4, 0x1 ;  /* 0x000000040f067211 */ /* 0x00afc400078208ff */
        /* <DEDUP_REMOVED lines=8> */
.L_x_1224:
[----:B------:R-:W-:Y:S05]  /*21b0*/  BSYNC B0 ;  /* 0x0000000000007941 */ /* 0x000fea0003800000 */
.L_x_1223:
[----:B------:R-:W-:Y:S05]  /*21c0*/  BRA.DIV ~URZ, `(.L_x_1225) ;  /* 0x00011ad27f007947 */ /* 0x000fea000b800000 */
[----:B--2---:R2:W3:Y:S02]  /*21d0*/  SHFL.IDX PT, R13, R11, 0x6, 0x181f ;  /* 0x00d81f000b0d7f89 */ /* 0x0044e400000e0000 */
.L_x_1283:
[----:B------:R-:W-:Y:S05]  /*21e0*/  BRA.DIV ~URZ, `(.L_x_1226) ;  /* 0x00011b227f007947 */ /* 0x000fea000b800000 */
[----:B-1----:R1:W2:Y:S02]  /*21f0*/  SHFL.IDX PT, R4, R12, 0x6, 0x181f ;  /* 0x00d81f000c047f89 */ /* 0x0022a400000e0000 */
.L_x_1284:
[----:B------:R-:W-:Y:S01]  /*2200*/  IADD3 R5, R2, 0x60, RZ ;  /* 0x0000006002057810 */ /* 0x000fe20007ffe0ff */
[----:B------:R-:W-:Y:S03]  /*2210*/  BSSY B0, `(.L_x_1227) ;  /* 0x0000010000007945 */ /* 0x000fe60003800000 */
[----:B------:R-:W-:-:S13]  /*2220*/  ISETP.GE.AND P0, PT, R5, R14, PT ;  /* 0x0000000e0500720c */ /* 0x000fda0003f06270 */
[----:B------:R-:W-:Y:S05]  /*2230*/  @P0 BRA `(.L_x_1228) ;  /* 0x000000d000000947 */ /* 0x000fea0003800000 */
[----:B----4-:R-:W4:Y:S04]  /*2240*/  LDL R15, [R1+0x18] ;  /* 0x00001800010f7983 */ /* 0x010f280000100800 */
[----:B---3--:R-:W3:Y:S04]  /*2250*/  LDL R9, [R1+0x4] ;  /* 0x0000040001097983 */ /* 0x008ee80000100800 */
[----:B--2---:R-:W2:Y:S04]  /*2260*/  LDL R16, [R1] ;  /* 0x0000000001107983 */ /* 0x004ea80000100800 */
[----:B------:R-:W2:Y:S01]  /*2270*/  LDL R8, [R1+0x8] ;  /* 0x0000080001087983 */ /* 0x000ea20000100800 */
[----:B----4-:R-:W-:-:S02]  /*2280*/  LEA R6, P1, R15, R4, 0x1 ;  /* 0x000000040f067211 */ /* 0x010fc400078208ff */
[----:B---3--:R-:W-:Y:S02]  /*2290*/  LEA R4, P0, R9, R4, 0x1 ;  /* 0x0000000409047211 */ /* 0x008fe400078008ff */
[-C--:B--2---:R-:W-:Y:S02]  /*22a0*/  LEA.HI.X R7, R15, R13.reuse, R16, 0x1, P1 ;  /* 0x0000000d0f077211 */ /* 0x084fe400008f0c10 */
[----:B------:R-:W-:-:S03]  /*22b0*/  LEA.HI.X R5, R9, R13, R252, 0x1, P0 ;  /* 0x0000000d09057211 */ /* 0x000fc600000f0cfc */
[----:B------:R-:W-:Y:S01]  /*22c0*/  @!PT LDS RZ, [RZ] ;  /* 0x00000000fffff984 */ /* 0x000fe20000000800 */
[----:B------:R-:W-:Y:S01]  /*22d0*/  @!PT LDS RZ, [RZ] ;  /* 0x00000000fffff984 */ /* 0x000fe20000000800 */
[----:B------:R-:W-:Y:S01]  /*22e0*/  @!PT LDS RZ, [RZ] ;  /* 0x00000000fffff984 */ /* 0x000fe20000000800 */
[----:B------:R2:W-:Y:S04]  /*22f0*/  LDGSTS.E.BYPASS.LTC128B.128 [R8+0xb100], [R6.64], !P5 ;  /* 0x0b10000006087fae */ /* 0x0005e8000e901d48 */
[----:B------:R2:W-:Y:S02]  /*2300*/  LDGSTS.E.BYPASS.LTC128B.128 [R8+0xf100], [R4.64], !P3 ;  /* 0x0f10000004087fae */ /* 0x0005e4000d901d48 */
.L_x_1228:
[----:B------:R-:W-:Y:S05]  /*2310*/  BSYNC B0 ;  /* 0x0000000000007941 */ /* 0x000fea0003800000 */
.L_x_1227:
[----:B------:R-:W-:Y:S05]  /*2320*/  BRA.DIV ~URZ, `(.L_x_1229) ;  /* 0x00011a527f007947 */ /* 0x000fea000b800000 */
[----:B--234-:R-:W2:Y:S04]  /*2330*/  SHFL.IDX PT, R11, R11, 0x7, 0x181f ;  /* 0x00f81f000b0b7f89 */ /* 0x01cea800000e0000 */
[----:B-1----:R-:W1:Y:S02]  /*2340*/  SHFL.IDX PT, R12, R12, 0x7, 0x181f ;  /* 0x00f81f000c0c7f89 */ /* 0x002e6400000e0000 */
.L_x_1285:
[----:B------:R-:W3:Y:S04]  /*2350*/  LDL R25, [R1+0x18] ;  /* 0x0000180001197983 */ /* 0x000ee80000100800 */
[----:B------:R-:W4:Y:S04]  /*2360*/  LDL R85, [R1+0x4] ;  /* 0x0000040001557983 */ /* 0x000f280000100800 */
[----:B--2---:R-:W2:Y:S04]  /*2370*/  LDL R26, [R1] ;  /* 0x00000000011a7983 */ /* 0x004ea80000100800 */
[----:B------:R-:W2:Y:S01]  /*2380*/  LDL R84, [R1+0x8] ;  /* 0x0000080001547983 */ /* 0x000ea20000100800 */
[----:B------:R-:W-:-:S03]  /*2390*/  IADD3 R2, R2, 0x70, RZ ;  /* 0x0000007002027810 */ /* 0x000fc60007ffe0ff */
[----:B------:R-:W1:Y:S01]  /*23a0*/  S2R R6, SR_TID.X ;  /* 0x0000000000067919 */ /* 0x000e620000002100 */
[----:B------:R-:W-:Y:S02]  /*23b0*/  ISETP.GE.AND P2, PT, R2, R14, PT ;  /* 0x0000000e0200720c */ /* 0x000fe40003f46270 */
[----:B-----5:R-:W-:Y:S01]  /*23c0*/  SHF.R.S32.HI R2, RZ, 0x1f, R0 ;  /* 0x0000001fff027819 */ /* 0x020fe20000011400 */
[----:B------:R-:W-:-:S04]  /*23d0*/  IMAD.WIDE.U32 R144, R0, c[0x0][0x2b0], RZ ;  /* 0x0000ac0000907a25 */ /* 0x000fc800078e00ff */
[----:B------:R-:W-:-:S04]  /*23e0*/  IMAD R2, R2, c[0x0][0x2b0], RZ ;  /* 0x0000ac0002027a24 */ /* 0x000fc800078e02ff */
[----:B------:R-:W-:-:S04]  /*23f0*/  IMAD R0, R0, c[0x0][0x2b4], R2 ;  /* 0x0000ad0000007a24 */ /* 0x000fc800078e0202 */
[----:B------:R-:W-:Y:S01]  /*2400*/  IMAD.IADD R142, R145, 0x1, R0 ;  /* 0x00000001918e7824 */ /* 0x000fe200078e0200 */
[----:B------:R2:W-:Y:S04]  /*2410*/  STL.64 [R1+0xd8], R144 ;  /* 0x0000d89001007387 */ /* 0x0005e80000100a00 */
[----:B------:R2:W-:Y:S01]  /*2420*/  STL [R1+0xa4], R142 ;  /* 0x0000a48e01007387 */ /* 0x0005e20000100800 */
[--C-:B-1----:R-:W-:Y:S02]  /*2430*/  SHF.R.S32.HI R19, RZ, 0x1f, R6.reuse ;  /* 0x0000001fff137819 */ /* 0x102fe40000011406 */
[----:B------:R-:W-:Y:S02]  /*2440*/  SHF.R.S32.HI R15, RZ, 0x1f, R6 ;  /* 0x0000001fff0f7819 */ /* 0x000fe40000011406 */
[----:B------:R-:W-:-:S02]  /*2450*/  LEA.HI R19, R19, R6, RZ, 0x3 ;  /* 0x0000000613137211 */ /* 0x000fc400078f18ff */
[----:B------:R-:W-:Y:S02]  /*2460*/  LEA.HI R15, R15, R6, RZ, 0x3 ;  /* 0x000000060f0f7211 */ /* 0x000fe400078f18ff */
[----:B------:R-:W-:Y:S02]  /*2470*/  LOP3.LUT R19, R19, 0xfffffff8, RZ, 0xc0, !PT ;  /* 0xfffffff813137812 */ /* 0x000fe400078ec0ff */
[----:B------:R-:W-:-:S03]  /*2480*/  SHF.R.S32.HI R15, RZ, 0x3, R15 ;  /* 0x00000003ff0f7819 */ /* 0x000fc6000001140f */
[----:B------:R-:W-:-:S04]  /*2490*/  IMAD.IADD R19, R6, 0x1, -R19 ;  /* 0x0000000106137824 */ /* 0x000fc800078e0a13 */
[----:B------:R-:W-:Y:S01]  /*24a0*/  IMAD R66, R19, 0x10, R15 ;  /* 0x0000001013427824 */ /* 0x000fe200078e020f */
[-C--:B---3--:R-:W-:Y:S02]  /*24b0*/  @!P2 LEA R4, P1, R25, R12.reuse, 0x1 ;  /* 0x0000000c1904a211 */ /* 0x088fe400078208ff */
[----:B----4-:R-:W-:Y:S02]  /*24c0*/  @!P2 LEA R12, P0, R85, R12, 0x1 ;  /* 0x0000000c550ca211 */ /* 0x010fe400078008ff */
[-C--:B--2---:R-:W-:Y:S02]  /*24d0*/  @!P2 LEA.HI.X R5, R25, R11.reuse, R26, 0x1, P1 ;  /* 0x0000000b1905a211 */ /* 0x084fe400008f0c1a */
[----:B------:R-:W-:-:S03]  /*24e0*/  @!P2 LEA.HI.X R13, R85, R11, R252, 0x1, P0 ;  /* 0x0000000b550da211 */ /* 0x000fc600000f0cfc */
[----:B------:R-:W-:Y:S01]  /*24f0*/  @!PT LDS RZ, [RZ] ;  /* 0x00000000fffff984 */ /* 0x000fe20000000800 */
[----:B------:R-:W-:Y:S01]  /*2500*/  @!PT LDS RZ, [RZ] ;  /* 0x00000000fffff984 */ /* 0x000fe20000000800 */
[----:B------:R-:W-:Y:S01]  /*2510*/  @!PT LDS RZ, [RZ] ;  /* 0x00000000fffff984 */ /* 0x000fe20000000800 */
[----:B------:R1:W-:Y:S04]  /*2520*/  @!P2 LDGSTS.E.BYPASS.LTC128B.128 [R84+0xb900], [R4.64], !P5 ;  /* 0x0b9000000454afae */ /* 0x0003e8000e901d48 */
[----:B------:R1:W-:Y:S04]  /*2530*/  @!P2 LDGSTS.E.BYPASS.LTC128B.128 [R84+0xf900], [R12.64], !P3 ;  /* 0x0f9000000c54afae */ /* 0x0003e8000d901d48 */
[----:B------:R-:W0:Y:S01]  /*2540*/  LDGDEPBAR ;  /* 0x00000000000079af */ /* 0x000e220000000000 */
[----:B------:R-:W-:Y:S02]  /*2550*/  WARPSYNC 0xffffffff ;  /* 0xffffffff00007948 */ /* 0x000fe40003800000 */
[----:B------:R-:W2:Y:S01]  /*2560*/  LDL R143, [R1+0xbc] ;  /* 0x0000bc00018f7983 */ /* 0x000ea20000100800 */
[----:B------:R-:W-:-:S03]  /*2570*/  MOV R0, c[0x0][0x2b8] ;  /* 0x0000ae0000007a02 */ /* 0x000fc60000000f00 */
[----:B------:R-:W3:Y:S01]  /*2580*/  LDL R20, [R1+0xb0] ;  /* 0x0000b00001147983 */ /* 0x000ee20000100800 */
[----:B------:R-:W-:Y:S01]  /*2590*/  ISETP.NE.AND P3, PT, R0, 0x1, PT ;  /* 0x000000010000780c */ /* 0x000fe20003f65270 */
[----:B------:R-:W-:-:S05]  /*25a0*/  IMAD R0, R3, 0x40, R66 ;  /* 0x0000004003007824 */ /* 0x000fca00078e0242 */
[----:B------:R-:W-:-:S04]  /*25b0*/  ISETP.GE.AND P1, PT, R0, R65, PT ;  /* 0x000000410000720c */ /* 0x000fc80003f26270 */
[----:B------:R-:W-:Y:S02]  /*25c0*/  ISETP.GT.OR P1, PT, R66, 0x3f, P1 ;  /* 0x0000003f4200780c */ /* 0x000fe40000f24670 */
[----:B------:R-:W-:Y:S01]  /*25d0*/  MOV R18, RZ ;  /* 0x000000ff00127202 */ /* 0x000fe20000000f00 */
[----:B------:R-:W-:Y:S01]  /*25e0*/  BAR.SYNC.DEFER_BLOCKING 0x0 ;  /* 0x0000000000007b1d */ /* 0x000fe20000010000 */
[----:B--2---:R-:W-:-:S05]  /*25f0*/  IADD3 R0, R0, R143, RZ ;  /* 0x0000008f00007210 */ /* 0x004fca0007ffe0ff */
[----:B-1----:R-:W-:-:S04]  /*2600*/  @P3 IMAD.HI.U32 R4, R0, c[0x0][0x2bc], RZ ;  /* 0x0000af0000043a27 */ /* 0x002fc800078e00ff */
[----:B------:R-:W-:Y:S01]  /*2610*/  IMAD.MOV.U32 R2, RZ, RZ, R0 ;  /* 0x000000ffff027224 */ /* 0x000fe200078e0000 */
        /* <DEDUP_REMOVED lines=9> */
[----:B------:R-:W-:-:S04]  /*26b0*/  IMAD R4, R9, c[0x0][0x1e0], RZ ;  /* 0x0000780009047a24 */ /* 0x000fc800078e02ff */
[C---:B------:R-:W-:Y:S02]  /*26c0*/  IMAD R4, R21.reuse, c[0x0][0x1e4], R4 ;  /* 0x0000790015047a24 */ /* 0x040fe400078e0204 */
[----:B-1----:R-:W-:-:S04]  /*26d0*/  IMAD.WIDE.U32 R6, R21, c[0x0][0x1e0], RZ ;  /* 0x0000780015067a25 */ /* 0x002fc800078e00ff */
[----:B------:R-:W-:Y:S01]  /*26e0*/  IMAD R0, R10, c[0x0][0x1e8], RZ ;  /* 0x00007a000a007a24 */ /* 0x000fe200078e02ff */
[----:B------:R-:W-:Y:S01]  /*26f0*/  IADD3 R5, R7, R4, RZ ;  /* 0x0000000407057210 */ /* 0x000fe20007ffe0ff */
[----:B------:R-:W-:Y:S02]  /*2700*/  IMAD.MOV.U32 R4, RZ, RZ, R6 ;  /* 0x000000ffff047224 */ /* 0x000fe400078e0006 */
[----:B---3--:R-:W-:-:S04]  /*2710*/  IMAD.WIDE.U32 R140, R20, c[0x0][0x1e8], RZ ;  /* 0x00007a00148c7a25 */ /* 0x008fc800078e00ff */
[----:B------:R-:W-:-:S05]  /*2720*/  IMAD R0, R20, c[0x0][0x1ec], R0 ;  /* 0x00007b0014007a24 */ /* 0x000fca00078e0200 */
[----:B------:R-:W-:Y:S01]  /*2730*/  IADD3 R139, R141, R0, RZ ;  /* 0x000000008d8b7210 */ /* 0x000fe20007ffe0ff */
[----:B------:R-:W-:Y:S02]  /*2740*/  IMAD R2, R3, -0x40, R65 ;  /* 0xffffffc003027824 */ /* 0x000fe400078e0241 */
[----:B------:R-:W-:-:S04]  /*2750*/  IMAD R9, R9, c[0x0][0x208], RZ ;  /* 0x0000820009097a24 */ /* 0x000fc800078e02ff */
[----:B------:R-:W-:Y:S02]  /*2760*/  IMAD R9, R21, c[0x0][0x20c], R9 ;  /* 0x0000830015097a24 */ /* 0x000fe400078e0209 */
[----:B------:R-:W-:Y:S01]  /*2770*/  IMAD R10, R10, c[0x0][0x210], RZ ;  /* 0x000084000a0a7a24 */ /* 0x000fe200078e02ff */
[----:B------:R-:W-:Y:S03]  /*2780*/  STL [R1+0xb8], R21 ;  /* 0x0000b81501007387 */ /* 0x000fe60000100800 */
[----:B------:R-:W-:Y:S01]  /*2790*/  IMAD R10, R20, c[0x0][0x214], R10 ;  /* 0x00008500140a7a24 */ /* 0x000fe200078e020a */
[----:B------:R-:W-:Y:S01]  /*27a0*/  SHF.L.U32 R136, R25, 0x1, RZ ;  /* 0x0000000119887819 */ /* 0x000fe200000006ff */
[----:B------:R-:W-:Y:S01]  /*27b0*/  IMAD.SHL.U32 R138, R85, 0x2, RZ ;  /* 0x00000002558a7824 */ /* 0x000fe200078e00ff */
[----:B------:R-:W-:Y:S02]  /*27c0*/  IADD3 R242, R250, 0x20, RZ ;  /* 0x00000020faf27810 */ /* 0x000fe40007ffe0ff */
[----:B------:R-:W-:-:S02]  /*27d0*/  SHF.L.U64.HI R67, R25, 0x1, R26 ;  /* 0x0000000119437819 */ /* 0x000fc4000001021a */
[----:B------:R-:W-:Y:S02]  /*27e0*/  SHF.L.U64.HI R137, R85, 0x1, R252 ;  /* 0x0000000155897819 */ /* 0x000fe400000102fc */
[----:B--2---:R-:W-:Y:S01]  /*27f0*/  SHF.R.S32.HI R8, RZ, 0x1f, R18 ;  /* 0x0000001fff087819 */ /* 0x004fe20000011412 */
[----:B------:R-:W-:-:S04]  /*2800*/  IMAD.WIDE.U32 R4, R18, c[0x0][0x1f0], R4 ;  /* 0x00007c0012047a25 */ /* 0x000fc800078e0004 */
[----:B------:R-:W-:Y:S01]  /*2810*/  IMAD R12, R8, c[0x0][0x1f0], RZ ;  /* 0x00007c00080c7a24 */ /* 0x000fe200078e02ff */
[----:B------:R-:W-:-:S03]  /*2820*/  IADD3 R0, P0, R4, R140, RZ ;  /* 0x0000008c04007210 */ /* 0x000fc60007f1e0ff */
[----:B------:R-:W-:-:S05]  /*2830*/  IMAD R12, R18, c[0x0][0x1f4], R12 ;  /* 0x00007d00120c7a24 */ /* 0x000fca00078e020c */
[----:B------:R-:W-:Y:S02]  /*2840*/  IADD3.X R12, R139, R5, R12, P0, !PT ;  /* 0x000000058b0c7210 */ /* 0x000fe400007fe40c */
[----:B------:R-:W-:-:S04]  /*2850*/  LEA R13, P0, R0, c[0x0][0x1c8], 0x1 ;  /* 0x00007200000d7a11 */ /* 0x000fc800078008ff */
[----:B------:R-:W-:Y:S01]  /*2860*/  LEA.HI.X R12, R0, c[0x0][0x1cc], R12, 0x1, P0 ;  /* 0x00007300000c7a11 */ /* 0x000fe200000f0c0c */
[----:B------:R-:W1:Y:S01]  /*2870*/  SHFL.IDX PT, R16, R13, RZ, 0x181f ;  /* 0x00181fff0d107589 */ /* 0x000e6200000e0000 */
[----:B------:R-:W-:-:S03]  /*2880*/  IADD3 R0, -R15, R2, RZ ;  /* 0x000000020f007210 */ /* 0x000fc60007ffe1ff */
[----:B------:R-:W2:Y:S01]  /*2890*/  SHFL.IDX PT, R11, R12, RZ, 0x181f ;  /* 0x00181fff0c0b7589 */ /* 0x000ea200000e0000 */
[----:B------:R-:W-:-:S03]  /*28a0*/  ISETP.GE.AND P5, PT, R0, 0x1, PT ;  /* 0x000000010000780c */ /* 0x000fc60003fa6270 */
[----:B------:R-:W3:Y:S04]  /*28b0*/  SHFL.IDX PT, R6, R13, 0x1, 0x181f ;  /* 0x00381f000d067f89 */ /* 0x000ee800000e0000 */
[----:B------:R-:W4:Y:S01]  /*28c0*/  SHFL.IDX PT, R7, R12, 0x1, 0x181f ;  /* 0x00381f000c077f89 */ /* 0x000f2200000e0000 */
[----:B------:R-:W-:-:S05]  /*28d0*/  ISETP.GE.AND P2, PT, R0, 0x11, PT ;  /* 0x000000110000780c */ /* 0x000fca0003f46270 */
[C---:B------:R-:W-:Y:S01]  /*28e0*/  @P5 ISETP.GE.AND P1, PT, R25.reuse, c[0x0][0x1d4], PT ;  /* 0x0000750019005a0c */ /* 0x040fe20003f26270 */
[----:B------:R-:W5:Y:S01]  /*28f0*/  SHFL.IDX PT, R4, R13, 0x2, 0x181f ;  /* 0x00581f000d047f89 */ /* 0x000f6200000e0000 */
[----:B-1----:R-:W-:-:S04]  /*2900*/  @P5 LEA R14, P0, R25, R16, 0x1 ;  /* 0x00000010190e5211 */ /* 0x002fc800078008ff */
[----:B--2---:R-:W-:Y:S01]  /*2910*/  @P5 LEA.HI.X R15, R25, R11, R26, 0x1, P0 ;  /* 0x0000000b190f5211 */ /* 0x004fe200000f0c1a */
[----:B------:R-:W1:Y:S06]  /*2920*/  SHFL.IDX PT, R5, R12, 0x2, 0x181f ;  /* 0x00581f000c057f89 */ /* 0x000e6c00000e0000 */
[----:B------:R3:W-:Y:S01]  /*2930*/  @P5 LDGSTS.E.BYPASS.LTC128B.128 [R84+0x4100], [R14.64], !P1 ;  /* 0x041000000e545fae */ /* 0x0007e2000c901d48 */
[C---:B------:R-:W-:Y:S02]  /*2940*/  @P5 LEA R16, P1, R85.reuse, R16, 0x1 ;  /* 0x0000001055105211 */ /* 0x040fe400078208ff */
[----:B------:R-:W-:-:S02]  /*2950*/  @P5 ISETP.GE.AND P0, PT, R85, c[0x0][0x1d4], PT ;  /* 0x0000750055005a0c */ /* 0x000fc40003f06270 */
[----:B------:R-:W-:Y:S02]  /*2960*/  @P5 LEA.HI.X R17, R85, R11, R252, 0x1, P1 ;  /* 0x0000000b55115211 */ /* 0x000fe400008f0cfc */
[C---:B------:R-:W-:Y:S01]  /*2970*/  @P2 ISETP.GE.AND P1, PT, R25.reuse, c[0x0][0x1d4], PT ;  /* 0x0000750019002a0c */ /* 0x040fe20003f26270 */
[----:B------:R-:W2:Y:S04]  /*2980*/  SHFL.IDX PT, R13, R13, 0x3, 0x181f ;  /* 0x00781f000d0d7f89 */ /* 0x000ea800000e0000 */
[----:B------:R-:W1:Y:S04]  /*2990*/  SHFL.IDX PT, R12, R12, 0x3, 0x181f ;  /* 0x00781f000c0c7f89 */ /* 0x000e6800000e0000 */
[----:B------:R1:W-:Y:S01]  /*29a0*/  @P5 LDGSTS.E.BYPASS.LTC128B.128 [R84+0x6100], [R16.64], !P0 ;  /* 0x0610000010545fae */ /* 0x0003e2000c101d48 */
[----:B---3--:R-:W-:-:S04]  /*29b0*/  @P2 LEA R14, P6, R25, R6, 0x1 ;  /* 0x00000006190e2211 */ /* 0x008fc800078c08ff */
[-C--:B----4-:R-:W-:Y:S02]  /*29c0*/  @P2 LEA.HI.X R15, R25, R7.reuse, R26, 0x1, P6 ;  /* 0x00000007190f2211 */ /* 0x090fe400030f0c1a */
[----:B------:R-:W-:Y:S02]  /*29d0*/  ISETP.GE.AND P6, PT, R0, 0x21, PT ;  /* 0x000000210000780c */ /* 0x000fe40003fc6270 */
[C---:B------:R-:W-:Y:S01]  /*29e0*/  @P2 LEA R6, P0, R85.reuse, R6, 0x1 ;  /* 0x0000000655062211 */ /* 0x040fe200078008ff */
[----:B------:R5:W-:Y:S01]  /*29f0*/  @P2 LDGSTS.E.BYPASS.LTC128B.128 [R84+0x4900], [R14.64], !P1 ;  /* 0x049000000e542fae */ /* 0x000be2000c901d48 */
[C---:B------:R-:W-:Y:S02]  /*2a00*/  @P2 ISETP.GE.AND P1, PT, R85.reuse, c[0x0][0x1d4], PT ;  /* 0x0000750055002a0c */ /* 0x040fe40003f26270 */
[----:B------:R-:W-:-:S07]  /*2a10*/  @P2 LEA.HI.X R7, R85, R7, R252, 0x1, P0 ;  /* 0x0000000755072211 */ /* 0x000fce00000f0cfc */
[----:B------:R-:W-:-:S04]  /*2a20*/  @P6 ISETP.GE.AND P0, PT, R25, c[0x0][0x1d4], PT ;  /* 0x0000750019006a0c */ /* 0x000fc80003f06270 */
[----:B------:R2:W-:Y:S01]  /*2a30*/  @P2 LDGSTS.E.BYPASS.LTC128B.128 [R84+0x6900], [R6.64], !P1 ;  /* 0x0690000006542fae */ /* 0x0005e2000c901d48 */
[----:B-----5:R-:W-:-:S04]  /*2a40*/  @P6 LEA R14, P5, R25, R4, 0x1 ;  /* 0x00000004190e6211 */ /* 0x020fc800078a08ff */
[-C--:B-1----:R-:W-:Y:S02]  /*2a50*/  @P6 LEA.HI.X R15, R25, R5.reuse, R26, 0x1, P5 ;  /* 0x00000005190f6211 */ /* 0x082fe400028f0c1a */
[----:B------:R-:W-:Y:S02]  /*2a60*/  ISETP.GE.AND P5, PT, R0, 0x31, PT ;  /* 0x000000310000780c */ /* 0x000fe40003fa6270 */
[C---:B------:R-:W-:Y:S01]  /*2a70*/  @P6 LEA R4, P2, R85.reuse, R4, 0x1 ;  /* 0x0000000455046211 */ /* 0x040fe200078408ff */
[----:B------:R1:W-:Y:S03]  /*2a80*/  @P6 LDGSTS.E.BYPASS.LTC128B.128 [R84+0x5100], [R14.64], !P0 ;  /* 0x051000000e546fae */ /* 0x0003e6000c101d48 */
[C---:B------:R-:W-:Y:S02]  /*2a90*/  @P6 LEA.HI.X R5, R85.reuse, R5, R252, 0x1, P2 ;  /* 0x0000000555056211 */ /* 0x040fe400010f0cfc */
[----:B------:R-:W-:-:S05]  /*2aa0*/  @P6 ISETP.GE.AND P2, PT, R85, c[0x0][0x1d4], PT ;  /* 0x0000750055006a0c */ /* 0x000fca0003f46270 */
[----:B--2---:R-:W-:-:S04]  /*2ab0*/  @P5 LEA R6, P1, R25, R13, 0x1 ;  /* 0x0000000d19065211 */ /* 0x004fc800078208ff */
[C---:B------:R-:W-:Y:S02]  /*2ac0*/  @P5 LEA.HI.X R7, R25.reuse, R12, R26, 0x1, P1 ;  /* 0x0000000c19075211 */ /* 0x040fe400008f0c1a */
[----:B------:R-:W-:Y:S02]  /*2ad0*/  @P5 ISETP.GE.AND P1, PT, R25, c[0x0][0x1d4], PT ;  /* 0x0000750019005a0c */ /* 0x000fe40003f26270 */
[----:B------:R2:W-:Y:S01]  /*2ae0*/  @P6 LDGSTS.E.BYPASS.LTC128B.128 [R84+0x7100], [R4.64], !P2 ;  /* 0x0710000004546fae */ /* 0x0005e2000d101d48 */
[----:B-1----:R-:W-:-:S10]  /*2af0*/  @P5 LEA R14, P0, R85, R13, 0x1 ;  /* 0x0000000d550e5211 */ /* 0x002fd400078008ff */
[----:B------:R2:W-:Y:S01]  /*2b00*/  @P5 LDGSTS.E.BYPASS.LTC128B.128 [R84+0x5900], [R6.64], !P1 ;  /* 0x0590000006545fae */ /* 0x0005e2000c901d48 */
[C---:B------:R-:W-:Y:S02]  /*2b10*/  @P5 LEA.HI.X R15, R85.reuse, R12, R252, 0x1, P0 ;  /* 0x0000000c550f5211 */ /* 0x040fe400000f0cfc */
[----:B------:R-:W-:-:S13]  /*2b20*/  @P5 ISETP.GE.AND P0, PT, R85, c[0x0][0x1d4], PT ;  /* 0x0000750055005a0c */ /* 0x000fda0003f06270 */
[----:B------:R1:W-:Y:S04]  /*2b30*/  @P5 LDGSTS.E.BYPASS.LTC128B.128 [R84+0x7900], [R14.64], !P0 ;  /* 0x079000000e545fae */ /* 0x0003e8000c101d48 */
[----:B------:R-:W0:Y:S01]  /*2b40*/  LDGDEPBAR ;  /* 0x00000000000079af */ /* 0x000e220000000000 */
[----:B------:R-:W-:-:S04]  /*2b50*/  DEPBAR.LE SB0, 0x1 ;  /* 0x000080400000791a */ /* 0x000fc80000000000 */
[----:B------:R-:W-:-:S04]  /*2b60*/  DEPBAR.LE SB0, 0x0 ;  /* 0x000080000000791a */ /* 0x000fc80000000000 */
[----:B------:R-:W-:Y:S01]  /*2b70*/  BAR.SYNC.DEFER_BLOCKING 0x0 ;  /* 0x0000000000007b1d */ /* 0x000fe20000010000 */
[----:B------:R-:W-:-:S04]  /*2b80*/  IMAD.WIDE.U32 R12, R21, c[0x0][0x208], RZ ;  /* 0x00008200150c7a25 */ /* 0x000fc800078e00ff */
[----:B------:R-:W-:Y:S02]  /*2b90*/  IMAD.IADD R13, R13, 0x1, R9 ;  /* 0x000000010d0d7824 */ /* 0x000fe400078e0209 */
[----:B------:R-:W-:Y:S02]  /*2ba0*/  IMAD R21, R8, c[0x0][0x218], RZ ;  /* 0x0000860008157a24 */ /* 0x000fe400078e02ff */
[----:B-1----:R-:W-:Y:S01]  /*2bb0*/  IMAD.WIDE.U32 R14, R20, c[0x0][0x210], RZ ;  /* 0x00008400140e7a25 */ /* 0x002fe200078e00ff */
[----:B------:R-:W-:Y:S04]  /*2bc0*/  LDSM.16.M88.4 R28, [R251+0x2000] ;  /* 0x00200000fb1c783b */ /* 0x000fe80000000200 */
[----:B--2---:R-:W1:Y:S04]  /*2bd0*/  LDSM.16.M88.4 R4, [R250+0x1800] ;  /* 0x00180000fa04783b */ /* 0x004e680000000200 */
[----:B------:R-:W2:Y:S01]  /*2be0*/  LDSM.16.M88.4 R88, [R251] ;  /* 0x00000000fb58783b */ /* 0x000ea20000000200 */
[----:B------:R-:W-:Y:S01]  /*2bf0*/  IMAD.WIDE.U32 R8, R18, c[0x0][0x218], R12 ;  /* 0x0000860012087a25 */ /* 0x000fe200078e000c */
[----:B------:R-:W-:-:S02]  /*2c00*/  R2P PR, R19, 0x6 ;  /* 0x0000000613007804 */ /* 0x000fc40000000000 */
[----:B------:R-:W-:Y:S01]  /*2c10*/  IADD3 R10, R15, R10, RZ ;  /* 0x0000000a0f0a7210 */ /* 0x000fe20007ffe0ff */
[----:B------:R-:W-:Y:S01]  /*2c20*/  IMAD R21, R18, c[0x0][0x21c], R21 ;  /* 0x0000870012157a24 */ /* 0x000fe200078e0215 */
[----:B------:R-:W-:Y:S01]  /*2c30*/  IADD3 R8, P0, R8, R14, RZ ;  /* 0x0000000e08087210 */ /* 0x000fe20007f1e0ff */
[----:B------:R-:W-:Y:S03]  /*2c40*/  LDSM.16.M88.4 R112, [R250] ;  /* 0x00000000fa70783b */ /* 0x000fe60000000200 */
[----:B------:R-:W-:Y:S01]  /*2c50*/  IADD3.X R21, R10, R9, R21, P0, !PT ;  /* 0x000000090a157210 */ /* 0x000fe200007fe415 */
[----:B------:R-:W-:Y:S01]  /*2c60*/  LDSM.16.M88.4 R68, [R250+0x800] ;  /* 0x00080000fa44783b */ /* 0x000fe20000000200 */
[----:B------:R-:W-:-:S03]  /*2c70*/  LEA R20, P0, R8, c[0x0][0x1f8], 0x1 ;  /* 0x00007e0008147a11 */ /* 0x000fc600078008ff */
[----:B------:R-:W-:Y:S01]  /*2c80*/  LDSM.16.M88.4 R120, [R250+0x1000] ;  /* 0x00100000fa78783b */ /* 0x000fe20000000200 */
[----:B------:R-:W-:-:S03]  /*2c90*/  LEA.HI.X R21, R8, c[0x0][0x1fc], R21, 0x1, P0 ;  /* 0x00007f0008157a11 */ /* 0x000fc600000f0c15 */
[----:B------:R-:W3:Y:S04]  /*2ca0*/  SHFL.IDX PT, R60, R20, RZ, 0x181f ;  /* 0x00181fff143c7589 */ /* 0x000ee800000e0000 */
[----:B------:R-:W4:Y:S04]  /*2cb0*/  SHFL.IDX PT, R36, R20, 0x1, 0x181f ;  /* 0x00381f0014247f89 */ /* 0x000f2800000e0000 */
[----:B------:R-:W5:Y:S04]  /*2cc0*/  SHFL.IDX PT, R23, R21, RZ, 0x181f ;  /* 0x00181fff15177589 */ /* 0x000f6800000e0000 */
[----:B------:R-:W-:Y:S04]  /*2cd0*/  SHFL.IDX PT, R24, R20, 0x2, 0x181f ;  /* 0x00581f0014187f89 */ /* 0x000fe800000e0000 */
[----:B------:R-:W5:Y:S01]  /*2ce0*/  SHFL.IDX PT, R22, R21, 0x1, 0x181f ;  /* 0x00381f0015167f89 */ /* 0x000f6200000e0000 */
[-C--:B-1----:R-:W-:Y:S03]  /*2cf0*/  HMMA.16816.F32.BF16 R32, R28, R4.reuse, RZ ;  /* 0x000000041c20723c */ /* 0x082fe600000418ff */
[----:B------:R-:W-:Y:S05]  /*2d00*/  SHFL.IDX PT, R20, R20, 0x3, 0x181f ;  /* 0x00781f0014147f89 */ /* 0x000fea00000e0000 */
[----:B--2---:R-:W-:Y:S01]  /*2d10*/  HMMA.16816.F32.BF16 R92, R88, R4, RZ ;  /* 0x00000004585c723c */ /* 0x004fe200000418ff */
[----:B------:R-:W1:Y:S04]  /*2d20*/  SHFL.IDX PT, R4, R21, 0x2, 0x181f ;  /* 0x00581f0015047f89 */ /* 0x000e6800000e0000 */
[----:B------:R-:W2:Y:S01]  /*2d30*/  SHFL.IDX PT, R21, R21, 0x3, 0x181f ;  /* 0x00781f0015157f89 */ /* 0x000ea200000e0000 */
[----:B---3--:R-:W-:-:S02]  /*2d40*/  IADD3 R62, P0, R60, R136, RZ ;  /* 0x000000883c3e7210 */ /* 0x008fc40007f1e0ff */
[----:B------:R-:W-:Y:S02]  /*2d50*/  @P1 IADD3 R242, R250, -0x20, RZ ;  /* 0xffffffe0faf21810 */ /* 0x000fe40007ffe0ff */
[----:B------:R-:W-:Y:S02]  /*2d60*/  IADD3 R60, P5, R60, R138, RZ ;  /* 0x0000008a3c3c7210 */ /* 0x000fe40007fbe0ff */
[C---:B----4-:R-:W-:Y:S02]  /*2d70*/  IADD3 R38, P1, R36.reuse, R136, RZ ;  /* 0x0000008824267210 */ /* 0x050fe40007f3e0ff */
[----:B------:R-:W-:Y:S01]  /*2d80*/  ISETP.GE.AND P6, PT, R25, c[0x0][0x1d4], PT ;  /* 0x0000750019007a0c */ /* 0x000fe20003fc6270 */
[----:B------:R-:W-:Y:S01]  /*2d90*/  STL [R1+0xb4], R18 ;  /* 0x0000b41201007387 */ /* 0x000fe20000100800 */
[C---:B-----5:R-:W-:Y:S02]  /*2da0*/  IADD3.X R63, R23.reuse, R67, RZ, P0, !PT ;  /* 0x00000043173f7210 */ /* 0x060fe400007fe4ff */
[----:B------:R-:W-:Y:S01]  /*2db0*/  IADD3 R36, P0, R36, R138, RZ ;  /* 0x0000008a24247210 */ /* 0x000fe20007f1e0ff */
[----:B------:R-:W-:Y:S01]  /*2dc0*/  IMAD.X R39, R22, 0x1, R67, P1 ;  /* 0x0000000116277824 */ /* 0x000fe200008e0643 */
[----:B------:R-:W-:Y:S01]  /*2dd0*/  IADD3.X R61, R23, R137, RZ, P5, !PT ;  /* 0x00000089173d7210 */ /* 0x000fe20002ffe4ff */
[----:B------:R-:W-:Y:S01]  /*2de0*/  HMMA.16816.F32.BF16 R108, R28, R112, RZ ;  /* 0x000000701c6c723c */ /* 0x000fe200000418ff */
[C---:B------:R-:W-:Y:S01]  /*2df0*/  IADD3 R26, P5, R24.reuse, R136, RZ ;  /* 0x00000088181a7210 */ /* 0x040fe20007fbe0ff */
[----:B------:R-:W-:Y:S01]  /*2e00*/  LDSM.16.M88.4 R16, [R249+0x2000] ;  /* 0x00200000f910783b */ /* 0x000fe20000000200 */
[----:B------:R-:W-:-:S02]  /*2e10*/  IADD3 R24, P1, R24, R138, RZ ;  /* 0x0000008a18187210 */ /* 0x000fc40007f3e0ff */
[----:B------:R-:W-:Y:S01]  /*2e20*/  IADD3.X R37, R22, R137, RZ, P0, !PT ;  /* 0x0000008916257210 */ /* 0x000fe200007fe4ff */
[----:B------:R-:W3:Y:S01]  /*2e30*/  LDSM.16.M88.4 R96, [R242] ;  /* 0x00000000f260783b */ /* 0x000ee20000000200 */
[----:B------:R-:W-:Y:S01]  /*2e40*/  ISETP.LT.OR P0, PT, R0, 0x1, P6 ;  /* 0x000000010000780c */ /* 0x000fe20003701670 */
[C---:B-1----:R-:W-:Y:S01]  /*2e50*/  IMAD.X R25, R4.reuse, 0x1, R137, P1 ;  /* 0x0000000104197824 */ /* 0x042fe200008e0689 */
[-C--:B------:R-:W-:Y:S01]  /*2e60*/  IADD3.X R27, R4, R67.reuse, RZ, P5, !PT ;  /* 0x00000043041b7210 */ /* 0x080fe20002ffe4ff */
[C---:B------:R-:W-:Y:S01]  /*2e70*/  HMMA.16816.F32.BF16 R76, R28.reuse, R68, RZ ;  /* 0x000000441c4c723c */ /* 0x040fe200000418ff */
[----:B------:R-:W-:Y:S01]  /*2e80*/  IADD3 R22, P5, R20, R136, RZ ;  /* 0x0000008814167210 */ /* 0x000fe20007fbe0ff */
[----:B------:R-:W1:Y:S01]  /*2e90*/  LDSM.16.M88.4 R40, [R242+0x800] ;  /* 0x00080000f228783b */ /* 0x000e620000000200 */
[----:B------:R-:W-:Y:S02]  /*2ea0*/  ISETP.GE.AND P1, PT, R85, c[0x0][0x1d4], PT ;  /* 0x0000750055007a0c */ /* 0x000fe40003f26270 */
[----:B--2---:R-:W-:Y:S01]  /*2eb0*/  IADD3.X R23, R21, R67, RZ, P5, !PT ;  /* 0x0000004315177210 */ /* 0x004fe20002ffe4ff */
[----:B------:R-:W-:Y:S01]  /*2ec0*/  STL.64 [R1+0xd0], R140 ;  /* 0x0000d08c01007387 */ /* 0x000fe20000100a00 */
[----:B------:R-:W-:Y:S01]  /*2ed0*/  ISETP.LT.OR P5, PT, R0, 0x1, P1 ;  /* 0x000000010000780c */ /* 0x000fe20000fa1670 */
[C---:B------:R-:W-:Y:S02]  /*2ee0*/  HMMA.16816.F32.BF16 R48, R28.reuse, R120, RZ ;  /* 0x000000781c30723c */ /* 0x040fe400000418ff */
[----:B------:R-:W-:Y:S04]  /*2ef0*/  STL [R1+0xa0], R139 ;  /* 0x0000a08b01007387 */ /* 0x000fe80000100800 */
[----:B------:R-:W-:Y:S02]  /*2f00*/  STL.64 [R1+0xc8], R14 ;  /* 0x0000c80e01007387 */ /* 0x000fe40000100a00 */
[C---:B------:R-:W-:Y:S02]  /*2f10*/  HMMA.16816.F32.BF16 R116, R28.reuse, R114, RZ ;  /* 0x000000721c74723c */ /* 0x040fe400000418ff */
[----:B------:R-:W-:Y:S04]  /*2f20*/  STL [R1+0x9c], R10 ;  /* 0x00009c0a01007387 */ /* 0x000fe80000100800 */
[----:B------:R-:W2:Y:S02]  /*2f30*/  LDSM.16.M88.4 R12, [R242+0x1000] ;  /* 0x00100000f20c783b */ /* 0x000ea40000000200 */
[C---:B------:R-:W-:Y:S02]  /*2f40*/  HMMA.16816.F32.BF16 R72, R28.reuse, R70, RZ ;  /* 0x000000461c48723c */ /* 0x040fe400000418ff */
[----:B------:R-:W4:Y:S06]  /*2f50*/  LDSM.16.M88.4 R8, [R242+0x1800] ;  /* 0x00180000f208783b */ /* 0x000f2c0000000200 */
[----:B------:R-:W-:Y:S08]  /*2f60*/  HMMA.16816.F32.BF16 R44, R28, R122, RZ ;  /* 0x0000007a1c2c723c */ /* 0x000ff000000418ff */
[C---:B------:R-:W-:Y:S08]  /*2f70*/  HMMA.16816.F32.BF16 R56, R88.reuse, R112, RZ ;  /* 0x000000705838723c */ /* 0x040ff000000418ff */
[C---:B------:R-:W-:Y:S08]  /*2f80*/  HMMA.16816.F32.BF16 R80, R88.reuse, R68, RZ ;  /* 0x000000445850723c */ /* 0x040ff000000418ff */
[C---:B------:R-:W-:Y:S01]  /*2f90*/  HMMA.16816.F32.BF16 R52, R88.reuse, R120, RZ ;  /* 0x000000785834723c */ /* 0x040fe200000418ff */
[----:B------:R-:W-:Y:S01]  /*2fa0*/  IADD3 R239, R242, 0x2000, RZ ;  /* 0x00002000f2ef7810 */ /* 0x000fe20007ffe0ff */
[----:B------:R-:W5:Y:S06]  /*2fb0*/  LDL R146, [R1+0xa8] ;  /* 0x0000a80001927983 */ /* 0x000f6c0000100800 */
[C---:B------:R-:W-:Y:S08]  /*2fc0*/  HMMA.16816.F32.BF16 R112, R88.reuse, R114, RZ ;  /* 0x000000725870723c */ /* 0x040ff000000418ff */
[C---:B------:R-:W-:Y:S08]  /*2fd0*/  HMMA.16816.F32.BF16 R68, R88.reuse, R70, RZ ;  /* 0x000000465844723c */ /* 0x040ff000000418ff */
[----:B------:R-:W-:Y:S08]  /*2fe0*/  HMMA.16816.F32.BF16 R120, R88, R122, RZ ;  /* 0x0000007a5878723c */ /* 0x000ff000000418ff */
[-C--:B------:R-:W-:Y:S08]  /*2ff0*/  HMMA.16816.F32.BF16 R28, R28, R6.reuse, RZ ;  /* 0x000000061c1c723c */ /* 0x080ff000000418ff */
[----:B------:R-:W-:Y:S01]  /*3000*/  HMMA.16816.F32.BF16 R88, R88, R6, RZ ;  /* 0x000000065858723c */ /* 0x000fe200000418ff */
[----:B------:R-:W1:Y:S04]  /*3010*/  LDSM.16.M88.4 R4, [R249] ;  /* 0x00000000f904783b */ /* 0x000e680000000200 */
[----:B------:R-:W-:Y:S01]  /*3020*/  @!PT LDS RZ, [RZ] ;  /* 0x00000000fffff984 */ /* 0x000fe20000000800 */
[----:B------:R-:W-:Y:S01]  /*3030*/  @!PT LDS RZ, [RZ] ;  /* 0x00000000fffff984 */ /* 0x000fe20000000800 */
[----:B------:R-:W-:Y:S01]  /*3040*/  @!PT LDS RZ, [RZ] ;  /* 0x00000000fffff984 */ /* 0x000fe20000000800 */
[----:B------:R1:W-:Y:S01]  /*3050*/  LDGSTS.E.BYPASS.LTC128B.128 [R84+0x100], [R62.64], !P0 ;  /* 0x001000003e547fae */ /* 0x0003e2000c101d48 */
[----:B------:R-:W-:-:S03]  /*3060*/  ISETP.LT.OR P0, PT, R0, 0x11, P6 ;  /* 0x000000110000780c */ /* 0x000fc60003701670 */
[----:B------:R1:W-:Y:S01]  /*3070*/  LDGSTS.E.BYPASS.LTC128B.128 [R84+0x2100], [R60.64], !P5 ;  /* 0x021000003c547fae */ /* 0x0003e2000e901d48 */
[----:B------:R-:W-:-:S09]  /*3080*/  ISETP.LT.OR P5, PT, R0, 0x11, P1 ;  /* 0x000000110000780c */ /* 0x000fd20000fa1670 */
[----:B------:R1:W-:Y:S01]  /*3090*/  LDGSTS.E.BYPASS.LTC128B.128 [R84+0x900], [R38.64], !P0 ;  /* 0x0090000026547fae */ /* 0x0003e2000c101d48 */
[----:B------:R-:W-:-:S03]  /*30a0*/  ISETP.LT.OR P0, PT, R0, 0x21, P6 ;  /* 0x000000210000780c */ /* 0x000fc60003701670 */
[----:B------:R1:W-:Y:S01]  /*30b0*/  LDGSTS.E.BYPASS.LTC128B.128 [R84+0x2900], [R36.64], !P5 ;  /* 0x0290000024547fae */ /* 0x0003e2000e901d48 */
[C---:B------:R-:W-:Y:S02]  /*30c0*/  ISETP.LT.OR P5, PT, R0.reuse, 0x31, P6 ;  /* 0x000000310000780c */ /* 0x040fe400037a1670 */
[C---:B------:R-:W-:Y:S02]  /*30d0*/  ISETP.LT.OR P6, PT, R0.reuse, 0x21, P1 ;  /* 0x000000210000780c */ /* 0x040fe40000fc1670 */
[----:B------:R-:W-:Y:S02]  /*30e0*/  ISETP.LT.OR P1, PT, R0, 0x31, P1 ;  /* 0x000000310000780c */ /* 0x000fe40000f21670 */
[----:B------:R-:W-:-:S03]  /*30f0*/  MOV R0, 0x40 ;  /* 0x0000004000007802 */ /* 0x000fc60000000f00 */
[----:B------:R4:W-:Y:S01]  /*3100*/  LDGSTS.E.BYPASS.LTC128B.128 [R84+0x1100], [R26.64], !P0 ;  /* 0x011000001a547fae */ /* 0x0009e2000c101d48 */
[----:B------:R-:W-:Y:S02]  /*3110*/  IADD3 R20, P0, R20, R138, RZ ;  /* 0x0000008a14147210 */ /* 0x000fe40007f1e0ff */
[----:B------:R-:W-:-:S03]  /*3120*/  SEL R0, R0, 0xffffffc0, !P2 ;  /* 0xffffffc000007807 */ /* 0x000fc60005000000 */
[----:B------:R-:W-:Y:S01]  /*3130*/  IMAD.X R21, R21, 0x1, R137, P0 ;  /* 0x0000000115157824 */ /* 0x000fe200000e0689 */
[-C--:B------:R-:W-:Y:S01]  /*3140*/  IADD3 R241, R250, R0.reuse, RZ ;  /* 0x00000000faf17210 */ /* 0x080fe20007ffe0ff */
[----:B------:R4:W-:Y:S01]  /*3150*/  LDGSTS.E.BYPASS.LTC128B.128 [R84+0x3100], [R24.64], !P6 ;  /* 0x0310000018547fae */ /* 0x0009e2000f101d48 */
[C---:B---3--:R-:W-:Y:S03]  /*3160*/  HMMA.16816.F32.BF16 R108, R16.reuse, R96, R108 ;  /* 0x00000060106c723c */ /* 0x048fe6000004186c */
[----:B------:R3:W-:Y:S04]  /*3170*/  LDGSTS.E.BYPASS.LTC128B.128 [R84+0x1900], [R22.64], !P5 ;  /* 0x0190000016547fae */ /* 0x0007e8000e901d48 */
[----:B------:R3:W-:Y:S01]  /*3180*/  LDGSTS.E.BYPASS.LTC128B.128 [R84+0x3900], [R20.64], !P1 ;  /* 0x0390000014547fae */ /* 0x0007e2000c901d48 */
[C---:B-1----:R-:W-:Y:S08]  /*3190*/  HMMA.16816.F32.BF16 R76, R16.reuse, R40, R76 ;  /* 0x00000028104c723c */ /* 0x042ff0000004184c */
[C---:B--2---:R-:W-:Y:S08]  /*31a0*/  HMMA.16816.F32.BF16 R48, R16.reuse, R12, R48 ;  /* 0x0000000c1030723c */ /* 0x044ff00000041830 */
[C---:B----4-:R-:W-:Y:S08]  /*31b0*/  HMMA.16816.F32.BF16 R32, R16.reuse, R8, R32 ;  /* 0x000000081020723c */ /* 0x050ff00000041820 */
[C---:B------:R-:W-:Y:S08]  /*31c0*/  HMMA.16816.F32.BF16 R116, R16.reuse, R98, R116 ;  /* 0x000000621074723c */ /* 0x040ff00000041874 */
[C---:B------:R-:W-:Y:S01]  /*31d0*/  HMMA.16816.F32.BF16 R72, R16.reuse, R42, R72 ;  /* 0x0000002a1048723c */ /* 0x040fe20000041848 */
[----:B---3--:R-:W-:Y:S07]  /*31e0*/  LDSM.16.M88.4 R84, [R241] ;  /* 0x00000000f154783b */ /* 0x008fee0000000200 */
[C---:B------:R-:W-:Y:S08]  /*31f0*/  HMMA.16816.F32.BF16 R44, R16.reuse, R14, R44 ;  /* 0x0000000e102c723c */ /* 0x040ff0000004182c */
[----:B------:R-:W-:Y:S01]  /*3200*/  HMMA.16816.F32.BF16 R28, R16, R10, R28 ;  /* 0x0000000a101c723c */ /* 0x000fe2000004181c */
[----:B------:R-:W1:Y:S01]  /*3210*/  LDSM.16.M88.4 R16, [R248] ;  /* 0x00000000f810783b */ /* 0x000e620000000200 */
[----:B------:R-:W-:-:S03]  /*3220*/  IADD3 R238, R239, R0, RZ ;  /* 0x00000000efee7210 */ /* 0x000fc60007ffe0ff */
[----:B------:R-:W-:Y:S03]  /*3230*/  LDSM.16.M88.4 R100, [R247] ;  /* 0x00000000f764783b */ /* 0x000fe60000000200 */
[C---:B------:R-:W-:Y:S01]  /*3240*/  HMMA.16816.F32.BF16 R56, R4.reuse, R96, R56 ;  /* 0x000000600438723c */ /* 0x040fe20000041838 */
[----:B------:R-:W-:Y:S04]  /*3250*/  LDSM.16.M88.4 R60, [R248+0x2000] ;  /* 0x00200000f83c783b */ /* 0x000fe80000000200 */
[----:B------:R-:W-:Y:S03]  /*3260*/  LDSM.16.M88.4 R24, [R241+0x1000] ;  /* 0x00100000f118783b */ /* 0x000fe60000000200 */
[C---:B------:R-:W-:Y:S01]  /*3270*/  HMMA.16816.F32.BF16 R52, R4.reuse, R12, R52 ;  /* 0x0000000c0434723c */ /* 0x040fe20000041834 */
[----:B------:R-:W-:Y:S04]  /*3280*/  LDSM.16.M88.4 R132, [R250+0x2000] ;  /* 0x00200000fa84783b */ /* 0x000fe80000000200 */
[----:B------:R-:W-:Y:S03]  /*3290*/  LDSM.16.M88.4 R36, [R241+0x800] ;  /* 0x00080000f124783b */ /* 0x000fe60000000200 */
[C---:B------:R-:W-:Y:S01]  /*32a0*/  HMMA.16816.F32.BF16 R120, R4.reuse, R14, R120 ;  /* 0x0000000e0478723c */ /* 0x040fe20000041878 */
[----:B------:R-:W2:Y:S04]  /*32b0*/  LDSM.16.M88.4 R12, [R238+-0x2000] ;  /* 0xffe00000ee0c783b */ /* 0x000ea80000000200 */
[----:B------:R-:W-:Y:S03]  /*32c0*/  LDSM.16.M88.4 R20, [R241+0x1800] ;  /* 0x00180000f114783b */ /* 0x000fe60000000200 */
[----:B------:R-:W-:Y:S01]  /*32d0*/  HMMA.16816.F32.BF16 R80, R4, R40, R80 ;  /* 0x000000280450723c */ /* 0x000fe20000041850 */
[----:B------:R-:W-:Y:S04]  /*32e0*/  LDSM.16.M88.4 R128, [R239] ;  /* 0x00000000ef80783b */ /* 0x000fe80000000200 */
[----:B------:R-:W-:Y:S03]  /*32f0*/  LDSM.16.M88.4 R124, [R238+-0x1000] ;  /* 0xfff00000ee7c783b */ /* 0x000fe60000000200 */
[----:B-1----:R-:W-:Y:S01]  /*3300*/  HMMA.16816.F32.BF16 R56, R16, R84, R56 ;  /* 0x000000541038723c */ /* 0x002fe20000041838 */
[----:B------:R-:W-:Y:S01]  /*3310*/  LDSM.16.M88.4 R104, [R241+0x2000] ;  /* 0x00200000f168783b */ /* 0x000fe20000000200 */
[----:B------:R-:W-:-:S02]  /*3320*/  IADD3 R235, R242, 0x2800, RZ ;  /* 0x00002800f2eb7810 */ /* 0x000fc40007ffe0ff */
[----:B------:R-:W-:Y:S01]  /*3330*/  IADD3 R236, R242, 0x3000, RZ ;  /* 0x00003000f2ec7810 */ /* 0x000fe20007ffe0ff */
[----:B------:R-:W0:Y:S03]  /*3340*/  LDGDEPBAR ;  /* 0x00000000000079af */ /* 0x000e260000000000 */
[C---:B------:R-:W-:Y:S01]  /*3350*/  HMMA.16816.F32.BF16 R68, R4.reuse, R42, R68 ;  /* 0x0000002a0444723c */ /* 0x040fe20000041844 */
[----:B------:R-:W1:Y:S07]  /*3360*/  LDSM.16.M88.4 R40, [R251+0x4000] ;  /* 0x00400000fb28783b */ /* 0x000e6e0000000200 */
[----:B------:R-:W-:Y:S01]  /*3370*/  HMMA.16816.F32.BF16 R112, R4, R98, R112 ;  /* 0x000000620470723c */ /* 0x000fe20000041870 */
[----:B------:R-:W-:Y:S07]  /*3380*/  LDSM.16.M88.4 R96, [R238+-0x800] ;  /* 0xfff80000ee60783b */ /* 0x000fee0000000200 */
[----:B--2---:R-:W-:Y:S08]  /*3390*/  HMMA.16816.F32.BF16 R56, R100, R12, R56 ;  /* 0x0000000c6438723c */ /* 0x004ff00000041838 */
[C---:B------:R-:W-:Y:S08]  /*33a0*/  HMMA.16816.F32.BF16 R92, R4.reuse, R8, R92 ;  /* 0x00000008045c723c */ /* 0x040ff0000004185c */
[----:B------:R-:W-:Y:S01]  /*33b0*/  HMMA.16816.F32.BF16 R88, R4, R10, R88 ;  /* 0x0000000a0458723c */ /* 0x000fe20000041858 */
[----:B------:R-:W-:Y:S04]  /*33c0*/  LDSM.16.M88.4 R8, [R247+0x2000] ;  /* 0x00200000f708783b */ /* 0x000fe80000000200 */
[----:B------:R-:W-:Y:S03]  /*33d0*/  LDSM.16.M88.4 R4, [R238+-0x1800] ;  /* 0xffe80000ee04783b */ /* 0x000fe60000000200 */
[C---:B------:R-:W-:Y:S08]  /*33e0*/  HMMA.16816.F32.BF16 R48, R60.reuse, R24, R48 ;  /* 0x000000183c30723c */ /* 0x040ff00000041830 */
[----:B------:R-:W-:Y:S08]  /*33f0*/  HMMA.16816.F32.BF16 R44, R60, R26, R44 ;  /* 0x0000001a3c2c723c */ /* 0x000ff0000004182c */
[C---:B------:R-:W-:Y:S08]  /*3400*/  HMMA.16816.F32.BF16 R52, R16.reuse, R24, R52 ;  /* 0x000000181034723c */ /* 0x040ff00000041834 */
[----:B------:R-:W-:Y:S01]  /*3410*/  HMMA.16816.F32.BF16 R120, R16, R26, R120 ;  /* 0x0000001a1078723c */ /* 0x000fe20000041878 */
[----:B------:R-:W2:Y:S07]  /*3420*/  LDSM.16.M88.4 R24, [R249+0x4000] ;  /* 0x00400000f918783b */ /* 0x000eae0000000200 */
[----:B-1----:R-:W-:Y:S08]  /*3430*/  HMMA.16816.F32.BF16 R56, R40, R132, R56 ;  /* 0x000000842838723c */ /* 0x002ff00000041838 */
[C---:B------:R-:W-:Y:S08]  /*3440*/  HMMA.16816.F32.BF16 R108, R60.reuse, R84, R108 ;  /* 0x000000543c6c723c */ /* 0x040ff0000004186c */
[-C--:B------:R-:W-:Y:S08]  /*3450*/  HMMA.16816.F32.BF16 R116, R60, R86.reuse, R116 ;  /* 0x000000563c74723c */ /* 0x080ff00000041874 */
[----:B------:R-:W-:Y:S01]  /*3460*/  HMMA.16816.F32.BF16 R112, R16, R86, R112 ;  /* 0x000000561070723c */ /* 0x000fe20000041870 */
[----:B------:R-:W-:Y:S07]  /*3470*/  LDSM.16.M88.4 R84, [R250+0x2800] ;  /* 0x00280000fa54783b */ /* 0x000fee0000000200 */
[C---:B------:R-:W-:Y:S08]  /*3480*/  HMMA.16816.F32.BF16 R76, R60.reuse, R36, R76 ;  /* 0x000000243c4c723c */ /* 0x040ff0000004184c */
[C---:B------:R-:W-:Y:S08]  /*3490*/  HMMA.16816.F32.BF16 R32, R60.reuse, R20, R32 ;  /* 0x000000143c20723c */ /* 0x040ff00000041820 */
[C---:B------:R-:W-:Y:S08]  /*34a0*/  HMMA.16816.F32.BF16 R72, R60.reuse, R38, R72 ;  /* 0x000000263c48723c */ /* 0x040ff00000041848 */
[----:B------:R-:W-:Y:S01]  /*34b0*/  HMMA.16816.F32.BF16 R28, R60, R22, R28 ;  /* 0x000000163c1c723c */ /* 0x000fe2000004181c */
[----:B------:R-:W-:Y:S07]  /*34c0*/  LDSM.16.M88.4 R60, [R238] ;  /* 0x00000000ee3c783b */ /* 0x000fee0000000200 */
[C---:B------:R-:W-:Y:S08]  /*34d0*/  HMMA.16816.F32.BF16 R80, R16.reuse, R36, R80 ;  /* 0x000000241050723c */ /* 0x040ff00000041850 */
[C---:B------:R-:W-:Y:S01]  /*34e0*/  HMMA.16816.F32.BF16 R68, R16.reuse, R38, R68 ;  /* 0x000000261044723c */ /* 0x040fe20000041844 */
[----:B------:R-:W-:Y:S07]  /*34f0*/  LDSM.16.M88.4 R36, [R251+0x6000] ;  /* 0x00600000fb24783b */ /* 0x000fee0000000200 */
[C---:B------:R-:W-:Y:S08]  /*3500*/  HMMA.16816.F32.BF16 R92, R16.reuse, R20, R92 ;  /* 0x00000014105c723c */ /* 0x040ff0000004185c */
[----:B------:R-:W-:Y:S01]  /*3510*/  HMMA.16816.F32.BF16 R88, R16, R22, R88 ;  /* 0x000000161058723c */ /* 0x000fe20000041858 */
[----:B------:R-:W1:Y:S04]  /*3520*/  LDSM.16.M88.4 R16, [R248+0x4000] ;  /* 0x00400000f810783b */ /* 0x000e680000000200 */
[----:B------:R-:W-:Y:S03]  /*3530*/  LDSM.16.M88.4 R20, [R249+0x6000] ;  /* 0x00600000f914783b */ /* 0x000fe60000000200 */
[----:B--2---:R-:W-:Y:S08]  /*3540*/  HMMA.16816.F32.BF16 R56, R24, R128, R56 ;  /* 0x000000801838723c */ /* 0x004ff00000041838 */
[C---:B------:R-:W-:Y:S08]  /*3550*/  HMMA.16816.F32.BF16 R108, R8.reuse, R12, R108 ;  /* 0x0000000c086c723c */ /* 0x040ff0000004186c */
[-C--:B------:R-:W-:Y:S08]  /*3560*/  HMMA.16816.F32.BF16 R116, R8, R14.reuse, R116 ;  /* 0x0000000e0874723c */ /* 0x080ff00000041874 */
[----:B------:R-:W-:Y:S01]  /*3570*/  HMMA.16816.F32.BF16 R112, R100, R14, R112 ;  /* 0x0000000e6470723c */ /* 0x000fe20000041870 */
[----:B------:R-:W-:Y:S07]  /*3580*/  LDSM.16.M88.4 R12, [R248+0x6000] ;  /* 0x00600000f80c783b */ /* 0x000fee0000000200 */
[C---:B------:R-:W-:Y:S08]  /*3590*/  HMMA.16816.F32.BF16 R76, R8.reuse, R4, R76 ;  /* 0x00000004084c723c */ /* 0x040ff0000004184c */
[C---:B------:R-:W-:Y:S08]  /*35a0*/  HMMA.16816.F32.BF16 R72, R8.reuse, R6, R72 ;  /* 0x000000060848723c */ /* 0x040ff00000041848 */
[C---:B------:R-:W-:Y:S08]  /*35b0*/  HMMA.16816.F32.BF16 R48, R8.reuse, R124, R48 ;  /* 0x0000007c0830723c */ /* 0x040ff00000041830 */
[C---:B------:R-:W-:Y:S08]  /*35c0*/  HMMA.16816.F32.BF16 R44, R8.reuse, R126, R44 ;  /* 0x0000007e082c723c */ /* 0x040ff0000004182c */
[C---:B------:R-:W-:Y:S08]  /*35d0*/  HMMA.16816.F32.BF16 R32, R8.reuse, R96, R32 ;  /* 0x000000600820723c */ /* 0x040ff00000041820 */
[----:B------:R-:W-:Y:S01]  /*35e0*/  HMMA.16816.F32.BF16 R28, R8, R98, R28 ;  /* 0x00000062081c723c */ /* 0x000fe2000004181c */
[----:B------:R-:W2:Y:S07]  /*35f0*/  LDSM.16.M88.4 R8, [R247+0x4000] ;  /* 0x00400000f708783b */ /* 0x000eae0000000200 */
[----:B-1----:R-:W-:Y:S08]  /*3600*/  HMMA.16816.F32.BF16 R56, R16, R104, R56 ;  /* 0x000000681038723c */ /* 0x002ff00000041838 */
[----:B------:R-:W-:Y:S08]  /*3610*/  HMMA.16816.F32.BF16 R108, R36, R132, R108 ;  /* 0x00000084246c723c */ /* 0x000ff0000004186c */
[-C--:B------:R-:W-:Y:S08]  /*3620*/  HMMA.16816.F32.BF16 R112, R40, R134.reuse, R112 ;  /* 0x000000862870723c */ /* 0x080ff00000041870 */
[----:B------:R-:W-:Y:S08]  /*3630*/  HMMA.16816.F32.BF16 R116, R36, R134, R116 ;  /* 0x000000862474723c */ /* 0x000ff00000041874 */
[C---:B------:R-:W-:Y:S08]  /*3640*/  HMMA.16816.F32.BF16 R80, R100.reuse, R4, R80 ;  /* 0x000000046450723c */ /* 0x040ff00000041850 */
[C---:B------:R-:W-:Y:S01]  /*3650*/  HMMA.16816.F32.BF16 R68, R100.reuse, R6, R68 ;  /* 0x000000066444723c */ /* 0x040fe20000041844 */
[----:B------:R-:W-:Y:S07]  /*3660*/  LDSM.16.M88.4 R4, [R240+0x6000] ;  /* 0x00600000f004783b */ /* 0x000fee0000000200 */
[C---:B------:R-:W-:Y:S08]  /*3670*/  HMMA.16816.F32.BF16 R52, R100.reuse, R124, R52 ;  /* 0x0000007c6434723c */ /* 0x040ff00000041834 */
[----:B------:R-:W-:Y:S08]  /*3680*/  HMMA.16816.F32.BF16 R120, R100, R126, R120 ;  /* 0x0000007e6478723c */ /* 0x000ff00000041878 */
[----:B--2---:R-:W-:Y:S01]  /*3690*/  HMMA.16816.F32.BF16 R124, R8, R60, R56 ;  /* 0x0000003c087c723c */ /* 0x004fe20000041838 */
[----:B------:R-:W1:Y:S07]  /*36a0*/  LDSM.16.M88.4 R56, [R235] ;  /* 0x00000000eb38783b */ /* 0x000e6e0000000200 */
[----:B------:R-:W-:Y:S08]  /*36b0*/  HMMA.16816.F32.BF16 R108, R20, R128, R108 ;  /* 0x00000080146c723c */ /* 0x000ff0000004186c */
[-C--:B------:R-:W-:Y:S08]  /*36c0*/  HMMA.16816.F32.BF16 R112, R24, R130.reuse, R112 ;  /* 0x000000821870723c */ /* 0x080ff00000041870 */
[----:B------:R-:W-:Y:S08]  /*36d0*/  HMMA.16816.F32.BF16 R116, R20, R130, R116 ;  /* 0x000000821474723c */ /* 0x000ff00000041874 */
[-C--:B------:R-:W-:Y:S08]  /*36e0*/  HMMA.16816.F32.BF16 R80, R40, R84.reuse, R80 ;  /* 0x000000542850723c */ /* 0x080ff00000041850 */
[----:B------:R-:W-:Y:S08]  /*36f0*/  HMMA.16816.F32.BF16 R76, R36, R84, R76 ;  /* 0x00000054244c723c */ /* 0x000ff0000004184c */
[-C--:B------:R-:W-:Y:S08]  /*3700*/  HMMA.16816.F32.BF16 R68, R40, R86.reuse, R68 ;  /* 0x000000562844723c */ /* 0x080ff00000041844 */
[----:B------:R-:W-:Y:S01]  /*3710*/  HMMA.16816.F32.BF16 R72, R36, R86, R72 ;  /* 0x000000562448723c */ /* 0x000fe20000041848 */
[----:B------:R-:W-:Y:S07]  /*3720*/  LDSM.16.M88.4 R84, [R236] ;  /* 0x00000000ec54783b */ /* 0x000fee0000000200 */
[C---:B------:R-:W-:Y:S08]  /*3730*/  HMMA.16816.F32.BF16 R92, R100.reuse, R96, R92 ;  /* 0x00000060645c723c */ /* 0x040ff0000004185c */
[----:B------:R-:W-:Y:S01]  /*3740*/  HMMA.16816.F32.BF16 R88, R100, R98, R88 ;  /* 0x000000626458723c */ /* 0x000fe20000041858 */
[----:B------:R-:W2:Y:S07]  /*3750*/  LDSM.16.M88.4 R96, [R241+0x2800] ;  /* 0x00280000f160783b */ /* 0x000eae0000000200 */
[----:B------:R-:W-:Y:S08]  /*3760*/  HMMA.16816.F32.BF16 R108, R12, R104, R108 ;  /* 0x000000680c6c723c */ /* 0x000ff0000004186c */
[-C--:B------:R-:W-:Y:S08]  /*3770*/  HMMA.16816.F32.BF16 R112, R16, R106.reuse, R112 ;  /* 0x0000006a1070723c */ /* 0x080ff00000041870 */
[----:B------:R-:W-:Y:S08]  /*3780*/  HMMA.16816.F32.BF16 R116, R12, R106, R116 ;  /* 0x0000006a0c74723c */ /* 0x000ff00000041874 */
[-C--:B-1----:R-:W-:Y:S08]  /*3790*/  HMMA.16816.F32.BF16 R80, R24, R56.reuse, R80 ;  /* 0x000000381850723c */ /* 0x082ff00000041850 */
[----:B------:R-:W-:Y:S01]  /*37a0*/  HMMA.16816.F32.BF16 R100, R20, R56, R76 ;  /* 0x000000381464723c */ /* 0x000fe2000004184c */
[----:B------:R-:W1:Y:S07]  /*37b0*/  LDSM.16.M88.4 R76, [R238+0x800] ;  /* 0x00080000ee4c783b */ /* 0x000e6e0000000200 */
[-C--:B------:R-:W-:Y:S08]  /*37c0*/  HMMA.16816.F32.BF16 R68, R24, R58.reuse, R68 ;  /* 0x0000003a1844723c */ /* 0x080ff00000041844 */
[----:B------:R-:W-:Y:S01]  /*37d0*/  HMMA.16816.F32.BF16 R72, R20, R58, R72 ;  /* 0x0000003a1448723c */ /* 0x000fe20000041848 */
[----:B------:R-:W-:Y:S07]  /*37e0*/  LDSM.16.M88.4 R56, [R241+0x3000] ;  /* 0x00300000f138783b */ /* 0x000fee0000000200 */
[----:B------:R-:W-:Y:S08]  /*37f0*/  HMMA.16816.F32.BF16 R108, R4, R60, R108 ;  /* 0x0000003c046c723c */ /* 0x000ff0000004186c */
[-C--:B------:R-:W-:Y:S08]  /*3800*/  HMMA.16816.F32.BF16 R112, R8, R62.reuse, R112 ;  /* 0x0000003e0870723c */ /* 0x080ff00000041870 */
[----:B------:R-:W-:Y:S01]  /*3810*/  HMMA.16816.F32.BF16 R116, R4, R62, R116 ;  /* 0x0000003e0474723c */ /* 0x000fe20000041874 */
[----:B------:R-:W3:Y:S07]  /*3820*/  LDSM.16.M88.4 R60, [R250+0x3000] ;  /* 0x00300000fa3c783b */ /* 0x000eee0000000200 */
[-C--:B--2---:R-:W-:Y:S08]  /*3830*/  HMMA.16816.F32.BF16 R80, R16, R96.reuse, R80 ;  /* 0x000000601050723c */ /* 0x084ff00000041850 */
[----:B------:R-:W-:Y:S08]  /*3840*/  HMMA.16816.F32.BF16 R100, R12, R96, R100 ;  /* 0x000000600c64723c */ /* 0x000ff00000041864 */
[-C--:B------:R-:W-:Y:S08]  /*3850*/  HMMA.16816.F32.BF16 R68, R16, R98.reuse, R68 ;  /* 0x000000621044723c */ /* 0x080ff00000041844 */
[----:B------:R-:W-:Y:S08]  /*3860*/  HMMA.16816.F32.BF16 R72, R12, R98, R72 ;  /* 0x000000620c48723c */ /* 0x000ff00000041848 */
[----:B-1----:R-:W-:Y:S08]  /*3870*/  HMMA.16816.F32.BF16 R80, R8, R76, R80 ;  /* 0x0000004c0850723c */ /* 0x002ff00000041850 */
[-C--:B---3--:R-:W-:Y:S08]  /*3880*/  HMMA.16816.F32.BF16 R52, R40, R60.reuse, R52 ;  /* 0x0000003c2834723c */ /* 0x088ff00000041834 */
[----:B------:R-:W-:Y:S08]  /*3890*/  HMMA.16816.F32.BF16 R48, R36, R60, R48 ;  /* 0x0000003c2430723c */ /* 0x000ff00000041830 */
[----:B------:R-:W-:Y:S08]  /*38a0*/  HMMA.16816.F32.BF16 R100, R4, R76, R100 ;  /* 0x0000004c0464723c */ /* 0x000ff00000041864 */
[-C--:B------:R-:W-:Y:S08]  /*38b0*/  HMMA.16816.F32.BF16 R68, R8, R78.reuse, R68 ;  /* 0x0000004e0844723c */ /* 0x080ff00000041844 */
[----:B------:R-:W-:Y:S01]  /*38c0*/  HMMA.16816.F32.BF16 R72, R4, R78, R72 ;  /* 0x0000004e0448723c */ /* 0x000fe20000041848 */
[----:B------:R-:W1:Y:S01]  /*38d0*/  LDSM.16.M88.4 R76, [R250+0x3800] ;  /* 0x00380000fa4c783b */ /* 0x000e620000000200 */
[----:B------:R-:W-:-:S02]  /*38e0*/  FMUL.FTZ R80, R80, c[0x0][0x320] ;  /* 0x0000c80050507a20 */ /* 0x000fc40000410000 */
[----:B------:R-:W-:Y:S02]  /*38f0*/  FMUL.FTZ R81, R81, c[0x0][0x320] ;  /* 0x0000c80051517a20 */ /* 0x000fe40000410000 */
[----:B------:R-:W-:Y:S02]  /*3900*/  FMUL.FTZ R82, R82, c[0x0][0x320] ;  /* 0x0000c80052527a20 */ /* 0x000fe40000410000 */
[----:B------:R-:W-:Y:S01]  /*3910*/  FMUL.FTZ R83, R83, c[0x0][0x320] ;  /* 0x0000c80053537a20 */ /* 0x000fe20000410000 */
[----:B------:R-:W-:Y:S01]  /*3920*/  IADD3 R237, R242, 0x3800, RZ ;  /* 0x00003800f2ed7810 */ /* 0x000fe20007ffe0ff */
[----:B------:R-:W-:Y:S02]  /*3930*/  FMUL.FTZ R96, R114, c[0x0][0x320] ;  /* 0x0000c80072607a20 */ /* 0x000fe40000410000 */
[----:B------:R-:W-:Y:S01]  /*3940*/  FMUL.FTZ R97, R115, c[0x0][0x320] ;  /* 0x0000c80073617a20 */ /* 0x000fe20000410000 */
[----:B------:R-:W2:Y:S01]  /*3950*/  MUFU.TANH R98, R82 ;  /* 0x0000005200627308 */ /* 0x000ea20000002400 */
[----:B------:R-:W-:-:S02]  /*3960*/  FMUL.FTZ R114, R117, c[0x0][0x320] ;  /* 0x0000c80075727a20 */ /* 0x000fc40000410000 */
[----:B------:R-:W-:Y:S01]  /*3970*/  FMUL.FTZ R115, R118, c[0x0][0x320] ;  /* 0x0000c80076737a20 */ /* 0x000fe20000410000 */
[----:B------:R-:W-:Y:S04]  /*3980*/  HMMA.16816.F32.BF16 R52, R24, R84, R52 ;  /* 0x000000541834723c */ /* 0x000fe80000041834 */
[----:B------:R-:W3:Y:S04]  /*3990*/  MUFU.TANH R117, R80 ;  /* 0x0000005000757308 */ /* 0x000ee80000002400 */
[-C--:B------:R-:W-:Y:S04]  /*39a0*/  HMMA.16816.F32.BF16 R120, R40, R62.reuse, R120 ;  /* 0x0000003e2878723c */ /* 0x080fe80000041878 */
[----:B------:R-:W4:Y:S04]  /*39b0*/  MUFU.TANH R118, R81 ;  /* 0x0000005100767308 */ /* 0x000f280000002400 */
[----:B------:R-:W-:Y:S01]  /*39c0*/  HMMA.16816.F32.BF16 R44, R36, R62, R44 ;  /* 0x0000003e242c723c */ /* 0x000fe2000004182c */
[----:B------:R-:W2:Y:S03]  /*39d0*/  LDSM.16.M88.4 R60, [R237] ;  /* 0x00000000ed3c783b */ /* 0x000ea60000000200 */
[----:B------:R1:W1:Y:S04]  /*39e0*/  MUFU.TANH R99, R83 ;  /* 0x0000005300637308 */ /* 0x0002680000002400 */
[----:B-1----:R-:W-:Y:S01]  /*39f0*/  HMMA.16816.F32.BF16 R80, R20, R84, R48 ;  /* 0x000000541450723c */ /* 0x002fe20000041830 */
[----:B------:R-:W-:Y:S01]  /*3a00*/  FMUL.FTZ R68, R68, c[0x0][0x320] ;  /* 0x0000c80044447a20 */ /* 0x000fe20000410000 */
[----:B------:R-:W1:Y:S01]  /*3a10*/  LDSM.16.M88.4 R48, [R238+0x1000] ;  /* 0x00100000ee30783b */ /* 0x000e620000000200 */
[----:B------:R-:W-:-:S05]  /*3a20*/  FMUL.FTZ R69, R69, c[0x0][0x320] ;  /* 0x0000c80045457a20 */ /* 0x000fca0000410000 */
[-C--:B------:R-:W-:Y:S01]  /*3a30*/  HMMA.16816.F32.BF16 R32, R36, R76.reuse, R32 ;  /* 0x0000004c2420723c */ /* 0x080fe20000041820 */
[----:B------:R-:W-:Y:S02]  /*3a40*/  FMUL.FTZ R84, R101, c[0x0][0x320] ;  /* 0x0000c80065547a20 */ /* 0x000fe40000410000 */
[----:B------:R-:W-:Y:S02]  /*3a50*/  FMUL.FTZ R85, R102, c[0x0][0x320] ;  /* 0x0000c80066557a20 */ /* 0x000fe40000410000 */
[----:B------:R-:W-:Y:S01]  /*3a60*/  FMUL.FTZ R101, R103, c[0x0][0x320] ;  /* 0x0000c80067657a20 */ /* 0x000fe20000410000 */
[----:B------:R-:W1:Y:S02]  /*3a70*/  MUFU.TANH R102, R68 ;  /* 0x0000004400667308 */ /* 0x000e640000002400 */
[C---:B------:R-:W-:Y:S06]  /*3a80*/  HMMA.16816.F32.BF16 R92, R40.reuse, R76, R92 ;  /* 0x0000004c285c723c */ /* 0x040fec000004185c */
[----:B------:R1:W1:Y:S02]  /*3a90*/  MUFU.TANH R103, R69 ;  /* 0x0000004500677308 */ /* 0x0002640000002400 */
[----:B------:R-:W-:Y:S01]  /*3aa0*/  HMMA.16816.F32.BF16 R88, R40, R78, R88 ;  /* 0x0000004e2858723c */ /* 0x000fe20000041858 */
[----:B------:R-:W-:Y:S07]  /*3ab0*/  LDSM.16.M88.4 R40, [R238+0x1800] ;  /* 0x00180000ee28783b */ /* 0x000fee0000000200 */
[-C--:B------:R-:W-:Y:S08]  /*3ac0*/  HMMA.16816.F32.BF16 R52, R16, R56.reuse, R52 ;  /* 0x000000381034723c */ /* 0x080ff00000041834 */
[----:B------:R-:W-:Y:S07]  /*3ad0*/  HMMA.16816.F32.BF16 R80, R12, R56, R80 ;  /* 0x000000380c50723c */ /* 0x000fee0000041850 */
[----:B------:R-:W-:Y:S01]  /*3ae0*/  FMUL.FTZ R56, R70, c[0x0][0x320] ;  /* 0x0000c80046387a20 */ /* 0x000fe20000410000 */
[----:B------:R-:W-:Y:S01]  /*3af0*/  HMMA.16816.F32.BF16 R28, R36, R78, R28 ;  /* 0x0000004e241c723c */ /* 0x000fe2000004181c */
[----:B------:R-:W-:-:S02]  /*3b00*/  FMUL.FTZ R57, R71, c[0x0][0x320] ;  /* 0x0000c80047397a20 */ /* 0x000fc40000410000 */
[----:B-1----:R-:W1:Y:S05]  /*3b10*/  LDSM.16.M88.4 R68, [R241+0x3800] ;  /* 0x00380000f144783b */ /* 0x002e6a0000000200 */
[C---:B--2---:R-:W-:Y:S08]  /*3b20*/  HMMA.16816.F32.BF16 R32, R20.reuse, R60, R32 ;  /* 0x0000003c1420723c */ /* 0x044ff00000041820 */
[-C--:B------:R-:W-:Y:S08]  /*3b30*/  HMMA.16816.F32.BF16 R44, R20, R86.reuse, R44 ;  /* 0x00000056142c723c */ /* 0x080ff0000004182c */
[C---:B------:R-:W-:Y:S08]  /*3b40*/  HMMA.16816.F32.BF16 R120, R24.reuse, R86, R120 ;  /* 0x000000561878723c */ /* 0x040ff00000041878 */
[C---:B------:R-:W-:Y:S08]  /*3b50*/  HMMA.16816.F32.BF16 R92, R24.reuse, R60, R92 ;  /* 0x0000003c185c723c */ /* 0x040ff0000004185c */
[-C--:B------:R-:W-:Y:S08]  /*3b60*/  HMMA.16816.F32.BF16 R88, R24, R62.reuse, R88 ;  /* 0x0000003e1858723c */ /* 0x080ff00000041858 */
[----:B------:R-:W-:Y:S08]  /*3b70*/  HMMA.16816.F32.BF16 R28, R20, R62, R28 ;  /* 0x0000003e141c723c */ /* 0x000ff0000004181c */
[-C--:B------:R-:W-:Y:S08]  /*3b80*/  HMMA.16816.F32.BF16 R52, R8, R48.reuse, R52 ;  /* 0x000000300834723c */ /* 0x080ff00000041834 */
[----:B------:R-:W-:Y:S01]  /*3b90*/  HMMA.16816.F32.BF16 R80, R4, R48, R80 ;  /* 0x000000300450723c */ /* 0x000fe20000041850 */
[----:B------:R-:W-:-:S02]  /*3ba0*/  FMUL.FTZ R107, R108, c[0x0][0x320] ;  /* 0x0000c8006c6b7a20 */ /* 0x000fc40000410000 */
[----:B------:R-:W-:Y:S02]  /*3bb0*/  FMUL.FTZ R0, R124, c[0x0][0x320] ;  /* 0x0000c8007c007a20 */ /* 0x000fe40000410000 */
[----:B------:R-:W-:Y:S02]  /*3bc0*/  FMUL.FTZ R104, R125, c[0x0][0x320] ;  /* 0x0000c8007d687a20 */ /* 0x000fe40000410000 */
[----:B------:R-:W-:Y:S01]  /*3bd0*/  FMUL.FTZ R105, R126, c[0x0][0x320] ;  /* 0x0000c8007e697a20 */ /* 0x000fe20000410000 */
[----:B-1----:R-:W-:Y:S01]  /*3be0*/  HMMA.16816.F32.BF16 R32, R12, R68, R32 ;  /* 0x000000440c20723c */ /* 0x002fe20000041820 */
[----:B------:R-:W-:Y:S02]  /*3bf0*/  FMUL.FTZ R106, R127, c[0x0][0x320] ;  /* 0x0000c8007f6a7a20 */ /* 0x000fe40000410000 */
[----:B------:R-:W-:Y:S02]  /*3c00*/  FMUL.FTZ R100, R100, c[0x0][0x320] ;  /* 0x0000c80064647a20 */ /* 0x000fe40000410000 */
[----:B------:R-:W-:-:S02]  /*3c10*/  FMUL.FTZ R72, R72, c[0x0][0x320] ;  /* 0x0000c80048487a20 */ /* 0x000fc40000410000 */
[----:B------:R-:W-:Y:S01]  /*3c20*/  FMUL.FTZ R73, R73, c[0x0][0x320] ;  /* 0x0000c80049497a20 */ /* 0x000fe20000410000 */
[----:B------:R-:W-:Y:S01]  /*3c30*/  HMMA.16816.F32.BF16 R44, R12, R58, R44 ;  /* 0x0000003a0c2c723c */ /* 0x000fe2000004182c */
[----:B-----5:R-:W-:Y:S01]  /*3c40*/  ISETP.GT.AND P0, PT, R3, R146, PT ;  /* 0x000000920300720c */ /* 0x020fe20003f04270 */
[----:B------:R-:W1:Y:S01]  /*3c50*/  MUFU.TANH R96, R96 ;  /* 0x0000006000607308 */ /* 0x000e620000002400 */
[----:B------:R-:W-:-:S05]  /*3c60*/  DEPBAR.LE SB0, 0x0 ;  /* 0x000080000000791a */ /* 0x000fca0000000000 */
[C---:B------:R-:W-:Y:S08]  /*3c70*/  HMMA.16816.F32.BF16 R120, R16.reuse, R58, R120 ;  /* 0x0000003a1078723c */ /* 0x040ff00000041878 */
[C---:B------:R-:W-:Y:S08]  /*3c80*/  HMMA.16816.F32.BF16 R92, R16.reuse, R68, R92 ;  /* 0x00000044105c723c */ /* 0x040ff0000004185c */
[-C--:B------:R-:W-:Y:S08]  /*3c90*/  HMMA.16816.F32.BF16 R88, R16, R70.reuse, R88 ;  /* 0x000000461058723c */ /* 0x080ff00000041858 */
[----:B------:R-:W-:Y:S08]  /*3ca0*/  HMMA.16816.F32.BF16 R28, R12, R70, R28 ;  /* 0x000000460c1c723c */ /* 0x000ff0000004181c */
[C---:B------:R-:W-:Y:S08]  /*3cb0*/  HMMA.16816.F32.BF16 R32, R4.reuse, R40, R32 ;  /* 0x000000280420723c */ /* 0x040ff00000041820 */
[-C--:B------:R-:W-:Y:S08]  /*3cc0*/  HMMA.16816.F32.BF16 R44, R4, R50.reuse, R44 ;  /* 0x00000032042c723c */ /* 0x080ff0000004182c */
[C---:B------:R-:W-:Y:S08]  /*3cd0*/  HMMA.16816.F32.BF16 R120, R8.reuse, R50, R120 ;  /* 0x000000320878723c */ /* 0x040ff00000041878 */
[C---:B------:R-:W-:Y:S08]  /*3ce0*/  HMMA.16816.F32.BF16 R92, R8.reuse, R40, R92 ;  /* 0x00000028085c723c */ /* 0x040ff0000004185c */
[-C--:B------:R-:W-:Y:S08]  /*3cf0*/  HMMA.16816.F32.BF16 R88, R8, R42.reuse, R88 ;  /* 0x0000002a0858723c */ /* 0x080ff00000041858 */
[----:B------:R-:W-:Y:S01]  /*3d00*/  HMMA.16816.F32.BF16 R28, R4, R42, R28 ;  /* 0x0000002a041c723c */ /* 0x000fe2000004181c */
[----:B------:R-:W-:-:S02]  /*3d10*/  FMUL.FTZ R108, R109, c[0x0][0x320] ;  /* 0x0000c8006d6c7a20 */ /* 0x000fc40000410000 */
[----:B------:R-:W-:Y:S02]  /*3d20*/  FMUL.FTZ R52, R52, c[0x0][0x320] ;  /* 0x0000c80034347a20 */ /* 0x000fe40000410000 */
[----:B------:R-:W-:Y:S02]  /*3d30*/  FMUL.FTZ R53, R53, c[0x0][0x320] ;  /* 0x0000c80035357a20 */ /* 0x000fe40000410000 */
[----:B------:R-:W-:Y:S02]  /*3d40*/  FMUL.FTZ R109, R110, c[0x0][0x320] ;  /* 0x0000c8006e6d7a20 */ /* 0x000fe40000410000 */
[----:B------:R-:W-:Y:S02]  /*3d50*/  FMUL.FTZ R32, R32, c[0x0][0x320] ;  /* 0x0000c80020207a20 */ /* 0x000fe40000410000 */
[----:B------:R-:W-:Y:S02]  /*3d60*/  FMUL.FTZ R110, R111, c[0x0][0x320] ;  /* 0x0000c8006f6e7a20 */ /* 0x000fe40000410000 */
[----:B------:R-:W-:-:S02]  /*3d70*/  FMUL.FTZ R111, R112, c[0x0][0x320] ;  /* 0x0000c800706f7a20 */ /* 0x000fc40000410000 */
[----:B------:R-:W-:Y:S02]  /*3d80*/  FMUL.FTZ R48, R74, c[0x0][0x320] ;  /* 0x0000c8004a307a20 */ /* 0x000fe40000410000 */
[----:B------:R-:W-:Y:S01]  /*3d90*/  FMUL.FTZ R49, R75, c[0x0][0x320] ;  /* 0x0000c8004b317a20 */ /* 0x000fe20000410000 */
[----:B------:R2:W1:Y:S01]  /*3da0*/  MUFU.TANH R74, R52 ;  /* 0x00000034004a7308 */ /* 0x0004620000002400 */
[----:B------:R-:W-:Y:S02]  /*3db0*/  FMUL.FTZ R112, R113, c[0x0][0x320] ;  /* 0x0000c80071707a20 */ /* 0x000fe40000410000 */
[----:B------:R-:W-:Y:S02]  /*3dc0*/  FMUL.FTZ R113, R116, c[0x0][0x320] ;  /* 0x0000c80074717a20 */ /* 0x000fe40000410000 */
[----:B------:R-:W-:-:S03]  /*3dd0*/  FMUL.FTZ R20, R46, c[0x0][0x320] ;  /* 0x0000c8002e147a20 */ /* 0x000fc60000410000 */
[----:B------:R5:W1:Y:S01]  /*3de0*/  MUFU.TANH R75, R53 ;  /* 0x00000035004b7308 */ /* 0x000a620000002400 */
[----:B------:R-:W-:Y:S02]  /*3df0*/  FMUL.FTZ R116, R119, c[0x0][0x320] ;  /* 0x0000c80077747a20 */ /* 0x000fe40000410000 */
[----:B------:R-:W-:Y:S02]  /*3e00*/  FMUL.FTZ R58, R81, c[0x0][0x320] ;  /* 0x0000c800513a7a20 */ /* 0x000fe40000410000 */
[----:B------:R-:W-:Y:S02]  /*3e10*/  FMUL.FTZ R50, R83, c[0x0][0x320] ;  /* 0x0000c80053327a20 */ /* 0x000fe40000410000 */
[----:B------:R-:W-:Y:S01]  /*3e20*/  FMUL.FTZ R51, R120, c[0x0][0x320] ;  /* 0x0000c80078337a20 */ /* 0x000fe20000410000 */
[----:B------:R1:W1:Y:S01]  /*3e30*/  MUFU.TANH R40, R32 ;  /* 0x0000002000287308 */ /* 0x0002620000002400 */
[----:B--2---:R-:W-:Y:S02]  /*3e40*/  FMUL.FTZ R52, R54, c[0x0][0x320] ;  /* 0x0000c80036347a20 */ /* 0x004fe40000410000 */
[----:B------:R-:W-:-:S02]  /*3e50*/  FMUL.FTZ R54, R80, c[0x0][0x320] ;  /* 0x0000c80050367a20 */ /* 0x000fc40000410000 */
[----:B------:R-:W-:Y:S02]  /*3e60*/  FMUL.FTZ R36, R121, c[0x0][0x320] ;  /* 0x0000c80079247a20 */ /* 0x000fe40000410000 */
[----:B------:R-:W-:Y:S02]  /*3e70*/  FMUL.FTZ R25, R122, c[0x0][0x320] ;  /* 0x0000c8007a197a20 */ /* 0x000fe40000410000 */
[----:B-----5:R-:W-:Y:S02]  /*3e80*/  FMUL.FTZ R53, R55, c[0x0][0x320] ;  /* 0x0000c80037357a20 */ /* 0x020fe40000410000 */
[----:B------:R-:W-:Y:S02]  /*3e90*/  FMUL.FTZ R55, R82, c[0x0][0x320] ;  /* 0x0000c80052377a20 */ /* 0x000fe40000410000 */
[----:B------:R-:W-:Y:S02]  /*3ea0*/  FMUL.FTZ R79, R123, c[0x0][0x320] ;  /* 0x0000c8007b4f7a20 */ /* 0x000fe40000410000 */
[----:B------:R-:W-:-:S02]  /*3eb0*/  FMUL.FTZ R37, R44, c[0x0][0x320] ;  /* 0x0000c8002c257a20 */ /* 0x000fc40000410000 */
[----:B------:R-:W-:Y:S02]  /*3ec0*/  FMUL.FTZ R26, R45, c[0x0][0x320] ;  /* 0x0000c8002d1a7a20 */ /* 0x000fe40000410000 */
[----:B------:R-:W-:Y:S02]  /*3ed0*/  FMUL.FTZ R27, R47, c[0x0][0x320] ;  /* 0x0000c8002f1b7a20 */ /* 0x000fe40000410000 */
[----:B------:R-:W-:Y:S02]  /*3ee0*/  FMUL.FTZ R19, R92, c[0x0][0x320] ;  /* 0x0000c8005c137a20 */ /* 0x000fe40000410000 */
[----:B------:R-:W-:Y:S02]  /*3ef0*/  FMUL.FTZ R18, R93, c[0x0][0x320] ;  /* 0x0000c8005d127a20 */ /* 0x000fe40000410000 */
[----:B------:R-:W-:Y:S02]  /*3f00*/  FMUL.FTZ R78, R94, c[0x0][0x320] ;  /* 0x0000c8005e4e7a20 */ /* 0x000fe40000410000 */
[----:B------:R-:W-:-:S02]  /*3f10*/  FMUL.FTZ R77, R95, c[0x0][0x320] ;  /* 0x0000c8005f4d7a20 */ /* 0x000fc40000410000 */
[----:B-1----:R-:W-:Y:S02]  /*3f20*/  FMUL.FTZ R32, R33, c[0x0][0x320] ;  /* 0x0000c80021207a20 */ /* 0x002fe40000410000 */
[----:B------:R-:W-:Y:S02]  /*3f30*/  FMUL.FTZ R11, R34, c[0x0][0x320] ;  /* 0x0000c800220b7a20 */ /* 0x000fe40000410000 */
[----:B------:R-:W-:Y:S02]  /*3f40*/  FMUL.FTZ R10, R35, c[0x0][0x320] ;  /* 0x0000c800230a7a20 */ /* 0x000fe40000410000 */
[----:B------:R-:W-:Y:S02]  /*3f50*/  FMUL.FTZ R17, R88, c[0x0][0x320] ;  /* 0x0000c80058117a20 */ /* 0x000fe40000410000 */
[----:B------:R-:W-:Y:S02]  /*3f60*/  FMUL.FTZ R16, R89, c[0x0][0x320] ;  /* 0x0000c80059107a20 */ /* 0x000fe40000410000 */
[----:B------:R-:W-:-:S02]  /*3f70*/  FMUL.FTZ R76, R90, c[0x0][0x320] ;  /* 0x0000c8005a4c7a20 */ /* 0x000fc40000410000 */
[----:B------:R-:W-:Y:S02]  /*3f80*/  FMUL.FTZ R46, R91, c[0x0][0x320] ;  /* 0x0000c8005b2e7a20 */ /* 0x000fe40000410000 */
[----:B------:R-:W-:Y:S02]  /*3f90*/  FMUL.FTZ R28, R28, c[0x0][0x320] ;  /* 0x0000c8001c1c7a20 */ /* 0x000fe40000410000 */
[----:B------:R-:W-:Y:S02]  /*3fa0*/  FMUL.FTZ R29, R29, c[0x0][0x320] ;  /* 0x0000c8001d1d7a20 */ /* 0x000fe40000410000 */
[----:B------:R-:W-:Y:S02]  /*3fb0*/  FMUL.FTZ R30, R30, c[0x0][0x320] ;  /* 0x0000c8001e1e7a20 */ /* 0x000fe40000410000 */
[----:B------:R-:W-:Y:S01]  /*3fc0*/  FMUL.FTZ R31, R31, c[0x0][0x320] ;  /* 0x0000c8001f1f7a20 */ /* 0x000fe20000410000 */
[----:B------:R-:W1:Y:S08]  /*3fd0*/  MUFU.TANH R0, R0 ;  /* 0x0000000000007308 */ /* 0x000e700000002400 */
[----:B------:R-:W2:Y:S08]  /*3fe0*/  MUFU.TANH R104, R104 ;  /* 0x0000006800687308 */ /* 0x000eb00000002400 */
[----:B------:R-:W1:Y:S08]  /*3ff0*/  MUFU.TANH R105, R105 ;  /* 0x0000006900697308 */ /* 0x000e700000002400 */
        /* <DEDUP_REMOVED lines=47> */
[----:B------:R1:W1:Y:S08]  /*42f0*/  MUFU.TANH R33, R28 ;  /* 0x0000001c00217308 */ /* 0x0002700000002400 */
[----:B------:R1:W1:Y:S08]  /*4300*/  MUFU.TANH R47, R29 ;  /* 0x0000001d002f7308 */ /* 0x0002700000002400 */
[----:B------:R1:W1:Y:S08]  /*4310*/  MUFU.TANH R45, R30 ;  /* 0x0000001e002d7308 */ /* 0x0002700000002400 */
[----:B------:R1:W1:Y:S01]  /*4320*/  MUFU.TANH R44, R31 ;  /* 0x0000001f002c7308 */ /* 0x0002620000002400 */
[----:B------:R-:W-:Y:S01]  /*4330*/  BSSY B0, `(.L_x_1230) ;  /* 0x0000056000007945 */ /* 0x000fe20003800000 */
[----:B------:R-:W-:Y:S01]  /*4340*/  BAR.SYNC.DEFER_BLOCKING 0x0 ;  /* 0x0000000000007b1d */ /* 0x000fe20000010000 */
[----:B------:R-:W-:-:S02]  /*4350*/  ISETP.GT.AND P1, PT, R66, 0x3f, PT ;  /* 0x0000003f4200780c */ /* 0x000fc40003f24270 */
[C---:B------:R-:W-:Y:S02]  /*4360*/  IADD3 R234, R242.reuse, 0x1800, RZ ;  /* 0x00001800f2ea7810 */ /* 0x040fe40007ffe0ff */
[C---:B------:R-:W-:Y:S02]  /*4370*/  IADD3 R233, R242.reuse, 0x1000, RZ ;  /* 0x00001000f2e97810 */ /* 0x040fe40007ffe0ff */
[----:B------:R-:W-:Y:S01]  /*4380*/  IADD3 R232, R242, 0x800, RZ ;  /* 0x00000800f2e87810 */ /* 0x000fe20007ffe0ff */
[----:B------:R-:W-:Y:S05]  /*4390*/  @!P0 BRA `(.L_x_1231) ;  /* 0x000004f000008947 */ /* 0x000fea0003800000 */
[----:B--234-:R-:W-:Y:S01]  /*43a0*/  IMAD R4, R3, 0x40, R143 ;  /* 0x0000004003047824 */ /* 0x01cfe200078e028f */
[----:B------:R-:W-:-:S04]  /*43b0*/  MOV R13, RZ ;  /* 0x000000ff000d7202 */ /* 0x000fc80000000f00 */
[----:B------:R-:W-:-:S05]  /*43c0*/  IADD3 R66, R4, -0x40, R66 ;  /* 0xffffffc004427810 */ /* 0x000fca0007ffe042 */
[----:B------:R-:W-:-:S04]  /*43d0*/  @P3 IMAD.HI.U32 R5, R66, c[0x0][0x2bc], RZ ;  /* 0x0000af0042053a27 */ /* 0x000fc800078e00ff */
[----:B------:R-:W-:Y:S01]  /*43e0*/  IMAD.MOV.U32 R4, RZ, RZ, R66 ;  /* 0x000000ffff047224 */ /* 0x000fe200078e0042 */
        /* <DEDUP_REMOVED lines=9> */
[----:B------:R-:W-:Y:S01]  /*4480*/  SHF.R.S32.HI R4, RZ, 0x1f, R12 ;  /* 0x0000001fff047819 */ /* 0x000fe2000001140c */
[----:B------:R3:W-:Y:S04]  /*4490*/  STL [R1+0xb8], R12 ;  /* 0x0000b80c01007387 */ /* 0x0007e80000100800 */
[----:B------:R-:W-:-:S04]  /*44a0*/  IMAD R4, R4, c[0x0][0x1e0], RZ ;  /* 0x0000780004047a24 */ /* 0x000fc800078e02ff */
[----:B------:R-:W-:-:S05]  /*44b0*/  IMAD R4, R12, c[0x0][0x1e4], R4 ;  /* 0x000079000c047a24 */ /* 0x000fca00078e0204 */
[----:B------:R-:W-:Y:S02]  /*44c0*/  IADD3 R7, R7, R4, RZ ;  /* 0x0000000407077210 */ /* 0x000fe40007ffe0ff */
[----:B--2---:R-:W-:-:S03]  /*44d0*/  SHF.R.S32.HI R4, RZ, 0x1f, R13 ;  /* 0x0000001fff047819 */ /* 0x004fc6000001140d */
[----:B------:R-:W-:Y:S01]  /*44e0*/  IMAD.WIDE.U32 R6, R13, c[0x0][0x1f0], R6 ;  /* 0x00007c000d067a25 */ /* 0x000fe200078e0006 */
[----:B------:R2:W-:Y:S03]  /*44f0*/  STL [R1+0xb4], R13 ;  /* 0x0000b40d01007387 */ /* 0x0005e60000100800 */
[----:B------:R-:W-:Y:S01]  /*4500*/  IMAD R4, R4, c[0x0][0x1f0], RZ ;  /* 0x00007c0004047a24 */ /* 0x000fe200078e02ff */
[----:B---3--:R-:W-:-:S03]  /*4510*/  IADD3 R12, P2, R140, R6, RZ ;  /* 0x000000068c0c7210 */ /* 0x008fc60007f5e0ff */
[----:B------:R-:W-:-:S05]  /*4520*/  IMAD R4, R13, c[0x0][0x1f4], R4 ;  /* 0x00007d000d047a24 */ /* 0x000fca00078e0204 */
[----:B------:R-:W-:Y:S02]  /*4530*/  IADD3.X R4, R139, R7, R4, P2, !PT ;  /* 0x000000078b047210 */ /* 0x000fe400017fe404 */
[----:B--2---:R-:W-:-:S04]  /*4540*/  LEA R13, P0, R12, c[0x0][0x1c8], 0x1 ;  /* 0x000072000c0d7a11 */ /* 0x004fc800078008ff */
[----:B------:R-:W-:Y:S01]  /*4550*/  LEA.HI.X R12, R12, c[0x0][0x1cc], R4, 0x1, P0 ;  /* 0x000073000c0c7a11 */ /* 0x000fe200000f0c04 */
[----:B------:R-:W-:Y:S06]  /*4560*/  BRA.DIV ~URZ, `(.L_x_1232) ;  /* 0x0000f8e27f007947 */ /* 0x000fec000b800000 */
[----:B------:R2:W3:Y:S02]  /*4570*/  SHFL.IDX PT, R14, R12, RZ, 0x181f ;  /* 0x00181fff0c0e7589 */ /* 0x0004e400000e0000 */
.L_x_1286:
[----:B------:R-:W-:Y:S05]  /*4580*/  BRA.DIV ~URZ, `(.L_x_1233) ;  /* 0x0000f9327f007947 */ /* 0x000fea000b800000 */
[----:B------:R-:W4:Y:S04]  /*4590*/  LDL R22, [R1+0x18] ;  /* 0x0000180001167983 */ /* 0x000f280000100800 */
[----:B------:R-:W5:Y:S04]  /*45a0*/  LDL R9, [R1+0x4] ;  /* 0x0000040001097983 */ /* 0x000f680000100800 */
[----:B--2---:R-:W2:Y:S04]  /*45b0*/  LDL R24, [R1+0x8] ;  /* 0x0000080001187983 */ /* 0x004ea80000100800 */
[----:B------:R-:W3:Y:S04]  /*45c0*/  SHFL.IDX PT, R8, R13, RZ, 0x181f ;  /* 0x00181fff0d087589 */ /* 0x000ee800000e0000 */
[----:B------:R-:W1:Y:S04]  /*45d0*/  SHFL.IDX PT, R6, R13, 0x1, 0x181f ;  /* 0x00381f000d067f89 */ /* 0x000e6800000e0000 */
[----:B------:R-:W1:Y:S04]  /*45e0*/  SHFL.IDX PT, R7, R12, 0x1, 0x181f ;  /* 0x00381f000c077f89 */ /* 0x000e6800000e0000 */
[----:B------:R-:W1:Y:S04]  /*45f0*/  SHFL.IDX PT, R4, R13, 0x2, 0x181f ;  /* 0x00581f000d047f89 */ /* 0x000e6800000e0000 */
[----:B------:R-:W1:Y:S04]  /*4600*/  SHFL.IDX PT, R5, R12, 0x2, 0x181f ;  /* 0x00581f000c057f89 */ /* 0x000e6800000e0000 */
[----:B------:R-:W1:Y:S02]  /*4610*/  SHFL.IDX PT, R12, R12, 0x3, 0x181f ;  /* 0x00781f000c0c7f89 */ /* 0x000e6400000e0000 */
[----:B-1-3--:R-:W-:-:S02]  /*4620*/  IADD3 R28, P5, R8, R138, RZ ;  /* 0x0000008a081c7210 */ /* 0x00afc40007fbe0ff */
[----:B------:R-:W1:Y:S03]  /*4630*/  SHFL.IDX PT, R13, R13, 0x3, 0x181f ;  /* 0x00781f000d0d7f89 */ /* 0x000e6600000e0000 */
[----:B------:R-:W-:Y:S01]  /*4640*/  IMAD.X R29, R14, 0x1, R137, P5 ;  /* 0x000000010e1d7824 */ /* 0x000fe200028e0689 */
[----:B----4-:R-:W-:Y:S02]  /*4650*/  ISETP.GE.AND P2, PT, R22, c[0x0][0x1d4], PT ;  /* 0x0000750016007a0c */ /* 0x010fe40003f46270 */
[-C--:B------:R-:W-:Y:S02]  /*4660*/  IADD3 R22, P6, R8, R136.reuse, RZ ;  /* 0x0000008808167210 */ /* 0x080fe40007fde0ff */
[----:B-----5:R-:W-:Y:S02]  /*4670*/  ISETP.GE.AND P0, PT, R9, c[0x0][0x1d4], PT ;  /* 0x0000750009007a0c */ /* 0x020fe40003f06270 */
[----:B------:R-:W-:Y:S01]  /*4680*/  SEL R21, RZ, 0x10, P2 ;  /* 0x00000010ff157807 */ /* 0x000fe20001000000 */
[----:B------:R-:W-:Y:S01]  /*4690*/  IMAD.X R23, R14, 0x1, R67, P6 ;  /* 0x000000010e177824 */ /* 0x000fe200030e0643 */
[----:B------:R-:W-:-:S02]  /*46a0*/  IADD3 R8, P6, R6, R136, RZ ;  /* 0x0000008806087210 */ /* 0x000fc40007fde0ff */
[----:B------:R-:W-:-:S03]  /*46b0*/  IADD3 R14, P5, R6, R138, RZ ;  /* 0x0000008a060e7210 */ /* 0x000fc60007fbe0ff */
[C---:B------:R-:W-:Y:S01]  /*46c0*/  IMAD.X R9, R7.reuse, 0x1, R67, P6 ;  /* 0x0000000107097824 */ /* 0x040fe200030e0643 */
[C---:B------:R-:W-:Y:S01]  /*46d0*/  IADD3 R6, P6, R4.reuse, R136, RZ ;  /* 0x0000008804067210 */ /* 0x040fe20007fde0ff */
[----:B------:R-:W-:Y:S01]  /*46e0*/  IMAD.X R15, R7, 0x1, R137, P5 ;  /* 0x00000001070f7824 */ /* 0x000fe200028e0689 */
[----:B------:R-:W-:Y:S01]  /*46f0*/  IADD3 R4, P5, R4, R138, RZ ;  /* 0x0000008a04047210 */ /* 0x000fe20007fbe0ff */
[----:B--2---:R2:W-:Y:S02]  /*4700*/  LDGSTS.E.BYPASS.LTC128B.128 [R24+0x4100], [R22.64], !P2 ;  /* 0x0410000016187fae */ /* 0x0045e4000d101d48 */
[C---:B------:R-:W-:Y:S02]  /*4710*/  IMAD.X R7, R5.reuse, 0x1, R67, P6 ;  /* 0x0000000105077824 */ /* 0x040fe400030e0643 */
[----:B------:R-:W-:Y:S01]  /*4720*/  IMAD.X R5, R5, 0x1, R137, P5 ;  /* 0x0000000105057824 */ /* 0x000fe200028e0689 */
[----:B------:R2:W-:Y:S04]  /*4730*/  LDGSTS.E.BYPASS.LTC128B.128 [R24+0x6100], [R28.64], !P0 ;  /* 0x061000001c187fae */ /* 0x0005e8000c101d48 */
[----:B------:R2:W-:Y:S04]  /*4740*/  LDGSTS.E.BYPASS.LTC128B.128 [R24+0x4900], [R8.64], !P2 ;  /* 0x0490000008187fae */ /* 0x0005e8000d101d48 */
[----:B------:R3:W-:Y:S04]  /*4750*/  LDGSTS.E.BYPASS.LTC128B.128 [R24+0x6900], [R14.64], !P0 ;  /* 0x069000000e187fae */ /* 0x0007e8000c101d48 */
[----:B------:R2:W-:Y:S04]  /*4760*/  LDGSTS.E.BYPASS.LTC128B.128 [R24+0x5100], [R6.64], !P2 ;  /* 0x0510000006187fae */ /* 0x0005e8000d101d48 */
[----:B------:R2:W-:Y:S01]  /*4770*/  LDGSTS.E.BYPASS.LTC128B.128 [R24+0x7100], [R4.64], !P0 ;  /* 0x0710000004187fae */ /* 0x0005e2000c101d48 */
[----:B---3--:R-:W-:-:S03]  /*4780*/  SEL R15, RZ, 0x10, P0 ;  /* 0x00000010ff0f7807 */ /* 0x008fc60000000000 */
.L_x_1287:
[----:B-12---:R-:W2:Y:S01]  /*4790*/  LDL R8, [R1+0x8] ;  /* 0x0000080001087983 */ /* 0x006ea20000100800 */
[----:B------:R-:W-:-:S02]  /*47a0*/  IADD3 R5, -R21, 0x10, RZ ;  /* 0x0000001015057810 */ /* 0x000fc40007ffe1ff */
[----:B------:R-:W-:Y:S02]  /*47b0*/  IADD3 R4, -R15, 0x10, RZ ;  /* 0x000000100f047810 */ /* 0x000fe40007ffe1ff */
[----:B------:R-:W-:Y:S02]  /*47c0*/  LOP3.LUT R5, R5, 0xf, RZ, 0xc0, !PT ;  /* 0x0000000f05057812 */ /* 0x000fe400078ec0ff */
[----:B------:R-:W-:Y:S02]  /*47d0*/  ISETP.NE.U32.AND P6, PT, R21, RZ, PT ;  /* 0x000000ff1500720c */ /* 0x000fe40003fc5070 */
[----:B------:R-:W-:Y:S02]  /*47e0*/  IADD3 R6, P2, P0, R5, R13, R136 ;  /* 0x0000000d05067210 */ /* 0x000fe4000785e088 */
[----:B------:R-:W-:Y:S02]  /*47f0*/  LOP3.LUT R4, R4, 0xf, RZ, 0xc0, !PT ;  /* 0x0000000f04047812 */ /* 0x000fe400078ec0ff */
[----:B------:R-:W-:-:S02]  /*4800*/  ISETP.NE.U32.AND P5, PT, R15, RZ, PT ;  /* 0x000000ff0f00720c */ /* 0x000fc40003fa5070 */
[----:B------:R-:W-:Y:S02]  /*4810*/  IADD3.X R7, RZ, R12, R67, P2, P0 ;  /* 0x0000000cff077210 */ /* 0x000fe400017e0443 */
[----:B------:R-:W-:-:S04]  /*4820*/  IADD3 R4, P2, P0, R4, R13, R138 ;  /* 0x0000000d04047210 */ /* 0x000fc8000785e08a */
[----:B------:R-:W-:Y:S01]  /*4830*/  IADD3.X R5, RZ, R12, R137, P2, P0 ;  /* 0x0000000cff057210 */ /* 0x000fe200017e0489 */
[----:B------:R-:W-:Y:S01]  /*4840*/  @!PT LDS RZ, [RZ] ;  /* 0x00000000fffff984 */ /* 0x000fe20000000800 */
[----:B------:R-:W-:Y:S01]  /*4850*/  @!PT LDS RZ, [RZ] ;  /* 0x00000000fffff984 */ /* 0x000fe20000000800 */
[----:B------:R-:W-:Y:S01]  /*4860*/  @!PT LDS RZ, [RZ] ;  /* 0x00000000fffff984 */ /* 0x000fe20000000800 */
[----:B--2---:R1:W-:Y:S04]  /*4870*/  LDGSTS.E.BYPASS.LTC128B.128.ZFILL [R8+0x5900], [R6.64], P6 ;  /* 0x0590000006087fae */ /* 0x0043e8000b141d48 */
[----:B------:R1:W-:Y:S04]  /*4880*/  LDGSTS.E.BYPASS.LTC128B.128.ZFILL [R8+0x7900], [R4.64], P5 ;  /* 0x0790000004087fae */ /* 0x0003e8000a941d48 */
.L_x_1231:
[----:B--234-:R-:W-:Y:S05]  /*4890*/  BSYNC B0 ;  /* 0x0000000000007941 */ /* 0x01cfea0003800000 */
.L_x_1230:
[----:B-1----:R-:W2:Y:S04]  /*48a0*/  LDL R7, [R1+0xac] ;  /* 0x0000ac0001077983 */ /* 0x002ea80000100800 */
[----:B------:R-:W2:Y:S04]  /*48b0*/  LDL R4, [R1+0x10] ;  /* 0x0000100001047983 */ /* 0x000ea80000100800 */
[----:B------:R-:W3:Y:S01]  /*48c0*/  LDL R6, [R1+0xc] ;  /* 0x00000c0001067983 */ /* 0x000ee20000100800 */
[----:B------:R-:W-:-:S03]  /*48d0*/  MOV R5, 0xffffffc0 ;  /* 0xffffffc000057802 */ /* 0x000fc60000000f00 */
[----:B------:R-:W0:Y:S02]  /*48e0*/  LDGDEPBAR ;  /* 0x00000000000079af */ /* 0x000e240000000000 */
[----:B------:R-:W-:Y:S01]  /*48f0*/  IMAD R5, R3, R5, 0x1 ;  /* 0x0000000103057424 */ /* 0x000fe200078e0205 */
[----:B--2---:R-:W-:Y:S02]  /*4900*/  IADD3 R7, R4, R7, RZ ;  /* 0x0000000704077210 */ /* 0x004fe40007ffe0ff */
[----:B------:R-:W-:-:S03]  /*4910*/  MOV R4, c[0x0][0x2ac] ;  /* 0x0000ab0000047a02 */ /* 0x000fc60000000f00 */
[----:B------:R-:W-:Y:S01]  /*4920*/  @P4 IMAD.HI.U32 R3, R7, c[0x0][0x2c8], RZ ;  /* 0x0000b20007034a27 */ /* 0x000fe200078e00ff */
[----:B------:R1:W-:Y:S03]  /*4930*/  STL [R1+0xf0], R7 ;  /* 0x0000f00701007387 */ /* 0x0003e60000100800 */
[----:B------:R-:W-:Y:S01]  /*4940*/  IMAD R4, R4, c[0x0][0x1d0], R5 ;  /* 0x0000740004047a24 */ /* 0x000fe200078e0205 */
[----:B-1----:R-:W-:Y:S02]  /*4950*/  @P4 SHF.R.U32.HI R7, RZ, c[0x0][0x2cc], R3 ;  /* 0x0000b300ff074a19 */ /* 0x002fe40000011603 */
[----:B---3--:R-:W-:Y:S02]  /*4960*/  IADD3 R3, -R6, R2, RZ ;  /* 0x0000000206037210 */ /* 0x008fe40007ffe1ff */
[----:B------:R-:W-:Y:S01]  /*4970*/  IADD3 R2, R4, -c[0x0][0x168], -R6 ;  /* 0x80005a0004027a10 */ /* 0x000fe20007ffe806 */
[----:B------:R-:W-:Y:S05]  /*4980*/  BRA.DIV ~URZ, `(.L_x_1234) ;  /* 0x0000fab27f007947 */ /* 0x000fea000b800000 */
[----:B------:R1:W2:Y:S02]  /*4990*/  SHFL.IDX PT, R4, R7, RZ, 0x1c1f ;  /* 0x001c1fff07047589 */ /* 0x0002a400000e0000 */
.L_x_1288:
        /* <DEDUP_REMOVED lines=33> */
[----:B------:R-:W-:Y:S01]  /*4bb0*/  FSEL R16, R16, -INF , P0 ;  /* 0xff80000010107808 */ /* 0x000fe20000000000 */
[----:B------:R-:W-:Y:S05]  /*4bc0*/  BRA.DIV ~URZ, `(.L_x_1235) ;  /* 0x0000f8d27f007947 */ /* 0x000fea000b800000 */
[----:B------:R-:W2:Y:S04]  /*4bd0*/  SHFL.IDX PT, R5, R7, 0x2, 0x1c1f ;  /* 0x005c1f0007057f89 */ /* 0x000ea800000e0000 */
[----:B------:R-:W3:Y:S04]  /*4be0*/  SHFL.IDX PT, R0, R7, 0x1, 0x1c1f ;  /* 0x003c1f0007007f89 */ /* 0x000ee800000e0000 */
[----:B------:R-:W4:Y:S01]  /*4bf0*/  SHFL.IDX PT, R4, R7, 0x3, 0x1c1f ;  /* 0x007c1f0007047f89 */ /* 0x000f2200000e0000 */
[----:B--2---:R-:W-:-:S02]  /*4c00*/  IMAD.IADD R5, R2, 0x1, R5 ;  /* 0x0000000102057824 */ /* 0x004fc400078e0205 */
[C---:B---3--:R-:W-:Y:S02]  /*4c10*/  IMAD.IADD R0, R2.reuse, 0x1, R0 ;  /* 0x0000000102007824 */ /* 0x048fe400078e0200 */
[----:B----4-:R-:W-:Y:S01]  /*4c20*/  IMAD.IADD R4, R2, 0x1, R4 ;  /* 0x0000000102047824 */ /* 0x010fe200078e0204 */
[C---:B------:R-:W-:Y:S02]  /*4c30*/  IMNMX R2, R3.reuse, R5, PT ;  /* 0x0000000503027217 */ /* 0x040fe40003800200 */
[----:B------:R-:W-:Y:S02]  /*4c40*/  IMNMX R0, R3, R0, PT ;  /* 0x0000000003007217 */ /* 0x000fe40003800200 */
[C---:B------:R-:W-:Y:S02]  /*4c50*/  ISETP.GT.AND P6, PT, R2.reuse, RZ, PT ;  /* 0x000000ff0200720c */ /* 0x040fe40003fc4270 */
[C---:B------:R-:W-:Y:S02]  /*4c60*/  ISETP.GT.AND P5, PT, R2.reuse, 0x1, PT ;  /* 0x000000010200780c */ /* 0x040fe40003fa4270 */
[----:B------:R-:W-:-:S02]  /*4c70*/  ISETP.GT.AND P2, PT, R2, 0x8, PT ;  /* 0x000000080200780c */ /* 0x000fc40003f44270 */
[----:B------:R-:W-:Y:S02]  /*4c80*/  ISETP.GT.AND P0, PT, R2, 0x9, PT ;  /* 0x000000090200780c */ /* 0x000fe40003f04270 */
[----:B------:R-:W-:Y:S02]  /*4c90*/  FSEL R15, R107, -INF , P6 ;  /* 0xff8000006b0f7808 */ /* 0x000fe40003000000 */
[----:B------:R-:W-:Y:S02]  /*4ca0*/  FSEL R108, R108, -INF , P5 ;  /* 0xff8000006c6c7808 */ /* 0x000fe40002800000 */
[C---:B------:R-:W-:Y:S02]  /*4cb0*/  ISETP.GT.AND P6, PT, R2.reuse, 0x10, PT ;  /* 0x000000100200780c */ /* 0x040fe40003fc4270 */
[----:B------:R-:W-:Y:S02]  /*4cc0*/  ISETP.GT.AND P5, PT, R2, 0x11, PT ;  /* 0x000000110200780c */ /* 0x000fe40003fa4270 */
[----:B------:R-:W-:-:S02]  /*4cd0*/  FSEL R14, R113, -INF , P2 ;  /* 0xff800000710e7808 */ /* 0x000fc40001000000 */
[----:B------:R-:W-:Y:S02]  /*4ce0*/  FSEL R13, R114, -INF , P0 ;  /* 0xff800000720d7808 */ /* 0x000fe40000000000 */
[C---:B------:R-:W-:Y:S02]  /*4cf0*/  ISETP.GT.AND P2, PT, R2.reuse, 0x18, PT ;  /* 0x000000180200780c */ /* 0x040fe40003f44270 */
[----:B------:R-:W-:Y:S02]  /*4d00*/  ISETP.GT.AND P0, PT, R2, 0x19, PT ;  /* 0x000000190200780c */ /* 0x000fe40003f04270 */
[----:B------:R-:W-:Y:S02]  /*4d10*/  FSEL R12, R100, -INF , P6 ;  /* 0xff800000640c7808 */ /* 0x000fe40003000000 */
[----:B------:R-:W-:Y:S02]  /*4d20*/  FSEL R84, R84, -INF , P5 ;  /* 0xff80000054547808 */ /* 0x000fe40002800000 */
        /* <DEDUP_REMOVED lines=16> */
[C---:B------:R-:W-:Y:S02]  /*4e30*/  ISETP.GT.AND P6, PT, R0.reuse, RZ, PT ;  /* 0x000000ff0000720c */ /* 0x040fe40003fc4270 */
        /* <DEDUP_REMOVED lines=25> */
[----:B------:R-:W-:-:S02]  /*4fd0*/  IMNMX R3, R3, R4, PT ;  /* 0x0000000403037217 */ /* 0x000fc40003800200 */
[----:B------:R-:W-:Y:S02]  /*4fe0*/  FSEL R92, R25, -INF , P2 ;  /* 0xff800000195c7808 */ /* 0x000fe40001000000 */
[----:B------:R-:W-:Y:S02]  /*4ff0*/  FSEL R79, R79, -INF , P0 ;  /* 0xff8000004f4f7808 */ /* 0x000fe40000000000 */
[----:B------:R-:W-:Y:S02]  /*5000*/  FMNMX.FTZ R4, R41, R31, !PT ;  /* 0x0000001f29047209 */ /* 0x000fe40007810000 */
[C---:B------:R-:W-:Y:S02]  /*5010*/  ISETP.GT.AND P2, PT, R0.reuse, 0x38, PT ;  /* 0x000000380000780c */ /* 0x040fe40003f44270 */
[----:B------:R-:W-:Y:S02]  /*5020*/  ISETP.GT.AND P0, PT, R0, 0x39, PT ;  /* 0x000000390000780c */ /* 0x000fe40003f04270 */
[----:B------:R-:W-:-:S02]  /*5030*/  FSEL R78, R78, -INF , P6 ;  /* 0xff8000004e4e7808 */ /* 0x000fc40003000000 */
[----:B------:R-:W-:Y:S02]  /*5040*/  FSEL R77, R77, -INF , P5 ;  /* 0xff8000004d4d7808 */ /* 0x000fe40002800000 */
[C---:B------:R-:W-:Y:S02]  /*5050*/  ISETP.GT.AND P6, PT, R3.reuse, RZ, PT ;  /* 0x000000ff0300720c */ /* 0x040fe40003fc4270 */
[----:B------:R-:W-:Y:S02]  /*5060*/  ISETP.GT.AND P5, PT, R3, 0x1, PT ;  /* 0x000000010300780c */ /* 0x000fe40003fa4270 */
[----:B------:R-:W-:Y:S02]  /*5070*/  FMNMX.FTZ R2, R111, R4, !PT ;  /* 0x000000046f027209 */ /* 0x000fe40007810000 */
[----:B------:R-:W-:Y:S02]  /*5080*/  FSEL R76, R76, -INF , P2 ;  /* 0xff8000004c4c7808 */ /* 0x000fe40001000000 */
[----:B------:R-:W-:-:S02]  /*5090*/  FSEL R67, R46, -INF , P0 ;  /* 0xff8000002e437808 */ /* 0x000fc40000000000 */
[----:B------:R-:W-:Y:S02]  /*50a0*/  ISETP.GT.AND P2, PT, R3, 0x8, PT ;  /* 0x000000080300780c */ /* 0x000fe40003f44270 */
[----:B------:R-:W-:Y:S02]  /*50b0*/  FSEL R47, R109, -INF , P6 ;  /* 0xff8000006d2f7808 */ /* 0x000fe40003000000 */
[----:B------:R-:W-:Y:S02]  /*50c0*/  FSEL R46, R110, -INF , P5 ;  /* 0xff8000006e2e7808 */ /* 0x000fe40002800000 */
[----:B------:R-:W-:Y:S02]  /*50d0*/  FMNMX.FTZ R6, R43, R42, !PT ;  /* 0x0000002a2b067209 */ /* 0x000fe40007810000 */
[----:B------:R-:W-:Y:S02]  /*50e0*/  FMNMX.FTZ R4, R15, R108, !PT ;  /* 0x0000006c0f047209 */ /* 0x000fe40007810000 */
[----:B------:R-:W-:-:S02]  /*50f0*/  ISETP.GT.AND P0, PT, R3, 0x9, PT ;  /* 0x000000090300780c */ /* 0x000fc40003f04270 */
[----:B------:R-:W-:Y:S02]  /*5100*/  FSEL R115, R115, -INF , P2 ;  /* 0xff80000073737808 */ /* 0x000fe40001000000 */
[----:B------:R-:W-:Y:S02]  /*5110*/  FMNMX.FTZ R6, R96, R6, !PT ;  /* 0x0000000660067209 */ /* 0x000fe40007810000 */
[----:B------:R-:W-:Y:S02]  /*5120*/  FMNMX.FTZ R4, R14, R4, !PT ;  /* 0x000000040e047209 */ /* 0x000fe40007810000 */
[----:B------:R-:W-:Y:S02]  /*5130*/  FMNMX.FTZ R5, R47, R46, !PT ;  /* 0x0000002e2f057209 */ /* 0x000fe40007810000 */
[----:B------:R-:W-:Y:S02]  /*5140*/  FMNMX.FTZ R2, R112, R2, !PT ;  /* 0x0000000270027209 */ /* 0x000fe40007810000 */
[----:B------:R-:W-:-:S02]  /*5150*/  ISETP.GT.AND P6, PT, R3, 0x10, PT ;  /* 0x000000100300780c */ /* 0x000fc40003fc4270 */
[----:B------:R-:W-:Y:S02]  /*5160*/  FSEL R25, R116, -INF , P0 ;  /* 0xff80000074197808 */ /* 0x000fe40000000000 */
[----:B------:R-:W-:Y:S02]  /*5170*/  FMNMX.FTZ R6, R97, R6, !PT ;  /* 0x0000000661067209 */ /* 0x000fe40007810000 */
[----:B------:R-:W-:Y:S02]  /*5180*/  FMNMX.FTZ R4, R13, R4, !PT ;  /* 0x000000040d047209 */ /* 0x000fe40007810000 */
[----:B------:R-:W-:Y:S02]  /*5190*/  FMNMX.FTZ R5, R115, R5, !PT ;  /* 0x0000000573057209 */ /* 0x000fe40007810000 */
[----:B------:R-:W-:Y:S02]  /*51a0*/  ISETP.GT.AND P5, PT, R3, 0x11, PT ;  /* 0x000000110300780c */ /* 0x000fe40003fa4270 */
[----:B------:R-:W-:-:S02]  /*51b0*/  FSEL R85, R85, -INF , P6 ;  /* 0xff80000055557808 */ /* 0x000fc40003000000 */
[----:B------:R-:W-:Y:S02]  /*51c0*/  FMNMX.FTZ R2, R117, R2, !PT ;  /* 0x0000000275027209 */ /* 0x000fe40007810000 */
[----:B------:R-:W-:Y:S02]  /*51d0*/  FMNMX.FTZ R6, R98, R6, !PT ;  /* 0x0000000662067209 */ /* 0x000fe40007810000 */
[----:B------:R-:W-:Y:S02]  /*51e0*/  FMNMX.FTZ R4, R12, R4, !PT ;  /* 0x000000040c047209 */ /* 0x000fe40007810000 */
[----:B------:R-:W-:Y:S02]  /*51f0*/  FMNMX.FTZ R5, R25, R5, !PT ;  /* 0x0000000519057209 */ /* 0x000fe40007810000 */
[----:B------:R-:W-:Y:S02]  /*5200*/  ISETP.GT.AND P2, PT, R3, 0x18, PT ;  /* 0x000000180300780c */ /* 0x000fe40003f44270 */
[----:B------:R-:W-:-:S02]  /*5210*/  FSEL R40, R101, -INF , P5 ;  /* 0xff80000065287808 */ /* 0x000fc40002800000 */
[----:B-1----:R-:W-:Y:S02]  /*5220*/  FMNMX.FTZ R7, R30, R2, !PT ;  /* 0x000000021e077209 */ /* 0x002fe40007810000 */
        /* <DEDUP_REMOVED lines=57> */
[----:B------:R-:W-:Y:S02]  /*55c0*/  FMNMX.FTZ R7, R16, R7, !PT ;  /* 0x0000000710077209 */ /* 0x000fe40007810000 */
[----:B------:R-:W-:-:S02]  /*55d0*/  FMNMX.FTZ R6, R67, R6, !PT ;  /* 0x0000000643067209 */ /* 0x000fc40007810000 */
[----:B------:R-:W-:Y:S01]  /*55e0*/  FMNMX.FTZ R4, R32, R4, !PT ;  /* 0x0000000420047209 */ /* 0x000fe20007810000 */
[----:B------:R-:W1:Y:S01]  /*55f0*/  SHFL.BFLY PT, R3, R7, 0x2, 0x1f ;  /* 0x0c401f0007037f89 */ /* 0x000e6200000e0000 */
[----:B------:R-:W-:Y:S02]  /*5600*/  FSEL R100, R44, -INF , P0 ;  /* 0xff8000002c647808 */ /* 0x000fe40000000000 */
[----:B------:R-:W-:Y:S01]  /*5610*/  FMNMX.FTZ R5, R101, R5, !PT ;  /* 0x0000000565057209 */ /* 0x000fe20007810000 */
[----:B------:R-:W2:Y:S03]  /*5620*/  SHFL.BFLY PT, R2, R6, 0x2, 0x1f ;  /* 0x0c401f0006027f89 */ /* 0x000ea600000e0000 */
[----:B------:R-:W-:Y:S01]  /*5630*/  FMNMX.FTZ R5, R100, R5, !PT ;  /* 0x0000000564057209 */ /* 0x000fe20007810000 */
[----:B------:R-:W3:Y:S04]  /*5640*/  SHFL.BFLY PT, R0, R4, 0x2, 0x1f ;  /* 0x0c401f0004007f89 */ /* 0x000ee800000e0000 */
[----:B------:R-:W4:Y:S01]  /*5650*/  SHFL.BFLY PT, R196, R5, 0x2, 0x1f ;  /* 0x0c401f0005c47f89 */ /* 0x000f2200000e0000 */
[----:B-1----:R-:W-:-:S02]  /*5660*/  FMNMX.FTZ R7, R3, R7, !PT ;  /* 0x0000000703077209 */ /* 0x002fc40007810000 */
[----:B--2---:R-:W-:-:S03]  /*5670*/  FMNMX.FTZ R6, R6, R2, !PT ;  /* 0x0000000206067209 */ /* 0x004fc60007810000 */
[----:B------:R-:W1:Y:S01]  /*5680*/  SHFL.BFLY PT, R3, R7, 0x1, 0x1f ;  /* 0x0c201f0007037f89 */ /* 0x000e6200000e0000 */
[----:B---3--:R-:W-:-:S03]  /*5690*/  FMNMX.FTZ R4, R4, R0, !PT ;  /* 0x0000000004047209 */ /* 0x008fc60007810000 */
[----:B------:R-:W2:Y:S01]  /*56a0*/  SHFL.BFLY PT, R2, R6, 0x1, 0x1f ;  /* 0x0c201f0006027f89 */ /* 0x000ea200000e0000 */
[----:B----4-:R-:W-:-:S03]  /*56b0*/  FMNMX.FTZ R196, R5, R196, !PT ;  /* 0x000000c405c47209 */ /* 0x010fc60007810000 */
[----:B------:R-:W3:Y:S04]  /*56c0*/  SHFL.BFLY PT, R0, R4, 0x1, 0x1f ;  /* 0x0c201f0004007f89 */ /* 0x000ee800000e0000 */
[----:B------:R4:W4:Y:S01]  /*56d0*/  SHFL.BFLY PT, R5, R196, 0x1, 0x1f ;  /* 0x0c201f00c4057f89 */ /* 0x00092200000e0000 */
[----:B-1----:R-:W-:Y:S02]  /*56e0*/  FMNMX.FTZ R3, R7, R3, !PT ;  /* 0x0000000307037209 */ /* 0x002fe40007810000 */
[----:B--2---:R-:W-:Y:S02]  /*56f0*/  FMNMX.FTZ R2, R6, R2, !PT ;  /* 0x0000000206027209 */ /* 0x004fe40007810000 */
[----:B---3--:R-:W-:Y:S02]  /*5700*/  FMNMX.FTZ R0, R4, R0, !PT ;  /* 0x0000000004007209 */ /* 0x008fe40007810000 */
.L_x_1289:
[C---:B------:R-:W-:Y:S01]  /*5710*/  FMUL.FTZ R114, R3.reuse, c[0x0][0x2d0] ;  /* 0x0000b40003727a20 */ /* 0x040fe20000410000 */
[----:B------:R-:W-:Y:S01]  /*5720*/  FSETP.NEU.FTZ.AND P0, PT, R3, -INF , PT ;  /* 0xff8000000300780b */ /* 0x000fe20003f1d000 */
[----:B------:R-:W-:Y:S01]  /*5730*/  FMUL.FTZ R113, R2, c[0x0][0x2d0] ;  /* 0x0000b40002717a20 */ /* 0x000fe20000410000 */
[----:B----4-:R-:W-:Y:S01]  /*5740*/  FMNMX.FTZ R196, R5, R196, !PT ;  /* 0x000000c405c47209 */ /* 0x010fe20007810000 */
[----:B------:R-:W-:Y:S01]  /*5750*/  WARPSYNC 0xffffffff ;  /* 0xffffffff00007948 */ /* 0x000fe20003800000 */
[----:B------:R-:W-:Y:S01]  /*5760*/  FSEL R114, R114, RZ, P0 ;  /* 0x000000ff72727208 */ /* 0x000fe20000000000 */
[----:B------:R-:W1:Y:S01]  /*5770*/  LDSM.16.MT88.4 R156, [R246] ;  /* 0x00000000f69c783b */ /* 0x000e620000004200 */
[----:B------:R-:W-:Y:S01]  /*5780*/  FSETP.NEU.FTZ.AND P0, PT, R2, -INF , PT ;  /* 0xff8000000200780b */ /* 0x000fe20003f1d000 */
[----:B------:R-:W-:-:S02]  /*5790*/  FMUL.FTZ R168, R196, c[0x0][0x2d0] ;  /* 0x0000b400c4a87a20 */ /* 0x000fc40000410000 */
[--C-:B------:R-:W-:Y:S01]  /*57a0*/  FFMA.FTZ R118, R112, c[0x0][0x2d0], -R114.reuse ;  /* 0x0000b40070767a23 */ /* 0x100fe20000010872 */
[----:B------:R-:W-:Y:S01]  /*57b0*/  FSEL R113, R113, RZ, P0 ;  /* 0x000000ff71717208 */ /* 0x000fe20000000000 */
[C---:B------:R-:W-:Y:S01]  /*57c0*/  FMUL.FTZ R112, R0.reuse, c[0x0][0x2d0] ;  /* 0x0000b40000707a20 */ /* 0x040fe20000410000 */
[----:B------:R-:W-:Y:S01]  /*57d0*/  FSETP.NEU.FTZ.AND P0, PT, R0, -INF , PT ;  /* 0xff8000000000780b */ /* 0x000fe20003f1d000 */
[----:B------:R-:W2:Y:S01]  /*57e0*/  LDSM.16.MT88.4 R148, [R245] ;  /* 0x00000000f594783b */ /* 0x000ea20000004200 */
[--C-:B------:R-:W-:Y:S01]  /*57f0*/  FFMA.FTZ R123, R111, c[0x0][0x2d0], -R114.reuse ;  /* 0x0000b4006f7b7a23 */ /* 0x100fe20000010872 */
[----:B------:R-:W-:Y:S01]  /*5800*/  MUFU.EX2 R118, R118 ;  /* 0x0000007600767308 */ /* 0x000fe20000000800 */
[----:B------:R-:W-:Y:S01]  /*5810*/  FSEL R112, R112, RZ, P0 ;  /* 0x000000ff70707208 */ /* 0x000fe20000000000 */
[----:B------:R-:W3:Y:S01]  /*5820*/  LDSM.16.MT88.4 R140, [R244] ;  /* 0x00000000f48c783b */ /* 0x000ee20000004200 */
[----:B------:R-:W-:Y:S01]  /*5830*/  FSETP.NEU.FTZ.AND P0, PT, R196, -INF , PT ;  /* 0xff800000c400780b */ /* 0x000fe20003f1d000 */
[----:B------:R-:W-:-:S02]  /*5840*/  FFMA.FTZ R110, R117, c[0x0][0x2d0], -R114 ;  /* 0x0000b400756e7a23 */ /* 0x000fc40000010872 */
[----:B------:R-:W4:Y:S01]  /*5850*/  LDSM.16.MT88.4 R132, [R243] ;  /* 0x00000000f384783b */ /* 0x000f220000004200 */
[----:B------:R-:W-:Y:S01]  /*5860*/  FSEL R168, R168, RZ, P0 ;  /* 0x000000ffa8a87208 */ /* 0x000fe20000000000 */
[--C-:B------:R-:W-:Y:S01]  /*5870*/  FFMA.FTZ R178, R41, c[0x0][0x2d0], -R114.reuse ;  /* 0x0000b40029b27a23 */ /* 0x100fe20000010872 */
[----:B------:R-:W5:Y:S01]  /*5880*/  MUFU.EX2 R123, R123 ;  /* 0x0000007b007b7308 */ /* 0x000f620000000800 */
[----:B------:R-:W1:Y:S01]  /*5890*/  LDSM.16.MT88.4 R80, [R246+0x2000] ;  /* 0x00200000f650783b */ /* 0x000e620000004200 */
[----:B------:R-:W-:Y:S02]  /*58a0*/  FFMA.FTZ R177, R31, c[0x0][0x2d0], -R114 ;  /* 0x0000b4001fb17a23 */ /* 0x000fe40000010872 */
[--C-:B------:R-:W-:Y:S01]  /*58b0*/  FFMA.FTZ R176, R43, c[0x0][0x2d0], -R113.reuse ;  /* 0x0000b4002bb07a23 */ /* 0x100fe20000010871 */
[----:B------:R-:W-:Y:S01]  /*58c0*/  LDSM.16.MT88.4 R60, [R246+0x800] ;  /* 0x00080000f63c783b */ /* 0x000fe20000004200 */
[--C-:B------:R-:W-:Y:S02]  /*58d0*/  FFMA.FTZ R171, R42, c[0x0][0x2d0], -R113.reuse ;  /* 0x0000b4002aab7a23 */ /* 0x100fe40000010871 */
[--C-:B------:R-:W-:Y:S01]  /*58e0*/  FFMA.FTZ R122, R96, c[0x0][0x2d0], -R113.reuse ;  /* 0x0000b400607a7a23 */ /* 0x100fe20000010871 */
[----:B------:R-:W-:Y:S01]  /*58f0*/  MUFU.EX2 R178, R178 ;  /* 0x000000b200b27308 */ /* 0x000fe20000000800 */
[----:B------:R-:W-:Y:S01]  /*5900*/  FFMA.FTZ R117, R97, c[0x0][0x2d0], -R113 ;  /* 0x0000b40061757a23 */ /* 0x000fe20000010871 */
[----:B------:R-:W-:Y:S01]  /*5910*/  LDSM.16.MT88.4 R52, [R244+0x800] ;  /* 0x00080000f434783b */ /* 0x000fe20000004200 */
[----:B------:R-:W-:-:S02]  /*5920*/  FFMA.FTZ R170, R15, c[0x0][0x2d0], -R112 ;  /* 0x0000b4000faa7a23 */ /* 0x000fc40000010870 */
[--C-:B------:R-:W-:Y:S02]  /*5930*/  FFMA.FTZ R169, R108, c[0x0][0x2d0], -R112.reuse ;  /* 0x0000b4006ca97a23 */ /* 0x100fe40000010870 */
[--C-:B------:R-:W-:Y:S01]  /*5940*/  FFMA.FTZ R121, R14, c[0x0][0x2d0], -R112.reuse ;  /* 0x0000b4000e797a23 */ /* 0x100fe20000010870 */
[----:B------:R-:W2:Y:S01]  /*5950*/  MUFU.EX2 R177, R177 ;  /* 0x000000b100b17308 */ /* 0x000ea20000000800 */
[----:B------:R-:W-:Y:S01]  /*5960*/  FFMA.FTZ R116, R13, c[0x0][0x2d0], -R112 ;  /* 0x0000b4000d747a23 */ /* 0x000fe20000010870 */
[----:B-----5:R-:W-:Y:S01]  /*5970*/  F2FP.BF16.PACK_AB R130, R118, R123 ;  /* 0x0000007b7682723e */ /* 0x020fe200000010ff */
[--C-:B------:R-:W-:Y:S02]  /*5980*/  FFMA.FTZ R120, R47, c[0x0][0x2d0], -R168.reuse ;  /* 0x0000b4002f787a23 */ /* 0x100fe400000108a8 */
        /* <DEDUP_REMOVED lines=8> */
[----:B------:R-:W5:Y:S01]  /*5a10*/  MUFU.EX2 R171, R171 ;  /* 0x000000ab00ab7308 */ /* 0x000f620000000800 */
[----:B------:R-:W-:Y:S01]  /*5a20*/  FFMA.FTZ R8, R57, c[0x0][0x2d0], -R113 ;  /* 0x0000b40039087a23 */ /* 0x000fe20000010871 */
[----:B------:R-:W3:Y:S01]  /*5a30*/  LDSM.16.MT88.4 R96, [R245+0x2000] ;  /* 0x00200000f560783b */ /* 0x000ee20000004200 */
[--C-:B------:R-:W-:Y:S01]  /*5a40*/  FFMA.FTZ R4, R48, c[0x0][0x2d0], -R168.reuse ;  /* 0x0000b40030047a23 */ /* 0x100fe200000108a8 */
[----:B--2---:R-:W-:Y:S01]  /*5a50*/  F2FP.BF16.PACK_AB R128, R177, R178 ;  /* 0x000000b2b180723e */ /* 0x004fe200000010ff */
[----:B------:R-:W-:Y:S01]  /*5a60*/  FFMA.FTZ R20, R49, c[0x0][0x2d0], -R168 ;  /* 0x0000b40031147a23 */ /* 0x000fe200000108a8 */
[----:B------:R-:W2:Y:S01]  /*5a70*/  LDSM.16.MT88.4 R56, [R245+0x800] ;  /* 0x00080000f538783b */ /* 0x000ea20000004200 */
[--C-:B------:R-:W-:Y:S01]  /*5a80*/  FFMA.FTZ R66, R30, c[0x0][0x2d0], -R114.reuse ;  /* 0x0000b4001e427a23 */ /* 0x100fe20000010872 */
[----:B------:R-:W-:Y:S01]  /*5a90*/  MUFU.EX2 R122, R122 ;  /* 0x0000007a007a7308 */ /* 0x000fe20000000800 */
[--C-:B------:R-:W-:Y:S01]  /*5aa0*/  FFMA.FTZ R11, R29, c[0x0][0x2d0], -R114.reuse ;  /* 0x0000b4001d0b7a23 */ /* 0x100fe20000010872 */
[----:B------:R-:W2:Y:S01]  /*5ab0*/  LDSM.16.MT88.4 R48, [R243+0x800] ;  /* 0x00080000f330783b */ /* 0x000ea20000004200 */
[----:B------:R-:W-:-:S02]  /*5ac0*/  FFMA.FTZ R10, R28, c[0x0][0x2d0], -R114 ;  /* 0x0000b4001c0a7a23 */ /* 0x000fc40000010872 */
[--C-:B------:R-:W-:Y:S02]  /*5ad0*/  FFMA.FTZ R108, R12, c[0x0][0x2d0], -R112.reuse ;  /* 0x0000b4000c6c7a23 */ /* 0x100fe40000010870 */
[--C-:B------:R-:W-:Y:S01]  /*5ae0*/  FFMA.FTZ R26, R84, c[0x0][0x2d0], -R112.reuse ;  /* 0x0000b400541a7a23 */ /* 0x100fe20000010870 */
[----:B------:R-:W1:Y:S01]  /*5af0*/  MUFU.EX2 R117, R117 ;  /* 0x0000007500757308 */ /* 0x000e620000000800 */
[----:B-----5:R-:W-:Y:S01]  /*5b00*/  F2FP.BF16.PACK_AB R129, R171, R176 ;  /* 0x000000b0ab81723e */ /* 0x020fe200000010ff */
[--C-:B------:R-:W-:Y:S02]  /*5b10*/  FFMA.FTZ R7, R72, c[0x0][0x2d0], -R112.reuse ;  /* 0x0000b40048077a23 */ /* 0x100fe40000010870 */
[----:B------:R-:W-:Y:S02]  /*5b20*/  FFMA.FTZ R6, R73, c[0x0][0x2d0], -R112 ;  /* 0x0000b40049067a23 */ /* 0x000fe40000010870 */
[--C-:B------:R-:W-:Y:S02]  /*5b30*/  FFMA.FTZ R25, R85, c[0x0][0x2d0], -R168.reuse ;  /* 0x0000b40055197a23 */ /* 0x100fe400000108a8 */
[----:B------:R-:W-:Y:S01]  /*5b40*/  MUFU.EX2 R170, R170 ;  /* 0x000000aa00aa7308 */ /* 0x000fe20000000800 */
[----:B------:R-:W-:-:S02]  /*5b50*/  FFMA.FTZ R5, R40, c[0x0][0x2d0], -R168 ;  /* 0x0000b40028057a23 */ /* 0x000fc400000108a8 */
[----:B------:R-:W5:Y:S01]  /*5b60*/  LDSM.16.MT88.4 R40, [R245+0x2800] ;  /* 0x00280000f528783b */ /* 0x000f620000004200 */
[--C-:B------:R-:W-:Y:S02]  /*5b70*/  FFMA.FTZ R19, R19, c[0x0][0x2d0], -R114.reuse ;  /* 0x0000b40013137a23 */ /* 0x100fe40000010872 */
[--C-:B------:R-:W-:Y:S02]  /*5b80*/  FFMA.FTZ R18, R18, c[0x0][0x2d0], -R114.reuse ;  /* 0x0000b40012127a23 */ /* 0x100fe40000010872 */
[----:B------:R-:W3:Y:S01]  /*5b90*/  MUFU.EX2 R169, R169 ;  /* 0x000000a900a97308 */ /* 0x000ee20000000800 */
[----:B-1----:R-:W-:Y:S01]  /*5ba0*/  F2FP.BF16.PACK_AB R131, R117, R122 ;  /* 0x0000007a7583723e */ /* 0x002fe200000010ff */
[--C-:B------:R-:W-:Y:S02]  /*5bb0*/  FFMA.FTZ R17, R17, c[0x0][0x2d0], -R114.reuse ;  /* 0x0000b40011117a23 */ /* 0x100fe40000010872 */
[----:B------:R-:W-:Y:S02]  /*5bc0*/  FFMA.FTZ R16, R16, c[0x0][0x2d0], -R114 ;  /* 0x0000b40010107a23 */ /* 0x000fe40000010872 */
[----:B------:R-:W-:-:S02]  /*5bd0*/  FFMA.FTZ R94, R94, c[0x0][0x2d0], -R113 ;  /* 0x0000b4005e5e7a23 */ /* 0x000fc40000010871 */
[----:B------:R-:W-:Y:S01]  /*5be0*/  MUFU.EX2 R121, R121 ;  /* 0x0000007900797308 */ /* 0x000fe20000000800 */
[C---:B------:R-:W-:Y:S01]  /*5bf0*/  HMMA.16816.F32.BF16 R160, R128.reuse, R156, RZ ;  /* 0x0000009c80a0723c */ /* 0x040fe200000418ff */
[--C-:B------:R-:W-:Y:S02]  /*5c00*/  FFMA.FTZ R93, R93, c[0x0][0x2d0], -R113.reuse ;  /* 0x0000b4005d5d7a23 */ /* 0x100fe40000010871 */
[--C-:B------:R-:W-:Y:S02]  /*5c10*/  FFMA.FTZ R92, R92, c[0x0][0x2d0], -R113.reuse ;  /* 0x0000b4005c5c7a23 */ /* 0x100fe40000010871 */
[--C-:B------:R-:W-:Y:S02]  /*5c20*/  FFMA.FTZ R79, R79, c[0x0][0x2d0], -R113.reuse ;  /* 0x0000b4004f4f7a23 */ /* 0x100fe40000010871 */
[----:B------:R-:W1:Y:S01]  /*5c30*/  MUFU.EX2 R116, R116 ;  /* 0x0000007400747308 */ /* 0x000e620000000800 */
[----:B---3--:R-:W-:Y:S01]  /*5c40*/  F2FP.BF16.PACK_AB R28, R169, R170 ;  /* 0x000000aaa91c723e */ /* 0x008fe200000010ff */
[----:B------:R-:W-:Y:S01]  /*5c50*/  HMMA.16816.F32.BF16 R152, R128, R148, RZ ;  /* 0x000000948098723c */ /* 0x000fe200000418ff */
[----:B------:R-:W-:-:S02]  /*5c60*/  FFMA.FTZ R78, R78, c[0x0][0x2d0], -R113 ;  /* 0x0000b4004e4e7a23 */ /* 0x000fc40000010871 */
[--C-:B------:R-:W-:Y:S02]  /*5c70*/  FFMA.FTZ R77, R77, c[0x0][0x2d0], -R113.reuse ;  /* 0x0000b4004d4d7a23 */ /* 0x100fe40000010871 */
[--C-:B------:R-:W-:Y:S01]  /*5c80*/  FFMA.FTZ R76, R76, c[0x0][0x2d0], -R113.reuse ;  /* 0x0000b4004c4c7a23 */ /* 0x100fe20000010871 */
[----:B------:R-:W-:Y:S01]  /*5c90*/  MUFU.EX2 R120, R120 ;  /* 0x0000007800787308 */ /* 0x000fe20000000800 */
[----:B------:R-:W-:Y:S01]  /*5ca0*/  FFMA.FTZ R67, R67, c[0x0][0x2d0], -R113 ;  /* 0x0000b40043437a23 */ /* 0x000fe20000010871 */
[C---:B------:R-:W-:Y:S01]  /*5cb0*/  HMMA.16816.F32.BF16 R144, R128.reuse, R140, RZ ;  /* 0x0000008c8090723c */ /* 0x040fe200000418ff */
[----:B------:R-:W-:Y:S02]  /*5cc0*/  FADD.FTZ R177, R178, R177 ;  /* 0x000000b1b2b17221 */ /* 0x000fe40000010000 */
[----:B------:R-:W-:Y:S02]  /*5cd0*/  FADD.FTZ R169, R170, R169 ;  /* 0x000000a9aaa97221 */ /* 0x000fe40000010000 */
[----:B------:R-:W-:Y:S01]  /*5ce0*/  FADD.FTZ R123, R123, R177 ;  /* 0x000000b17b7b7221 */ /* 0x000fe20000010000 */
[----:B------:R-:W3:Y:S01]  /*5cf0*/  MUFU.EX2 R119, R119 ;  /* 0x0000007700777308 */ /* 0x000ee20000000800 */
[----:B-1----:R-:W-:Y:S01]  /*5d00*/  F2FP.BF16.PACK_AB R30, R116, R121 ;  /* 0x00000079741e723e */ /* 0x002fe200000010ff */
[----:B----4-:R-:W-:Y:S01]  /*5d10*/  HMMA.16816.F32.BF16 R136, R128, R132, RZ ;  /* 0x000000848088723c */ /* 0x010fe200000418ff */
[----:B------:R-:W-:-:S02]  /*5d20*/  FADD.FTZ R123, R118, R123 ;  /* 0x0000007b767b7221 */ /* 0x000fc40000010000 */
[----:B------:R-:W-:Y:S02]  /*5d30*/  FADD.FTZ R121, R121, R169 ;  /* 0x000000a979797221 */ /* 0x000fe40000010000 */
[----:B------:R-:W-:Y:S01]  /*5d40*/  FADD.FTZ R171, R176, R171 ;  /* 0x000000abb0ab7221 */ /* 0x000fe20000010000 */
[----:B------:R-:W1:Y:S01]  /*5d50*/  MUFU.EX2 R111, R111 ;  /* 0x0000006f006f7308 */ /* 0x000e620000000800 */
[----:B------:R-:W-:Y:S01]  /*5d60*/  FADD.FTZ R121, R116, R121 ;  /* 0x0000007974797221 */ /* 0x000fe20000010000 */
[----:B------:R-:W-:Y:S01]  /*5d70*/  HMMA.16816.F32.BF16 R68, R128, R80, RZ ;  /* 0x000000508044723c */ /* 0x000fe200000418ff */
[----:B------:R-:W-:-:S04]  /*5d80*/  FADD.FTZ R122, R122, R171 ;  /* 0x000000ab7a7a7221 */ /* 0x000fc80000010000 */
[----:B------:R-:W-:Y:S01]  /*5d90*/  FADD.FTZ R122, R117, R122 ;  /* 0x0000007a757a7221 */ /* 0x000fe20000010000 */
[----:B------:R-:W4:Y:S01]  /*5da0*/  MUFU.EX2 R95, R95 ;  /* 0x0000005f005f7308 */ /* 0x000f220000000800 */
[----:B---3--:R-:W-:Y:S01]  /*5db0*/  F2FP.BF16.PACK_AB R29, R119, R120 ;  /* 0x00000078771d723e */ /* 0x008fe200000010ff */
[----:B------:R-:W-:Y:S01]  /*5dc0*/  HMMA.16816.F32.BF16 R84, R128, R96, RZ ;  /* 0x000000608054723c */ /* 0x000fe200000418ff */
[----:B------:R-:W-:-:S05]  /*5dd0*/  FADD.FTZ R119, R120, R119 ;  /* 0x0000007778777221 */ /* 0x000fca0000010000 */
[----:B------:R-:W3:Y:S01]  /*5de0*/  MUFU.EX2 R110, R110 ;  /* 0x0000006e006e7308 */ /* 0x000ee20000000800 */
[----:B-1----:R-:W-:Y:S01]  /*5df0*/  FADD.FTZ R119, R111, R119 ;  /* 0x000000776f777221 */ /* 0x002fe20000010000 */
[----:B----4-:R-:W-:-:S06]  /*5e00*/  F2FP.BF16.PACK_AB R31, R95, R111 ;  /* 0x0000006f5f1f723e */ /* 0x010fcc00000010ff */
[----:B------:R-:W1:Y:S01]  /*5e10*/  MUFU.EX2 R66, R66 ;  /* 0x0000004200427308 */ /* 0x000e620000000800 */
[----:B------:R-:W-:Y:S01]  /*5e20*/  HMMA.16816.F32.BF16 R164, R28, R156, RZ ;  /* 0x0000009c1ca4723c */ /* 0x000fe200000418ff */
[----:B---3--:R-:W-:-:S06]  /*5e30*/  FADD.FTZ R123, R110, R123 ;  /* 0x0000007b6e7b7221 */ /* 0x008fcc0000010000 */
[----:B------:R-:W3:Y:S01]  /*5e40*/  MUFU.EX2 R11, R11 ;  /* 0x0000000b000b7308 */ /* 0x000ee20000000800 */
[C---:B------:R-:W-:Y:S07]  /*5e50*/  HMMA.16816.F32.BF16 R172, R28.reuse, R148, RZ ;  /* 0x000000941cac723c */ /* 0x040fee00000418ff */
[----:B------:R-:W4:Y:S01]  /*5e60*/  MUFU.EX2 R10, R10 ;  /* 0x0000000a000a7308 */ /* 0x000f220000000800 */
[C---:B-1----:R-:W-:Y:S01]  /*5e70*/  F2FP.BF16.PACK_AB R12, R66.reuse, R110 ;  /* 0x0000006e420c723e */ /* 0x042fe200000010ff */
[----:B------:R-:W-:Y:S01]  /*5e80*/  FADD.FTZ R66, R66, R123 ;  /* 0x0000007b42427221 */ /* 0x000fe20000010000 */
[----:B------:R-:W-:Y:S05]  /*5e90*/  HMMA.16816.F32.BF16 R180, R28, R140, RZ ;  /* 0x0000008c1cb4723c */ /* 0x000fea00000418ff */
[----:B------:R-:W1:Y:S01]  /*5ea0*/  MUFU.EX2 R109, R109 ;  /* 0x0000006d006d7308 */ /* 0x000e620000000800 */
[----:B---3--:R-:W-:-:S02]  /*5eb0*/  FADD.FTZ R66, R11, R66 ;  /* 0x000000420b427221 */ /* 0x008fc40000010000 */
[C---:B------:R-:W-:Y:S05]  /*5ec0*/  HMMA.16816.F32.BF16 R188, R28.reuse, R132, RZ ;  /* 0x000000841cbc723c */ /* 0x040fea00000418ff */
[----:B------:R-:W3:Y:S01]  /*5ed0*/  MUFU.EX2 R27, R27 ;  /* 0x0000001b001b7308 */ /* 0x000ee20000000800 */
[C---:B----4-:R-:W-:Y:S01]  /*5ee0*/  F2FP.BF16.PACK_AB R14, R10.reuse, R11 ;  /* 0x0000000b0a0e723e */ /* 0x050fe200000010ff */
[----:B------:R-:W-:Y:S01]  /*5ef0*/  FADD.FTZ R66, R10, R66 ;  /* 0x000000420a427221 */ /* 0x000fe20000010000 */
[----:B------:R-:W-:Y:S05]  /*5f00*/  HMMA.16816.F32.BF16 R72, R28, R80, RZ ;  /* 0x000000501c48723c */ /* 0x000fea00000418ff */
[----:B------:R-:W-:Y:S01]  /*5f10*/  MUFU.EX2 R9, R9 ;  /* 0x0000000900097308 */ /* 0x000fe20000000800 */
[----:B-1----:R-:W-:-:S02]  /*5f20*/  FADD.FTZ R122, R109, R122 ;  /* 0x0000007a6d7a7221 */ /* 0x002fc40000010000 */
[--C-:B------:R-:W-:Y:S01]  /*5f30*/  FFMA.FTZ R80, R24, c[0x0][0x2d0], -R114.reuse ;  /* 0x0000b40018507a23 */ /* 0x100fe20000010872 */
[----:B------:R-:W-:Y:S01]  /*5f40*/  HMMA.16816.F32.BF16 R88, R28, R96, RZ ;  /* 0x000000601c58723c */ /* 0x000fe200000418ff */
[----:B------:R-:W-:-:S03]  /*5f50*/  FFMA.FTZ R81, R23, c[0x0][0x2d0], -R114 ;  /* 0x0000b40017517a23 */ /* 0x000fc60000010872 */
[----:B------:R-:W1:Y:S01]  /*5f60*/  MUFU.EX2 R8, R8 ;  /* 0x0000000800087308 */ /* 0x000e620000000800 */
[----:B---3--:R-:W-:Y:S01]  /*5f70*/  F2FP.BF16.PACK_AB R13, R27, R109 ;  /* 0x0000006d1b0d723e */ /* 0x008fe200000010ff */
[--C-:B------:R-:W-:Y:S02]  /*5f80*/  FFMA.FTZ R23, R104, c[0x0][0x2d0], -R168.reuse ;  /* 0x0000b40068177a23 */ /* 0x100fe400000108a8 */
[----:B------:R-:W-:Y:S02]  /*5f90*/  FFMA.FTZ R24, R102, c[0x0][0x2d0], -R168 ;  /* 0x0000b40066187a23 */ /* 0x000fe400000108a8 */
[----:B------:R-:W-:Y:S02]  /*5fa0*/  FFMA.FTZ R96, R22, c[0x0][0x2d0], -R114 ;  /* 0x0000b40016607a23 */ /* 0x000fe40000010872 */
[----:B------:R-:W3:Y:S01]  /*5fb0*/  MUFU.EX2 R108, R108 ;  /* 0x0000006c006c7308 */ /* 0x000ee20000000800 */
[----:B------:R-:W-:-:S07]  /*5fc0*/  FFMA.FTZ R22, R107, c[0x0][0x2d0], -R168 ;  /* 0x0000b4006b167a23 */ /* 0x000fce00000108a8 */
[----:B------:R-:W4:Y:S01]  /*5fd0*/  MUFU.EX2 R26, R26 ;  /* 0x0000001a001a7308 */ /* 0x000f220000000800 */
[----:B-1----:R-:W-:-:S07]  /*5fe0*/  F2FP.BF16.PACK_AB R15, R8, R9 ;  /* 0x00000009080f723e */ /* 0x002fce00000010ff */
[----:B------:R-:W1:Y:S01]  /*5ff0*/  MUFU.EX2 R7, R7 ;  /* 0x0000000700077308 */ /* 0x000e620000000800 */
[----:B------:R-:W-:Y:S01]  /*6000*/  HMMA.16816.F32.BF16 R160, R12, R60, R160 ;  /* 0x0000003c0ca0723c */ /* 0x000fe200000418a0 */
[----:B---3--:R-:W-:-:S06]  /*6010*/  FADD.FTZ R121, R108, R121 ;  /* 0x000000796c797221 */ /* 0x008fcc0000010000 */
[----:B------:R-:W3:Y:S01]  /*6020*/  MUFU.EX2 R6, R6 ;  /* 0x0000000600067308 */ /* 0x000ee20000000800 */
[C---:B----4-:R-:W-:Y:S01]  /*6030*/  F2FP.BF16.PACK_AB R124, R26.reuse, R108 ;  /* 0x0000006c1a7c723e */ /* 0x050fe200000010ff */
[C---:B--2---:R-:W-:Y:S01]  /*6040*/  HMMA.16816.F32.BF16 R152, R12.reuse, R56, R152 ;  /* 0x000000380c98723c */ /* 0x044fe20000041898 */
[----:B------:R-:W-:Y:S02]  /*6050*/  FADD.FTZ R108, R95, R119 ;  /* 0x000000775f6c7221 */ /* 0x000fe40000010000 */
[----:B------:R-:W-:Y:S02]  /*6060*/  FADD.FTZ R26, R26, R121 ;  /* 0x000000791a1a7221 */ /* 0x000fe40000010000 */
[----:B------:R-:W-:Y:S01]  /*6070*/  FADD.FTZ R95, R27, R122 ;  /* 0x0000007a1b5f7221 */ /* 0x000fe20000010000 */
[----:B------:R-:W2:Y:S01]  /*6080*/  MUFU.EX2 R25, R25 ;  /* 0x0000001900197308 */ /* 0x000ea20000000800 */
[----:B-1----:R-:W-:Y:S01]  /*6090*/  FADD.FTZ R26, R7, R26 ;  /* 0x0000001a071a7221 */ /* 0x002fe20000010000 */
[----:B------:R-:W-:Y:S01]  /*60a0*/  HMMA.16816.F32.BF16 R144, R12, R52, R144 ;  /* 0x000000340c90723c */ /* 0x000fe20000041890 */
[----:B------:R-:W-:-:S04]  /*60b0*/  FADD.FTZ R95, R9, R95 ;  /* 0x0000005f095f7221 */ /* 0x000fc80000010000 */
[----:B------:R-:W-:Y:S01]  /*60c0*/  FADD.FTZ R95, R8, R95 ;  /* 0x0000005f085f7221 */ /* 0x000fe20000010000 */
[----:B------:R-:W1:Y:S01]  /*60d0*/  MUFU.EX2 R5, R5 ;  /* 0x0000000500057308 */ /* 0x000e620000000800 */
[C---:B---3--:R-:W-:Y:S01]  /*60e0*/  F2FP.BF16.PACK_AB R126, R6.reuse, R7 ;  /* 0x00000007067e723e */ /* 0x048fe200000010ff */
[----:B------:R-:W-:Y:S01]  /*60f0*/  HMMA.16816.F32.BF16 R136, R12, R48, R136 ;  /* 0x000000300c88723c */ /* 0x000fe20000041888 */
[----:B------:R-:W-:-:S05]  /*6100*/  FADD.FTZ R26, R6, R26 ;  /* 0x0000001a061a7221 */ /* 0x000fca0000010000 */
[----:B------:R-:W-:Y:S01]  /*6110*/  MUFU.EX2 R4, R4 ;  /* 0x0000000400047308 */ /* 0x000fe20000000800 */
[----:B--2---:R-:W-:Y:S01]  /*6120*/  FADD.FTZ R108, R25, R108 ;  /* 0x0000006c196c7221 */ /* 0x004fe20000010000 */
[C---:B------:R-:W-:Y:S06]  /*6130*/  HMMA.16816.F32.BF16 R68, R12.reuse, R44, R68 ;  /* 0x0000002c0c44723c */ /* 0x040fec0000041844 */
[----:B------:R-:W2:Y:S01]  /*6140*/  MUFU.EX2 R20, R20 ;  /* 0x0000001400147308 */ /* 0x000ea20000000800 */
[C---:B-1----:R-:W-:Y:S01]  /*6150*/  F2FP.BF16.PACK_AB R125, R5.reuse, R25 ;  /* 0x00000019057d723e */ /* 0x042fe200000010ff */
[----:B-----5:R-:W-:Y:S01]  /*6160*/  HMMA.16816.F32.BF16 R84, R12, R40, R84 ;  /* 0x000000280c54723c */ /* 0x020fe20000041854 */
[----:B------:R-:W-:-:S05]  /*6170*/  FADD.FTZ R108, R5, R108 ;  /* 0x0000006c056c7221 */ /* 0x000fca0000010000 */
[----:B------:R-:W1:Y:S01]  /*6180*/  MUFU.EX2 R80, R80 ;  /* 0x0000005000507308 */ /* 0x000e620000000800 */
[----:B--2---:R-:W-:-:S07]  /*6190*/  F2FP.BF16.PACK_AB R127, R20, R4 ;  /* 0x00000004147f723e */ /* 0x004fce00000010ff */
[----:B------:R-:W2:Y:S01]  /*61a0*/  MUFU.EX2 R81, R81 ;  /* 0x0000005100517308 */ /* 0x000ea20000000800 */
[----:B------:R-:W-:-:S07]  /*61b0*/  FADD.FTZ R4, R4, R108 ;  /* 0x0000006c04047221 */ /* 0x000fce0000010000 */
[----:B------:R-:W-:Y:S01]  /*61c0*/  MUFU.EX2 R111, R18 ;  /* 0x00000012006f7308 */ /* 0x000fe20000000800 */
[----:B------:R-:W-:Y:S01]  /*61d0*/  HMMA.16816.F32.BF16 R164, R124, R60, R164 ;  /* 0x0000003c7ca4723c */ /* 0x000fe200000418a4 */
[----:B-1----:R-:W-:Y:S02]  /*61e0*/  FADD.FTZ R5, R80, R66 ;  /* 0x0000004250057221 */ /* 0x002fe40000010000 */
[----:B------:R-:W-:-:S04]  /*61f0*/  FADD.FTZ R4, R20, R4 ;  /* 0x0000000414047221 */ /* 0x000fc80000010000 */
[----:B------:R-:W-:Y:S01]  /*6200*/  FFMA.FTZ R60, R21, c[0x0][0x2d0], -R114 ;  /* 0x0000b400153c7a23 */ /* 0x000fe20000010872 */
[C---:B------:R-:W-:Y:S01]  /*6210*/  HMMA.16816.F32.BF16 R172, R124.reuse, R56, R172 ;  /* 0x000000387cac723c */ /* 0x040fe200000418ac */
[--C-:B------:R-:W-:Y:S01]  /*6220*/  FFMA.FTZ R21, R39, c[0x0][0x2d0], -R112.reuse ;  /* 0x0000b40027157a23 */ /* 0x100fe20000010870 */
[----:B------:R-:W-:Y:S01]  /*6230*/  MUFU.EX2 R97, R17 ;  /* 0x0000001100617308 */ /* 0x000fe20000000800 */
[--C-:B------:R-:W-:Y:S01]  /*6240*/  FFMA.FTZ R61, R33, c[0x0][0x2d0], -R112.reuse ;  /* 0x0000b400213d7a23 */ /* 0x100fe20000010870 */
[C---:B--2---:R-:W-:Y:S01]  /*6250*/  F2FP.BF16.PACK_AB R20, R81.reuse, R80 ;  /* 0x000000505114723e */ /* 0x044fe200000010ff */
[----:B------:R-:W-:Y:S02]  /*6260*/  FADD.FTZ R5, R81, R5 ;  /* 0x0000000551057221 */ /* 0x000fe40000010000 */
[--C-:B------:R-:W-:Y:S01]  /*6270*/  FFMA.FTZ R56, R35, c[0x0][0x2d0], -R112.reuse ;  /* 0x0000b40023387a23 */ /* 0x100fe20000010870 */
[C---:B------:R-:W-:Y:S01]  /*6280*/  HMMA.16816.F32.BF16 R180, R124.reuse, R52, R180 ;  /* 0x000000347cb4723c */ /* 0x040fe200000418b4 */
[--C-:B------:R-:W-:Y:S01]  /*6290*/  FFMA.FTZ R57, R34, c[0x0][0x2d0], -R112.reuse ;  /* 0x0000b40022397a23 */ /* 0x100fe20000010870 */
[----:B------:R-:W1:Y:S05]  /*62a0*/  MUFU.EX2 R96, R96 ;  /* 0x0000006000607308 */ /* 0x000e6a0000000800 */
[--C-:B------:R-:W-:Y:S01]  /*62b0*/  FFMA.FTZ R52, R36, c[0x0][0x2d0], -R112.reuse ;  /* 0x0000b40024347a23 */ /* 0x100fe20000010870 */
[C---:B------:R-:W-:Y:S01]  /*62c0*/  HMMA.16816.F32.BF16 R188, R124.reuse, R48, R188 ;  /* 0x000000307cbc723c */ /* 0x040fe200000418bc */
[--C-:B------:R-:W-:Y:S01]  /*62d0*/  FFMA.FTZ R53, R32, c[0x0][0x2d0], -R112.reuse ;  /* 0x0000b40020357a23 */ /* 0x100fe20000010870 */
[----:B------:R-:W2:Y:S01]  /*62e0*/  MUFU.EX2 R60, R60 ;  /* 0x0000003c003c7308 */ /* 0x000ea20000000800 */
[----:B------:R-:W3:Y:S04]  /*62f0*/  LDSM.16.MT88.4 R32, [R243+0x2000] ;  /* 0x00200000f320783b */ /* 0x000ee80000004200 */
[----:B------:R-:W-:Y:S01]  /*6300*/  FFMA.FTZ R49, R37, c[0x0][0x2d0], -R112 ;  /* 0x0000b40025317a23 */ /* 0x000fe20000010870 */
[----:B------:R-:W-:Y:S01]  /*6310*/  HMMA.16816.F32.BF16 R72, R124, R44, R72 ;  /* 0x0000002c7c48723c */ /* 0x000fe20000041848 */
[----:B------:R-:W-:Y:S01]  /*6320*/  FFMA.FTZ R48, R106, c[0x0][0x2d0], -R168 ;  /* 0x0000b4006a307a23 */ /* 0x000fe200000108a8 */
[----:B------:R-:W4:Y:S01]  /*6330*/  MUFU.EX2 R94, R94 ;  /* 0x0000005e005e7308 */ /* 0x000f220000000800 */
[----:B-1----:R-:W-:-:S04]  /*6340*/  FADD.FTZ R6, R96, R5 ;  /* 0x0000000560067221 */ /* 0x002fc80000010000 */
[----:B------:R-:W-:Y:S01]  /*6350*/  FFMA.FTZ R44, R38, c[0x0][0x2d0], -R112 ;  /* 0x0000b400262c7a23 */ /* 0x000fe20000010870 */
[----:B------:R-:W-:Y:S01]  /*6360*/  HMMA.16816.F32.BF16 R88, R124, R40, R88 ;  /* 0x000000287c58723c */ /* 0x000fe20000041858 */
[----:B------:R-:W1:Y:S01]  /*6370*/  LDSM.16.MT88.4 R112, [R244+0x2000] ;  /* 0x00200000f470783b */ /* 0x000e620000004200 */
[----:B------:R-:W-:Y:S01]  /*6380*/  FFMA.FTZ R45, R105, c[0x0][0x2d0], -R168 ;  /* 0x0000b400692d7a23 */ /* 0x000fe200000108a8 */
[----:B------:R-:W5:Y:S01]  /*6390*/  MUFU.EX2 R93, R93 ;  /* 0x0000005d005d7308 */ /* 0x000f620000000800 */
[----:B--2---:R-:W-:Y:S01]  /*63a0*/  FADD.FTZ R6, R60, R6 ;  /* 0x000000063c067221 */ /* 0x004fe20000010000 */
[----:B------:R-:W2:Y:S02]  /*63b0*/  LDSM.16.MT88.4 R36, [R244+0x2800] ;  /* 0x00280000f424783b */ /* 0x000ea40000004200 */
[--C-:B------:R-:W-:Y:S02]  /*63c0*/  FFMA.FTZ R41, R103, c[0x0][0x2d0], -R168.reuse ;  /* 0x0000b40067297a23 */ /* 0x100fe400000108a8 */
[----:B------:R-:W-:-:S02]  /*63d0*/  FFMA.FTZ R40, R101, c[0x0][0x2d0], -R168 ;  /* 0x0000b40065287a23 */ /* 0x000fc400000108a8 */
[----:B------:R-:W-:Y:S01]  /*63e0*/  FFMA.FTZ R168, R100, c[0x0][0x2d0], -R168 ;  /* 0x0000b40064a87a23 */ /* 0x000fe200000108a8 */
[----:B------:R-:W-:Y:S01]  /*63f0*/  MUFU.EX2 R44, R44 ;  /* 0x0000002c002c7308 */ /* 0x000fe20000000800 */
[----:B----4-:R-:W-:-:S04]  /*6400*/  FADD.FTZ R95, R94, R95 ;  /* 0x0000005f5e5f7221 */ /* 0x010fc80000010000 */
[----:B-----5:R-:W-:-:S03]  /*6410*/  FADD.FTZ R5, R93, R95 ;  /* 0x0000005f5d057221 */ /* 0x020fc60000010000 */
[----:B------:R-:W-:Y:S01]  /*6420*/  MUFU.EX2 R49, R49 ;  /* 0x0000003100317308 */ /* 0x000fe20000000800 */
[-C--:B---3--:R-:W-:Y:S07]  /*6430*/  HMMA.16816.F32.BF16 R116, R128, R32.reuse, RZ ;  /* 0x000000208074723c */ /* 0x088fee00000418ff */
[----:B------:R-:W3:Y:S01]  /*6440*/  MUFU.EX2 R92, R92 ;  /* 0x0000005c005c7308 */ /* 0x000ee20000000800 */
[----:B------:R-:W-:Y:S07]  /*6450*/  HMMA.16816.F32.BF16 R120, R28, R32, RZ ;  /* 0x000000201c78723c */ /* 0x000fee00000418ff */
[----:B------:R-:W4:Y:S01]  /*6460*/  MUFU.EX2 R32, R21 ;  /* 0x0000001500207308 */ /* 0x000f220000000800 */
[-C--:B-1----:R-:W-:Y:S07]  /*6470*/  HMMA.16816.F32.BF16 R100, R128, R112.reuse, RZ ;  /* 0x000000708064723c */ /* 0x082fee00000418ff */
[----:B------:R-:W-:Y:S01]  /*6480*/  MUFU.EX2 R52, R52 ;  /* 0x0000003400347308 */ /* 0x000fe20000000800 */
[----:B---3--:R-:W-:Y:S01]  /*6490*/  FADD.FTZ R5, R92, R5 ;  /* 0x000000055c057221 */ /* 0x008fe20000010000 */
[----:B------:R-:W-:Y:S06]  /*64a0*/  HMMA.16816.F32.BF16 R104, R28, R112, RZ ;  /* 0x000000701c68723c */ /* 0x000fec00000418ff */
[----:B------:R-:W1:Y:S01]  /*64b0*/  MUFU.EX2 R79, R79 ;  /* 0x0000004f004f7308 */ /* 0x000e620000000800 */
[----:B----4-:R-:W-:Y:S01]  /*64c0*/  FADD.FTZ R8, R32, R26 ;  /* 0x0000001a20087221 */ /* 0x010fe20000010000 */
[----:B------:R-:W-:-:S03]  /*64d0*/  F2FP.BF16.PACK_AB R21, R93, R94 ;  /* 0x0000005e5d15723e */ /* 0x000fc600000010ff */
[----:B------:R-:W-:-:S03]  /*64e0*/  FADD.FTZ R8, R44, R8 ;  /* 0x000000082c087221 */ /* 0x000fc60000010000 */
[----:B------:R-:W-:Y:S08]  /*64f0*/  MUFU.EX2 R56, R56 ;  /* 0x0000003800387308 */ /* 0x000ff00000000800 */
[----:B------:R-:W-:Y:S01]  /*6500*/  MUFU.EX2 R77, R77 ;  /* 0x0000004d004d7308 */ /* 0x000fe20000000800 */
[----:B--2---:R-:W-:Y:S01]  /*6510*/  HMMA.16816.F32.BF16 R100, R12, R36, R100 ;  /* 0x000000240c64723c */ /* 0x004fe20000041864 */
[----:B-1----:R-:W-:Y:S01]  /*6520*/  FADD.FTZ R26, R79, R5 ;  /* 0x000000054f1a7221 */ /* 0x002fe20000010000 */
[----:B------:R-:W-:-:S05]  /*6530*/  F2FP.BF16.PACK_AB R10, R52, R49 ;  /* 0x00000031340a723e */ /* 0x000fca00000010ff */
[----:B------:R-:W1:Y:S01]  /*6540*/  MUFU.EX2 R25, R78 ;  /* 0x0000004e00197308 */ /* 0x000e620000000800 */
[----:B------:R-:W-:Y:S07]  /*6550*/  HMMA.16816.F32.BF16 R104, R124, R36, R104 ;  /* 0x000000247c68723c */ /* 0x000fee0000041868 */
[----:B------:R-:W2:Y:S08]  /*6560*/  MUFU.EX2 R36, R19 ;  /* 0x0000001300247308 */ /* 0x000eb00000000800 */
[----:B------:R3:W4:Y:S01]  /*6570*/  MUFU.EX2 R37, R16 ;  /* 0x0000001000257308 */ /* 0x0007220000000800 */
[----:B-1----:R-:W-:Y:S01]  /*6580*/  FADD.FTZ R26, R25, R26 ;  /* 0x0000001a191a7221 */ /* 0x002fe20000010000 */
[----:B------:R-:W-:Y:S01]  /*6590*/  F2FP.BF16.PACK_AB R25, R77, R25 ;  /* 0x000000194d19723e */ /* 0x000fe200000010ff */
[----:B--2---:R-:W-:-:S05]  /*65a0*/  FADD.FTZ R6, R36, R6 ;  /* 0x0000000624067221 */ /* 0x004fca0000010000 */
[----:B------:R-:W-:Y:S01]  /*65b0*/  MUFU.EX2 R57, R57 ;  /* 0x0000003900397308 */ /* 0x000fe20000000800 */
[----:B------:R-:W-:Y:S01]  /*65c0*/  FADD.FTZ R6, R111, R6 ;  /* 0x000000066f067221 */ /* 0x000fe20000010000 */
[----:B---3--:R-:W1:Y:S03]  /*65d0*/  LDSM.16.MT88.4 R16, [R243+0x2800] ;  /* 0x00280000f310783b */ /* 0x008e660000004200 */
[----:B------:R-:W-:-:S03]  /*65e0*/  FADD.FTZ R6, R97, R6 ;  /* 0x0000000661067221 */ /* 0x000fc60000010000 */
[----:B------:R2:W3:Y:S01]  /*65f0*/  MUFU.EX2 R9, R22 ;  /* 0x0000001600097308 */ /* 0x0004e20000000800 */
[----:B----4-:R-:W-:-:S05]  /*6600*/  FADD.FTZ R6, R37, R6 ;  /* 0x0000000625067221 */ /* 0x010fca0000010000 */
[----:B------:R5:W-:Y:S02]  /*6610*/  STL [R1+0xe0], R6 ;  /* 0x0000e00601007387 */ /* 0x000be40000100800 */
[----:B------:R5:W-:Y:S01]  /*6620*/  MUFU.EX2 R7, R23 ;  /* 0x0000001700077308 */ /* 0x000be20000000800 */
[----:B------:R-:W-:Y:S01]  /*6630*/  HMMA.16816.F32.BF16 R176, R28, R150, RZ ;  /* 0x000000961cb0723c */ /* 0x000fe200000418ff */
[----:B------:R-:W4:Y:S01]  /*6640*/  LDL R33, [R1+0xa8] ;  /* 0x0000a80001217983 */ /* 0x000f220000100800 */
[----:B--2---:R-:W-:-:S05]  /*6650*/  F2FP.BF16.PACK_AB R22, R60, R96 ;  /* 0x000000603c16723e */ /* 0x004fca00000010ff */
[----:B------:R-:W-:Y:S01]  /*6660*/  MUFU.EX2 R27, R76 ;  /* 0x0000004c001b7308 */ /* 0x000fe20000000800 */
[----:B------:R-:W-:Y:S01]  /*6670*/  HMMA.16816.F32.BF16 R184, R28, R142, RZ ;  /* 0x0000008e1cb8723c */ /* 0x000fe200000418ff */
[----:B---3--:R-:W-:-:S06]  /*6680*/  FADD.FTZ R4, R9, R4 ;  /* 0x0000000409047221 */ /* 0x008fcc0000010000 */
[----:B------:R-:W2:Y:S01]  /*6690*/  MUFU.EX2 R48, R48 ;  /* 0x0000003000307308 */ /* 0x000ea20000000800 */
[----:B-----5:R-:W-:Y:S01]  /*66a0*/  F2FP.BF16.PACK_AB R23, R79, R92 ;  /* 0x0000005c4f17723e */ /* 0x020fe200000010ff */
[----:B------:R-:W-:Y:S06]  /*66b0*/  HMMA.16816.F32.BF16 R192, R28, R134, RZ ;  /* 0x000000861cc0723c */ /* 0x000fec00000418ff */
[----:B------:R-:W3:Y:S02]  /*66c0*/  MUFU.EX2 R11, R45 ;  /* 0x0000002d000b7308 */ /* 0x000ee40000000800 */
[-C--:B-1----:R-:W-:Y:S06]  /*66d0*/  HMMA.16816.F32.BF16 R116, R12, R16.reuse, R116 ;  /* 0x000000100c74723c */ /* 0x082fec0000041874 */
[----:B------:R-:W1:Y:S01]  /*66e0*/  MUFU.EX2 R67, R67 ;  /* 0x0000004300437308 */ /* 0x000e620000000800 */
[----:B--2---:R-:W-:Y:S01]  /*66f0*/  FADD.FTZ R4, R48, R4 ;  /* 0x0000000430047221 */ /* 0x004fe20000010000 */
[----:B------:R-:W-:Y:S06]  /*6700*/  HMMA.16816.F32.BF16 R120, R124, R16, R120 ;  /* 0x000000107c78723c */ /* 0x000fec0000041878 */
[----:B------:R2:W-:Y:S01]  /*6710*/  MUFU.EX2 R16, R24 ;  /* 0x0000001800107308 */ /* 0x0005e20000000800 */
[----:B---3--:R-:W-:-:S02]  /*6720*/  FADD.FTZ R4, R11, R4 ;  /* 0x000000040b047221 */ /* 0x008fc40000010000 */
[----:B------:R-:W-:Y:S01]  /*6730*/  FADD.FTZ R17, R49, R8 ;  /* 0x0000000831117221 */ /* 0x000fe20000010000 */
[----:B------:R-:W-:Y:S01]  /*6740*/  F2FP.BF16.PACK_AB R8, R44, R32 ;  /* 0x000000202c08723e */ /* 0x000fe200000010ff */
[----:B------:R-:W-:Y:S01]  /*6750*/  FADD.FTZ R32, R77, R26 ;  /* 0x0000001a4d207221 */ /* 0x000fe20000010000 */
[----:B------:R-:W-:Y:S01]  /*6760*/  F2FP.BF16.PACK_AB R26, R37, R97 ;  /* 0x00000061251a723e */ /* 0x000fe200000010ff */
[----:B------:R-:W-:Y:S01]  /*6770*/  FADD.FTZ R17, R52, R17 ;  /* 0x0000001134117221 */ /* 0x000fe20000010000 */
[----:B------:R-:W3:Y:S01]  /*6780*/  MUFU.EX2 R5, R41 ;  /* 0x0000002900057308 */ /* 0x000ee20000000800 */
[----:B--2---:R-:W-:Y:S02]  /*6790*/  F2FP.BF16.PACK_AB R24, R111, R36 ;  /* 0x000000246f18723e */ /* 0x004fe400000010ff */
[----:B------:R-:W-:Y:S01]  /*67a0*/  FADD.FTZ R17, R56, R17 ;  /* 0x0000001138117221 */ /* 0x000fe20000010000 */
[----:B------:R-:W2:Y:S01]  /*67b0*/  LDL R36, [R1+0xac] ;  /* 0x0000ac0001247983 */ /* 0x000ea20000100800 */
[----:B------:R-:W-:Y:S01]  /*67c0*/  HMMA.16816.F32.BF16 R76, R28, R82, RZ ;  /* 0x000000521c4c723c */ /* 0x000fe200000418ff */
[----:B------:R-:W-:-:S02]  /*67d0*/  FADD.FTZ R32, R27, R32 ;  /* 0x000000201b207221 */ /* 0x000fc40000010000 */
[----:B------:R-:W5:Y:S01]  /*67e0*/  MUFU.EX2 R40, R40 ;  /* 0x0000002800287308 */ /* 0x000f620000000800 */
[----:B------:R-:W-:Y:S02]  /*67f0*/  FADD.FTZ R203, R57, R17 ;  /* 0x0000001139cb7221 */ /* 0x000fe40000010000 */
[----:B-1----:R-:W-:Y:S02]  /*6800*/  FADD.FTZ R6, R67, R32 ;  /* 0x0000002043067221 */ /* 0x002fe40000010000 */
[C---:B------:R-:W-:Y:S03]  /*6810*/  HMMA.16816.F32.BF16 R92, R28.reuse, R98, RZ ;  /* 0x000000621c5c723c */ /* 0x040fe600000418ff */
[----:B------:R1:W1:Y:S05]  /*6820*/  MUFU.EX2 R17, R168 ;  /* 0x000000a800117308 */ /* 0x00026a0000000800 */
[----:B------:R-:W-:Y:S03]  /*6830*/  HMMA.16816.F32.BF16 R108, R28, R114, RZ ;  /* 0x000000721c6c723c */ /* 0x000fe600000418ff */
[----:B------:R-:W-:Y:S05]  /*6840*/  MUFU.EX2 R61, R61 ;  /* 0x0000003d003d7308 */ /* 0x000fea0000000800 */
[----:B------:R-:W-:Y:S03]  /*6850*/  HMMA.16816.F32.BF16 R148, R128, R150, RZ ;  /* 0x000000968094723c */ /* 0x000fe600000418ff */
[----:B------:R-:W2:Y:S05]  /*6860*/  MUFU.EX2 R53, R53 ;  /* 0x0000003500357308 */ /* 0x000eaa0000000800 */
[-C--:B-1----:R-:W-:Y:S08]  /*6870*/  HMMA.16816.F32.BF16 R168, R28, R158.reuse, RZ ;  /* 0x0000009e1ca8723c */ /* 0x082ff000000418ff */
[C---:B------:R-:W-:Y:S08]  /*6880*/  HMMA.16816.F32.BF16 R156, R128.reuse, R158, RZ ;  /* 0x0000009e809c723c */ /* 0x040ff000000418ff */
[C---:B------:R-:W-:Y:S08]  /*6890*/  HMMA.16816.F32.BF16 R140, R128.reuse, R142, RZ ;  /* 0x0000008e808c723c */ /* 0x040ff000000418ff */
[C---:B------:R-:W-:Y:S08]  /*68a0*/  HMMA.16816.F32.BF16 R132, R128.reuse, R134, RZ ;  /* 0x000000868084723c */ /* 0x040ff000000418ff */
[C---:B------:R-:W-:Y:S08]  /*68b0*/  HMMA.16816.F32.BF16 R80, R128.reuse, R82, RZ ;  /* 0x000000528050723c */ /* 0x040ff000000418ff */
[C---:B------:R-:W-:Y:S08]  /*68c0*/  HMMA.16816.F32.BF16 R96, R128.reuse, R98, RZ ;  /* 0x000000628060723c */ /* 0x040ff000000418ff */
[C---:B------:R-:W-:Y:S08]  /*68d0*/  HMMA.16816.F32.BF16 R112, R128.reuse, R114, RZ ;  /* 0x000000728070723c */ /* 0x040ff000000418ff */
[-C--:B------:R-:W-:Y:S08]  /*68e0*/  HMMA.16816.F32.BF16 R128, R128, R34.reuse, RZ ;  /* 0x000000228080723c */ /* 0x080ff000000418ff */
[----:B------:R-:W-:Y:S01]  /*68f0*/  HMMA.16816.F32.BF16 R28, R28, R34, RZ ;  /* 0x000000221c1c723c */ /* 0x000fe200000418ff */
[----:B------:R-:W-:-:S04]  /*6900*/  FADD.FTZ R32, R7, R4 ;  /* 0x0000000407207221 */ /* 0x000fc80000010000 */
[----:B---3--:R-:W-:-:S03]  /*6910*/  FADD.FTZ R32, R5, R32 ;  /* 0x0000002005207221 */ /* 0x008fc60000010000 */
[----:B------:R-:W-:Y:S01]  /*6920*/  HMMA.16816.F32.BF16 R156, R12, R62, R156 ;  /* 0x0000003e0c9c723c */ /* 0x000fe2000004189c */
[----:B------:R-:W-:-:S07]  /*6930*/  FADD.FTZ R32, R16, R32 ;  /* 0x0000002010207221 */ /* 0x000fce0000010000 */
[C---:B------:R-:W-:Y:S08]  /*6940*/  HMMA.16816.F32.BF16 R148, R12.reuse, R58, R148 ;  /* 0x0000003a0c94723c */ /* 0x040ff00000041894 */
[C---:B------:R-:W-:Y:S08]  /*6950*/  HMMA.16816.F32.BF16 R140, R12.reuse, R54, R140 ;  /* 0x000000360c8c723c */ /* 0x040ff0000004188c */
[C---:B------:R-:W-:Y:S08]  /*6960*/  HMMA.16816.F32.BF16 R132, R12.reuse, R50, R132 ;  /* 0x000000320c84723c */ /* 0x040ff00000041884 */
[C---:B------:R-:W-:Y:S08]  /*6970*/  HMMA.16816.F32.BF16 R80, R12.reuse, R46, R80 ;  /* 0x0000002e0c50723c */ /* 0x040ff00000041850 */
[C---:B------:R-:W-:Y:S08]  /*6980*/  HMMA.16816.F32.BF16 R96, R12.reuse, R42, R96 ;  /* 0x0000002a0c60723c */ /* 0x040ff00000041860 */
[C---:B------:R-:W-:Y:S08]  /*6990*/  HMMA.16816.F32.BF16 R112, R12.reuse, R38, R112 ;  /* 0x000000260c70723c */ /* 0x040ff00000041870 */
[----:B------:R-:W-:Y:S01]  /*69a0*/  HMMA.16816.F32.BF16 R128, R12, R18, R128 ;  /* 0x000000120c80723c */ /* 0x000fe20000041880 */
[----:B------:R-:W1:Y:S01]  /*69b0*/  LDSM.16.MT88.4 R12, [R245+0x1000] ;  /* 0x00100000f50c783b */ /* 0x000e620000004200 */
[----:B-----5:R-:W-:Y:S01]  /*69c0*/  FADD.FTZ R32, R40, R32 ;  /* 0x0000002028207221 */ /* 0x020fe20000010000 */
[----:B------:R-:W-:-:S02]  /*69d0*/  F2FP.BF16.PACK_AB R11, R7, R11 ;  /* 0x0000000b070b723e */ /* 0x000fc400000010ff */
[----:B------:R-:W-:Y:S01]  /*69e0*/  F2FP.BF16.PACK_AB R5, R16, R5 ;  /* 0x000000051005723e */ /* 0x000fe200000010ff */
[C---:B------:R-:W-:Y:S01]  /*69f0*/  FADD.FTZ R202, R17.reuse, R32 ;  /* 0x0000002011ca7221 */ /* 0x040fe20000010000 */
[----:B------:R-:W-:Y:S01]  /*6a00*/  F2FP.BF16.PACK_AB R7, R17, R40 ;  /* 0x000000281107723e */ /* 0x000fe200000010ff */
        /* <DEDUP_REMOVED lines=8> */
[----:B------:R-:W3:Y:S01]  /*6a90*/  LDSM.16.MT88.4 R16, [R246+0x1000] ;  /* 0x00100000f610783b */ /* 0x000ee20000004200 */
[----:B------:R-:W-:-:S06]  /*6aa0*/  F2FP.BF16.PACK_AB R9, R48, R9 ;  /* 0x000000093009723e */ /* 0x000fcc00000010ff */
[-C--:B-1----:R-:W-:Y:S08]  /*6ab0*/  HMMA.16816.F32.BF16 R152, R20, R12.reuse, R152 ;  /* 0x0000000c1498723c */ /* 0x082ff00000041898 */
[----:B------:R-:W-:Y:S08]  /*6ac0*/  HMMA.16816.F32.BF16 R172, R8, R12, R172 ;  /* 0x0000000c08ac723c */ /* 0x000ff000000418ac */
[-C--:B------:R-:W-:Y:S08]  /*6ad0*/  HMMA.16816.F32.BF16 R148, R20, R14.reuse, R148 ;  /* 0x0000000e1494723c */ /* 0x080ff00000041894 */
[----:B------:R-:W-:Y:S01]  /*6ae0*/  HMMA.16816.F32.BF16 R176, R8, R14, R176 ;  /* 0x0000000e08b0723c */ /* 0x000fe200000418b0 */
[----:B------:R-:W1:Y:S07]  /*6af0*/  LDSM.16.MT88.4 R12, [R243+0x1000] ;  /* 0x00100000f30c783b */ /* 0x000e6e0000004200 */
[-C--:B---3--:R-:W-:Y:S08]  /*6b00*/  HMMA.16816.F32.BF16 R160, R20, R16.reuse, R160 ;  /* 0x0000001014a0723c */ /* 0x088ff000000418a0 */
[----:B------:R-:W-:Y:S08]  /*6b10*/  HMMA.16816.F32.BF16 R164, R8, R16, R164 ;  /* 0x0000001008a4723c */ /* 0x000ff000000418a4 */
[-C--:B------:R-:W-:Y:S08]  /*6b20*/  HMMA.16816.F32.BF16 R156, R20, R18.reuse, R156 ;  /* 0x00000012149c723c */ /* 0x080ff0000004189c */
[----:B------:R-:W-:Y:S01]  /*6b30*/  HMMA.16816.F32.BF16 R168, R8, R18, R168 ;  /* 0x0000001208a8723c */ /* 0x000fe200000418a8 */
[----:B------:R-:W3:Y:S07]  /*6b40*/  LDSM.16.MT88.4 R16, [R244+0x1000] ;  /* 0x00100000f410783b */ /* 0x000eee0000004200 */
        /* <DEDUP_REMOVED lines=20> */
[C---:B-1----:R-:W-:Y:S08]  /*6c90*/  HMMA.16816.F32.BF16 R116, R20.reuse, R12, R116 ;  /* 0x0000000c1474723c */ /* 0x042ff00000041874 */
[----:B------:R-:W-:Y:S08]  /*6ca0*/  HMMA.16816.F32.BF16 R128, R20, R14, R128 ;  /* 0x0000000e1480723c */ /* 0x000ff00000041880 */
[C---:B------:R-:W-:Y:S08]  /*6cb0*/  HMMA.16816.F32.BF16 R120, R8.reuse, R12, R120 ;  /* 0x0000000c0878723c */ /* 0x040ff00000041878 */
[C---:B------:R-:W-:Y:S01]  /*6cc0*/  HMMA.16816.F32.BF16 R124, R8.reuse, R14, R124 ;  /* 0x0000000e087c723c */ /* 0x040fe2000004187c */
[----:B------:R-:W1:Y:S07]  /*6cd0*/  LDSM.16.MT88.4 R12, [R244+0x1800] ;  /* 0x00180000f40c783b */ /* 0x000e6e0000004200 */
[C---:B---3--:R-:W-:Y:S08]  /*6ce0*/  HMMA.16816.F32.BF16 R104, R8.reuse, R16, R104 ;  /* 0x000000100868723c */ /* 0x048ff00000041868 */
[----:B------:R-:W-:Y:S01]  /*6cf0*/  HMMA.16816.F32.BF16 R108, R8, R18, R108 ;  /* 0x00000012086c723c */ /* 0x000fe2000004186c */
[----:B------:R-:W3:Y:S01]  /*6d00*/  LDSM.16.MT88.4 R8, [R243+0x1800] ;  /* 0x00180000f308783b */ /* 0x000ee20000004200 */
[----:B------:R-:W-:-:S02]  /*6d10*/  F2FP.BF16.PACK_AB R27, R67, R27 ;  /* 0x0000001b431b723e */ /* 0x000fc400000010ff */
[----:B------:R-:W-:Y:S01]  /*6d20*/  F2FP.BF16.PACK_AB R4, R57, R56 ;  /* 0x000000383904723e */ /* 0x000fe200000010ff */
[----:B------:R2:W-:Y:S03]  /*6d30*/  STL [R1+0xe4], R6 ;  /* 0x0000e40601007387 */ /* 0x0005e60000100800 */
[C---:B------:R-:W-:Y:S08]  /*6d40*/  HMMA.16816.F32.BF16 R100, R20.reuse, R16, R100 ;  /* 0x000000101464723c */ /* 0x040ff00000041864 */
[----:B------:R-:W-:Y:S01]  /*6d50*/  HMMA.16816.F32.BF16 R112, R20, R18, R112 ;  /* 0x000000121470723c */ /* 0x000fe20000041870 */
[----:B------:R-:W-:Y:S04]  /*6d60*/  LDSM.16.MT88.4 R20, [R246+0x1800] ;  /* 0x00180000f614783b */ /* 0x000fe80000004200 */
[----:B------:R-:W-:Y:S01]  /*6d70*/  LDSM.16.MT88.4 R16, [R245+0x1800] ;  /* 0x00180000f510783b */ /* 0x000fe20000004200 */
[----:B--2---:R-:W-:-:S02]  /*6d80*/  F2FP.BF16.PACK_AB R6, R53, R61 ;  /* 0x0000003d3506723e */ /* 0x004fc400000010ff */
        /* <DEDUP_REMOVED lines=9> */
[----:B------:R-:W2:Y:S07]  /*6e20*/  LDSM.16.MT88.4 R8, [R243+0x3800] ;  /* 0x00380000f308783b */ /* 0x000eae0000004200 */
[-C--:B-1----:R-:W-:Y:S08]  /*6e30*/  HMMA.16816.F32.BF16 R100, R24, R12.reuse, R100 ;  /* 0x0000000c1864723c */ /* 0x082ff00000041864 */
[----:B------:R-:W-:Y:S07]  /*6e40*/  HMMA.16816.F32.BF16 R104, R4, R12, R104 ;  /* 0x0000000c0468723c */ /* 0x000fee0000041868 */
[----:B------:R-:W-:Y:S01]  /*6e50*/  @P4 IMAD.HI.U32 R12, R36, c[0x0][0x2c8], RZ ;  /* 0x0000b200240c4a27 */ /* 0x000fe200078e00ff */
[----:B------:R-:W-:Y:S01]  /*6e60*/  MOV R13, R36 ;  /* 0x00000024000d7202 */ /* 0x000fe20000000f00 */
[----:B------:R-:W-:Y:S03]  /*6e70*/  HMMA.16816.F32.BF16 R160, R24, R20, R160 ;  /* 0x0000001418a0723c */ /* 0x000fe600000418a0 */
[----:B------:R-:W-:-:S05]  /*6e80*/  @P4 SHF.R.U32.HI R13, RZ, c[0x0][0x2cc], R12 ;  /* 0x0000b300ff0d4a19 */ /* 0x000fca000001160c */
[----:B------:R-:W-:Y:S01]  /*6e90*/  HMMA.16816.F32.BF16 R164, R4, R20, R164 ;  /* 0x0000001404a4723c */ /* 0x000fe200000418a4 */
[----:B------:R-:W-:-:S07]  /*6ea0*/  IADD3 R65, R13, -c[0x0][0x168], R65 ;  /* 0x80005a000d417a10 */ /* 0x000fce0007ffe041 */
[-C--:B------:R-:W-:Y:S08]  /*6eb0*/  HMMA.16816.F32.BF16 R156, R24, R22.reuse, R156 ;  /* 0x00000016189c723c */ /* 0x080ff0000004189c */
[----:B------:R-:W-:Y:S01]  /*6ec0*/  HMMA.16816.F32.BF16 R168, R4, R22, R168 ;  /* 0x0000001604a8723c */ /* 0x000fe200000418a8 */
[----:B------:R-:W1:Y:S07]  /*6ed0*/  LDSM.16.MT88.4 R20, [R246+0x3800] ;  /* 0x00380000f614783b */ /* 0x000e6e0000004200 */
[-C--:B------:R-:W-:Y:S08]  /*6ee0*/  HMMA.16816.F32.BF16 R152, R24, R16.reuse, R152 ;  /* 0x000000101898723c */ /* 0x080ff00000041898 */
[----:B------:R-:W-:Y:S08]  /*6ef0*/  HMMA.16816.F32.BF16 R172, R4, R16, R172 ;  /* 0x0000001004ac723c */ /* 0x000ff000000418ac */
[-C--:B------:R-:W-:Y:S08]  /*6f00*/  HMMA.16816.F32.BF16 R148, R24, R18.reuse, R148 ;  /* 0x000000121894723c */ /* 0x080ff00000041894 */
[----:B------:R-:W-:Y:S01]  /*6f10*/  HMMA.16816.F32.BF16 R176, R4, R18, R176 ;  /* 0x0000001204b0723c */ /* 0x000fe200000418b0 */
[----:B------:R-:W3:Y:S07]  /*6f20*/  LDSM.16.MT88.4 R16, [R245+0x3800] ;  /* 0x00380000f510783b */ /* 0x000eee0000004200 */
[-C--:B--2---:R-:W-:Y:S08]  /*6f30*/  HMMA.16816.F32.BF16 R116, R24, R8.reuse, R116 ;  /* 0x000000081874723c */ /* 0x084ff00000041874 */
[----:B------:R-:W-:Y:S07]  /*6f40*/  HMMA.16816.F32.BF16 R120, R4, R8, R120 ;  /* 0x000000080478723c */ /* 0x000fee0000041878 */
[----:B------:R-:W-:-:S04]  /*6f50*/  SHF.R.S32.HI R8, RZ, 0x1f, R65 ;  /* 0x0000001fff087819 */ /* 0x000fc80000011441 */
[----:B------:R-:W-:Y:S01]  /*6f60*/  LEA.HI R65, R8, R65, RZ, 0x6 ;  /* 0x0000004108417211 */ /* 0x000fe200078f30ff */
[----:B------:R-:W-:Y:S03]  /*6f70*/  HMMA.16816.F32.BF16 R112, R24, R14, R112 ;  /* 0x0000000e1870723c */ /* 0x000fe60000041870 */
[----:B------:R-:W-:-:S05]  /*6f80*/  SHF.R.S32.HI R65, RZ, 0x6, R65 ;  /* 0x00000006ff417819 */ /* 0x000fca0000011441 */
[----:B------:R-:W-:Y:S07]  /*6f90*/  HMMA.16816.F32.BF16 R108, R4, R14, R108 ;  /* 0x0000000e046c723c */ /* 0x000fee000004186c */
[----:B------:R-:W-:Y:S02]  /*6fa0*/  IADD3 R14, R64, -0x2, RZ ;  /* 0xfffffffe400e7810 */ /* 0x000fe40007ffe0ff */
[----:B----4-:R-:W-:-:S03]  /*6fb0*/  IMNMX R15, R33, R65, !PT ;  /* 0x00000041210f7217 */ /* 0x010fc60007800200 */
[----:B------:R2:W-:Y:S04]  /*6fc0*/  STL [R1+0xe8], R14 ;  /* 0x0000e80e01007387 */ /* 0x0005e80000100800 */
[----:B------:R2:W-:Y:S01]  /*6fd0*/  STL [R1+0xec], R15 ;  /* 0x0000ec0f01007387 */ /* 0x0005e20000100800 */
[----:B------:R-:W-:Y:S01]  /*6fe0*/  ISETP.GE.AND P0, PT, R14, R15, PT ;  /* 0x0000000f0e00720c */ /* 0x000fe20003f06270 */
[----:B------:R-:W-:Y:S01]  /*6ff0*/  FADD.FTZ R203, R61, R203 ;  /* 0x000000cb3dcb7221 */ /* 0x000fe20000010000 */
[----:B-1----:R-:W-:Y:S03]  /*7000*/  HMMA.16816.F32.BF16 R68, R24, R20, R68 ;  /* 0x000000141844723c */ /* 0x002fe60000041844 */
[----:B------:R-:W-:-:S05]  /*7010*/  FADD.FTZ R203, R53, R203 ;  /* 0x000000cb35cb7221 */ /* 0x000fca0000010000 */
[C---:B------:R-:W-:Y:S08]  /*7020*/  HMMA.16816.F32.BF16 R80, R24.reuse, R22, R80 ;  /* 0x000000161850723c */ /* 0x040ff00000041850 */
[C---:B---3--:R-:W-:Y:S08]  /*7030*/  HMMA.16816.F32.BF16 R84, R24.reuse, R16, R84 ;  /* 0x000000101854723c */ /* 0x048ff00000041854 */
[C---:B------:R-:W-:Y:S08]  /*7040*/  HMMA.16816.F32.BF16 R96, R24.reuse, R18, R96 ;  /* 0x000000121860723c */ /* 0x040ff00000041860 */
[----:B------:R-:W-:Y:S08]  /*7050*/  HMMA.16816.F32.BF16 R128, R24, R10, R128 ;  /* 0x0000000a1880723c */ /* 0x000ff00000041880 */
[C---:B------:R-:W-:Y:S08]  /*7060*/  HMMA.16816.F32.BF16 R72, R4.reuse, R20, R72 ;  /* 0x000000140448723c */ /* 0x040ff00000041848 */
[C---:B------:R-:W-:Y:S08]  /*7070*/  HMMA.16816.F32.BF16 R76, R4.reuse, R22, R76 ;  /* 0x00000016044c723c */ /* 0x040ff0000004184c */
[C---:B------:R-:W-:Y:S08]  /*7080*/  HMMA.16816.F32.BF16 R88, R4.reuse, R16, R88 ;  /* 0x000000100458723c */ /* 0x040ff00000041858 */
[C---:B------:R-:W-:Y:S08]  /*7090*/  HMMA.16816.F32.BF16 R92, R4.reuse, R18, R92 ;  /* 0x00000012045c723c */ /* 0x040ff0000004185c */
[----:B------:R-:W-:Y:S01]  /*70a0*/  HMMA.16816.F32.BF16 R124, R4, R10, R124 ;  /* 0x0000000a047c723c */ /* 0x000fe2000004187c */
[----:B------:R-:W-:Y:S01]  /*70b0*/  @!UPT UIADD3 URZ, URZ, URZ, URZ ;  /* 0x0000003f3f3ff290 */ /* 0x000fe2000fffe03f */
[----:B------:R-:W-:Y:S11]  /*70c0*/  @!P0 BRA `(.L_x_1236) ;  /* 0x0000533000008947 */ /* 0x000ff60003800000 */
[----:B--2---:R-:W-:Y:S01]  /*70d0*/  MOV R197, R0 ;  /* 0x0000000000c57202 */ /* 0x004fe20000000f00 */
[----:B------:R-:W-:Y:S01]  /*70e0*/  IMAD.MOV.U32 R0, RZ, RZ, R14 ;  /* 0x000000ffff007224 */ /* 0x000fe200078e000e */
[----:B------:R-:W-:Y:S01]  /*70f0*/  MOV R200, R2 ;  /* 0x0000000200c87202 */ /* 0x000fe20000000f00 */
[----:B------:R-:W-:Y:S01]  /*7100*/  IMAD.MOV.U32 R198, RZ, RZ, R196 ;  /* 0x000000ffffc67224 */ /* 0x000fe200078e00c4 */
[----:B------:R-:W-:-:S02]  /*7110*/  MOV R199, R3 ;  /* 0x0000000300c77202 */ /* 0x000fc40000000f00 */
[----:B------:R1:W-:Y:S05]  /*7120*/  STL [R1+0xe8], R0 ;  /* 0x0000e80001007387 */ /* 0x0003ea0000100800 */
.L_x_1247:
[----:B------:R-:W2:Y:S01]  /*7130*/  LDL R2, [R1+0xe8] ;  /* 0x0000e80001027983 */ /* 0x000ea20000100800 */
[----:B------:R-:W-:Y:S04]  /*7140*/  DEPBAR.LE SB0, 0x0 ;  /* 0x000080000000791a */ /* 0x000fe80000000000 */
[----:B-1----:R-:W2:Y:S01]  /*7150*/  LDL R0, [R1+0xa8] ;  /* 0x0000a80001007983 */ /* 0x002ea20000100800 */
[----:B------:R-:W-:Y:S01]  /*7160*/  WARPSYNC 0xffffffff ;  /* 0xffffffff00007948 */ /* 0x000fe20003800000 */
[----:B------:R-:W-:Y:S02]  /*7170*/  BSSY B0, `(.L_x_1237) ;  /* 0x000005f000007945 */ /* 0x000fe40003800000 */
[----:B------:R-:W-:Y:S06]  /*7180*/  BAR.SYNC.DEFER_BLOCKING 0x0 ;  /* 0x0000000000007b1d */ /* 0x000fec0000010000 */
[----:B------:R1:W3:Y:S04]  /*7190*/  LDSM.16.M88.4 R64, [R251] ;  /* 0x00000000fb40783b */ /* 0x0002e80000000200 */
[----:B------:R1:W4:Y:S04]  /*71a0*/  LDSM.16.M88.4 R60, [R251+0x2000] ;  /* 0x00200000fb3c783b */ /* 0x0003280000000200 */
[----:B------:R1:W1:Y:S04]  /*71b0*/  LDSM.16.M88.4 R16, [R250] ;  /* 0x00000000fa10783b */ /* 0x0002680000000200 */
[----:B------:R1:W1:Y:S04]  /*71c0*/  LDSM.16.M88.4 R32, [R250+0x800] ;  /* 0x00080000fa20783b */ /* 0x0002680000000200 */
[----:B------:R1:W1:Y:S04]  /*71d0*/  LDSM.16.M88.4 R48, [R250+0x1000] ;  /* 0x00100000fa30783b */ /* 0x0002680000000200 */
[----:B------:R1:W1:Y:S04]  /*71e0*/  LDSM.16.M88.4 R204, [R250+0x1800] ;  /* 0x00180000facc783b */ /* 0x0002680000000200 */
[----:B------:R1:W1:Y:S04]  /*71f0*/  LDSM.16.M88.4 R208, [R249] ;  /* 0x00000000f9d0783b */ /* 0x0002680000000200 */
[----:B------:R1:W1:Y:S04]  /*7200*/  LDSM.16.M88.4 R216, [R249+0x2000] ;  /* 0x00200000f9d8783b */ /* 0x0002680000000200 */
[----:B------:R1:W1:Y:S04]  /*7210*/  LDSM.16.M88.4 R212, [R242] ;  /* 0x00000000f2d4783b */ /* 0x0002680000000200 */
[----:B------:R1:W1:Y:S04]  /*7220*/  LDSM.16.M88.4 R220, [R232] ;  /* 0x00000000e8dc783b */ /* 0x0002680000000200 */
[----:B------:R1:W1:Y:S04]  /*7230*/  LDSM.16.M88.4 R224, [R233] ;  /* 0x00000000e9e0783b */ /* 0x0002680000000200 */
[----:B------:R1:W1:Y:S01]  /*7240*/  LDSM.16.M88.4 R228, [R234] ;  /* 0x00000000eae4783b */ /* 0x0002620000000200 */
[----:B--2---:R-:W-:Y:S11]  /*7250*/  ISETP.GT.AND P0, PT, R0, R2, PT ;  /* 0x000000020000720c */ /* 0x004ff60003f04270 */
[----:B------:R-:W-:Y:S02]  /*7260*/  @!UPT UIADD3 URZ, URZ, URZ, URZ ;  /* 0x0000003f3f3ff290 */ /* 0x000fe4000fffe03f */
[----:B------:R-:W-:-:S05]  /*7270*/  @P0 BRA `(.L_x_1238) ;  /* 0x000004e000000947 */ /* 0x000fca0003800000 */
[----:B-1-34-:R-:W2:Y:S04]  /*7280*/  LDL R11, [R1+0xb8] ;  /* 0x0000b800010b7983 */ /* 0x01aea80000100800 */
[----:B------:R-:W3:Y:S04]  /*7290*/  LDL R10, [R1+0xb4] ;  /* 0x0000b400010a7983 */ /* 0x000ee80000100800 */
[----:B------:R-:W4:Y:S04]  /*72a0*/  LDL.64 R8, [R1+0xc8] ;  /* 0x0000c80001087983 */ /* 0x000f280000100a00 */
[----:B------:R-:W5:Y:S04]  /*72b0*/  LDL R7, [R1+0x9c] ;  /* 0x00009c0001077983 */ /* 0x000f680000100800 */
[----:B------:R-:W4:Y:S04]  /*72c0*/  LDL R6, [R1+0x4] ;  /* 0x0000040001067983 */ /* 0x000f280000100800 */
[----:B------:R-:W4:Y:S04]  /*72d0*/  LDL R5, [R1] ;  /* 0x0000000001057983 */ /* 0x000f280000100800 */
[----:B------:R-:W5:Y:S01]  /*72e0*/  LDL R4, [R1+0x18] ;  /* 0x0000180001047983 */ /* 0x000f620000100800 */
[C---:B--2---:R-:W-:Y:S01]  /*72f0*/  IMAD.WIDE.U32 R2, R11.reuse, c[0x0][0x208], RZ ;  /* 0x000082000b027a25 */ /* 0x044fe200078e00ff */
[----:B------:R-:W-:Y:S05]  /*7300*/  SHF.R.S32.HI R0, RZ, 0x1f, R11 ;  /* 0x0000001fff007819 */ /* 0x000fea000001140b */
[----:B------:R-:W-:Y:S04]  /*7310*/  IMAD R0, R0, c[0x0][0x208], RZ ;  /* 0x0000820000007a24 */ /* 0x000fe800078e02ff */
[----:B------:R-:W-:Y:S01]  /*7320*/  IMAD R0, R11, c[0x0][0x20c], R0 ;  /* 0x000083000b007a24 */ /* 0x000fe200078e0200 */
[----:B---3--:R-:W-:Y:S03]  /*7330*/  SHF.R.S32.HI R11, RZ, 0x1f, R10 ;  /* 0x0000001fff0b7819 */ /* 0x008fe6000001140a */
[----:B------:R-:W-:Y:S02]  /*7340*/  IMAD.IADD R3, R3, 0x1, R0 ;  /* 0x0000000103037824 */ /* 0x000fe400078e0200 */
[----:B------:R-:W-:Y:S02]  /*7350*/  IMAD R11, R11, c[0x0][0x218], RZ ;  /* 0x000086000b0b7a24 */ /* 0x000fe400078e02ff */
[C---:B------:R-:W-:Y:S04]  /*7360*/  IMAD.WIDE.U32 R2, R10.reuse, c[0x0][0x218], R2 ;  /* 0x000086000a027a25 */ /* 0x040fe800078e0002 */
[----:B------:R-:W-:Y:S01]  /*7370*/  IMAD R11, R10, c[0x0][0x21c], R11 ;  /* 0x000087000a0b7a24 */ /* 0x000fe200078e020b */
[----:B----4-:R-:W-:Y:S02]  /*7380*/  IADD3 R0, P0, R8, R2, RZ ;  /* 0x0000000208007210 */ /* 0x010fe40007f1e0ff */
[----:B------:R-:W-:Y:S02]  /*7390*/  SHF.L.U64.HI R10, R6, 0x1, R252 ;  /* 0x00000001060a7819 */ /* 0x000fe400000102fc */
[----:B-----5:R-:W-:Y:S02]  /*73a0*/  IADD3.X R11, R7, R3, R11, P0, !PT ;  /* 0x00000003070b7210 */ /* 0x020fe400007fe40b */
[----:B------:R-:W-:Y:S02]  /*73b0*/  LEA R12, P0, R0, c[0x0][0x1f8], 0x1 ;  /* 0x00007e00000c7a11 */ /* 0x000fe400078008ff */
[----:B------:R-:W-:Y:S02]  /*73c0*/  SHF.L.U32 R3, R6, 0x1, RZ ;  /* 0x0000000106037819 */ /* 0x000fe400000006ff */
[----:B------:R-:W-:Y:S01]  /*73d0*/  LEA.HI.X R11, R0, c[0x0][0x1fc], R11, 0x1, P0 ;  /* 0x00007f00000b7a11 */ /* 0x000fe200000f0c0b */
[C---:B------:R-:W-:Y:S01]  /*73e0*/  IMAD.SHL.U32 R0, R4.reuse, 0x2, RZ ;  /* 0x0000000204007824 */ /* 0x040fe200078e00ff */
[----:B------:R-:W-:Y:S01]  /*73f0*/  SHF.L.U64.HI R2, R4, 0x1, R5 ;  /* 0x0000000104027819 */ /* 0x000fe20000010205 */
[----:B------:R-:W-:-:S05]  /*7400*/  BRA.DIV ~URZ, `(.L_x_1239) ;  /* 0x0000ddf27f007947 */ /* 0x000fca000b800000 */
[----:B------:R1:W2:Y:S02]  /*7410*/  SHFL.IDX PT, R13, R11, RZ, 0x181f ;  /* 0x00181fff0b0d7589 */ /* 0x0002a400000e0000 */
.L_x_1290:
[----:B------:R-:W-:-:S05]  /*7420*/  BRA.DIV ~URZ, `(.L_x_1240) ;  /* 0x0000de427f007947 */ /* 0x000fca000b800000 */
[----:B------:R-:W3:Y:S04]  /*7430*/  LDL R4, [R1+0x18] ;  /* 0x0000180001047983 */ /* 0x000ee80000100800 */
[----:B------:R-:W4:Y:S04]  /*7440*/  LDL R20, [R1+0x8] ;  /* 0x0000080001147983 */ /* 0x000f280000100800 */
[----:B------:R-:W5:Y:S04]  /*7450*/  LDL R7, [R1+0x4] ;  /* 0x0000040001077983 */ /* 0x000f680000100800 */
[----:B------:R-:W1:Y:S02]  /*7460*/  SHFL.IDX PT, R6, R12, RZ, 0x181f ;  /* 0x00181fff0c067589 */ /* 0x000e6400000e0000 */
[-C--:B-1----:R-:W-:Y:S05]  /*7470*/  IADD3 R8, P5, R6, R3.reuse, RZ ;  /* 0x0000000306087210 */ /* 0x082fea0007fbe0ff */
[C---:B--2---:R-:W-:Y:S01]  /*7480*/  IMAD.X R9, R13.reuse, 0x1, R10, P5 ;  /* 0x000000010d097824 */ /* 0x044fe200028e060a */
[----:B---3--:R-:W-:Y:S02]  /*7490*/  ISETP.GE.AND P2, PT, R4, c[0x0][0x1d4], PT ;  /* 0x0000750004007a0c */ /* 0x008fe40003f46270 */
[-C--:B------:R-:W-:Y:S05]  /*74a0*/  IADD3 R4, P0, R6, R0.reuse, RZ ;  /* 0x0000000006047210 */ /* 0x080fea0007f1e0ff */
[--C-:B------:R-:W-:Y:S01]  /*74b0*/  IMAD.X R5, R13, 0x1, R2.reuse, P0 ;  /* 0x000000010d057824 */ /* 0x100fe200000e0602 */
[----:B-----5:R-:W-:Y:S05]  /*74c0*/  ISETP.GE.AND P0, PT, R7, c[0x0][0x1d4], PT ;  /* 0x0000750007007a0c */ /* 0x020fea0003f06270 */
[----:B------:R-:W-:Y:S01]  /*74d0*/  @!PT LDS RZ, [RZ] ;  /* 0x00000000fffff984 */ /* 0x000fe20000000800 */
[----:B------:R-:W-:Y:S01]  /*74e0*/  @!PT LDS RZ, [RZ] ;  /* 0x00000000fffff984 */ /* 0x000fe20000000800 */
[----:B----4-:R1:W-:Y:S08]  /*74f0*/  LDGSTS.E.BYPASS.LTC128B.128 [R20+0x100], [R4.64], !P2 ;  /* 0x0010000004147fae */ /* 0x0103f0000d101d48 */
[----:B------:R2:W-:Y:S04]  /*7500*/  LDGSTS.E.BYPASS.LTC128B.128 [R20+0x2100], [R8.64], !P0 ;  /* 0x0210000008147fae */ /* 0x0005e8000c101d48 */
[----:B-1----:R-:W1:Y:S04]  /*7510*/  SHFL.IDX PT, R4, R12, 0x1, 0x181f ;  /* 0x00381f000c047f89 */ /* 0x002e6800000e0000 */
[----:B------:R-:W3:Y:S01]  /*7520*/  SHFL.IDX PT, R5, R11, 0x1, 0x181f ;  /* 0x00381f000b057f89 */ /* 0x000ee200000e0000 */
[CC--:B-1----:R-:W-:Y:S02]  /*7530*/  IADD3 R6, P6, R4.reuse, R0.reuse, RZ ;  /* 0x0000000004067210 */ /* 0x0c2fe40007fde0ff */
[-C--:B------:R-:W-:Y:S02]  /*7540*/  IADD3 R14, P5, R4, R3.reuse, RZ ;  /* 0x00000003040e7210 */ /* 0x080fe40007fbe0ff */
[----:B------:R-:W1:Y:S01]  /*7550*/  SHFL.IDX PT, R4, R12, 0x2, 0x181f ;  /* 0x00581f000c047f89 */ /* 0x000e6200000e0000 */
[C---:B---3--:R-:W-:Y:S02]  /*7560*/  IMAD.X R7, R5.reuse, 0x1, R2, P6 ;  /* 0x0000000105077824 */ /* 0x048fe400030e0602 */
[----:B------:R-:W-:Y:S02]  /*7570*/  IMAD.X R15, R5, 0x1, R10, P5 ;  /* 0x00000001050f7824 */ /* 0x000fe400028e060a */
[----:B------:R-:W3:Y:S04]  /*7580*/  SHFL.IDX PT, R5, R11, 0x2, 0x181f ;  /* 0x00581f000b057f89 */ /* 0x000ee800000e0000 */
[----:B------:R1:W-:Y:S04]  /*7590*/  LDGSTS.E.BYPASS.LTC128B.128 [R20+0x900], [R6.64], !P2 ;  /* 0x0090000006147fae */ /* 0x0003e8000d101d48 */
[----:B------:R4:W-:Y:S04]  /*75a0*/  LDGSTS.E.BYPASS.LTC128B.128 [R20+0x2900], [R14.64], !P0 ;  /* 0x029000000e147fae */ /* 0x0009e8000c101d48 */
[----:B------:R-:W2:Y:S01]  /*75b0*/  SHFL.IDX PT, R11, R11, 0x3, 0x181f ;  /* 0x00781f000b0b7f89 */ /* 0x000ea200000e0000 */
[C---:B-1----:R-:W-:Y:S02]  /*75c0*/  IADD3 R6, P5, R4.reuse, R0, RZ ;  /* 0x0000000004067210 */ /* 0x042fe40007fbe0ff */
[----:B----4-:R-:W-:Y:S03]  /*75d0*/  SEL R15, RZ, 0x10, P2 ;  /* 0x00000010ff0f7807 */ /* 0x010fe60001000000 */
[C---:B---3--:R-:W-:Y:S01]  /*75e0*/  IMAD.X R7, R5.reuse, 0x1, R2, P5 ;  /* 0x0000000105077824 */ /* 0x048fe200028e0602 */
[----:B------:R-:W-:Y:S04]  /*75f0*/  SEL R14, RZ, 0x10, P0 ;  /* 0x00000010ff0e7807 */ /* 0x000fe80000000000 */
[----:B------:R1:W-:Y:S02]  /*7600*/  LDGSTS.E.BYPASS.LTC128B.128 [R20+0x1100], [R6.64], !P2 ;  /* 0x0110000006147fae */ /* 0x0003e4000d101d48 */
[----:B-1----:R-:W-:Y:S05]  /*7610*/  IADD3 R6, P5, R4, R3, RZ ;  /* 0x0000000304067210 */ /* 0x002fea0007fbe0ff */
[----:B------:R-:W-:Y:S02]  /*7620*/  IMAD.X R7, R5, 0x1, R10, P5 ;  /* 0x0000000105077824 */ /* 0x000fe400028e060a */
[----:B------:R1:W3:Y:S04]  /*7630*/  SHFL.IDX PT, R5, R12, 0x3, 0x181f ;  /* 0x00781f000c057f89 */ /* 0x0002e800000e0000 */
[----:B------:R1:W-:Y:S02]  /*7640*/  LDGSTS.E.BYPASS.LTC128B.128 [R20+0x3100], [R6.64], !P0 ;  /* 0x0310000006147fae */ /* 0x0003e4000c101d48 */
.L_x_1291:
[C---:B--2---:R-:W-:Y:S01]  /*7650*/  IADD3 R4, -R15.reuse, 0x10, RZ ;  /* 0x000000100f047810 */ /* 0x044fe20007ffe1ff */
[----:B------:R-:W2:Y:S01]  /*7660*/  LDL R8, [R1+0x8] ;  /* 0x0000080001087983 */ /* 0x000ea20000100800 */
[----:B------:R-:W-:Y:S02]  /*7670*/  ISETP.NE.U32.AND P5, PT, R15, RZ, PT ;  /* 0x000000ff0f00720c */ /* 0x000fe40003fa5070 */
[----:B------:R-:W-:Y:S04]  /*7680*/  LOP3.LUT R4, R4, 0xf, RZ, 0xc0, !PT ;  /* 0x0000000f04047812 */ /* 0x000fe800078ec0ff */
[----:B-1-3--:R-:W-:Y:S02]  /*7690*/  IADD3 R6, P2, P0, R4, R5, R0 ;  /* 0x0000000504067210 */ /* 0x00afe4000785e000 */
[----:B------:R-:W-:Y:S02]  /*76a0*/  IADD3 R0, -R14, 0x10, RZ ;  /* 0x000000100e007810 */ /* 0x000fe40007ffe1ff */
[----:B------:R-:W-:Y:S02]  /*76b0*/  IADD3.X R7, RZ, R11, R2, P2, P0 ;  /* 0x0000000bff077210 */ /* 0x000fe400017e0402 */
[----:B------:R-:W-:Y:S04]  /*76c0*/  LOP3.LUT R0, R0, 0xf, RZ, 0xc0, !PT ;  /* 0x0000000f00007812 */ /* 0x000fe800078ec0ff */
[----:B------:R-:W-:Y:S04]  /*76d0*/  IADD3 R2, P2, P0, R0, R5, R3 ;  /* 0x0000000500027210 */ /* 0x000fe8000785e003 */
[----:B------:R-:W-:Y:S01]  /*76e0*/  IADD3.X R3, RZ, R11, R10, P2, P0 ;  /* 0x0000000bff037210 */ /* 0x000fe200017e040a */
[----:B------:R-:W-:Y:S01]  /*76f0*/  @!PT LDS RZ, [RZ] ;  /* 0x00000000fffff984 */ /* 0x000fe20000000800 */
[----:B------:R-:W-:Y:S01]  /*7700*/  @!PT LDS RZ, [RZ] ;  /* 0x00000000fffff984 */ /* 0x000fe20000000800 */
[----:B------:R-:W-:Y:S01]  /*7710*/  @!PT LDS RZ, [RZ] ;  /* 0x00000000fffff984 */ /* 0x000fe20000000800 */
[----:B--2---:R1:W-:Y:S01]  /*7720*/  LDGSTS.E.BYPASS.LTC128B.128.ZFILL [R8+0x1900], [R6.64], P5 ;  /* 0x0190000006087fae */ /* 0x0043e2000a941d48 */
[----:B------:R-:W-:Y:S11]  /*7730*/  ISETP.NE.U32.AND P5, PT, R14, RZ, PT ;  /* 0x000000ff0e00720c */ /* 0x000ff60003fa5070 */
[----:B------:R-:W-:Y:S02]  /*7740*/  @!UPT UIADD3 URZ, URZ, URZ, URZ ;  /* 0x0000003f3f3ff290 */ /* 0x000fe4000fffe03f */
[----:B------:R1:W-:Y:S02]  /*7750*/  LDGSTS.E.BYPASS.LTC128B.128.ZFILL [R8+0x3900], [R2.64], P5 ;  /* 0x0390000002087fae */ /* 0x0003e4000a941d48 */
.L_x_1238:
[----:B-1-34-:R-:W-:Y:S05]  /*7760*/  BSYNC B0 ;  /* 0x0000000000007941 */ /* 0x01afea0003800000 */
.L_x_1237:
[----:B------:R-:W0:Y:S01]  /*7770*/  LDGDEPBAR ;  /* 0x00000000000079af */ /* 0x000e220000000000 */
[----:B------:R-:W-:Y:S01]  /*7780*/  WARPSYNC 0xffffffff ;  /* 0xffffffff00007948 */ /* 0x000fe20003800000 */
[-C--:B------:R-:W-:Y:S01]  /*7790*/  HMMA.16816.F32.BF16 R4, R64, R16.reuse, RZ ;  /* 0x000000104004723c */ /* 0x080fe200000418ff */
[----:B------:R-:W-:Y:S07]  /*77a0*/  BSSY B0, `(.L_x_1241) ;  /* 0x0000191000007945 */ /* 0x000fee0003800000 */
        /* <DEDUP_REMOVED lines=15> */
[----:B------:R-:W-:Y:S07]  /*78a0*/  LDSM.16.M88.4 R204, [R248] ;  /* 0x00000000f8cc783b */ /* 0x000fee0000000200 */
[-C--:B------:R-:W-:Y:S08]  /*78b0*/  HMMA.16816.F32.BF16 R4, R208, R212.reuse, R4 ;  /* 0x000000d4d004723c */ /* 0x080ff00000041804 */
[C---:B------:R-:W-:Y:S08]  /*78c0*/  HMMA.16816.F32.BF16 R8, R216.reuse, R212, R8 ;  /* 0x000000d4d808723c */ /* 0x040ff00000041808 */
[-C--:B------:R-:W-:Y:S08]  /*78d0*/  HMMA.16816.F32.BF16 R12, R216, R214.reuse, R12 ;  /* 0x000000d6d80c723c */ /* 0x080ff0000004180c */
[C---:B------:R-:W-:Y:S01]  /*78e0*/  HMMA.16816.F32.BF16 R16, R208.reuse, R214, R16 ;  /* 0x000000d6d010723c */ /* 0x040fe20000041810 */
[----:B------:R-:W1:Y:S07]  /*78f0*/  LDSM.16.M88.4 R212, [R241] ;  /* 0x00000000f1d4783b */ /* 0x000e6e0000000200 */
        /* <DEDUP_REMOVED lines=11> */
[C---:B------:R-:W-:Y:S01]  /*79b0*/  HMMA.16816.F32.BF16 R56, R216.reuse, R228, R56 ;  /* 0x000000e4d838723c */ /* 0x040fe20000041838 */
[----:B------:R-:W3:Y:S07]  /*79c0*/  LDL R229, [R1+0xa8] ;  /* 0x0000a80001e57983 */ /* 0x000eee0000100800 */
[-C--:B------:R-:W-:Y:S01]  /*79d0*/  HMMA.16816.F32.BF16 R60, R216, R230.reuse, R60 ;  /* 0x000000e6d83c723c */ /* 0x080fe2000004183c */
[----:B------:R-:W-:Y:S07]  /*79e0*/  LDSM.16.M88.4 R216, [R241+0x1000] ;  /* 0x00100000f1d8783b */ /* 0x000fee0000000200 */
[----:B------:R-:W-:Y:S01]  /*79f0*/  HMMA.16816.F32.BF16 R64, R208, R230, R64 ;  /* 0x000000e6d040723c */ /* 0x000fe20000041840 */
[----:B------:R-:W4:Y:S07]  /*7a00*/  LDSM.16.M88.4 R208, [R241+0x800] ;  /* 0x00080000f1d0783b */ /* 0x000f2e0000000200 */
[-C--:B-1----:R-:W-:Y:S08]  /*7a10*/  HMMA.16816.F32.BF16 R4, R204, R212.reuse, R4 ;  /* 0x000000d4cc04723c */ /* 0x082ff00000041804 */
[C---:B--2---:R-:W-:Y:S08]  /*7a20*/  HMMA.16816.F32.BF16 R8, R220.reuse, R212, R8 ;  /* 0x000000d4dc08723c */ /* 0x044ff00000041808 */
[-C--:B------:R-:W-:Y:S08]  /*7a30*/  HMMA.16816.F32.BF16 R12, R220, R214.reuse, R12 ;  /* 0x000000d6dc0c723c */ /* 0x080ff0000004180c */
[C---:B------:R-:W-:Y:S01]  /*7a40*/  HMMA.16816.F32.BF16 R16, R204.reuse, R214, R16 ;  /* 0x000000d6cc10723c */ /* 0x040fe20000041810 */
[----:B------:R-:W-:Y:S07]  /*7a50*/  LDSM.16.M88.4 R212, [R238+-0x2000] ;  /* 0xffe00000eed4783b */ /* 0x000fee0000000200 */
[-C--:B----4-:R-:W-:Y:S08]  /*7a60*/  HMMA.16816.F32.BF16 R20, R204, R208.reuse, R20 ;  /* 0x000000d0cc14723c */ /* 0x090ff00000041814 */
        /* <DEDUP_REMOVED lines=12> */
[----:B------:R-:W-:Y:S07]  /*7b30*/  LDSM.16.M88.4 R220, [R238+-0x1000] ;  /* 0xfff00000eedc783b */ /* 0x000fee0000000200 */
[----:B------:R-:W-:Y:S01]  /*7b40*/  HMMA.16816.F32.BF16 R64, R204, R226, R64 ;  /* 0x000000e2cc40723c */ /* 0x000fe20000041840 */
[----:B------:R-:W4:Y:S07]  /*7b50*/  LDSM.16.M88.4 R204, [R238+-0x1800] ;  /* 0xffe80000eecc783b */ /* 0x000f2e0000000200 */
[-C--:B-1----:R-:W-:Y:S01]  /*7b60*/  HMMA.16816.F32.BF16 R4, R208, R212.reuse, R4 ;  /* 0x000000d4d004723c */ /* 0x082fe20000041804 */
[----:B------:R-:W1:Y:S07]  /*7b70*/  LDSM.16.M88.4 R224, [R238+-0x800] ;  /* 0xfff80000eee0783b */ /* 0x000e6e0000000200 */
[C---:B--2---:R-:W-:Y:S08]  /*7b80*/  HMMA.16816.F32.BF16 R8, R216.reuse, R212, R8 ;  /* 0x000000d4d808723c */ /* 0x044ff00000041808 */
[-C--:B------:R-:W-:Y:S08]  /*7b90*/  HMMA.16816.F32.BF16 R12, R216, R214.reuse, R12 ;  /* 0x000000d6d80c723c */ /* 0x080ff0000004180c */
[C---:B------:R-:W-:Y:S01]  /*7ba0*/  HMMA.16816.F32.BF16 R16, R208.reuse, R214, R16 ;  /* 0x000000d6d010723c */ /* 0x040fe20000041810 */
[----:B------:R-:W-:Y:S07]  /*7bb0*/  LDSM.16.M88.4 R212, [R250+0x2000] ;  /* 0x00200000fad4783b */ /* 0x000fee0000000200 */
[-C--:B----4-:R-:W-:Y:S08]  /*7bc0*/  HMMA.16816.F32.BF16 R20, R208, R204.reuse, R20 ;  /* 0x000000ccd014723c */ /* 0x090ff00000041814 */
        /* <DEDUP_REMOVED lines=8> */
[----:B------:R-:W4:Y:S07]  /*7c50*/  LDSM.16.M88.4 R220, [R251+0x6000] ;  /* 0x00600000fbdc783b */ /* 0x000f2e0000000200 */
        /* <DEDUP_REMOVED lines=8> */
[C---:B----4-:R-:W-:Y:S08]  /*7ce0*/  HMMA.16816.F32.BF16 R8, R220.reuse, R212, R8 ;  /* 0x000000d4dc08723c */ /* 0x050ff00000041808 */
        /* <DEDUP_REMOVED lines=12> */
[----:B------:R-:W4:Y:S07]  /*7db0*/  LDSM.16.M88.4 R216, [R249+0x6000] ;  /* 0x00600000f9d8783b */ /* 0x000f2e0000000200 */
        /* <DEDUP_REMOVED lines=8> */
[C---:B----4-:R-:W-:Y:S08]  /*7e40*/  HMMA.16816.F32.BF16 R8, R216.reuse, R212, R8 ;  /* 0x000000d4d808723c */ /* 0x050ff00000041808 */
        /* <DEDUP_REMOVED lines=16> */
[----:B------:R-:W1:Y:S07]  /*7f50*/  LDSM.16.M88.4 R216, [R241+0x2800] ;  /* 0x00280000f1d8783b */ /* 0x000e6e0000000200 */
[----:B------:R-:W-:Y:S01]  /*7f60*/  HMMA.16816.F32.BF16 R64, R208, R226, R64 ;  /* 0x000000e2d040723c */ /* 0x000fe20000041840 */
[----:B------:R-:W5:Y:S07]  /*7f70*/  LDSM.16.M88.4 R208, [R241+0x3000] ;  /* 0x00300000f1d0783b */ /* 0x000f6e0000000200 */
[-C--:B--2---:R-:W-:Y:S01]  /*7f80*/  HMMA.16816.F32.BF16 R4, R204, R212.reuse, R4 ;  /* 0x000000d4cc04723c */ /* 0x084fe20000041804 */
[----:B------:R-:W2:Y:S07]  /*7f90*/  LDSM.16.M88.4 R224, [R241+0x3800] ;  /* 0x00380000f1e0783b */ /* 0x000eae0000000200 */
[C---:B----4-:R-:W-:Y:S08]  /*7fa0*/  HMMA.16816.F32.BF16 R8, R220.reuse, R212, R8 ;  /* 0x000000d4dc08723c */ /* 0x050ff00000041808 */
[-C--:B------:R-:W-:Y:S08]  /*7fb0*/  HMMA.16816.F32.BF16 R12, R220, R214.reuse, R12 ;  /* 0x000000d6dc0c723c */ /* 0x080ff0000004180c */
[C---:B------:R-:W-:Y:S01]  /*7fc0*/  HMMA.16816.F32.BF16 R16, R204.reuse, R214, R16 ;  /* 0x000000d6cc10723c */ /* 0x040fe20000041810 */
[----:B------:R-:W-:Y:S07]  /*7fd0*/  LDSM.16.M88.4 R212, [R247+0x4000] ;  /* 0x00400000f7d4783b */ /* 0x000fee0000000200 */
[-C--:B-1----:R-:W-:Y:S08]  /*7fe0*/  HMMA.16816.F32.BF16 R20, R204, R216.reuse, R20 ;  /* 0x000000d8cc14723c */ /* 0x082ff00000041814 */
[C---:B------:R-:W-:Y:S08]  /*7ff0*/  HMMA.16816.F32.BF16 R24, R220.reuse, R216, R24 ;  /* 0x000000d8dc18723c */ /* 0x040ff00000041818 */
[-C--:B------:R-:W-:Y:S08]  /*8000*/  HMMA.16816.F32.BF16 R28, R220, R218.reuse, R28 ;  /* 0x000000dadc1c723c */ /* 0x080ff0000004181c */
[C---:B------:R-:W-:Y:S01]  /*8010*/  HMMA.16816.F32.BF16 R32, R204.reuse, R218, R32 ;  /* 0x000000dacc20723c */ /* 0x040fe20000041820 */
[----:B------:R-:W1:Y:S07]  /*8020*/  LDSM.16.M88.4 R216, [R238] ;  /* 0x00000000eed8783b */ /* 0x000e6e0000000200 */
[-C--:B-----5:R-:W-:Y:S08]  /*8030*/  HMMA.16816.F32.BF16 R36, R204, R208.reuse, R36 ;  /* 0x000000d0cc24723c */ /* 0x0a0ff00000041824 */
[C---:B------:R-:W-:Y:S08]  /*8040*/  HMMA.16816.F32.BF16 R40, R220.reuse, R208, R40 ;  /* 0x000000d0dc28723c */ /* 0x040ff00000041828 */
[-C--:B------:R-:W-:Y:S08]  /*8050*/  HMMA.16816.F32.BF16 R44, R220, R210.reuse, R44 ;  /* 0x000000d2dc2c723c */ /* 0x080ff0000004182c */
[C---:B------:R-:W-:Y:S01]  /*8060*/  HMMA.16816.F32.BF16 R48, R204.reuse, R210, R48 ;  /* 0x000000d2cc30723c */ /* 0x040fe20000041830 */
[----:B------:R-:W4:Y:S07]  /*8070*/  LDSM.16.M88.4 R208, [R240+0x6000] ;  /* 0x00600000f0d0783b */ /* 0x000f2e0000000200 */
[-C--:B--2---:R-:W-:Y:S08]  /*8080*/  HMMA.16816.F32.BF16 R52, R204, R224.reuse, R52 ;  /* 0x000000e0cc34723c */ /* 0x084ff00000041834 */
[C---:B------:R-:W-:Y:S01]  /*8090*/  HMMA.16816.F32.BF16 R56, R220.reuse, R224, R56 ;  /* 0x000000e0dc38723c */ /* 0x040fe20000041838 */
[----:B------:R-:W3:Y:S07]  /*80a0*/  LDL R225, [R1+0xe8] ;  /* 0x0000e80001e17983 */ /* 0x000eee0000100800 */
[-C--:B------:R-:W-:Y:S08]  /*80b0*/  HMMA.16816.F32.BF16 R60, R220, R226.reuse, R60 ;  /* 0x000000e2dc3c723c */ /* 0x080ff0000004183c */
[----:B------:R-:W-:Y:S08]  /*80c0*/  HMMA.16816.F32.BF16 R64, R204, R226, R64 ;  /* 0x000000e2cc40723c */ /* 0x000ff00000041840 */
[-C--:B-1----:R-:W-:Y:S08]  /*80d0*/  HMMA.16816.F32.BF16 R4, R212, R216.reuse, R4 ;  /* 0x000000d8d404723c */ /* 0x082ff00000041804 */
[C---:B----4-:R-:W-:Y:S08]  /*80e0*/  HMMA.16816.F32.BF16 R8, R208.reuse, R216, R8 ;  /* 0x000000d8d008723c */ /* 0x050ff00000041808 */
[-C--:B------:R-:W-:Y:S08]  /*80f0*/  HMMA.16816.F32.BF16 R12, R208, R218.reuse, R12 ;  /* 0x000000dad00c723c */ /* 0x080ff0000004180c */
[----:B------:R-:W-:Y:S01]  /*8100*/  FMUL.FTZ R7, R7, c[0x0][0x320] ;  /* 0x0000c80007077a20 */ /* 0x000fe20000410000 */
[C---:B------:R-:W-:Y:S03]  /*8110*/  HMMA.16816.F32.BF16 R16, R212.reuse, R218, R16 ;  /* 0x000000dad410723c */ /* 0x040fe60000041810 */
[----:B------:R1:W2:Y:S01]  /*8120*/  MUFU.TANH R196, R7 ;  /* 0x0000000700c47308 */ /* 0x0002a20000002400 */
[----:B------:R-:W-:Y:S02]  /*8130*/  FMUL.FTZ R0, R4, c[0x0][0x320] ;  /* 0x0000c80004007a20 */ /* 0x000fe40000410000 */
[----:B------:R-:W-:Y:S02]  /*8140*/  FMUL.FTZ R2, R5, c[0x0][0x320] ;  /* 0x0000c80005027a20 */ /* 0x000fe40000410000 */
[----:B------:R-:W-:Y:S04]  /*8150*/  FMUL.FTZ R3, R6, c[0x0][0x320] ;  /* 0x0000c80006037a20 */ /* 0x000fe80000410000 */
[----:B------:R-:W-:Y:S01]  /*8160*/  FMUL.FTZ R8, R8, c[0x0][0x320] ;  /* 0x0000c80008087a20 */ /* 0x000fe20000410000 */
[----:B------:R-:W4:Y:S01]  /*8170*/  MUFU.TANH R0, R0 ;  /* 0x0000000000007308 */ /* 0x000f220000002400 */
        /* <DEDUP_REMOVED lines=8> */
[----:B-1----:R-:W1:Y:S01]  /*8200*/  LDSM.16.M88.4 R4, [R238+0x800] ;  /* 0x00080000ee04783b */ /* 0x002e620000000200 */
[----:B------:R-:W-:Y:S02]  /*8210*/  FMUL.FTZ R16, R16, c[0x0][0x320] ;  /* 0x0000c80010107a20 */ /* 0x000fe40000410000 */
[----:B------:R-:W-:Y:S02]  /*8220*/  FMUL.FTZ R17, R17, c[0x0][0x320] ;  /* 0x0000c80011117a20 */ /* 0x000fe40000410000 */
[----:B------:R-:W-:Y:S01]  /*8230*/  FMUL.FTZ R18, R18, c[0x0][0x320] ;  /* 0x0000c80012127a20 */ /* 0x000fe20000410000 */
[----:B------:R-:W1:Y:S01]  /*8240*/  MUFU.TANH R204, R9 ;  /* 0x0000000900cc7308 */ /* 0x000e620000002400 */
[----:B------:R-:W-:Y:S09]  /*8250*/  FMUL.FTZ R19, R19, c[0x0][0x320] ;  /* 0x0000c80013137a20 */ /* 0x000ff20000410000 */
[----:B------:R-:W1:Y:S10]  /*8260*/  MUFU.TANH R205, R10 ;  /* 0x0000000a00cd7308 */ /* 0x000e740000002400 */
[----:B------:R5:W2:Y:S10]  /*8270*/  MUFU.TANH R206, R11 ;  /* 0x0000000b00ce7308 */ /* 0x000ab40000002400 */
[----:B------:R-:W2:Y:S01]  /*8280*/  MUFU.TANH R2, R2 ;  /* 0x0000000200027308 */ /* 0x000ea20000002400 */
[-C--:B-1----:R-:W-:Y:S09]  /*8290*/  HMMA.16816.F32.BF16 R20, R212, R4.reuse, R20 ;  /* 0x00000004d414723c */ /* 0x082ff20000041814 */
[----:B------:R-:W1:Y:S01]  /*82a0*/  MUFU.TANH R3, R3 ;  /* 0x0000000300037308 */ /* 0x000e620000002400 */
[C---:B------:R-:W-:Y:S01]  /*82b0*/  HMMA.16816.F32.BF16 R24, R208.reuse, R4, R24 ;  /* 0x00000004d018723c */ /* 0x040fe20000041818 */
[----:B-----5:R-:W5:Y:S08]  /*82c0*/  LDSM.16.M88.4 R8, [R238+0x1000] ;  /* 0x00100000ee08783b */ /* 0x020f700000000200 */
[----:B------:R-:W1:Y:S01]  /*82d0*/  MUFU.TANH R12, R12 ;  /* 0x0000000c000c7308 */ /* 0x000e620000002400 */
[-C--:B------:R-:W-:Y:S04]  /*82e0*/  HMMA.16816.F32.BF16 R28, R208, R6.reuse, R28 ;  /* 0x00000006d01c723c */ /* 0x080fe8000004181c */
[----:B------:R-:W-:Y:S04]  /*82f0*/  FMUL.FTZ R20, R20, c[0x0][0x320] ;  /* 0x0000c80014147a20 */ /* 0x000fe80000410000 */
[C---:B------:R-:W-:Y:S01]  /*8300*/  HMMA.16816.F32.BF16 R32, R212.reuse, R6, R32 ;  /* 0x00000006d420723c */ /* 0x040fe20000041820 */
[----:B------:R-:W1:Y:S01]  /*8310*/  MUFU.TANH R13, R13 ;  /* 0x0000000d000d7308 */ /* 0x000e620000002400 */
[----:B------:R-:W1:Y:S01]  /*8320*/  LDSM.16.M88.4 R4, [R238+0x1800] ;  /* 0x00180000ee04783b */ /* 0x000e620000000200 */
[----:B------:R-:W-:Y:S04]  /*8330*/  DEPBAR.LE SB0, 0x0 ;  /* 0x000080000000791a */ /* 0x000fe80000000000 */
[----:B------:R-:W-:Y:S02]  /*8340*/  FMUL.FTZ R21, R21, c[0x0][0x320] ;  /* 0x0000c80015157a20 */ /* 0x000fe40000410000 */
[----:B------:R-:W-:Y:S02]  /*8350*/  FMUL.FTZ R22, R22, c[0x0][0x320] ;  /* 0x0000c80016167a20 */ /* 0x000fe40000410000 */
[----:B------:R-:W1:Y:S01]  /*8360*/  MUFU.TANH R14, R14 ;  /* 0x0000000e000e7308 */ /* 0x000e620000002400 */
[----:B------:R-:W-:Y:S01]  /*8370*/  BAR.SYNC.DEFER_BLOCKING 0x0 ;  /* 0x0000000000007b1d */ /* 0x000fe20000010000 */
[----:B------:R-:W-:Y:S02]  /*8380*/  FMUL.FTZ R23, R23, c[0x0][0x320] ;  /* 0x0000c80017177a20 */ /* 0x000fe40000410000 */
[----:B------:R-:W-:Y:S02]  /*8390*/  FMUL.FTZ R24, R24, c[0x0][0x320] ;  /* 0x0000c80018187a20 */ /* 0x000fe40000410000 */
[----:B------:R-:W-:Y:S02]  /*83a0*/  FMUL.FTZ R25, R25, c[0x0][0x320] ;  /* 0x0000c80019197a20 */ /* 0x000fe40000410000 */
[----:B------:R-:W-:Y:S02]  /*83b0*/  FMUL.FTZ R26, R26, c[0x0][0x320] ;  /* 0x0000c8001a1a7a20 */ /* 0x000fe40000410000 */
[----:B------:R-:W1:Y:S01]  /*83c0*/  MUFU.TANH R15, R15 ;  /* 0x0000000f000f7308 */ /* 0x000e620000002400 */
[----:B------:R-:W-:Y:S02]  /*83d0*/  FMUL.FTZ R27, R27, c[0x0][0x320] ;  /* 0x0000c8001b1b7a20 */ /* 0x000fe40000410000 */
[----:B------:R-:W-:Y:S01]  /*83e0*/  FMUL.FTZ R28, R28, c[0x0][0x320] ;  /* 0x0000c8001c1c7a20 */ /* 0x000fe20000410000 */
[-C--:B-----5:R-:W-:Y:S05]  /*83f0*/  HMMA.16816.F32.BF16 R36, R212, R8.reuse, R36 ;  /* 0x00000008d424723c */ /* 0x0a0fea0000041824 */
[----:B------:R-:W-:Y:S01]  /*8400*/  FMUL.FTZ R29, R29, c[0x0][0x320] ;  /* 0x0000c8001d1d7a20 */ /* 0x000fe20000410000 */
[----:B------:R-:W1:Y:S01]  /*8410*/  MUFU.TANH R16, R16 ;  /* 0x0000001000107308 */ /* 0x000e620000002400 */
[----:B------:R-:W-:Y:S01]  /*8420*/  FMUL.FTZ R30, R30, c[0x0][0x320] ;  /* 0x0000c8001e1e7a20 */ /* 0x000fe20000410000 */
[C---:B------:R-:W-:Y:S04]  /*8430*/  HMMA.16816.F32.BF16 R40, R208.reuse, R8, R40 ;  /* 0x00000008d028723c */ /* 0x040fe80000041828 */
[----:B------:R-:W-:Y:S02]  /*8440*/  FMUL.FTZ R31, R31, c[0x0][0x320] ;  /* 0x0000c8001f1f7a20 */ /* 0x000fe40000410000 */
[----:B------:R-:W-:Y:S02]  /*8450*/  FMUL.FTZ R32, R32, c[0x0][0x320] ;  /* 0x0000c80020207a20 */ /* 0x000fe40000410000 */
[----:B------:R-:W2:Y:S01]  /*8460*/  MUFU.TANH R17, R17 ;  /* 0x0000001100117308 */ /* 0x000ea20000002400 */
[-C--:B------:R-:W-:Y:S03]  /*8470*/  HMMA.16816.F32.BF16 R44, R208, R10.reuse, R44 ;  /* 0x0000000ad02c723c */ /* 0x080fe6000004182c */
[----:B------:R-:W-:Y:S02]  /*8480*/  FMUL.FTZ R33, R33, c[0x0][0x320] ;  /* 0x0000c80021217a20 */ /* 0x000fe40000410000 */
[----:B------:R-:W-:Y:S02]  /*8490*/  FMUL.FTZ R34, R34, c[0x0][0x320] ;  /* 0x0000c80022227a20 */ /* 0x000fe40000410000 */
[----:B------:R-:W-:Y:S01]  /*84a0*/  FMUL.FTZ R35, R35, c[0x0][0x320] ;  /* 0x0000c80023237a20 */ /* 0x000fe20000410000 */
[C---:B------:R-:W-:Y:S01]  /*84b0*/  HMMA.16816.F32.BF16 R48, R212.reuse, R10, R48 ;  /* 0x0000000ad430723c */ /* 0x040fe20000041830 */
[----:B------:R-:W2:Y:S03]  /*84c0*/  MUFU.TANH R18, R18 ;  /* 0x0000001200127308 */ /* 0x000ea60000002400 */
[----:B------:R-:W-:Y:S02]  /*84d0*/  FMUL.FTZ R36, R36, c[0x0][0x320] ;  /* 0x0000c80024247a20 */ /* 0x000fe40000410000 */
[----:B------:R-:W-:Y:S02]  /*84e0*/  FMUL.FTZ R37, R37, c[0x0][0x320] ;  /* 0x0000c80025257a20 */ /* 0x000fe40000410000 */
[-C--:B-1----:R-:W-:Y:S03]  /*84f0*/  HMMA.16816.F32.BF16 R52, R212, R4.reuse, R52 ;  /* 0x00000004d434723c */ /* 0x082fe60000041834 */
[----:B------:R-:W1:Y:S01]  /*8500*/  MUFU.TANH R19, R19 ;  /* 0x0000001300137308 */ /* 0x000e620000002400 */
[----:B------:R-:W-:Y:S02]  /*8510*/  FMUL.FTZ R38, R38, c[0x0][0x320] ;  /* 0x0000c80026267a20 */ /* 0x000fe40000410000 */
[----:B------:R-:W-:Y:S02]  /*8520*/  FMUL.FTZ R39, R39, c[0x0][0x320] ;  /* 0x0000c80027277a20 */ /* 0x000fe40000410000 */
[C---:B------:R-:W-:Y:S04]  /*8530*/  HMMA.16816.F32.BF16 R56, R208.reuse, R4, R56 ;  /* 0x00000004d038723c */ /* 0x040fe80000041838 */
[----:B------:R-:W-:Y:S01]  /*8540*/  FMUL.FTZ R40, R40, c[0x0][0x320] ;  /* 0x0000c80028287a20 */ /* 0x000fe20000410000 */
[----:B------:R-:W1:Y:S01]  /*8550*/  MUFU.TANH R20, R20 ;  /* 0x0000001400147308 */ /* 0x000e620000002400 */
[----:B------:R-:W-:Y:S02]  /*8560*/  FMUL.FTZ R41, R41, c[0x0][0x320] ;  /* 0x0000c80029297a20 */ /* 0x000fe40000410000 */
[-C--:B------:R-:W-:Y:S04]  /*8570*/  HMMA.16816.F32.BF16 R60, R208, R6.reuse, R60 ;  /* 0x00000006d03c723c */ /* 0x080fe8000004183c */
[----:B------:R-:W-:Y:S02]  /*8580*/  FMUL.FTZ R49, R49, c[0x0][0x320] ;  /* 0x0000c80031317a20 */ /* 0x000fe40000410000 */
[----:B------:R-:W-:Y:S01]  /*8590*/  FMUL.FTZ R42, R42, c[0x0][0x320] ;  /* 0x0000c8002a2a7a20 */ /* 0x000fe20000410000 */
[----:B------:R-:W1:Y:S01]  /*85a0*/  MUFU.TANH R21, R21 ;  /* 0x0000001500157308 */ /* 0x000e620000002400 */
[----:B------:R-:W-:Y:S04]  /*85b0*/  HMMA.16816.F32.BF16 R64, R212, R6, R64 ;  /* 0x00000006d440723c */ /* 0x000fe80000041840 */
[----:B------:R-:W-:Y:S02]  /*85c0*/  FMUL.FTZ R43, R43, c[0x0][0x320] ;  /* 0x0000c8002b2b7a20 */ /* 0x000fe40000410000 */
[----:B------:R-:W-:Y:S02]  /*85d0*/  FMUL.FTZ R10, R44, c[0x0][0x320] ;  /* 0x0000c8002c0a7a20 */ /* 0x000fe40000410000 */
[----:B------:R-:W-:Y:S01]  /*85e0*/  FMUL.FTZ R11, R45, c[0x0][0x320] ;  /* 0x0000c8002d0b7a20 */ /* 0x000fe20000410000 */
        /* <DEDUP_REMOVED lines=20> */
[----:B------:R-:W-:Y:S02]  /*8730*/  FMUL.FTZ R57, R57, c[0x0][0x320] ;  /* 0x0000c80039397a20 */ /* 0x000fe40000410000 */
[----:B------:R-:W-:Y:S02]  /*8740*/  FMUL.FTZ R58, R58, c[0x0][0x320] ;  /* 0x0000c8003a3a7a20 */ /* 0x000fe40000410000 */
[----:B------:R-:W-:Y:S01]  /*8750*/  FMUL.FTZ R64, R64, c[0x0][0x320] ;  /* 0x0000c80040407a20 */ /* 0x000fe20000410000 */
[----:B------:R-:W2:Y:S01]  /*8760*/  MUFU.TANH R24, R24 ;  /* 0x0000001800187308 */ /* 0x000ea20000002400 */
[----:B------:R-:W-:Y:S02]  /*8770*/  FMUL.FTZ R66, R66, c[0x0][0x320] ;  /* 0x0000c80042427a20 */ /* 0x000fe40000410000 */
[----:B-1----:R-:W-:Y:S07]  /*8780*/  FMUL.FTZ R60, R62, c[0x0][0x320] ;  /* 0x0000c8003e3c7a20 */ /* 0x002fee0000410000 */
[----:B------:R-:W1:Y:S10]  /*8790*/  MUFU.TANH R25, R25 ;  /* 0x0000001900197308 */ /* 0x000e740000002400 */
[----:B------:R-:W1:Y:S01]  /*87a0*/  MUFU.TANH R26, R26 ;  /* 0x0000001a001a7308 */ /* 0x000e620000002400 */
[----:B---3--:R-:W-:Y:S09]  /*87b0*/  ISETP.GT.AND P0, PT, R225, R229, PT ;  /* 0x000000e5e100720c */ /* 0x008ff20003f04270 */
        /* <DEDUP_REMOVED lines=33> */
[----:B------:R-:W1:Y:S10]  /*89d0*/  MUFU.TANH R60, R60 ;  /* 0x0000003c003c7308 */ /* 0x000e740000002400 */
[----:B------:R-:W1:Y:S10]  /*89e0*/  MUFU.TANH R59, R59 ;  /* 0x0000003b003b7308 */ /* 0x000e740000002400 */
[----:B------:R1:W1:Y:S10]  /*89f0*/  MUFU.TANH R218, R64 ;  /* 0x0000004000da7308 */ /* 0x0002740000002400 */
[----:B------:R-:W1:Y:S10]  /*8a00*/  MUFU.TANH R49, R49 ;  /* 0x0000003100317308 */ /* 0x000e740000002400 */
[----:B------:R1:W1:Y:S10]  /*8a10*/  MUFU.TANH R214, R66 ;  /* 0x0000004200d67308 */ /* 0x0002740000002400 */
[----:B------:R-:W1:Y:S01]  /*8a20*/  MUFU.TANH R63, R63 ;  /* 0x0000003f003f7308 */ /* 0x000e620000002400 */
[----:B------:R-:W-:-:S05]  /*8a30*/  @!P0 BRA `(.L_x_1242) ;  /* 0x0000067000008947 */ /* 0x000fca0003800000 */
[----:B--234-:R-:W2:Y:S01]  /*8a40*/  LDL R220, [R1+0xbc] ;  /* 0x0000bc0001dc7983 */ /* 0x01cea20000100800 */
[----:B-1----:R-:W-:Y:S03]  /*8a50*/  IMAD.MOV.U32 R54, RZ, RZ, RZ ;  /* 0x000000ffff367224 */ /* 0x002fe600078e00ff */
[----:B------:R-:W3:Y:S04]  /*8a60*/  LDL.64 R226, [R1+0xd8] ;  /* 0x0000d80001e27983 */ /* 0x000ee80000100a00 */
[----:B------:R-:W4:Y:S04]  /*8a70*/  LDL R230, [R1+0xa4] ;  /* 0x0000a40001e67983 */ /* 0x000f280000100800 */
[----:B------:R-:W1:Y:S04]  /*8a80*/  S2R R229, SR_TID.X ;  /* 0x0000000000e57919 */ /* 0x000e680000002100 */
[----:B------:R-:W5:Y:S04]  /*8a90*/  LDL.64 R52, [R1+0xd0] ;  /* 0x0000d00001347983 */ /* 0x000f680000100a00 */
[----:B------:R-:W4:Y:S04]  /*8aa0*/  LDL R50, [R1+0xa0] ;  /* 0x0000a00001327983 */ /* 0x000f280000100800 */
[----:B------:R-:W5:Y:S04]  /*8ab0*/  LDL R228, [R1+0x4] ;  /* 0x0000040001e47983 */ /* 0x000f680000100800 */
[----:B------:R-:W5:Y:S01]  /*8ac0*/  LDL R51, [R1] ;  /* 0x0000000001337983 */ /* 0x000f620000100800 */
[--C-:B-1----:R-:W-:Y:S02]  /*8ad0*/  SHF.R.S32.HI R219, RZ, 0x1f, R229.reuse ;  /* 0x0000001fffdb7819 */ /* 0x102fe400000114e5 */
        /* <DEDUP_REMOVED lines=16> */
[----:B------:R-:W-:Y:S01]  /*8be0*/  @!P1 LEA R8, P0, R7, c[0x0][0x2a0], 0x2 ;  /* 0x0000a80007089a11 */ /* 0x000fe200078010ff */
[----:B-----5:R-:W-:Y:S02]  /*8bf0*/  IMAD.SHL.U32 R53, R228, 0x2, RZ ;  /* 0x00000002e4357824 */ /* 0x020fe400078e00ff */
[----:B------:R-:W-:Y:S01]  /*8c00*/  IMAD R48, R5, c[0x0][0x2b8], R4 ;  /* 0x0000ae0005307a24 */ /* 0x000fe200078e0204 */
[----:B------:R-:W-:Y:S03]  /*8c10*/  @!P1 LEA.HI.X R9, R7, c[0x0][0x2a4], R6, 0x2, P0 ;  /* 0x0000a90007099a11 */ /* 0x000fe600000f1406 */
[----:B------:R-:W-:Y:S01]  /*8c20*/  IMAD.WIDE.U32 R4, R48, c[0x0][0x1e0], RZ ;  /* 0x0000780030047a25 */ /* 0x000fe200078e00ff */
[----:B------:R-:W-:Y:S01]  /*8c30*/  SHF.R.S32.HI R6, RZ, 0x1f, R48 ;  /* 0x0000001fff067819 */ /* 0x000fe20000011430 */
[----:B------:R-:W2:Y:S04]  /*8c40*/  @!P1 LDG.E R54, [R8.64] ;  /* 0x0000000808369981 */ /* 0x000ea8000c1e1900 */
[----:B------:R-:W-:Y:S01]  /*8c50*/  IMAD R6, R6, c[0x0][0x1e0], RZ ;  /* 0x0000780006067a24 */ /* 0x000fe200078e02ff */
[----:B------:R2:W-:Y:S03]  /*8c60*/  STL [R1+0xb8], R48 ;  /* 0x0000b83001007387 */ /* 0x0005e60000100800 */
[----:B------:R-:W-:Y:S04]  /*8c70*/  IMAD R6, R48, c[0x0][0x1e4], R6 ;  /* 0x0000790030067a24 */ /* 0x000fe800078e0206 */
[----:B------:R-:W-:Y:S01]  /*8c80*/  IMAD.IADD R5, R5, 0x1, R6 ;  /* 0x0000000105057824 */ /* 0x000fe200078e0206 */
[----:B--2---:R-:W-:Y:S01]  /*8c90*/  SHF.R.S32.HI R48, RZ, 0x1f, R54 ;  /* 0x0000001fff307819 */ /* 0x004fe20000011436 */
[----:B------:R1:W-:Y:S02]  /*8ca0*/  STL [R1+0xb4], R54 ;  /* 0x0000b43601007387 */ /* 0x0003e40000100800 */
[----:B------:R-:W-:Y:S04]  /*8cb0*/  IMAD.WIDE.U32 R4, R54, c[0x0][0x1f0], R4 ;  /* 0x00007c0036047a25 */ /* 0x000fe800078e0004 */
[----:B------:R-:W-:Y:S01]  /*8cc0*/  IMAD R48, R48, c[0x0][0x1f0], RZ ;  /* 0x00007c0030307a24 */ /* 0x000fe200078e02ff */
[----:B------:R-:W-:Y:S02]  /*8cd0*/  IADD3 R4, P0, R52, R4, RZ ;  /* 0x0000000434047210 */ /* 0x000fe40007f1e0ff */
[C---:B------:R-:W-:Y:S01]  /*8ce0*/  SHF.L.U64.HI R52, R229.reuse, 0x1, R51 ;  /* 0x00000001e5347819 */ /* 0x040fe20000010233 */
[----:B------:R-:W-:Y:S02]  /*8cf0*/  IMAD R48, R54, c[0x0][0x1f4], R48 ;  /* 0x00007d0036307a24 */ /* 0x000fe400078e0230 */
[----:B------:R-:W-:Y:S03]  /*8d00*/  IMAD.SHL.U32 R51, R229, 0x2, RZ ;  /* 0x00000002e5337824 */ /* 0x000fe600078e00ff */
[----:B------:R-:W-:Y:S02]  /*8d10*/  IADD3.X R48, R50, R5, R48, P0, !PT ;  /* 0x0000000532307210 */ /* 0x000fe400007fe430 */
[C---:B------:R-:W-:Y:S04]  /*8d20*/  LEA R50, P0, R4.reuse, c[0x0][0x1c8], 0x1 ;  /* 0x0000720004327a11 */ /* 0x040fe800078008ff */
[----:B------:R-:W-:Y:S02]  /*8d30*/  LEA.HI.X R48, R4, c[0x0][0x1cc], R48, 0x1, P0 ;  /* 0x0000730004307a11 */ /* 0x000fe400000f0c30 */
[----:B-1----:R-:W-:Y:S01]  /*8d40*/  SHF.L.U64.HI R54, R228, 0x1, R252 ;  /* 0x00000001e4367819 */ /* 0x002fe200000102fc */
[----:B------:R-:W-:-:S05]  /*8d50*/  BRA.DIV ~URZ, `(.L_x_1243) ;  /* 0x0000caa27f007947 */ /* 0x000fca000b800000 */
[----:B------:R1:W2:Y:S02]  /*8d60*/  SHFL.IDX PT, R55, R48, RZ, 0x181f ;  /* 0x00181fff30377589 */ /* 0x0002a400000e0000 */
.L_x_1292:
[----:B------:R-:W-:-:S05]  /*8d70*/  BRA.DIV ~URZ, `(.L_x_1244) ;  /* 0x0000caf27f007947 */ /* 0x000fca000b800000 */
[----:B------:R-:W3:Y:S04]  /*8d80*/  LDL R4, [R1+0x18] ;  /* 0x0000180001047983 */ /* 0x000ee80000100800 */
[----:B------:R-:W4:Y:S04]  /*8d90*/  LDL R58, [R1+0x8] ;  /* 0x00000800013a7983 */ /* 0x000f280000100800 */
[----:B------:R-:W5:Y:S04]  /*8da0*/  LDL R7, [R1+0x4] ;  /* 0x0000040001077983 */ /* 0x000f680000100800 */
[----:B------:R-:W1:Y:S02]  /*8db0*/  SHFL.IDX PT, R6, R50, RZ, 0x181f ;  /* 0x00181fff32067589 */ /* 0x000e6400000e0000 */
[----:B-1----:R-:W-:Y:S05]  /*8dc0*/  IADD3 R8, P5, R6, R53, RZ ;  /* 0x0000003506087210 */ /* 0x002fea0007fbe0ff */
        /* <DEDUP_REMOVED lines=11> */
[C---:B-1----:R-:W-:Y:S02]  /*8e80*/  IADD3 R6, P6, R4.reuse, R51, RZ ;  /* 0x0000003304067210 */ /* 0x042fe40007fde0ff */
[----:B------:R-:W-:Y:S02]  /*8e90*/  IADD3 R56, P5, R4, R53, RZ ;  /* 0x0000003504387210 */ /* 0x000fe40007fbe0ff */
        /* <DEDUP_REMOVED lines=16> */
.L_x_1293:
[C---:B--2---:R-:W-:Y:S01]  /*8fa0*/  IADD3 R4, -R57.reuse, 0x10, RZ ;  /* 0x0000001039047810 */ /* 0x044fe20007ffe1ff */
[----:B------:R-:W2:Y:S01]  /*8fb0*/  LDL R8, [R1+0x8] ;  /* 0x0000080001087983 */ /* 0x000ea20000100800 */
[----:B------:R-:W-:Y:S02]  /*8fc0*/  ISETP.NE.U32.AND P5, PT, R57, RZ, PT ;  /* 0x000000ff3900720c */ /* 0x000fe40003fa5070 */
[----:B------:R-:W-:Y:S04]  /*8fd0*/  LOP3.LUT R4, R4, 0xf, RZ, 0xc0, !PT ;  /* 0x0000000f04047812 */ /* 0x000fe800078ec0ff */
[-C--:B-1-3--:R-:W-:Y:S02]  /*8fe0*/  IADD3 R6, P2, P0, R4, R5.reuse, R51 ;  /* 0x0000000504067210 */ /* 0x08afe4000785e033 */
[----:B------:R-:W-:Y:S02]  /*8ff0*/  IADD3 R4, -R56, 0x10, RZ ;  /* 0x0000001038047810 */ /* 0x000fe40007ffe1ff */
[-C--:B------:R-:W-:Y:S02]  /*9000*/  IADD3.X R7, RZ, R48.reuse, R52, P2, P0 ;  /* 0x00000030ff077210 */ /* 0x080fe400017e0434 */
        /* <DEDUP_REMOVED lines=10> */
.L_x_1242:
[----:B--234-:R-:W-:Y:S05]  /*90b0*/  BSYNC B0 ;  /* 0x0000000000007941 */ /* 0x01cfea0003800000 */
.L_x_1241:
[----:B-1----:R-:W2:Y:S04]  /*90c0*/  LDL R5, [R1+0xf0] ;  /* 0x0000f00001057983 */ /* 0x002ea80000100800 */
[----:B------:R-:W3:Y:S04]  /*90d0*/  LDL R8, [R1+0xe8] ;  /* 0x0000e80001087983 */ /* 0x000ee80000100800 */
[----:B------:R-:W4:Y:S04]  /*90e0*/  LDL R6, [R1+0xc] ;  /* 0x00000c0001067983 */ /* 0x000f280000100800 */
[----:B------:R-:W0:Y:S01]  /*90f0*/  LDGDEPBAR ;  /* 0x00000000000079af */ /* 0x000e220000000000 */
[----:B--2---:R-:W-:Y:S01]  /*9100*/  MOV R7, R5 ;  /* 0x0000000500077202 */ /* 0x004fe20000000f00 */
[----:B------:R-:W-:Y:S01]  /*9110*/  @P4 IMAD.HI.U32 R4, R5, c[0x0][0x2c8], RZ ;  /* 0x0000b20005044a27 */ /* 0x000fe200078e00ff */
[----:B------:R-:W-:Y:S04]  /*9120*/  MOV R5, 0xffffffc0 ;  /* 0xffffffc000057802 */ /* 0x000fe80000000f00 */
[----:B------:R-:W-:Y:S01]  /*9130*/  @P4 SHF.R.U32.HI R7, RZ, c[0x0][0x2cc], R4 ;  /* 0x0000b300ff074a19 */ /* 0x000fe20000011604 */
[----:B---3--:R-:W-:Y:S01]  /*9140*/  IMAD R5, R8, R5, 0x1 ;  /* 0x0000000108057424 */ /* 0x008fe200078e0205 */
[----:B------:R-:W-:Y:S04]  /*9150*/  MOV R4, c[0x0][0x2ac] ;  /* 0x0000ab0000047a02 */ /* 0x000fe80000000f00 */
[----:B----4-:R-:W-:Y:S05]  /*9160*/  IADD3 R5, -R6, R5, RZ ;  /* 0x0000000506057210 */ /* 0x010fea0007ffe1ff */
[----:B------:R-:W-:Y:S05]  /*9170*/  IMAD R5, R4, c[0x0][0x1d0], R5 ;  /* 0x0000740004057a24 */ /* 0x000fea00078e0205 */
[----:B------:R-:W-:Y:S01]  /*9180*/  IADD3 R62, R5, -c[0x0][0x168], RZ ;  /* 0x80005a00053e7a10 */ /* 0x000fe20007ffe0ff */
[----:B------:R-:W-:-:S05]  /*9190*/  BRA.DIV ~URZ, `(.L_x_1245) ;  /* 0x0000cc627f007947 */ /* 0x000fca000b800000 */
[----:B------:R1:W2:Y:S02]  /*91a0*/  SHFL.IDX PT, R5, R7, RZ, 0x1c1f ;  /* 0x001c1fff07057589 */ /* 0x0002a400000e0000 */
.L_x_1294:
[----:B--2---:R-:W-:Y:S05]  /*91b0*/  IMAD.IADD R5, R62, 0x1, R5 ;  /* 0x000000013e057824 */ /* 0x004fea00078e0205 */
[C---:B------:R-:W-:Y:S02]  /*91c0*/  ISETP.GT.AND P6, PT, R5.reuse, RZ, PT ;  /* 0x000000ff0500720c */ /* 0x040fe40003fc4270 */
[C---:B------:R-:W-:Y:S02]  /*91d0*/  ISETP.GT.AND P5, PT, R5.reuse, 0x1, PT ;  /* 0x000000010500780c */ /* 0x040fe40003fa4270 */
[C---:B------:R-:W-:Y:S02]  /*91e0*/  ISETP.GT.AND P2, PT, R5.reuse, 0x8, PT ;  /* 0x000000080500780c */ /* 0x040fe40003f44270 */
[C---:B------:R-:W-:Y:S02]  /*91f0*/  ISETP.GT.AND P0, PT, R5.reuse, 0x9, PT ;  /* 0x000000090500780c */ /* 0x040fe40003f04270 */
        /* <DEDUP_REMOVED lines=24> */
[----:B------:R-:W-:Y:S02]  /*9380*/  FSEL R222, R222, -INF , P6 ;  /* 0xff800000dede7808 */ /* 0x000fe40003000000 */
[----:B------:R-:W-:Y:S02]  /*9390*/  FSEL R221, R221, -INF , P5 ;  /* 0xff800000dddd7808 */ /* 0x000fe40002800000 */
[----:B------:R-:W-:Y:S02]  /*93a0*/  FSEL R218, R218, -INF , P2 ;  /* 0xff800000dada7808 */ /* 0x000fe40001000000 */
[----:B------:R-:W-:Y:S01]  /*93b0*/  FSEL R49, R49, -INF , P0 ;  /* 0xff80000031317808 */ /* 0x000fe20000000000 */
[----:B------:R-:W-:-:S05]  /*93c0*/  BRA.DIV ~URZ, `(.L_x_1246) ;  /* 0x0000ca827f007947 */ /* 0x000fca000b800000 */
[----:B------:R-:W2:Y:S08]  /*93d0*/  SHFL.IDX PT, R2, R7, 0x1, 0x1c1f ;  /* 0x003c1f0007027f89 */ /* 0x000eb000000e0000 */
[----:B------:R-:W3:Y:S08]  /*93e0*/  SHFL.IDX PT, R0, R7, 0x2, 0x1c1f ;  /* 0x005c1f0007007f89 */ /* 0x000ef000000e0000 */
[----:B------:R-:W4:Y:S01]  /*93f0*/  SHFL.IDX PT, R4, R7, 0x3, 0x1c1f ;  /* 0x007c1f0007047f89 */ /* 0x000f2200000e0000 */
[----:B--2---:R-:W-:Y:S05]  /*9400*/  IMAD.IADD R2, R62, 0x1, R2 ;  /* 0x000000013e027824 */ /* 0x004fea00078e0202 */
[C---:B------:R-:W-:Y:S02]  /*9410*/  ISETP.GT.AND P6, PT, R2.reuse, RZ, PT ;  /* 0x000000ff0200720c */ /* 0x040fe40003fc4270 */
[----:B------:R-:W-:Y:S01]  /*9420*/  ISETP.GT.AND P5, PT, R2, 0x1, PT ;  /* 0x000000010200780c */ /* 0x000fe20003fa4270 */
[----:B---3--:R-:W-:Y:S01]  /*9430*/  IMAD.IADD R0, R62, 0x1, R0 ;  /* 0x000000013e007824 */ /* 0x008fe200078e0200 */
[C---:B------:R-:W-:Y:S02]  /*9440*/  ISETP.GT.AND P2, PT, R2.reuse, 0x8, PT ;  /* 0x000000080200780c */ /* 0x040fe40003f44270 */
[C---:B------:R-:W-:Y:S02]  /*9450*/  ISETP.GT.AND P0, PT, R2.reuse, 0x9, PT ;  /* 0x000000090200780c */ /* 0x040fe40003f04270 */
[----:B------:R-:W-:Y:S02]  /*9460*/  FSEL R32, R3, -INF , P6 ;  /* 0xff80000003207808 */ /* 0x000fe40003000000 */
[----:B------:R-:W-:Y:S01]  /*9470*/  ISETP.GT.AND P6, PT, R2, 0x10, PT ;  /* 0x000000100200780c */ /* 0x000fe20003fc4270 */
[----:B----4-:R-:W-:Y:S01]  /*9480*/  IMAD.IADD R62, R62, 0x1, R4 ;  /* 0x000000013e3e7824 */ /* 0x010fe200078e0204 */
        /* <DEDUP_REMOVED lines=23> */
[C---:B------:R-:W-:Y:S02]  /*9600*/  ISETP.GT.AND P6, PT, R0.reuse, RZ, PT ;  /* 0x000000ff0000720c */ /* 0x040fe40003fc4270 */
        /* <DEDUP_REMOVED lines=38> */
[----:B------:R-:W-:Y:S02]  /*9870*/  FMNMX.FTZ R0, R58, R0, !PT ;  /* 0x000000003a007209 */ /* 0x000fe40007810000 */
[C---:B------:R-:W-:Y:S02]  /*9880*/  ISETP.GT.AND P6, PT, R62.reuse, RZ, PT ;  /* 0x000000ff3e00720c */ /* 0x040fe40003fc4270 */
[----:B------:R-:W-:Y:S02]  /*9890*/  FMNMX.FTZ R0, R57, R0, !PT ;  /* 0x0000000039007209 */ /* 0x000fe40007810000 */
[----:B------:R-:W-:Y:S02]  /*98a0*/  ISETP.GT.AND P5, PT, R62, 0x1, PT ;  /* 0x000000013e00780c */ /* 0x000fe40003fa4270 */
[----:B------:R-:W-:Y:S02]  /*98b0*/  FMNMX.FTZ R0, R220, R0, !PT ;  /* 0x00000000dc007209 */ /* 0x000fe40007810000 */
[----:B------:R-:W-:Y:S02]  /*98c0*/  FSEL R12, R205, -INF , P6 ;  /* 0xff800000cd0c7808 */ /* 0x000fe40003000000 */
        /* <DEDUP_REMOVED lines=17> */
[C---:B------:R-:W-:Y:S02]  /*99e0*/  ISETP.GT.AND P2, PT, R62.reuse, 0x18, PT ;  /* 0x000000183e00780c */ /* 0x040fe40003f44270 */
[----:B------:R-:W-:Y:S01]  /*99f0*/  FSEL R27, R27, -INF , P5 ;  /* 0xff8000001b1b7808 */ /* 0x000fe20002800000 */
[----:B------:R-:W2:Y:S01]  /*9a00*/  SHFL.BFLY PT, R2, R0, 0x2, 0x1f ;  /* 0x0c401f0000027f89 */ /* 0x000ea200000e0000 */
        /* <DEDUP_REMOVED lines=12> */
[----:B--2---:R-:W-:Y:S02]  /*9ad0*/  FMNMX.FTZ R0, R2, R0, !PT ;  /* 0x0000000002007209 */ /* 0x004fe40007810000 */
[----:B------:R-:W-:Y:S02]  /*9ae0*/  FMNMX.FTZ R2, R32, R200, !PT ;  /* 0x000000c820027209 */ /* 0x000fe40007810000 */
[----:B------:R-:W-:Y:S01]  /*9af0*/  ISETP.GT.AND P5, PT, R62, 0x31, PT ;  /* 0x000000313e00780c */ /* 0x000fe20003fa4270 */
[----:B------:R-:W2:Y:S01]  /*9b00*/  SHFL.BFLY PT, R3, R0, 0x1, 0x1f ;  /* 0x0c201f0000037f89 */ /* 0x000ea200000e0000 */
        /* <DEDUP_REMOVED lines=11> */
[----:B------:R-:W-:Y:S02]  /*9bc0*/  FSEL R8, R59, -INF , P0 ;  /* 0xff8000003b087808 */ /* 0x000fe40000000000 */
[----:B------:R-:W-:Y:S02]  /*9bd0*/  FMNMX.FTZ R2, R35, R2, !PT ;  /* 0x0000000223027209 */ /* 0x000fe40007810000 */
        /* <DEDUP_REMOVED lines=51> */
[----:B------:R2:W3:Y:S02]  /*9f10*/  SHFL.BFLY PT, R196, R4, 0x1, 0x1f ;  /* 0x0c201f0004c47f89 */ /* 0x0004e400000e0000 */
.L_x_1295:
[----:B-1----:R-:W4:Y:S01]  /*9f20*/  LDL.LU R7, [R1+0xe0] ;  /* 0x0000e00001077983 */ /* 0x002f220000300800 */
[C---:B------:R-:W-:Y:S01]  /*9f30*/  FSETP.NEU.FTZ.AND P0, PT, R3.reuse, -INF , PT ;  /* 0xff8000000300780b */ /* 0x040fe20003f1d000 */
[C---:B------:R-:W-:Y:S01]  /*9f40*/  FMUL.FTZ R217, R3.reuse, c[0x0][0x2d0] ;  /* 0x0000b40003d97a20 */ /* 0x040fe20000410000 */
[----:B---3--:R-:W-:Y:S01]  /*9f50*/  FMNMX.FTZ R196, R196, R4, !PT ;  /* 0x00000004c4c47209 */ /* 0x008fe20007810000 */
[----:B------:R-:W3:Y:S01]  /*9f60*/  LDL.LU R6, [R1+0xe4] ;  /* 0x0000e40001067983 */ /* 0x000ee20000300800 */
[----:B--2---:R-:W-:Y:S01]  /*9f70*/  FSEL R4, R3, RZ, P0 ;  /* 0x000000ff03047208 */ /* 0x004fe20000000000 */
[----:B------:R-:W-:Y:S01]  /*9f80*/  FMUL.FTZ R213, R2, c[0x0][0x2d0] ;  /* 0x0000b40002d57a20 */ /* 0x000fe20000410000 */
[----:B------:R-:W-:Y:S01]  /*9f90*/  FSEL R217, R217, RZ, P0 ;  /* 0x000000ffd9d97208 */ /* 0x000fe20000000000 */
[----:B------:R-:W-:Y:S01]  /*9fa0*/  FMUL.FTZ R209, R0, c[0x0][0x2d0] ;  /* 0x0000b40000d17a20 */ /* 0x000fe20000410000 */
[----:B------:R-:W-:Y:S01]  /*9fb0*/  FSETP.NEU.FTZ.AND P0, PT, R2, -INF , PT ;  /* 0xff8000000200780b */ /* 0x000fe20003f1d000 */
[----:B------:R-:W-:Y:S01]  /*9fc0*/  FADD.FTZ R4, -R4, R199 ;  /* 0x000000c704047221 */ /* 0x000fe20000010100 */
[----:B------:R-:W-:Y:S01]  /*9fd0*/  WARPSYNC 0xffffffff ;  /* 0xffffffff00007948 */ /* 0x000fe20003800000 */
[--C-:B------:R-:W-:Y:S01]  /*9fe0*/  FFMA.FTZ R50, R50, c[0x0][0x2d0], -R217.reuse ;  /* 0x0000b40032327a23 */ /* 0x100fe200000108d9 */
[----:B------:R-:W-:Y:S01]  /*9ff0*/  FSEL R213, R213, RZ, P0 ;  /* 0x000000ffd5d57208 */ /* 0x000fe20000000000 */
[----:B------:R-:W-:Y:S01]  /*a000*/  FMUL.FTZ R201, R4, c[0x0][0x2d0] ;  /* 0x0000b40004c97a20 */ /* 0x000fe20000410000 */
[----:B------:R-:W-:Y:S01]  /*a010*/  FSEL R4, R2, RZ, P0 ;  /* 0x000000ff02047208 */ /* 0x000fe20000000000 */
[--C-:B------:R-:W-:Y:S01]  /*a020*/  FFMA.FTZ R51, R51, c[0x0][0x2d0], -R217.reuse ;  /* 0x0000b40033337a23 */ /* 0x100fe200000108d9 */
[----:B------:R-:W-:Y:S01]  /*a030*/  FSETP.NEU.FTZ.AND P0, PT, R0, -INF , PT ;  /* 0xff8000000000780b */ /* 0x000fe20003f1d000 */
[----:B------:R-:W-:Y:S01]  /*a040*/  MUFU.EX2 R50, R50 ;  /* 0x0000003200327308 */ /* 0x000fe20000000800 */
[--C-:B------:R-:W-:Y:S02]  /*a050*/  FFMA.FTZ R5, R53, c[0x0][0x2d0], -R217.reuse ;  /* 0x0000b40035057a23 */ /* 0x100fe400000108d9 */
[----:B------:R-:W-:Y:S01]  /*a060*/  FADD.FTZ R4, -R4, R200 ;  /* 0x000000c804047221 */ /* 0x000fe20000010100 */
[----:B------:R-:W-:Y:S01]  /*a070*/  FSEL R209, R209, RZ, P0 ;  /* 0x000000ffd1d17208 */ /* 0x000fe20000000000 */
[--C-:B------:R-:W-:Y:S02]  /*a080*/  FFMA.FTZ R52, R52, c[0x0][0x2d0], -R217.reuse ;  /* 0x0000b40034347a23 */ /* 0x100fe400000108d9 */
[----:B------:R-:W-:Y:S02]  /*a090*/  FMUL.FTZ R4, R4, c[0x0][0x2d0] ;  /* 0x0000b40004047a20 */ /* 0x000fe40000410000 */
[----:B------:R-:W-:Y:S01]  /*a0a0*/  FFMA.FTZ R55, R55, c[0x0][0x2d0], -R217 ;  /* 0x0000b40037377a23 */ /* 0x000fe200000108d9 */
[----:B------:R-:W-:Y:S01]  /*a0b0*/  MUFU.EX2 R201, R201 ;  /* 0x000000c900c97308 */ /* 0x000fe20000000800 */
[----:B------:R-:W-:Y:S02]  /*a0c0*/  FFMA.FTZ R53, R23, c[0x0][0x2d0], -R213 ;  /* 0x0000b40017357a23 */ /* 0x000fe400000108d5 */
        /* <DEDUP_REMOVED lines=9> */
[--C-:B------:R-:W-:Y:S01]  /*a160*/  FFMA.FTZ R207, R36, c[0x0][0x2d0], -R213.reuse ;  /* 0x0000b40024cf7a23 */ /* 0x100fe200000108d5 */
[----:B------:R-:W-:Y:S01]  /*a170*/  MUFU.EX2 R199, R4 ;  /* 0x0000000400c77308 */ /* 0x000fe20000000800 */
[--C-:B------:R-:W-:Y:S02]  /*a180*/  FFMA.FTZ R63, R37, c[0x0][0x2d0], -R213.reuse ;  /* 0x0000b400253f7a23 */ /* 0x100fe400000108d5 */
[--C-:B------:R-:W-:Y:S02]  /*a190*/  FFMA.FTZ R59, R35, c[0x0][0x2d0], -R213.reuse ;  /* 0x0000b400233b7a23 */ /* 0x100fe400000108d5 */
[----:B------:R-:W-:Y:S02]  /*a1a0*/  FFMA.FTZ R67, R39, c[0x0][0x2d0], -R213 ;  /* 0x0000b40027437a23 */ /* 0x000fe400000108d5 */
[--C-:B------:R-:W-:Y:S02]  /*a1b0*/  FFMA.FTZ R220, R220, c[0x0][0x2d0], -R217.reuse ;  /* 0x0000b400dcdc7a23 */ /* 0x100fe400000108d9 */
[--C-:B------:R-:W-:Y:S01]  /*a1c0*/  FFMA.FTZ R219, R219, c[0x0][0x2d0], -R217.reuse ;  /* 0x0000b400dbdb7a23 */ /* 0x100fe200000108d9 */
        /* <DEDUP_REMOVED lines=22> */
[----:B------:R-:W-:Y:S03]  /*a330*/  FFMA.FTZ R212, R212, c[0x0][0x2d0], -R209 ;  /* 0x0000b400d4d47a23 */ /* 0x000fe600000108d1 */
[----:B------:R-:W-:Y:S10]  /*a340*/  MUFU.EX2 R207, R207 ;  /* 0x000000cf00cf7308 */ /* 0x000ff40000000800 */
[----:B------:R-:W-:Y:S10]  /*a350*/  MUFU.EX2 R226, R226 ;  /* 0x000000e200e27308 */ /* 0x000ff40000000800 */
[----:B------:R-:W-:Y:S10]  /*a360*/  MUFU.EX2 R224, R224 ;  /* 0x000000e000e07308 */ /* 0x000ff40000000800 */
[----:B------:R-:W-:Y:S10]  /*a370*/  MUFU.EX2 R216, R216 ;  /* 0x000000d800d87308 */ /* 0x000ff40000000800 */
[----:B------:R-:W-:Y:S10]  /*a380*/  MUFU.EX2 R215, R215 ;  /* 0x000000d700d77308 */ /* 0x000ff40000000800 */
[----:B------:R-:W-:Y:S10]  /*a390*/  MUFU.EX2 R214, R214 ;  /* 0x000000d600d67308 */ /* 0x000ff40000000800 */
[----:B------:R-:W-:Y:S01]  /*a3a0*/  MUFU.EX2 R212, R212 ;  /* 0x000000d400d47308 */ /* 0x000fe20000000800 */
[----:B---3--:R-:W-:Y:S01]  /*a3b0*/  FFMA.FTZ R6, R199, R6, R32 ;  /* 0x00000006c7067223 */ /* 0x008fe20000010020 */
[----:B------:R-:W-:Y:S01]  /*a3c0*/  F2FP.BF16.PACK_AB R204, R51, R50 ;  /* 0x0000003233cc723e */ /* 0x000fe200000010ff */
[----:B----4-:R-:W-:Y:S01]  /*a3d0*/  FFMA.FTZ R46, R201, R7, R50 ;  /* 0x00000007c92e7223 */ /* 0x010fe20000010032 */
[----:B------:R-:W-:Y:S01]  /*a3e0*/  MOV R50, R5 ;  /* 0x0000000500327202 */ /* 0x000fe20000000f00 */
[--C-:B------:R-:W-:Y:S01]  /*a3f0*/  FFMA.FTZ R7, R48, c[0x0][0x2d0], -R213.reuse ;  /* 0x0000b40030077a23 */ /* 0x100fe200000108d5 */
[----:B------:R-:W-:Y:S01]  /*a400*/  FSEL R5, R0, RZ, P0 ;  /* 0x000000ff00057208 */ /* 0x000fe20000000000 */
[----:B------:R-:W-:Y:S01]  /*a410*/  FADD.FTZ R46, R51, R46 ;  /* 0x0000002e332e7221 */ /* 0x000fe20000010000 */
[C---:B------:R-:W-:Y:S01]  /*a420*/  FSETP.NEU.FTZ.AND P0, PT, R196.reuse, -INF , PT ;  /* 0xff800000c400780b */ /* 0x040fe20003f1d000 */
[----:B------:R-:W-:Y:S01]  /*a430*/  FFMA.FTZ R48, R47, c[0x0][0x2d0], -R213 ;  /* 0x0000b4002f307a23 */ /* 0x000fe200000108d5 */
[----:B------:R-:W-:Y:S01]  /*a440*/  F2FP.BF16.PACK_AB R205, R33, R32 ;  /* 0x0000002021cd723e */ /* 0x000fe200000010ff */
[----:B------:R-:W-:Y:S01]  /*a450*/  FADD.FTZ R5, -R5, R197 ;  /* 0x000000c505057221 */ /* 0x000fe20000010100 */
[----:B------:R-:W-:Y:S01]  /*a460*/  FSEL R4, R196, RZ, P0 ;  /* 0x000000ffc4047208 */ /* 0x000fe20000000000 */
[--C-:B------:R-:W-:Y:S02]  /*a470*/  FFMA.FTZ R51, R38, c[0x0][0x2d0], -R213.reuse ;  /* 0x0000b40026337a23 */ /* 0x100fe400000108d5 */
[----:B------:R-:W-:Y:S02]  /*a480*/  FFMA.FTZ R213, R21, c[0x0][0x2d0], -R213 ;  /* 0x0000b40015d57a23 */ /* 0x000fe400000108d5 */
[--C-:B------:R-:W-:Y:S02]  /*a490*/  FFMA.FTZ R21, R16, c[0x0][0x2d0], -R209.reuse ;  /* 0x0000b40010157a23 */ /* 0x100fe400000108d1 */
[----:B------:R-:W-:Y:S02]  /*a4a0*/  FMUL.FTZ R5, R5, c[0x0][0x2d0] ;  /* 0x0000b40005057a20 */ /* 0x000fe40000410000 */
[----:B------:R-:W-:Y:S01]  /*a4b0*/  FADD.FTZ R4, -R4, R198 ;  /* 0x000000c604047221 */ /* 0x000fe20000010100 */
[----:B------:R-:W-:Y:S01]  /*a4c0*/  MUFU.EX2 R213, R213 ;  /* 0x000000d500d57308 */ /* 0x000fe20000000800 */
[--C-:B------:R-:W-:Y:S02]  /*a4d0*/  FFMA.FTZ R16, R20, c[0x0][0x2d0], -R209.reuse ;  /* 0x0000b40014107a23 */ /* 0x100fe400000108d1 */
[----:B------:R-:W-:Y:S02]  /*a4e0*/  FMUL.FTZ R4, R4, c[0x0][0x2d0] ;  /* 0x0000b40004047a20 */ /* 0x000fe40000410000 */
[----:B------:R-:W-:Y:S02]  /*a4f0*/  FMUL.FTZ R197, R196, c[0x0][0x2d0] ;  /* 0x0000b400c4c57a20 */ /* 0x000fe40000410000 */
[--C-:B------:R-:W-:Y:S02]  /*a500*/  FFMA.FTZ R38, R41, c[0x0][0x2d0], -R209.reuse ;  /* 0x0000b40029267a23 */ /* 0x100fe400000108d1 */
[----:B------:R-:W-:Y:S01]  /*a510*/  FADD.FTZ R46, R22, R46 ;  /* 0x0000002e162e7221 */ /* 0x000fe20000010000 */
[----:B------:R-:W-:Y:S01]  /*a520*/  MUFU.EX2 R21, R21 ;  /* 0x0000001500157308 */ /* 0x000fe20000000800 */
[----:B------:R-:W-:Y:S01]  /*a530*/  FSEL R197, R197, RZ, P0 ;  /* 0x000000ffc5c57208 */ /* 0x000fe20000000000 */
[--C-:B------:R-:W-:Y:S02]  /*a540*/  FFMA.FTZ R47, R25, c[0x0][0x2d0], -R209.reuse ;  /* 0x0000b400192f7a23 */ /* 0x100fe400000108d1 */
[----:B------:R-:W-:Y:S02]  /*a550*/  FFMA.FTZ R209, R10, c[0x0][0x2d0], -R209 ;  /* 0x0000b4000ad17a23 */ /* 0x000fe400000108d1 */
[--C-:B------:R-:W-:Y:S02]  /*a560*/  FFMA.FTZ R23, R26, c[0x0][0x2d0], -R197.reuse ;  /* 0x0000b4001a177a23 */ /* 0x100fe400000108c5 */
[--C-:B------:R-:W-:Y:S02]  /*a570*/  FFMA.FTZ R208, R208, c[0x0][0x2d0], -R197.reuse ;  /* 0x0000b400d0d07a23 */ /* 0x100fe400000108c5 */
[----:B------:R-:W1:Y:S01]  /*a580*/  MUFU.EX2 R5, R5 ;  /* 0x0000000500057308 */ /* 0x000e620000000800 */
[--C-:B------:R-:W-:Y:S01]  /*a590*/  FFMA.FTZ R32, R206, c[0x0][0x2d0], -R197.reuse ;  /* 0x0000b400ce207a23 */ /* 0x100fe200000108c5 */
[----:B------:R-:W-:Y:S01]  /*a5a0*/  F2FP.BF16.PACK_AB R206, R54, R22 ;  /* 0x0000001636ce723e */ /* 0x000fe200000010ff */
[--C-:B------:R-:W-:Y:S02]  /*a5b0*/  FFMA.FTZ R19, R14, c[0x0][0x2d0], -R197.reuse ;  /* 0x0000b4000e137a23 */ /* 0x100fe400000108c5 */
[--C-:B------:R-:W-:Y:S02]  /*a5c0*/  FFMA.FTZ R34, R27, c[0x0][0x2d0], -R197.reuse ;  /* 0x0000b4001b227a23 */ /* 0x100fe400000108c5 */
[--C-:B------:R-:W-:Y:S02]  /*a5d0*/  FFMA.FTZ R229, R43, c[0x0][0x2d0], -R197.reuse ;  /* 0x0000b4002be57a23 */ /* 0x100fe400000108c5 */
[--C-:B------:R-:W-:Y:S01]  /*a5e0*/  FFMA.FTZ R227, R45, c[0x0][0x2d0], -R197.reuse ;  /* 0x0000b4002de37a23 */ /* 0x100fe200000108c5 */
[----:B------:R2:W3:Y:S01]  /*a5f0*/  MUFU.EX2 R20, R17 ;  /* 0x0000001100147308 */ /* 0x0004e20000000800 */
[--C-:B------:R-:W-:Y:S02]  /*a600*/  FFMA.FTZ R200, R11, c[0x0][0x2d0], -R197.reuse ;  /* 0x0000b4000bc87a23 */ /* 0x100fe400000108c5 */
[--C-:B------:R-:W-:Y:S02]  /*a610*/  FFMA.FTZ R10, R12, c[0x0][0x2d0], -R197.reuse ;  /* 0x0000b4000c0a7a23 */ /* 0x100fe400000108c5 */
[--C-:B------:R-:W-:Y:S02]  /*a620*/  FFMA.FTZ R225, R30, c[0x0][0x2d0], -R197.reuse ;  /* 0x0000b4001ee17a23 */ /* 0x100fe400000108c5 */
[--C-:B------:R-:W-:Y:S02]  /*a630*/  FFMA.FTZ R223, R31, c[0x0][0x2d0], -R197.reuse ;  /* 0x0000b4001fdf7a23 */ /* 0x100fe400000108c5 */
[--C-:B------:R-:W-:Y:S01]  /*a640*/  FFMA.FTZ R230, R42, c[0x0][0x2d0], -R197.reuse ;  /* 0x0000b4002ae67a23 */ /* 0x100fe200000108c5 */
[----:B------:R-:W4:Y:S01]  /*a650*/  MUFU.EX2 R4, R4 ;  /* 0x0000000400047308 */ /* 0x000f220000000800 */
[--C-:B------:R-:W-:Y:S02]  /*a660*/  FFMA.FTZ R228, R44, c[0x0][0x2d0], -R197.reuse ;  /* 0x0000b4002ce47a23 */ /* 0x100fe400000108c5 */
[----:B------:R-:W-:Y:S02]  /*a670*/  FFMA.FTZ R198, R9, c[0x0][0x2d0], -R197 ;  /* 0x0000b40009c67a23 */ /* 0x000fe400000108c5 */
[C---:B-1----:R-:W-:Y:S02]  /*a680*/  FFMA.FTZ R203, R5.reuse, R203, R21 ;  /* 0x000000cb05cb7223 */ /* 0x042fe40000010015 */
[C---:B------:R-:W-:Y:S02]  /*a690*/  FMUL.FTZ R9, R5.reuse, R165 ;  /* 0x000000a505097220 */ /* 0x040fe40000410000 */
[C---:B------:R-:W-:Y:S01]  /*a6a0*/  FMUL.FTZ R12, R5.reuse, R168 ;  /* 0x000000a8050c7220 */ /* 0x040fe20000410000 */
[----:B------:R1:W-:Y:S01]  /*a6b0*/  MUFU.EX2 R165, R10 ;  /* 0x0000000a00a57308 */ /* 0x0003e20000000800 */
[C---:B------:R-:W-:Y:S02]  /*a6c0*/  FMUL.FTZ R13, R5.reuse, R169 ;  /* 0x000000a9050d7220 */ /* 0x040fe40000410000 */
[----:B------:R-:W-:Y:S02]  /*a6d0*/  FMUL.FTZ R24, R5, R172 ;  /* 0x000000ac05187220 */ /* 0x000fe40000410000 */
[--C-:B--2---:R-:W-:Y:S02]  /*a6e0*/  FFMA.FTZ R17, R15, c[0x0][0x2d0], -R197.reuse ;  /* 0x0000b4000f117a23 */ /* 0x104fe400000108c5 */
[----:B------:R-:W-:Y:S02]  /*a6f0*/  FFMA.FTZ R197, R8, c[0x0][0x2d0], -R197 ;  /* 0x0000b40008c57a23 */ /* 0x000fe400000108c5 */
[C---:B------:R-:W-:Y:S01]  /*a700*/  FMUL.FTZ R8, R5.reuse, R164 ;  /* 0x000000a405087220 */ /* 0x040fe20000410000 */
[----:B---3--:R-:W-:Y:S01]  /*a710*/  F2FP.BF16.PACK_AB R164, R20, R21 ;  /* 0x0000001514a4723e */ /* 0x008fe200000010ff */
[----:B------:R-:W-:Y:S01]  /*a720*/  FMUL.FTZ R25, R5, R173 ;  /* 0x000000ad05197220 */ /* 0x000fe20000410000 */
[----:B------:R-:W-:Y:S01]  /*a730*/  MUFU.EX2 R169, R16 ;  /* 0x0000001000a97308 */ /* 0x000fe20000000800 */
[----:B------:R-:W-:Y:S02]  /*a740*/  FADD.FTZ R6, R33, R6 ;  /* 0x0000000621067221 */ /* 0x000fe40000010000 */
[----:B----4-:R-:W-:Y:S02]  /*a750*/  FMUL.FTZ R15, R4, R171 ;  /* 0x000000ab040f7220 */ /* 0x010fe40000410000 */
[----:B------:R-:W-:Y:S01]  /*a760*/  FADD.FTZ R171, R20, R203 ;  /* 0x000000cb14ab7221 */ /* 0x000fe20000010000 */
[----:B------:R-:W-:Y:S01]  /*a770*/  MOV R203, R65 ;  /* 0x0000004100cb7202 */ /* 0x000fe20000000f00 */
[C---:B------:R-:W-:Y:S01]  /*a780*/  FMUL.FTZ R43, R4.reuse, R183 ;  /* 0x000000b7042b7220 */ /* 0x040fe20000410000 */
[----:B------:R-:W-:Y:S01]  /*a790*/  MOV R183, R23 ;  /* 0x0000001700b77202 */ /* 0x000fe20000000f00 */
[C---:B------:R-:W-:Y:S01]  /*a7a0*/  FMUL.FTZ R26, R4.reuse, R174 ;  /* 0x000000ae041a7220 */ /* 0x040fe20000410000 */
[----:B------:R-:W2:Y:S01]  /*a7b0*/  LDSM.16.MT88.4 R20, [R246] ;  /* 0x00000000f614783b */ /* 0x000ea20000004200 */
[----:B------:R-:W-:Y:S01]  /*a7c0*/  MUFU.EX2 R174, R7 ;  /* 0x0000000700ae7308 */ /* 0x000fe20000000800 */
[----:B------:R-:W-:Y:S02]  /*a7d0*/  FMUL.FTZ R27, R4, R175 ;  /* 0x000000af041b7220 */ /* 0x000fe40000410000 */
[----:B------:R-:W-:Y:S02]  /*a7e0*/  FADD.FTZ R35, R54, R46 ;  /* 0x0000002e36237221 */ /* 0x000fe40000010000 */
[C---:B------:R-:W-:Y:S01]  /*a7f0*/  FMUL.FTZ R28, R5.reuse, R176 ;  /* 0x000000b0051c7220 */ /* 0x040fe20000410000 */
[----:B------:R-:W-:Y:S01]  /*a800*/  MOV R176, R38 ;  /* 0x0000002600b07202 */ /* 0x000fe20000000f00 */
[C---:B------:R-:W-:Y:S01]  /*a810*/  FMUL.FTZ R29, R5.reuse, R177 ;  /* 0x000000b1051d7220 */ /* 0x040fe20000410000 */
[----:B------:R-:W-:Y:S01]  /*a820*/  MOV R177, R37 ;  /* 0x0000002500b17202 */ /* 0x000fe20000000f00 */
[C---:B------:R-:W-:Y:S01]  /*a830*/  FMUL.FTZ R40, R5.reuse, R180 ;  /* 0x000000b405287220 */ /* 0x040fe20000410000 */
[----:B------:R-:W-:Y:S01]  /*a840*/  MUFU.EX2 R175, R32 ;  /* 0x0000002000af7308 */ /* 0x000fe20000000800 */
[C---:B------:R-:W-:Y:S01]  /*a850*/  FMUL.FTZ R41, R5.reuse, R181 ;  /* 0x000000b505297220 */ /* 0x040fe20000410000 */
[----:B------:R-:W-:Y:S01]  /*a860*/  MOV R181, R39 ;  /* 0x0000002700b57202 */ /* 0x000fe20000000f00 */
[C---:B------:R-:W-:Y:S01]  /*a870*/  FMUL.FTZ R45, R5.reuse, R185 ;  /* 0x000000b9052d7220 */ /* 0x040fe20000410000 */
[----:B------:R-:W-:Y:S01]  /*a880*/  MOV R180, R36 ;  /* 0x0000002400b47202 */ /* 0x000fe20000000f00 */
[C---:B------:R-:W-:Y:S01]  /*a890*/  FMUL.FTZ R56, R5.reuse, R188 ;  /* 0x000000bc05387220 */ /* 0x040fe20000410000 */
[----:B------:R-:W3:Y:S01]  /*a8a0*/  LDSM.16.MT88.4 R36, [R245] ;  /* 0x00000000f524783b */ /* 0x000ee20000004200 */
[C---:B------:R-:W-:Y:S01]  /*a8b0*/  FMUL.FTZ R57, R5.reuse, R189 ;  /* 0x000000bd05397220 */ /* 0x040fe20000410000 */
[----:B------:R-:W-:Y:S01]  /*a8c0*/  MOV R185, R53 ;  /* 0x0000003500b97202 */ /* 0x000fe20000000f00 */
[C---:B------:R-:W-:Y:S01]  /*a8d0*/  FMUL.FTZ R60, R5.reuse, R192 ;  /* 0x000000c0053c7220 */ /* 0x040fe20000410000 */
[----:B------:R-:W-:Y:S01]  /*a8e0*/  MUFU.EX2 R172, R19 ;  /* 0x0000001300ac7308 */ /* 0x000fe20000000800 */
[C---:B------:R-:W-:Y:S01]  /*a8f0*/  FMUL.FTZ R61, R5.reuse, R193 ;  /* 0x000000c1053d7220 */ /* 0x040fe20000410000 */
[----:B------:R-:W-:Y:S01]  /*a900*/  MOV R193, R55 ;  /* 0x0000003700c17202 */ /* 0x000fe20000000f00 */
[C---:B------:R-:W-:Y:S01]  /*a910*/  FMUL.FTZ R72, R5.reuse, R72 ;  /* 0x0000004805487220 */ /* 0x040fe20000410000 */
[----:B------:R-:W4:Y:S01]  /*a920*/  LDSM.16.MT88.4 R52, [R244] ;  /* 0x00000000f434783b */ /* 0x000f220000004200 */
[C---:B------:R-:W-:Y:S01]  /*a930*/  FMUL.FTZ R73, R5.reuse, R73 ;  /* 0x0000004905497220 */ /* 0x040fe20000410000 */
[----:B------:R-:W-:Y:S01]  /*a940*/  MOV R192, R50 ;  /* 0x0000003200c07202 */ /* 0x000fe20000000f00 */
[C---:B------:R-:W-:Y:S01]  /*a950*/  FMUL.FTZ R76, R5.reuse, R76 ;  /* 0x0000004c054c7220 */ /* 0x040fe20000410000 */
[----:B------:R-:W-:Y:S01]  /*a960*/  MOV R189, R51 ;  /* 0x0000003300bd7202 */ /* 0x000fe20000000f00 */
[C---:B------:R-:W-:Y:S01]  /*a970*/  FMUL.FTZ R77, R5.reuse, R77 ;  /* 0x0000004d054d7220 */ /* 0x040fe20000410000 */
[----:B------:R-:W5:Y:S01]  /*a980*/  MUFU.EX2 R173, R18 ;  /* 0x0000001200ad7308 */ /* 0x000f620000000800 */
[C---:B------:R-:W-:Y:S01]  /*a990*/  FMUL.FTZ R88, R5.reuse, R88 ;  /* 0x0000005805587220 */ /* 0x040fe20000410000 */
[----:B------:R-:W-:Y:S01]  /*a9a0*/  MOV R188, R67 ;  /* 0x0000004300bc7202 */ /* 0x000fe20000000f00 */
        /* <DEDUP_REMOVED lines=23> */
[C---:B------:R-:W-:Y:S01]  /*ab20*/  FMUL.FTZ R44, R5.reuse, R184 ;  /* 0x000000b8052c7220 */ /* 0x040fe20000410000 */
[----:B------:R-:W-:Y:S01]  /*ab30*/  MOV R184, R49 ;  /* 0x0000003100b87202 */ /* 0x000fe20000000f00 */
[C---:B------:R-:W-:Y:S02]  /*ab40*/  FMUL.FTZ R120, R5.reuse, R120 ;  /* 0x0000007805787220 */ /* 0x040fe40000410000 */
[C---:B------:R-:W-:Y:S02]  /*ab50*/  FMUL.FTZ R121, R5.reuse, R121 ;  /* 0x0000007905797220 */ /* 0x040fe40000410000 */
[C---:B------:R-:W-:Y:S02]  /*ab60*/  FMUL.FTZ R124, R5.reuse, R124 ;  /* 0x0000007c057c7220 */ /* 0x040fe40000410000 */
[----:B------:R-:W-:Y:S01]  /*ab70*/  FMUL.FTZ R125, R5, R125 ;  /* 0x0000007d057d7220 */ /* 0x000fe20000410000 */
[----:B------:R-:W-:Y:S01]  /*ab80*/  MUFU.EX2 R177, R177 ;  /* 0x000000b100b17308 */ /* 0x000fe20000000800 */
[C---:B-1----:R-:W-:Y:S01]  /*ab90*/  FMUL.FTZ R10, R4.reuse, R166 ;  /* 0x000000a6040a7220 */ /* 0x042fe20000410000 */
[----:B-----5:R-:W-:Y:S01]  /*aba0*/  F2FP.BF16.PACK_AB R166, R169, R173 ;  /* 0x000000ada9a6723e */ /* 0x020fe200000010ff */
[----:B------:R-:W-:Y:S01]  /*abb0*/  FMUL.FTZ R11, R4, R167 ;  /* 0x000000a7040b7220 */ /* 0x000fe20000410000 */
[----:B------:R-:W-:Y:S01]  /*abc0*/  F2FP.BF16.PACK_AB R167, R168, R172 ;  /* 0x000000aca8a7723e */ /* 0x000fe200000010ff */
[C---:B------:R-:W-:Y:S02]  /*abd0*/  FMUL.FTZ R14, R4.reuse, R170 ;  /* 0x000000aa040e7220 */ /* 0x040fe40000410000 */
        /* <DEDUP_REMOVED lines=19> */
[----:B------:R-:W-:Y:S01]  /*ad10*/  MUFU.EX2 R230, R230 ;  /* 0x000000e600e67308 */ /* 0x000fe20000000800 */
[C---:B------:R-:W-:Y:S02]  /*ad20*/  FMUL.FTZ R123, R4.reuse, R123 ;  /* 0x0000007b047b7220 */ /* 0x040fe40000410000 */
[C---:B------:R-:W-:Y:S02]  /*ad30*/  FMUL.FTZ R126, R4.reuse, R126 ;  /* 0x0000007e047e7220 */ /* 0x040fe40000410000 */
[C---:B------:R-:W-:Y:S02]  /*ad40*/  FMUL.FTZ R127, R4.reuse, R127 ;  /* 0x0000007f047f7220 */ /* 0x040fe40000410000 */
[----:B------:R-:W-:Y:S01]  /*ad50*/  FFMA.FTZ R202, R4, R202, R165 ;  /* 0x000000ca04ca7223 */ /* 0x000fe200000100a5 */
[----:B------:R-:W-:Y:S01]  /*ad60*/  F2FP.BF16.PACK_AB R165, R175, R165 ;  /* 0x000000a5afa5723e */ /* 0x000fe200000010ff */
[----:B------:R-:W-:Y:S01]  /*ad70*/  FADD.FTZ R170, R207, R6 ;  /* 0x00000006cfaa7221 */ /* 0x000fe20000010000 */
[C---:B------:R-:W-:Y:S01]  /*ad80*/  F2FP.BF16.PACK_AB R207, R174.reuse, R207 ;  /* 0x000000cfaecf723e */ /* 0x040fe200000010ff */
[C---:B------:R-:W-:Y:S01]  /*ad90*/  FMUL.FTZ R4, R201.reuse, R160 ;  /* 0x000000a0c9047220 */ /* 0x040fe20000410000 */
[----:B------:R-:W-:Y:S01]  /*ada0*/  MOV R160, R64 ;  /* 0x0000004000a07202 */ /* 0x000fe20000000f00 */
[----:B------:R-:W-:Y:S01]  /*adb0*/  FMUL.FTZ R5, R201, R161 ;  /* 0x000000a1c9057220 */ /* 0x000fe20000410000 */
[----:B------:R-:W-:Y:S01]  /*adc0*/  MUFU.EX2 R229, R229 ;  /* 0x000000e500e57308 */ /* 0x000fe20000000800 */
[C---:B------:R-:W-:Y:S02]  /*add0*/  FMUL.FTZ R6, R199.reuse, R162 ;  /* 0x000000a2c7067220 */ /* 0x040fe40000410000 */
[C---:B------:R-:W-:Y:S02]  /*ade0*/  FMUL.FTZ R7, R199.reuse, R163 ;  /* 0x000000a3c7077220 */ /* 0x040fe40000410000 */
[----:B------:R-:W-:Y:S02]  /*adf0*/  FMUL.FTZ R19, R199, R159 ;  /* 0x0000009fc7137220 */ /* 0x000fe40000410000 */
[C---:B------:R-:W-:Y:S02]  /*ae00*/  FMUL.FTZ R32, R201.reuse, R148 ;  /* 0x00000094c9207220 */ /* 0x040fe40000410000 */
[----:B------:R-:W-:Y:S01]  /*ae10*/  FMUL.FTZ R33, R201, R149 ;  /* 0x00000095c9217220 */ /* 0x000fe20000410000 */
[-C--:B--2---:R-:W-:Y:S01]  /*ae20*/  HMMA.16816.F32.BF16 R4, R204, R20.reuse, R4 ;  /* 0x00000014cc04723c */ /* 0x084fe20000041804 */
[----:B------:R-:W-:Y:S04]  /*ae30*/  MUFU.EX2 R161, R194 ;  /* 0x000000c200a17308 */ /* 0x000fe80000000800 */
[C---:B------:R-:W-:Y:S02]  /*ae40*/  FMUL.FTZ R34, R199.reuse, R150 ;  /* 0x00000096c7227220 */ /* 0x040fe40000410000 */
[----:B------:R-:W-:Y:S01]  /*ae50*/  FMUL.FTZ R35, R199, R151 ;  /* 0x00000097c7237220 */ /* 0x000fe20000410000 */
[C---:B------:R-:W-:Y:S01]  /*ae60*/  HMMA.16816.F32.BF16 R8, R164.reuse, R20, R8 ;  /* 0x00000014a408723c */ /* 0x040fe20000041808 */
[----:B------:R-:W-:Y:S02]  /*ae70*/  LDSM.16.MT88.4 R148, [R244+0x800] ;  /* 0x00080000f494783b */ /* 0x000fe40000004200 */
[----:B------:R-:W-:Y:S01]  /*ae80*/  MUFU.EX2 R163, R183 ;  /* 0x000000b700a37308 */ /* 0x000fe20000000800 */
[C---:B------:R-:W-:Y:S02]  /*ae90*/  FMUL.FTZ R48, R201.reuse, R140 ;  /* 0x0000008cc9307220 */ /* 0x040fe40000410000 */
[C---:B------:R-:W-:Y:S02]  /*aea0*/  FMUL.FTZ R49, R201.reuse, R141 ;  /* 0x0000008dc9317220 */ /* 0x040fe40000410000 */
[-C--:B------:R-:W-:Y:S04]  /*aeb0*/  HMMA.16816.F32.BF16 R12, R164, R22.reuse, R12 ;  /* 0x00000016a40c723c */ /* 0x080fe8000004180c */
[C---:B------:R-:W-:Y:S01]  /*aec0*/  FMUL.FTZ R16, R201.reuse, R156 ;  /* 0x0000009cc9107220 */ /* 0x040fe20000410000 */
[----:B------:R-:W-:Y:S01]  /*aed0*/  MUFU.EX2 R162, R182 ;  /* 0x000000b600a27308 */ /* 0x000fe20000000800 */
[----:B------:R-:W-:Y:S02]  /*aee0*/  FMUL.FTZ R17, R201, R157 ;  /* 0x0000009dc9117220 */ /* 0x000fe40000410000 */
[C---:B------:R-:W-:Y:S04]  /*aef0*/  FMUL.FTZ R18, R199.reuse, R158 ;  /* 0x0000009ec7127220 */ /* 0x040fe80000410000 */
[C---:B------:R-:W-:Y:S02]  /*af00*/  FMUL.FTZ R50, R199.reuse, R142 ;  /* 0x0000008ec7327220 */ /* 0x040fe40000410000 */
[----:B------:R-:W-:Y:S01]  /*af10*/  FMUL.FTZ R51, R199, R143 ;  /* 0x0000008fc7337220 */ /* 0x000fe20000410000 */
[C---:B------:R-:W-:Y:S01]  /*af20*/  HMMA.16816.F32.BF16 R16, R204.reuse, R22, R16 ;  /* 0x00000016cc10723c */ /* 0x040fe20000041810 */
[----:B------:R-:W1:Y:S01]  /*af30*/  LDSM.16.MT88.4 R140, [R243] ;  /* 0x00000000f38c783b */ /* 0x000e620000004200 */
[----:B------:R-:W-:Y:S02]  /*af40*/  MUFU.EX2 R156, R178 ;  /* 0x000000b2009c7308 */ /* 0x000fe40000000800 */
[C---:B------:R-:W-:Y:S02]  /*af50*/  FMUL.FTZ R20, R201.reuse, R152 ;  /* 0x00000098c9147220 */ /* 0x040fe40000410000 */
[----:B------:R-:W-:Y:S02]  /*af60*/  FMUL.FTZ R21, R201, R153 ;  /* 0x00000099c9157220 */ /* 0x000fe40000410000 */
[C---:B------:R-:W-:Y:S04]  /*af70*/  FMUL.FTZ R23, R199.reuse, R155 ;  /* 0x0000009bc7177220 */ /* 0x040fe80000410000 */
[----:B------:R-:W-:Y:S01]  /*af80*/  FMUL.FTZ R22, R199, R154 ;  /* 0x0000009ac7167220 */ /* 0x000fe20000410000 */
[----:B------:R-:W2:Y:S01]  /*af90*/  MUFU.EX2 R152, R195 ;  /* 0x000000c300987308 */ /* 0x000ea20000000800 */
[C---:B------:R-:W-:Y:S02]  /*afa0*/  FMUL.FTZ R64, R201.reuse, R132 ;  /* 0x00000084c9407220 */ /* 0x040fe40000410000 */
[----:B------:R-:W-:Y:S02]  /*afb0*/  FMUL.FTZ R65, R201, R133 ;  /* 0x00000085c9417220 */ /* 0x000fe40000410000 */
[C---:B------:R-:W-:Y:S01]  /*afc0*/  FMUL.FTZ R66, R199.reuse, R134 ;  /* 0x00000086c7427220 */ /* 0x040fe20000410000 */
[-C--:B---3--:R-:W-:Y:S03]  /*afd0*/  HMMA.16816.F32.BF16 R20, R204, R36.reuse, R20 ;  /* 0x00000024cc14723c */ /* 0x088fe60000041814 */
[----:B------:R-:W-:Y:S01]  /*afe0*/  FMUL.FTZ R67, R199, R135 ;  /* 0x00000087c7437220 */ /* 0x000fe20000410000 */
[----:B------:R-:W-:Y:S01]  /*aff0*/  MUFU.EX2 R153, R187 ;  /* 0x000000bb00997308 */ /* 0x000fe20000000800 */
[----:B------:R-:W3:Y:S01]  /*b000*/  LDSM.16.MT88.4 R132, [R246+0x2000] ;  /* 0x00200000f684783b */ /* 0x000ee20000004200 */
[C---:B------:R-:W-:Y:S02]  /*b010*/  FMUL.FTZ R68, R201.reuse, R68 ;  /* 0x00000044c9447220 */ /* 0x040fe40000410000 */
[C---:B------:R-:W-:Y:S04]  /*b020*/  HMMA.16816.F32.BF16 R24, R164.reuse, R36, R24 ;  /* 0x00000024a418723c */ /* 0x040fe80000041818 */
[C---:B------:R-:W-:Y:S02]  /*b030*/  FMUL.FTZ R69, R201.reuse, R69 ;  /* 0x00000045c9457220 */ /* 0x040fe40000410000 */
[----:B------:R-:W-:Y:S01]  /*b040*/  MUFU.EX2 R158, R193 ;  /* 0x000000c1009e7308 */ /* 0x000fe20000000800 */
[C---:B------:R-:W-:Y:S01]  /*b050*/  FMUL.FTZ R36, R201.reuse, R144 ;  /* 0x00000090c9247220 */ /* 0x040fe20000410000 */
[-C--:B------:R-:W-:Y:S04]  /*b060*/  HMMA.16816.F32.BF16 R28, R164, R38.reuse, R28 ;  /* 0x00000026a41c723c */ /* 0x080fe8000004181c */
[----:B------:R-:W-:Y:S02]  /*b070*/  FMUL.FTZ R37, R201, R145 ;  /* 0x00000091c9257220 */ /* 0x000fe40000410000 */
[C---:B------:R-:W-:Y:S02]  /*b080*/  FMUL.FTZ R70, R199.reuse, R70 ;  /* 0x00000046c7467220 */ /* 0x040fe40000410000 */
[C---:B------:R-:W-:Y:S01]  /*b090*/  HMMA.16816.F32.BF16 R32, R204.reuse, R38, R32 ;  /* 0x00000026cc20723c */ /* 0x040fe20000041820 */
[----:B------:R-:W-:Y:S03]  /*b0a0*/  MUFU.EX2 R155, R192 ;  /* 0x000000c0009b7308 */ /* 0x000fe60000000800 */
[----:B------:R-:W-:Y:S02]  /*b0b0*/  FMUL.FTZ R71, R199, R71 ;  /* 0x00000047c7477220 */ /* 0x000fe40000410000 */
[----:B------:R-:W-:Y:S02]  /*b0c0*/  FMUL.FTZ R80, R201, R80 ;  /* 0x00000050c9507220 */ /* 0x000fe40000410000 */
[C---:B------:R-:W-:Y:S03]  /*b0d0*/  FMUL.FTZ R38, R199.reuse, R146 ;  /* 0x00000092c7267220 */ /* 0x040fe60000410000 */
[----:B------:R-:W-:Y:S01]  /*b0e0*/  MUFU.EX2 R157, R231 ;  /* 0x000000e7009d7308 */ /* 0x000fe20000000800 */
[----:B------:R-:W-:Y:S02]  /*b0f0*/  FMUL.FTZ R39, R199, R147 ;  /* 0x00000093c7277220 */ /* 0x000fe40000410000 */
[----:B------:R-:W-:Y:S01]  /*b100*/  LDSM.16.MT88.4 R144, [R245+0x800] ;  /* 0x00080000f590783b */ /* 0x000fe20000004200 */
[----:B------:R-:W-:Y:S02]  /*b110*/  FMUL.FTZ R81, R201, R81 ;  /* 0x00000051c9517220 */ /* 0x000fe40000410000 */
[C---:B------:R-:W-:Y:S02]  /*b120*/  FMUL.FTZ R82, R199.reuse, R82 ;  /* 0x00000052c7527220 */ /* 0x040fe40000410000 */
[-C--:B----4-:R-:W-:Y:S02]  /*b130*/  HMMA.16816.F32.BF16 R36, R204, R52.reuse, R36 ;  /* 0x00000034cc24723c */ /* 0x090fe40000041824 */
[----:B------:R-:W-:Y:S01]  /*b140*/  MUFU.EX2 R231, R184 ;  /* 0x000000b800e77308 */ /* 0x000fe20000000800 */
[----:B------:R-:W-:Y:S02]  /*b150*/  FMUL.FTZ R83, R199, R83 ;  /* 0x00000053c7537220 */ /* 0x000fe40000410000 */
[C---:B------:R-:W-:Y:S02]  /*b160*/  FMUL.FTZ R84, R201.reuse, R84 ;  /* 0x00000054c9547220 */ /* 0x040fe40000410000 */
[----:B------:R-:W-:Y:S01]  /*b170*/  FMUL.FTZ R85, R201, R85 ;  /* 0x00000055c9557220 */ /* 0x000fe20000410000 */
[C---:B------:R-:W-:Y:S04]  /*b180*/  HMMA.16816.F32.BF16 R40, R164.reuse, R52, R40 ;  /* 0x00000034a428723c */ /* 0x040fe80000041828 */
[C---:B------:R-:W-:Y:S01]  /*b190*/  FMUL.FTZ R86, R199.reuse, R86 ;  /* 0x00000056c7567220 */ /* 0x040fe20000410000 */
[----:B------:R-:W-:Y:S01]  /*b1a0*/  MUFU.EX2 R178, R180 ;  /* 0x000000b400b27308 */ /* 0x000fe20000000800 */
[----:B------:R-:W-:Y:S02]  /*b1b0*/  FMUL.FTZ R87, R199, R87 ;  /* 0x00000057c7577220 */ /* 0x000fe40000410000 */
[-C--:B------:R-:W-:Y:S04]  /*b1c0*/  HMMA.16816.F32.BF16 R44, R164, R54.reuse, R44 ;  /* 0x00000036a42c723c */ /* 0x080fe8000004182c */
[C---:B------:R-:W-:Y:S02]  /*b1d0*/  FMUL.FTZ R52, R201.reuse, R136 ;  /* 0x00000088c9347220 */ /* 0x040fe40000410000 */
[C---:B------:R-:W-:Y:S01]  /*b1e0*/  FMUL.FTZ R53, R201.reuse, R137 ;  /* 0x00000089c9357220 */ /* 0x040fe20000410000 */
[----:B------:R-:W4:Y:S01]  /*b1f0*/  MUFU.EX2 R136, R160 ;  /* 0x000000a000887308 */ /* 0x000f220000000800 */
[C---:B------:R-:W-:Y:S04]  /*b200*/  HMMA.16816.F32.BF16 R48, R204.reuse, R54, R48 ;  /* 0x00000036cc30723c */ /* 0x040fe80000041830 */
[C---:B------:R-:W-:Y:S02]  /*b210*/  FMUL.FTZ R96, R201.reuse, R96 ;  /* 0x00000060c9607220 */ /* 0x040fe40000410000 */
[----:B------:R-:W-:Y:S02]  /*b220*/  FMUL.FTZ R97, R201, R97 ;  /* 0x00000061c9617220 */ /* 0x000fe40000410000 */
[C---:B------:R-:W-:Y:S01]  /*b230*/  FMUL.FTZ R54, R199.reuse, R138 ;  /* 0x0000008ac7367220 */ /* 0x040fe20000410000 */
[----:B------:R-:W-:Y:S03]  /*b240*/  MUFU.EX2 R137, R219 ;  /* 0x000000db00897308 */ /* 0x000fe60000000800 */
[C---:B------:R-:W-:Y:S02]  /*b250*/  FMUL.FTZ R55, R199.reuse, R139 ;  /* 0x0000008bc7377220 */ /* 0x040fe40000410000 */
[C---:B------:R-:W-:Y:S02]  /*b260*/  FMUL.FTZ R98, R199.reuse, R98 ;  /* 0x00000062c7627220 */ /* 0x040fe40000410000 */
[----:B------:R-:W-:Y:S02]  /*b270*/  FMUL.FTZ R99, R199, R99 ;  /* 0x00000063c7637220 */ /* 0x000fe40000410000 */
[C---:B------:R-:W-:Y:S01]  /*b280*/  FMUL.FTZ R100, R201.reuse, R100 ;  /* 0x00000064c9647220 */ /* 0x040fe20000410000 */
[-C--:B-1----:R-:W-:Y:S01]  /*b290*/  HMMA.16816.F32.BF16 R52, R204, R140.reuse, R52 ;  /* 0x0000008ccc34723c */ /* 0x082fe20000041834 */
[----:B------:R-:W-:Y:S02]  /*b2a0*/  MUFU.EX2 R160, R186 ;  /* 0x000000ba00a07308 */ /* 0x000fe40000000800 */
[----:B------:R-:W-:Y:S02]  /*b2b0*/  FMUL.FTZ R101, R201, R101 ;  /* 0x00000065c9657220 */ /* 0x000fe40000410000 */
[C---:B------:R-:W-:Y:S02]  /*b2c0*/  FMUL.FTZ R102, R199.reuse, R102 ;  /* 0x00000066c7667220 */ /* 0x040fe40000410000 */
[----:B------:R-:W-:Y:S01]  /*b2d0*/  FMUL.FTZ R103, R199, R103 ;  /* 0x00000067c7677220 */ /* 0x000fe20000410000 */
[C---:B------:R-:W-:Y:S03]  /*b2e0*/  HMMA.16816.F32.BF16 R56, R164.reuse, R140, R56 ;  /* 0x0000008ca438723c */ /* 0x040fe60000041838 */
[----:B------:R1:W5:Y:S01]  /*b2f0*/  MUFU.EX2 R139, R203 ;  /* 0x000000cb008b7308 */ /* 0x0003620000000800 */
[C---:B------:R-:W-:Y:S02]  /*b300*/  FMUL.FTZ R112, R201.reuse, R112 ;  /* 0x00000070c9707220 */ /* 0x040fe40000410000 */
[----:B------:R-:W-:Y:S02]  /*b310*/  FMUL.FTZ R113, R201, R113 ;  /* 0x00000071c9717220 */ /* 0x000fe40000410000 */
[-C--:B------:R-:W-:Y:S04]  /*b320*/  HMMA.16816.F32.BF16 R60, R164, R142.reuse, R60 ;  /* 0x0000008ea43c723c */ /* 0x080fe8000004183c */
[C---:B------:R-:W-:Y:S01]  /*b330*/  FMUL.FTZ R114, R199.reuse, R114 ;  /* 0x00000072c7727220 */ /* 0x040fe20000410000 */
[----:B------:R-:W4:Y:S01]  /*b340*/  MUFU.EX2 R138, R220 ;  /* 0x000000dc008a7308 */ /* 0x000f220000000800 */
[----:B------:R-:W-:Y:S02]  /*b350*/  FMUL.FTZ R115, R199, R115 ;  /* 0x00000073c7737220 */ /* 0x000fe40000410000 */
[C---:B------:R-:W-:Y:S01]  /*b360*/  HMMA.16816.F32.BF16 R64, R204.reuse, R142, R64 ;  /* 0x0000008ecc40723c */ /* 0x040fe20000041840 */
[----:B------:R-:W-:Y:S03]  /*b370*/  LDSM.16.MT88.4 R140, [R246+0x800] ;  /* 0x00080000f68c783b */ /* 0x000fe60000004200 */
[----:B------:R-:W-:Y:S02]  /*b380*/  FADD.FTZ R171, R173, R171 ;  /* 0x000000abadab7221 */ /* 0x000fe40000010000 */
[----:B------:R-:W-:Y:S01]  /*b390*/  FADD.FTZ R170, R174, R170 ;  /* 0x000000aaaeaa7221 */ /* 0x000fe20000010000 */
[----:B------:R-:W-:Y:S01]  /*b3a0*/  MUFU.EX2 R173, R189 ;  /* 0x000000bd00ad7308 */ /* 0x000fe20000000800 */
[-C--:B---3--:R-:W-:Y:S04]  /*b3b0*/  HMMA.16816.F32.BF16 R68, R204, R132.reuse, R68 ;  /* 0x00000084cc44723c */ /* 0x088fe80000041844 */
[----:B--2---:R-:W-:Y:S01]  /*b3c0*/  FADD.FTZ R170, R152, R170 ;  /* 0x000000aa98aa7221 */ /* 0x004fe20000010000 */
[----:B-1----:R-:W-:Y:S01]  /*b3d0*/  F2FP.BF16.PACK_AB R203, R213, R214 ;  /* 0x000000d6d5cb723e */ /* 0x002fe200000010ff */
[C---:B------:R-:W-:Y:S02]  /*b3e0*/  FMUL.FTZ R116, R201.reuse, R116 ;  /* 0x00000074c9747220 */ /* 0x040fe40000410000 */
[C---:B------:R-:W-:Y:S01]  /*b3f0*/  HMMA.16816.F32.BF16 R72, R164.reuse, R132, R72 ;  /* 0x00000084a448723c */ /* 0x040fe20000041848 */
[----:B------:R-:W-:Y:S03]  /*b400*/  MUFU.EX2 R220, R191 ;  /* 0x000000bf00dc7308 */ /* 0x000fe60000000800 */
[----:B------:R-:W-:Y:S02]  /*b410*/  FMUL.FTZ R117, R201, R117 ;  /* 0x00000075c9757220 */ /* 0x000fe40000410000 */
[C---:B------:R-:W-:Y:S02]  /*b420*/  FMUL.FTZ R118, R199.reuse, R118 ;  /* 0x00000076c7767220 */ /* 0x040fe40000410000 */
[-C--:B------:R-:W-:Y:S03]  /*b430*/  HMMA.16816.F32.BF16 R76, R164, R134.reuse, R76 ;  /* 0x00000086a44c723c */ /* 0x080fe6000004184c */
[----:B------:R-:W1:Y:S01]  /*b440*/  MUFU.EX2 R219, R190 ;  /* 0x000000be00db7308 */ /* 0x000e620000000800 */
[----:B------:R-:W-:Y:S02]  /*b450*/  FMUL.FTZ R119, R199, R119 ;  /* 0x00000077c7777220 */ /* 0x000fe40000410000 */
[----:B----4-:R-:W-:Y:S01]  /*b460*/  FADD.FTZ R154, R136, R179 ;  /* 0x000000b3889a7221 */ /* 0x010fe20000010000 */
[C---:B-----5:R-:W-:Y:S01]  /*b470*/  F2FP.BF16.PACK_AB R136, R139.reuse, R136 ;  /* 0x000000888b88723e */ /* 0x060fe200000010ff */
[C---:B------:R-:W-:Y:S01]  /*b480*/  HMMA.16816.F32.BF16 R80, R204.reuse, R134, R80 ;  /* 0x00000086cc50723c */ /* 0x040fe20000041850 */
[----:B------:R-:W2:Y:S03]  /*b490*/  LDSM.16.MT88.4 R132, [R245+0x2000] ;  /* 0x00200000f584783b */ /* 0x000ea60000004200 */
[----:B------:R-:W-:Y:S01]  /*b4a0*/  FADD.FTZ R154, R139, R154 ;  /* 0x0000009a8b9a7221 */ /* 0x000fe20000010000 */
[----:B------:R-:W-:Y:S01]  /*b4b0*/  MUFU.EX2 R174, R181 ;  /* 0x000000b500ae7308 */ /* 0x000fe20000000800 */
[----:B------:R-:W-:Y:S02]  /*b4c0*/  FMUL.FTZ R128, R201, R128 ;  /* 0x00000080c9807220 */ /* 0x000fe40000410000 */
[----:B------:R-:W-:Y:S01]  /*b4d0*/  FADD.FTZ R154, R138, R154 ;  /* 0x0000009a8a9a7221 */ /* 0x000fe20000010000 */
[C---:B------:R-:W-:Y:S03]  /*b4e0*/  F2FP.BF16.PACK_AB R138, R137.reuse, R138 ;  /* 0x0000008a898a723e */ /* 0x040fe600000010ff */
[----:B------:R-:W-:Y:S01]  /*b4f0*/  FADD.FTZ R154, R137, R154 ;  /* 0x0000009a899a7221 */ /* 0x000fe20000010000 */
[----:B------:R-:W-:Y:S01]  /*b500*/  F2FP.BF16.PACK_AB R137, R161, R152 ;  /* 0x00000098a189723e */ /* 0x000fe200000010ff */
[----:B------:R-:W-:Y:S01]  /*b510*/  FMUL.FTZ R129, R201, R129 ;  /* 0x00000081c9817220 */ /* 0x000fe20000410000 */
[----:B------:R-:W-:Y:S01]  /*b520*/  F2FP.BF16.PACK_AB R201, R215, R216 ;  /* 0x000000d8d7c9723e */ /* 0x000fe200000010ff */
[C---:B------:R-:W-:Y:S01]  /*b530*/  FMUL.FTZ R130, R199.reuse, R130 ;  /* 0x00000082c7827220 */ /* 0x040fe20000410000 */
[----:B------:R-:W-:Y:S01]  /*b540*/  MUFU.EX2 R228, R228 ;  /* 0x000000e400e47308 */ /* 0x000fe20000000800 */
[----:B------:R-:W-:Y:S01]  /*b550*/  FMUL.FTZ R131, R199, R131 ;  /* 0x00000083c7837220 */ /* 0x000fe20000410000 */
[----:B-1----:R-:W-:Y:S01]  /*b560*/  F2FP.BF16.PACK_AB R139, R219, R220 ;  /* 0x000000dcdb8b723e */ /* 0x002fe200000010ff */
[----:B------:R-:W-:Y:S04]  /*b570*/  FADD.FTZ R202, R175, R202 ;  /* 0x000000caafca7221 */ /* 0x000fe80000010000 */
[----:B------:R-:W-:Y:S03]  /*b580*/  FADD.FTZ R172, R172, R202 ;  /* 0x000000caacac7221 */ /* 0x000fe60000010000 */
[----:B------:R-:W-:Y:S01]  /*b590*/  MUFU.EX2 R175, R188 ;  /* 0x000000bc00af7308 */ /* 0x000fe20000000800 */
[----:B------:R-:W-:Y:S04]  /*b5a0*/  FADD.FTZ R172, R168, R172 ;  /* 0x000000aca8ac7221 */ /* 0x000fe80000010000 */
[----:B------:R-:W-:Y:S05]  /*b5b0*/  FADD.FTZ R172, R163, R172 ;  /* 0x000000aca3ac7221 */ /* 0x000fea0000010000 */
[----:B------:R-:W-:Y:S01]  /*b5c0*/  MUFU.EX2 R199, R185 ;  /* 0x000000b900c77308 */ /* 0x000fe20000000800 */
[-C--:B--2---:R-:W-:Y:S09]  /*b5d0*/  HMMA.16816.F32.BF16 R84, R204, R132.reuse, R84 ;  /* 0x00000084cc54723c */ /* 0x084ff20000041854 */
[----:B------:R-:W-:Y:S01]  /*b5e0*/  MUFU.EX2 R202, R218 ;  /* 0x000000da00ca7308 */ /* 0x000fe20000000800 */
[C---:B------:R-:W-:Y:S08]  /*b5f0*/  HMMA.16816.F32.BF16 R88, R164.reuse, R132, R88 ;  /* 0x00000084a458723c */ /* 0x040ff00000041858 */
[-C--:B------:R-:W-:Y:S01]  /*b600*/  HMMA.16816.F32.BF16 R92, R164, R134.reuse, R92 ;  /* 0x00000086a45c723c */ /* 0x080fe2000004185c */
[----:B------:R-:W-:Y:S07]  /*b610*/  MUFU.EX2 R218, R210 ;  /* 0x000000d200da7308 */ /* 0x000fee0000000800 */
[C---:B------:R-:W-:Y:S01]  /*b620*/  HMMA.16816.F32.BF16 R96, R204.reuse, R134, R96 ;  /* 0x00000086cc60723c */ /* 0x040fe20000041860 */
[----:B------:R-:W1:Y:S02]  /*b630*/  LDSM.16.MT88.4 R132, [R244+0x2000] ;  /* 0x00200000f484783b */ /* 0x000e640000004200 */
[----:B------:R-:W-:Y:S10]  /*b640*/  MUFU.EX2 R168, R217 ;  /* 0x000000d900a87308 */ /* 0x000ff40000000800 */
[----:B------:R-:W2:Y:S10]  /*b650*/  MUFU.EX2 R217, R211 ;  /* 0x000000d300d97308 */ /* 0x000eb40000000800 */
[----:B------:R-:W-:Y:S10]  /*b660*/  MUFU.EX2 R227, R227 ;  /* 0x000000e300e37308 */ /* 0x000ff40000000800 */
[----:B------:R-:W-:Y:S01]  /*b670*/  MUFU.EX2 R179, R200 ;  /* 0x000000c800b37308 */ /* 0x000fe20000000800 */
[-C--:B-1----:R-:W-:Y:S09]  /*b680*/  HMMA.16816.F32.BF16 R100, R204, R132.reuse, R100 ;  /* 0x00000084cc64723c */ /* 0x082ff20000041864 */
[----:B------:R-:W-:Y:S01]  /*b690*/  MUFU.EX2 R198, R198 ;  /* 0x000000c600c67308 */ /* 0x000fe20000000800 */
[C---:B------:R-:W-:Y:S09]  /*b6a0*/  HMMA.16816.F32.BF16 R104, R164.reuse, R132, R104 ;  /* 0x00000084a468723c */ /* 0x040ff20000041868 */
[----:B------:R-:W1:Y:S01]  /*b6b0*/  MUFU.EX2 R197, R197 ;  /* 0x000000c500c57308 */ /* 0x000e620000000800 */
[-C--:B------:R-:W-:Y:S08]  /*b6c0*/  HMMA.16816.F32.BF16 R108, R164, R134.reuse, R108 ;  /* 0x00000086a46c723c */ /* 0x080ff0000004186c */
[C---:B------:R-:W-:Y:S01]  /*b6d0*/  HMMA.16816.F32.BF16 R112, R204.reuse, R134, R112 ;  /* 0x00000086cc70723c */ /* 0x040fe20000041870 */
[----:B------:R-:W3:Y:S07]  /*b6e0*/  LDSM.16.MT88.4 R132, [R243+0x2000] ;  /* 0x00200000f384783b */ /* 0x000eee0000004200 */
[-C--:B---3--:R-:W-:Y:S08]  /*b6f0*/  HMMA.16816.F32.BF16 R116, R204, R132.reuse, R116 ;  /* 0x00000084cc74723c */ /* 0x088ff00000041874 */
[C---:B------:R-:W-:Y:S07]  /*b700*/  HMMA.16816.F32.BF16 R120, R164.reuse, R132, R120 ;  /* 0x00000084a478723c */ /* 0x040fee0000041878 */
[----:B------:R-:W-:Y:S01]  /*b710*/  F2FP.BF16.PACK_AB R132, R160, R153 ;  /* 0x00000099a084723e */ /* 0x000fe200000010ff */
[-C--:B------:R-:W-:Y:S01]  /*b720*/  HMMA.16816.F32.BF16 R124, R164, R134.reuse, R124 ;  /* 0x00000086a47c723c */ /* 0x080fe2000004187c */
[----:B------:R-:W-:Y:S03]  /*b730*/  MUFU.EX2 R166, R222 ;  /* 0x000000de00a67308 */ /* 0x000fe60000000800 */
[----:B------:R-:W-:Y:S03]  /*b740*/  F2FP.BF16.PACK_AB R133, R162, R163 ;  /* 0x000000a3a285723e */ /* 0x000fe600000010ff */
[----:B------:R-:W-:Y:S01]  /*b750*/  FADD.FTZ R165, R169, R171 ;  /* 0x000000aba9a57221 */ /* 0x000fe20000010000 */
[----:B------:R-:W-:Y:S03]  /*b760*/  HMMA.16816.F32.BF16 R128, R204, R134, R128 ;  /* 0x00000086cc80723c */ /* 0x000fe60000041880 */
[----:B------:R-:W3:Y:S01]  /*b770*/  MUFU.EX2 R222, R208 ;  /* 0x000000d000de7308 */ /* 0x000ee20000000800 */
[----:B------:R-:W-:Y:S03]  /*b780*/  FADD.FTZ R165, R153, R165 ;  /* 0x000000a599a57221 */ /* 0x000fe60000010000 */
[----:B------:R-:W-:Y:S01]  /*b790*/  F2FP.BF16.PACK_AB R134, R224, R226 ;  /* 0x000000e2e086723e */ /* 0x000fe200000010ff */
[-C--:B------:R-:W-:Y:S05]  /*b7a0*/  HMMA.16816.F32.BF16 R4, R136, R140.reuse, R4 ;  /* 0x0000008c8804723c */ /* 0x080fea0000041804 */
[----:B------:R-:W-:Y:S01]  /*b7b0*/  F2FP.BF16.PACK_AB R135, R223, R225 ;  /* 0x000000e1df87723e */ /* 0x000fe200000010ff */
[----:B------:R-:W4:Y:S01]  /*b7c0*/  MUFU.EX2 R167, R221 ;  /* 0x000000dd00a77308 */ /* 0x000f220000000800 */
[----:B--2---:R-:W-:Y:S02]  /*b7d0*/  F2FP.BF16.PACK_AB R204, R217, R212 ;  /* 0x000000d4d9cc723e */ /* 0x004fe400000010ff */
[----:B-1----:R-:W-:Y:S03]  /*b7e0*/  F2FP.BF16.PACK_AB R207, R197, R198 ;  /* 0x000000c6c5cf723e */ /* 0x002fe600000010ff */
[C---:B------:R-:W-:Y:S04]  /*b7f0*/  HMMA.16816.F32.BF16 R8, R132.reuse, R140, R8 ;  /* 0x0000008c8408723c */ /* 0x040fe80000041808 */
[----:B------:R1:W2:Y:S01]  /*b800*/  MUFU.EX2 R221, R209 ;  /* 0x000000d100dd7308 */ /* 0x0002a20000000800 */
[----:B---3--:R-:W-:Y:S03]  /*b810*/  F2FP.BF16.PACK_AB R205, R179, R222 ;  /* 0x000000deb3cd723e */ /* 0x008fe600000010ff */
[-C--:B------:R-:W-:Y:S08]  /*b820*/  HMMA.16816.F32.BF16 R12, R132, R142.reuse, R12 ;  /* 0x0000008e840c723c */ /* 0x080ff0000004180c */
[C---:B------:R-:W-:Y:S01]  /*b830*/  HMMA.16816.F32.BF16 R16, R136.reuse, R142, R16 ;  /* 0x0000008e8810723c */ /* 0x040fe20000041810 */
[----:B------:R-:W3:Y:S03]  /*b840*/  LDSM.16.MT88.4 R140, [R243+0x800] ;  /* 0x00080000f38c783b */ /* 0x000ee60000004200 */
[----:B----4-:R-:W-:Y:S04]  /*b850*/  F2FP.BF16.PACK_AB R200, R167, R166 ;  /* 0x000000a6a7c8723e */ /* 0x010fe800000010ff */
[-C--:B------:R-:W-:Y:S01]  /*b860*/  HMMA.16816.F32.BF16 R20, R136, R144.reuse, R20 ;  /* 0x000000908814723c */ /* 0x080fe20000041814 */
[----:B-1----:R-:W-:Y:S03]  /*b870*/  LDSM.16.MT88.4 R208, [R246+0x3800] ;  /* 0x00380000f6d0783b */ /* 0x002fe60000004200 */
[----:B--2---:R-:W-:Y:S04]  /*b880*/  F2FP.BF16.PACK_AB R206, R221, R218 ;  /* 0x000000daddce723e */ /* 0x004fe800000010ff */
[C---:B------:R-:W-:Y:S08]  /*b890*/  HMMA.16816.F32.BF16 R24, R132.reuse, R144, R24 ;  /* 0x000000908418723c */ /* 0x040ff00000041818 */
[-C--:B------:R-:W-:Y:S08]  /*b8a0*/  HMMA.16816.F32.BF16 R28, R132, R146.reuse, R28 ;  /* 0x00000092841c723c */ /* 0x080ff0000004181c */
[C---:B------:R-:W-:Y:S01]  /*b8b0*/  HMMA.16816.F32.BF16 R32, R136.reuse, R146, R32 ;  /* 0x000000928820723c */ /* 0x040fe20000041820 */
[----:B------:R-:W1:Y:S07]  /*b8c0*/  LDSM.16.MT88.4 R144, [R246+0x2800] ;  /* 0x00280000f690783b */ /* 0x000e6e0000004200 */
[-C--:B------:R-:W-:Y:S08]  /*b8d0*/  HMMA.16816.F32.BF16 R36, R136, R148.reuse, R36 ;  /* 0x000000948824723c */ /* 0x080ff00000041824 */
[C---:B------:R-:W-:Y:S08]  /*b8e0*/  HMMA.16816.F32.BF16 R40, R132.reuse, R148, R40 ;  /* 0x000000948428723c */ /* 0x040ff00000041828 */
[-C--:B------:R-:W-:Y:S08]  /*b8f0*/  HMMA.16816.F32.BF16 R44, R132, R150.reuse, R44 ;  /* 0x00000096842c723c */ /* 0x080ff0000004182c */
[C---:B------:R-:W-:Y:S01]  /*b900*/  HMMA.16816.F32.BF16 R48, R136.reuse, R150, R48 ;  /* 0x000000968830723c */ /* 0x040fe20000041830 */
[----:B------:R-:W2:Y:S07]  /*b910*/  LDSM.16.MT88.4 R148, [R245+0x2800] ;  /* 0x00280000f594783b */ /* 0x000eae0000004200 */
[-C--:B---3--:R-:W-:Y:S08]  /*b920*/  HMMA.16816.F32.BF16 R52, R136, R140.reuse, R52 ;  /* 0x0000008c8834723c */ /* 0x088ff00000041834 */
[C---:B------:R-:W-:Y:S08]  /*b930*/  HMMA.16816.F32.BF16 R56, R132.reuse, R140, R56 ;  /* 0x0000008c8438723c */ /* 0x040ff00000041838 */
[-C--:B------:R-:W-:Y:S08]  /*b940*/  HMMA.16816.F32.BF16 R60, R132, R142.reuse, R60 ;  /* 0x0000008e843c723c */ /* 0x080ff0000004183c */
[C---:B------:R-:W-:Y:S01]  /*b950*/  HMMA.16816.F32.BF16 R64, R136.reuse, R142, R64 ;  /* 0x0000008e8840723c */ /* 0x040fe20000041840 */
[----:B------:R-:W3:Y:S07]  /*b960*/  LDSM.16.MT88.4 R140, [R244+0x2800] ;  /* 0x00280000f48c783b */ /* 0x000eee0000004200 */
[-C--:B-1----:R-:W-:Y:S08]  /*b970*/  HMMA.16816.F32.BF16 R68, R136, R144.reuse, R68 ;  /* 0x000000908844723c */ /* 0x082ff00000041844 */
[C---:B------:R-:W-:Y:S08]  /*b980*/  HMMA.16816.F32.BF16 R72, R132.reuse, R144, R72 ;  /* 0x000000908448723c */ /* 0x040ff00000041848 */
[-C--:B------:R-:W-:Y:S08]  /*b990*/  HMMA.16816.F32.BF16 R76, R132, R146.reuse, R76 ;  /* 0x00000092844c723c */ /* 0x080ff0000004184c */
[C---:B------:R-:W-:Y:S01]  /*b9a0*/  HMMA.16816.F32.BF16 R80, R136.reuse, R146, R80 ;  /* 0x000000928850723c */ /* 0x040fe20000041850 */
[----:B------:R-:W1:Y:S07]  /*b9b0*/  LDSM.16.MT88.4 R144, [R243+0x2800] ;  /* 0x00280000f390783b */ /* 0x000e6e0000004200 */
[-C--:B--2---:R-:W-:Y:S08]  /*b9c0*/  HMMA.16816.F32.BF16 R84, R136, R148.reuse, R84 ;  /* 0x000000948854723c */ /* 0x084ff00000041854 */
        /* <DEDUP_REMOVED lines=10> */
[C---:B------:R-:W-:Y:S07]  /*ba70*/  HMMA.16816.F32.BF16 R120, R132.reuse, R144, R120 ;  /* 0x000000908478723c */ /* 0x040fee0000041878 */
[----:B------:R-:W-:Y:S01]  /*ba80*/  FADD.FTZ R144, R156, R154 ;  /* 0x0000009a9c907221 */ /* 0x000fe20000010000 */
[-C--:B------:R-:W-:Y:S04]  /*ba90*/  HMMA.16816.F32.BF16 R124, R132, R146.reuse, R124 ;  /* 0x00000092847c723c */ /* 0x080fe8000004187c */
[C---:B------:R-:W-:Y:S03]  /*baa0*/  FADD.FTZ R144, R158.reuse, R144 ;  /* 0x000000909e907221 */ /* 0x040fe60000010000 */
[----:B------:R-:W-:Y:S01]  /*bab0*/  F2FP.BF16.PACK_AB R132, R158, R156 ;  /* 0x0000009c9e84723e */ /* 0x000fe200000010ff */
[----:B------:R-:W-:Y:S04]  /*bac0*/  HMMA.16816.F32.BF16 R128, R136, R146, R128 ;  /* 0x000000928880723c */ /* 0x000fe80000041880 */
[----:B------:R-:W-:Y:S01]  /*bad0*/  F2FP.BF16.PACK_AB R134, R157, R155 ;  /* 0x0000009b9d86723e */ /* 0x000fe200000010ff */
[----:B------:R-:W-:Y:S01]  /*bae0*/  FADD.FTZ R144, R155, R144 ;  /* 0x000000909b907221 */ /* 0x000fe20000010000 */
[----:B------:R-:W-:Y:S01]  /*baf0*/  F2FP.BF16.PACK_AB R133, R175, R173 ;  /* 0x000000adaf85723e */ /* 0x000fe200000010ff */
[----:B------:R-:W-:Y:S01]  /*bb00*/  LDSM.16.MT88.4 R152, [R246+0x3000] ;  /* 0x00300000f698783b */ /* 0x000fe20000004200 */
[----:B------:R-:W-:Y:S01]  /*bb10*/  F2FP.BF16.PACK_AB R135, R231, R199 ;  /* 0x000000c7e787723e */ /* 0x000fe200000010ff */
[----:B------:R-:W-:Y:S03]  /*bb20*/  FADD.FTZ R164, R157, R144 ;  /* 0x000000909da47221 */ /* 0x000fe60000010000 */
[----:B------:R-:W-:Y:S01]  /*bb30*/  F2FP.BF16.PACK_AB R136, R176, R174 ;  /* 0x000000aeb088723e */ /* 0x000fe200000010ff */
[----:B------:R-:W-:Y:S01]  /*bb40*/  FADD.FTZ R164, R166, R164 ;  /* 0x000000a4a6a47221 */ /* 0x000fe20000010000 */
[----:B------:R-:W-:Y:S01]  /*bb50*/  F2FP.BF16.PACK_AB R138, R178, R177 ;  /* 0x000000b1b28a723e */ /* 0x000fe200000010ff */
[-C--:B--2---:R-:W-:Y:S01]  /*bb60*/  HMMA.16816.F32.BF16 R4, R132, R148.reuse, R4 ;  /* 0x000000948404723c */ /* 0x084fe20000041804 */
[----:B------:R-:W1:Y:S04]  /*bb70*/  LDSM.16.MT88.4 R144, [R244+0x1000] ;  /* 0x00100000f490783b */ /* 0x000e680000004200 */
[----:B------:R-:W-:Y:S02]  /*bb80*/  F2FP.BF16.PACK_AB R137, R229, R230 ;  /* 0x000000e6e589723e */ /* 0x000fe400000010ff */
[----:B------:R-:W-:Y:S02]  /*bb90*/  F2FP.BF16.PACK_AB R139, R227, R228 ;  /* 0x000000e4e38b723e */ /* 0x000fe400000010ff */
[----:B------:R-:W-:Y:S05]  /*bba0*/  LDSM.16.MT88.4 R156, [R245+0x3000] ;  /* 0x00300000f59c783b */ /* 0x000fea0000004200 */
        /* <DEDUP_REMOVED lines=18> */
[----:B------:R-:W-:Y:S07]  /*bcd0*/  LDSM.16.MT88.4 R148, [R245+0x1800] ;  /* 0x00180000f594783b */ /* 0x000fee0000004200 */
[-C--:B------:R-:W-:Y:S08]  /*bce0*/  HMMA.16816.F32.BF16 R68, R132, R152.reuse, R68 ;  /* 0x000000988444723c */ /* 0x080ff00000041844 */
[C---:B------:R-:W-:Y:S08]  /*bcf0*/  HMMA.16816.F32.BF16 R72, R136.reuse, R152, R72 ;  /* 0x000000988848723c */ /* 0x040ff00000041848 */
[-C--:B------:R-:W-:Y:S08]  /*bd00*/  HMMA.16816.F32.BF16 R76, R136, R154.reuse, R76 ;  /* 0x0000009a884c723c */ /* 0x080ff0000004184c */
[C---:B------:R-:W-:Y:S08]  /*bd10*/  HMMA.16816.F32.BF16 R80, R132.reuse, R154, R80 ;  /* 0x0000009a8450723c */ /* 0x040ff00000041850 */
[-C--:B------:R-:W-:Y:S08]  /*bd20*/  HMMA.16816.F32.BF16 R84, R132, R156.reuse, R84 ;  /* 0x0000009c8454723c */ /* 0x080ff00000041854 */
[C---:B------:R-:W-:Y:S08]  /*bd30*/  HMMA.16816.F32.BF16 R88, R136.reuse, R156, R88 ;  /* 0x0000009c8858723c */ /* 0x040ff00000041858 */
[-C--:B------:R-:W-:Y:S08]  /*bd40*/  HMMA.16816.F32.BF16 R92, R136, R158.reuse, R92 ;  /* 0x0000009e885c723c */ /* 0x080ff0000004185c */
[C---:B------:R-:W-:Y:S01]  /*bd50*/  HMMA.16816.F32.BF16 R96, R132.reuse, R158, R96 ;  /* 0x0000009e8460723c */ /* 0x040fe20000041860 */
[----:B------:R-:W2:Y:S07]  /*bd60*/  LDSM.16.MT88.4 R156, [R246+0x1800] ;  /* 0x00180000f69c783b */ /* 0x000eae0000004200 */
[-C--:B---3--:R-:W-:Y:S08]  /*bd70*/  HMMA.16816.F32.BF16 R100, R132, R140.reuse, R100 ;  /* 0x0000008c8464723c */ /* 0x088ff00000041864 */
[C---:B------:R-:W-:Y:S07]  /*bd80*/  HMMA.16816.F32.BF16 R104, R136.reuse, R140, R104 ;  /* 0x0000008c8868723c */ /* 0x040fee0000041868 */
[----:B------:R-:W-:Y:S01]  /*bd90*/  FADD.FTZ R140, R167, R164 ;  /* 0x000000a4a78c7221 */ /* 0x000fe20000010000 */
[-C--:B------:R-:W-:Y:S04]  /*bda0*/  HMMA.16816.F32.BF16 R108, R136, R142.reuse, R108 ;  /* 0x0000008e886c723c */ /* 0x080fe8000004186c */
[----:B------:R-:W-:Y:S01]  /*bdb0*/  FADD.FTZ R140, R202, R140 ;  /* 0x0000008cca8c7221 */ /* 0x000fe20000010000 */
[C---:B------:R-:W-:Y:S03]  /*bdc0*/  F2FP.BF16.PACK_AB R202, R168.reuse, R202 ;  /* 0x000000caa8ca723e */ /* 0x040fe600000010ff */
[C---:B------:R-:W-:Y:S08]  /*bdd0*/  HMMA.16816.F32.BF16 R112, R132.reuse, R142, R112 ;  /* 0x0000008e8470723c */ /* 0x040ff00000041870 */
[-C--:B-1----:R-:W-:Y:S08]  /*bde0*/  HMMA.16816.F32.BF16 R116, R132, R144.reuse, R116 ;  /* 0x000000908474723c */ /* 0x082ff00000041874 */
[C---:B------:R-:W-:Y:S08]  /*bdf0*/  HMMA.16816.F32.BF16 R120, R136.reuse, R144, R120 ;  /* 0x000000908878723c */ /* 0x040ff00000041878 */
[-C--:B------:R-:W-:Y:S07]  /*be00*/  HMMA.16816.F32.BF16 R124, R136, R146.reuse, R124 ;  /* 0x00000092887c723c */ /* 0x080fee000004187c */
[----:B------:R-:W-:Y:S01]  /*be10*/  FADD.FTZ R136, R168, R140 ;  /* 0x0000008ca8887221 */ /* 0x000fe20000010000 */
[----:B------:R-:W-:Y:S01]  /*be20*/  HMMA.16816.F32.BF16 R128, R132, R146, R128 ;  /* 0x000000928480723c */ /* 0x000fe20000041880 */
[----:B------:R-:W1:Y:S03]  /*be30*/  LDSM.16.MT88.4 R140, [R244+0x1800] ;  /* 0x00180000f48c783b */ /* 0x000e660000004200 */
[----:B------:R-:W-:Y:S02]  /*be40*/  FADD.FTZ R137, R161, R170 ;  /* 0x000000aaa1897221 */ /* 0x000fe40000010000 */
[----:B------:R-:W-:Y:S03]  /*be50*/  FADD.FTZ R138, R162, R172 ;  /* 0x000000aca28a7221 */ /* 0x000fe60000010000 */
[----:B------:R3:W-:Y:S04]  /*be60*/  STL [R1+0xe0], R136 ;  /* 0x0000e08801007387 */ /* 0x0007e80000100800 */
[----:B------:R-:W4:Y:S01]  /*be70*/  LDSM.16.MT88.4 R132, [R243+0x1800] ;  /* 0x00180000f384783b */ /* 0x000f220000004200 */
[----:B---3--:R-:W-:Y:S02]  /*be80*/  FADD.FTZ R136, R160, R165 ;  /* 0x000000a5a0887221 */ /* 0x008fe40000010000 */
[-C--:B--2---:R-:W-:Y:S05]  /*be90*/  HMMA.16816.F32.BF16 R160, R200, R156.reuse, R4 ;  /* 0x0000009cc8a0723c */ /* 0x084fea0000041804 */
[----:B------:R-:W2:Y:S03]  /*bea0*/  LDSM.16.MT88.4 R4, [R245+0x3800] ;  /* 0x00380000f504783b */ /* 0x000ea60000004200 */
[C---:B------:R-:W-:Y:S05]  /*beb0*/  HMMA.16816.F32.BF16 R164, R204.reuse, R156, R8 ;  /* 0x0000009ccca4723c */ /* 0x040fea0000041808 */
[----:B------:R-:W3:Y:S03]  /*bec0*/  LDSM.16.MT88.4 R8, [R244+0x3800] ;  /* 0x00380000f408783b */ /* 0x000ee60000004200 */
[-C--:B------:R-:W-:Y:S05]  /*bed0*/  HMMA.16816.F32.BF16 R168, R204, R158.reuse, R12 ;  /* 0x0000009ecca8723c */ /* 0x080fea000004180c */
[----:B------:R-:W5:Y:S03]  /*bee0*/  LDSM.16.MT88.4 R12, [R243+0x3800] ;  /* 0x00380000f30c783b */ /* 0x000f660000004200 */
[C---:B------:R-:W-:Y:S07]  /*bef0*/  HMMA.16816.F32.BF16 R156, R200.reuse, R158, R16 ;  /* 0x0000009ec89c723c */ /* 0x040fee0000041810 */
[----:B------:R-:W-:Y:S01]  /*bf00*/  MOV R19, R179 ;  /* 0x000000b300137202 */ /* 0x000fe20000000f00 */
[-C--:B------:R-:W-:Y:S04]  /*bf10*/  HMMA.16816.F32.BF16 R152, R200, R148.reuse, R20 ;  /* 0x00000094c898723c */ /* 0x080fe80000041814 */
[----:B------:R-:W-:Y:S02]  /*bf20*/  MOV R18, R178 ;  /* 0x000000b200127202 */ /* 0x000fe40000000f00 */
[----:B------:R-:W-:Y:S02]  /*bf30*/  MOV R17, R177 ;  /* 0x000000b100117202 */ /* 0x000fe40000000f00 */
[----:B------:R-:W-:Y:S04]  /*bf40*/  MOV R23, R175 ;  /* 0x000000af00177202 */ /* 0x000fe80000000f00 */
[----:B------:R-:W-:Y:S02]  /*bf50*/  MOV R21, R173 ;  /* 0x000000ad00157202 */ /* 0x000fe40000000f00 */
[----:B------:R-:W-:Y:S02]  /*bf60*/  MOV R22, R174 ;  /* 0x000000ae00167202 */ /* 0x000fe40000000f00 */
[C---:B------:R-:W-:Y:S04]  /*bf70*/  HMMA.16816.F32.BF16 R172, R204.reuse, R148, R24 ;  /* 0x00000094ccac723c */ /* 0x040fe80000041818 */
[----:B------:R-:W-:Y:S02]  /*bf80*/  MOV R16, R176 ;  /* 0x000000b000107202 */ /* 0x000fe40000000f00 */
[----:B------:R-:W-:Y:S02]  /*bf90*/  MOV R20, R138 ;  /* 0x0000008a00147202 */ /* 0x000fe40000000f00 */
[-C--:B------:R-:W-:Y:S04]  /*bfa0*/  HMMA.16816.F32.BF16 R176, R204, R150.reuse, R28 ;  /* 0x00000096ccb0723c */ /* 0x080fe8000004181c */
[----:B------:R-:W-:Y:S01]  /*bfb0*/  MOV R26, R137 ;  /* 0x00000089001a7202 */ /* 0x000fe20000000f00 */
[----:B------:R-:W-:Y:S01]  /*bfc0*/  FADD.FTZ R225, R225, R20 ;  /* 0x00000014e1e17221 */ /* 0x000fe20000010000 */
[----:B------:R-:W-:Y:S02]  /*bfd0*/  MOV R27, R136 ;  /* 0x00000088001b7202 */ /* 0x000fe40000000f00 */
[C---:B------:R-:W-:Y:S04]  /*bfe0*/  HMMA.16816.F32.BF16 R148, R200.reuse, R150, R32 ;  /* 0x00000096c894723c */ /* 0x040fe80000041820 */
[----:B------:R-:W-:Y:S02]  /*bff0*/  FADD.FTZ R220, R220, R26 ;  /* 0x0000001adcdc7221 */ /* 0x000fe40000010000 */
[----:B------:R-:W-:Y:S02]  /*c000*/  FADD.FTZ R226, R226, R27 ;  /* 0x0000001be2e27221 */ /* 0x000fe40000010000 */
[-C--:B-1----:R-:W-:Y:S04]  /*c010*/  HMMA.16816.F32.BF16 R144, R200, R140.reuse, R36 ;  /* 0x0000008cc890723c */ /* 0x082fe80000041824 */
[----:B------:R-:W-:Y:S02]  /*c020*/  FADD.FTZ R220, R219, R220 ;  /* 0x000000dcdbdc7221 */ /* 0x000fe40000010000 */
[----:B------:R-:W-:Y:S02]  /*c030*/  FADD.FTZ R226, R224, R226 ;  /* 0x000000e2e0e27221 */ /* 0x000fe40000010000 */
[C---:B------:R-:W-:Y:S04]  /*c040*/  HMMA.16816.F32.BF16 R180, R204.reuse, R140, R40 ;  /* 0x0000008cccb4723c */ /* 0x040fe80000041828 */
[----:B------:R-:W-:Y:S02]  /*c050*/  FADD.FTZ R220, R21, R220 ;  /* 0x000000dc15dc7221 */ /* 0x000fe40000010000 */
[----:B------:R-:W-:Y:S02]  /*c060*/  FADD.FTZ R225, R223, R225 ;  /* 0x000000e1dfe17221 */ /* 0x000fe40000010000 */
[-C--:B------:R-:W-:Y:S04]  /*c070*/  HMMA.16816.F32.BF16 R184, R204, R142.reuse, R44 ;  /* 0x0000008eccb8723c */ /* 0x080fe8000004182c */
[----:B------:R-:W-:Y:S02]  /*c080*/  FADD.FTZ R220, R23, R220 ;  /* 0x000000dc17dc7221 */ /* 0x000fe40000010000 */
[----:B------:R-:W-:Y:S02]  /*c090*/  FADD.FTZ R226, R22, R226 ;  /* 0x000000e216e27221 */ /* 0x000fe40000010000 */
[C---:B------:R-:W-:Y:S04]  /*c0a0*/  HMMA.16816.F32.BF16 R140, R200.reuse, R142, R48 ;  /* 0x0000008ec88c723c */ /* 0x040fe80000041830 */
[----:B------:R-:W-:Y:S01]  /*c0b0*/  FADD.FTZ R220, R199, R220 ;  /* 0x000000dcc7dc7221 */ /* 0x000fe20000010000 */
[----:B------:R-:W-:Y:S01]  /*c0c0*/  MOV R199, R3 ;  /* 0x0000000300c77202 */ /* 0x000fe20000000f00 */
[----:B------:R-:W-:Y:S02]  /*c0d0*/  FADD.FTZ R225, R230, R225 ;  /* 0x000000e1e6e17221 */ /* 0x000fe40000010000 */
[-C--:B----4-:R-:W-:Y:S04]  /*c0e0*/  HMMA.16816.F32.BF16 R136, R200, R132.reuse, R52 ;  /* 0x00000084c888723c */ /* 0x090fe80000041834 */
        /* <DEDUP_REMOVED lines=22> */
[----:B------:R-:W-:Y:S01]  /*c250*/  FADD.FTZ R225, R198, R225 ;  /* 0x000000e1c6e17221 */ /* 0x000fe20000010000 */
[----:B------:R-:W-:Y:S01]  /*c260*/  MOV R198, R196 ;  /* 0x000000c400c67202 */ /* 0x000fe20000000f00 */
[-C--:B--2---:R-:W-:Y:S08]  /*c270*/  HMMA.16816.F32.BF16 R84, R200, R4.reuse, R84 ;  /* 0x00000004c854723c */ /* 0x084ff00000041854 */
[C---:B------:R-:W-:Y:S01]  /*c280*/  HMMA.16816.F32.BF16 R88, R204.reuse, R4, R88 ;  /* 0x00000004cc58723c */ /* 0x040fe20000041858 */
[----:B------:R-:W2:Y:S04]  /*c290*/  LDL R5, [R1+0xec] ;  /* 0x0000ec0001057983 */ /* 0x000ea80000100800 */
[----:B------:R-:W2:Y:S03]  /*c2a0*/  LDL.LU R4, [R1+0xe8] ;  /* 0x0000e80001047983 */ /* 0x000ea60000300800 */
[-C--:B------:R-:W-:Y:S08]  /*c2b0*/  HMMA.16816.F32.BF16 R92, R204, R6.reuse, R92 ;  /* 0x00000006cc5c723c */ /* 0x080ff0000004185c */
[C---:B------:R-:W-:Y:S07]  /*c2c0*/  HMMA.16816.F32.BF16 R96, R200.reuse, R6, R96 ;  /* 0x00000006c860723c */ /* 0x040fee0000041860 */
[----:B------:R-:W-:Y:S01]  /*c2d0*/  FADD.FTZ R6, R213, R220 ;  /* 0x000000dcd5067221 */ /* 0x000fe20000010000 */
[-C--:B---3--:R-:W-:Y:S04]  /*c2e0*/  HMMA.16816.F32.BF16 R100, R200, R8.reuse, R100 ;  /* 0x00000008c864723c */ /* 0x088fe80000041864 */
[----:B------:R1:W-:Y:S04]  /*c2f0*/  STL [R1+0xe4], R6 ;  /* 0x0000e40601007387 */ /* 0x0003e80000100800 */
[C---:B------:R-:W-:Y:S08]  /*c300*/  HMMA.16816.F32.BF16 R104, R204.reuse, R8, R104 ;  /* 0x00000008cc68723c */ /* 0x040ff00000041868 */
[-C--:B------:R-:W-:Y:S08]  /*c310*/  HMMA.16816.F32.BF16 R108, R204, R10.reuse, R108 ;  /* 0x0000000acc6c723c */ /* 0x080ff0000004186c */
[C---:B------:R-:W-:Y:S08]  /*c320*/  HMMA.16816.F32.BF16 R112, R200.reuse, R10, R112 ;  /* 0x0000000ac870723c */ /* 0x040ff00000041870 */
[-C--:B-----5:R-:W-:Y:S08]  /*c330*/  HMMA.16816.F32.BF16 R116, R200, R12.reuse, R116 ;  /* 0x0000000cc874723c */ /* 0x0a0ff00000041874 */
[C---:B------:R-:W-:Y:S08]  /*c340*/  HMMA.16816.F32.BF16 R120, R204.reuse, R12, R120 ;  /* 0x0000000ccc78723c */ /* 0x040ff00000041878 */
[-C--:B------:R-:W-:Y:S08]  /*c350*/  HMMA.16816.F32.BF16 R124, R204, R14.reuse, R124 ;  /* 0x0000000ecc7c723c */ /* 0x080ff0000004187c */
[----:B------:R-:W-:Y:S07]  /*c360*/  HMMA.16816.F32.BF16 R128, R200, R14, R128 ;  /* 0x0000000ec880723c */ /* 0x000fee0000041880 */
[----:B------:R-:W-:Y:S01]  /*c370*/  FADD.FTZ R203, R221, R226 ;  /* 0x000000e2ddcb7221 */ /* 0x000fe20000010000 */
[----:B------:R-:W-:Y:S01]  /*c380*/  MOV R200, R2 ;  /* 0x0000000200c87202 */ /* 0x000fe20000000f00 */
[----:B------:R-:W-:Y:S03]  /*c390*/  FADD.FTZ R202, R197, R225 ;  /* 0x000000e1c5ca7221 */ /* 0x000fe60000010000 */
[----:B------:R-:W-:Y:S02]  /*c3a0*/  MOV R197, R0 ;  /* 0x0000000000c57202 */ /* 0x000fe40000000f00 */
[C---:B--2---:R-:W-:Y:S02]  /*c3b0*/  ISETP.GT.AND P0, PT, R4.reuse, R5, PT ;  /* 0x000000050400720c */ /* 0x044fe40003f04270 */
[----:B------:R-:W-:Y:S05]  /*c3c0*/  IADD3 R4, R4, -0x1, RZ ;  /* 0xffffffff04047810 */ /* 0x000fea0007ffe0ff */
[----:B------:R1:W-:Y:S04]  /*c3d0*/  STL [R1+0xe8], R4 ;  /* 0x0000e80401007387 */ /* 0x0003e80000100800 */
[----:B------:R1:W-:Y:S02]  /*c3e0*/  STL [R1+0xe8], R4 ;  /* 0x0000e80401007387 */ /* 0x0003e40000100800 */
[----:B-1----:R-:W-:-:S05]  /*c3f0*/  @P0 BRA `(.L_x_1247) ;  /* 0xffffad3000000947 */ /* 0x002fca000383ffff */
.L_x_1236:
[----:B--2---:R-:W2:Y:S04]  /*c400*/  LDL R5, [R1+0xa8] ;  /* 0x0000a80001057983 */ /* 0x004ea80000100800 */
[----:B------:R-:W2:Y:S02]  /*c410*/  LDL R4, [R1+0xe8] ;  /* 0x0000e80001047983 */ /* 0x000ea40000100800 */
[----:B--2---:R-:W-:-:S13]  /*c420*/  ISETP.GE.AND P0, PT, R4, R5, PT ;  /* 0x000000050400720c */ /* 0x004fda0003f06270 */
[----:B------:R-:W-:Y:S05]  /*c430*/  @!P0 BRA `(.L_x_1248) ;  /* 0x0000479000008947 */ /* 0x000fea0003800000 */
[----:B------:R-:W-:Y:S01]  /*c440*/  IMAD.MOV.U32 R200, RZ, RZ, R2 ;  /* 0x000000ffffc87224 */ /* 0x000fe200078e0002 */
[----:B------:R-:W-:Y:S01]  /*c450*/  MOV R198, R196 ;  /* 0x000000c400c67202 */ /* 0x000fe20000000f00 */
[----:B------:R-:W-:Y:S01]  /*c460*/  IMAD.MOV.U32 R199, RZ, RZ, R3 ;  /* 0x000000ffffc77224 */ /* 0x000fe200078e0003 */
[----:B------:R-:W-:Y:S02]  /*c470*/  MOV R197, R0 ;  /* 0x0000000000c57202 */ /* 0x000fe40000000f00 */
.L_x_1255:
[----:B------:R-:W2:Y:S01]  /*c480*/  LDL R11, [R1+0xb8] ;  /* 0x0000b800010b7983 */ /* 0x000ea20000100800 */
[----:B------:R-:W-:Y:S04]  /*c490*/  DEPBAR.LE SB0, 0x0 ;  /* 0x000080000000791a */ /* 0x000fe80000000000 */
[----:B------:R-:W3:Y:S01]  /*c4a0*/  LDL R10, [R1+0xb4] ;  /* 0x0000b400010a7983 */ /* 0x000ee20000100800 */
[----:B------:R-:W-:Y:S03]  /*c4b0*/  WARPSYNC 0xffffffff ;  /* 0xffffffff00007948 */ /* 0x000fe60003800000 */
[----:B------:R-:W4:Y:S04]  /*c4c0*/  LDL.64 R8, [R1+0xc8] ;  /* 0x0000c80001087983 */ /* 0x000f280000100a00 */
[----:B------:R-:W5:Y:S04]  /*c4d0*/  LDL R7, [R1+0x9c] ;  /* 0x00009c0001077983 */ /* 0x000f680000100800 */
[----:B------:R-:W4:Y:S04]  /*c4e0*/  LDL R6, [R1+0x4] ;  /* 0x0000040001067983 */ /* 0x000f280000100800 */
[----:B------:R-:W5:Y:S04]  /*c4f0*/  LDL R5, [R1] ;  /* 0x0000000001057983 */ /* 0x000f680000100800 */
[----:B------:R-:W5:Y:S04]  /*c500*/  LDL R4, [R1+0x18] ;  /* 0x0000180001047983 */ /* 0x000f680000100800 */
[----:B------:R-:W-:Y:S06]  /*c510*/  BAR.SYNC.DEFER_BLOCKING 0x0 ;  /* 0x0000000000007b1d */ /* 0x000fec0000010000 */
[----:B------:R1:W1:Y:S04]  /*c520*/  LDSM.16.M88.4 R64, [R251] ;  /* 0x00000000fb40783b */ /* 0x0002680000000200 */
[----:B------:R1:W1:Y:S04]  /*c530*/  LDSM.16.M88.4 R60, [R251+0x2000] ;  /* 0x00200000fb3c783b */ /* 0x0002680000000200 */
        /* <DEDUP_REMOVED lines=10> */
[C---:B--2---:R-:W-:Y:S01]  /*c5e0*/  IMAD.WIDE.U32 R2, R11.reuse, c[0x0][0x208], RZ ;  /* 0x000082000b027a25 */ /* 0x044fe200078e00ff */
[----:B------:R-:W-:Y:S02]  /*c5f0*/  SHF.R.S32.HI R0, RZ, 0x1f, R11 ;  /* 0x0000001fff007819 */ /* 0x000fe4000001140b */
[----:B---3--:R-:W-:Y:S03]  /*c600*/  SHF.R.S32.HI R52, RZ, 0x1f, R10 ;  /* 0x0000001fff347819 */ /* 0x008fe6000001140a */
[----:B------:R-:W-:Y:S04]  /*c610*/  IMAD R0, R0, c[0x0][0x208], RZ ;  /* 0x0000820000007a24 */ /* 0x000fe800078e02ff */
[----:B------:R-:W-:Y:S02]  /*c620*/  IMAD R0, R11, c[0x0][0x20c], R0 ;  /* 0x000083000b007a24 */ /* 0x000fe400078e0200 */
[----:B------:R-:W-:Y:S02]  /*c630*/  IMAD R52, R52, c[0x0][0x218], RZ ;  /* 0x0000860034347a24 */ /* 0x000fe400078e02ff */
[----:B------:R-:W-:Y:S02]  /*c640*/  IMAD.IADD R3, R3, 0x1, R0 ;  /* 0x0000000103037824 */ /* 0x000fe400078e0200 */
[----:B------:R-:W-:Y:S01]  /*c650*/  IMAD R52, R10, c[0x0][0x21c], R52 ;  /* 0x000087000a347a24 */ /* 0x000fe200078e0234 */
[----:B----4-:R-:W-:Y:S01]  /*c660*/  SHF.L.U32 R44, R6, 0x1, RZ ;  /* 0x00000001062c7819 */ /* 0x010fe200000006ff */
[----:B------:R-:W-:Y:S05]  /*c670*/  IMAD.WIDE.U32 R2, R10, c[0x0][0x218], R2 ;  /* 0x000086000a027a25 */ /* 0x000fea00078e0002 */
[----:B------:R-:W-:Y:S02]  /*c680*/  IADD3 R0, P0, R8, R2, RZ ;  /* 0x0000000208007210 */ /* 0x000fe40007f1e0ff */
[----:B------:R-:W-:Y:S01]  /*c690*/  SHF.L.U64.HI R2, R6, 0x1, R252 ;  /* 0x0000000106027819 */ /* 0x000fe200000102fc */
[----:B-----5:R-:W-:Y:S01]  /*c6a0*/  IMAD.SHL.U32 R40, R4, 0x2, RZ ;  /* 0x0000000204287824 */ /* 0x020fe200078e00ff */
[----:B------:R-:W-:Y:S02]  /*c6b0*/  IADD3.X R52, R7, R3, R52, P0, !PT ;  /* 0x0000000307347210 */ /* 0x000fe400007fe434 */
[----:B------:R-:W-:Y:S02]  /*c6c0*/  LEA R45, P0, R0, c[0x0][0x1f8], 0x1 ;  /* 0x00007e00002d7a11 */ /* 0x000fe400078008ff */
[----:B------:R-:W-:Y:S02]  /*c6d0*/  SHF.L.U64.HI R3, R4, 0x1, R5 ;  /* 0x0000000104037819 */ /* 0x000fe40000010205 */
[----:B------:R-:W-:Y:S01]  /*c6e0*/  LEA.HI.X R52, R0, c[0x0][0x1fc], R52, 0x1, P0 ;  /* 0x00007f0000347a11 */ /* 0x000fe200000f0c34 */
[----:B------:R-:W-:-:S06]  /*c6f0*/  BRA.DIV ~URZ, `(.L_x_1249) ;  /* 0x0000a4827f007947 */ /* 0x000fcc000b800000 */
[----:B-1----:R1:W2:Y:S02]  /*c700*/  SHFL.IDX PT, R28, R52, RZ, 0x181f ;  /* 0x00181fff341c7589 */ /* 0x0022a400000e0000 */
.L_x_1296:
[-C--:B------:R-:W-:Y:S01]  /*c710*/  HMMA.16816.F32.BF16 R4, R64, R16.reuse, RZ ;  /* 0x000000104004723c */ /* 0x080fe200000418ff */
[----:B------:R-:W3:Y:S01]  /*c720*/  LDL R196, [R1+0x18] ;  /* 0x0000180001c47983 */ /* 0x000ee20000100800 */
[----:B------:R-:W-:Y:S03]  /*c730*/  BSSY B0, `(.L_x_1250) ;  /* 0x00001b4000007945 */ /* 0x000fe60003800000 */
[----:B------:R-:W4:Y:S03]  /*c740*/  LDL R201, [R1+0x4] ;  /* 0x0000040001c97983 */ /* 0x000f260000100800 */
[C---:B------:R-:W-:Y:S01]  /*c750*/  HMMA.16816.F32.BF16 R8, R60.reuse, R16, RZ ;  /* 0x000000103c08723c */ /* 0x040fe200000418ff */
[----:B------:R-:W5:Y:S04]  /*c760*/  LDL R53, [R1+0x8] ;  /* 0x0000080001357983 */ /* 0x000f680000100800 */
[----:B------:R-:W1:Y:S03]  /*c770*/  SHFL.IDX PT, R36, R45, RZ, 0x181f ;  /* 0x00181fff2d247589 */ /* 0x000e6600000e0000 */
[-C--:B------:R-:W-:Y:S05]  /*c780*/  HMMA.16816.F32.BF16 R12, R60, R18.reuse, RZ ;  /* 0x000000123c0c723c */ /* 0x080fea00000418ff */
[----:B------:R-:W2:Y:S03]  /*c790*/  SHFL.IDX PT, R38, R45, 0x1, 0x181f ;  /* 0x00381f002d267f89 */ /* 0x000ea600000e0000 */
[C---:B------:R-:W-:Y:S05]  /*c7a0*/  HMMA.16816.F32.BF16 R16, R64.reuse, R18, RZ ;  /* 0x000000124010723c */ /* 0x040fea00000418ff */
[----:B------:R-:W1:Y:S03]  /*c7b0*/  SHFL.IDX PT, R0, R52, 0x1, 0x181f ;  /* 0x00381f0034007f89 */ /* 0x000e6600000e0000 */
[-C--:B------:R-:W-:Y:S05]  /*c7c0*/  HMMA.16816.F32.BF16 R20, R64, R32.reuse, RZ ;  /* 0x000000204014723c */ /* 0x080fea00000418ff */
[----:B------:R-:W1:Y:S03]  /*c7d0*/  SHFL.IDX PT, R41, R45, 0x2, 0x181f ;  /* 0x00581f002d297f89 */ /* 0x000e6600000e0000 */
[C---:B------:R-:W-:Y:S05]  /*c7e0*/  HMMA.16816.F32.BF16 R24, R60.reuse, R32, RZ ;  /* 0x000000203c18723c */ /* 0x040fea00000418ff */
[----:B------:R-:W2:Y:S08]  /*c7f0*/  SHFL.IDX PT, R42, R52, 0x2, 0x181f ;  /* 0x00581f00342a7f89 */ /* 0x000eb000000e0000 */
[----:B------:R-:W3:Y:S08]  /*c800*/  SHFL.IDX PT, R45, R45, 0x3, 0x181f ;  /* 0x00781f002d2d7f89 */ /* 0x000ef000000e0000 */
[----:B-1----:R-:W1:Y:S01]  /*c810*/  SHFL.IDX PT, R52, R52, 0x3, 0x181f ;  /* 0x00781f0034347f89 */ /* 0x002e6200000e0000 */
[C---:B------:R-:W-:Y:S02]  /*c820*/  IADD3 R30, P4, R36.reuse, R40, RZ ;  /* 0x00000028241e7210 */ /* 0x040fe40007f9e0ff */
[----:B------:R-:W-:Y:S02]  /*c830*/  IADD3 R36, P5, R36, R44, RZ ;  /* 0x0000002c24247210 */ /* 0x000fe40007fbe0ff */
[CC--:B--2---:R-:W-:Y:S02]  /*c840*/  IADD3.X R31, R28.reuse, R3.reuse, RZ, P4, !PT ;  /* 0x000000031c1f7210 */ /* 0x0c4fe400027fe4ff */
[----:B------:R-:W-:Y:S02]  /*c850*/  IADD3.X R37, R28, R2, RZ, P5, !PT ;  /* 0x000000021c257210 */ /* 0x000fe40002ffe4ff */
[C---:B------:R-:W-:Y:S02]  /*c860*/  IADD3 R46, P4, R38.reuse, R40, RZ ;  /* 0x00000028262e7210 */ /* 0x040fe40007f9e0ff */
[----:B------:R-:W-:Y:S02]  /*c870*/  IADD3 R38, P5, R38, R44, RZ ;  /* 0x0000002c26267210 */ /* 0x000fe40007fbe0ff */
[CC--:B------:R-:W-:Y:S02]  /*c880*/  IADD3.X R47, R0.reuse, R3.reuse, RZ, P4, !PT ;  /* 0x00000003002f7210 */ /* 0x0c0fe400027fe4ff */
[----:B------:R-:W-:Y:S02]  /*c890*/  IADD3.X R39, R0, R2, RZ, P5, !PT ;  /* 0x0000000200277210 */ /* 0x000fe40002ffe4ff */
[----:B---3--:R-:W-:Y:S02]  /*c8a0*/  ISETP.GE.AND P2, PT, R196, c[0x0][0x1d4], PT ;  /* 0x00007500c4007a0c */ /* 0x008fe40003f46270 */
[----:B----4-:R-:W-:Y:S02]  /*c8b0*/  ISETP.GE.AND P0, PT, R201, c[0x0][0x1d4], PT ;  /* 0x00007500c9007a0c */ /* 0x010fe40003f06270 */
[----:B------:R-:W-:Y:S04]  /*c8c0*/  SEL R0, RZ, 0x10, P2 ;  /* 0x00000010ff007807 */ /* 0x000fe80001000000 */
[C---:B------:R-:W-:Y:S02]  /*c8d0*/  IADD3 R54, -R0.reuse, 0x10, RZ ;  /* 0x0000001000367810 */ /* 0x040fe40007ffe1ff */
[----:B------:R-:W-:Y:S03]  /*c8e0*/  ISETP.NE.U32.AND P6, PT, R0, RZ, PT ;  /* 0x000000ff0000720c */ /* 0x000fe60003fc5070 */
[----:B-----5:R2:W-:Y:S01]  /*c8f0*/  LDGSTS.E.BYPASS.LTC128B.128 [R53+0x100], [R30.64], !P2 ;  /* 0x001000001e357fae */ /* 0x0205e2000d101d48 */
[----:B------:R-:W-:Y:S07]  /*c900*/  LOP3.LUT R54, R54, 0xf, RZ, 0xc0, !PT ;  /* 0x0000000f36367812 */ /* 0x000fee00078ec0ff */
[----:B------:R3:W-:Y:S08]  /*c910*/  LDGSTS.E.BYPASS.LTC128B.128 [R53+0x2100], [R36.64], !P0 ;  /* 0x0210000024357fae */ /* 0x0007f0000c101d48 */
[----:B------:R4:W-:Y:S08]  /*c920*/  LDGSTS.E.BYPASS.LTC128B.128 [R53+0x900], [R46.64], !P2 ;  /* 0x009000002e357fae */ /* 0x0009f0000d101d48 */
[----:B------:R5:W-:Y:S01]  /*c930*/  LDGSTS.E.BYPASS.LTC128B.128 [R53+0x2900], [R38.64], !P0 ;  /* 0x0290000026357fae */ /* 0x000be2000c101d48 */
[-C--:B--2---:R-:W-:Y:S08]  /*c940*/  HMMA.16816.F32.BF16 R28, R60, R34.reuse, RZ ;  /* 0x000000223c1c723c */ /* 0x084ff000000418ff */
[C---:B------:R-:W-:Y:S04]  /*c950*/  HMMA.16816.F32.BF16 R32, R64.reuse, R34, RZ ;  /* 0x000000224020723c */ /* 0x040fe800000418ff */
[C---:B---3--:R-:W-:Y:S04]  /*c960*/  IADD3 R36, P4, R41.reuse, R40, RZ ;  /* 0x0000002829247210 */ /* 0x048fe80007f9e0ff */
[----:B------:R-:W-:Y:S04]  /*c970*/  IADD3.X R37, R42, R3, RZ, P4, !PT ;  /* 0x000000032a257210 */ /* 0x000fe800027fe4ff */
[----:B----4-:R-:W-:Y:S01]  /*c980*/  SEL R46, RZ, 0x10, P0 ;  /* 0x00000010ff2e7807 */ /* 0x010fe20000000000 */
[----:B------:R5:W-:Y:S01]  /*c990*/  LDGSTS.E.BYPASS.LTC128B.128 [R53+0x1100], [R36.64], !P2 ;  /* 0x0110000024357fae */ /* 0x000be2000d101d48 */
[----:B------:R-:W-:Y:S02]  /*c9a0*/  IADD3 R58, P2, R41, R44, RZ ;  /* 0x0000002c293a7210 */ /* 0x000fe40007f5e0ff */
[----:B------:R-:W-:Y:S02]  /*c9b0*/  ISETP.NE.U32.AND P5, PT, R46, RZ, PT ;  /* 0x000000ff2e00720c */ /* 0x000fe40003fa5070 */
[----:B------:R-:W-:Y:S02]  /*c9c0*/  IADD3.X R59, R42, R2, RZ, P2, !PT ;  /* 0x000000022a3b7210 */ /* 0x000fe400017fe4ff */
[-C--:B------:R-:W-:Y:S02]  /*c9d0*/  IADD3 R54, P4, P2, R54, R45.reuse, R40 ;  /* 0x0000002d36367210 */ /* 0x080fe40007a9e028 */
[----:B------:R-:W-:Y:S01]  /*c9e0*/  IADD3 R46, -R46, 0x10, RZ ;  /* 0x000000102e2e7810 */ /* 0x000fe20007ffe1ff */
[----:B------:R2:W-:Y:S01]  /*c9f0*/  LDGSTS.E.BYPASS.LTC128B.128 [R53+0x3100], [R58.64], !P0 ;  /* 0x031000003a357fae */ /* 0x0005e2000c101d48 */
[-C--:B-1----:R-:W-:Y:S02]  /*ca00*/  IADD3.X R55, RZ, R52.reuse, R3, P4, P2 ;  /* 0x00000034ff377210 */ /* 0x082fe400027e4403 */
[----:B------:R-:W-:Y:S04]  /*ca10*/  LOP3.LUT R46, R46, 0xf, RZ, 0xc0, !PT ;  /* 0x0000000f2e2e7812 */ /* 0x000fe800078ec0ff */
[----:B------:R-:W-:Y:S01]  /*ca20*/  IADD3 R56, P4, P2, R46, R45, R44 ;  /* 0x0000002d2e387210 */ /* 0x000fe20007a9e02c */
[----:B------:R2:W-:Y:S03]  /*ca30*/  LDGSTS.E.BYPASS.LTC128B.128.ZFILL [R53+0x1900], [R54.64], P6 ;  /* 0x0190000036357fae */ /* 0x0005e6000b141d48 */
[----:B------:R-:W-:Y:S05]  /*ca40*/  IADD3.X R57, RZ, R52, R2, P4, P2 ;  /* 0x00000034ff397210 */ /* 0x000fea00027e4402 */
[----:B------:R-:W3:Y:S01]  /*ca50*/  LDL R2, [R1+0xa8] ;  /* 0x0000a80001027983 */ /* 0x000ee20000100800 */
[-C--:B-----5:R-:W-:Y:S03]  /*ca60*/  HMMA.16816.F32.BF16 R36, R64, R48.reuse, RZ ;  /* 0x000000304024723c */ /* 0x0a0fe600000418ff */
[----:B------:R2:W-:Y:S05]  /*ca70*/  LDGSTS.E.BYPASS.LTC128B.128.ZFILL [R53+0x3900], [R56.64], P5 ;  /* 0x0390000038357fae */ /* 0x0005ea000a941d48 */
[C---:B------:R-:W-:Y:S03]  /*ca80*/  HMMA.16816.F32.BF16 R40, R60.reuse, R48, RZ ;  /* 0x000000303c28723c */ /* 0x040fe600000418ff */
[----:B------:R-:W3:Y:S04]  /*ca90*/  LDL R3, [R1+0xe8] ;  /* 0x0000e80001037983 */ /* 0x000ee80000100800 */
[----:B------:R-:W0:Y:S01]  /*caa0*/  LDGDEPBAR ;  /* 0x00000000000079af */ /* 0x000e220000000000 */
[-C--:B------:R-:W-:Y:S08]  /*cab0*/  HMMA.16816.F32.BF16 R44, R60, R50.reuse, RZ ;  /* 0x000000323c2c723c */ /* 0x080ff000000418ff */
[C---:B------:R-:W-:Y:S08]  /*cac0*/  HMMA.16816.F32.BF16 R48, R64.reuse, R50, RZ ;  /* 0x000000324030723c */ /* 0x040ff000000418ff */
[-C--:B--2---:R-:W-:Y:S08]  /*cad0*/  HMMA.16816.F32.BF16 R52, R64, R204.reuse, RZ ;  /* 0x000000cc4034723c */ /* 0x084ff000000418ff */
        /* <DEDUP_REMOVED lines=43> */
[----:B------:R-:W-:Y:S02]  /*cd90*/  LDSM.16.M88.4 R220, [R238+-0x1000] ;  /* 0xfff00000eedc783b */ /* 0x000fe40000000200 */
[----:B---3--:R-:W-:Y:S05]  /*cda0*/  ISETP.GT.AND P2, PT, R3, R2, PT ;  /* 0x000000020300720c */ /* 0x008fea0003f44270 */
[----:B------:R-:W-:Y:S01]  /*cdb0*/  HMMA.16816.F32.BF16 R64, R204, R226, R64 ;  /* 0x000000e2cc40723c */ /* 0x000fe20000041840 */
[----:B------:R-:W3:Y:S07]  /*cdc0*/  LDSM.16.M88.4 R204, [R238+-0x1800] ;  /* 0xffe80000eecc783b */ /* 0x000eee0000000200 */
[-C--:B-1----:R-:W-:Y:S01]  /*cdd0*/  HMMA.16816.F32.BF16 R4, R208, R212.reuse, R4 ;  /* 0x000000d4d004723c */ /* 0x082fe20000041804 */
[----:B------:R-:W1:Y:S07]  /*cde0*/  LDSM.16.M88.4 R224, [R238+-0x800] ;  /* 0xfff80000eee0783b */ /* 0x000e6e0000000200 */
        /* <DEDUP_REMOVED lines=104> */
[----:B------:R-:W-:Y:S03]  /*d470*/  FMUL.FTZ R19, R19, c[0x0][0x320] ;  /* 0x0000c80013137a20 */ /* 0x000fe60000410000 */
[----:B------:R4:W1:Y:S10]  /*d480*/  MUFU.TANH R216, R7 ;  /* 0x0000000700d87308 */ /* 0x0008740000002400 */
[----:B------:R-:W1:Y:S10]  /*d490*/  MUFU.TANH R222, R8 ;  /* 0x0000000800de7308 */ /* 0x000e740000002400 */
[----:B------:R-:W1:Y:S01]  /*d4a0*/  MUFU.TANH R223, R9 ;  /* 0x0000000900df7308 */ /* 0x000e620000002400 */
[----:B----4-:R-:W4:Y:S09]  /*d4b0*/  LDSM.16.M88.4 R4, [R238+0x800] ;  /* 0x00080000ee04783b */ /* 0x010f320000000200 */
[----:B------:R-:W1:Y:S10]  /*d4c0*/  MUFU.TANH R206, R10 ;  /* 0x0000000a00ce7308 */ /* 0x000e740000002400 */
[----:B------:R5:W1:Y:S10]  /*d4d0*/  MUFU.TANH R207, R11 ;  /* 0x0000000b00cf7308 */ /* 0x000a740000002400 */
[----:B------:R1:W1:Y:S10]  /*d4e0*/  MUFU.TANH R225, R12 ;  /* 0x0000000c00e17308 */ /* 0x0002740000002400 */
[----:B------:R2:W2:Y:S01]  /*d4f0*/  MUFU.TANH R226, R13 ;  /* 0x0000000d00e27308 */ /* 0x0004a20000002400 */
[----:B-----5:R-:W5:Y:S01]  /*d500*/  LDSM.16.M88.4 R8, [R238+0x1000] ;  /* 0x00100000ee08783b */ /* 0x020f620000000200 */
[-C--:B----4-:R-:W-:Y:S08]  /*d510*/  HMMA.16816.F32.BF16 R20, R212, R4.reuse, R20 ;  /* 0x00000004d414723c */ /* 0x090ff00000041814 */
[----:B------:R-:W4:Y:S01]  /*d520*/  MUFU.TANH R218, R16 ;  /* 0x0000001000da7308 */ /* 0x000f220000002400 */
[C---:B------:R-:W-:Y:S04]  /*d530*/  HMMA.16816.F32.BF16 R24, R208.reuse, R4, R24 ;  /* 0x00000004d018723c */ /* 0x040fe80000041818 */
[----:B-1----:R-:W-:Y:S05]  /*d540*/  FMUL.FTZ R12, R14, c[0x0][0x320] ;  /* 0x0000c8000e0c7a20 */ /* 0x002fea0000410000 */
[----:B------:R-:W1:Y:S01]  /*d550*/  MUFU.TANH R219, R17 ;  /* 0x0000001100db7308 */ /* 0x000e620000002400 */
[-C--:B------:R-:W-:Y:S03]  /*d560*/  HMMA.16816.F32.BF16 R28, R208, R6.reuse, R28 ;  /* 0x00000006d01c723c */ /* 0x080fe6000004181c */
[----:B--2---:R-:W-:Y:S05]  /*d570*/  FMUL.FTZ R13, R15, c[0x0][0x320] ;  /* 0x0000c8000f0d7a20 */ /* 0x004fea0000410000 */
[C---:B------:R-:W-:Y:S01]  /*d580*/  HMMA.16816.F32.BF16 R32, R212.reuse, R6, R32 ;  /* 0x00000006d420723c */ /* 0x040fe20000041820 */
[----:B------:R2:W1:Y:S01]  /*d590*/  MUFU.TANH R227, R18 ;  /* 0x0000001200e37308 */ /* 0x0004620000002400 */
[----:B------:R-:W1:Y:S01]  /*d5a0*/  LDSM.16.M88.4 R4, [R238+0x1800] ;  /* 0x00180000ee04783b */ /* 0x000e620000000200 */
[----:B------:R-:W-:Y:S04]  /*d5b0*/  DEPBAR.LE SB0, 0x0 ;  /* 0x000080000000791a */ /* 0x000fe80000000000 */
[----:B------:R-:W-:Y:S02]  /*d5c0*/  FMUL.FTZ R20, R20, c[0x0][0x320] ;  /* 0x0000c80014147a20 */ /* 0x000fe40000410000 */
[----:B------:R-:W-:Y:S02]  /*d5d0*/  FMUL.FTZ R21, R21, c[0x0][0x320] ;  /* 0x0000c80015157a20 */ /* 0x000fe40000410000 */
[----:B------:R3:W1:Y:S01]  /*d5e0*/  MUFU.TANH R228, R19 ;  /* 0x0000001300e47308 */ /* 0x0006620000002400 */
[----:B------:R-:W-:Y:S01]  /*d5f0*/  BAR.SYNC.DEFER_BLOCKING 0x0 ;  /* 0x0000000000007b1d */ /* 0x000fe20000010000 */
[----:B------:R-:W-:Y:S01]  /*d600*/  FMUL.FTZ R22, R22, c[0x0][0x320] ;  /* 0x0000c80016167a20 */ /* 0x000fe20000410000 */
[-C--:B-----5:R-:W-:Y:S05]  /*d610*/  HMMA.16816.F32.BF16 R36, R212, R8.reuse, R36 ;  /* 0x00000008d424723c */ /* 0x0a0fea0000041824 */
[----:B------:R-:W-:Y:S02]  /*d620*/  FMUL.FTZ R15, R26, c[0x0][0x320] ;  /* 0x0000c8001a0f7a20 */ /* 0x000fe40000410000 */
[----:B------:R5:W1:Y:S01]  /*d630*/  MUFU.TANH R224, R20 ;  /* 0x0000001400e07308 */ /* 0x000a620000002400 */
[----:B------:R-:W-:Y:S01]  /*d640*/  FMUL.FTZ R14, R27, c[0x0][0x320] ;  /* 0x0000c8001b0e7a20 */ /* 0x000fe20000410000 */
[C---:B------:R-:W-:Y:S04]  /*d650*/  HMMA.16816.F32.BF16 R40, R208.reuse, R8, R40 ;  /* 0x00000008d028723c */ /* 0x040fe80000041828 */
[----:B--2---:R-:W-:Y:S02]  /*d660*/  FMUL.FTZ R18, R24, c[0x0][0x320] ;  /* 0x0000c80018127a20 */ /* 0x004fe40000410000 */
[----:B------:R-:W-:Y:S02]  /*d670*/  FMUL.FTZ R17, R30, c[0x0][0x320] ;  /* 0x0000c8001e117a20 */ /* 0x000fe40000410000 */
[----:B------:R2:W2:Y:S01]  /*d680*/  MUFU.TANH R221, R21 ;  /* 0x0000001500dd7308 */ /* 0x0004a20000002400 */
[-C--:B------:R-:W-:Y:S03]  /*d690*/  HMMA.16816.F32.BF16 R44, R208, R10.reuse, R44 ;  /* 0x0000000ad02c723c */ /* 0x080fe6000004182c */
[----:B---3--:R-:W-:Y:S02]  /*d6a0*/  FMUL.FTZ R19, R25, c[0x0][0x320] ;  /* 0x0000c80019137a20 */ /* 0x008fe40000410000 */
[----:B------:R-:W-:Y:S02]  /*d6b0*/  FMUL.FTZ R16, R31, c[0x0][0x320] ;  /* 0x0000c8001f107a20 */ /* 0x000fe40000410000 */
[----:B------:R-:W-:Y:S01]  /*d6c0*/  FMUL.FTZ R31, R32, c[0x0][0x320] ;  /* 0x0000c800201f7a20 */ /* 0x000fe20000410000 */
[C---:B------:R-:W-:Y:S01]  /*d6d0*/  HMMA.16816.F32.BF16 R48, R212.reuse, R10, R48 ;  /* 0x0000000ad430723c */ /* 0x040fe20000041830 */
[----:B------:R3:W3:Y:S03]  /*d6e0*/  MUFU.TANH R229, R22 ;  /* 0x0000001600e57308 */ /* 0x0006e60000002400 */
[----:B------:R-:W-:Y:S02]  /*d6f0*/  FMUL.FTZ R32, R33, c[0x0][0x320] ;  /* 0x0000c80021207a20 */ /* 0x000fe40000410000 */
[----:B-----5:R-:W-:Y:S02]  /*d700*/  FMUL.FTZ R20, R29, c[0x0][0x320] ;  /* 0x0000c8001d147a20 */ /* 0x020fe40000410000 */
[-C--:B-1----:R-:W-:Y:S03]  /*d710*/  HMMA.16816.F32.BF16 R52, R212, R4.reuse, R52 ;  /* 0x00000004d434723c */ /* 0x082fe60000041834 */
[----:B------:R-:W1:Y:S01]  /*d720*/  MUFU.TANH R12, R12 ;  /* 0x0000000c000c7308 */ /* 0x000e620000002400 */
[----:B------:R-:W-:Y:S02]  /*d730*/  FMUL.FTZ R42, R42, c[0x0][0x320] ;  /* 0x0000c8002a2a7a20 */ /* 0x000fe40000410000 */
[----:B------:R-:W-:Y:S02]  /*d740*/  FMUL.FTZ R27, R35, c[0x0][0x320] ;  /* 0x0000c800231b7a20 */ /* 0x000fe40000410000 */
[C---:B------:R-:W-:Y:S04]  /*d750*/  HMMA.16816.F32.BF16 R56, R208.reuse, R4, R56 ;  /* 0x00000004d038723c */ /* 0x040fe80000041838 */
[----:B------:R-:W-:Y:S01]  /*d760*/  FMUL.FTZ R45, R45, c[0x0][0x320] ;  /* 0x0000c8002d2d7a20 */ /* 0x000fe20000410000 */
[----:B------:R-:W1:Y:S01]  /*d770*/  MUFU.TANH R230, R42 ;  /* 0x0000002a00e67308 */ /* 0x000e620000002400 */
[----:B--2---:R-:W-:Y:S02]  /*d780*/  FMUL.FTZ R21, R28, c[0x0][0x320] ;  /* 0x0000c8001c157a20 */ /* 0x004fe40000410000 */
[-C--:B------:R-:W-:Y:S04]  /*d790*/  HMMA.16816.F32.BF16 R60, R208, R6.reuse, R60 ;  /* 0x00000006d03c723c */ /* 0x080fe8000004183c */
[----:B---3--:R-:W-:Y:S02]  /*d7a0*/  FMUL.FTZ R22, R23, c[0x0][0x320] ;  /* 0x0000c80017167a20 */ /* 0x008fe40000410000 */
[----:B------:R-:W-:Y:S01]  /*d7b0*/  FMUL.FTZ R28, R34, c[0x0][0x320] ;  /* 0x0000c800221c7a20 */ /* 0x000fe20000410000 */
[----:B------:R2:W3:Y:S01]  /*d7c0*/  MUFU.TANH R231, R45 ;  /* 0x0000002d00e77308 */ /* 0x0004e20000002400 */
[----:B------:R-:W-:Y:S04]  /*d7d0*/  HMMA.16816.F32.BF16 R64, R212, R6, R64 ;  /* 0x00000006d440723c */ /* 0x000fe80000041840 */
[----:B------:R-:W-:Y:S02]  /*d7e0*/  FMUL.FTZ R34, R36, c[0x0][0x320] ;  /* 0x0000c80024227a20 */ /* 0x000fe40000410000 */
[----:B------:R-:W-:Y:S02]  /*d7f0*/  FMUL.FTZ R33, R37, c[0x0][0x320] ;  /* 0x0000c80025217a20 */ /* 0x000fe40000410000 */
[----:B------:R-:W-:Y:S01]  /*d800*/  FMUL.FTZ R30, R38, c[0x0][0x320] ;  /* 0x0000c800261e7a20 */ /* 0x000fe20000410000 */
[----:B------:R-:W1:Y:S03]  /*d810*/  MUFU.TANH R13, R13 ;  /* 0x0000000d000d7308 */ /* 0x000e660000002400 */
        /* <DEDUP_REMOVED lines=8> */
[----:B--2---:R-:W-:Y:S02]  /*d8a0*/  FMUL.FTZ R45, R48, c[0x0][0x320] ;  /* 0x0000c800302d7a20 */ /* 0x004fe40000410000 */
[----:B------:R-:W-:Y:S01]  /*d8b0*/  FMUL.FTZ R44, R49, c[0x0][0x320] ;  /* 0x0000c800312c7a20 */ /* 0x000fe20000410000 */
[----:B------:R-:W2:Y:S01]  /*d8c0*/  MUFU.TANH R18, R18 ;  /* 0x0000001200127308 */ /* 0x000ea20000002400 */
        /* <DEDUP_REMOVED lines=20> */
[----:B------:R-:W-:Y:S05]  /*da10*/  FMUL.FTZ R66, R66, c[0x0][0x320] ;  /* 0x0000c80042427a20 */ /* 0x000fea0000410000 */
        /* <DEDUP_REMOVED lines=29> */
[----:B------:R-:W1:Y:S10]  /*dbf0*/  MUFU.TANH R35, R35 ;  /* 0x0000002300237308 */ /* 0x000e740000002400 */
[----:B------:R1:W1:Y:S10]  /*dc00*/  MUFU.TANH R210, R60 ;  /* 0x0000003c00d27308 */ /* 0x0002740000002400 */
[----:B------:R-:W1:Y:S10]  /*dc10*/  MUFU.TANH R43, R43 ;  /* 0x0000002b002b7308 */ /* 0x000e740000002400 */
[----:B------:R-:W1:Y:S10]  /*dc20*/  MUFU.TANH R37, R37 ;  /* 0x0000002500257308 */ /* 0x000e740000002400 */
[----:B------:R-:W1:Y:S10]  /*dc30*/  MUFU.TANH R36, R36 ;  /* 0x0000002400247308 */ /* 0x000e740000002400 */
[----:B------:R-:W1:Y:S10]  /*dc40*/  MUFU.TANH R50, R50 ;  /* 0x0000003200327308 */ /* 0x000e740000002400 */
[----:B------:R-:W1:Y:S10]  /*dc50*/  MUFU.TANH R49, R49 ;  /* 0x0000003100317308 */ /* 0x000e740000002400 */
[----:B------:R1:W1:Y:S10]  /*dc60*/  MUFU.TANH R214, R66 ;  /* 0x0000004200d67308 */ /* 0x0002740000002400 */
[----:B------:R-:W1:Y:S01]  /*dc70*/  MUFU.TANH R48, R48 ;  /* 0x0000003000307308 */ /* 0x000e620000002400 */
[----:B------:R-:W-:-:S05]  /*dc80*/  @!P2 BRA `(.L_x_1251) ;  /* 0x000005e00000a947 */ /* 0x000fca0003800000 */
[----:B--234-:R-:W2:Y:S04]  /*dc90*/  LDL R51, [R1+0xbc] ;  /* 0x0000bc0001337983 */ /* 0x01cea80000100800 */
[----:B------:R-:W3:Y:S04]  /*dca0*/  LDL.64 R54, [R1+0xd8] ;  /* 0x0000d80001367983 */ /* 0x000ee80000100a00 */
[----:B------:R-:W4:Y:S04]  /*dcb0*/  LDL R9, [R1+0xa4] ;  /* 0x0000a40001097983 */ /* 0x000f280000100800 */
[----:B------:R-:W5:Y:S04]  /*dcc0*/  S2R R217, SR_TID.X ;  /* 0x0000000000d97919 */ /* 0x000f680000002100 */
[----:B------:R-:W3:Y:S01]  /*dcd0*/  LDL.64 R52, [R1+0xd0] ;  /* 0x0000d00001347983 */ /* 0x000ee20000100a00 */
[----:B--2---:R-:W-:Y:S01]  /*dce0*/  IMAD R3, R3, 0x40, R51 ;  /* 0x0000004003037824 */ /* 0x004fe200078e0233 */
[--C-:B-----5:R-:W-:Y:S02]  /*dcf0*/  SHF.R.S32.HI R2, RZ, 0x1f, R217.reuse ;  /* 0x0000001fff027819 */ /* 0x120fe400000114d9 */
[----:B------:R-:W-:Y:S02]  /*dd00*/  SHF.R.S32.HI R8, RZ, 0x1f, R217 ;  /* 0x0000001fff087819 */ /* 0x000fe400000114d9 */
[-C--:B------:R-:W-:Y:S02]  /*dd10*/  LEA.HI R2, R2, R217.reuse, RZ, 0x3 ;  /* 0x000000d902027211 */ /* 0x080fe400078f18ff */
[----:B------:R-:W-:Y:S02]  /*dd20*/  LEA.HI R8, R8, R217, RZ, 0x3 ;  /* 0x000000d908087211 */ /* 0x000fe400078f18ff */
[----:B------:R-:W-:Y:S02]  /*dd30*/  LOP3.LUT R2, R2, 0xfffffff8, RZ, 0xc0, !PT ;  /* 0xfffffff802027812 */ /* 0x000fe400078ec0ff */
[----:B------:R-:W-:Y:S03]  /*dd40*/  SHF.R.S32.HI R8, RZ, 0x3, R8 ;  /* 0x00000003ff087819 */ /* 0x000fe60000011408 */
[----:B------:R-:W-:Y:S02]  /*dd50*/  IMAD.IADD R2, R217, 0x1, -R2 ;  /* 0x00000001d9027824 */ /* 0x000fe400078e0a02 */
[----:B---3--:R-:W-:Y:S01]  /*dd60*/  IMAD.SHL.U32 R53, R201, 0x2, RZ ;  /* 0x00000002c9357824 */ /* 0x008fe200078e00ff */
[----:B------:R-:W2:Y:S01]  /*dd70*/  LDL R217, [R1+0xa0] ;  /* 0x0000a00001d97983 */ /* 0x000ea20000100800 */
[----:B------:R-:W-:Y:S03]  /*dd80*/  IMAD R2, R2, 0x10, R8 ;  /* 0x0000001002027824 */ /* 0x000fe600078e0208 */
[----:B------:R-:W3:Y:S02]  /*dd90*/  LDL R8, [R1] ;  /* 0x0000000001087983 */ /* 0x000ee40000100800 */
[----:B------:R-:W-:Y:S05]  /*dda0*/  IADD3 R2, R3, -0x40, R2 ;  /* 0xffffffc003027810 */ /* 0x000fea0007ffe002 */
[----:B------:R-:W-:Y:S04]  /*ddb0*/  @P3 IMAD.HI.U32 R4, R2, c[0x0][0x2bc], RZ ;  /* 0x0000af0002043a27 */ /* 0x000fe800078e00ff */
[----:B------:R-:W-:Y:S01]  /*ddc0*/  IMAD.MOV.U32 R3, RZ, RZ, R2 ;  /* 0x000000ffff037224 */ /* 0x000fe200078e0002 */
[----:B------:R-:W-:Y:S04]  /*ddd0*/  @P3 SHF.R.U32.HI R3, RZ, c[0x0][0x2c0], R4 ;  /* 0x0000b000ff033a19 */ /* 0x000fe80000011604 */
[----:B------:R-:W-:Y:S02]  /*dde0*/  @!P1 IADD3 R5, P2, R3, R54, RZ ;  /* 0x0000003603059210 */ /* 0x000fe40007f5e0ff */
[----:B------:R-:W-:Y:S02]  /*ddf0*/  SHF.L.U64.HI R54, R201, 0x1, R252 ;  /* 0x00000001c9367819 */ /* 0x000fe400000102fc */
[----:B----4-:R-:W-:Y:S01]  /*de00*/  @!P1 LEA.HI.X.SX32 R4, R3, R9, 0x1, P2 ;  /* 0x0000000903049211 */ /* 0x010fe200010f0eff */
[----:B------:R-:W-:Y:S01]  /*de10*/  IMAD.MOV.U32 R9, RZ, RZ, RZ ;  /* 0x000000ffff097224 */ /* 0x000fe200078e00ff */
[C---:B------:R-:W-:Y:S01]  /*de20*/  @!P1 LEA R6, P2, R5.reuse, c[0x0][0x2a0], 0x2 ;  /* 0x0000a80005069a11 */ /* 0x040fe200078410ff */
[----:B------:R-:W-:Y:S03]  /*de30*/  IMAD.MOV R3, RZ, RZ, -R3 ;  /* 0x000000ffff037224 */ /* 0x000fe600078e0a03 */
[----:B------:R-:W-:Y:S01]  /*de40*/  @!P1 LEA.HI.X R7, R5, c[0x0][0x2a4], R4, 0x2, P2 ;  /* 0x0000a90005079a11 */ /* 0x000fe200010f1404 */
[----:B------:R-:W-:Y:S04]  /*de50*/  IMAD R51, R3, c[0x0][0x2b8], R2 ;  /* 0x0000ae0003337a24 */ /* 0x000fe800078e0202 */
[C---:B------:R-:W-:Y:S01]  /*de60*/  IMAD.WIDE.U32 R4, R51.reuse, c[0x0][0x1e0], RZ ;  /* 0x0000780033047a25 */ /* 0x040fe200078e00ff */
[----:B------:R-:W4:Y:S01]  /*de70*/  @!P1 LDG.E R9, [R6.64] ;  /* 0x0000000806099981 */ /* 0x000f22000c1e1900 */
[----:B------:R-:W-:Y:S03]  /*de80*/  SHF.R.S32.HI R2, RZ, 0x1f, R51 ;  /* 0x0000001fff027819 */ /* 0x000fe60000011433 */
[----:B------:R5:W-:Y:S02]  /*de90*/  STL [R1+0xb8], R51 ;  /* 0x0000b83301007387 */ /* 0x000be40000100800 */
[----:B------:R-:W-:Y:S04]  /*dea0*/  IMAD R2, R2, c[0x0][0x1e0], RZ ;  /* 0x0000780002027a24 */ /* 0x000fe800078e02ff */
[----:B------:R-:W-:Y:S04]  /*deb0*/  IMAD R2, R51, c[0x0][0x1e4], R2 ;  /* 0x0000790033027a24 */ /* 0x000fe800078e0202 */
[----:B------:R-:W-:Y:S02]  /*dec0*/  IMAD.IADD R5, R5, 0x1, R2 ;  /* 0x0000000105057824 */ /* 0x000fe400078e0202 */
[----:B-----5:R-:W-:Y:S01]  /*ded0*/  IMAD.SHL.U32 R51, R196, 0x2, RZ ;  /* 0x00000002c4337824 */ /* 0x020fe200078e00ff */
[----:B----4-:R-:W-:Y:S01]  /*dee0*/  SHF.R.S32.HI R2, RZ, 0x1f, R9 ;  /* 0x0000001fff027819 */ /* 0x010fe20000011409 */
[----:B------:R4:W-:Y:S01]  /*def0*/  STL [R1+0xb4], R9 ;  /* 0x0000b40901007387 */ /* 0x0009e20000100800 */
[C---:B------:R-:W-:Y:S04]  /*df00*/  IMAD.WIDE.U32 R4, R9.reuse, c[0x0][0x1f0], R4 ;  /* 0x00007c0009047a25 */ /* 0x040fe800078e0004 */
[----:B------:R-:W-:Y:S01]  /*df10*/  IMAD R2, R2, c[0x0][0x1f0], RZ ;  /* 0x00007c0002027a24 */ /* 0x000fe200078e02ff */
[----:B------:R-:W-:Y:S02]  /*df20*/  IADD3 R4, P2, R52, R4, RZ ;  /* 0x0000000434047210 */ /* 0x000fe40007f5e0ff */
[----:B---3--:R-:W-:Y:S01]  /*df30*/  SHF.L.U64.HI R52, R196, 0x1, R8 ;  /* 0x00000001c4347819 */ /* 0x008fe20000010208 */
[----:B------:R-:W-:Y:S05]  /*df40*/  IMAD R2, R9, c[0x0][0x1f4], R2 ;  /* 0x00007d0009027a24 */ /* 0x000fea00078e0202 */
[----:B--2---:R-:W-:Y:S02]  /*df50*/  IADD3.X R2, R217, R5, R2, P2, !PT ;  /* 0x00000005d9027210 */ /* 0x004fe400017fe402 */
[C---:B------:R-:W-:Y:S04]  /*df60*/  LEA R3, P2, R4.reuse, c[0x0][0x1c8], 0x1 ;  /* 0x0000720004037a11 */ /* 0x040fe800078408ff */
[----:B------:R-:W-:Y:S01]  /*df70*/  LEA.HI.X R2, R4, c[0x0][0x1cc], R2, 0x1, P2 ;  /* 0x0000730004027a11 */ /* 0x000fe200010f0c02 */
[----:B------:R-:W-:-:S06]  /*df80*/  BRA.DIV ~URZ, `(.L_x_1252) ;  /* 0x00008c627f007947 */ /* 0x000fcc000b800000 */
[----:B------:R2:W3:Y:S02]  /*df90*/  SHFL.IDX PT, R55, R2, RZ, 0x181f ;  /* 0x00181fff02377589 */ /* 0x0004e400000e0000 */
.L_x_1297:
[----:B------:R-:W-:-:S05]  /*dfa0*/  BRA.DIV ~URZ, `(.L_x_1253) ;  /* 0x00008cb27f007947 */ /* 0x000fca000b800000 */
[----:B-1----:R-:W5:Y:S01]  /*dfb0*/  LDL R58, [R1+0x8] ;  /* 0x00000800013a7983 */ /* 0x002f620000100800 */
[C---:B------:R-:W-:Y:S02]  /*dfc0*/  ISETP.NE.U32.AND P2, PT, R0.reuse, RZ, PT ;  /* 0x000000ff0000720c */ /* 0x040fe40003f45070 */
[----:B------:R-:W-:Y:S01]  /*dfd0*/  IADD3 R4, -R0, 0x10, RZ ;  /* 0x0000001000047810 */ /* 0x000fe20007ffe1ff */
[----:B------:R-:W1:Y:S03]  /*dfe0*/  SHFL.IDX PT, R5, R3, RZ, 0x181f ;  /* 0x00181fff03057589 */ /* 0x000e6600000e0000 */
[----:B------:R-:W-:Y:S04]  /*dff0*/  LOP3.LUT R4, R4, 0xf, RZ, 0xc0, !PT ;  /* 0x0000000f04047812 */ /* 0x000fe800078ec0ff */
[C-C-:B-1----:R-:W-:Y:S04]  /*e000*/  IADD3 R6, P5, P4, R4.reuse, R5, R51.reuse ;  /* 0x0000000504067210 */ /* 0x142fe80007cbe033 */
[----:B---3--:R-:W-:Y:S05]  /*e010*/  IADD3.X R7, RZ, R55, R52, P5, P4 ;  /* 0x00000037ff077210 */ /* 0x008fea0002fe8434 */
[----:B------:R-:W-:Y:S01]  /*e020*/  @!PT LDS RZ, [RZ] ;  /* 0x00000000fffff984 */ /* 0x000fe20000000800 */
[----:B------:R-:W-:Y:S01]  /*e030*/  @!PT LDS RZ, [RZ] ;  /* 0x00000000fffff984 */ /* 0x000fe20000000800 */
[----:B-----5:R1:W-:Y:S02]  /*e040*/  LDGSTS.E.BYPASS.LTC128B.128.ZFILL [R58+0x4100], [R6.64], P2 ;  /* 0x04100000063a7fae */ /* 0x0203e40009141d48 */
[----:B-1----:R-:W-:Y:S02]  /*e050*/  IADD3 R6, P4, R5, R53, RZ ;  /* 0x0000003505067210 */ /* 0x002fe40007f9e0ff */
[----:B------:R-:W1:Y:S03]  /*e060*/  SHFL.IDX PT, R5, R3, 0x1, 0x181f ;  /* 0x00381f0003057f89 */ /* 0x000e6600000e0000 */
[----:B------:R-:W-:Y:S05]  /*e070*/  IMAD.X R7, R55, 0x1, R54, P4 ;  /* 0x0000000137077824 */ /* 0x000fea00020e0636 */
[----:B------:R3:W-:Y:S01]  /*e080*/  LDGSTS.E.BYPASS.LTC128B.128 [R58+0x6100], [R6.64], !P0 ;  /* 0x06100000063a7fae */ /* 0x0007e2000c101d48 */
[--C-:B-1----:R-:W-:Y:S03]  /*e090*/  IADD3 R8, P5, P4, R4, R5, R51.reuse ;  /* 0x0000000504087210 */ /* 0x102fe60007cbe033 */
[----:B---3--:R-:W1:Y:S02]  /*e0a0*/  SHFL.IDX PT, R6, R2, 0x1, 0x181f ;  /* 0x00381f0002067f89 */ /* 0x008e6400000e0000 */
[----:B-1--4-:R-:W-:Y:S02]  /*e0b0*/  IADD3.X R9, RZ, R6, R52, P5, P4 ;  /* 0x00000006ff097210 */ /* 0x012fe40002fe8434 */
[----:B------:R-:W-:Y:S02]  /*e0c0*/  IADD3 R56, P4, R5, R53, RZ ;  /* 0x0000003505387210 */ /* 0x000fe40007f9e0ff */
[----:B------:R-:W1:Y:S03]  /*e0d0*/  SHFL.IDX PT, R5, R3, 0x2, 0x181f ;  /* 0x00581f0003057f89 */ /* 0x000e6600000e0000 */
[----:B------:R-:W-:Y:S01]  /*e0e0*/  IMAD.X R57, R6, 0x1, R54, P4 ;  /* 0x0000000106397824 */ /* 0x000fe200020e0636 */
[----:B------:R1:W-:Y:S04]  /*e0f0*/  LDGSTS.E.BYPASS.LTC128B.128.ZFILL [R58+0x4900], [R8.64], P2 ;  /* 0x04900000083a7fae */ /* 0x0003e80009141d48 */
[----:B------:R-:W3:Y:S04]  /*e100*/  SHFL.IDX PT, R6, R2, 0x2, 0x181f ;  /* 0x00581f0002067f89 */ /* 0x000ee800000e0000 */
[----:B------:R4:W-:Y:S04]  /*e110*/  LDGSTS.E.BYPASS.LTC128B.128 [R58+0x6900], [R56.64], !P0 ;  /* 0x06900000383a7fae */ /* 0x0009e8000c101d48 */
[----:B--2---:R-:W2:Y:S01]  /*e120*/  SHFL.IDX PT, R2, R2, 0x3, 0x181f ;  /* 0x00781f0002027f89 */ /* 0x004ea200000e0000 */
[----:B-1----:R-:W-:Y:S04]  /*e130*/  IADD3 R8, P5, P4, R4, R5, R51 ;  /* 0x0000000504087210 */ /* 0x002fe80007cbe033 */
[----:B---3--:R-:W-:Y:S05]  /*e140*/  IADD3.X R9, RZ, R6, R52, P5, P4 ;  /* 0x00000006ff097210 */ /* 0x008fea0002fe8434 */
[----:B------:R1:W-:Y:S02]  /*e150*/  LDGSTS.E.BYPASS.LTC128B.128.ZFILL [R58+0x5100], [R8.64], P2 ;  /* 0x05100000083a7fae */ /* 0x0003e40009141d48 */
[----:B-1----:R-:W-:Y:S02]  /*e160*/  IADD3 R8, P2, R5, R53, RZ ;  /* 0x0000003505087210 */ /* 0x002fe40007f5e0ff */
[----:B------:R4:W1:Y:S03]  /*e170*/  SHFL.IDX PT, R5, R3, 0x3, 0x181f ;  /* 0x00781f0003057f89 */ /* 0x00086600000e0000 */
[----:B------:R-:W-:Y:S05]  /*e180*/  IMAD.X R9, R6, 0x1, R54, P2 ;  /* 0x0000000106097824 */ /* 0x000fea00010e0636 */
[----:B------:R4:W-:Y:S03]  /*e190*/  LDGSTS.E.BYPASS.LTC128B.128 [R58+0x7100], [R8.64], !P0 ;  /* 0x07100000083a7fae */ /* 0x0009e6000c101d48 */
.L_x_1298:
[C---:B--2---:R-:W-:Y:S01]  /*e1a0*/  ISETP.NE.U32.AND P2, PT, R0.reuse, RZ, PT ;  /* 0x000000ff0000720c */ /* 0x044fe20003f45070 */
[----:B----4-:R-:W2:Y:S01]  /*e1b0*/  LDL R3, [R1+0x8] ;  /* 0x0000080001037983 */ /* 0x010ea20000100800 */
[----:B------:R-:W-:Y:S04]  /*e1c0*/  IADD3 R0, -R0, 0x10, RZ ;  /* 0x0000001000007810 */ /* 0x000fe80007ffe1ff */
[----:B------:R-:W-:Y:S04]  /*e1d0*/  LOP3.LUT R0, R0, 0xf, RZ, 0xc0, !PT ;  /* 0x0000000f00007812 */ /* 0x000fe800078ec0ff */
[----:B-1----:R-:W-:Y:S04]  /*e1e0*/  IADD3 R6, P5, P4, R0, R5, R51 ;  /* 0x0000000500067210 */ /* 0x002fe80007cbe033 */
[----:B------:R-:W-:Y:S05]  /*e1f0*/  IADD3.X R7, RZ, R2, R52, P5, P4 ;  /* 0x00000002ff077210 */ /* 0x000fea0002fe8434 */
[----:B------:R-:W-:Y:S01]  /*e200*/  @!PT LDS RZ, [RZ] ;  /* 0x00000000fffff984 */ /* 0x000fe20000000800 */
[----:B------:R-:W-:Y:S01]  /*e210*/  @!PT LDS RZ, [RZ] ;  /* 0x00000000fffff984 */ /* 0x000fe20000000800 */
[----:B------:R-:W-:Y:S01]  /*e220*/  @!PT LDS RZ, [RZ] ;  /* 0x00000000fffff984 */ /* 0x000fe20000000800 */
[----:B--2---:R1:W-:Y:S01]  /*e230*/  LDGSTS.E.BYPASS.LTC128B.128.ZFILL [R3+0x5900], [R6.64], P2 ;  /* 0x0590000006037fae */ /* 0x0043e20009141d48 */
[----:B------:R-:W-:Y:S05]  /*e240*/  IADD3 R4, P2, R5, R53, RZ ;  /* 0x0000003505047210 */ /* 0x000fea0007f5e0ff */
[----:B------:R-:W-:Y:S05]  /*e250*/  IMAD.X R5, R2, 0x1, R54, P2 ;  /* 0x0000000102057824 */ /* 0x000fea00010e0636 */
[----:B------:R1:W-:Y:S03]  /*e260*/  LDGSTS.E.BYPASS.LTC128B.128 [R3+0x7900], [R4.64], !P0 ;  /* 0x0790000004037fae */ /* 0x0003e6000c101d48 */
.L_x_1251:
[----:B--234-:R-:W-:Y:S05]  /*e270*/  BSYNC B0 ;  /* 0x0000000000007941 */ /* 0x01cfea0003800000 */
.L_x_1250:
        /* <DEDUP_REMOVED lines=80> */
[----:B------:R1:W2:Y:S02]  /*e780*/  SHFL.BFLY PT, R196, R4, 0x1, 0x1f ;  /* 0x0c201f0004c47f89 */ /* 0x0002a400000e0000 */
.L_x_1299:
[----:B------:R-:W3:Y:S01]  /*e790*/  LDL.LU R5, [R1+0xe0] ;  /* 0x0000e00001057983 */ /* 0x000ee20000300800 */
[C---:B------:R-:W-:Y:S01]  /*e7a0*/  FMUL.FTZ R217, R3.reuse, c[0x0][0x2d0] ;  /* 0x0000b40003d97a20 */ /* 0x040fe20000410000 */
[----:B--2---:R-:W-:Y:S01]  /*e7b0*/  FMNMX.FTZ R196, R196, R4, !PT ;  /* 0x00000004c4c47209 */ /* 0x004fe20007810000 */
[----:B------:R-:W-:Y:S01]  /*e7c0*/  FADD.FTZ R201, -R3, R199 ;  /* 0x000000c703c97221 */ /* 0x000fe20000010100 */
[----:B------:R-:W2:Y:S01]  /*e7d0*/  LDL.LU R54, [R1+0xe4] ;  /* 0x0000e40001367983 */ /* 0x000ea20000300800 */
[--C-:B------:R-:W-:Y:S01]  /*e7e0*/  FFMA.FTZ R204, R204, c[0x0][0x2d0], -R217.reuse ;  /* 0x0000b400cccc7a23 */ /* 0x100fe200000108d9 */
[----:B------:R-:W-:Y:S01]  /*e7f0*/  WARPSYNC 0xffffffff ;  /* 0xffffffff00007948 */ /* 0x000fe20003800000 */
[----:B------:R-:W-:Y:S02]  /*e800*/  FMUL.FTZ R201, R201, c[0x0][0x2d0] ;  /* 0x0000b400c9c97a20 */ /* 0x000fe40000410000 */
[--C-:B-1----:R-:W-:Y:S02]  /*e810*/  FFMA.FTZ R4, R220, c[0x0][0x2d0], -R217.reuse ;  /* 0x0000b400dc047a23 */ /* 0x102fe400000108d9 */
[----:B------:R-:W-:Y:S01]  /*e820*/  MUFU.EX2 R204, R204 ;  /* 0x000000cc00cc7308 */ /* 0x000fe20000000800 */
[----:B------:R-:W-:Y:S02]  /*e830*/  FMUL.FTZ R213, R2, c[0x0][0x2d0] ;  /* 0x0000b40002d57a20 */ /* 0x000fe40000410000 */
[----:B------:R-:W-:Y:S02]  /*e840*/  FFMA.FTZ R53, R32, c[0x0][0x2d0], -R217 ;  /* 0x0000b40020357a23 */ /* 0x000fe400000108d9 */
[----:B------:R-:W-:Y:S02]  /*e850*/  FFMA.FTZ R205, R205, c[0x0][0x2d0], -R213 ;  /* 0x0000b400cdcd7a23 */ /* 0x000fe400000108d5 */
[--C-:B------:R-:W-:Y:S02]  /*e860*/  FFMA.FTZ R9, R218, c[0x0][0x2d0], -R217.reuse ;  /* 0x0000b400da097a23 */ /* 0x100fe400000108d9 */
[----:B------:R-:W-:Y:S01]  /*e870*/  FFMA.FTZ R51, R219, c[0x0][0x2d0], -R217 ;  /* 0x0000b400db337a23 */ /* 0x000fe200000108d9 */
[----:B------:R-:W1:Y:S01]  /*e880*/  MUFU.EX2 R201, R201 ;  /* 0x000000c900c97308 */ /* 0x000e620000000800 */
[--C-:B------:R-:W-:Y:S02]  /*e890*/  FFMA.FTZ R59, R27, c[0x0][0x2d0], -R213.reuse ;  /* 0x0000b4001b3b7a23 */ /* 0x100fe400000108d5 */
[----:B------:R-:W-:Y:S02]  /*e8a0*/  FMUL.FTZ R209, R0, c[0x0][0x2d0] ;  /* 0x0000b40000d17a20 */ /* 0x000fe40000410000 */
[----:B------:R-:W-:Y:S02]  /*e8b0*/  FFMA.FTZ R62, R28, c[0x0][0x2d0], -R213 ;  /* 0x0000b4001c3e7a23 */ /* 0x000fe400000108d5 */
[--C-:B------:R-:W-:Y:S02]  /*e8c0*/  FFMA.FTZ R222, R222, c[0x0][0x2d0], -R209.reuse ;  /* 0x0000b400dede7a23 */ /* 0x100fe400000108d1 */
[--C-:B------:R-:W-:Y:S01]  /*e8d0*/  FFMA.FTZ R28, R223, c[0x0][0x2d0], -R209.reuse ;  /* 0x0000b400df1c7a23 */ /* 0x100fe200000108d1 */
[----:B------:R-:W4:Y:S01]  /*e8e0*/  MUFU.EX2 R4, R4 ;  /* 0x0000000400047308 */ /* 0x000f220000000800 */
[----:B------:R-:W-:Y:S02]  /*e8f0*/  FFMA.FTZ R223, R20, c[0x0][0x2d0], -R209 ;  /* 0x0000b40014df7a23 */ /* 0x000fe400000108d1 */
[----:B------:R-:W-:Y:S02]  /*e900*/  FFMA.FTZ R57, R33, c[0x0][0x2d0], -R217 ;  /* 0x0000b40021397a23 */ /* 0x000fe400000108d9 */
[--C-:B------:R-:W-:Y:S02]  /*e910*/  FFMA.FTZ R33, R226, c[0x0][0x2d0], -R209.reuse ;  /* 0x0000b400e2217a23 */ /* 0x100fe400000108d1 */
[----:B------:R-:W-:Y:S02]  /*e920*/  FFMA.FTZ R226, R21, c[0x0][0x2d0], -R209 ;  /* 0x0000b40015e27a23 */ /* 0x000fe400000108d1 */
[----:B------:R-:W-:Y:S01]  /*e930*/  FFMA.FTZ R219, R31, c[0x0][0x2d0], -R217 ;  /* 0x0000b4001fdb7a23 */ /* 0x000fe200000108d9 */
[----:B------:R-:W-:Y:S01]  /*e940*/  MUFU.EX2 R205, R205 ;  /* 0x000000cd00cd7308 */ /* 0x000fe20000000800 */
[----:B------:R-:W-:Y:S02]  /*e950*/  FFMA.FTZ R31, R22, c[0x0][0x2d0], -R213 ;  /* 0x0000b400161f7a23 */ /* 0x000fe400000108d5 */
[----:B------:R-:W-:Y:S02]  /*e960*/  FFMA.FTZ R58, R18, c[0x0][0x2d0], -R209 ;  /* 0x0000b400123a7a23 */ /* 0x000fe400000108d1 */
[--C-:B------:R-:W-:Y:S02]  /*e970*/  FFMA.FTZ R220, R221, c[0x0][0x2d0], -R217.reuse ;  /* 0x0000b400dddc7a23 */ /* 0x100fe400000108d9 */
[----:B------:R-:W-:Y:S02]  /*e980*/  FFMA.FTZ R221, R47, c[0x0][0x2d0], -R217 ;  /* 0x0000b4002fdd7a23 */ /* 0x000fe400000108d9 */
[----:B------:R-:W-:Y:S01]  /*e990*/  FFMA.FTZ R47, R19, c[0x0][0x2d0], -R209 ;  /* 0x0000b400132f7a23 */ /* 0x000fe200000108d1 */
[----:B------:R-:W5:Y:S01]  /*e9a0*/  MUFU.EX2 R9, R9 ;  /* 0x0000000900097308 */ /* 0x000f620000000800 */
[--C-:B------:R-:W-:Y:S02]  /*e9b0*/  FFMA.FTZ R52, R224, c[0x0][0x2d0], -R217.reuse ;  /* 0x0000b400e0347a23 */ /* 0x100fe400000108d9 */
[--C-:B------:R-:W-:Y:S02]  /*e9c0*/  FFMA.FTZ R67, R44, c[0x0][0x2d0], -R217.reuse ;  /* 0x0000b4002c437a23 */ /* 0x100fe400000108d9 */
[--C-:B------:R-:W-:Y:S02]  /*e9d0*/  FFMA.FTZ R224, R46, c[0x0][0x2d0], -R217.reuse ;  /* 0x0000b4002ee07a23 */ /* 0x100fe400000108d9 */
[--C-:B------:R-:W-:Y:S02]  /*e9e0*/  FFMA.FTZ R218, R50, c[0x0][0x2d0], -R217.reuse ;  /* 0x0000b40032da7a23 */ /* 0x100fe400000108d9 */
[--C-:B------:R-:W-:Y:S01]  /*e9f0*/  FFMA.FTZ R56, R34, c[0x0][0x2d0], -R217.reuse ;  /* 0x0000b40022387a23 */ /* 0x100fe200000108d9 */
[----:B------:R1:W1:Y:S01]  /*ea00*/  MUFU.EX2 R27, R51 ;  /* 0x00000033001b7308 */ /* 0x0002620000000800 */
[--C-:B------:R-:W-:Y:S02]  /*ea10*/  FFMA.FTZ R45, R45, c[0x0][0x2d0], -R217.reuse ;  /* 0x0000b4002d2d7a23 */ /* 0x100fe400000108d9 */
[----:B------:R-:W-:Y:S02]  /*ea20*/  FFMA.FTZ R217, R49, c[0x0][0x2d0], -R217 ;  /* 0x0000b40031d97a23 */ /* 0x000fe400000108d9 */
[--C-:B------:R-:W-:Y:S02]  /*ea30*/  FFMA.FTZ R49, R229, c[0x0][0x2d0], -R213.reuse ;  /* 0x0000b400e5317a23 */ /* 0x100fe400000108d5 */
[--C-:B------:R-:W-:Y:S02]  /*ea40*/  FFMA.FTZ R63, R39, c[0x0][0x2d0], -R213.reuse ;  /* 0x0000b400273f7a23 */ /* 0x100fe400000108d5 */
[--C-:B------:R-:W-:Y:S01]  /*ea50*/  FFMA.FTZ R7, R227, c[0x0][0x2d0], -R213.reuse ;  /* 0x0000b400e3077a23 */ /* 0x100fe200000108d5 */
[----:B------:R2:W-:Y:S01]  /*ea60*/  MUFU.EX2 R20, R222 ;  /* 0x000000de00147308 */ /* 0x0005e20000000800 */
[----:B------:R-:W-:Y:S02]  /*ea70*/  FFMA.FTZ R6, R228, c[0x0][0x2d0], -R213 ;  /* 0x0000b400e4067a23 */ /* 0x000fe400000108d5 */
[--C-:B------:R-:W-:Y:S02]  /*ea80*/  FFMA.FTZ R34, R225, c[0x0][0x2d0], -R209.reuse ;  /* 0x0000b400e1227a23 */ /* 0x100fe400000108d1 */
[----:B------:R-:W-:Y:S02]  /*ea90*/  FFMA.FTZ R55, R24, c[0x0][0x2d0], -R209 ;  /* 0x0000b40018377a23 */ /* 0x000fe400000108d1 */
[--C-:B------:R-:W-:Y:S02]  /*eaa0*/  FFMA.FTZ R66, R30, c[0x0][0x2d0], -R213.reuse ;  /* 0x0000b4001e427a23 */ /* 0x100fe400000108d5 */
[--C-:B------:R-:W-:Y:S01]  /*eab0*/  FFMA.FTZ R65, R29, c[0x0][0x2d0], -R213.reuse ;  /* 0x0000b4001d417a23 */ /* 0x100fe200000108d5 */
[----:B------:R-:W-:Y:S01]  /*eac0*/  MUFU.EX2 R21, R28 ;  /* 0x0000001c00157308 */ /* 0x000fe20000000800 */
[--C-:B------:R-:W-:Y:S02]  /*ead0*/  FFMA.FTZ R64, R40, c[0x0][0x2d0], -R213.reuse ;  /* 0x0000b40028407a23 */ /* 0x100fe400000108d5 */
[--C-:B------:R-:W-:Y:S01]  /*eae0*/  FFMA.FTZ R215, R41, c[0x0][0x2d0], -R213.reuse ;  /* 0x0000b40029d77a23 */ /* 0x100fe200000108d5 */
[----:B-1----:R-:W-:Y:S01]  /*eaf0*/  MOV R51, R45 ;  /* 0x0000002d00337202 */ /* 0x002fe20000000f00 */
[----:B------:R-:W-:Y:S02]  /*eb00*/  FFMA.FTZ R214, R214, c[0x0][0x2d0], -R213 ;  /* 0x0000b400d6d67a23 */ /* 0x000fe400000108d5 */
[--C-:B------:R-:W-:Y:S01]  /*eb10*/  FFMA.FTZ R212, R38, c[0x0][0x2d0], -R209.reuse ;  /* 0x0000b40026d47a23 */ /* 0x100fe200000108d1 */
[----:B------:R-:W-:Y:S01]  /*eb20*/  MOV R38, R57 ;  /* 0x0000003900267202 */ /* 0x000fe20000000f00 */
[--C-:B------:R-:W-:Y:S01]  /*eb30*/  FFMA.FTZ R211, R211, c[0x0][0x2d0], -R209.reuse ;  /* 0x0000b400d3d37a23 */ /* 0x100fe200000108d1 */
[----:B------:R-:W-:Y:S01]  /*eb40*/  MUFU.EX2 R226, R226 ;  /* 0x000000e200e27308 */ /* 0x000fe20000000800 */
[--C-:B------:R-:W-:Y:S02]  /*eb50*/  FFMA.FTZ R210, R210, c[0x0][0x2d0], -R209.reuse ;  /* 0x0000b400d2d27a23 */ /* 0x100fe400000108d1 */
[--C-:B------:R-:W-:Y:S02]  /*eb60*/  FFMA.FTZ R50, R26, c[0x0][0x2d0], -R209.reuse ;  /* 0x0000b4001a327a23 */ /* 0x100fe400000108d1 */
[----:B------:R-:W-:Y:S05]  /*eb70*/  FFMA.FTZ R231, R231, c[0x0][0x2d0], -R209 ;  /* 0x0000b400e7e77a23 */ /* 0x000fea00000108d1 */
[----:B------:R-:W-:Y:S10]  /*eb80*/  MUFU.EX2 R223, R223 ;  /* 0x000000df00df7308 */ /* 0x000ff40000000800 */
[----:B------:R-:W-:Y:S10]  /*eb90*/  MUFU.EX2 R231, R231 ;  /* 0x000000e700e77308 */ /* 0x000ff40000000800 */
[----:B------:R-:W-:Y:S10]  /*eba0*/  MUFU.EX2 R215, R215 ;  /* 0x000000d700d77308 */ /* 0x000ff40000000800 */
[----:B------:R-:W-:Y:S10]  /*ebb0*/  MUFU.EX2 R214, R214 ;  /* 0x000000d600d67308 */ /* 0x000ff40000000800 */
[----:B------:R-:W-:Y:S01]  /*ebc0*/  MUFU.EX2 R212, R212 ;  /* 0x000000d400d47308 */ /* 0x000fe20000000800 */
        /* <DEDUP_REMOVED lines=16> */
[----:B---3--:R-:W-:Y:S01]  /*ecd0*/  FFMA.FTZ R8, R201, R5, R204 ;  /* 0x00000005c9087223 */ /* 0x008fe200000100cc */
[----:B----4-:R-:W-:Y:S01]  /*ece0*/  F2FP.BF16.PACK_AB R204, R4, R204 ;  /* 0x000000cc04cc723e */ /* 0x010fe200000010ff */
[--C-:B------:R-:W-:Y:S02]  /*ecf0*/  FFMA.FTZ R5, R216, c[0x0][0x2d0], -R213.reuse ;  /* 0x0000b400d8057a23 */ /* 0x100fe400000108d5 */
[----:B------:R-:W-:Y:S02]  /*ed00*/  FADD.FTZ R8, R4, R8 ;  /* 0x0000000804087221 */ /* 0x000fe40000010000 */
[----:B------:R-:W-:Y:S02]  /*ed10*/  FADD.FTZ R4, -R2, R200 ;  /* 0x000000c802047221 */ /* 0x000fe40000010100 */
[----:B------:R-:W-:Y:S01]  /*ed20*/  MUFU.EX2 R5, R5 ;  /* 0x0000000500057308 */ /* 0x000fe20000000800 */
[----:B-----5:R-:W-:Y:S02]  /*ed30*/  FADD.FTZ R8, R9, R8 ;  /* 0x0000000809087221 */ /* 0x020fe40000010000 */
[----:B------:R-:W-:Y:S02]  /*ed40*/  FMUL.FTZ R4, R4, c[0x0][0x2d0] ;  /* 0x0000b40004047a20 */ /* 0x000fe40000410000 */
[----:B--2---:R-:W-:Y:S02]  /*ed50*/  FADD.FTZ R222, R27, R8 ;  /* 0x000000081bde7221 */ /* 0x004fe40000010000 */
[--C-:B------:R-:W-:Y:S02]  /*ed60*/  FFMA.FTZ R216, R42, c[0x0][0x2d0], -R213.reuse ;  /* 0x0000b4002ad87a23 */ /* 0x100fe400000108d5 */
[----:B------:R-:W-:Y:S01]  /*ed70*/  FFMA.FTZ R213, R48, c[0x0][0x2d0], -R213 ;  /* 0x0000b40030d57a23 */ /* 0x000fe200000108d5 */
[----:B------:R-:W1:Y:S10]  /*ed80*/  MUFU.EX2 R199, R4 ;  /* 0x0000000400c77308 */ /* 0x000e740000000800 */
[----:B------:R-:W-:Y:S10]  /*ed90*/  MUFU.EX2 R213, R213 ;  /* 0x000000d500d57308 */ /* 0x000ff40000000800 */
[----:B------:R-:W-:Y:S01]  /*eda0*/  MUFU.EX2 R216, R216 ;  /* 0x000000d800d87308 */ /* 0x000fe20000000800 */
[----:B-1----:R-:W-:Y:S01]  /*edb0*/  FFMA.FTZ R32, R199, R54, R205 ;  /* 0x00000036c7207223 */ /* 0x002fe200000100cd */
[C---:B------:R-:W-:Y:S01]  /*edc0*/  F2FP.BF16.PACK_AB R205, R5.reuse, R205 ;  /* 0x000000cd05cd723e */ /* 0x040fe200000010ff */
[----:B------:R-:W-:Y:S02]  /*edd0*/  FADD.FTZ R4, -R196, R198 ;  /* 0x000000c6c4047221 */ /* 0x000fe40000010100 */
[----:B------:R-:W-:Y:S02]  /*ede0*/  FADD.FTZ R32, R5, R32 ;  /* 0x0000002005207221 */ /* 0x000fe40000010000 */
[----:B------:R-:W-:Y:S02]  /*edf0*/  FADD.FTZ R5, -R0, R197 ;  /* 0x000000c500057221 */ /* 0x000fe40000010100 */
[----:B------:R-:W-:Y:S02]  /*ee00*/  FMUL.FTZ R197, R196, c[0x0][0x2d0] ;  /* 0x0000b400c4c57a20 */ /* 0x000fe40000410000 */
[----:B------:R-:W-:Y:S02]  /*ee10*/  FMUL.FTZ R5, R5, c[0x0][0x2d0] ;  /* 0x0000b40005057a20 */ /* 0x000fe40000410000 */
[----:B------:R-:W-:Y:S02]  /*ee20*/  FMUL.FTZ R4, R4, c[0x0][0x2d0] ;  /* 0x0000b40004047a20 */ /* 0x000fe40000410000 */
[--C-:B------:R-:W-:Y:S01]  /*ee30*/  FFMA.FTZ R22, R206, c[0x0][0x2d0], -R197.reuse ;  /* 0x0000b400ce167a23 */ /* 0x100fe200000108c5 */
[----:B------:R-:W-:Y:S01]  /*ee40*/  F2FP.BF16.PACK_AB R206, R27, R9 ;  /* 0x000000091bce723e */ /* 0x000fe200000010ff */
[----:B------:R-:W1:Y:S01]  /*ee50*/  MUFU.EX2 R5, R5 ;  /* 0x0000000500057308 */ /* 0x000e620000000800 */
[--C-:B------:R-:W-:Y:S01]  /*ee60*/  FFMA.FTZ R229, R23, c[0x0][0x2d0], -R197.reuse ;  /* 0x0000b40017e57a23 */ /* 0x100fe200000108c5 */
[----:B------:R-:W-:Y:S01]  /*ee70*/  MOV R23, R31 ;  /* 0x0000001f00177202 */ /* 0x000fe20000000f00 */
[--C-:B------:R-:W-:Y:S02]  /*ee80*/  FFMA.FTZ R39, R14, c[0x0][0x2d0], -R197.reuse ;  /* 0x0000b4000e277a23 */ /* 0x100fe400000108c5 */
[--C-:B------:R-:W-:Y:S02]  /*ee90*/  FFMA.FTZ R16, R16, c[0x0][0x2d0], -R197.reuse ;  /* 0x0000b40010107a23 */ /* 0x100fe400000108c5 */
[----:B------:R-:W-:Y:S02]  /*eea0*/  FFMA.FTZ R207, R207, c[0x0][0x2d0], -R197 ;  /* 0x0000b400cfcf7a23 */ /* 0x000fe400000108c5 */
[----:B------:R-:W-:Y:S01]  /*eeb0*/  FFMA.FTZ R54, R25, c[0x0][0x2d0], -R209 ;  /* 0x0000b40019367a23 */ /* 0x000fe200000108d1 */
[----:B------:R-:W2:Y:S01]  /*eec0*/  MUFU.EX2 R4, R4 ;  /* 0x0000000400047308 */ /* 0x000ea20000000800 */
[--C-:B------:R-:W-:Y:S02]  /*eed0*/  FFMA.FTZ R19, R12, c[0x0][0x2d0], -R197.reuse ;  /* 0x0000b4000c137a23 */ /* 0x100fe400000108c5 */
[--C-:B------:R-:W-:Y:S02]  /*eee0*/  FFMA.FTZ R18, R13, c[0x0][0x2d0], -R197.reuse ;  /* 0x0000b4000d127a23 */ /* 0x100fe400000108c5 */
[----:B------:R-:W-:Y:S02]  /*eef0*/  FFMA.FTZ R48, R15, c[0x0][0x2d0], -R197 ;  /* 0x0000b4000f307a23 */ /* 0x000fe400000108c5 */
[----:B------:R-:W-:Y:S02]  /*ef00*/  FFMA.FTZ R209, R43, c[0x0][0x2d0], -R209 ;  /* 0x0000b4002bd17a23 */ /* 0x000fe400000108d1 */
[--C-:B------:R-:W-:Y:S01]  /*ef10*/  FFMA.FTZ R225, R17, c[0x0][0x2d0], -R197.reuse ;  /* 0x0000b40011e17a23 */ /* 0x100fe200000108c5 */
[----:B------:R-:W-:Y:S01]  /*ef20*/  MOV R17, R56 ;  /* 0x0000003800117202 */ /* 0x000fe20000000f00 */
[--C-:B------:R-:W-:Y:S01]  /*ef30*/  FFMA.FTZ R228, R11, c[0x0][0x2d0], -R197.reuse ;  /* 0x0000b4000be47a23 */ /* 0x100fe200000108c5 */
[----:B------:R-:W-:Y:S01]  /*ef40*/  MUFU.EX2 R229, R229 ;  /* 0x000000e500e57308 */ /* 0x000fe20000000800 */
[----:B------:R-:W-:Y:S02]  /*ef50*/  FFMA.FTZ R227, R10, c[0x0][0x2d0], -R197 ;  /* 0x0000b4000ae37a23 */ /* 0x000fe400000108c5 */
[C---:B-1----:R-:W-:Y:S02]  /*ef60*/  FMUL.FTZ R9, R5.reuse, R165 ;  /* 0x000000a505097220 */ /* 0x042fe40000410000 */
[C---:B------:R-:W-:Y:S02]  /*ef70*/  FFMA.FTZ R203, R5.reuse, R203, R20 ;  /* 0x000000cb05cb7223 */ /* 0x040fe40000010014 */
[----:B------:R-:W-:Y:S01]  /*ef80*/  FMUL.FTZ R8, R5, R164 ;  /* 0x000000a405087220 */ /* 0x000fe20000410000 */
[----:B------:R-:W-:Y:S01]  /*ef90*/  F2FP.BF16.PACK_AB R164, R21, R20 ;  /* 0x0000001415a4723e */ /* 0x000fe200000010ff */
[C---:B------:R-:W-:Y:S01]  /*efa0*/  FMUL.FTZ R25, R5.reuse, R173 ;  /* 0x000000ad05197220 */ /* 0x040fe20000410000 */
[----:B------:R1:W-:Y:S01]  /*efb0*/  MUFU.EX2 R165, R22 ;  /* 0x0000001600a57308 */ /* 0x0003e20000000800 */
[----:B------:R-:W-:Y:S02]  /*efc0*/  FMUL.FTZ R12, R5, R168 ;  /* 0x000000a8050c7220 */ /* 0x000fe40000410000 */
[C---:B--2---:R-:W-:Y:S02]  /*efd0*/  FMUL.FTZ R14, R4.reuse, R170 ;  /* 0x000000aa040e7220 */ /* 0x044fe40000410000 */
[----:B------:R-:W-:Y:S01]  /*efe0*/  FADD.FTZ R170, R21, R203 ;  /* 0x000000cb15aa7221 */ /* 0x000fe20000010000 */
        /* <DEDUP_REMOVED lines=15> */
[C---:B------:R-:W-:Y:S02]  /*f0e0*/  FMUL.FTZ R13, R5.reuse, R169 ;  /* 0x000000a9050d7220 */ /* 0x040fe40000410000 */
[C---:B------:R-:W-:Y:S01]  /*f0f0*/  FMUL.FTZ R24, R5.reuse, R172 ;  /* 0x000000ac05187220 */ /* 0x040fe20000410000 */
[----:B-1----:R-:W1:Y:S01]  /*f100*/  LDSM.16.MT88.4 R20, [R246] ;  /* 0x00000000f614783b */ /* 0x002e620000004200 */
[C---:B------:R-:W-:Y:S02]  /*f110*/  FMUL.FTZ R15, R4.reuse, R171 ;  /* 0x000000ab040f7220 */ /* 0x040fe40000410000 */
[C---:B------:R-:W-:Y:S01]  /*f120*/  FMUL.FTZ R28, R5.reuse, R176 ;  /* 0x000000b0051c7220 */ /* 0x040fe20000410000 */
[----:B------:R-:W2:Y:S01]  /*f130*/  MUFU.EX2 R16, R7 ;  /* 0x0000000700107308 */ /* 0x000ea20000000800 */
        /* <DEDUP_REMOVED lines=9> */
[----:B------:R2:W-:Y:S01]  /*f1d0*/  MUFU.EX2 R175, R207 ;  /* 0x000000cf00af7308 */ /* 0x0005e20000000800 */
[C---:B------:R-:W-:Y:S01]  /*f1e0*/  FMUL.FTZ R72, R5.reuse, R72 ;  /* 0x0000004805487220 */ /* 0x040fe20000410000 */
[----:B------:R-:W-:Y:S01]  /*f1f0*/  MOV R193, R38 ;  /* 0x0000002600c17202 */ /* 0x000fe20000000f00 */
[C---:B------:R-:W-:Y:S01]  /*f200*/  FMUL.FTZ R73, R5.reuse, R73 ;  /* 0x0000004905497220 */ /* 0x040fe20000410000 */
[----:B------:R-:W-:Y:S01]  /*f210*/  MOV R188, R66 ;  /* 0x0000004200bc7202 */ /* 0x000fe20000000f00 */
        /* <DEDUP_REMOVED lines=9> */
[----:B------:R-:W3:Y:S01]  /*f2b0*/  MUFU.EX2 R169, R33 ;  /* 0x0000002100a97308 */ /* 0x000ee20000000800 */
[C---:B------:R-:W-:Y:S02]  /*f2c0*/  FMUL.FTZ R108, R5.reuse, R108 ;  /* 0x0000006c056c7220 */ /* 0x040fe40000410000 */
[----:B------:R-:W-:Y:S01]  /*f2d0*/  FMUL.FTZ R109, R5, R109 ;  /* 0x0000006d056d7220 */ /* 0x000fe20000410000 */
[----:B--2---:R-:W-:Y:S01]  /*f2e0*/  F2FP.BF16.PACK_AB R207, R173, R16 ;  /* 0x00000010adcf723e */ /* 0x004fe200000010ff */
[C---:B------:R-:W-:Y:S01]  /*f2f0*/  FMUL.FTZ R42, R4.reuse, R182 ;  /* 0x000000b6042a7220 */ /* 0x040fe20000410000 */
[----:B------:R-:W-:Y:S01]  /*f300*/  MOV R182, R39 ;  /* 0x0000002700b67202 */ /* 0x000fe20000000f00 */
        /* <DEDUP_REMOVED lines=29> */
[----:B------:R-:W-:Y:S02]  /*f4e0*/  FMUL.FTZ R125, R5, R125 ;  /* 0x0000007d057d7220 */ /* 0x000fe40000410000 */
[C---:B------:R-:W-:Y:S01]  /*f4f0*/  FMUL.FTZ R10, R4.reuse, R166 ;  /* 0x000000a6040a7220 */ /* 0x040fe20000410000 */
[----:B---3--:R-:W-:Y:S01]  /*f500*/  F2FP.BF16.PACK_AB R166, R169, R172 ;  /* 0x000000aca9a6723e */ /* 0x008fe200000010ff */
[----:B------:R-:W-:Y:S01]  /*f510*/  FMUL.FTZ R11, R4, R167 ;  /* 0x000000a7040b7220 */ /* 0x000fe20000410000 */
[----:B--2---:R-:W-:Y:S01]  /*f520*/  F2FP.BF16.PACK_AB R167, R168, R171 ;  /* 0x000000aba8a7723e */ /* 0x004fe200000010ff */
[C---:B------:R-:W-:Y:S01]  /*f530*/  FMUL.FTZ R26, R4.reuse, R174 ;  /* 0x000000ae041a7220 */ /* 0x040fe20000410000 */
[----:B------:R-:W-:Y:S01]  /*f540*/  MUFU.EX2 R177, R177 ;  /* 0x000000b100b17308 */ /* 0x000fe20000000800 */
        /* <DEDUP_REMOVED lines=9> */
[----:B------:R-:W-:Y:S01]  /*f5e0*/  FFMA.FTZ R202, R4, R202, R165 ;  /* 0x000000ca04ca7223 */ /* 0x000fe200000100a5 */
[----:B------:R-:W-:Y:S01]  /*f5f0*/  F2FP.BF16.PACK_AB R165, R175, R165 ;  /* 0x000000a5afa5723e */ /* 0x000fe200000010ff */
[C---:B------:R-:W-:Y:S01]  /*f600*/  FMUL.FTZ R4, R201.reuse, R160 ;  /* 0x000000a0c9047220 */ /* 0x040fe20000410000 */
[----:B------:R-:W-:Y:S01]  /*f610*/  MOV R160, R52 ;  /* 0x0000003400a07202 */ /* 0x000fe20000000f00 */
[----:B------:R-:W-:Y:S01]  /*f620*/  FMUL.FTZ R5, R201, R161 ;  /* 0x000000a1c9057220 */ /* 0x000fe20000410000 */
[----:B------:R-:W-:Y:S01]  /*f630*/  LDSM.16.MT88.4 R52, [R244] ;  /* 0x00000000f434783b */ /* 0x000fe20000004200 */
[C---:B------:R-:W-:Y:S01]  /*f640*/  FMUL.FTZ R6, R199.reuse, R162 ;  /* 0x000000a2c7067220 */ /* 0x040fe20000410000 */
[----:B------:R-:W-:Y:S01]  /*f650*/  MUFU.EX2 R161, R194 ;  /* 0x000000c200a17308 */ /* 0x000fe20000000800 */
[----:B------:R-:W-:Y:S02]  /*f660*/  FMUL.FTZ R7, R199, R163 ;  /* 0x000000a3c7077220 */ /* 0x000fe40000410000 */
[--C-:B------:R-:W-:Y:S02]  /*f670*/  FFMA.FTZ R208, R208, c[0x0][0x2d0], -R197.reuse ;  /* 0x0000b400d0d07a23 */ /* 0x100fe400000108c5 */
[--C-:B------:R-:W-:Y:S02]  /*f680*/  FFMA.FTZ R198, R37, c[0x0][0x2d0], -R197.reuse ;  /* 0x0000b40025c67a23 */ /* 0x100fe400000108c5 */
[--C-:B------:R-:W-:Y:S01]  /*f690*/  FFMA.FTZ R230, R230, c[0x0][0x2d0], -R197.reuse ;  /* 0x0000b400e6e67a23 */ /* 0x100fe200000108c5 */
[-C--:B-1----:R-:W-:Y:S02]  /*f6a0*/  HMMA.16816.F32.BF16 R4, R204, R20.reuse, R4 ;  /* 0x00000014cc04723c */ /* 0x082fe40000041804 */
[----:B------:R-:W-:Y:S03]  /*f6b0*/  MUFU.EX2 R163, R183 ;  /* 0x000000b700a37308 */ /* 0x000fe60000000800 */
[--C-:B------:R-:W-:Y:S02]  /*f6c0*/  FFMA.FTZ R200, R35, c[0x0][0x2d0], -R197.reuse ;  /* 0x0000b40023c87a23 */ /* 0x100fe400000108c5 */
[----:B------:R-:W-:Y:S01]  /*f6d0*/  FFMA.FTZ R197, R36, c[0x0][0x2d0], -R197 ;  /* 0x0000b40024c57a23 */ /* 0x000fe200000108c5 */
[C---:B------:R-:W-:Y:S01]  /*f6e0*/  HMMA.16816.F32.BF16 R8, R164.reuse, R20, R8 ;  /* 0x00000014a408723c */ /* 0x040fe20000041808 */
[----:B------:R-:W1:Y:S03]  /*f6f0*/  LDSM.16.MT88.4 R36, [R245] ;  /* 0x00000000f524783b */ /* 0x000e660000004200 */
[----:B------:R-:W-:Y:S01]  /*f700*/  FMUL.FTZ R19, R199, R159 ;  /* 0x0000009fc7137220 */ /* 0x000fe20000410000 */
[----:B------:R-:W-:Y:S01]  /*f710*/  MUFU.EX2 R162, R182 ;  /* 0x000000b600a27308 */ /* 0x000fe20000000800 */
[C---:B------:R-:W-:Y:S02]  /*f720*/  FMUL.FTZ R33, R201.reuse, R149 ;  /* 0x00000095c9217220 */ /* 0x040fe40000410000 */
[-C--:B------:R-:W-:Y:S04]  /*f730*/  HMMA.16816.F32.BF16 R12, R164, R22.reuse, R12 ;  /* 0x00000016a40c723c */ /* 0x080fe8000004180c */
[----:B------:R-:W-:Y:S02]  /*f740*/  FADD.FTZ R174, R16, R32 ;  /* 0x0000002010ae7221 */ /* 0x000fe40000010000 */
[C---:B------:R-:W-:Y:S01]  /*f750*/  FMUL.FTZ R16, R201.reuse, R156 ;  /* 0x0000009cc9107220 */ /* 0x040fe20000410000 */
[----:B------:R-:W-:Y:S01]  /*f760*/  MUFU.EX2 R230, R230 ;  /* 0x000000e600e67308 */ /* 0x000fe20000000800 */
[----:B------:R-:W-:Y:S04]  /*f770*/  FMUL.FTZ R17, R201, R157 ;  /* 0x0000009dc9117220 */ /* 0x000fe80000410000 */
[----:B------:R-:W-:Y:S02]  /*f780*/  FMUL.FTZ R18, R199, R158 ;  /* 0x0000009ec7127220 */ /* 0x000fe40000410000 */
[----:B------:R-:W-:Y:S02]  /*f790*/  FMUL.FTZ R32, R201, R148 ;  /* 0x00000094c9207220 */ /* 0x000fe40000410000 */
[C---:B------:R-:W-:Y:S01]  /*f7a0*/  FMUL.FTZ R34, R199.reuse, R150 ;  /* 0x00000096c7227220 */ /* 0x040fe20000410000 */
[----:B------:R-:W-:Y:S01]  /*f7b0*/  MUFU.EX2 R156, R178 ;  /* 0x000000b2009c7308 */ /* 0x000fe20000000800 */
[----:B------:R-:W-:Y:S01]  /*f7c0*/  FMUL.FTZ R35, R199, R151 ;  /* 0x00000097c7237220 */ /* 0x000fe20000410000 */
[C---:B------:R-:W-:Y:S01]  /*f7d0*/  HMMA.16816.F32.BF16 R16, R204.reuse, R22, R16 ;  /* 0x00000016cc10723c */ /* 0x040fe20000041810 */
[----:B------:R-:W-:Y:S03]  /*f7e0*/  LDSM.16.MT88.4 R148, [R244+0x800] ;  /* 0x00080000f494783b */ /* 0x000fe60000004200 */
[C---:B------:R-:W-:Y:S02]  /*f7f0*/  FMUL.FTZ R20, R201.reuse, R152 ;  /* 0x00000098c9147220 */ /* 0x040fe40000410000 */
[----:B------:R-:W-:Y:S02]  /*f800*/  FMUL.FTZ R21, R201, R153 ;  /* 0x00000099c9157220 */ /* 0x000fe40000410000 */
[C---:B------:R-:W-:Y:S01]  /*f810*/  FMUL.FTZ R23, R199.reuse, R155 ;  /* 0x0000009bc7177220 */ /* 0x040fe20000410000 */
[----:B------:R-:W2:Y:S03]  /*f820*/  MUFU.EX2 R152, R195 ;  /* 0x000000c300987308 */ /* 0x000ea60000000800 */
[----:B------:R-:W-:Y:S02]  /*f830*/  FMUL.FTZ R22, R199, R154 ;  /* 0x0000009ac7167220 */ /* 0x000fe40000410000 */
[C---:B------:R-:W-:Y:S02]  /*f840*/  FMUL.FTZ R48, R201.reuse, R140 ;  /* 0x0000008cc9307220 */ /* 0x040fe40000410000 */
[----:B------:R-:W-:Y:S02]  /*f850*/  FMUL.FTZ R49, R201, R141 ;  /* 0x0000008dc9317220 */ /* 0x000fe40000410000 */
[C---:B------:R-:W-:Y:S01]  /*f860*/  FMUL.FTZ R50, R199.reuse, R142 ;  /* 0x0000008ec7327220 */ /* 0x040fe20000410000 */
[-C--:B-1----:R-:W-:Y:S01]  /*f870*/  HMMA.16816.F32.BF16 R20, R204, R36.reuse, R20 ;  /* 0x00000024cc14723c */ /* 0x082fe20000041814 */
[----:B------:R-:W-:Y:S02]  /*f880*/  MUFU.EX2 R153, R187 ;  /* 0x000000bb00997308 */ /* 0x000fe40000000800 */
[----:B------:R-:W-:Y:S02]  /*f890*/  FMUL.FTZ R51, R199, R143 ;  /* 0x0000008fc7337220 */ /* 0x000fe40000410000 */
[----:B------:R-:W1:Y:S01]  /*f8a0*/  LDSM.16.MT88.4 R140, [R243] ;  /* 0x00000000f38c783b */ /* 0x000e620000004200 */
[C---:B------:R-:W-:Y:S02]  /*f8b0*/  FMUL.FTZ R64, R201.reuse, R132 ;  /* 0x00000084c9407220 */ /* 0x040fe40000410000 */
[C---:B------:R-:W-:Y:S03]  /*f8c0*/  HMMA.16816.F32.BF16 R24, R164.reuse, R36, R24 ;  /* 0x00000024a418723c */ /* 0x040fe60000041818 */
[----:B------:R-:W-:Y:S01]  /*f8d0*/  MUFU.EX2 R158, R193 ;  /* 0x000000c1009e7308 */ /* 0x000fe20000000800 */
[----:B------:R-:W-:Y:S02]  /*f8e0*/  FMUL.FTZ R65, R201, R133 ;  /* 0x00000085c9417220 */ /* 0x000fe40000410000 */
[----:B------:R-:W-:Y:S02]  /*f8f0*/  FMUL.FTZ R66, R199, R134 ;  /* 0x00000086c7427220 */ /* 0x000fe40000410000 */
[-C--:B------:R-:W-:Y:S04]  /*f900*/  HMMA.16816.F32.BF16 R28, R164, R38.reuse, R28 ;  /* 0x00000026a41c723c */ /* 0x080fe8000004181c */
[C---:B------:R-:W-:Y:S01]  /*f910*/  FMUL.FTZ R36, R201.reuse, R144 ;  /* 0x00000090c9247220 */ /* 0x040fe20000410000 */
[----:B------:R-:W-:Y:S01]  /*f920*/  MUFU.EX2 R155, R192 ;  /* 0x000000c0009b7308 */ /* 0x000fe20000000800 */
[----:B------:R-:W-:Y:S02]  /*f930*/  FMUL.FTZ R37, R201, R145 ;  /* 0x00000091c9257220 */ /* 0x000fe40000410000 */
[C---:B------:R-:W-:Y:S04]  /*f940*/  HMMA.16816.F32.BF16 R32, R204.reuse, R38, R32 ;  /* 0x00000026cc20723c */ /* 0x040fe80000041820 */
[C---:B------:R-:W-:Y:S02]  /*f950*/  FMUL.FTZ R67, R199.reuse, R135 ;  /* 0x00000087c7437220 */ /* 0x040fe40000410000 */
[----:B------:R-:W3:Y:S01]  /*f960*/  LDSM.16.MT88.4 R132, [R246+0x2000] ;  /* 0x00200000f684783b */ /* 0x000ee20000004200 */
[C---:B------:R-:W-:Y:S01]  /*f970*/  FMUL.FTZ R38, R199.reuse, R146 ;  /* 0x00000092c7267220 */ /* 0x040fe20000410000 */
[----:B------:R-:W-:Y:S01]  /*f980*/  MUFU.EX2 R157, R189 ;  /* 0x000000bd009d7308 */ /* 0x000fe20000000800 */
[C---:B------:R-:W-:Y:S03]  /*f990*/  FMUL.FTZ R39, R199.reuse, R147 ;  /* 0x00000093c7277220 */ /* 0x040fe60000410000 */
[C---:B------:R-:W-:Y:S02]  /*f9a0*/  FMUL.FTZ R70, R199.reuse, R70 ;  /* 0x00000046c7467220 */ /* 0x040fe40000410000 */
[----:B------:R-:W-:Y:S01]  /*f9b0*/  LDSM.16.MT88.4 R144, [R245+0x800] ;  /* 0x00080000f590783b */ /* 0x000fe20000004200 */
[C---:B------:R-:W-:Y:S01]  /*f9c0*/  FMUL.FTZ R71, R199.reuse, R71 ;  /* 0x00000047c7477220 */ /* 0x040fe20000410000 */
[-C--:B------:R-:W-:Y:S02]  /*f9d0*/  HMMA.16816.F32.BF16 R36, R204, R52.reuse, R36 ;  /* 0x00000034cc24723c */ /* 0x080fe40000041824 */
[----:B------:R-:W-:Y:S01]  /*f9e0*/  MUFU.EX2 R178, R181 ;  /* 0x000000b500b27308 */ /* 0x000fe20000000800 */
[C---:B------:R-:W-:Y:S02]  /*f9f0*/  FMUL.FTZ R82, R199.reuse, R82 ;  /* 0x00000052c7527220 */ /* 0x040fe40000410000 */
[C---:B------:R-:W-:Y:S02]  /*fa00*/  FMUL.FTZ R83, R199.reuse, R83 ;  /* 0x00000053c7537220 */ /* 0x040fe40000410000 */
[C---:B------:R-:W-:Y:S01]  /*fa10*/  FMUL.FTZ R86, R199.reuse, R86 ;  /* 0x00000056c7567220 */ /* 0x040fe20000410000 */
[C---:B------:R-:W-:Y:S04]  /*fa20*/  HMMA.16816.F32.BF16 R40, R164.reuse, R52, R40 ;  /* 0x00000034a428723c */ /* 0x040fe80000041828 */
[C---:B------:R-:W-:Y:S01]  /*fa30*/  FMUL.FTZ R87, R199.reuse, R87 ;  /* 0x00000057c7577220 */ /* 0x040fe20000410000 */
[----:B------:R-:W-:Y:S01]  /*fa40*/  MUFU.EX2 R227, R227 ;  /* 0x000000e300e37308 */ /* 0x000fe20000000800 */
[----:B------:R-:W-:Y:S02]  /*fa50*/  FMUL.FTZ R98, R199, R98 ;  /* 0x00000062c7627220 */ /* 0x000fe40000410000 */
[-C--:B------:R-:W-:Y:S04]  /*fa60*/  HMMA.16816.F32.BF16 R44, R164, R54.reuse, R44 ;  /* 0x00000036a42c723c */ /* 0x080fe8000004182c */
[C---:B------:R-:W-:Y:S02]  /*fa70*/  FMUL.FTZ R52, R201.reuse, R136 ;  /* 0x00000088c9347220 */ /* 0x040fe40000410000 */
[----:B------:R-:W-:Y:S01]  /*fa80*/  FMUL.FTZ R53, R201, R137 ;  /* 0x00000089c9357220 */ /* 0x000fe20000410000 */
[----:B------:R-:W-:Y:S01]  /*fa90*/  F2FP.BF16.PACK_AB R201, R215, R216 ;  /* 0x000000d8d7c9723e */ /* 0x000fe200000010ff */
[C---:B------:R-:W-:Y:S01]  /*faa0*/  HMMA.16816.F32.BF16 R48, R204.reuse, R54, R48 ;  /* 0x00000036cc30723c */ /* 0x040fe20000041830 */
[----:B------:R-:W4:Y:S03]  /*fab0*/  MUFU.EX2 R136, R160 ;  /* 0x000000a000887308 */ /* 0x000f260000000800 */
[C---:B------:R-:W-:Y:S02]  /*fac0*/  FMUL.FTZ R99, R199.reuse, R99 ;  /* 0x00000063c7637220 */ /* 0x040fe40000410000 */
[C---:B------:R-:W-:Y:S02]  /*fad0*/  FMUL.FTZ R102, R199.reuse, R102 ;  /* 0x00000066c7667220 */ /* 0x040fe40000410000 */
[C---:B------:R-:W-:Y:S03]  /*fae0*/  FMUL.FTZ R54, R199.reuse, R138 ;  /* 0x0000008ac7367220 */ /* 0x040fe60000410000 */
[----:B------:R-:W-:Y:S01]  /*faf0*/  MUFU.EX2 R138, R219 ;  /* 0x000000db008a7308 */ /* 0x000fe20000000800 */
[C---:B------:R-:W-:Y:S02]  /*fb00*/  FMUL.FTZ R55, R199.reuse, R139 ;  /* 0x0000008bc7377220 */ /* 0x040fe40000410000 */
[C---:B------:R-:W-:Y:S02]  /*fb10*/  FMUL.FTZ R103, R199.reuse, R103 ;  /* 0x00000067c7677220 */ /* 0x040fe40000410000 */
[C---:B------:R-:W-:Y:S02]  /*fb20*/  FMUL.FTZ R114, R199.reuse, R114 ;  /* 0x00000072c7727220 */ /* 0x040fe40000410000 */
[----:B------:R-:W-:Y:S01]  /*fb30*/  FMUL.FTZ R115, R199, R115 ;  /* 0x00000073c7737220 */ /* 0x000fe20000410000 */
[-C--:B-1----:R-:W-:Y:S02]  /*fb40*/  HMMA.16816.F32.BF16 R52, R204, R140.reuse, R52 ;  /* 0x0000008ccc34723c */ /* 0x082fe40000041834 */
[----:B------:R1:W-:Y:S01]  /*fb50*/  MUFU.EX2 R137, R203 ;  /* 0x000000cb00897308 */ /* 0x0003e20000000800 */
[----:B------:R-:W-:Y:S02]  /*fb60*/  FADD.FTZ R170, R172, R170 ;  /* 0x000000aaacaa7221 */ /* 0x000fe40000010000 */
[----:B------:R-:W-:Y:S02]  /*fb70*/  FADD.FTZ R174, R173, R174 ;  /* 0x000000aeadae7221 */ /* 0x000fe40000010000 */
[C---:B------:R-:W-:Y:S01]  /*fb80*/  FMUL.FTZ R118, R199.reuse, R118 ;  /* 0x00000076c7767220 */ /* 0x040fe20000410000 */
[C---:B------:R-:W-:Y:S04]  /*fb90*/  HMMA.16816.F32.BF16 R56, R164.reuse, R140, R56 ;  /* 0x0000008ca438723c */ /* 0x040fe80000041838 */
[----:B--2---:R-:W-:Y:S01]  /*fba0*/  FADD.FTZ R174, R152, R174 ;  /* 0x000000ae98ae7221 */ /* 0x004fe20000010000 */
[----:B------:R-:W-:Y:S01]  /*fbb0*/  MUFU.EX2 R160, R186 ;  /* 0x000000ba00a07308 */ /* 0x000fe20000000800 */
[C---:B------:R-:W-:Y:S02]  /*fbc0*/  FMUL.FTZ R119, R199.reuse, R119 ;  /* 0x00000077c7777220 */ /* 0x040fe40000410000 */
[-C--:B------:R-:W-:Y:S04]  /*fbd0*/  HMMA.16816.F32.BF16 R60, R164, R142.reuse, R60 ;  /* 0x0000008ea43c723c */ /* 0x080fe8000004183c */
[----:B----4-:R-:W-:Y:S02]  /*fbe0*/  FADD.FTZ R154, R136, R222 ;  /* 0x000000de889a7221 */ /* 0x010fe40000010000 */
[----:B------:R-:W-:Y:S01]  /*fbf0*/  FMUL.FTZ R130, R199, R130 ;  /* 0x00000082c7827220 */ /* 0x000fe20000410000 */
[----:B------:R-:W-:Y:S01]  /*fc00*/  MUFU.EX2 R172, R188 ;  /* 0x000000bc00ac7308 */ /* 0x000fe20000000800 */
[C---:B------:R-:W-:Y:S01]  /*fc10*/  HMMA.16816.F32.BF16 R64, R204.reuse, R142, R64 ;  /* 0x0000008ecc40723c */ /* 0x040fe20000041840 */
[----:B------:R-:W-:Y:S03]  /*fc20*/  LDSM.16.MT88.4 R140, [R246+0x800] ;  /* 0x00080000f68c783b */ /* 0x000fe60000004200 */
[----:B-1----:R-:W-:Y:S01]  /*fc30*/  F2FP.BF16.PACK_AB R203, R213, R214 ;  /* 0x000000d6d5cb723e */ /* 0x002fe200000010ff */
[----:B------:R-:W-:Y:S02]  /*fc40*/  FMUL.FTZ R131, R199, R131 ;  /* 0x00000083c7837220 */ /* 0x000fe40000410000 */
[----:B------:R-:W-:Y:S01]  /*fc50*/  FADD.FTZ R202, R175, R202 ;  /* 0x000000caafca7221 */ /* 0x000fe20000010000 */
[-C--:B---3--:R-:W-:Y:S01]  /*fc60*/  HMMA.16816.F32.BF16 R68, R204, R132.reuse, R68 ;  /* 0x00000084cc44723c */ /* 0x088fe20000041844 */
[----:B------:R-:W-:Y:S03]  /*fc70*/  MUFU.EX2 R175, R185 ;  /* 0x000000b900af7308 */ /* 0x000fe60000000800 */
[----:B------:R-:W-:Y:S04]  /*fc80*/  FADD.FTZ R171, R171, R202 ;  /* 0x000000caabab7221 */ /* 0x000fe80000010000 */
[C---:B------:R-:W-:Y:S03]  /*fc90*/  HMMA.16816.F32.BF16 R72, R164.reuse, R132, R72 ;  /* 0x00000084a448723c */ /* 0x040fe60000041848 */
[----:B------:R-:W-:Y:S01]  /*fca0*/  MUFU.EX2 R199, R184 ;  /* 0x000000b800c77308 */ /* 0x000fe20000000800 */
[----:B------:R-:W-:Y:S04]  /*fcb0*/  FADD.FTZ R171, R168, R171 ;  /* 0x000000aba8ab7221 */ /* 0x000fe80000010000 */
[-C--:B------:R-:W-:Y:S04]  /*fcc0*/  HMMA.16816.F32.BF16 R76, R164, R134.reuse, R76 ;  /* 0x00000086a44c723c */ /* 0x080fe8000004184c */
[----:B------:R-:W-:Y:S01]  /*fcd0*/  FADD.FTZ R171, R163, R171 ;  /* 0x000000aba3ab7221 */ /* 0x000fe20000010000 */
[----:B------:R-:W-:Y:S03]  /*fce0*/  MUFU.EX2 R202, R218 ;  /* 0x000000da00ca7308 */ /* 0x000fe60000000800 */
[C---:B------:R-:W-:Y:S01]  /*fcf0*/  HMMA.16816.F32.BF16 R80, R204.reuse, R134, R80 ;  /* 0x00000086cc50723c */ /* 0x040fe20000041850 */
[----:B------:R-:W1:Y:S06]  /*fd00*/  LDSM.16.MT88.4 R132, [R245+0x2000] ;  /* 0x00200000f584783b */ /* 0x000e6c0000004200 */
[----:B------:R-:W-:Y:S10]  /*fd10*/  MUFU.EX2 R218, R210 ;  /* 0x000000d200da7308 */ /* 0x000ff40000000800 */
[----:B------:R-:W-:Y:S10]  /*fd20*/  MUFU.EX2 R168, R217 ;  /* 0x000000d900a87308 */ /* 0x000ff40000000800 */
[----:B------:R-:W-:Y:S10]  /*fd30*/  MUFU.EX2 R217, R211 ;  /* 0x000000d300d97308 */ /* 0x000ff40000000800 */
[----:B------:R-:W2:Y:S01]  /*fd40*/  MUFU.EX2 R139, R220 ;  /* 0x000000dc008b7308 */ /* 0x000ea20000000800 */
[-C--:B-1----:R-:W-:Y:S09]  /*fd50*/  HMMA.16816.F32.BF16 R84, R204, R132.reuse, R84 ;  /* 0x00000084cc54723c */ /* 0x082ff20000041854 */
[----:B------:R-:W-:Y:S01]  /*fd60*/  MUFU.EX2 R220, R191 ;  /* 0x000000bf00dc7308 */ /* 0x000fe20000000800 */
[C---:B------:R-:W-:Y:S08]  /*fd70*/  HMMA.16816.F32.BF16 R88, R164.reuse, R132, R88 ;  /* 0x00000084a458723c */ /* 0x040ff00000041858 */
[-C--:B------:R-:W-:Y:S01]  /*fd80*/  HMMA.16816.F32.BF16 R92, R164, R134.reuse, R92 ;  /* 0x00000086a45c723c */ /* 0x080fe2000004185c */
[----:B------:R-:W1:Y:S03]  /*fd90*/  MUFU.EX2 R219, R190 ;  /* 0x000000be00db7308 */ /* 0x000e660000000800 */
[C---:B--2---:R-:W-:Y:S01]  /*fda0*/  F2FP.BF16.PACK_AB R136, R139.reuse, R136 ;  /* 0x000000888b88723e */ /* 0x044fe200000010ff */
[----:B------:R-:W-:Y:S03]  /*fdb0*/  FADD.FTZ R154, R139, R154 ;  /* 0x0000009a8b9a7221 */ /* 0x000fe60000010000 */
[C---:B------:R-:W-:Y:S01]  /*fdc0*/  HMMA.16816.F32.BF16 R96, R204.reuse, R134, R96 ;  /* 0x00000086cc60723c */ /* 0x040fe20000041860 */
[----:B------:R-:W2:Y:S02]  /*fdd0*/  LDSM.16.MT88.4 R132, [R244+0x2000] ;  /* 0x00200000f484783b */ /* 0x000ea40000004200 */
[----:B------:R-:W3:Y:S01]  /*fde0*/  MUFU.EX2 R222, R179 ;  /* 0x000000b300de7308 */ /* 0x000ee20000000800 */
[----:B------:R-:W-:Y:S01]  /*fdf0*/  FADD.FTZ R154, R138, R154 ;  /* 0x0000009a8a9a7221 */ /* 0x000fe20000010000 */
[C---:B------:R-:W-:Y:S03]  /*fe00*/  F2FP.BF16.PACK_AB R138, R137.reuse, R138 ;  /* 0x0000008a898a723e */ /* 0x040fe600000010ff */
[----:B------:R-:W-:Y:S01]  /*fe10*/  FADD.FTZ R154, R137, R154 ;  /* 0x0000009a899a7221 */ /* 0x000fe20000010000 */
[----:B------:R-:W-:Y:S04]  /*fe20*/  F2FP.BF16.PACK_AB R137, R161, R152 ;  /* 0x00000098a189723e */ /* 0x000fe800000010ff */
[----:B------:R-:W-:Y:S01]  /*fe30*/  MUFU.EX2 R173, R180 ;  /* 0x000000b400ad7308 */ /* 0x000fe20000000800 */
[----:B-1----:R-:W-:Y:S09]  /*fe40*/  F2FP.BF16.PACK_AB R139, R219, R220 ;  /* 0x000000dcdb8b723e */ /* 0x002ff200000010ff */
[----:B------:R-:W-:Y:S10]  /*fe50*/  MUFU.EX2 R179, R200 ;  /* 0x000000c800b37308 */ /* 0x000ff40000000800 */
[----:B------:R-:W-:Y:S01]  /*fe60*/  MUFU.EX2 R198, R198 ;  /* 0x000000c600c67308 */ /* 0x000fe20000000800 */
[-C--:B--2---:R-:W-:Y:S09]  /*fe70*/  HMMA.16816.F32.BF16 R100, R204, R132.reuse, R100 ;  /* 0x00000084cc64723c */ /* 0x084ff20000041864 */
[----:B------:R-:W1:Y:S01]  /*fe80*/  MUFU.EX2 R197, R197 ;  /* 0x000000c500c57308 */ /* 0x000e620000000800 */
[C---:B------:R-:W-:Y:S08]  /*fe90*/  HMMA.16816.F32.BF16 R104, R164.reuse, R132, R104 ;  /* 0x00000084a468723c */ /* 0x040ff00000041868 */
[-C--:B------:R-:W-:Y:S08]  /*fea0*/  HMMA.16816.F32.BF16 R108, R164, R134.reuse, R108 ;  /* 0x00000086a46c723c */ /* 0x080ff0000004186c */
[C---:B------:R-:W-:Y:S01]  /*feb0*/  HMMA.16816.F32.BF16 R112, R204.reuse, R134, R112 ;  /* 0x00000086cc70723c */ /* 0x040fe20000041870 */
[----:B------:R-:W2:Y:S07]  /*fec0*/  LDSM.16.MT88.4 R132, [R243+0x2000] ;  /* 0x00200000f384783b */ /* 0x000eae0000004200 */
[-C--:B--2---:R-:W-:Y:S08]  /*fed0*/  HMMA.16816.F32.BF16 R116, R204, R132.reuse, R116 ;  /* 0x00000084cc74723c */ /* 0x084ff00000041874 */
[C---:B------:R-:W-:Y:S07]  /*fee0*/  HMMA.16816.F32.BF16 R120, R164.reuse, R132, R120 ;  /* 0x00000084a478723c */ /* 0x040fee0000041878 */
[----:B------:R-:W-:Y:S01]  /*fef0*/  F2FP.BF16.PACK_AB R132, R160, R153 ;  /* 0x00000099a084723e */ /* 0x000fe200000010ff */
[-C--:B------:R-:W-:Y:S01]  /*ff00*/  HMMA.16816.F32.BF16 R124, R164, R134.reuse, R124 ;  /* 0x00000086a47c723c */ /* 0x080fe2000004187c */
[----:B------:R-:W-:Y:S03]  /*ff10*/  MUFU.EX2 R166, R224 ;  /* 0x000000e000a67308 */ /* 0x000fe60000000800 */
[----:B------:R-:W-:Y:S03]  /*ff20*/  F2FP.BF16.PACK_AB R133, R162, R163 ;  /* 0x000000a3a285723e */ /* 0x000fe600000010ff */
[----:B------:R-:W-:Y:S01]  /*ff30*/  FADD.FTZ R165, R169, R170 ;  /* 0x000000aaa9a57221 */ /* 0x000fe20000010000 */
[----:B------:R-:W-:Y:S03]  /*ff40*/  HMMA.16816.F32.BF16 R128, R204, R134, R128 ;  /* 0x00000086cc80723c */ /* 0x000fe60000041880 */
[----:B------:R-:W2:Y:S01]  /*ff50*/  MUFU.EX2 R224, R208 ;  /* 0x000000d000e07308 */ /* 0x000ea20000000800 */
[----:B------:R-:W-:Y:S03]  /*ff60*/  FADD.FTZ R165, R153, R165 ;  /* 0x000000a599a57221 */ /* 0x000fe60000010000 */
[----:B------:R-:W-:Y:S01]  /*ff70*/  F2FP.BF16.PACK_AB R134, R223, R226 ;  /* 0x000000e2df86723e */ /* 0x000fe200000010ff */
[-C--:B------:R-:W-:Y:S05]  /*ff80*/  HMMA.16816.F32.BF16 R4, R136, R140.reuse, R4 ;  /* 0x0000008c8804723c */ /* 0x080fea0000041804 */
[----:B---3--:R-:W-:Y:S01]  /*ff90*/  F2FP.BF16.PACK_AB R135, R222, R225 ;  /* 0x000000e1de87723e */ /* 0x008fe200000010ff */
[----:B------:R-:W3:Y:S01]  /*ffa0*/  MUFU.EX2 R167, R221 ;  /* 0x000000dd00a77308 */ /* 0x000ee20000000800 */
[----:B------:R-:W-:Y:S02]  /*ffb0*/  F2FP.BF16.PACK_AB R204, R217, R212 ;  /* 0x000000d4d9cc723e */ /* 0x000fe400000010ff */
[----:B-1----:R-:W-:Y:S03]  /*ffc0*/  F2FP.BF16.PACK_AB R207, R197, R198 ;  /* 0x000000c6c5cf723e */ /* 0x002fe600000010ff */
[C---:B------:R-:W-:Y:S04]  /*ffd0*/  HMMA.16816.F32.BF16 R8, R132.reuse, R140, R8 ;  /* 0x0000008c8408723c */ /* 0x040fe80000041808 */
[----:B------:R1:W4:Y:S01]  /*ffe0*/  MUFU.EX2 R221, R209 ;  /* 0x000000d100dd7308 */ /* 0x0003220000000800 */
[----:B--2---:R-:W-:Y:S03]  /*fff0*/  F2FP.BF16.PACK_AB R205, R179, R224 ;  /* 0x000000e0b3cd723e */ /* 0x004fe600000010ff */
[-C--:B------:R-:W-:Y:S08]  /*10000*/  HMMA.16816.F32.BF16 R12, R132, R142.reuse, R12 ;  /* 0x0000008e840c723c */ /* 0x080ff0000004180c */
[C---:B------:R-:W-:Y:S01]  /*10010*/  HMMA.16816.F32.BF16 R16, R136.reuse, R142, R16 ;  /* 0x0000008e8810723c */ /* 0x040fe20000041810 */
[----:B------:R-:W2:Y:S03]  /*10020*/  LDSM.16.MT88.4 R140, [R243+0x800] ;  /* 0x00080000f38c783b */ /* 0x000ea60000004200 */
[----:B---3--:R-:W-:Y:S04]  /*10030*/  F2FP.BF16.PACK_AB R200, R167, R166 ;  /* 0x000000a6a7c8723e */ /* 0x008fe800000010ff */
[-C--:B------:R-:W-:Y:S01]  /*10040*/  HMMA.16816.F32.BF16 R20, R136, R144.reuse, R20 ;  /* 0x000000908814723c */ /* 0x080fe20000041814 */
[----:B-1----:R-:W-:Y:S03]  /*10050*/  LDSM.16.MT88.4 R208, [R246+0x3800] ;  /* 0x00380000f6d0783b */ /* 0x002fe60000004200 */
[----:B----4-:R-:W-:Y:S04]  /*10060*/  F2FP.BF16.PACK_AB R206, R221, R218 ;  /* 0x000000daddce723e */ /* 0x010fe800000010ff */
        /* <DEDUP_REMOVED lines=14> */
[-C--:B-1----:R-:W-:Y:S08]  /*10150*/  HMMA.16816.F32.BF16 R68, R136, R144.reuse, R68 ;  /* 0x000000908844723c */ /* 0x082ff00000041844 */
[C---:B------:R-:W-:Y:S08]  /*10160*/  HMMA.16816.F32.BF16 R72, R132.reuse, R144, R72 ;  /* 0x000000908448723c */ /* 0x040ff00000041848 */
[-C--:B------:R-:W-:Y:S08]  /*10170*/  HMMA.16816.F32.BF16 R76, R132, R146.reuse, R76 ;  /* 0x00000092844c723c */ /* 0x080ff0000004184c */
[C---:B------:R-:W-:Y:S01]  /*10180*/  HMMA.16816.F32.BF16 R80, R136.reuse, R146, R80 ;  /* 0x000000928850723c */ /* 0x040fe20000041850 */
[----:B------:R-:W1:Y:S07]  /*10190*/  LDSM.16.MT88.4 R144, [R243+0x2800] ;  /* 0x00280000f390783b */ /* 0x000e6e0000004200 */
[-C--:B---3--:R-:W-:Y:S08]  /*101a0*/  HMMA.16816.F32.BF16 R84, R136, R148.reuse, R84 ;  /* 0x000000948854723c */ /* 0x088ff00000041854 */
        /* <DEDUP_REMOVED lines=25> */
[-C--:B---3--:R-:W-:Y:S01]  /*10340*/  HMMA.16816.F32.BF16 R4, R132, R148.reuse, R4 ;  /* 0x000000948404723c */ /* 0x088fe20000041804 */
[----:B------:R-:W1:Y:S04]  /*10350*/  LDSM.16.MT88.4 R144, [R244+0x1000] ;  /* 0x00100000f490783b */ /* 0x000e680000004200 */
[----:B------:R-:W-:Y:S02]  /*10360*/  F2FP.BF16.PACK_AB R137, R229, R230 ;  /* 0x000000e6e589723e */ /* 0x000fe400000010ff */
[----:B------:R-:W-:Y:S02]  /*10370*/  F2FP.BF16.PACK_AB R139, R227, R228 ;  /* 0x000000e4e38b723e */ /* 0x000fe400000010ff */
[----:B------:R-:W-:Y:S05]  /*10380*/  LDSM.16.MT88.4 R156, [R245+0x3000] ;  /* 0x00300000f59c783b */ /* 0x000fea0000004200 */
        /* <DEDUP_REMOVED lines=45> */
[----:B--2---:R-:W-:Y:S02]  /*10660*/  FADD.FTZ R136, R160, R165 ;  /* 0x000000a5a0887221 */ /* 0x004fe40000010000 */
[-C--:B---3--:R-:W-:Y:S05]  /*10670*/  HMMA.16816.F32.BF16 R160, R200, R156.reuse, R4 ;  /* 0x0000009cc8a0723c */ /* 0x088fea0000041804 */
        /* <DEDUP_REMOVED lines=66> */
[C---:B------:R-:W-:Y:S08]  /*10aa0*/  HMMA.16816.F32.BF16 R96, R200.reuse, R6, R96 ;  /* 0x00000006c860723c */ /* 0x040ff00000041860 */
[-C--:B---3--:R-:W-:Y:S08]  /*10ab0*/  HMMA.16816.F32.BF16 R100, R200, R8.reuse, R100 ;  /* 0x00000008c864723c */ /* 0x088ff00000041864 */
        /* <DEDUP_REMOVED lines=11> */
[C---:B--2---:R-:W-:Y:S01]  /*10b70*/  ISETP.GT.AND P0, PT, R4.reuse, R5, PT ;  /* 0x000000050400720c */ /* 0x044fe20003f04270 */
[----:B------:R-:W-:Y:S01]  /*10b80*/  FADD.FTZ R5, R213, R220 ;  /* 0x000000dcd5057221 */ /* 0x000fe20000010000 */
[----:B------:R-:W-:Y:S04]  /*10b90*/  IADD3 R4, R4, -0x1, RZ ;  /* 0xffffffff04047810 */ /* 0x000fe80007ffe0ff */
[----:B------:R1:W-:Y:S04]  /*10ba0*/  STL [R1+0xe4], R5 ;  /* 0x0000e40501007387 */ /* 0x0003e80000100800 */
[----:B------:R1:W-:Y:S03]  /*10bb0*/  STL [R1+0xe8], R4 ;  /* 0x0000e80401007387 */ /* 0x0003e60000100800 */
[----:B-1----:R-:W-:-:S05]  /*10bc0*/  @P0 BRA `(.L_x_1255) ;  /* 0xffffb8b000000947 */ /* 0x002fca000383ffff */
.L_x_1248:
[----:B------:R-:W-:Y:S05]  /*10bd0*/  BRA.DIV ~URZ, `(.L_x_1256) ;  /* 0x000067a27f007947 */ /* 0x000fea000b800000 */
[----:B------:R-:W2:Y:S04]  /*10be0*/  LDL R4, [R1+0xe0] ;  /* 0x0000e00001047983 */ /* 0x000ea80000100800 */
[----:B--2---:R1:W2:Y:S02]  /*10bf0*/  SHFL.BFLY PT, R10, R4, 0x2, 0x1f ;  /* 0x0c401f00040a7f89 */ /* 0x0042a400000e0000 */
.L_x_1300:
[----:B-1----:R-:W3:Y:S02]  /*10c00*/  LDL.LU R4, [R1+0xe0] ;  /* 0x0000e00001047983 */ /* 0x002ee40000300800 */
[----:B--23--:R-:W-:Y:S01]  /*10c10*/  FADD.FTZ R10, R10, R4 ;  /* 0x000000040a0a7221 */ /* 0x00cfe20000010000 */
[----:B------:R-:W-:Y:S05]  /*10c20*/  BRA.DIV ~URZ, `(.L_x_1257) ;  /* 0x000067b27f007947 */ /* 0x000fea000b800000 */
[----:B------:R-:W2:Y:S04]  /*10c30*/  LDL.LU R6, [R1+0xe4] ;  /* 0x0000e40001067983 */ /* 0x000ea80000300800 */
[----:B------:R-:W1:Y:S04]  /*10c40*/  SHFL.BFLY PT, R5, R203, 0x2, 0x1f ;  /* 0x0c401f00cb057f89 */ /* 0x000e6800000e0000 */
[----:B------:R-:W3:Y:S01]  /*10c50*/  SHFL.BFLY PT, R4, R202, 0x2, 0x1f ;  /* 0x0c401f00ca047f89 */ /* 0x000ee200000e0000 */
[----:B-1----:R-:W-:-:S02]  /*10c60*/  FADD.FTZ R203, R5, R203 ;  /* 0x000000cb05cb7221 */ /* 0x002fc40000010000 */
[----:B---3--:R-:W-:-:S03]  /*10c70*/  FADD.FTZ R202, R4, R202 ;  /* 0x000000ca04ca7221 */ /* 0x008fc60000010000 */
[----:B------:R-:W1:Y:S04]  /*10c80*/  SHFL.BFLY PT, R8, R203, 0x1, 0x1f ;  /* 0x0c201f00cb087f89 */ /* 0x000e6800000e0000 */
[----:B------:R-:W-:Y:S01]  /*10c90*/  SHFL.BFLY PT, R4, R202, 0x1, 0x1f ;  /* 0x0c201f00ca047f89 */ /* 0x000fe200000e0000 */
[----:B-1----:R-:W-:-:S03]  /*10ca0*/  FADD.FTZ R8, R203, R8 ;  /* 0x00000008cb087221 */ /* 0x002fc60000010000 */
[----:B--2---:R-:W1:Y:S02]  /*10cb0*/  SHFL.BFLY PT, R9, R6, 0x2, 0x1f ;  /* 0x0c401f0006097f89 */ /* 0x004e6400000e0000 */
[----:B-1----:R-:W-:Y:S02]  /*10cc0*/  FADD.FTZ R9, R9, R6 ;  /* 0x0000000609097221 */ /* 0x002fe40000010000 */
[----:B------:R-:W1:Y:S04]  /*10cd0*/  SHFL.BFLY PT, R6, R10, 0x1, 0x1f ;  /* 0x0c201f000a067f89 */ /* 0x000e6800000e0000 */
[----:B------:R-:W2:Y:S01]  /*10ce0*/  SHFL.BFLY PT, R5, R9, 0x1, 0x1f ;  /* 0x0c201f0009057f89 */ /* 0x000ea200000e0000 */
[----:B-1----:R-:W-:Y:S02]  /*10cf0*/  FADD.FTZ R10, R10, R6 ;  /* 0x000000060a0a7221 */ /* 0x002fe40000010000 */
[----:B--2---:R-:W-:-:S05]  /*10d00*/  FADD.FTZ R9, R9, R5 ;  /* 0x0000000509097221 */ /* 0x004fca0000010000 */
.L_x_1301:
[----:B------:R-:W-:Y:S01]  /*10d10*/  FSETP.NE.FTZ.AND P2, PT, R9, RZ, PT ;  /* 0x000000ff0900720b */ /* 0x000fe20003f55000 */
[----:B------:R-:W-:Y:S01]  /*10d20*/  FADD.FTZ R4, R4, R202 ;  /* 0x000000ca04047221 */ /* 0x000fe20000010000 */
[----:B------:R-:W-:-:S02]  /*10d30*/  FSETP.NE.FTZ.AND P3, PT, R10, RZ, PT ;  /* 0x000000ff0a00720b */ /* 0x000fc40003f75000 */
[----:B------:R-:W-:Y:S02]  /*10d40*/  MOV R5, RZ ;  /* 0x000000ff00057202 */ /* 0x000fe40000000f00 */
[----:B------:R-:W-:Y:S02]  /*10d50*/  MOV R6, RZ ;  /* 0x000000ff00067202 */ /* 0x000fe40000000f00 */
[----:B------:R-:W-:Y:S02]  /*10d60*/  FSETP.NE.FTZ.AND P1, PT, R8, RZ, PT ;  /* 0x000000ff0800720b */ /* 0x000fe40003f35000 */
[----:B------:R-:W-:Y:S02]  /*10d70*/  FSETP.NE.FTZ.AND P0, PT, R4, RZ, PT ;  /* 0x000000ff0400720b */ /* 0x000fe40003f15000 */
[----:B------:R-:W-:Y:S01]  /*10d80*/  MOV R12, 0xff800000 ;  /* 0xff800000000c7802 */ /* 0x000fe20000000f00 */
[----:B------:R-:W1:Y:S01]  /*10d90*/  @P2 MUFU.RCP R5, R9 ;  /* 0x0000000900052308 */ /* 0x000e620000001000 */
[----:B------:R-:W-:-:S02]  /*10da0*/  @P2 MOV R13, 0x3f317218 ;  /* 0x3f317218000d2802 */ /* 0x000fc40000000f00 */
[----:B------:R-:W-:Y:S02]  /*10db0*/  @P3 MOV R14, 0x3f317218 ;  /* 0x3f317218000e3802 */ /* 0x000fe40000000f00 */
[----:B------:R-:W-:Y:S01]  /*10dc0*/  MOV R11, 0xff800000 ;  /* 0xff800000000b7802 */ /* 0x000fe20000000f00 */
[----:B------:R-:W-:Y:S02]  /*10dd0*/  @P2 FMUL.FTZ R13, R13, c[0x0][0x2d0] ;  /* 0x0000b4000d0d2a20 */ /* 0x000fe40000410000 */
[----:B------:R-:W2:Y:S01]  /*10de0*/  @P3 MUFU.RCP R6, R10 ;  /* 0x0000000a00063308 */ /* 0x000ea20000001000 */
[----:B------:R-:W-:Y:S02]  /*10df0*/  @P3 FMUL.FTZ R14, R14, c[0x0][0x2d0] ;  /* 0x0000b4000e0e3a20 */ /* 0x000fe40000410000 */
[----:B-1----:R-:W-:-:S05]  /*10e00*/  FMUL.FTZ R162, R5, R162 ;  /* 0x000000a205a27220 */ /* 0x002fca0000410000 */
[----:B------:R1:W3:Y:S01]  /*10e10*/  @P3 MUFU.LG2 R7, R10 ;  /* 0x0000000a00073308 */ /* 0x0002e20000000c00 */
[C---:B------:R-:W-:Y:S02]  /*10e20*/  FMUL.FTZ R163, R5.reuse, R163 ;  /* 0x000000a305a37220 */ /* 0x040fe40000410000 */
[C---:B------:R-:W-:Y:S02]  /*10e30*/  FMUL.FTZ R158, R5.reuse, R158 ;  /* 0x0000009e059e7220 */ /* 0x040fe40000410000 */
[C---:B------:R-:W-:Y:S02]  /*10e40*/  FMUL.FTZ R159, R5.reuse, R159 ;  /* 0x0000009f059f7220 */ /* 0x040fe40000410000 */
[C---:B------:R-:W-:Y:S01]  /*10e50*/  FMUL.FTZ R154, R5.reuse, R154 ;  /* 0x0000009a059a7220 */ /* 0x040fe20000410000 */
[----:B------:R-:W4:Y:S01]  /*10e60*/  @P2 MUFU.LG2 R9, R9 ;  /* 0x0000000900092308 */ /* 0x000f220000000c00 */
[C---:B------:R-:W-:Y:S02]  /*10e70*/  FMUL.FTZ R155, R5.reuse, R155 ;  /* 0x0000009b059b7220 */ /* 0x040fe40000410000 */
[----:B------:R-:W-:-:S02]  /*10e80*/  FMUL.FTZ R150, R5, R150 ;  /* 0x0000009605967220 */ /* 0x000fc40000410000 */
[C---:B------:R-:W-:Y:S02]  /*10e90*/  FMUL.FTZ R151, R5.reuse, R151 ;  /* 0x0000009705977220 */ /* 0x040fe40000410000 */
[C---:B------:R-:W-:Y:S01]  /*10ea0*/  FMUL.FTZ R146, R5.reuse, R146 ;  /* 0x0000009205927220 */ /* 0x040fe20000410000 */
[----:B-1----:R-:W-:Y:S01]  /*10eb0*/  MOV R10, 0xff800000 ;  /* 0xff800000000a7802 */ /* 0x002fe20000000f00 */
        /* <DEDUP_REMOVED lines=56> */
[----:B------:R-:W-:Y:S01]  /*11240*/  MOV R6, RZ ;  /* 0x000000ff00067202 */ /* 0x000fe20000000f00 */
[----:B------:R-:W-:Y:S01]  /*11250*/  @P1 FMUL.FTZ R15, R5, c[0x0][0x2d0] ;  /* 0x0000b400050f1a20 */ /* 0x000fe20000410000 */
[----:B------:R-:W-:Y:S01]  /*11260*/  MOV R5, RZ ;  /* 0x000000ff00057202 */ /* 0x000fe20000000f00 */
[----:B---3--:R-:W-:Y:S02]  /*11270*/  @P3 FMUL.FTZ R7, R7, 0.69314718246459960938 ;  /* 0x3f31721807073820 */ /* 0x008fe40000410000 */
[----:B----4-:R-:W-:Y:S01]  /*11280*/  @P2 FMUL.FTZ R9, R9, 0.69314718246459960938 ;  /* 0x3f31721809092820 */ /* 0x010fe20000410000 */
[----:B------:R-:W1:Y:S01]  /*11290*/  @P1 MUFU.RCP R6, R8 ;  /* 0x0000000800061308 */ /* 0x000e620000001000 */
[----:B------:R-:W-:Y:S01]  /*112a0*/  @P3 FFMA.FTZ R10, R14, R3, R7 ;  /* 0x000000030e0a3223 */ /* 0x000fe20000010007 */
[----:B------:R-:W-:Y:S01]  /*112b0*/  @P0 MOV R3, 0x3f317218 ;  /* 0x3f31721800030802 */ /* 0x000fe20000000f00 */
[----:B------:R-:W-:Y:S01]  /*112c0*/  @P2 FFMA.FTZ R11, R13, R2, R9 ;  /* 0x000000020d0b2223 */ /* 0x000fe20000010009 */
[----:B------:R-:W-:-:S03]  /*112d0*/  MOV R2, 0x1 ;  /* 0x0000000100027802 */ /* 0x000fc60000000f00 */
[----:B------:R-:W-:Y:S01]  /*112e0*/  @P0 FMUL.FTZ R3, R3, c[0x0][0x2d0] ;  /* 0x0000b40003030a20 */ /* 0x000fe20000410000 */
[----:B------:R-:W2:Y:S08]  /*112f0*/  @P1 MUFU.LG2 R8, R8 ;  /* 0x0000000800081308 */ /* 0x000eb00000000c00 */
[----:B------:R-:W-:Y:S01]  /*11300*/  @P0 MUFU.RCP R5, R4 ;  /* 0x0000000400050308 */ /* 0x000fe20000001000 */
[----:B-1----:R-:W-:-:S02]  /*11310*/  FMUL.FTZ R164, R6, R164 ;  /* 0x000000a406a47220 */ /* 0x002fc40000410000 */
[C---:B------:R-:W-:Y:S02]  /*11320*/  FMUL.FTZ R165, R6.reuse, R165 ;  /* 0x000000a506a57220 */ /* 0x040fe40000410000 */
[C---:B------:R-:W-:Y:S02]  /*11330*/  FMUL.FTZ R168, R6.reuse, R168 ;  /* 0x000000a806a87220 */ /* 0x040fe40000410000 */
[----:B------:R-:W-:Y:S01]  /*11340*/  FMUL.FTZ R169, R6, R169 ;  /* 0x000000a906a97220 */ /* 0x000fe20000410000 */
[----:B------:R-:W1:Y:S01]  /*11350*/  @P0 MUFU.LG2 R4, R4 ;  /* 0x0000000400040308 */ /* 0x000e620000000c00 */
[----:B--2---:R-:W-:Y:S02]  /*11360*/  @P1 FMUL.FTZ R8, R8, 0.69314718246459960938 ;  /* 0x3f31721808081820 */ /* 0x004fe40000410000 */
[C---:B------:R-:W-:Y:S02]  /*11370*/  FMUL.FTZ R172, R6.reuse, R172 ;  /* 0x000000ac06ac7220 */ /* 0x040fe40000410000 */
[----:B------:R-:W-:Y:S01]  /*11380*/  @P1 FFMA.FTZ R12, R15, R0, R8 ;  /* 0x000000000f0c1223 */ /* 0x000fe20000010008 */
[----:B------:R-:W-:Y:S01]  /*11390*/  MOV R0, 0xff800000 ;  /* 0xff80000000007802 */ /* 0x000fe20000000f00 */
[----:B------:R-:W-:-:S02]  /*113a0*/  FMUL.FTZ R173, R6, R173 ;  /* 0x000000ad06ad7220 */ /* 0x000fc40000410000 */
[C---:B------:R-:W-:Y:S02]  /*113b0*/  FMUL.FTZ R176, R6.reuse, R176 ;  /* 0x000000b006b07220 */ /* 0x040fe40000410000 */
[C---:B------:R-:W-:Y:S02]  /*113c0*/  FMUL.FTZ R177, R6.reuse, R177 ;  /* 0x000000b106b17220 */ /* 0x040fe40000410000 */
[C---:B------:R-:W-:Y:S02]  /*113d0*/  FMUL.FTZ R180, R6.reuse, R180 ;  /* 0x000000b406b47220 */ /* 0x040fe40000410000 */
[----:B------:R-:W-:Y:S02]  /*113e0*/  FMUL.FTZ R181, R6, R181 ;  /* 0x000000b506b57220 */ /* 0x000fe40000410000 */
[----:B-1----:R-:W-:Y:S02]  /*113f0*/  @P0 FMUL.FTZ R4, R4, 0.69314718246459960938 ;  /* 0x3f31721804040820 */ /* 0x002fe40000410000 */
        /* <DEDUP_REMOVED lines=53> */
[----:B------:R-:W-:Y:S02]  /*11750*/  FMUL.FTZ R127, R5, R127 ;  /* 0x0000007f057f7220 */ /* 0x000fe40000410000 */
[----:B------:R-:W-:-:S02]  /*11760*/  @P0 FFMA.FTZ R0, R3, R196, R4 ;  /* 0x000000c403000223 */ /* 0x000fc40000010004 */
.L_x_1203:
[----:B-1----:R1:W5:Y:S01]  /*11770*/  LDL R9, [R1+0x1c] ;  /* 0x00001c0001097983 */ /* 0x0023620000100800 */
[----:B------:R-:W-:Y:S03]  /*11780*/  BSSY B0, `(.L_x_1258) ;  /* 0x0000012000007945 */ /* 0x000fe60003800000 */
[----:B------:R-:W2:Y:S02]  /*11790*/  S2R R8, SR_TID.X ;  /* 0x0000000000087919 */ /* 0x000ea40000002100 */
[----:B--2---:R-:W-:-:S13]  /*117a0*/  LOP3.LUT P0, RZ, R8, 0x7f, RZ, 0xc0, !PT ;  /* 0x0000007f08ff7812 */ /* 0x004fda000780c0ff */
[----:B------:R-:W-:Y:S05]  /*117b0*/  @P0 BRA `(.L_x_1259) ;  /* 0x000000e000000947 */ /* 0x000fea0003800000 */
[----:B-1----:R-:W1:Y:S01]  /*117c0*/  S2R R3, SR_LANEID ;  /* 0x0000000000037919 */ /* 0x002e620000000000 */
[----:B------:R-:W-:Y:S01]  /*117d0*/  VOTEU.ANY UR4, UPT, PT ;  /* 0x0000000000047886 */ /* 0x000fe200038e0100 */
[----:B------:R-:W-:Y:S01]  /*117e0*/  IMAD.MOV.U32 R6, RZ, RZ, c[0x0][0x580] ;  /* 0x00016000ff067624 */ /* 0x000fe200078e00ff */
[----:B------:R-:W1:Y:S01]  /*117f0*/  FLO.U32 R5, UR4 ;  /* 0x0000000400057d00 */ /* 0x000e6200080e0000 */
[----:B------:R-:W-:-:S07]  /*11800*/  IMAD.MOV.U32 R7, RZ, RZ, c[0x0][0x584] ;  /* 0x00016100ff077624 */ /* 0x000fce00078e00ff */
[----:B------:R-:W2:Y:S01]  /*11810*/  POPC R4, UR4 ;  /* 0x0000000400047d09 */ /* 0x000ea20008000000 */
[----:B-1----:R-:W-:-:S13]  /*11820*/  ISETP.EQ.U32.AND P0, PT, R5, R3, PT ;  /* 0x000000030500720c */ /* 0x002fda0003f02070 */
[----:B--2---:R-:W2:Y:S04]  /*11830*/  @P0 ATOMG.E.ADD.STRONG.GPU PT, R4, [R6.64], R4 ;  /* 0x00000004060409a8 */ /* 0x004ea800081ee1c8 */
[----:B------:R-:W1:Y:S02]  /*11840*/  S2R R3, SR_LTMASK ;  /* 0x0000000000037919 */ /* 0x000e640000003900 */
[----:B-1----:R-:W-:-:S06]  /*11850*/  LOP3.LUT R3, R3, UR4, RZ, 0xc0, !PT ;  /* 0x0000000403037c12 */ /* 0x002fcc000f8ec0ff */
[----:B------:R-:W1:Y:S01]  /*11860*/  POPC R3, R3 ;  /* 0x0000000300037309 */ /* 0x000e620000000000 */
[----:B--2---:R-:W1:Y:S02]  /*11870*/  SHFL.IDX PT, R4, R4, R5, 0x1f ;  /* 0x00001f0504047589 */ /* 0x004e6400000e0000 */
[----:B-1---5:R-:W-:-:S05]  /*11880*/  IADD3 R9, R4, c[0x0][0xc], R3 ;  /* 0x0000030004097a10 */ /* 0x022fca0007ffe003 */
[----:B------:R1:W-:Y:S02]  /*11890*/  STL [R1+0x1c], R9 ;  /* 0x00001c0901007387 */ /* 0x0003e40000100800 */
.L_x_1259:
[----:B-1----:R-:W-:Y:S05]  /*118a0*/  BSYNC B0 ;  /* 0x0000000000007941 */ /* 0x002fea0003800000 */
.L_x_1258:
[----:B------:R-:W-:Y:S01]  /*118b0*/  PRMT R2, R2, 0x9910, RZ ;  /* 0x0000991002027816 */ /* 0x000fe200000000ff */
[----:B------:R-:W-:Y:S03]  /*118c0*/  BSSY B1, `(.L_x_1260) ;  /* 0x00001d7000017945 */ /* 0x000fe60003800000 */
[----:B------:R-:W-:Y:S01]  /*118d0*/  ISETP.NE.AND P0, PT, R2, RZ, PT ;  /* 0x000000ff0200720c */ /* 0x000fe20003f05270 */
[----:B-----5:R-:W-:-:S12]  /*118e0*/  IMAD.MOV.U32 R2, RZ, RZ, R9 ;  /* 0x000000ffff027224 */ /* 0x020fd800078e0009 */
[----:B------:R-:W-:Y:S05]  /*118f0*/  @!P0 BRA `(.L_x_1261) ;  /* 0x00001a7000008947 */ /* 0x000fea0003800000 */
[----:B------:R-:W-:Y:S01]  /*11900*/  WARPSYNC 0xffffffff ;  /* 0xffffffff00007948 */ /* 0x000fe20003800000 */
[----:B------:R-:W-:Y:S06]  /*11910*/  BAR.SYNC.DEFER_BLOCKING 0x1, 0x80 ;  /* 0x0042000000007b1d */ /* 0x000fec0000010000 */
[----:B------:R-:W-:Y:S05]  /*11920*/  BRA.CONV ~URZ, `(.L_x_1262) ;  /* 0x000000837f007947 */ /* 0x000fea000b800000 */
[----:B------:R-:W-:Y:S01]  /*11930*/  SHF.R.S32.HI R3, RZ, 0x1f, R8 ;  /* 0x0000001fff037819 */ /* 0x000fe20000011408 */
[----:B------:R-:W-:Y:S01]  /*11940*/  IMAD.MOV.U32 R6, RZ, RZ, RZ ;  /* 0x000000ffff067224 */ /* 0x000fe200078e00ff */
[----:B------:R-:W-:Y:S01]  /*11950*/  MOV R4, 0x119b0 ;  /* 0x000119b000047802 */ /* 0x000fe20000000f00 */
[----:B------:R-:W-:Y:S01]  /*11960*/  IMAD.MOV.U32 R5, RZ, RZ, 0x1f ;  /* 0x0000001fff057424 */ /* 0x000fe200078e00ff */
[----:B------:R-:W-:-:S04]  /*11970*/  LEA.HI R3, R3, R8, RZ, 0x7 ;  /* 0x0000000803037211 */ /* 0x000fc800078f38ff */
[----:B------:R-:W-:-:S05]  /*11980*/  SHF.R.S32.HI R3, RZ, 0x7, R3 ;  /* 0x00000007ff037819 */ /* 0x000fca0000011403 */
[----:B------:R-:W-:Y:S02]  /*11990*/  IMAD.MOV.U32 R7, RZ, RZ, R3 ;  /* 0x000000ffff077224 */ /* 0x000fe400078e0003 */
[----:B------:R-:W-:Y:S05]  /*119a0*/  CALL.REL.NOINC `($__internal_19_$__cuda_sm70_shflsync_idx_p) ;  /* 0x00005d4000007944 */ /* 0x000fea0003c00000 */
.L_x_1262:
[----:B------:R-:W2:Y:S04]  /*119b0*/  LDL.LU R6, [R1+0xb0] ;  /* 0x0000b00001067983 */ /* 0x000ea80000300800 */
[----:B------:R-:W3:Y:S04]  /*119c0*/  LDL R8, [R1+0x10] ;  /* 0x0000100001087983 */ /* 0x000ee80000100800 */
[----:B------:R-:W4:Y:S04]  /*119d0*/  LDL.LU R13, [R1+0xc4] ;  /* 0x0000c400010d7983 */ /* 0x000f280000300800 */
[----:B------:R-:W3:Y:S04]  /*119e0*/  LDL.LU R18, [R1+0xc0] ;  /* 0x0000c00001127983 */ /* 0x000ee80000300800 */
[----:B------:R-:W3:Y:S01]  /*119f0*/  LDL.LU R21, [R1+0xac] ;  /* 0x0000ac0001157983 */ /* 0x000ee20000300800 */
[----:B------:R-:W-:-:S03]  /*11a00*/  MOV R3, 0x1 ;  /* 0x0000000100037802 */ /* 0x000fc60000000f00 */
[----:B------:R-:W3:Y:S01]  /*11a10*/  LDL R20, [R1+0x14] ;  /* 0x0000140001147983 */ /* 0x000ee20000100800 */
[----:B------:R-:W-:-:S03]  /*11a20*/  ISETP.NE.AND P0, PT, R3, c[0x0][0x4e8], PT ;  /* 0x00013a0003007a0c */ /* 0x000fc60003f05270 */
[----:B------:R-:W1:Y:S04]  /*11a30*/  S2R R25, SR_TID.X ;  /* 0x0000000000197919 */ /* 0x000e680000002100 */
[----:B------:R2:W5:Y:S04]  /*11a40*/  LDL R55, [R1+0x54] ;  /* 0x0000540001377983 */ /* 0x0005680000100800 */
[----:B------:R2:W5:Y:S04]  /*11a50*/  LDL R54, [R1+0xc] ;  /* 0x00000c0001367983 */ /* 0x0005680000100800 */
[----:B------:R2:W5:Y:S04]  /*11a60*/  LDL R53, [R1+0x50] ;  /* 0x0000500001357983 */ /* 0x0005680000100800 */
[----:B------:R2:W5:Y:S04]  /*11a70*/  LDL R52, [R1+0x90] ;  /* 0x0000900001347983 */ /* 0x0005680000100800 */
[----:B------:R2:W5:Y:S01]  /*11a80*/  LDL R51, [R1+0x4c] ;  /* 0x00004c0001337983 */ /* 0x0005620000100800 */
[----:B-1----:R-:W-:-:S03]  /*11a90*/  SHF.R.S32.HI R24, RZ, 0x1f, R25 ;  /* 0x0000001fff187819 */ /* 0x002fc60000011419 */
[----:B------:R1:W5:Y:S01]  /*11aa0*/  LDL R50, [R1+0x8c] ;  /* 0x00008c0001327983 */ /* 0x0003620000100800 */
[----:B------:R-:W-:-:S03]  /*11ab0*/  LEA.HI R24, R24, R25, RZ, 0x5 ;  /* 0x0000001918187211 */ /* 0x000fc600078f28ff */
[----:B------:R1:W5:Y:S01]  /*11ac0*/  LDL R49, [R1+0x48] ;  /* 0x0000480001317983 */ /* 0x0003620000100800 */
[----:B------:R-:W-:-:S03]  /*11ad0*/  LOP3.LUT R24, R24, 0xffffffe0, RZ, 0xc0, !PT ;  /* 0xffffffe018187812 */ /* 0x000fc600078ec0ff */
[----:B------:R1:W5:Y:S01]  /*11ae0*/  LDL R48, [R1+0x88] ;  /* 0x0000880001307983 */ /* 0x0003620000100800 */
[----:B------:R-:W-:-:S03]  /*11af0*/  IADD3 R24, -R24, R25, RZ ;  /* 0x0000001918187210 */ /* 0x000fc60007ffe1ff */
[----:B------:R1:W5:Y:S01]  /*11b00*/  LDL R47, [R1+0x44] ;  /* 0x00004400012f7983 */ /* 0x0003620000100800 */
[----:B------:R-:W-:-:S03]  /*11b10*/  LOP3.LUT P1, RZ, R24, 0x3, RZ, 0xc0, !PT ;  /* 0x0000000318ff7812 */ /* 0x000fc6000782c0ff */
        /* <DEDUP_REMOVED lines=23> */
[----:B------:R-:W-:-:S02]  /*11c90*/  ULDC UR5, c[0x0][0x4e8] ;  /* 0x00013a0000057ab9 */ /* 0x000fc40000000800 */
[----:B------:R-:W-:Y:S02]  /*11ca0*/  ULDC UR4, c[0x0][0x388] ;  /* 0x0000e20000047ab9 */ /* 0x000fe40000000800 */
[----:B------:R-:W-:Y:S01]  /*11cb0*/  UIMAD UR4, UR5, UR4, URZ ;  /* 0x00000004050472a4 */ /* 0x000fe2000f8e023f */
[----:B------:R-:W-:Y:S01]  /*11cc0*/  BSSY B0, `(.L_x_1263) ;  /* 0x000009b000007945 */ /* 0x000fe20003800000 */
[----:B--2---:R-:W-:Y:S01]  /*11cd0*/  SHF.R.S32.HI R16, RZ, 0x1f, R6 ;  /* 0x0000001fff107819 */ /* 0x004fe20000011406 */
[----:B------:R-:W-:-:S04]  /*11ce0*/  IMAD.WIDE.U32 R4, R6, c[0x0][0x4d0], RZ ;  /* 0x0001340006047a25 */ /* 0x000fc800078e00ff */
[C---:B------:R-:W-:Y:S02]  /*11cf0*/  IMAD R14, R16.reuse, c[0x0][0x4d0], RZ ;  /* 0x00013400100e7a24 */ /* 0x040fe400078e02ff */
[----:B------:R-:W-:Y:S02]  /*11d00*/  IMAD R16, R16, c[0x0][0x438], RZ ;  /* 0x00010e0010107a24 */ /* 0x000fe400078e02ff */
[C---:B------:R-:W-:Y:S02]  /*11d10*/  IMAD R14, R6.reuse, c[0x0][0x4d4], R14 ;  /* 0x00013500060e7a24 */ /* 0x040fe400078e020e */
[C---:B------:R-:W-:Y:S02]  /*11d20*/  IMAD R16, R6.reuse, c[0x0][0x43c], R16 ;  /* 0x00010f0006107a24 */ /* 0x040fe400078e0210 */
[----:B------:R-:W-:Y:S01]  /*11d30*/  IMAD.WIDE.U32 R6, R6, c[0x0][0x438], RZ ;  /* 0x00010e0006067a25 */ /* 0x000fe200078e00ff */
[----:B------:R-:W-:Y:S02]  /*11d40*/  IADD3 R15, R5, R14, RZ ;  /* 0x0000000e050f7210 */ /* 0x000fe40007ffe0ff */
[----:B----4-:R-:W-:Y:S01]  /*11d50*/  SHF.R.S32.HI R5, RZ, 0x1f, R13 ;  /* 0x0000001fff057819 */ /* 0x010fe2000001140d */
[----:B------:R-:W-:Y:S01]  /*11d60*/  IMAD.IADD R17, R7, 0x1, R16 ;  /* 0x0000000107117824 */ /* 0x000fe200078e0210 */
[----:B------:R-:W-:Y:S01]  /*11d70*/  MOV R14, R4 ;  /* 0x00000004000e7202 */ /* 0x000fe20000000f00 */
[----:B---3--:R-:W-:Y:S01]  /*11d80*/  IMAD.IADD R4, R8, 0x1, R21 ;  /* 0x0000000108047824 */ /* 0x008fe200078e0215 */
[----:B------:R-:W-:Y:S01]  /*11d90*/  MOV R16, R6 ;  /* 0x0000000600107202 */ /* 0x000fe20000000f00 */
[----:B------:R-:W-:-:S02]  /*11da0*/  IMAD R6, R5, c[0x0][0x4d8], RZ ;  /* 0x0001360005067a24 */ /* 0x000fc400078e02ff */
[----:B------:R-:W-:Y:S01]  /*11db0*/  IMAD R5, R5, c[0x0][0x440], RZ ;  /* 0x0001100005057a24 */ /* 0x000fe200078e02ff */
[----:B------:R-:W-:Y:S01]  /*11dc0*/  MOV R7, R4 ;  /* 0x0000000400077202 */ /* 0x000fe20000000f00 */
[----:B------:R-:W-:-:S04]  /*11dd0*/  @P0 IMAD.HI.U32 R8, R4, c[0x0][0x4ec], RZ ;  /* 0x00013b0004080a27 */ /* 0x000fc800078e00ff */
[----:B------:R-:W-:Y:S01]  /*11de0*/  IMAD.MOV.U32 R9, RZ, RZ, R4 ;  /* 0x000000ffff097224 */ /* 0x000fe200078e0004 */
[----:B------:R-:W-:Y:S01]  /*11df0*/  @P0 SHF.R.U32.HI R9, RZ, c[0x0][0x4f0], R8 ;  /* 0x00013c00ff090a19 */ /* 0x000fe20000011608 */
[C---:B------:R-:W-:Y:S02]  /*11e00*/  IMAD R5, R13.reuse, c[0x0][0x444], R5 ;  /* 0x000111000d057a24 */ /* 0x040fe400078e0205 */
[----:B------:R-:W-:-:S04]  /*11e10*/  IMAD.WIDE.U32 R16, R13, c[0x0][0x440], R16 ;  /* 0x000110000d107a25 */ /* 0x000fc800078e0010 */
[----:B------:R-:W-:Y:S02]  /*11e20*/  IMAD R6, R13, c[0x0][0x4dc], R6 ;  /* 0x000137000d067a24 */ /* 0x000fe400078e0206 */
[----:B------:R-:W-:Y:S01]  /*11e30*/  @P0 IMAD.HI.U32 R3, R4, c[0x0][0x4ec], RZ ;  /* 0x00013b0004030a27 */ /* 0x000fe200078e00ff */
[----:B------:R-:W-:-:S03]  /*11e40*/  IADD3 R17, R17, R5, RZ ;  /* 0x0000000511117210 */ /* 0x000fc60007ffe0ff */
[----:B------:R-:W-:Y:S01]  /*11e50*/  IMAD.WIDE.U32 R14, R13, c[0x0][0x4d8], R14 ;  /* 0x000136000d0e7a25 */ /* 0x000fe200078e000e */
[----:B------:R-:W-:Y:S02]  /*11e60*/  SHF.R.S32.HI R13, RZ, 0x1f, R18 ;  /* 0x0000001fff0d7819 */ /* 0x000fe40000011412 */
[----:B------:R-:W-:Y:S01]  /*11e70*/  @P0 SHF.R.U32.HI R7, RZ, c[0x0][0x4f0], R3 ;  /* 0x00013c00ff070a19 */ /* 0x000fe20000011603 */
[----:B------:R-:W-:Y:S02]  /*11e80*/  IMAD.IADD R15, R15, 0x1, R6 ;  /* 0x000000010f0f7824 */ /* 0x000fe400078e0206 */
[----:B------:R-:W-:Y:S02]  /*11e90*/  IMAD.MOV R5, RZ, RZ, -R9 ;  /* 0x000000ffff057224 */ /* 0x000fe400078e0a09 */
[C---:B------:R-:W-:Y:S02]  /*11ea0*/  IMAD R3, R13.reuse, c[0x0][0x4e0], RZ ;  /* 0x000138000d037a24 */ /* 0x040fe400078e02ff */
[----:B------:R-:W-:-:S02]  /*11eb0*/  IMAD R13, R13, c[0x0][0x448], RZ ;  /* 0x000112000d0d7a24 */ /* 0x000fc400078e02ff */
[----:B------:R-:W-:Y:S02]  /*11ec0*/  IMAD R5, R5, c[0x0][0x4e8], R4 ;  /* 0x00013a0005057a24 */ /* 0x000fe400078e0204 */
[----:B------:R-:W-:Y:S01]  /*11ed0*/  IMAD.WIDE.U32 R14, R18, c[0x0][0x4e0], R14 ;  /* 0x00013800120e7a25 */ /* 0x000fe200078e000e */
[----:B------:R-:W-:-:S03]  /*11ee0*/  SHF.R.S32.HI R8, RZ, 0x1f, R9 ;  /* 0x0000001fff087819 */ /* 0x000fc60000011409 */
[C---:B------:R-:W-:Y:S02]  /*11ef0*/  IMAD R3, R18.reuse, c[0x0][0x4e4], R3 ;  /* 0x0001390012037a24 */ /* 0x040fe400078e0203 */
[C---:B------:R-:W-:Y:S01]  /*11f00*/  IMAD R13, R18.reuse, c[0x0][0x44c], R13 ;  /* 0x00011300120d7a24 */ /* 0x040fe200078e020d */
[----:B------:R-:W-:Y:S01]  /*11f10*/  IADD3 R14, P0, R9, R14, RZ ;  /* 0x0000000e090e7210 */ /* 0x000fe20007f1e0ff */
[----:B------:R-:W-:Y:S01]  /*11f20*/  IMAD.WIDE.U32 R18, R18, c[0x0][0x448], R16 ;  /* 0x0001120012127a25 */ /* 0x000fe200078e0010 */
[----:B------:R-:W-:Y:S02]  /*11f30*/  SHF.R.S32.HI R16, RZ, 0x1f, R5 ;  /* 0x0000001fff107819 */ /* 0x000fe40000011405 */
[----:B------:R-:W-:-:S03]  /*11f40*/  IADD3.X R15, R8, R15, R3, P0, !PT ;  /* 0x0000000f080f7210 */ /* 0x000fc600007fe403 */
[----:B------:R-:W-:Y:S01]  /*11f50*/  IMAD R16, R16, c[0x0][0x4c8], RZ ;  /* 0x0001320010107a24 */ /* 0x000fe200078e02ff */
[----:B------:R-:W-:Y:S01]  /*11f60*/  SHF.R.S32.HI R6, RZ, 0x1f, R7 ;  /* 0x0000001fff067819 */ /* 0x000fe20000011407 */
[----:B------:R-:W-:-:S04]  /*11f70*/  IMAD.WIDE.U32 R8, R5, c[0x0][0x4c8], R14 ;  /* 0x0001320005087a25 */ /* 0x000fc800078e000e */
[----:B------:R-:W-:Y:S01]  /*11f80*/  IMAD R16, R5, c[0x0][0x4cc], R16 ;  /* 0x0001330005107a24 */ /* 0x000fe200078e0210 */
[----:B------:R-:W-:Y:S01]  /*11f90*/  IADD3 R19, R19, R13, RZ ;  /* 0x0000000d13137210 */ /* 0x000fe20007ffe0ff */
[----:B------:R-:W-:Y:S01]  /*11fa0*/  IMAD.MOV R3, RZ, RZ, -R7 ;  /* 0x000000ffff037224 */ /* 0x000fe200078e0a07 */
[----:B------:R-:W-:Y:S01]  /*11fb0*/  LEA R14, P0, R8, c[0x0][0x4a8], 0x2 ;  /* 0x00012a00080e7a11 */ /* 0x000fe200078010ff */
[----:B------:R-:W-:Y:S02]  /*11fc0*/  IMAD.IADD R16, R9, 0x1, R16 ;  /* 0x0000000109107824 */ /* 0x000fe400078e0210 */
[----:B------:R-:W-:Y:S02]  /*11fd0*/  IMAD R6, R6, c[0x0][0x430], RZ ;  /* 0x00010c0006067a24 */ /* 0x000fe400078e02ff */
[----:B------:R-:W-:Y:S01]  /*11fe0*/  IMAD R4, R3, c[0x0][0x4e8], R4 ;  /* 0x00013a0003047a24 */ /* 0x000fe200078e0204 */
[----:B------:R-:W-:Y:S01]  /*11ff0*/  LEA.HI.X R3, R8, c[0x0][0x4ac], R16, 0x2, P0 ;  /* 0x00012b0008037a11 */ /* 0x000fe200000f1410 */
[----:B------:R-:W-:-:S02]  /*12000*/  IMAD R6, R7, c[0x0][0x434], R6 ;  /* 0x00010d0007067a24 */ /* 0x000fc400078e0206 */
[----:B------:R-:W-:-:S04]  /*12010*/  IMAD.WIDE.U32 R18, R7, c[0x0][0x430], R18 ;  /* 0x00010c0007127a25 */ /* 0x000fc800078e0012 */
[----:B------:R-:W-:Y:S01]  /*12020*/  IMAD.IADD R5, R20, 0x1, R21 ;  /* 0x0000000114057824 */ /* 0x000fe200078e0215 */
[----:B------:R-:W-:Y:S01]  /*12030*/  IADD3 R23, R19, R6, RZ ;  /* 0x0000000613177210 */ /* 0x000fe20007ffe0ff */
[----:B------:R-:W-:Y:S01]  /*12040*/  SHFL.IDX PT, R20, R14, RZ, 0x1c1f ;  /* 0x001c1fff0e147589 */ /* 0x000fe200000e0000 */
[----:B------:R-:W-:-:S03]  /*12050*/  MOV R22, R18 ;  /* 0x0000001200167202 */ /* 0x000fc60000000f00 */
[----:B------:R-:W2:Y:S04]  /*12060*/  SHFL.IDX PT, R21, R3, RZ, 0x1c1f ;  /* 0x001c1fff03157589 */ /* 0x000ea800000e0000 */
[----:B------:R-:W-:Y:S04]  /*12070*/  SHFL.IDX PT, R18, R14, 0x1, 0x1c1f ;  /* 0x003c1f000e127f89 */ /* 0x000fe800000e0000 */
[----:B------:R-:W3:Y:S01]  /*12080*/  SHFL.IDX PT, R19, R3, 0x1, 0x1c1f ;  /* 0x003c1f0003137f89 */ /* 0x000ee200000e0000 */
[C---:B------:R-:W-:Y:S02]  /*12090*/  IADD3 R8, R5.reuse, 0x8, RZ ;  /* 0x0000000805087810 */ /* 0x040fe40007ffe0ff */
[----:B------:R-:W-:Y:S01]  /*120a0*/  ISETP.GE.OR P4, PT, R5, UR4, P1 ;  /* 0x0000000405007c0c */ /* 0x000fe20008f86670 */
[----:B------:R-:W-:Y:S01]  /*120b0*/  SHFL.IDX PT, R16, R14, 0x2, 0x1c1f ;  /* 0x005c1f000e107f89 */ /* 0x000fe200000e0000 */
[----:B------:R-:W-:-:S03]  /*120c0*/  ISETP.GE.OR P3, PT, R8, UR4, P1 ;  /* 0x0000000408007c0c */ /* 0x000fc60008f66670 */
[----:B------:R-:W4:Y:S01]  /*120d0*/  SHFL.IDX PT, R17, R3, 0x2, 0x1c1f ;  /* 0x005c1f0003117f89 */ /* 0x000f2200000e0000 */
[----:B------:R-:W-:-:S03]  /*120e0*/  SHF.R.S32.HI R6, RZ, 0x1f, R4 ;  /* 0x0000001fff067819 */ /* 0x000fc60000011404 */
[----:B------:R-:W-:Y:S04]  /*120f0*/  SHFL.IDX PT, R14, R14, 0x3, 0x1c1f ;  /* 0x007c1f000e0e7f89 */ /* 0x000fe800000e0000 */
[----:B------:R1:W4:Y:S01]  /*12100*/  SHFL.IDX PT, R15, R3, 0x3, 0x1c1f ;  /* 0x007c1f00030f7f89 */ /* 0x00032200000e0000 */
[----:B------:R-:W-:Y:S01]  /*12110*/  IADD3 R7, R5, 0x40, RZ ;  /* 0x0000004005077810 */ /* 0x000fe20007ffe0ff */
[----:B------:R-:W-:Y:S02]  /*12120*/  IMAD.WIDE.U32 R22, R4, c[0x0][0x428], R22 ;  /* 0x00010a0004167a25 */ /* 0x000fe400078e0016 */
[----:B--2---:R2:W-:Y:S01]  /*12130*/  @!P4 ST.E [R20.64], R10 ;  /* 0x0000000a1400c985 */ /* 0x0045e2000c101908 */
[----:B------:R-:W-:-:S03]  /*12140*/  ISETP.GE.OR P2, PT, R7, UR4, P1 ;  /* 0x0000000407007c0c */ /* 0x000fc60008f46670 */
[----:B---3--:R2:W-:Y:S01]  /*12150*/  @!P3 ST.E [R18.64], R11 ;  /* 0x0000000b1200b985 */ /* 0x0085e2000c101908 */
[C---:B------:R-:W-:Y:S01]  /*12160*/  ISETP.GE.AND P3, PT, R5.reuse, UR4, PT ;  /* 0x0000000405007c0c */ /* 0x040fe2000bf66270 */
[----:B-1----:R-:W-:Y:S01]  /*12170*/  IMAD R3, R6, c[0x0][0x428], RZ ;  /* 0x00010a0006037a24 */ /* 0x002fe200078e02ff */
[----:B------:R-:W-:-:S03]  /*12180*/  IADD3 R6, R5, 0x48, RZ ;  /* 0x0000004805067810 */ /* 0x000fc60007ffe0ff */
[----:B------:R-:W-:Y:S01]  /*12190*/  IMAD R3, R4, c[0x0][0x42c], R3 ;  /* 0x00010b0004037a24 */ /* 0x000fe200078e0203 */
[----:B------:R-:W-:Y:S02]  /*121a0*/  ISETP.GE.OR P1, PT, R6, UR4, P1 ;  /* 0x0000000406007c0c */ /* 0x000fe40008f26670 */
[C---:B------:R-:W-:Y:S01]  /*121b0*/  LEA R4, P0, R22.reuse, c[0x0][0x400], 0x2 ;  /* 0x0001000016047a11 */ /* 0x040fe200078010ff */
[----:B------:R-:W-:Y:S01]  /*121c0*/  IMAD.IADD R3, R23, 0x1, R3 ;  /* 0x0000000117037824 */ /* 0x000fe200078e0203 */
[----:B----4-:R2:W-:Y:S04]  /*121d0*/  @!P2 ST.E [R16.64], R12 ;  /* 0x0000000c1000a985 */ /* 0x0105e8000c101908 */
[----:B------:R-:W-:Y:S01]  /*121e0*/  LEA.HI.X R3, R22, c[0x0][0x404], R3, 0x2, P0 ;  /* 0x0001010016037a11 */ /* 0x000fe200000f1403 */
[----:B------:R2:W1:Y:S01]  /*121f0*/  SHFL.IDX PT, R9, R4, RZ, 0x1c1f ;  /* 0x001c1fff04097589 */ /* 0x00046200000e0000 */
[----:B------:R-:W-:-:S02]  /*12200*/  ISETP.GE.AND P2, PT, R8, UR4, PT ;  /* 0x0000000408007c0c */ /* 0x000fc4000bf46270 */
[----:B------:R-:W-:Y:S01]  /*12210*/  ISETP.GE.AND P0, PT, R6, UR4, PT ;  /* 0x0000000406007c0c */ /* 0x000fe2000bf06270 */
[----:B------:R2:W-:Y:S01]  /*12220*/  @!P1 ST.E [R14.64], R0 ;  /* 0x000000000e009985 */ /* 0x0005e2000c101908 */
[----:B------:R-:W-:-:S03]  /*12230*/  ISETP.GE.AND P1, PT, R7, UR4, PT ;  /* 0x0000000407007c0c */ /* 0x000fc6000bf26270 */
[----:B------:R2:W3:Y:S01]  /*12240*/  SHFL.IDX PT, R10, R3, RZ, 0x1c1f ;  /* 0x001c1fff030a7589 */ /* 0x0004e200000e0000 */
[----:B------:R-:W-:Y:S05]  /*12250*/  @P3 BRA `(.L_x_1264) ;  /* 0x0000041000003947 */ /* 0x000fea0003800000 */
[----:B-----5:R-:W-:Y:S02]  /*12260*/  ISETP.GE.AND P5, PT, R54, c[0x0][0x3c8], PT ;  /* 0x0000f20036007a0c */ /* 0x020fe40003fa6270 */
[----:B------:R-:W-:Y:S02]  /*12270*/  ISETP.GE.AND P4, PT, R52, c[0x0][0x3c8], PT ;  /* 0x0000f20034007a0c */ /* 0x000fe40003f86270 */
[----:B------:R-:W-:-:S09]  /*12280*/  ISETP.GE.AND P6, PT, R28, c[0x0][0x3c8], PT ;  /* 0x0000f2001c007a0c */ /* 0x000fd20003fc6270 */
[----:B-1----:R-:W-:-:S04]  /*12290*/  @!P5 LEA R6, P3, R54, R9, 0x2 ;  /* 0x000000093606d211 */ /* 0x002fc800078610ff */
[----:B---3--:R-:W-:Y:S02]  /*122a0*/  @!P5 LEA.HI.X R7, R54, R10, R55, 0x2, P3 ;  /* 0x0000000a3607d211 */ /* 0x008fe400018f1437 */
[----:B------:R-:W-:-:S03]  /*122b0*/  ISETP.GE.AND P3, PT, R50, c[0x0][0x3c8], PT ;  /* 0x0000f20032007a0c */ /* 0x000fc60003f66270 */
[----:B------:R1:W-:Y:S02]  /*122c0*/  @!P5 ST.E.64 [R6.64], R160 ;  /* 0x000000a00600d985 */ /* 0x0003e4000c101b08 */
[----:B-1----:R-:W-:-:S04]  /*122d0*/  @!P4 LEA R6, P5, R52, R9, 0x2 ;  /* 0x000000093406c211 */ /* 0x002fc800078a10ff */
[----:B------:R-:W-:Y:S02]  /*122e0*/  @!P4 LEA.HI.X R7, R52, R10, R53, 0x2, P5 ;  /* 0x0000000a3407c211 */ /* 0x000fe400028f1435 */
        /* <DEDUP_REMOVED lines=41> */
[----:B------:R1:W-:Y:S01]  /*12580*/  @!P3 ST.E.64 [R6.64], R96 ;  /* 0x000000600600b985 */ /* 0x0003e2000c101b08 */
[----:B--2---:R-:W-:-:S04]  /*12590*/  @!P5 LEA R14, P3, R30, R9, 0x2 ;  /* 0x000000091e0ed211 */ /* 0x004fc800078610ff */
[----:B------:R-:W-:Y:S02]  /*125a0*/  @!P5 LEA.HI.X R15, R30, R10, R31, 0x2, P3 ;  /* 0x0000000a1e0fd211 */ /* 0x000fe400018f141f */
[----:B------:R-:W-:Y:S02]  /*125b0*/  ISETP.GE.AND P5, PT, R26, c[0x0][0x3c8], PT ;  /* 0x0000f2001a007a0c */ /* 0x000fe40003fa6270 */
[----:B------:R-:W-:-:S04]  /*125c0*/  @!P6 LEA R12, P3, R28, R9, 0x2 ;  /* 0x000000091c0ce211 */ /* 0x000fc800078610ff */
[----:B------:R-:W-:-:S07]  /*125d0*/  @!P6 LEA.HI.X R13, R28, R10, R29, 0x2, P3 ;  /* 0x0000000a1c0de211 */ /* 0x000fce00018f141d */
[----:B-1----:R-:W-:-:S04]  /*125e0*/  @!P5 LEA R6, P3, R26, R9, 0x2 ;  /* 0x000000091a06d211 */ /* 0x002fc800078610ff */
[----:B------:R-:W-:Y:S02]  /*125f0*/  @!P5 LEA.HI.X R7, R26, R10, R27, 0x2, P3 ;  /* 0x0000000a1a07d211 */ /* 0x000fe400018f141b */
[----:B------:R-:W-:-:S04]  /*12600*/  @!P4 LEA R8, P3, R24, R9, 0x2 ;  /* 0x000000091808c211 */ /* 0x000fc800078610ff */
[----:B------:R-:W-:Y:S02]  /*12610*/  @!P4 LEA.HI.X R9, R24, R10, R25, 0x2, P3 ;  /* 0x0000000a1809c211 */ /* 0x000fe400018f1419 */
[----:B------:R-:W-:-:S13]  /*12620*/  ISETP.GE.AND P3, PT, R30, c[0x0][0x3c8], PT ;  /* 0x0000f2001e007a0c */ /* 0x000fda0003f66270 */
[----:B------:R1:W-:Y:S04]  /*12630*/  @!P3 ST.E.64 [R14.64], R100 ;  /* 0x000000640e00b985 */ /* 0x0003e8000c101b08 */
[----:B------:R1:W-:Y:S04]  /*12640*/  @!P6 ST.E.64 [R12.64], R112 ;  /* 0x000000700c00e985 */ /* 0x0003e8000c101b08 */
[----:B------:R1:W-:Y:S04]  /*12650*/  @!P5 ST.E.64 [R6.64], R116 ;  /* 0x000000740600d985 */ /* 0x0003e8000c101b08 */
[----:B------:R1:W-:Y:S02]  /*12660*/  @!P4 ST.E.64 [R8.64], R128 ;  /* 0x000000800800c985 */ /* 0x0003e4000c101b08 */
.L_x_1264:
[----:B------:R-:W-:Y:S05]  /*12670*/  BSYNC B0 ;  /* 0x0000000000007941 */ /* 0x000fea0003800000 */
.L_x_1263:
[----:B------:R4:W2:Y:S01]  /*12680*/  SHFL.IDX PT, R5, R3, 0x1, 0x1c1f ;  /* 0x003c1f0003057f89 */ /* 0x0008a200000e0000 */
[----:B------:R-:W-:Y:S03]  /*12690*/  BSSY B0, `(.L_x_1265) ;  /* 0x0000043000007945 */ /* 0x000fe60003800000 */
[----:B--2---:R4:W2:Y:S01]  /*126a0*/  SHFL.IDX PT, R0, R4, 0x1, 0x1c1f ;  /* 0x003c1f0004007f89 */ /* 0x0048a200000e0000 */
[----:B------:R-:W-:Y:S05]  /*126b0*/  @P2 BRA `(.L_x_1266) ;  /* 0x0000040000002947 */ /* 0x000fea0003800000 */
[----:B-----5:R-:W-:Y:S02]  /*126c0*/  ISETP.GE.AND P5, PT, R54, c[0x0][0x3c8], PT ;  /* 0x0000f20036007a0c */ /* 0x020fe40003fa6270 */
[----:B------:R-:W-:-:S02]  /*126d0*/  ISETP.GE.AND P2, PT, R52, c[0x0][0x3c8], PT ;  /* 0x0000f20034007a0c */ /* 0x000fc40003f46270 */
[----:B------:R-:W-:-:S09]  /*126e0*/  ISETP.GE.AND P3, PT, R50, c[0x0][0x3c8], PT ;  /* 0x0000f20032007a0c */ /* 0x000fd20003f66270 */
[----:B-12---:R-:W-:-:S04]  /*126f0*/  @!P5 LEA R8, P4, R54, R0, 0x2 ;  /* 0x000000003608d211 */ /* 0x006fc800078810ff */
[----:B------:R-:W-:Y:S02]  /*12700*/  @!P5 LEA.HI.X R9, R54, R5, R55, 0x2, P4 ;  /* 0x000000053609d211 */ /* 0x000fe400020f1437 */
[----:B------:R-:W-:-:S03]  /*12710*/  @!P2 LEA R6, P4, R52, R0, 0x2 ;  /* 0x000000003406a211 */ /* 0x000fc600078810ff */
[----:B------:R1:W-:Y:S01]  /*12720*/  @!P5 ST.E.64 [R8.64], R162 ;  /* 0x000000a20800d985 */ /* 0x0003e2000c101b08 */
[----:B------:R-:W-:Y:S02]  /*12730*/  ISETP.GE.AND P5, PT, R48, c[0x0][0x3c8], PT ;  /* 0x0000f20030007a0c */ /* 0x000fe40003fa6270 */
[----:B------:R-:W-:-:S05]  /*12740*/  @!P2 LEA.HI.X R7, R52, R5, R53, 0x2, P4 ;  /* 0x000000053407a211 */ /* 0x000fca00020f1435 */
[----:B------:R2:W-:Y:S01]  /*12750*/  @!P2 ST.E.64 [R6.64], R158 ;  /* 0x0000009e0600a985 */ /* 0x0005e2000c101b08 */
[----:B------:R-:W-:Y:S02]  /*12760*/  ISETP.GE.AND P2, PT, R46, c[0x0][0x3c8], PT ;  /* 0x0000f2002e007a0c */ /* 0x000fe40003f46270 */
[----:B-1----:R-:W-:-:S04]  /*12770*/  @!P3 LEA R8, P4, R50, R0, 0x2 ;  /* 0x000000003208b211 */ /* 0x002fc800078810ff */
[----:B------:R-:W-:Y:S02]  /*12780*/  @!P3 LEA.HI.X R9, R50, R5, R51, 0x2, P4 ;  /* 0x000000053209b211 */ /* 0x000fe400020f1433 */
[----:B--2---:R-:W-:-:S03]  /*12790*/  @!P5 LEA R6, P4, R48, R0, 0x2 ;  /* 0x000000003006d211 */ /* 0x004fc600078810ff */
        /* <DEDUP_REMOVED lines=35> */
[----:B------:R-:W-:Y:S01]  /*129d0*/  @!P3 ST.E.64 [R6.64], R98 ;  /* 0x000000620600b985 */ /* 0x000fe2000c101b08 */
[----:B------:R-:W-:Y:S02]  /*129e0*/  ISETP.GE.AND P3, PT, R26, c[0x0][0x3c8], PT ;  /* 0x0000f2001a007a0c */ /* 0x000fe40003f66270 */
[----:B-1----:R-:W-:-:S04]  /*129f0*/  @!P5 LEA R8, P2, R30, R0, 0x2 ;  /* 0x000000001e08d211 */ /* 0x002fc800078410ff */
[----:B------:R-:W-:Y:S02]  /*12a00*/  @!P5 LEA.HI.X R9, R30, R5, R31, 0x2, P2 ;  /* 0x000000051e09d211 */ /* 0x000fe400010f141f */
[----:B------:R-:W-:-:S03]  /*12a10*/  ISETP.GE.AND P2, PT, R24, c[0x0][0x3c8], PT ;  /* 0x0000f20018007a0c */ /* 0x000fc60003f46270 */
[----:B------:R1:W-:Y:S02]  /*12a20*/  @!P5 ST.E.64 [R8.64], R102 ;  /* 0x000000660800d985 */ /* 0x0003e4000c101b08 */
[----:B-1----:R-:W-:-:S04]  /*12a30*/  @!P4 LEA R8, P5, R28, R0, 0x2 ;  /* 0x000000001c08c211 */ /* 0x002fc800078a10ff */
[----:B------:R-:W-:Y:S02]  /*12a40*/  @!P4 LEA.HI.X R9, R28, R5, R29, 0x2, P5 ;  /* 0x000000051c09c211 */ /* 0x000fe400028f141d */
[----:B------:R-:W-:-:S03]  /*12a50*/  @!P3 LEA R6, P5, R26, R0, 0x2 ;  /* 0x000000001a06b211 */ /* 0x000fc600078a10ff */
[----:B------:R1:W-:Y:S01]  /*12a60*/  @!P4 ST.E.64 [R8.64], R114 ;  /* 0x000000720800c985 */ /* 0x0003e2000c101b08 */
[----:B------:R-:W-:Y:S02]  /*12a70*/  @!P3 LEA.HI.X R7, R26, R5, R27, 0x2, P5 ;  /* 0x000000051a07b211 */ /* 0x000fe400028f141b */
[----:B---3--:R-:W-:-:S03]  /*12a80*/  @!P2 LEA R10, P5, R24, R0, 0x2 ;  /* 0x00000000180aa211 */ /* 0x008fc600078a10ff */
[----:B------:R1:W-:Y:S01]  /*12a90*/  @!P3 ST.E.64 [R6.64], R118 ;  /* 0x000000760600b985 */ /* 0x0003e2000c101b08 */
[----:B------:R-:W-:-:S05]  /*12aa0*/  @!P2 LEA.HI.X R11, R24, R5, R25, 0x2, P5 ;  /* 0x00000005180ba211 */ /* 0x000fca00028f1419 */
[----:B------:R1:W-:Y:S04]  /*12ab0*/  @!P2 ST.E.64 [R10.64], R130 ;  /* 0x000000820a00a985 */ /* 0x0003e8000c101b08 */
.L_x_1266:
[----:B------:R-:W-:Y:S05]  /*12ac0*/  BSYNC B0 ;  /* 0x0000000000007941 */ /* 0x000fea0003800000 */
.L_x_1265:
[----:B------:R4:W3:Y:S01]  /*12ad0*/  SHFL.IDX PT, R5, R3, 0x2, 0x1c1f ;  /* 0x005c1f0003057f89 */ /* 0x0008e200000e0000 */
[----:B------:R-:W-:Y:S03]  /*12ae0*/  BSSY B0, `(.L_x_1267) ;  /* 0x0000043000007945 */ /* 0x000fe60003800000 */
[----:B--2---:R4:W2:Y:S01]  /*12af0*/  SHFL.IDX PT, R0, R4, 0x2, 0x1c1f ;  /* 0x005c1f0004007f89 */ /* 0x0048a200000e0000 */
[----:B------:R-:W-:Y:S05]  /*12b00*/  @P1 BRA `(.L_x_1268) ;  /* 0x0000040000001947 */ /* 0x000fea0003800000 */
[----:B-----5:R-:W-:Y:S02]  /*12b10*/  ISETP.GE.AND P3, PT, R54, c[0x0][0x3c8], PT ;  /* 0x0000f20036007a0c */ /* 0x020fe40003f66270 */
[----:B------:R-:W-:Y:S02]  /*12b20*/  ISETP.GE.AND P5, PT, R52, c[0x0][0x3c8], PT ;  /* 0x0000f20034007a0c */ /* 0x000fe40003fa6270 */
[----:B------:R-:W-:Y:S02]  /*12b30*/  ISETP.GE.AND P2, PT, R50, c[0x0][0x3c8], PT ;  /* 0x0000f20032007a0c */ /* 0x000fe40003f46270 */
[----:B------:R-:W-:-:S07]  /*12b40*/  ISETP.GE.AND P1, PT, R48, c[0x0][0x3c8], PT ;  /* 0x0000f20030007a0c */ /* 0x000fce0003f26270 */
[----:B-12---:R-:W-:-:S04]  /*12b50*/  @!P3 LEA R8, P4, R54, R0, 0x2 ;  /* 0x000000003608b211 */ /* 0x006fc800078810ff */
[----:B---3--:R-:W-:Y:S02]  /*12b60*/  @!P3 LEA.HI.X R9, R54, R5, R55, 0x2, P4 ;  /* 0x000000053609b211 */ /* 0x008fe400020f1437 */
        /* <DEDUP_REMOVED lines=39> */
[----:B--2---:R-:W-:Y:S02]  /*12de0*/  @!P1 LEA R6, P5, R32, R0, 0x2 ;  /* 0x0000000020069211 */ /* 0x004fe400078a10ff */
[----:B------:R-:W-:Y:S01]  /*12df0*/  ISETP.GE.AND P3, PT, R28, c[0x0][0x3c8], PT ;  /* 0x0000f2001c007a0c */ /* 0x000fe20003f66270 */
[----:B------:R1:W-:Y:S01]  /*12e00*/  @!P2 ST.E.64 [R8.64], R88 ;  /* 0x000000580800a985 */ /* 0x0003e2000c101b08 */
[----:B------:R-:W-:Y:S02]  /*12e10*/  @!P1 LEA.HI.X R7, R32, R5, R33, 0x2, P5 ;  /* 0x0000000520079211 */ /* 0x000fe400028f1421 */
[----:B------:R-:W-:-:S03]  /*12e20*/  ISETP.GE.AND P2, PT, R26, c[0x0][0x3c8], PT ;  /* 0x0000f2001a007a0c */ /* 0x000fc60003f46270 */
[----:B------:R2:W-:Y:S01]  /*12e30*/  @!P1 ST.E.64 [R6.64], R92 ;  /* 0x0000005c06009985 */ /* 0x0005e2000c101b08 */
[----:B------:R-:W-:Y:S02]  /*12e40*/  ISETP.GE.AND P1, PT, R24, c[0x0][0x3c8], PT ;  /* 0x0000f20018007a0c */ /* 0x000fe40003f26270 */
[----:B-1----:R-:W-:-:S04]  /*12e50*/  @!P4 LEA R8, P5, R30, R0, 0x2 ;  /* 0x000000001e08c211 */ /* 0x002fc800078a10ff */
[----:B------:R-:W-:Y:S02]  /*12e60*/  @!P4 LEA.HI.X R9, R30, R5, R31, 0x2, P5 ;  /* 0x000000051e09c211 */ /* 0x000fe400028f141f */
[----:B------:R-:W-:-:S03]  /*12e70*/  @!P3 LEA R10, P5, R28, R0, 0x2 ;  /* 0x000000001c0ab211 */ /* 0x000fc600078a10ff */
[----:B------:R1:W-:Y:S01]  /*12e80*/  @!P4 ST.E.64 [R8.64], R104 ;  /* 0x000000680800c985 */ /* 0x0003e2000c101b08 */
        /* <DEDUP_REMOVED lines=8> */
.L_x_1268:
[----:B------:R-:W-:Y:S05]  /*12f10*/  BSYNC B0 ;  /* 0x0000000000007941 */ /* 0x000fea0003800000 */
.L_x_1267:
[----:B----4-:R-:W4:Y:S04]  /*12f20*/  SHFL.IDX PT, R3, R3, 0x3, 0x1c1f ;  /* 0x007c1f0003037f89 */ /* 0x010f2800000e0000 */
[----:B------:R-:W3:Y:S01]  /*12f30*/  SHFL.IDX PT, R4, R4, 0x3, 0x1c1f ;  /* 0x007c1f0004047f89 */ /* 0x000ee200000e0000 */
[----:B------:R-:W-:Y:S05]  /*12f40*/  @P0 BRA `(.L_x_1269) ;  /* 0x000006e000000947 */ /* 0x000fea0003800000 */
[----:B-----5:R-:W-:Y:S02]  /*12f50*/  ISETP.GE.AND P1, PT, R54, c[0x0][0x3c8], PT ;  /* 0x0000f20036007a0c */ /* 0x020fe40003f26270 */
[----:B------:R-:W-:Y:S02]  /*12f60*/  ISETP.GE.AND P2, PT, R52, c[0x0][0x3c8], PT ;  /* 0x0000f20034007a0c */ /* 0x000fe40003f46270 */
[----:B------:R-:W-:-:S09]  /*12f70*/  ISETP.GE.AND P3, PT, R50, c[0x0][0x3c8], PT ;  /* 0x0000f20032007a0c */ /* 0x000fd20003f66270 */
[-C--:B-1-3--:R-:W-:Y:S02]  /*12f80*/  @!P1 LEA R8, P0, R54, R4.reuse, 0x2 ;  /* 0x0000000436089211 */ /* 0x08afe400078010ff */
[----:B------:R-:W-:Y:S02]  /*12f90*/  @!P2 LEA R6, P5, R52, R4, 0x2 ;  /* 0x000000043406a211 */ /* 0x000fe400078a10ff */
[-C--:B----4-:R-:W-:Y:S02]  /*12fa0*/  @!P1 LEA.HI.X R9, R54, R3.reuse, R55, 0x2, P0 ;  /* 0x0000000336099211 */ /* 0x090fe400000f1437 */
[----:B------:R-:W-:Y:S02]  /*12fb0*/  ISETP.GE.AND P0, PT, R48, c[0x0][0x3c8], PT ;  /* 0x0000f20030007a0c */ /* 0x000fe40003f06270 */
[----:B------:R-:W-:Y:S01]  /*12fc0*/  @!P2 LEA.HI.X R7, R52, R3, R53, 0x2, P5 ;  /* 0x000000033407a211 */ /* 0x000fe200028f1435 */
[----:B------:R1:W-:Y:S01]  /*12fd0*/  @!P1 ST.E.64 [R8.64], R166 ;  /* 0x000000a608009985 */ /* 0x0003e2000c101b08 */
[----:B------:R-:W-:-:S03]  /*12fe0*/  ISETP.GE.AND P1, PT, R46, c[0x0][0x3c8], PT ;  /* 0x0000f2002e007a0c */ /* 0x000fc60003f26270 */
[----:B------:R3:W-:Y:S01]  /*12ff0*/  @!P2 ST.E.64 [R6.64], R170 ;  /* 0x000000aa0600a985 */ /* 0x0007e2000c101b08 */
[----:B------:R-:W-:Y:S02]  /*13000*/  ISETP.GE.AND P2, PT, R44, c[0x0][0x3c8], PT ;  /* 0x0000f2002c007a0c */ /* 0x000fe40003f46270 */
[----:B-1----:R-:W-:-:S04]  /*13010*/  @!P3 LEA R8, P4, R50, R4, 0x2 ;  /* 0x000000043208b211 */ /* 0x002fc800078810ff */
[-C--:B------:R-:W-:Y:S02]  /*13020*/  @!P3 LEA.HI.X R9, R50, R3.reuse, R51, 0x2, P4 ;  /* 0x000000033209b211 */ /* 0x080fe400020f1433 */
[----:B---3--:R-:W-:Y:S02]  /*13030*/  @!P0 LEA R6, P5, R48, R4, 0x2 ;  /* 0x0000000430068211 */ /* 0x008fe400078a10ff */
[----:B------:R-:W-:Y:S01]  /*13040*/  ISETP.GE.AND P4, PT, R42, c[0x0][0x3c8], PT ;  /* 0x0000f2002a007a0c */ /* 0x000fe20003f86270 */
[----:B------:R1:W-:Y:S01]  /*13050*/  @!P3 ST.E.64 [R8.64], R174 ;  /* 0x000000ae0800b985 */ /* 0x0003e2000c101b08 */
[----:B------:R-:W-:-:S05]  /*13060*/  @!P0 LEA.HI.X R7, R48, R3, R49, 0x2, P5 ;  /* 0x0000000330078211 */ /* 0x000fca00028f1431 */
[----:B------:R3:W-:Y:S01]  /*13070*/  @!P0 ST.E.64 [R6.64], R178 ;  /* 0x000000b206008985 */ /* 0x0007e2000c101b08 */
[----:B-1----:R-:W-:-:S04]  /*13080*/  @!P1 LEA R8, P3, R46, R4, 0x2 ;  /* 0x000000042e089211 */ /* 0x002fc800078610ff */
[-C--:B------:R-:W-:Y:S02]  /*13090*/  @!P1 LEA.HI.X R9, R46, R3.reuse, R47, 0x2, P3 ;  /* 0x000000032e099211 */ /* 0x080fe400018f142f */
[----:B------:R-:W-:Y:S02]  /*130a0*/  ISETP.GE.AND P3, PT, R40, c[0x0][0x3c8], PT ;  /* 0x0000f20028007a0c */ /* 0x000fe40003f66270 */
[----:B---3--:R-:W-:Y:S01]  /*130b0*/  @!P2 LEA R6, P0, R44, R4, 0x2 ;  /* 0x000000042c06a211 */ /* 0x008fe200078010ff */
[----:B------:R1:W-:Y:S01]  /*130c0*/  @!P1 ST.E.64 [R8.64], R182 ;  /* 0x000000b608009985 */ /* 0x0003e2000c101b08 */
[----:B------:R-:W-:Y:S02]  /*130d0*/  ISETP.GE.AND P1, PT, R38, c[0x0][0x3c8], PT ;  /* 0x0000f20026007a0c */ /* 0x000fe40003f26270 */
[----:B------:R-:W-:Y:S02]  /*130e0*/  @!P2 LEA.HI.X R7, R44, R3, R45, 0x2, P0 ;  /* 0x000000032c07a211 */ /* 0x000fe400000f142d */
[----:B------:R-:W-:-:S03]  /*130f0*/  ISETP.GE.AND P0, PT, R36, c[0x0][0x3c8], PT ;  /* 0x0000f20024007a0c */ /* 0x000fc60003f06270 */
[----:B------:R3:W-:Y:S01]  /*13100*/  @!P2 ST.E.64 [R6.64], R186 ;  /* 0x000000ba0600a985 */ /* 0x0007e2000c101b08 */
[----:B-1----:R-:W-:-:S04]  /*13110*/  @!P4 LEA R8, P5, R42, R4, 0x2 ;  /* 0x000000042a08c211 */ /* 0x002fc800078a10ff */
[-C--:B------:R-:W-:Y:S02]  /*13120*/  @!P4 LEA.HI.X R9, R42, R3.reuse, R43, 0x2, P5 ;  /* 0x000000032a09c211 */ /* 0x080fe400028f142b */
[-C--:B------:R-:W-:Y:S02]  /*13130*/  @!P1 LEA R10, P5, R38, R4.reuse, 0x2 ;  /* 0x00000004260a9211 */ /* 0x080fe400078a10ff */
[----:B---3--:R-:W-:Y:S01]  /*13140*/  @!P3 LEA R6, P2, R40, R4, 0x2 ;  /* 0x000000042806b211 */ /* 0x008fe200078410ff */
[----:B------:R1:W-:Y:S01]  /*13150*/  @!P4 ST.E.64 [R8.64], R190 ;  /* 0x000000be0800c985 */ /* 0x0003e2000c101b08 */
[----:B------:R-:W-:Y:S02]  /*13160*/  ISETP.GE.AND P4, PT, R34, c[0x0][0x3c8], PT ;  /* 0x0000f20022007a0c */ /* 0x000fe40003f86270 */
[-C--:B------:R-:W-:Y:S02]  /*13170*/  @!P3 LEA.HI.X R7, R40, R3.reuse, R41, 0x2, P2 ;  /* 0x000000032807b211 */ /* 0x080fe400010f1429 */
[----:B------:R-:W-:-:S03]  /*13180*/  @!P1 LEA.HI.X R11, R38, R3, R39, 0x2, P5 ;  /* 0x00000003260b9211 */ /* 0x000fc600028f1427 */
[----:B------:R3:W-:Y:S01]  /*13190*/  @!P3 ST.E.64 [R6.64], R194 ;  /* 0x000000c20600b985 */ /* 0x0007e2000c101b08 */
[----:B------:R-:W-:-:S03]  /*131a0*/  ISETP.GE.AND P3, PT, R32, c[0x0][0x3c8], PT ;  /* 0x0000f20020007a0c */ /* 0x000fc60003f66270 */
[----:B------:R-:W-:Y:S01]  /*131b0*/  @!P1 ST.E.64 [R10.64], R74 ;  /* 0x0000004a0a009985 */ /* 0x000fe2000c101b08 */
[----:B------:R-:W-:Y:S02]  /*131c0*/  ISETP.GE.AND P1, PT, R28, c[0x0][0x3c8], PT ;  /* 0x0000f2001c007a0c */ /* 0x000fe40003f26270 */
[----:B-1----:R-:W-:-:S04]  /*131d0*/  @!P0 LEA R8, P2, R36, R4, 0x2 ;  /* 0x0000000424088211 */ /* 0x002fc800078410ff */
[-C--:B------:R-:W-:Y:S02]  /*131e0*/  @!P0 LEA.HI.X R9, R36, R3.reuse, R37, 0x2, P2 ;  /* 0x0000000324098211 */ /* 0x080fe400010f1425 */
[----:B------:R-:W-:Y:S02]  /*131f0*/  ISETP.GE.AND P2, PT, R30, c[0x0][0x3c8], PT ;  /* 0x0000f2001e007a0c */ /* 0x000fe40003f46270 */
[----:B---3--:R-:W-:Y:S01]  /*13200*/  @!P4 LEA R6, P5, R34, R4, 0x2 ;  /* 0x000000042206c211 */ /* 0x008fe200078a10ff */
[----:B------:R1:W-:Y:S01]  /*13210*/  @!P0 ST.E.64 [R8.64], R78 ;  /* 0x0000004e08008985 */ /* 0x0003e2000c101b08 */
[----:B------:R-:W-:Y:S02]  /*13220*/  ISETP.GE.AND P0, PT, R26, c[0x0][0x3c8], PT ;  /* 0x0000f2001a007a0c */ /* 0x000fe40003f06270 */
[----:B------:R-:W-:-:S05]  /*13230*/  @!P4 LEA.HI.X R7, R34, R3, R35, 0x2, P5 ;  /* 0x000000032207c211 */ /* 0x000fca00028f1423 */
[----:B------:R3:W-:Y:S02]  /*13240*/  @!P4 ST.E.64 [R6.64], R90 ;  /* 0x0000005a0600c985 */ /* 0x0007e4000c101b08 */
[----:B------:R-:W-:-:S04]  /*13250*/  @!P2 LEA R12, P4, R30, R4, 0x2 ;  /* 0x000000041e0ca211 */ /* 0x000fc800078810ff */
[----:B------:R-:W-:Y:S02]  /*13260*/  @!P2 LEA.HI.X R13, R30, R3, R31, 0x2, P4 ;  /* 0x000000031e0da211 */ /* 0x000fe400020f141f */
[----:B-1----:R-:W-:-:S04]  /*13270*/  @!P3 LEA R8, P5, R32, R4, 0x2 ;  /* 0x000000042008b211 */ /* 0x002fc800078a10ff */
[-C--:B------:R-:W-:Y:S02]  /*13280*/  @!P3 LEA.HI.X R9, R32, R3.reuse, R33, 0x2, P5 ;  /* 0x000000032009b211 */ /* 0x080fe400028f1421 */
[-C--:B------:R-:W-:Y:S02]  /*13290*/  @!P1 LEA R10, P5, R28, R4.reuse, 0x2 ;  /* 0x000000041c0a9211 */ /* 0x080fe400078a10ff */
[----:B---3--:R-:W-:Y:S01]  /*132a0*/  @!P0 LEA R6, P4, R26, R4, 0x2 ;  /* 0x000000041a068211 */ /* 0x008fe200078810ff */
[----:B------:R1:W-:Y:S01]  /*132b0*/  @!P3 ST.E.64 [R8.64], R94 ;  /* 0x0000005e0800b985 */ /* 0x0003e2000c101b08 */
[-C--:B------:R-:W-:Y:S02]  /*132c0*/  @!P1 LEA.HI.X R11, R28, R3.reuse, R29, 0x2, P5 ;  /* 0x000000031c0b9211 */ /* 0x080fe400028f141d */
[----:B------:R-:W-:Y:S01]  /*132d0*/  @!P0 LEA.HI.X R7, R26, R3, R27, 0x2, P4 ;  /* 0x000000031a078211 */ /* 0x000fe200020f141b */
[----:B------:R1:W-:Y:S04]  /*132e0*/  @!P2 ST.E.64 [R12.64], R106 ;  /* 0x0000006a0c00a985 */ /* 0x0003e8000c101b08 */
[----:B------:R1:W-:Y:S04]  /*132f0*/  @!P1 ST.E.64 [R10.64], R110 ;  /* 0x0000006e0a009985 */ /* 0x0003e8000c101b08 */
[----:B------:R1:W-:Y:S01]  /*13300*/  @!P0 ST.E.64 [R6.64], R122 ;  /* 0x0000007a06008985 */ /* 0x0003e2000c101b08 */
[----:B------:R-:W-:-:S13]  /*13310*/  ISETP.GE.AND P0, PT, R24, c[0x0][0x3c8], PT ;  /* 0x0000f20018007a0c */ /* 0x000fda0003f06270 */
[----:B------:R-:W-:Y:S05]  /*13320*/  @P0 BRA `(.L_x_1269) ;  /* 0x0000030000000947 */ /* 0x000fea0003800000 */
[----:B------:R-:W-:-:S04]  /*13330*/  LEA R4, P0, R24, R4, 0x2 ;  /* 0x0000000418047211 */ /* 0x000fc800078010ff */
[----:B------:R-:W-:-:S05]  /*13340*/  LEA.HI.X R5, R24, R3, R25, 0x2, P0 ;  /* 0x0000000318057211 */ /* 0x000fca00000f1419 */
[----:B------:R3:W-:Y:S01]  /*13350*/  ST.E.64 [R4.64], R126 ;  /* 0x0000007e04007985 */ /* 0x0007e2000c101b08 */
[----:B------:R-:W-:Y:S05]  /*13360*/  BRA `(.L_x_1269) ;  /* 0x000002c000007947 */ /* 0x000fea0003800000 */
.L_x_1261:
[----:B------:R-:W1:Y:S02]  /*13370*/  S2R R5, SR_TID.X ;  /* 0x0000000000057919 */ /* 0x000e640000002100 */
[----:B-1----:R-:W-:-:S13]  /*13380*/  ISETP.GT.AND P0, PT, R5, 0x7f, PT ;  /* 0x0000007f0500780c */ /* 0x002fda0003f04270 */
        /* <DEDUP_REMOVED lines=10> */
[----:B------:R-:W-:Y:S02]  /*13430*/  ISETP.NE.AND P0, PT, R4, 0x1, PT ;  /* 0x000000010400780c */ /* 0x000fe40003f05270 */
[----:B------:R-:W-:-:S02]  /*13440*/  MOV R6, R3 ;  /* 0x0000000300067202 */ /* 0x000fc40000000f00 */
[----:B--2---:R-:W-:Y:S01]  /*13450*/  SHF.R.S32.HI R4, RZ, 0x1f, R5 ;  /* 0x0000001fff047819 */ /* 0x004fe20000011405 */
[----:B------:R-:W-:Y:S01]  /*13460*/  IMAD.WIDE.U32 R8, R5, c[0x0][0x4d0], RZ ;  /* 0x0001340005087a25 */ /* 0x000fe200078e00ff */
[----:B---3--:R-:W-:-:S03]  /*13470*/  SHF.R.S32.HI R0, RZ, 0x1f, R10 ;  /* 0x0000001fff007819 */ /* 0x008fc6000001140a */
[----:B------:R-:W-:-:S04]  /*13480*/  IMAD R4, R4, c[0x0][0x4d0], RZ ;  /* 0x0001340004047a24 */ /* 0x000fc800078e02ff */
[----:B------:R-:W-:Y:S02]  /*13490*/  IMAD R4, R5, c[0x0][0x4d4], R4 ;  /* 0x0001350005047a24 */ /* 0x000fe400078e0204 */
[----:B------:R-:W-:-:S03]  /*134a0*/  @P0 IMAD.HI.U32 R5, R3, c[0x0][0x4ec], RZ ;  /* 0x00013b0003050a27 */ /* 0x000fc600078e00ff */
[----:B------:R-:W-:Y:S01]  /*134b0*/  IADD3 R9, R9, R4, RZ ;  /* 0x0000000409097210 */ /* 0x000fe20007ffe0ff */
[----:B------:R-:W-:Y:S01]  /*134c0*/  IMAD R0, R0, c[0x0][0x4d8], RZ ;  /* 0x0001360000007a24 */ /* 0x000fe200078e02ff */
[----:B------:R-:W-:Y:S02]  /*134d0*/  @P0 SHF.R.U32.HI R6, RZ, c[0x0][0x4f0], R5 ;  /* 0x00013c00ff060a19 */ /* 0x000fe40000011605 */
[----:B----4-:R-:W-:Y:S01]  /*134e0*/  SHF.R.S32.HI R4, RZ, 0x1f, R7 ;  /* 0x0000001fff047819 */ /* 0x010fe20000011407 */
[----:B------:R-:W-:Y:S01]  /*134f0*/  IMAD R0, R10, c[0x0][0x4dc], R0 ;  /* 0x000137000a007a24 */ /* 0x000fe200078e0200 */
[----:B------:R-:W-:Y:S01]  /*13500*/  IADD3 R5, -R6, RZ, RZ ;  /* 0x000000ff06057210 */ /* 0x000fe20007ffe1ff */
[----:B------:R-:W-:-:S04]  /*13510*/  IMAD.WIDE.U32 R8, R10, c[0x0][0x4d8], R8 ;  /* 0x000136000a087a25 */ /* 0x000fc800078e0008 */
[----:B------:R-:W-:Y:S01]  /*13520*/  IMAD R4, R4, c[0x0][0x4e0], RZ ;  /* 0x0001380004047a24 */ /* 0x000fe200078e02ff */
[----:B------:R-:W-:Y:S01]  /*13530*/  IADD3 R9, R9, R0, RZ ;  /* 0x0000000009097210 */ /* 0x000fe20007ffe0ff */
[----:B------:R-:W-:Y:S01]  /*13540*/  IMAD R5, R5, c[0x0][0x4e8], R3 ;  /* 0x00013a0005057a24 */ /* 0x000fe200078e0203 */
[----:B------:R-:W-:Y:S01]  /*13550*/  SHF.R.S32.HI R0, RZ, 0x1f, R6 ;  /* 0x0000001fff007819 */ /* 0x000fe20000011406 */
[C---:B------:R-:W-:Y:S02]  /*13560*/  IMAD R4, R7.reuse, c[0x0][0x4e4], R4 ;  /* 0x0001390007047a24 */ /* 0x040fe400078e0204 */
[----:B------:R-:W-:Y:S01]  /*13570*/  IMAD.WIDE.U32 R8, R7, c[0x0][0x4e0], R8 ;  /* 0x0001380007087a25 */ /* 0x000fe200078e0008 */
[----:B------:R-:W-:-:S04]  /*13580*/  SHF.R.S32.HI R3, RZ, 0x1f, R5 ;  /* 0x0000001fff037819 */ /* 0x000fc80000011405 */
[----:B------:R-:W-:Y:S01]  /*13590*/  IADD3 R6, P0, R6, R8, RZ ;  /* 0x0000000806067210 */ /* 0x000fe20007f1e0ff */
[----:B------:R-:W-:-:S03]  /*135a0*/  IMAD R3, R3, c[0x0][0x4c8], RZ ;  /* 0x0001320003037a24 */ /* 0x000fc600078e02ff */
[----:B------:R-:W-:Y:S01]  /*135b0*/  IADD3.X R7, R0, R9, R4, P0, !PT ;  /* 0x0000000900077210 */ /* 0x000fe200007fe404 */
[----:B------:R-:W-:Y:S01]  /*135c0*/  IMAD R3, R5, c[0x0][0x4cc], R3 ;  /* 0x0001330005037a24 */ /* 0x000fe200078e0203 */
[----:B------:R-:W-:-:S03]  /*135d0*/  MOV R0, 0xff800000 ;  /* 0xff80000000007802 */ /* 0x000fc60000000f00 */
[----:B------:R-:W-:-:S05]  /*135e0*/  IMAD.WIDE.U32 R6, R5, c[0x0][0x4c8], R6 ;  /* 0x0001320005067a25 */ /* 0x000fca00078e0006 */
[----:B------:R-:W-:Y:S02]  /*135f0*/  IADD3 R3, R7, R3, RZ ;  /* 0x0000000307037210 */ /* 0x000fe40007ffe0ff */
[----:B------:R-:W-:-:S04]  /*13600*/  LEA R4, P0, R6, c[0x0][0x4a8], 0x2 ;  /* 0x00012a0006047a11 */ /* 0x000fc800078010ff */
[----:B------:R-:W-:-:S05]  /*13610*/  LEA.HI.X R5, R6, c[0x0][0x4ac], R3, 0x2, P0 ;  /* 0x00012b0006057a11 */ /* 0x000fca00000f1403 */
[----:B------:R1:W-:Y:S04]  /*13620*/  STG.E [R4.64], R0 ;  /* 0x0000000004007986 */ /* 0x0003e8000c101908 */
.L_x_1269:
[----:B------:R-:W-:Y:S05]  /*13630*/  BSYNC B1 ;  /* 0x0000000000017941 */ /* 0x000fea0003800000 */
.L_x_1260:
[----:B------:R-:W-:-:S13]  /*13640*/  ISETP.NE.AND P0, PT, RZ, UR6, PT ;  /* 0x00000006ff007c0c */ /* 0x000fda000bf05270 */
[----:B------:R-:W-:Y:S01]  /*13650*/  @P0 WARPSYNC 0xffffffff ;  /* 0xffffffff00000948 */ /* 0x000fe20003800000 */
[----:B------:R-:W-:Y:S06]  /*13660*/  @P0 BAR.SYNC.DEFER_BLOCKING 0x5, 0x80 ;  /* 0x0142000000000b1d */ /* 0x000fec0000010000 */
[----:B-12---:R-:W1:Y:S04]  /*13670*/  @P0 LDS R0, [0x10100] ;  /* 0x01010000ff000984 */ /* 0x006e680000000800 */
[----:B-1----:R1:W-:Y:S04]  /*13680*/  @P0 STL [R1+0x1c], R0 ;  /* 0x00001c0001000387 */ /* 0x0023e80000100800 */
[----:B------:R-:W-:Y:S06]  /*13690*/  @P0 BAR.ARV 0x4, 0x80 ;  /* 0x0102000000000b1d */ /* 0x000fec0000002000 */
[----:B------:R-:W-:Y:S05]  /*136a0*/  @P0 BRA `(.L_x_1270) ;  /* 0x0000009000000947 */ /* 0x000fea0003800000 */
[----:B------:R-:W-:Y:S05]  /*136b0*/  BRA.DIV ~URZ, `(.L_x_1271) ;  /* 0x00003f727f007947 */ /* 0x000fea000b800000 */
[----:B---3--:R2:W3:Y:S02]  /*136c0*/  SHFL.IDX PT, R5, R2, RZ, 0x1f ;  /* 0x00001fff02057589 */ /* 0x0084e400000e0000 */
.L_x_1302:
[----:B-1----:R-:W1:Y:S01]  /*136d0*/  S2R R0, SR_TID.X ;  /* 0x0000000000007919 */ /* 0x002e620000002100 */
[----:B------:R-:W-:Y:S03]  /*136e0*/  WARPSYNC 0xffffffff ;  /* 0xffffffff00007948 */ /* 0x000fe60003800000 */
[----:B------:R-:W-:Y:S06]  /*136f0*/  BAR.SYNC.DEFER_BLOCKING 0x4, 0x80 ;  /* 0x0102000000007b1d */ /* 0x000fec0000010000 */
[----:B---3--:R3:W-:Y:S01]  /*13700*/  STL [R1+0x1c], R5 ;  /* 0x00001c0501007387 */ /* 0x0087e20000100800 */
[----:B-1----:R-:W-:-:S13]  /*13710*/  LOP3.LUT P0, RZ, R0, 0x7f, RZ, 0xc0, !PT ;  /* 0x0000007f00ff7812 */ /* 0x002fda000780c0ff */
[----:B------:R3:W-:Y:S04]  /*13720*/  @!P0 STS [0x10100], R2 ;  /* 0x01010002ff008388 */ /* 0x0007e80000000800 */
[----:B------:R-:W-:Y:S06]  /*13730*/  BAR.ARV 0x5, 0x80 ;  /* 0x0142000000007b1d */ /* 0x000fec0000002000 */
.L_x_1270:
[----:B-12---:R-:W2:Y:S02]  /*13740*/  LDL R0, [R1+0x1c] ;  /* 0x00001c0001007983 */ /* 0x006ea40000100800 */
[----:B--2---:R-:W-:-:S13]  /*13750*/  ISETP.GE.AND P0, PT, R0, c[0x0][0x538], PT ;  /* 0x00014e0000007a0c */ /* 0x004fda0003f06270 */
[----:B---345:R-:W-:Y:S01]  /*13760*/  @P0 CALL.REL.NOINC `(.L_x_1272) ;  /* 0x0000001000000944 */ /* 0x038fe20003c00000 */
[----:B------:R-:W-:Y:S05]  /*13770*/  BRA `(.L_x_1273) ;  /* 0xfffed33000007947 */ /* 0x000fea000383ffff */
.L_x_1272:
[----:B------:R-:W-:Y:S05]  /*13780*/  EXIT ;  /* 0x000000000000794d */ /* 0x000fea0003800000 */
.L_x_1204:
[----:B------:R-:W-:Y:S01]  /*13790*/  IMAD.MOV.U32 R7, RZ, RZ, R11 ;  /* 0x000000ffff077224 */ /* 0x000fe200078e000b */
[----:B------:R-:W-:Y:S01]  /*137a0*/  MOV R6, RZ ;  /* 0x000000ff00067202 */ /* 0x000fe20000000f00 */
[----:B------:R-:W-:Y:S01]  /*137b0*/  IMAD.MOV.U32 R5, RZ, RZ, 0x181f ;  /* 0x0000181fff057424 */ /* 0x000fe200078e00ff */
[----:B------:R-:W-:Y:S02]  /*137c0*/  MOV R4, 0x137e0 ;  /* 0x000137e000047802 */ /* 0x000fe40000000f00 */
[----:B-----5:R-:W-:Y:S05]  /*137d0*/  CALL.REL.NOINC `($__internal_19_$__cuda_sm70_shflsync_idx_p) ;  /* 0x00003f1000007944 */ /* 0x020fea0003c00000 */
[----:B------:R-:W-:Y:S01]  /*137e0*/  MOV R13, R5 ;  /* 0x00000005000d7202 */ /* 0x000fe20000000f00 */
[----:B------:R-:W-:Y:S05]  /*137f0*/  BRA `(.L_x_1274) ;  /* 0xfffee16000007947 */ /* 0x000fea000383ffff */
.L_x_1205:
[----:B------:R-:W-:Y:S01]  /*13800*/  IMAD.MOV.U32 R7, RZ, RZ, R12 ;  /* 0x000000ffff077224 */ /* 0x000fe200078e000c */
[----:B------:R-:W-:Y:S01]  /*13810*/  MOV R6, RZ ;  /* 0x000000ff00067202 */ /* 0x000fe20000000f00 */
[----:B------:R-:W-:Y:S01]  /*13820*/  IMAD.MOV.U32 R5, RZ, RZ, 0x181f ;  /* 0x0000181fff057424 */ /* 0x000fe200078e00ff */
[----:B------:R-:W-:Y:S02]  /*13830*/  MOV R4, 0x13850 ;  /* 0x0001385000047802 */ /* 0x000fe40000000f00 */
[----:B-12--5:R-:W-:Y:S05]  /*13840*/  CALL.REL.NOINC `($__internal_19_$__cuda_sm70_shflsync_idx_p) ;  /* 0x00003ea000007944 */ /* 0x026fea0003c00000 */
[----:B------:R-:W-:Y:S01]  /*13850*/  MOV R4, R5 ;  /* 0x0000000500047202 */ /* 0x000fe20000000f00 */
[----:B------:R-:W-:Y:S05]  /*13860*/  BRA `(.L_x_1275) ;  /* 0xfffee11000007947 */ /* 0x000fea000383ffff */
.L_x_1208:
[----:B-1----:R-:W-:Y:S01]  /*13870*/  IMAD.MOV.U32 R7, RZ, RZ, R11 ;  /* 0x000000ffff077224 */ /* 0x002fe200078e000b */
[----:B------:R-:W-:Y:S01]  /*13880*/  MOV R6, 0x1 ;  /* 0x0000000100067802 */ /* 0x000fe20000000f00 */
[----:B------:R-:W-:Y:S01]  /*13890*/  IMAD.MOV.U32 R5, RZ, RZ, 0x181f ;  /* 0x0000181fff057424 */ /* 0x000fe200078e00ff */
[----:B----4-:R-:W-:-:S02]  /*138a0*/  MOV R4, 0x138c0 ;  /* 0x000138c000047802 */ /* 0x010fc40000000f00 */
[----:B--2--5:R-:W-:Y:S05]  /*138b0*/  CALL.REL.NOINC `($__internal_19_$__cuda_sm70_shflsync_idx_p) ;  /* 0x00003e3000007944 */ /* 0x024fea0003c00000 */
[----:B------:R-:W-:Y:S01]  /*138c0*/  IMAD.MOV.U32 R13, RZ, RZ, R5 ;  /* 0x000000ffff0d7224 */ /* 0x000fe200078e0005 */
[----:B------:R-:W-:Y:S01]  /*138d0*/  MOV R6, 0x1 ;  /* 0x0000000100067802 */ /* 0x000fe20000000f00 */
[----:B------:R-:W-:Y:S01]  /*138e0*/  IMAD.MOV.U32 R7, RZ, RZ, R12 ;  /* 0x000000ffff077224 */ /* 0x000fe200078e000c */
[----:B------:R-:W-:-:S02]  /*138f0*/  MOV R5, 0x181f ;  /* 0x0000181f00057802 */ /* 0x000fc40000000f00 */
[----:B------:R-:W-:Y:S02]  /*13900*/  MOV R4, 0x13920 ;  /* 0x0001392000047802 */ /* 0x000fe40000000f00 */
[----:B------:R-:W-:Y:S05]  /*13910*/  CALL.REL.NOINC `($__internal_19_$__cuda_sm70_shflsync_idx_p) ;  /* 0x00003dd000007944 */ /* 0x000fea0003c00000 */
[----:B------:R-:W-:Y:S01]  /*13920*/  MOV R4, R5 ;  /* 0x0000000500047202 */ /* 0x000fe20000000f00 */
[----:B------:R-:W-:Y:S05]  /*13930*/  BRA `(.L_x_1276) ;  /* 0xfffee20000007947 */ /* 0x000fea000383ffff */
.L_x_1211:
[----:B-1----:R-:W-:Y:S01]  /*13940*/  IMAD.MOV.U32 R7, RZ, RZ, R11 ;  /* 0x000000ffff077224 */ /* 0x002fe200078e000b */
[----:B------:R-:W-:Y:S01]  /*13950*/  MOV R6, 0x2 ;  /* 0x0000000200067802 */ /* 0x000fe20000000f00 */
[----:B------:R-:W-:Y:S01]  /*13960*/  IMAD.MOV.U32 R5, RZ, RZ, 0x181f ;  /* 0x0000181fff057424 */ /* 0x000fe200078e00ff */
[----:B------:R-:W-:Y:S02]  /*13970*/  MOV R4, 0x13990 ;  /* 0x0001399000047802 */ /* 0x000fe40000000f00 */
[----:B--23-5:R-:W-:Y:S05]  /*13980*/  CALL.REL.NOINC `($__internal_19_$__cuda_sm70_shflsync_idx_p) ;  /* 0x00003d6000007944 */ /* 0x02cfea0003c00000 */
[----:B------:R-:W-:Y:S01]  /*13990*/  MOV R13, R5 ;  /* 0x00000005000d7202 */ /* 0x000fe20000000f00 */
[----:B------:R-:W-:Y:S05]  /*139a0*/  BRA `(.L_x_1277) ;  /* 0xfffee2d000007947 */ /* 0x000fea000383ffff */
.L_x_1212:
[----:B-1----:R-:W-:Y:S01]  /*139b0*/  IMAD.MOV.U32 R7, RZ, RZ, R12 ;  /* 0x000000ffff077224 */ /* 0x002fe200078e000c */
[----:B------:R-:W-:Y:S01]  /*139c0*/  MOV R6, 0x2 ;  /* 0x0000000200067802 */ /* 0x000fe20000000f00 */
[----:B------:R-:W-:Y:S01]  /*139d0*/  IMAD.MOV.U32 R5, RZ, RZ, 0x181f ;  /* 0x0000181fff057424 */ /* 0x000fe200078e00ff */
[----:B------:R-:W-:Y:S02]  /*139e0*/  MOV R4, 0x13a00 ;  /* 0x00013a0000047802 */ /* 0x000fe40000000f00 */
[----:B--2345:R-:W-:Y:S05]  /*139f0*/  CALL.REL.NOINC `($__internal_19_$__cuda_sm70_shflsync_idx_p) ;  /* 0x00003cf000007944 */ /* 0x03cfea0003c00000 */
[----:B------:R-:W-:Y:S01]  /*13a00*/  MOV R4, R5 ;  /* 0x0000000500047202 */ /* 0x000fe20000000f00 */
[----:B------:R-:W-:Y:S05]  /*13a10*/  BRA `(.L_x_1278) ;  /* 0xfffee28000007947 */ /* 0x000fea000383ffff */
.L_x_1215:
[----:B--2---:R-:W-:Y:S01]  /*13a20*/  IMAD.MOV.U32 R7, RZ, RZ, R11 ;  /* 0x000000ffff077224 */ /* 0x004fe200078e000b */
[----:B------:R-:W-:Y:S01]  /*13a30*/  MOV R6, 0x3 ;  /* 0x0000000300067802 */ /* 0x000fe20000000f00 */
[----:B------:R-:W-:Y:S01]  /*13a40*/  IMAD.MOV.U32 R5, RZ, RZ, 0x181f ;  /* 0x0000181fff057424 */ /* 0x000fe200078e00ff */
[----:B------:R-:W-:-:S02]  /*13a50*/  MOV R4, 0x13a70 ;  /* 0x00013a7000047802 */ /* 0x000fc40000000f00 */
[----:B-1-345:R-:W-:Y:S05]  /*13a60*/  CALL.REL.NOINC `($__internal_19_$__cuda_sm70_shflsync_idx_p) ;  /* 0x00003c8000007944 */ /* 0x03afea0003c00000 */
        /* <DEDUP_REMOVED lines=8> */
.L_x_1218:
[----:B-1----:R-:W-:Y:S01]  /*13af0*/  IMAD.MOV.U32 R7, RZ, RZ, R11 ;  /* 0x000000ffff077224 */ /* 0x002fe200078e000b */
[----:B------:R-:W-:Y:S01]  /*13b00*/  MOV R6, 0x4 ;  /* 0x0000000400067802 */ /* 0x000fe20000000f00 */
[----:B------:R-:W-:Y:S01]  /*13b10*/  IMAD.MOV.U32 R5, RZ, RZ, 0x181f ;  /* 0x0000181fff057424 */ /* 0x000fe200078e00ff */
[----:B--2---:R-:W-:Y:S02]  /*13b20*/  MOV R4, 0x13b40 ;  /* 0x00013b4000047802 */ /* 0x004fe40000000f00 */
[----:B---345:R-:W-:Y:S05]  /*13b30*/  CALL.REL.NOINC `($__internal_19_$__cuda_sm70_shflsync_idx_p) ;  /* 0x00003bb000007944 */ /* 0x038fea0003c00000 */
[----:B------:R-:W-:Y:S01]  /*13b40*/  MOV R13, R5 ;  /* 0x00000005000d7202 */ /* 0x000fe20000000f00 */
[----:B------:R-:W-:Y:S05]  /*13b50*/  BRA `(.L_x_1280) ;  /* 0xfffee3d000007947 */ /* 0x000fea000383ffff */
.L_x_1219:
[----:B------:R-:W-:Y:S01]  /*13b60*/  IMAD.MOV.U32 R7, RZ, RZ, R12 ;  /* 0x000000ffff077224 */ /* 0x000fe200078e000c */
[----:B------:R-:W-:Y:S01]  /*13b70*/  MOV R6, 0x4 ;  /* 0x0000000400067802 */ /* 0x000fe20000000f00 */
[----:B------:R-:W-:Y:S01]  /*13b80*/  IMAD.MOV.U32 R5, RZ, RZ, 0x181f ;  /* 0x0000181fff057424 */ /* 0x000fe200078e00ff */
[----:B--2---:R-:W-:Y:S02]  /*13b90*/  MOV R4, 0x13bb0 ;  /* 0x00013bb000047802 */ /* 0x004fe40000000f00 */
[----:B-1-345:R-:W-:Y:S05]  /*13ba0*/  CALL.REL.NOINC `($__internal_19_$__cuda_sm70_shflsync_idx_p) ;  /* 0x00003b4000007944 */ /* 0x03afea0003c00000 */
[----:B------:R-:W-:Y:S01]  /*13bb0*/  MOV R4, R5 ;  /* 0x0000000500047202 */ /* 0x000fe20000000f00 */
[----:B------:R-:W-:Y:S05]  /*13bc0*/  BRA `(.L_x_1281) ;  /* 0xfffee38000007947 */ /* 0x000fea000383ffff */
.L_x_1222:
[----:B-1----:R-:W-:Y:S01]  /*13bd0*/  IMAD.MOV.U32 R7, RZ, RZ, R11 ;  /* 0x000000ffff077224 */ /* 0x002fe200078e000b */
[----:B------:R-:W-:Y:S01]  /*13be0*/  MOV R6, 0x5 ;  /* 0x0000000500067802 */ /* 0x000fe20000000f00 */
[----:B------:R-:W-:Y:S01]  /*13bf0*/  IMAD.MOV.U32 R5, RZ, RZ, 0x181f ;  /* 0x0000181fff057424 */ /* 0x000fe200078e00ff */
[----:B------:R-:W-:-:S02]  /*13c00*/  MOV R4, 0x13c20 ;  /* 0x00013c2000047802 */ /* 0x000fc40000000f00 */
[----:B--2345:R-:W-:Y:S05]  /*13c10*/  CALL.REL.NOINC `($__internal_19_$__cuda_sm70_shflsync_idx_p) ;  /* 0x00003ad000007944 */ /* 0x03cfea0003c00000 */
        /* <DEDUP_REMOVED lines=8> */
.L_x_1225:
[----:B-1----:R-:W-:Y:S01]  /*13ca0*/  IMAD.MOV.U32 R7, RZ, RZ, R11 ;  /* 0x000000ffff077224 */ /* 0x002fe200078e000b */
[----:B------:R-:W-:Y:S01]  /*13cb0*/  MOV R6, 0x6 ;  /* 0x0000000600067802 */ /* 0x000fe20000000f00 */
[----:B------:R-:W-:Y:S01]  /*13cc0*/  IMAD.MOV.U32 R5, RZ, RZ, 0x181f ;  /* 0x0000181fff057424 */ /* 0x000fe200078e00ff */
[----:B------:R-:W-:Y:S02]  /*13cd0*/  MOV R4, 0x13cf0 ;  /* 0x00013cf000047802 */ /* 0x000fe40000000f00 */
[----:B--2345:R-:W-:Y:S05]  /*13ce0*/  CALL.REL.NOINC `($__internal_19_$__cuda_sm70_shflsync_idx_p) ;  /* 0x00003a0000007944 */ /* 0x03cfea0003c00000 */
[----:B------:R-:W-:Y:S01]  /*13cf0*/  MOV R13, R5 ;  /* 0x00000005000d7202 */ /* 0x000fe20000000f00 */
[----:B------:R-:W-:Y:S05]  /*13d00*/  BRA `(.L_x_1283) ;  /* 0xfffee4d000007947 */ /* 0x000fea000383ffff */
.L_x_1226:
[----:B-1----:R-:W-:Y:S01]  /*13d10*/  IMAD.MOV.U32 R7, RZ, RZ, R12 ;  /* 0x000000ffff077224 */ /* 0x002fe200078e000c */
[----:B------:R-:W-:Y:S01]  /*13d20*/  MOV R6, 0x6 ;  /* 0x0000000600067802 */ /* 0x000fe20000000f00 */
[----:B------:R-:W-:Y:S01]  /*13d30*/  IMAD.MOV.U32 R5, RZ, RZ, 0x181f ;  /* 0x0000181fff057424 */ /* 0x000fe200078e00ff */
[----:B------:R-:W-:Y:S02]  /*13d40*/  MOV R4, 0x13d60 ;  /* 0x00013d6000047802 */ /* 0x000fe40000000f00 */
[----:B--2345:R-:W-:Y:S05]  /*13d50*/  CALL.REL.NOINC `($__internal_19_$__cuda_sm70_shflsync_idx_p) ;  /* 0x0000399000007944 */ /* 0x03cfea0003c00000 */
[----:B------:R-:W-:Y:S01]  /*13d60*/  MOV R4, R5 ;  /* 0x0000000500047202 */ /* 0x000fe20000000f00 */
[----:B------:R-:W-:Y:S05]  /*13d70*/  BRA `(.L_x_1284) ;  /* 0xfffee48000007947 */ /* 0x000fea000383ffff */
.L_x_1229:
        /* <DEDUP_REMOVED lines=13> */
.L_x_1232:
[----:B------:R-:W-:Y:S01]  /*13e50*/  IMAD.MOV.U32 R7, RZ, RZ, R12 ;  /* 0x000000ffff077224 */ /* 0x000fe200078e000c */
[----:B------:R-:W-:Y:S01]  /*13e60*/  MOV R6, RZ ;  /* 0x000000ff00067202 */ /* 0x000fe20000000f00 */
[----:B------:R-:W-:Y:S01]  /*13e70*/  IMAD.MOV.U32 R5, RZ, RZ, 0x181f ;  /* 0x0000181fff057424 */ /* 0x000fe200078e00ff */
[----:B------:R-:W-:Y:S02]  /*13e80*/  MOV R4, 0x13ea0 ;  /* 0x00013ea000047802 */ /* 0x000fe40000000f00 */
[----:B-1----:R-:W-:Y:S05]  /*13e90*/  CALL.REL.NOINC `($__internal_19_$__cuda_sm70_shflsync_idx_p) ;  /* 0x0000385000007944 */ /* 0x002fea0003c00000 */
[----:B------:R-:W-:Y:S01]  /*13ea0*/  MOV R14, R5 ;  /* 0x00000005000e7202 */ /* 0x000fe20000000f00 */
[----:B------:R-:W-:Y:S05]  /*13eb0*/  BRA `(.L_x_1286) ;  /* 0xffff06c000007947 */ /* 0x000fea000383ffff */
.L_x_1233:
[----:B------:R-:W-:Y:S01]  /*13ec0*/  IMAD.MOV.U32 R7, RZ, RZ, R13 ;  /* 0x000000ffff077224 */ /* 0x000fe200078e000d */
[----:B------:R-:W-:Y:S01]  /*13ed0*/  MOV R6, RZ ;  /* 0x000000ff00067202 */ /* 0x000fe20000000f00 */
[----:B------:R-:W-:Y:S01]  /*13ee0*/  IMAD.MOV.U32 R5, RZ, RZ, 0x181f ;  /* 0x0000181fff057424 */ /* 0x000fe200078e00ff */
[----:B------:R-:W-:Y:S02]  /*13ef0*/  MOV R4, 0x13f10 ;  /* 0x00013f1000047802 */ /* 0x000fe40000000f00 */
[----:B-123--:R-:W-:Y:S05]  /*13f00*/  CALL.REL.NOINC `($__internal_19_$__cuda_sm70_shflsync_idx_p) ;  /* 0x000037e000007944 */ /* 0x00efea0003c00000 */
[----:B------:R-:W2:Y:S04]  /*13f10*/  LDL R6, [R1+0x18] ;  /* 0x0000180001067983 */ /* 0x000ea80000100800 */
[----:B------:R-:W3:Y:S04]  /*13f20*/  LDL R4, [R1+0x4] ;  /* 0x0000040001047983 */ /* 0x000ee80000100800 */
[----:B------:R-:W4:Y:S01]  /*13f30*/  LDL R8, [R1+0x8] ;  /* 0x0000080001087983 */ /* 0x000f220000100800 */
[----:B--2---:R-:W-:-:S02]  /*13f40*/  ISETP.GE.AND P2, PT, R6, c[0x0][0x1d4], PT ;  /* 0x0000750006007a0c */ /* 0x004fc40003f46270 */
[C---:B------:R-:W-:Y:S02]  /*13f50*/  IADD3 R6, P5, R5.reuse, R138, RZ ;  /* 0x0000008a05067210 */ /* 0x040fe40007fbe0ff */
[----:B---3--:R-:W-:Y:S02]  /*13f60*/  ISETP.GE.AND P0, PT, R4, c[0x0][0x1d4], PT ;  /* 0x0000750004007a0c */ /* 0x008fe40003f06270 */
[----:B------:R-:W-:Y:S01]  /*13f70*/  IADD3 R4, P6, R5, R136, RZ ;  /* 0x0000008805047210 */ /* 0x000fe20007fde0ff */
[C---:B------:R-:W-:Y:S01]  /*13f80*/  IMAD.X R7, R14.reuse, 0x1, R137, P5 ;  /* 0x000000010e077824 */ /* 0x040fe200028e0689 */
[----:B------:R-:W-:Y:S02]  /*13f90*/  SEL R21, RZ, 0x10, P2 ;  /* 0x00000010ff157807 */ /* 0x000fe40001000000 */
[----:B------:R-:W-:Y:S01]  /*13fa0*/  SEL R15, RZ, 0x10, P0 ;  /* 0x00000010ff0f7807 */ /* 0x000fe20000000000 */
[----:B------:R-:W-:-:S05]  /*13fb0*/  IMAD.X R5, R14, 0x1, R67, P6 ;  /* 0x000000010e057824 */ /* 0x000fca00030e0643 */
[----:B------:R-:W-:Y:S01]  /*13fc0*/  @!PT LDS RZ, [RZ] ;  /* 0x00000000fffff984 */ /* 0x000fe20000000800 */
[----:B------:R-:W-:Y:S01]  /*13fd0*/  @!PT LDS RZ, [RZ] ;  /* 0x00000000fffff984 */ /* 0x000fe20000000800 */
[----:B------:R-:W-:Y:S01]  /*13fe0*/  @!PT LDS RZ, [RZ] ;  /* 0x00000000fffff984 */ /* 0x000fe20000000800 */
[----:B----4-:R1:W-:Y:S04]  /*13ff0*/  LDGSTS.E.BYPASS.LTC128B.128 [R8+0x4100], [R4.64], !P2 ;  /* 0x0410000004087fae */ /* 0x0103e8000d101d48 */
[----:B------:R2:W-:Y:S01]  /*14000*/  LDGSTS.E.BYPASS.LTC128B.128 [R8+0x6100], [R6.64], !P0 ;  /* 0x0610000006087fae */ /* 0x0005e2000c101d48 */
[----:B-1----:R-:W-:Y:S01]  /*14010*/  IMAD.MOV.U32 R5, RZ, RZ, 0x181f ;  /* 0x0000181fff057424 */ /* 0x002fe200078e00ff */
[----:B------:R-:W-:Y:S01]  /*14020*/  MOV R4, 0x14060 ;  /* 0x0001406000047802 */ /* 0x000fe20000000f00 */
[----:B--2---:R-:W-:Y:S02]  /*14030*/  IMAD.MOV.U32 R7, RZ, RZ, R12 ;  /* 0x000000ffff077224 */ /* 0x004fe400078e000c */
[----:B------:R-:W-:Y:S02]  /*14040*/  IMAD.MOV.U32 R6, RZ, RZ, 0x1 ;  /* 0x00000001ff067424 */ /* 0x000fe400078e00ff */
[----:B------:R-:W-:Y:S05]  /*14050*/  CALL.REL.NOINC `($__internal_19_$__cuda_sm70_shflsync_idx_p) ;  /* 0x0000369000007944 */ /* 0x000fea0003c00000 */
[----:B------:R-:W-:Y:S01]  /*14060*/  IMAD.MOV.U32 R14, RZ, RZ, R5 ;  /* 0x000000ffff0e7224 */ /* 0x000fe200078e0005 */
[----:B------:R-:W-:Y:S01]  /*14070*/  MOV R6, 0x1 ;  /* 0x0000000100067802 */ /* 0x000fe20000000f00 */
[----:B------:R-:W-:Y:S01]  /*14080*/  IMAD.MOV.U32 R7, RZ, RZ, R13 ;  /* 0x000000ffff077224 */ /* 0x000fe200078e000d */
[----:B------:R-:W-:-:S02]  /*14090*/  MOV R5, 0x181f ;  /* 0x0000181f00057802 */ /* 0x000fc40000000f00 */
[----:B------:R-:W-:Y:S02]  /*140a0*/  MOV R4, 0x140c0 ;  /* 0x000140c000047802 */ /* 0x000fe40000000f00 */
[----:B------:R-:W-:Y:S05]  /*140b0*/  CALL.REL.NOINC `($__internal_19_$__cuda_sm70_shflsync_idx_p) ;  /* 0x0000363000007944 */ /* 0x000fea0003c00000 */
[----:B------:R-:W2:Y:S01]  /*140c0*/  LDL R8, [R1+0x8] ;  /* 0x0000080001087983 */ /* 0x000ea20000100800 */
[----:B------:R-:W-:Y:S02]  /*140d0*/  IADD3 R6, -R21, 0x10, RZ ;  /* 0x0000001015067810 */ /* 0x000fe40007ffe1ff */
[----:B------:R-:W-:Y:S02]  /*140e0*/  IADD3 R4, -R15, 0x10, RZ ;  /* 0x000000100f047810 */ /* 0x000fe40007ffe1ff */
[----:B------:R-:W-:Y:S02]  /*140f0*/  LOP3.LUT R6, R6, 0xf, RZ, 0xc0, !PT ;  /* 0x0000000f06067812 */ /* 0x000fe400078ec0ff */
[----:B------:R-:W-:Y:S02]  /*14100*/  ISETP.NE.U32.AND P6, PT, R21, RZ, PT ;  /* 0x000000ff1500720c */ /* 0x000fe40003fc5070 */
[----:B------:R-:W-:Y:S02]  /*14110*/  IADD3 R6, P2, P0, R6, R5, R136 ;  /* 0x0000000506067210 */ /* 0x000fe4000785e088 */
[----:B------:R-:W-:-:S02]  /*14120*/  LOP3.LUT R4, R4, 0xf, RZ, 0xc0, !PT ;  /* 0x0000000f04047812 */ /* 0x000fc400078ec0ff */
[----:B------:R-:W-:Y:S02]  /*14130*/  ISETP.NE.U32.AND P5, PT, R15, RZ, PT ;  /* 0x000000ff0f00720c */ /* 0x000fe40003fa5070 */
[----:B------:R-:W-:Y:S02]  /*14140*/  IADD3.X R7, RZ, R14, R67, P2, P0 ;  /* 0x0000000eff077210 */ /* 0x000fe400017e0443 */
[----:B------:R-:W-:-:S04]  /*14150*/  IADD3 R4, P2, P0, R4, R5, R138 ;  /* 0x0000000504047210 */ /* 0x000fc8000785e08a */
[----:B------:R-:W-:Y:S01]  /*14160*/  IADD3.X R5, RZ, R14, R137, P2, P0 ;  /* 0x0000000eff057210 */ /* 0x000fe200017e0489 */
[----:B------:R-:W-:Y:S01]  /*14170*/  @!PT LDS RZ, [RZ] ;  /* 0x00000000fffff984 */ /* 0x000fe20000000800 */
[----:B------:R-:W-:Y:S01]  /*14180*/  @!PT LDS RZ, [RZ] ;  /* 0x00000000fffff984 */ /* 0x000fe20000000800 */
[----:B------:R-:W-:Y:S01]  /*14190*/  @!PT LDS RZ, [RZ] ;  /* 0x00000000fffff984 */ /* 0x000fe20000000800 */
[----:B--2---:R1:W-:Y:S04]  /*141a0*/  LDGSTS.E.BYPASS.LTC128B.128.ZFILL [R8+0x4900], [R6.64], P6 ;  /* 0x0490000006087fae */ /* 0x0043e8000b141d48 */
[----:B------:R2:W-:Y:S01]  /*141b0*/  LDGSTS.E.BYPASS.LTC128B.128.ZFILL [R8+0x6900], [R4.64], P5 ;  /* 0x0690000004087fae */ /* 0x0005e2000a941d48 */
[----:B-1----:R-:W-:Y:S02]  /*141c0*/  IMAD.MOV.U32 R7, RZ, RZ, R12 ;  /* 0x000000ffff077224 */ /* 0x002fe400078e000c */
[----:B------:R-:W-:Y:S02]  /*141d0*/  IMAD.MOV.U32 R6, RZ, RZ, 0x2 ;  /* 0x00000002ff067424 */ /* 0x000fe400078e00ff */
[----:B--2---:R-:W-:Y:S01]  /*141e0*/  IMAD.MOV.U32 R5, RZ, RZ, 0x181f ;  /* 0x0000181fff057424 */ /* 0x004fe200078e00ff */
[----:B------:R-:W-:-:S02]  /*141f0*/  MOV R4, 0x14210 ;  /* 0x0001421000047802 */ /* 0x000fc40000000f00 */
        /* <DEDUP_REMOVED lines=36> */
.L_x_1234:
[----:B------:R-:W-:Y:S01]  /*14440*/  IMAD.MOV.U32 R6, RZ, RZ, RZ ;  /* 0x000000ffff067224 */ /* 0x000fe200078e00ff */
[----:B------:R-:W-:Y:S02]  /*14450*/  MOV R5, 0x1c1f ;  /* 0x00001c1f00057802 */ /* 0x000fe40000000f00 */
[----:B------:R-:W-:Y:S02]  /*14460*/  MOV R4, 0x14480 ;  /* 0x0001448000047802 */ /* 0x000fe40000000f00 */
[----:B------:R-:W-:Y:S05]  /*14470*/  CALL.REL.NOINC `($__internal_19_$__cuda_sm70_shflsync_idx_p) ;  /* 0x0000327000007944 */ /* 0x000fea0003c00000 */
[----:B------:R-:W-:Y:S01]  /*14480*/  MOV R4, R5 ;  /* 0x0000000500047202 */ /* 0x000fe20000000f00 */
[----:B------:R-:W-:Y:S05]  /*14490*/  BRA `(.L_x_1288) ;  /* 0xffff050000007947 */ /* 0x000fea000383ffff */
.L_x_1235:
[----:B------:R-:W-:Y:S01]  /*144a0*/  IMAD.MOV.U32 R6, RZ, RZ, 0x1 ;  /* 0x00000001ff067424 */ /* 0x000fe200078e00ff */
[----:B------:R-:W-:Y:S02]  /*144b0*/  MOV R5, 0x1c1f ;  /* 0x00001c1f00057802 */ /* 0x000fe40000000f00 */
[----:B------:R-:W-:Y:S02]  /*144c0*/  MOV R4, 0x144e0 ;  /* 0x000144e000047802 */ /* 0x000fe40000000f00 */
[----:B-1----:R-:W-:Y:S05]  /*144d0*/  CALL.REL.NOINC `($__internal_19_$__cuda_sm70_shflsync_idx_p) ;  /* 0x0000321000007944 */ /* 0x002fea0003c00000 */
[----:B------:R-:W-:Y:S01]  /*144e0*/  IMAD.IADD R0, R2, 0x1, R5 ;  /* 0x0000000102007824 */ /* 0x000fe200078e0205 */
[----:B------:R-:W-:Y:S01]  /*144f0*/  MOV R4, 0x14740 ;  /* 0x0001474000047802 */ /* 0x000fe20000000f00 */
[----:B------:R-:W-:-:S02]  /*14500*/  IMAD.MOV.U32 R6, RZ, RZ, 0x2 ;  /* 0x00000002ff067424 */ /* 0x000fc400078e00ff */
[----:B------:R-:W-:Y:S01]  /*14510*/  IMAD.MOV.U32 R5, RZ, RZ, 0x1c1f ;  /* 0x00001c1fff057424 */ /* 0x000fe200078e00ff */
        /* <DEDUP_REMOVED lines=33> */
[----:B------:R-:W-:Y:S05]  /*14730*/  CALL.REL.NOINC `($__internal_19_$__cuda_sm70_shflsync_idx_p) ;  /* 0x00002fb000007944 */ /* 0x000fea0003c00000 */
[----:B------:R-:W-:Y:S01]  /*14740*/  IMAD.IADD R0, R2, 0x1, R5 ;  /* 0x0000000102007824 */ /* 0x000fe200078e0205 */
[----:B------:R-:W-:Y:S01]  /*14750*/  MOV R4, 0x149a0 ;  /* 0x000149a000047802 */ /* 0x000fe20000000f00 */
[----:B------:R-:W-:Y:S02]  /*14760*/  IMAD.MOV.U32 R6, RZ, RZ, 0x3 ;  /* 0x00000003ff067424 */ /* 0x000fe400078e00ff */
[----:B------:R-:W-:Y:S01]  /*14770*/  IMAD.MOV.U32 R5, RZ, RZ, 0x1c1f ;  /* 0x00001c1fff057424 */ /* 0x000fe200078e00ff */
[----:B------:R-:W-:-:S04]  /*14780*/  IMNMX R0, R3, R0, PT ;  /* 0x0000000003007217 */ /* 0x000fc80003800200 */
[C---:B------:R-:W-:Y:S02]  /*14790*/  ISETP.GT.AND P5, PT, R0.reuse, 0x1, PT ;  /* 0x000000010000780c */ /* 0x040fe40003fa4270 */
[C---:B------:R-:W-:Y:S02]  /*147a0*/  ISETP.GT.AND P6, PT, R0.reuse, RZ, PT ;  /* 0x000000ff0000720c */ /* 0x040fe40003fc4270 */
[C---:B------:R-:W-:Y:S02]  /*147b0*/  ISETP.GT.AND P2, PT, R0.reuse, 0x8, PT ;  /* 0x000000080000780c */ /* 0x040fe40003f44270 */
[----:B------:R-:W-:Y:S02]  /*147c0*/  ISETP.GT.AND P0, PT, R0, 0x9, PT ;  /* 0x000000090000780c */ /* 0x000fe40003f04270 */
[----:B------:R-:W-:Y:S02]  /*147d0*/  FSEL R108, R108, -INF , P5 ;  /* 0xff8000006c6c7808 */ /* 0x000fe40002800000 */
[----:B------:R-:W-:-:S02]  /*147e0*/  FSEL R15, R107, -INF , P6 ;  /* 0xff8000006b0f7808 */ /* 0x000fc40003000000 */
[----:B------:R-:W-:Y:S02]  /*147f0*/  ISETP.GT.AND P5, PT, R0, 0x11, PT ;  /* 0x000000110000780c */ /* 0x000fe40003fa4270 */
[----:B------:R-:W-:Y:S02]  /*14800*/  FSEL R14, R113, -INF , P2 ;  /* 0xff800000710e7808 */ /* 0x000fe40001000000 */
[----:B------:R-:W-:Y:S02]  /*14810*/  FSEL R13, R114, -INF , P0 ;  /* 0xff800000720d7808 */ /* 0x000fe40000000000 */
[C---:B------:R-:W-:Y:S02]  /*14820*/  ISETP.GT.AND P6, PT, R0.reuse, 0x10, PT ;  /* 0x000000100000780c */ /* 0x040fe40003fc4270 */
[C---:B------:R-:W-:Y:S02]  /*14830*/  ISETP.GT.AND P2, PT, R0.reuse, 0x18, PT ;  /* 0x000000180000780c */ /* 0x040fe40003f44270 */
[----:B------:R-:W-:-:S02]  /*14840*/  ISETP.GT.AND P0, PT, R0, 0x19, PT ;  /* 0x000000190000780c */ /* 0x000fc40003f04270 */
[----:B------:R-:W-:Y:S02]  /*14850*/  FSEL R84, R84, -INF , P5 ;  /* 0xff80000054547808 */ /* 0x000fe40002800000 */
[----:B------:R-:W-:Y:S02]  /*14860*/  FSEL R12, R100, -INF , P6 ;  /* 0xff800000640c7808 */ /* 0x000fe40003000000 */
[----:B------:R-:W-:Y:S02]  /*14870*/  ISETP.GT.AND P5, PT, R0, 0x21, PT ;  /* 0x000000210000780c */ /* 0x000fe40003fa4270 */
[----:B------:R-:W-:Y:S02]  /*14880*/  FSEL R72, R72, -INF , P2 ;  /* 0xff80000048487808 */ /* 0x000fe40001000000 */
[----:B------:R-:W-:Y:S02]  /*14890*/  FSEL R73, R73, -INF , P0 ;  /* 0xff80000049497808 */ /* 0x000fe40000000000 */
[----:B------:R-:W-:-:S02]  /*148a0*/  ISETP.GT.AND P6, PT, R0, 0x20, PT ;  /* 0x000000200000780c */ /* 0x000fc40003fc4270 */
[C---:B------:R-:W-:Y:S02]  /*148b0*/  ISETP.GT.AND P2, PT, R0.reuse, 0x28, PT ;  /* 0x000000280000780c */ /* 0x040fe40003f44270 */
[----:B------:R-:W-:Y:S02]  /*148c0*/  ISETP.GT.AND P0, PT, R0, 0x29, PT ;  /* 0x000000290000780c */ /* 0x000fe40003f04270 */
[----:B------:R-:W-:Y:S02]  /*148d0*/  FSEL R38, R58, -INF , P5 ;  /* 0xff8000003a267808 */ /* 0x000fe40002800000 */
[----:B------:R-:W-:Y:S02]  /*148e0*/  FSEL R39, R54, -INF , P6 ;  /* 0xff80000036277808 */ /* 0x000fe40003000000 */
[----:B------:R-:W-:Y:S02]  /*148f0*/  ISETP.GT.AND P5, PT, R0, 0x31, PT ;  /* 0x000000310000780c */ /* 0x000fe40003fa4270 */
[----:B------:R-:W-:-:S02]  /*14900*/  FSEL R37, R37, -INF , P2 ;  /* 0xff80000025257808 */ /* 0x000fc40001000000 */
[----:B------:R-:W-:Y:S02]  /*14910*/  FSEL R36, R26, -INF , P0 ;  /* 0xff8000001a247808 */ /* 0x000fe40000000000 */
        /* <DEDUP_REMOVED lines=9> */
[----:B------:R-:W-:Y:S01]  /*149b0*/  FMNMX.FTZ R0, R43, R42, !PT ;  /* 0x0000002a2b007209 */ /* 0x000fe20007810000 */
[----:B------:R-:W-:Y:S01]  /*149c0*/  IMAD.MOV.U32 R5, RZ, RZ, 0x2 ;  /* 0x00000002ff057424 */ /* 0x000fe200078e00ff */
[----:B------:R-:W-:Y:S02]  /*149d0*/  FMNMX.FTZ R4, R15, R108, !PT ;  /* 0x0000006c0f047209 */ /* 0x000fe40007810000 */
[----:B------:R-:W-:Y:S02]  /*149e0*/  IMNMX R3, R3, R2, PT ;  /* 0x0000000203037217 */ /* 0x000fe40003800200 */
[----:B------:R-:W-:Y:S02]  /*149f0*/  FMNMX.FTZ R2, R41, R31, !PT ;  /* 0x0000001f29027209 */ /* 0x000fe40007810000 */
[----:B------:R-:W-:-:S02]  /*14a00*/  ISETP.GT.AND P6, PT, R3, RZ, PT ;  /* 0x000000ff0300720c */ /* 0x000fc40003fc4270 */
[C---:B------:R-:W-:Y:S02]  /*14a10*/  ISETP.GT.AND P5, PT, R3.reuse, 0x1, PT ;  /* 0x000000010300780c */ /* 0x040fe40003fa4270 */
[C---:B------:R-:W-:Y:S02]  /*14a20*/  ISETP.GT.AND P2, PT, R3.reuse, 0x8, PT ;  /* 0x000000080300780c */ /* 0x040fe40003f44270 */
[----:B------:R-:W-:Y:S02]  /*14a30*/  ISETP.GT.AND P0, PT, R3, 0x9, PT ;  /* 0x000000090300780c */ /* 0x000fe40003f04270 */
[----:B------:R-:W-:Y:S02]  /*14a40*/  FSEL R47, R109, -INF , P6 ;  /* 0xff8000006d2f7808 */ /* 0x000fe40003000000 */
[----:B------:R-:W-:Y:S02]  /*14a50*/  FSEL R46, R110, -INF , P5 ;  /* 0xff8000006e2e7808 */ /* 0x000fe40002800000 */
[----:B------:R-:W-:-:S02]  /*14a60*/  FSEL R115, R115, -INF , P2 ;  /* 0xff80000073737808 */ /* 0x000fc40001000000 */
[----:B------:R-:W-:Y:S02]  /*14a70*/  FSEL R25, R116, -INF , P0 ;  /* 0xff80000074197808 */ /* 0x000fe40000000000 */
[C---:B------:R-:W-:Y:S02]  /*14a80*/  ISETP.GT.AND P6, PT, R3.reuse, 0x10, PT ;  /* 0x000000100300780c */ /* 0x040fe40003fc4270 */
[C---:B------:R-:W-:Y:S02]  /*14a90*/  ISETP.GT.AND P5, PT, R3.reuse, 0x11, PT ;  /* 0x000000110300780c */ /* 0x040fe40003fa4270 */
[C---:B------:R-:W-:Y:S02]  /*14aa0*/  ISETP.GT.AND P2, PT, R3.reuse, 0x18, PT ;  /* 0x000000180300780c */ /* 0x040fe40003f44270 */
[----:B------:R-:W-:Y:S02]  /*14ab0*/  ISETP.GT.AND P0, PT, R3, 0x19, PT ;  /* 0x000000190300780c */ /* 0x000fe40003f04270 */
[----:B------:R-:W-:-:S02]  /*14ac0*/  FSEL R85, R85, -INF , P6 ;  /* 0xff80000055557808 */ /* 0x000fc40003000000 */
[----:B------:R-:W-:Y:S02]  /*14ad0*/  FSEL R40, R101, -INF , P5 ;  /* 0xff80000065287808 */ /* 0x000fe40002800000 */
[----:B------:R-:W-:Y:S02]  /*14ae0*/  FSEL R48, R48, -INF , P2 ;  /* 0xff80000030307808 */ /* 0x000fe40001000000 */
[----:B------:R-:W-:Y:S02]  /*14af0*/  FSEL R49, R49, -INF , P0 ;  /* 0xff80000031317808 */ /* 0x000fe40000000000 */
[C---:B------:R-:W-:Y:S02]  /*14b00*/  ISETP.GT.AND P6, PT, R3.reuse, 0x20, PT ;  /* 0x000000200300780c */ /* 0x040fe40003fc4270 */
[C---:B------:R-:W-:Y:S02]  /*14b10*/  ISETP.GT.AND P5, PT, R3.reuse, 0x21, PT ;  /* 0x000000210300780c */ /* 0x040fe40003fa4270 */
[----:B------:R-:W-:-:S02]  /*14b20*/  ISETP.GT.AND P2, PT, R3, 0x28, PT ;  /* 0x000000280300780c */ /* 0x000fc40003f44270 */
[----:B------:R-:W-:Y:S02]  /*14b30*/  ISETP.GT.AND P0, PT, R3, 0x29, PT ;  /* 0x000000290300780c */ /* 0x000fe40003f04270 */
[----:B------:R-:W-:Y:S02]  /*14b40*/  FSEL R107, R55, -INF , P6 ;  /* 0xff800000376b7808 */ /* 0x000fe40003000000 */
[----:B------:R-:W-:Y:S02]  /*14b50*/  FSEL R106, R50, -INF , P5 ;  /* 0xff800000326a7808 */ /* 0x000fe40002800000 */
[----:B------:R-:W-:Y:S02]  /*14b60*/  FSEL R105, R20, -INF , P2 ;  /* 0xff80000014697808 */ /* 0x000fe40001000000 */
[----:B------:R-:W-:Y:S02]  /*14b70*/  FSEL R104, R27, -INF , P0 ;  /* 0xff8000001b687808 */ /* 0x000fe40000000000 */
[----:B------:R-:W-:-:S02]  /*14b80*/  ISETP.GT.AND P6, PT, R3, 0x30, PT ;  /* 0x000000300300780c */ /* 0x000fc40003fc4270 */
[C---:B------:R-:W-:Y:S02]  /*14b90*/  ISETP.GT.AND P5, PT, R3.reuse, 0x31, PT ;  /* 0x000000310300780c */ /* 0x040fe40003fa4270 */
[C---:B------:R-:W-:Y:S02]  /*14ba0*/  ISETP.GT.AND P2, PT, R3.reuse, 0x38, PT ;  /* 0x000000380300780c */ /* 0x040fe40003f44270 */
[----:B------:R-:W-:Y:S02]  /*14bb0*/  ISETP.GT.AND P0, PT, R3, 0x39, PT ;  /* 0x000000390300780c */ /* 0x000fe40003f04270 */
        /* <DEDUP_REMOVED lines=39> */
[----:B------:R-:W-:Y:S02]  /*14e30*/  FSEL R103, R11, -INF , P6 ;  /* 0xff8000000b677808 */ /* 0x000fe40003000000 */
[----:B------:R-:W-:Y:S02]  /*14e40*/  FMNMX.FTZ R2, R79, R2, !PT ;  /* 0x000000024f027209 */ /* 0x000fe40007810000 */
[----:B------:R-:W-:Y:S02]  /*14e50*/  FMNMX.FTZ R0, R36, R0, !PT ;  /* 0x0000000024007209 */ /* 0x000fe40007810000 */
[----:B------:R-:W-:Y:S02]  /*14e60*/  FMNMX.FTZ R196, R104, R196, !PT ;  /* 0x000000c468c47209 */ /* 0x000fe40007810000 */
[----:B------:R-:W-:Y:S02]  /*14e70*/  FMNMX.FTZ R3, R18, R3, !PT ;  /* 0x0000000312037209 */ /* 0x000fe40007810000 */
[----:B------:R-:W-:-:S02]  /*14e80*/  FSEL R102, R10, -INF , P5 ;  /* 0xff8000000a667808 */ /* 0x000fc40002800000 */
[----:B------:R-:W-:Y:S02]  /*14e90*/  FMNMX.FTZ R2, R78, R2, !PT ;  /* 0x000000024e027209 */ /* 0x000fe40007810000 */
[----:B------:R-:W-:Y:S02]  /*14ea0*/  FMNMX.FTZ R0, R35, R0, !PT ;  /* 0x0000000023007209 */ /* 0x000fe40007810000 */
[----:B------:R-:W-:Y:S02]  /*14eb0*/  FMNMX.FTZ R196, R103, R196, !PT ;  /* 0x000000c467c47209 */ /* 0x000fe40007810000 */
[----:B------:R-:W-:Y:S02]  /*14ec0*/  FMNMX.FTZ R3, R17, R3, !PT ;  /* 0x0000000311037209 */ /* 0x000fe40007810000 */
[----:B------:R-:W-:Y:S02]  /*14ed0*/  FSEL R101, R45, -INF , P2 ;  /* 0xff8000002d657808 */ /* 0x000fe40001000000 */
[----:B------:R-:W-:-:S02]  /*14ee0*/  FMNMX.FTZ R2, R77, R2, !PT ;  /* 0x000000024d027209 */ /* 0x000fc40007810000 */
[----:B------:R-:W-:Y:S02]  /*14ef0*/  FMNMX.FTZ R0, R34, R0, !PT ;  /* 0x0000000022007209 */ /* 0x000fe40007810000 */
[----:B------:R-:W-:Y:S02]  /*14f00*/  FMNMX.FTZ R196, R102, R196, !PT ;  /* 0x000000c466c47209 */ /* 0x000fe40007810000 */
[----:B------:R-:W-:Y:S02]  /*14f10*/  FMNMX.FTZ R3, R16, R3, !PT ;  /* 0x0000000310037209 */ /* 0x000fe40007810000 */
[----:B------:R-:W-:Y:S02]  /*14f20*/  FSEL R100, R44, -INF , P0 ;  /* 0xff8000002c647808 */ /* 0x000fe40000000000 */
[----:B------:R-:W-:Y:S01]  /*14f30*/  FMNMX.FTZ R2, R76, R2, !PT ;  /* 0x000000024c027209 */ /* 0x000fe20007810000 */
[----:B------:R-:W-:Y:S01]  /*14f40*/  IMAD.MOV.U32 R4, RZ, RZ, R3 ;  /* 0x000000ffff047224 */ /* 0x000fe200078e0003 */
[----:B------:R-:W-:-:S02]  /*14f50*/  FMNMX.FTZ R0, R33, R0, !PT ;  /* 0x0000000021007209 */ /* 0x000fc40007810000 */
[----:B------:R-:W-:Y:S02]  /*14f60*/  FMNMX.FTZ R196, R101, R196, !PT ;  /* 0x000000c465c47209 */ /* 0x000fe40007810000 */
[----:B------:R-:W-:Y:S02]  /*14f70*/  FMNMX.FTZ R2, R67, R2, !PT ;  /* 0x0000000243027209 */ /* 0x000fe40007810000 */
[----:B------:R-:W-:Y:S02]  /*14f80*/  FMNMX.FTZ R0, R32, R0, !PT ;  /* 0x0000000020007209 */ /* 0x000fe40007810000 */
[----:B------:R-:W-:Y:S02]  /*14f90*/  FMNMX.FTZ R196, R100, R196, !PT ;  /* 0x000000c464c47209 */ /* 0x000fe40007810000 */
[----:B------:R-:W-:Y:S02]  /*14fa0*/  MOV R6, 0x14fc0 ;  /* 0x00014fc000067802 */ /* 0x000fe40000000f00 */
[----:B------:R-:W-:Y:S05]  /*14fb0*/  CALL.REL.NOINC `($__internal_18_$__cuda_sm70_shflsync_bfly_p) ;  /* 0x000026d000007944 */ /* 0x000fea0003c00000 */
[----:B------:R-:W-:Y:S01]  /*14fc0*/  FMNMX.FTZ R3, R3, R5, !PT ;  /* 0x0000000503037209 */ /* 0x000fe20007810000 */
[----:B------:R-:W-:Y:S01]  /*14fd0*/  IMAD.MOV.U32 R5, RZ, RZ, 0x1 ;  /* 0x00000001ff057424 */ /* 0x000fe200078e00ff */
[----:B------:R-:W-:-:S03]  /*14fe0*/  MOV R6, 0x15010 ;  /* 0x0001501000067802 */ /* 0x000fc60000000f00 */
[----:B------:R-:W-:Y:S02]  /*14ff0*/  IMAD.MOV.U32 R4, RZ, RZ, R3 ;  /* 0x000000ffff047224 */ /* 0x000fe400078e0003 */
[----:B------:R-:W-:Y:S05]  /*15000*/  CALL.REL.NOINC `($__internal_18_$__cuda_sm70_shflsync_bfly_p) ;  /* 0x0000268000007944 */ /* 0x000fea0003c00000 */
[----:B------:R-:W-:Y:S01]  /*15010*/  FMNMX.FTZ R3, R3, R5, !PT ;  /* 0x0000000503037209 */ /* 0x000fe20007810000 */
[----:B------:R-:W-:Y:S01]  /*15020*/  IMAD.MOV.U32 R4, RZ, RZ, R2 ;  /* 0x000000ffff047224 */ /* 0x000fe200078e0002 */
[----:B------:R-:W-:Y:S01]  /*15030*/  MOV R6, 0x15060 ;  /* 0x0001506000067802 */ /* 0x000fe20000000f00 */
[----:B------:R-:W-:Y:S02]  /*15040*/  IMAD.MOV.U32 R5, RZ, RZ, 0x2 ;  /* 0x00000002ff057424 */ /* 0x000fe400078e00ff */
        /* <DEDUP_REMOVED lines=26> */
[----:B------:R-:W-:Y:S05]  /*151f0*/  BRA `(.L_x_1289) ;  /* 0xffff051000007947 */ /* 0x000fea000383ffff */
.L_x_1239:
[----:B------:R-:W-:Y:S01]  /*15200*/  MOV R6, RZ ;  /* 0x000000ff00067202 */ /* 0x000fe20000000f00 */
[----:B------:R-:W-:Y:S01]  /*15210*/  IMAD.MOV.U32 R7, RZ, RZ, R11 ;  /* 0x000000ffff077224 */ /* 0x000fe200078e000b */
[----:B------:R-:W-:Y:S01]  /*15220*/  MOV R4, 0x15250 ;  /* 0x0001525000047802 */ /* 0x000fe20000000f00 */
[----:B------:R-:W-:Y:S02]  /*15230*/  IMAD.MOV.U32 R5, RZ, RZ, 0x181f ;  /* 0x0000181fff057424 */ /* 0x000fe400078e00ff */
[----:B------:R-:W-:Y:S05]  /*15240*/  CALL.REL.NOINC `($__internal_19_$__cuda_sm70_shflsync_idx_p) ;  /* 0x000024a000007944 */ /* 0x000fea0003c00000 */
[----:B------:R-:W-:Y:S01]  /*15250*/  MOV R13, R5 ;  /* 0x00000005000d7202 */ /* 0x000fe20000000f00 */
[----:B------:R-:W-:-:S05]  /*15260*/  BRA `(.L_x_1290) ;  /* 0xffff21b000007947 */ /* 0x000fca000383ffff */
.L_x_1240:
[----:B------:R-:W-:Y:S01]  /*15270*/  MOV R6, RZ ;  /* 0x000000ff00067202 */ /* 0x000fe20000000f00 */
[----:B------:R-:W-:Y:S01]  /*15280*/  IMAD.MOV.U32 R7, RZ, RZ, R12 ;  /* 0x000000ffff077224 */ /* 0x000fe200078e000c */
[----:B------:R-:W-:Y:S01]  /*15290*/  MOV R4, 0x152c0 ;  /* 0x000152c000047802 */ /* 0x000fe20000000f00 */
[----:B------:R-:W-:Y:S02]  /*152a0*/  IMAD.MOV.U32 R5, RZ, RZ, 0x181f ;  /* 0x0000181fff057424 */ /* 0x000fe400078e00ff */
[----:B-12---:R-:W-:Y:S05]  /*152b0*/  CALL.REL.NOINC `($__internal_19_$__cuda_sm70_shflsync_idx_p) ;  /* 0x0000243000007944 */ /* 0x006fea0003c00000 */
[----:B------:R-:W2:Y:S04]  /*152c0*/  LDL R6, [R1+0x18] ;  /* 0x0000180001067983 */ /* 0x000ea80000100800 */
[----:B------:R-:W3:Y:S04]  /*152d0*/  LDL R4, [R1+0x4] ;  /* 0x0000040001047983 */ /* 0x000ee80000100800 */
[----:B------:R-:W4:Y:S01]  /*152e0*/  LDL R8, [R1+0x8] ;  /* 0x0000080001087983 */ /* 0x000f220000100800 */
[----:B--2---:R-:W-:Y:S02]  /*152f0*/  ISETP.GE.AND P5, PT, R6, c[0x0][0x1d4], PT ;  /* 0x0000750006007a0c */ /* 0x004fe40003fa6270 */
[----:B------:R-:W-:Y:S02]  /*15300*/  IADD3 R6, P2, R5, R0, RZ ;  /* 0x0000000005067210 */ /* 0x000fe40007f5e0ff */
[----:B---3--:R-:W-:Y:S02]  /*15310*/  ISETP.GE.AND P0, PT, R4, c[0x0][0x1d4], PT ;  /* 0x0000750004007a0c */ /* 0x008fe40003f06270 */
[----:B------:R-:W-:Y:S01]  /*15320*/  SEL R15, RZ, 0x10, P5 ;  /* 0x00000010ff0f7807 */ /* 0x000fe20002800000 */
[----:B------:R-:W-:Y:S01]  /*15330*/  IMAD.X R7, R13, 0x1, R2, P2 ;  /* 0x000000010d077824 */ /* 0x000fe200010e0602 */
[----:B------:R-:W-:Y:S02]  /*15340*/  IADD3 R4, P2, R5, R3, RZ ;  /* 0x0000000305047210 */ /* 0x000fe40007f5e0ff */
[----:B------:R-:W-:Y:S03]  /*15350*/  SEL R14, RZ, 0x10, P0 ;  /* 0x00000010ff0e7807 */ /* 0x000fe60000000000 */
[----:B------:R-:W-:Y:S01]  /*15360*/  @!PT LDS RZ, [RZ] ;  /* 0x00000000fffff984 */ /* 0x000fe20000000800 */
[----:B------:R-:W-:Y:S01]  /*15370*/  @!PT LDS RZ, [RZ] ;  /* 0x00000000fffff984 */ /* 0x000fe20000000800 */
[----:B------:R-:W-:Y:S01]  /*15380*/  @!PT LDS RZ, [RZ] ;  /* 0x00000000fffff984 */ /* 0x000fe20000000800 */
[----:B----4-:R1:W-:Y:S01]  /*15390*/  LDGSTS.E.BYPASS.LTC128B.128 [R8+0x100], [R6.64], !P5 ;  /* 0x0010000006087fae */ /* 0x0103e2000e901d48 */
[----:B------:R-:W-:Y:S05]  /*153a0*/  IMAD.X R5, R13, 0x1, R10, P2 ;  /* 0x000000010d057824 */ /* 0x000fea00010e060a */
[----:B------:R2:W-:Y:S01]  /*153b0*/  LDGSTS.E.BYPASS.LTC128B.128 [R8+0x2100], [R4.64], !P0 ;  /* 0x0210000004087fae */ /* 0x0005e2000c101d48 */
[----:B-1----:R-:W-:Y:S02]  /*153c0*/  IMAD.MOV.U32 R7, RZ, RZ, R11 ;  /* 0x000000ffff077224 */ /* 0x002fe400078e000b */
[----:B------:R-:W-:Y:S01]  /*153d0*/  IMAD.MOV.U32 R6, RZ, RZ, 0x1 ;  /* 0x00000001ff067424 */ /* 0x000fe200078e00ff */
[----:B--2---:R-:W-:Y:S01]  /*153e0*/  MOV R4, 0x15410 ;  /* 0x0001541000047802 */ /* 0x004fe20000000f00 */
[----:B------:R-:W-:Y:S02]  /*153f0*/  IMAD.MOV.U32 R5, RZ, RZ, 0x181f ;  /* 0x0000181fff057424 */ /* 0x000fe400078e00ff */
[----:B------:R-:W-:Y:S05]  /*15400*/  CALL.REL.NOINC `($__internal_19_$__cuda_sm70_shflsync_idx_p) ;  /* 0x000022e000007944 */ /* 0x000fea0003c00000 */
[----:B------:R-:W-:Y:S01]  /*15410*/  MOV R6, 0x1 ;  /* 0x0000000100067802 */ /* 0x000fe20000000f00 */
[----:B------:R-:W-:Y:S01]  /*15420*/  IMAD.MOV.U32 R13, RZ, RZ, R5 ;  /* 0x000000ffff0d7224 */ /* 0x000fe200078e0005 */
[----:B------:R-:W-:Y:S01]  /*15430*/  MOV R5, 0x181f ;  /* 0x0000181f00057802 */ /* 0x000fe20000000f00 */
[----:B------:R-:W-:Y:S01]  /*15440*/  IMAD.MOV.U32 R7, RZ, RZ, R12 ;  /* 0x000000ffff077224 */ /* 0x000fe200078e000c */
[----:B------:R-:W-:Y:S02]  /*15450*/  MOV R4, 0x15470 ;  /* 0x0001547000047802 */ /* 0x000fe40000000f00 */
[----:B------:R-:W-:Y:S05]  /*15460*/  CALL.REL.NOINC `($__internal_19_$__cuda_sm70_shflsync_idx_p) ;  /* 0x0000228000007944 */ /* 0x000fea0003c00000 */
[C---:B------:R-:W-:Y:S01]  /*15470*/  IADD3 R4, -R15.reuse, 0x10, RZ ;  /* 0x000000100f047810 */ /* 0x040fe20007ffe1ff */
[----:B------:R-:W2:Y:S01]  /*15480*/  LDL R8, [R1+0x8] ;  /* 0x0000080001087983 */ /* 0x000ea20000100800 */
[----:B------:R-:W-:Y:S02]  /*15490*/  ISETP.NE.U32.AND P5, PT, R15, RZ, PT ;  /* 0x000000ff0f00720c */ /* 0x000fe40003fa5070 */
[----:B------:R-:W-:Y:S04]  /*154a0*/  LOP3.LUT R4, R4, 0xf, RZ, 0xc0, !PT ;  /* 0x0000000f04047812 */ /* 0x000fe800078ec0ff */
[----:B------:R-:W-:Y:S02]  /*154b0*/  IADD3 R6, P2, P0, R4, R5, R0 ;  /* 0x0000000504067210 */ /* 0x000fe4000785e000 */
        /* <DEDUP_REMOVED lines=11> */
[----:B------:R2:W-:Y:S01]  /*15570*/  LDGSTS.E.BYPASS.LTC128B.128.ZFILL [R8+0x2900], [R4.64], P5 ;  /* 0x0290000004087fae */ /* 0x0005e2000a941d48 */
        /* <DEDUP_REMOVED lines=39> */
[----:B------:R-:W-:-:S05]  /*157f0*/  BRA `(.L_x_1291) ;  /* 0xffff1e5000007947 */ /* 0x000fca000383ffff */
.L_x_1243:
[----:B------:R-:W-:Y:S01]  /*15800*/  MOV R6, RZ ;  /* 0x000000ff00067202 */ /* 0x000fe20000000f00 */
[----:B------:R-:W-:Y:S01]  /*15810*/  IMAD.MOV.U32 R7, RZ, RZ, R48 ;  /* 0x000000ffff077224 */ /* 0x000fe200078e0030 */
[----:B------:R-:W-:Y:S01]  /*15820*/  MOV R4, 0x15850 ;  /* 0x0001585000047802 */ /* 0x000fe20000000f00 */
[----:B------:R-:W-:Y:S02]  /*15830*/  IMAD.MOV.U32 R5, RZ, RZ, 0x181f ;  /* 0x0000181fff057424 */ /* 0x000fe400078e00ff */
[----:B------:R-:W-:Y:S05]  /*15840*/  CALL.REL.NOINC `($__internal_19_$__cuda_sm70_shflsync_idx_p) ;  /* 0x00001ea000007944 */ /* 0x000fea0003c00000 */
[----:B------:R-:W-:Y:S01]  /*15850*/  MOV R55, R5 ;  /* 0x0000000500377202 */ /* 0x000fe20000000f00 */
[----:B------:R-:W-:-:S05]  /*15860*/  BRA `(.L_x_1292) ;  /* 0xffff350000007947 */ /* 0x000fca000383ffff */
.L_x_1244:
        /* <DEDUP_REMOVED lines=89> */
.L_x_1245:
[----:B------:R-:W-:Y:S01]  /*15e00*/  MOV R5, 0x1c1f ;  /* 0x00001c1f00057802 */ /* 0x000fe20000000f00 */
[----:B------:R-:W-:Y:S01]  /*15e10*/  IMAD.MOV.U32 R6, RZ, RZ, RZ ;  /* 0x000000ffff067224 */ /* 0x000fe200078e00ff */
[----:B------:R-:W-:Y:S02]  /*15e20*/  MOV R4, 0x15e40 ;  /* 0x00015e4000047802 */ /* 0x000fe40000000f00 */
[----:B------:R-:W-:Y:S05]  /*15e30*/  CALL.REL.NOINC `($__internal_19_$__cuda_sm70_shflsync_idx_p) ;  /* 0x000018b000007944 */ /* 0x000fea0003c00000 */
[----:B------:R-:W-:-:S05]  /*15e40*/  BRA `(.L_x_1294) ;  /* 0xffff336000007947 */ /* 0x000fca000383ffff */
.L_x_1246:
[----:B------:R-:W-:Y:S01]  /*15e50*/  MOV R5, 0x1c1f ;  /* 0x00001c1f00057802 */ /* 0x000fe20000000f00 */
[----:B------:R-:W-:Y:S01]  /*15e60*/  IMAD.MOV.U32 R6, RZ, RZ, 0x1 ;  /* 0x00000001ff067424 */ /* 0x000fe200078e00ff */
[----:B------:R-:W-:Y:S02]  /*15e70*/  MOV R4, 0x15e90 ;  /* 0x00015e9000047802 */ /* 0x000fe40000000f00 */
[----:B-1----:R-:W-:Y:S05]  /*15e80*/  CALL.REL.NOINC `($__internal_19_$__cuda_sm70_shflsync_idx_p) ;  /* 0x0000186000007944 */ /* 0x002fea0003c00000 */
[----:B------:R-:W-:Y:S01]  /*15e90*/  MOV R4, 0x160e0 ;  /* 0x000160e000047802 */ /* 0x000fe20000000f00 */
[----:B------:R-:W-:Y:S02]  /*15ea0*/  IMAD.IADD R5, R62, 0x1, R5 ;  /* 0x000000013e057824 */ /* 0x000fe400078e0205 */
[----:B------:R-:W-:Y:S03]  /*15eb0*/  IMAD.MOV.U32 R6, RZ, RZ, 0x2 ;  /* 0x00000002ff067424 */ /* 0x000fe600078e00ff */
[C---:B------:R-:W-:Y:S02]  /*15ec0*/  ISETP.GT.AND P6, PT, R5.reuse, RZ, PT ;  /* 0x000000ff0500720c */ /* 0x040fe40003fc4270 */
[C---:B------:R-:W-:Y:S02]  /*15ed0*/  ISETP.GT.AND P5, PT, R5.reuse, 0x1, PT ;  /* 0x000000010500780c */ /* 0x040fe40003fa4270 */
[C---:B------:R-:W-:Y:S02]  /*15ee0*/  ISETP.GT.AND P2, PT, R5.reuse, 0x8, PT ;  /* 0x000000080500780c */ /* 0x040fe40003f44270 */
        /* <DEDUP_REMOVED lines=24> */
[----:B------:R-:W-:Y:S01]  /*16070*/  ISETP.GT.AND P0, PT, R5, 0x39, PT ;  /* 0x000000390500780c */ /* 0x000fe20003f04270 */
[----:B------:R-:W-:Y:S01]  /*16080*/  IMAD.MOV.U32 R5, RZ, RZ, 0x1c1f ;  /* 0x00001c1fff057424 */ /* 0x000fe200078e00ff */
[----:B------:R-:W-:Y:S02]  /*16090*/  FSEL R216, R224, -INF , P6 ;  /* 0xff800000e0d87808 */ /* 0x000fe40003000000 */
[----:B------:R-:W-:Y:S02]  /*160a0*/  FSEL R215, R223, -INF , P5 ;  /* 0xff800000dfd77808 */ /* 0x000fe40002800000 */
[----:B------:R-:W-:Y:S02]  /*160b0*/  FSEL R214, R214, -INF , P2 ;  /* 0xff800000d6d67808 */ /* 0x000fe40001000000 */
[----:B------:R-:W-:Y:S02]  /*160c0*/  FSEL R21, R63, -INF , P0 ;  /* 0xff8000003f157808 */ /* 0x000fe40000000000 */
[----:B------:R-:W-:Y:S05]  /*160d0*/  CALL.REL.NOINC `($__internal_19_$__cuda_sm70_shflsync_idx_p) ;  /* 0x0000161000007944 */ /* 0x000fea0003c00000 */
        /* <DEDUP_REMOVED lines=37> */
[----:B------:R-:W-:Y:S01]  /*16330*/  FMNMX.FTZ R3, R50, R199, !PT ;  /* 0x000000c732037209 */ /* 0x000fe20007810000 */
[----:B------:R-:W-:Y:S01]  /*16340*/  IMAD.IADD R5, R62, 0x1, R5 ;  /* 0x000000013e057824 */ /* 0x000fe200078e0205 */
[----:B------:R-:W-:Y:S02]  /*16350*/  FMNMX.FTZ R2, R32, R200, !PT ;  /* 0x000000c820027209 */ /* 0x000fe40007810000 */
[----:B------:R-:W-:Y:S02]  /*16360*/  FMNMX.FTZ R0, R16, R197, !PT ;  /* 0x000000c510007209 */ /* 0x000fe40007810000 */
[C---:B------:R-:W-:Y:S02]  /*16370*/  ISETP.GT.AND P5, PT, R5.reuse, 0x1, PT ;  /* 0x000000010500780c */ /* 0x040fe40003fa4270 */
[C---:B------:R-:W-:Y:S02]  /*16380*/  ISETP.GT.AND P6, PT, R5.reuse, RZ, PT ;  /* 0x000000ff0500720c */ /* 0x040fe40003fc4270 */
[----:B------:R-:W-:Y:S02]  /*16390*/  FSEL R206, R206, -INF , P5 ;  /* 0xff800000cece7808 */ /* 0x000fe40002800000 */
[----:B------:R-:W-:Y:S02]  /*163a0*/  ISETP.GT.AND P5, PT, R5, 0x11, PT ;  /* 0x000000110500780c */ /* 0x000fe40003fa4270 */
[----:B------:R-:W-:Y:S02]  /*163b0*/  FSEL R12, R205, -INF , P6 ;  /* 0xff800000cd0c7808 */ /* 0x000fe40003000000 */
[----:B------:R-:W-:Y:S02]  /*163c0*/  FSEL R27, R27, -INF , P5 ;  /* 0xff8000001b1b7808 */ /* 0x000fe40002800000 */
[C---:B------:R-:W-:Y:S02]  /*163d0*/  ISETP.GT.AND P5, PT, R5.reuse, 0x21, PT ;  /* 0x000000210500780c */ /* 0x040fe40003fa4270 */
[----:B------:R-:W-:Y:S02]  /*163e0*/  ISETP.GT.AND P2, PT, R5, 0x8, PT ;  /* 0x000000080500780c */ /* 0x000fe40003f44270 */
[----:B------:R-:W-:Y:S02]  /*163f0*/  FSEL R43, R43, -INF , P5 ;  /* 0xff8000002b2b7808 */ /* 0x000fe40002800000 */
[C---:B------:R-:W-:Y:S02]  /*16400*/  ISETP.GT.AND P5, PT, R5.reuse, 0x31, PT ;  /* 0x000000310500780c */ /* 0x040fe40003fa4270 */
[----:B------:R-:W-:Y:S02]  /*16410*/  FMNMX.FTZ R4, R12, R198, !PT ;  /* 0x000000c60c047209 */ /* 0x000fe40007810000 */
[----:B------:R-:W-:Y:S02]  /*16420*/  ISETP.GT.AND P0, PT, R5, 0x9, PT ;  /* 0x000000090500780c */ /* 0x000fe40003f04270 */
[----:B------:R-:W-:Y:S02]  /*16430*/  FSEL R14, R14, -INF , P2 ;  /* 0xff8000000e0e7808 */ /* 0x000fe40001000000 */
[----:B------:R-:W-:Y:S02]  /*16440*/  FMNMX.FTZ R3, R51, R3, !PT ;  /* 0x0000000333037209 */ /* 0x000fe40007810000 */
[----:B------:R-:W-:Y:S02]  /*16450*/  FMNMX.FTZ R2, R33, R2, !PT ;  /* 0x0000000221027209 */ /* 0x000fe40007810000 */
[----:B------:R-:W-:Y:S02]  /*16460*/  FMNMX.FTZ R0, R17, R0, !PT ;  /* 0x0000000011007209 */ /* 0x000fe40007810000 */
[----:B------:R-:W-:Y:S02]  /*16470*/  FSEL R11, R46, -INF , P5 ;  /* 0xff8000002e0b7808 */ /* 0x000fe40002800000 */
[----:B------:R-:W-:Y:S02]  /*16480*/  FMNMX.FTZ R46, R206, R4, !PT ;  /* 0x00000004ce2e7209 */ /* 0x000fe40007810000 */
[----:B------:R-:W-:Y:S02]  /*16490*/  ISETP.GT.AND P6, PT, R5, 0x10, PT ;  /* 0x000000100500780c */ /* 0x000fe40003fc4270 */
[----:B------:R-:W-:Y:S02]  /*164a0*/  FSEL R15, R15, -INF , P0 ;  /* 0xff8000000f0f7808 */ /* 0x000fe40000000000 */
[----:B------:R-:W-:Y:S02]  /*164b0*/  FMNMX.FTZ R3, R52, R3, !PT ;  /* 0x0000000334037209 */ /* 0x000fe40007810000 */
[----:B------:R-:W-:Y:S02]  /*164c0*/  FMNMX.FTZ R2, R36, R2, !PT ;  /* 0x0000000224027209 */ /* 0x000fe40007810000 */
[----:B------:R-:W-:Y:S02]  /*164d0*/  FMNMX.FTZ R0, R18, R0, !PT ;  /* 0x0000000012007209 */ /* 0x000fe40007810000 */
[----:B------:R-:W-:Y:S02]  /*164e0*/  FMNMX.FTZ R46, R14, R46, !PT ;  /* 0x0000002e0e2e7209 */ /* 0x000fe40007810000 */
[----:B------:R-:W-:Y:S02]  /*164f0*/  FSEL R26, R26, -INF , P6 ;  /* 0xff8000001a1a7808 */ /* 0x000fe40003000000 */
[----:B------:R-:W-:Y:S02]  /*16500*/  FMNMX.FTZ R3, R54, R3, !PT ;  /* 0x0000000336037209 */ /* 0x000fe40007810000 */
[----:B------:R-:W-:Y:S02]  /*16510*/  FMNMX.FTZ R2, R48, R2, !PT ;  /* 0x0000000230027209 */ /* 0x000fe40007810000 */
[----:B------:R-:W-:Y:S02]  /*16520*/  FMNMX.FTZ R0, R20, R0, !PT ;  /* 0x0000000014007209 */ /* 0x000fe40007810000 */
[----:B------:R-:W-:Y:S02]  /*16530*/  FMNMX.FTZ R46, R15, R46, !PT ;  /* 0x0000002e0f2e7209 */ /* 0x000fe40007810000 */
[----:B------:R-:W-:Y:S02]  /*16540*/  ISETP.GT.AND P2, PT, R5, 0x18, PT ;  /* 0x000000180500780c */ /* 0x000fe40003f44270 */
[----:B------:R-:W-:Y:S02]  /*16550*/  FMNMX.FTZ R4, R58, R3, !PT ;  /* 0x000000033a047209 */ /* 0x000fe40007810000 */
[----:B------:R-:W-:Y:S02]  /*16560*/  FMNMX.FTZ R2, R47, R2, !PT ;  /* 0x000000022f027209 */ /* 0x000fe40007810000 */
[----:B------:R-:W-:Y:S02]  /*16570*/  FMNMX.FTZ R0, R24, R0, !PT ;  /* 0x0000000018007209 */ /* 0x000fe40007810000 */
[----:B------:R-:W-:Y:S02]  /*16580*/  FMNMX.FTZ R46, R26, R46, !PT ;  /* 0x0000002e1a2e7209 */ /* 0x000fe40007810000 */
[----:B------:R-:W-:Y:S02]  /*16590*/  ISETP.GT.AND P0, PT, R5, 0x19, PT ;  /* 0x000000190500780c */ /* 0x000fe40003f04270 */
[----:B------:R-:W-:Y:S02]  /*165a0*/  FSEL R30, R30, -INF , P2 ;  /* 0xff8000001e1e7808 */ /* 0x000fe40001000000 */
        /* <DEDUP_REMOVED lines=15> */
[C---:B------:R-:W-:Y:S02]  /*166a0*/  ISETP.GT.AND P2, PT, R5.reuse, 0x28, PT ;  /* 0x000000280500780c */ /* 0x040fe40003f44270 */
        /* <DEDUP_REMOVED lines=26> */
[----:B------:R-:W-:Y:S01]  /*16850*/  ISETP.GT.AND P0, PT, R5, 0x39, PT ;  /* 0x000000390500780c */ /* 0x000fe20003f04270 */
[----:B------:R-:W-:Y:S01]  /*16860*/  IMAD.MOV.U32 R5, RZ, RZ, 0x2 ;  /* 0x00000002ff057424 */ /* 0x000fe200078e00ff */
        /* <DEDUP_REMOVED lines=18> */
[----:B------:R-:W-:Y:S02]  /*16990*/  MOV R6, 0x169b0 ;  /* 0x000169b000067802 */ /* 0x000fe40000000f00 */
        /* <DEDUP_REMOVED lines=28> */
[----:B------:R-:W-:Y:S01]  /*16b60*/  MOV R196, R5 ;  /* 0x0000000500c47202 */ /* 0x000fe20000000f00 */
[----:B------:R-:W-:-:S05]  /*16b70*/  BRA `(.L_x_1295) ;  /* 0xffff33a000007947 */ /* 0x000fca000383ffff */
.L_x_1249:
[----:B-1----:R-:W-:Y:S01]  /*16b80*/  MOV R6, RZ ;  /* 0x000000ff00067202 */ /* 0x002fe20000000f00 */
[----:B------:R-:W-:Y:S01]  /*16b90*/  IMAD.MOV.U32 R7, RZ, RZ, R52 ;  /* 0x000000ffff077224 */ /* 0x000fe200078e0034 */
[----:B------:R-:W-:Y:S01]  /*16ba0*/  MOV R4, 0x16bd0 ;  /* 0x00016bd000047802 */ /* 0x000fe20000000f00 */
[----:B------:R-:W-:Y:S02]  /*16bb0*/  IMAD.MOV.U32 R5, RZ, RZ, 0x181f ;  /* 0x0000181fff057424 */ /* 0x000fe400078e00ff */
[----:B------:R-:W-:Y:S05]  /*16bc0*/  CALL.REL.NOINC `($__internal_19_$__cuda_sm70_shflsync_idx_p) ;  /* 0x00000b2000007944 */ /* 0x000fea0003c00000 */
[----:B------:R-:W-:Y:S01]  /*16bd0*/  MOV R28, R5 ;  /* 0x00000005001c7202 */ /* 0x000fe20000000f00 */
[----:B------:R-:W-:-:S05]  /*16be0*/  BRA `(.L_x_1296) ;  /* 0xffff5b2000007947 */ /* 0x000fca000383ffff */
.L_x_1252:
[----:B------:R-:W-:Y:S01]  /*16bf0*/  MOV R6, RZ ;  /* 0x000000ff00067202 */ /* 0x000fe20000000f00 */
[----:B------:R-:W-:Y:S01]  /*16c00*/  IMAD.MOV.U32 R7, RZ, RZ, R2 ;  /* 0x000000ffff077224 */ /* 0x000fe200078e0002 */
[----:B------:R-:W-:Y:S01]  /*16c10*/  MOV R4, 0x16c40 ;  /* 0x00016c4000047802 */ /* 0x000fe20000000f00 */
[----:B------:R-:W-:Y:S02]  /*16c20*/  IMAD.MOV.U32 R5, RZ, RZ, 0x181f ;  /* 0x0000181fff057424 */ /* 0x000fe400078e00ff */
[----:B-1--4-:R-:W-:Y:S05]  /*16c30*/  CALL.REL.NOINC `($__internal_19_$__cuda_sm70_shflsync_idx_p) ;  /* 0x00000ab000007944 */ /* 0x012fea0003c00000 */
[----:B------:R-:W-:Y:S01]  /*16c40*/  MOV R55, R5 ;  /* 0x0000000500377202 */ /* 0x000fe20000000f00 */
[----:B------:R-:W-:-:S05]  /*16c50*/  BRA `(.L_x_1297) ;  /* 0xffff734000007947 */ /* 0x000fca000383ffff */
.L_x_1253:
[----:B------:R-:W-:Y:S01]  /*16c60*/  MOV R6, RZ ;  /* 0x000000ff00067202 */ /* 0x000fe20000000f00 */
[----:B------:R-:W-:Y:S01]  /*16c70*/  IMAD.MOV.U32 R7, RZ, RZ, R3 ;  /* 0x000000ffff077224 */ /* 0x000fe200078e0003 */
[----:B------:R-:W-:Y:S01]  /*16c80*/  MOV R4, 0x16cb0 ;  /* 0x00016cb000047802 */ /* 0x000fe20000000f00 */
[----:B------:R-:W-:Y:S02]  /*16c90*/  IMAD.MOV.U32 R5, RZ, RZ, 0x181f ;  /* 0x0000181fff057424 */ /* 0x000fe400078e00ff */
[----:B-1234-:R-:W-:Y:S05]  /*16ca0*/  CALL.REL.NOINC `($__internal_19_$__cuda_sm70_shflsync_idx_p) ;  /* 0x00000a4000007944 */ /* 0x01efea0003c00000 */
[C---:B------:R-:W-:Y:S01]  /*16cb0*/  IADD3 R4, -R0.reuse, 0x10, RZ ;  /* 0x0000001000047810 */ /* 0x040fe20007ffe1ff */
[----:B------:R-:W2:Y:S01]  /*16cc0*/  LDL R8, [R1+0x8] ;  /* 0x0000080001087983 */ /* 0x000ea20000100800 */
[----:B------:R-:W-:Y:S02]  /*16cd0*/  ISETP.NE.U32.AND P2, PT, R0, RZ, PT ;  /* 0x000000ff0000720c */ /* 0x000fe40003f45070 */
[----:B------:R-:W-:Y:S04]  /*16ce0*/  LOP3.LUT R4, R4, 0xf, RZ, 0xc0, !PT ;  /* 0x0000000f04047812 */ /* 0x000fe800078ec0ff */
[----:B------:R-:W-:Y:S04]  /*16cf0*/  IADD3 R6, P5, P4, R4, R5, R51 ;  /* 0x0000000504067210 */ /* 0x000fe80007cbe033 */
[----:B------:R-:W-:Y:S02]  /*16d00*/  IADD3.X R7, RZ, R55, R52, P5, P4 ;  /* 0x00000037ff077210 */ /* 0x000fe40002fe8434 */
[----:B------:R-:W-:Y:S05]  /*16d10*/  IADD3 R4, P4, R5, R53, RZ ;  /* 0x0000003505047210 */ /* 0x000fea0007f9e0ff */
[----:B------:R-:W-:Y:S01]  /*16d20*/  IMAD.X R5, R55, 0x1, R54, P4 ;  /* 0x0000000137057824 */ /* 0x000fe200020e0636 */
[----:B------:R-:W-:Y:S01]  /*16d30*/  @!PT LDS RZ, [RZ] ;  /* 0x00000000fffff984 */ /* 0x000fe20000000800 */
[----:B------:R-:W-:Y:S01]  /*16d40*/  @!PT LDS RZ, [RZ] ;  /* 0x00000000fffff984 */ /* 0x000fe20000000800 */
[----:B------:R-:W-:Y:S01]  /*16d50*/  @!PT LDS RZ, [RZ] ;  /* 0x00000000fffff984 */ /* 0x000fe20000000800 */
[----:B--2---:R1:W-:Y:S04]  /*16d60*/  LDGSTS.E.BYPASS.LTC128B.128.ZFILL [R8+0x4100], [R6.64], P2 ;  /* 0x0410000006087fae */ /* 0x0043e80009141d48 */
        /* <DEDUP_REMOVED lines=61> */
.L_x_1254:
[----:B------:R-:W-:Y:S02]  /*17140*/  MOV R5, 0x2 ;  /* 0x0000000200057802 */ /* 0x000fe40000000f00 */
        /* <DEDUP_REMOVED lines=35> */
.L_x_1256:
[----:B------:R1:W5:Y:S01]  /*17380*/  LDL R4, [R1+0xe0] ;  /* 0x0000e00001047983 */ /* 0x0003620000100800 */
[----:B------:R-:W-:-:S02]  /*17390*/  MOV R5, 0x2 ;  /* 0x0000000200057802 */ /* 0x000fc40000000f00 */
[----:B------:R-:W-:Y:S02]  /*173a0*/  MOV R6, 0x173c0 ;  /* 0x000173c000067802 */ /* 0x000fe40000000f00 */
[----:B-1---5:R-:W-:Y:S05]  /*173b0*/  CALL.REL.NOINC `($__internal_18_$__cuda_sm70_shflsync_bfly_p) ;  /* 0x000002d000007944 */ /* 0x022fea0003c00000 */
[----:B------:R-:W-:Y:S01]  /*173c0*/  MOV R10, R5 ;  /* 0x00000005000a7202 */ /* 0x000fe20000000f00 */
[----:B------:R-:W-:Y:S05]  /*173d0*/  BRA `(.L_x_1300) ;  /* 0xffff982000007947 */ /* 0x000fea000383ffff */
.L_x_1257:
[----:B------:R-:W-:Y:S01]  /*173e0*/  IMAD.MOV.U32 R4, RZ, RZ, R10 ;  /* 0x000000ffff047224 */ /* 0x000fe200078e000a */
[----:B------:R-:W-:Y:S02]  /*173f0*/  MOV R5, 0x1 ;  /* 0x0000000100057802 */ /* 0x000fe40000000f00 */
[----:B------:R-:W-:Y:S02]  /*17400*/  MOV R6, 0x17420 ;  /* 0x0001742000067802 */ /* 0x000fe40000000f00 */
[----:B------:R-:W-:Y:S05]  /*17410*/  CALL.REL.NOINC `($__internal_18_$__cuda_sm70_shflsync_bfly_p) ;  /* 0x0000027000007944 */ /* 0x000fea0003c00000 */
[----:B------:R1:W5:Y:S01]  /*17420*/  LDL R4, [R1+0xe4] ;  /* 0x0000e40001047983 */ /* 0x0003620000100800 */
[----:B------:R-:W-:Y:S01]  /*17430*/  FADD.FTZ R10, R10, R5 ;  /* 0x000000050a0a7221 */ /* 0x000fe20000010000 */
[----:B------:R-:W-:Y:S02]  /*17440*/  MOV R5, 0x2 ;  /* 0x0000000200057802 */ /* 0x000fe40000000f00 */
[----:B------:R-:W-:Y:S02]  /*17450*/  MOV R6, 0x17470 ;  /* 0x0001747000067802 */ /* 0x000fe40000000f00 */
[----:B-1---5:R-:W-:Y:S05]  /*17460*/  CALL.REL.NOINC `($__internal_18_$__cuda_sm70_shflsync_bfly_p) ;  /* 0x0000022000007944 */ /* 0x022fea0003c00000 */
[----:B------:R-:W2:Y:S01]  /*17470*/  LDL.LU R4, [R1+0xe4] ;  /* 0x0000e40001047983 */ /* 0x000ea20000300800 */
[----:B------:R-:W-:Y:S01]  /*17480*/  MOV R6, 0x174d0 ;  /* 0x000174d000067802 */ /* 0x000fe20000000f00 */
[----:B--2---:R-:W-:Y:S01]  /*17490*/  FADD.FTZ R9, R4, R5 ;  /* 0x0000000504097221 */ /* 0x004fe20000010000 */
[----:B------:R-:W-:-:S04]  /*174a0*/  MOV R5, 0x1 ;  /* 0x0000000100057802 */ /* 0x000fc80000000f00 */
[----:B------:R-:W-:Y:S02]  /*174b0*/  MOV R4, R9 ;  /* 0x0000000900047202 */ /* 0x000fe40000000f00 */
[----:B------:R-:W-:Y:S05]  /*174c0*/  CALL.REL.NOINC `($__internal_18_$__cuda_sm70_shflsync_bfly_p) ;  /* 0x000001c000007944 */ /* 0x000fea0003c00000 */
[----:B------:R-:W-:Y:S01]  /*174d0*/  FADD.FTZ R9, R9, R5 ;  /* 0x0000000509097221 */ /* 0x000fe20000010000 */
[----:B------:R-:W-:Y:S02]  /*174e0*/  MOV R4, R203 ;  /* 0x000000cb00047202 */ /* 0x000fe40000000f00 */
[----:B------:R-:W-:Y:S02]  /*174f0*/  MOV R5, 0x2 ;  /* 0x0000000200057802 */ /* 0x000fe40000000f00 */
[----:B------:R-:W-:Y:S02]  /*17500*/  MOV R6, 0x17520 ;  /* 0x0001752000067802 */ /* 0x000fe40000000f00 */
[----:B------:R-:W-:Y:S05]  /*17510*/  CALL.REL.NOINC `($__internal_18_$__cuda_sm70_shflsync_bfly_p) ;  /* 0x0000017000007944 */ /* 0x000fea0003c00000 */
[----:B------:R-:W-:Y:S01]  /*17520*/  FADD.FTZ R8, R203, R5 ;  /* 0x00000005cb087221 */ /* 0x000fe20000010000 */
[----:B------:R-:W-:Y:S02]  /*17530*/  MOV R5, 0x1 ;  /* 0x0000000100057802 */ /* 0x000fe40000000f00 */
[----:B------:R-:W-:Y:S02]  /*17540*/  MOV R6, 0x17570 ;  /* 0x0001757000067802 */ /* 0x000fe40000000f00 */
[----:B------:R-:W-:-:S02]  /*17550*/  MOV R4, R8 ;  /* 0x0000000800047202 */ /* 0x000fc40000000f00 */
[----:B------:R-:W-:Y:S05]  /*17560*/  CALL.REL.NOINC `($__internal_18_$__cuda_sm70_shflsync_bfly_p) ;  /* 0x0000012000007944 */ /* 0x000fea0003c00000 */
[----:B------:R-:W-:Y:S01]  /*17570*/  FADD.FTZ R8, R8, R5 ;  /* 0x0000000508087221 */ /* 0x000fe20000010000 */
[----:B------:R-:W-:-:S02]  /*17580*/  MOV R4, R202 ;  /* 0x000000ca00047202 */ /* 0x000fc40000000f00 */
[----:B------:R-:W-:Y:S02]  /*17590*/  MOV R5, 0x2 ;  /* 0x0000000200057802 */ /* 0x000fe40000000f00 */
[----:B------:R-:W-:Y:S02]  /*175a0*/  MOV R6, 0x175c0 ;  /* 0x000175c000067802 */ /* 0x000fe40000000f00 */
[----:B------:R-:W-:Y:S05]  /*175b0*/  CALL.REL.NOINC `($__internal_18_$__cuda_sm70_shflsync_bfly_p) ;  /* 0x000000d000007944 */ /* 0x000fea0003c00000 */
[----:B------:R-:W-:Y:S01]  /*175c0*/  FADD.FTZ R202, R202, R5 ;  /* 0x00000005caca7221 */ /* 0x000fe20000010000 */
[----:B------:R-:W-:Y:S02]  /*175d0*/  MOV R5, 0x1 ;  /* 0x0000000100057802 */ /* 0x000fe40000000f00 */
[----:B------:R-:W-:Y:S02]  /*175e0*/  MOV R6, 0x17610 ;  /* 0x0001761000067802 */ /* 0x000fe40000000f00 */
[----:B------:R-:W-:Y:S02]  /*175f0*/  MOV R4, R202 ;  /* 0x000000ca00047202 */ /* 0x000fe40000000f00 */
[----:B------:R-:W-:Y:S05]  /*17600*/  CALL.REL.NOINC `($__internal_18_$__cuda_sm70_shflsync_bfly_p) ;  /* 0x0000008000007944 */ /* 0x000fea0003c00000 */
[----:B------:R-:W-:Y:S01]  /*17610*/  MOV R4, R5 ;  /* 0x0000000500047202 */ /* 0x000fe20000000f00 */
[----:B------:R-:W-:Y:S05]  /*17620*/  BRA `(.L_x_1301) ;  /* 0xffff96e000007947 */ /* 0x000fea000383ffff */
.L_x_1271:
[----:B------:R-:W-:Y:S01]  /*17630*/  IMAD.MOV.U32 R7, RZ, RZ, R2 ;  /* 0x000000ffff077224 */ /* 0x000fe200078e0002 */
[----:B------:R-:W-:Y:S01]  /*17640*/  MOV R6, RZ ;  /* 0x000000ff00067202 */ /* 0x000fe20000000f00 */
[----:B---3--:R-:W-:Y:S01]  /*17650*/  IMAD.MOV.U32 R5, RZ, RZ, 0x1f ;  /* 0x0000001fff057424 */ /* 0x008fe200078e00ff */
[----:B------:R-:W-:-:S02]  /*17660*/  MOV R4, 0x17680 ;  /* 0x0001768000047802 */ /* 0x000fc40000000f00 */
[----:B-1--45:R-:W-:Y:S05]  /*17670*/  CALL.REL.NOINC `($__internal_19_$__cuda_sm70_shflsync_idx_p) ;  /* 0x0000007000007944 */ /* 0x032fea0003c00000 */
[----:B------:R-:W-:Y:S05]  /*17680*/  BRA `(.L_x_1302) ;  /* 0xffffc04000007947 */ /* 0x000fea000383ffff */
        .weak           $__internal_18_$__cuda_sm70_shflsync_bfly_p
        .type           $__internal_18_$__cuda_sm70_shflsync_bfly_p,@function
        .size           $__internal_18_$__cuda_sm70_shflsync_bfly_p,($__internal_19_$__cuda_sm70_shflsync_idx_p - $__internal_18_$__cuda_sm70_shflsync_bfly_p)
$__internal_18_$__cuda_sm70_shflsync_bfly_p:
[----:B------:R-:W-:Y:S02]  /*17690*/  MOV R59, 0xffffffff ;  /* 0xffffffff003b7802 */ /* 0x000fe40000000f00 */
[----:B------:R-:W-:-:S02]  /*176a0*/  MOV R7, 0x1f ;  /* 0x0000001f00077802 */ /* 0x000fc40000000f00 */
[----:B------:R-:W-:Y:S04]  /*176b0*/  WARPSYNC R59 ;  /* 0x0000003b00007348 */ /* 0x000fe80003800000 */
[----:B------:R1:W2:Y:S02]  /*176c0*/  SHFL.BFLY PT, R5, R4, R5, R7 ;  /* 0x0c00000504057389 */ /* 0x0002a400000e0007 */
[----:B-1----:R-:W-:-:S04]  /*176d0*/  MOV R7, 0x0 ;  /* 0x0000000000077802 */ /* 0x002fc80000000f00 */
[----:B--2---:R-:W-:Y:S05]  /*176e0*/  RET.REL.NODEC R6 `(_ZN7cutlass13device_kernelIN5flash19enable_sm80_to_sm89INS1_16FlashAttnFwdSm80INS1_25CollectiveMainloopFwdSm80ILi4ELi1ELb0EN4cute5tupleIJNS5_1CILi128EEENS7_ILi64EEES8_EEELi128ENS_10bfloat16_tEfNS_4arch4Sm80ELb1ELb0ELb1ELb0ELb1ELb0ELb1ELb1EEENS1_21CollectiveEpilogueFwdINS6_IJS8_S8_S9_EEENS6_IJNS7_ILi1EEESH_SH_EEESB_SD_Li128ELb0ELb1ELb1ELb0EEENS1_30DynamicPersistentTileSchedulerILi128ELi128ELb1ELb1ELb0EEEEEEEEEvNT_6ParamsE) ;  /* 0xfffe891006007950 */ /* 0x004fea0003c3ffff */
        .weak           $__internal_19_$__cuda_sm70_shflsync_idx_p
        .type           $__internal_19_$__cuda_sm70_shflsync_idx_p,@function
        .size           $__internal_19_$__cuda_sm70_shflsync_idx_p,(.L_x_3595 - $__internal_19_$__cuda_sm70_shflsync_idx_p)
$__internal_19_$__cuda_sm70_shflsync_idx_p:
[----:B------:R-:W-:Y:S02]  /*176f0*/  MOV R8, 0xffffffff ;  /* 0xffffffff00087802 */ /* 0x000fe40000000f00 */
[----:B------:R-:W-:Y:S02]  /*17700*/  MOV R9, 0x0 ;  /* 0x0000000000097802 */ /* 0x000fe40000000f00 */
[----:B------:R-:W-:Y:S04]  /*17710*/  WARPSYNC R8 ;  /* 0x0000000800007348 */ /* 0x000fe80003800000 */
[----:B------:R1:W2:Y:S02]  /*17720*/  SHFL.IDX PT, R5, R7, R6, R5 ;  /* 0x0000000607057389 */ /* 0x0002a400000e0005 */
[----:B-1----:R-:W-:-:S04]  /*17730*/  MOV R8, R4 ;  /* 0x0000000400087202 */ /* 0x002fc80000000f00 */
[----:B--2---:R-:W-:Y:S05]  /*17740*/  RET.REL.NODEC R8 `(_ZN7cutlass13device_kernelIN5flash19enable_sm80_to_sm89INS1_16FlashAttnFwdSm80INS1_25CollectiveMainloopFwdSm80ILi4ELi1ELb0EN4cute5tupleIJNS5_1CILi128EEENS7_ILi64EEES8_EEELi128ENS_10bfloat16_tEfNS_4arch4Sm80ELb1ELb0ELb1ELb0ELb1ELb0ELb1ELb1EEENS1_21CollectiveEpilogueFwdINS6_IJS8_S8_S9_EEENS6_IJNS7_ILi1EEESH_SH_EEESB_SD_Li128ELb0ELb1ELb1ELb0EEENS1_30DynamicPersistentTileSchedulerILi128ELi128ELb1ELb1ELb0EEEEEEEEEvNT_6ParamsE) ;  /* 0xfffe88b008007950 */ /* 0x004fea0003c3ffff */
.L_x_1303:
        /* <DEDUP_REMOVED lines=11> */
.L_x_3595:


//--------------------- .text._ZN7cutlass13device_kernelIN5flash19enable_sm80_to_sm89INS1_16FlashAttnFwdSm80INS1_25CollectiveMainloopFwdSm80ILi8ELi1ELb1EN4cute5tupleIJNS5_1CILi128EEENS7_ILi112EEES8_EEELi128ENS_10bfloat16_tEfNS_4arch4Sm80ELb1ELb0ELb1ELb1ELb1ELb0ELb1ELb1EEENS1_21CollectiveEpilogueFwdINS6_IJS8_S8_S9_EEENS6_IJNS7_ILi1EEESH_SH_EEESB_SD_Li256ELb1ELb1ELb1ELb0EEENS1_36VarlenDynamicPersistentTileSchedulerILi128ELi112ELi256ELi256ELb1ELb1ELb0ELb1ELb1ELb1EEEEEEEEEvNT_6ParamsE --------------------------
	.section	.text._ZN7cutlass13device_kernelIN5flash19enable_sm80_to_sm89INS1_16FlashAttnFwdSm80INS1_25CollectiveMainloopFwdSm80ILi8ELi1ELb1EN4cute5tupleIJNS5_1CILi128EEENS7_ILi112EEES8_EEELi128ENS_10bfloat16_tEfNS_4arch4Sm80ELb1ELb0ELb1ELb1ELb1ELb0ELb1ELb1EEENS1_21CollectiveEpilogueFwdINS6_IJS8_S8_S9_EEENS6_IJNS7_ILi1EEESH_SH_EEESB_SD_Li256ELb1ELb1ELb1ELb0EEENS1_36VarlenDynamicPersistentTileSchedulerILi128ELi112ELi256ELi256ELb1ELb1ELb0ELb1ELb1ELb1EEEEEEEEEvNT_6ParamsE,"ax",@progbits
	.sectioninfo	@"SHI_REGISTERS=255"
	.align	128
.text._ZN7cutlass13device_kernelIN5flash19enable_sm80_to_sm89INS1_16FlashAttnFwdSm80INS1_25CollectiveMainloopFwdSm80ILi8ELi1ELb1EN4cute5tupleIJNS5_1CILi128EEENS7_ILi112EEES8_EEELi128ENS_10bfloat16_tEfNS_4arch4Sm80ELb1ELb0ELb1ELb1ELb1ELb0ELb1ELb1EEENS1_21CollectiveEpilogueFwdINS6_IJS8_S8_S9_EEENS6_IJNS7_ILi1EEESH_SH_EEESB_SD_Li256ELb1ELb1ELb1ELb0EEENS1_36VarlenDynamicPersistentTileSchedulerILi128ELi112ELi256ELi256ELb1ELb1ELb0ELb1ELb1ELb1EEEEEEEEEvNT_6ParamsE:
        .type           _ZN7cutlass13device_kernelIN5flash19enable_sm80_to_sm89INS1_16FlashAttnFwdSm80INS1_25CollectiveMainloopFwdSm80ILi8ELi1ELb1EN4cute5tupleIJNS5_1CILi128EEENS7_ILi112EEES8_EEELi128ENS_10bfloat16_tEfNS_4arch4Sm80ELb1ELb0ELb1ELb1ELb1ELb0ELb1ELb1EEENS1_21CollectiveEpilogueFwdINS6_IJS8_S8_S9_EEENS6_IJNS7_ILi1EEESH_SH_EEESB_SD_Li256ELb1ELb1ELb1ELb0EEENS1_36VarlenDynamicPersistentTileSchedulerILi128ELi112ELi256ELi256ELb1ELb1ELb0ELb1ELb1ELb1EEEEEEEEEvNT_6ParamsE,@function
        .size           _ZN7cutlass13device_kernelIN5flash19enable_sm80_to_sm89INS1_16FlashAttnFwdSm80INS1_25CollectiveMainloopFwdSm80ILi8ELi1ELb1EN4cute5tupleIJNS5_1CILi128EEENS7_ILi112EEES8_EEELi128ENS_10bfloat16_tEfNS_4arch4Sm80ELb1ELb0ELb1ELb1ELb1ELb0ELb1ELb1EEENS1_21CollectiveEpilogueFwdINS6_IJS8_S8_S9_EEENS6_IJNS7_ILi1EEESH_SH_EEESB_SD_Li256ELb1ELb1ELb1ELb0EEENS1_36VarlenDynamicPersistentTileSchedulerILi128ELi112ELi256ELi256ELb1ELb1ELb0ELb1ELb1ELb1EEEEEEEEEvNT_6ParamsE,(.L_x_3598 - _ZN7cutlass13device_kernelIN5flash19enable_sm80_to_sm89INS1_16FlashAttnFwdSm80INS1_25CollectiveMainloopFwdSm80ILi8ELi1ELb1EN4cute5tupleIJNS5_1CILi128EEENS7_ILi112EEES8_EEELi128ENS_10bfloat16_tEfNS_4arch4Sm80ELb1ELb0ELb1ELb1ELb1ELb0ELb1ELb1EEENS1_21CollectiveEpilogueFwdINS6_IJS8_S8_S9_EEENS6_IJNS7_ILi1EEESH_SH_EEESB_SD_Li256ELb1ELb1ELb1ELb0EEENS1_36VarlenDynamicPersistentTileSchedulerILi128ELi112ELi256ELi256ELb1ELb1ELb0ELb1ELb1ELb1EEEEEEEEEvNT_6ParamsE)
        .other          _ZN7cutlass13device_kernelIN5flash19enable_sm80_to_sm89INS1_16FlashAttnFwdSm80INS1_25CollectiveMainloopFwdSm80ILi8ELi1ELb1EN4cute5tupleIJNS5_1CILi128EEENS7_ILi112EEES8_EEELi128ENS_10bfloat16_tEfNS_4arch4Sm80ELb1ELb0ELb1ELb1ELb1ELb0ELb1ELb1EEENS1_21CollectiveEpilogueFwdINS6_IJS8_S8_S9_EEENS6_IJNS7_ILi1EEESH_SH_EEESB_SD_Li256ELb1ELb1ELb1ELb0EEENS1_36VarlenDynamicPersistentTileSchedulerILi128ELi112ELi256ELi256ELb1ELb1ELb0ELb1ELb1ELb1EEEEEEEEEvNT_6ParamsE,@"STO_CUDA_ENTRY STV_DEFAULT"
_ZN7cutlass13device_kernelIN5flash19enable_sm80_to_sm89INS1_16FlashAttnFwdSm80INS1_25CollectiveMainloopFwdSm80ILi8ELi1ELb1EN4cute5tupleIJNS5_1CILi128EEENS7_ILi112EEES8_EEELi128ENS_10bfloat16_tEfNS_4arch4Sm80ELb1ELb0ELb1ELb1ELb1ELb0ELb1ELb1EEENS1_21CollectiveEpilogueFwdINS6_IJS8_S8_S9_EEENS6_IJNS7_ILi1EEESH_SH_EEESB_SD_Li256ELb1ELb1ELb1ELb0EEENS1_36VarlenDynamicPersistentTileSchedulerILi128ELi112ELi256ELi256ELb1ELb1ELb0ELb1ELb1ELb1EEEEEEEEEvNT_6ParamsE:
        /* <DEDUP_REMOVED lines=54> */
.L_x_1309:
        /* <DEDUP_REMOVED lines=16> */
.L_x_1440:
        /* <DEDUP_REMOVED lines=16> */
.L_x_1441:
[----:B--2---:R-:W-:-:S05]  /*0560*/  IMAD R0, R0, c[0x0][0x538], RZ ;  /* 0x00014e0000007a24 */ /* 0x004fca00078e02ff */
[----:B------:R-:W-:-:S04]  /*0570*/  IADD3 R6, R0, R6, RZ ;  /* 0x0000000600067210 */ /* 0x000fc80007ffe0ff */
[----:B------:R-:W-:-:S13]  /*0580*/  ISETP.GT.AND P0, PT, R6, UR4, PT ;  /* 0x0000000406007c0c */ /* 0x000fda000bf04270 */
[----:B-1----:R-:W-:Y:S05]  /*0590*/  @!P0 BRA `(.L_x_1309) ;  /* 0xfffffdc000008947 */ /* 0x002fea000383ffff */
.L_x_1305:
[----:B------:R-:W-:-:S05]  /*05a0*/  IADD3 R10, -R0, R6, RZ ;  /* 0x00000006000a7210 */ /* 0x000fca0007ffe1ff */
[----:B------:R-:W-:-:S05]  /*05b0*/  IMAD R0, R4, c[0x0][0x538], R10 ;  /* 0x00014e0004007a24 */ /* 0x000fca00078e020a */
[----:B------:R-:W-:Y:S01]  /*05c0*/  ISETP.GT.AND P0, PT, R0, UR4, PT ;  /* 0x0000000400007c0c */ /* 0x000fe2000bf04270 */
[----:B------:R-:W-:-:S12]  /*05d0*/  BRA.DIV ~URZ, `(.L_x_1310) ;  /* 0x00013fb27f007947 */ /* 0x000fd8000b800000 */
[----:B------:R-:W-:-:S04]  /*05e0*/  VOTE.ANY R6, PT, !P0 ;  /* 0x0000000000067806 */ /* 0x000fc800040e0100 */
.L_x_1442:
[----:B------:R-:W1:Y:S02]  /*05f0*/  POPC R0, R6 ;  /* 0x0000000600007309 */ /* 0x000e640000000000 */
[----:B-1----:R-:W-:-:S05]  /*0600*/  IADD3 R2, R0, R7, RZ ;  /* 0x0000000700027210 */ /* 0x002fca0007ffe0ff */
[----:B------:R1:W-:Y:S01]  /*0610*/  STL [R1+0x54], R2 ;  /* 0x0000540201007387 */ /* 0x0003e20000100800 */
[----:B------:R-:W-:Y:S05]  /*0620*/  BRA.DIV ~URZ, `(.L_x_1311) ;  /* 0x00013fb27f007947 */ /* 0x000fea000b800000 */
[----:B------:R2:W3:Y:S01]  /*0630*/  SHFL.IDX PT, R12, R9, R0, 0x1f ;  /* 0x00001f00090c7589 */ /* 0x0004e200000e0000 */
[----:B------:R-:W-:-:S03]  /*0640*/  MOV R5, RZ ;  /* 0x000000ff00057202 */ /* 0x000fc60000000f00 */
[----:B------:R2:W4:Y:S04]  /*0650*/  SHFL.IDX PT, R9, R8, R0, 0x1f ;  /* 0x00001f0008097589 */ /* 0x00052800000e0000 */
.L_x_1443:
[----:B------:R-:W-:Y:S01]  /*0660*/  ISETP.NE.AND P0, PT, R6, RZ, PT ;  /* 0x000000ff0600720c */ /* 0x000fe20003f05270 */
[----:B------:R-:W-:-:S12]  /*0670*/  BSSY B0, `(.L_x_1312) ;  /* 0x0000005000007945 */ /* 0x000fd80003800000 */
[----:B------:R-:W-:Y:S05]  /*0680*/  @!P0 BRA `(.L_x_1313) ;  /* 0x0000003000008947 */ /* 0x000fea0003800000 */
[----:B--2---:R-:W-:Y:S01]  /*0690*/  IADD3 R0, R0, -0x1, RZ ;  /* 0xffffffff00007810 */ /* 0x004fe20007ffe0ff */
[----:B------:R-:W-:Y:S05]  /*06a0*/  BRA.DIV ~URZ, `(.L_x_1314) ;  /* 0x000140127f007947 */ /* 0x000fea000b800000 */
[----:B------:R2:W1:Y:S02]  /*06b0*/  SHFL.IDX PT, R5, R4, R0, 0x1f ;  /* 0x00001f0004057589 */ /* 0x00046400000e0000 */
.L_x_1313:
[----:B------:R-:W-:Y:S05]  /*06c0*/  BSYNC B0 ;  /* 0x0000000000007941 */ /* 0x000fea0003800000 */
.L_x_1312:
        /* <DEDUP_REMOVED lines=69> */
.L_x_1316:
        /* <DEDUP_REMOVED lines=70> */
.L_x_1317:
[----:B------:R-:W-:Y:S05]  /*0f80*/  BSYNC B0 ;  /* 0x0000000000007941 */ /* 0x000fea0003800000 */
.L_x_1315:
[----:B------:R-:W-:-:S04]  /*0f90*/  LOP3.LUT R0, RZ, R0, RZ, 0x33, !PT ;  /* 0x00000000ff007212 */ /* 0x000fc800078e33ff */
[----:B------:R-:W-:-:S05]  /*0fa0*/  IADD3 R0, R0, R12, RZ ;  /* 0x0000000c00007210 */ /* 0x000fca0007ffe0ff */
[----:B------:R2:W-:Y:S01]  /*0fb0*/  STL [R1+0x4c], R0 ;  /* 0x00004c0001007387 */ /* 0x0005e20000100800 */
[----:B------:R-:W-:Y:S05]  /*0fc0*/  BRA `(.L_x_1318) ;  /* 0x0000006000007947 */ /* 0x000fea0003800000 */
.L_x_1306:
[----:B------:R-:W-:Y:S01]  /*0fd0*/  MOV R0, UR4 ;  /* 0x0000000400007c02 */ /* 0x000fe20008000f00 */
[----:B------:R-:W-:Y:S04]  /*0fe0*/  STL [R1+0x4c], RZ ;  /* 0x00004cff01007387 */ /* 0x000fe80000100800 */
[----:B------:R-:W-:Y:S04]  /*0ff0*/  STL [R1+0x50], RZ ;  /* 0x000050ff01007387 */ /* 0x000fe80000100800 */
[----:B------:R1:W-:Y:S02]  /*1000*/  STL [R1+0x48], R0 ;  /* 0x0000480001007387 */ /* 0x0003e40000100800 */
[----:B-1----:R-:W-:-:S05]  /*1010*/  MOV R0, c[0x0][0x53c] ;  /* 0x00014f0000007a02 */ /* 0x002fca0000000f00 */
[----:B------:R1:W-:Y:S02]  /*1020*/  STL [R1+0x54], R0 ;  /* 0x0000540001007387 */ /* 0x0003e40000100800 */
.L_x_1318:
        /* <DEDUP_REMOVED lines=8> */
.L_x_1304:
[----:B-12---:R-:W2:Y:S02]  /*10b0*/  LDL R0, [R1+0x54] ;  /* 0x0000540001007983 */ /* 0x006ea40000100800 */
[----:B--2---:R-:W-:-:S13]  /*10c0*/  ISETP.GE.AND P0, PT, R0, c[0x0][0x53c], PT ;  /* 0x00014f0000007a0c */ /* 0x004fda0003f06270 */
[----:B------:R-:W-:Y:S05]  /*10d0*/  @P0 EXIT ;  /* 0x000000000000094d */ /* 0x000fea0003800000 */
[----:B------:R-:W1:Y:S01]  /*10e0*/  S2R R16, SR_TID.X ;  /* 0x0000000000107919 */ /* 0x000e620000002100 */
[----:B------:R-:W-:Y:S02]  /*10f0*/  ULDC UR5, c[0x0][0x2ac] ;  /* 0x0000ab0000057ab9 */ /* 0x000fe40000000800 */
[----:B------:R-:W-:Y:S02]  /*1100*/  ULDC UR4, c[0x0][0x1d0] ;  /* 0x0000740000047ab9 */ /* 0x000fe40000000800 */
[----:B------:R-:W-:Y:S01]  /*1110*/  UIMAD UR5, UR5, UR4, URZ ;  /* 0x00000004050572a4 */ /* 0x000fe2000f8e023f */
[----:B-1-3--:R-:W-:-:S04]  /*1120*/  SHF.R.S32.HI R7, RZ, 0x1f, R16 ;  /* 0x0000001fff077819 */ /* 0x00afc80000011410 */
        /* <DEDUP_REMOVED lines=30> */
[----:B------:R-:W-:Y:S02]  /*1310*/  LOP3.LUT R3, R10, 0xffffffe0, RZ, 0xc0, !PT ;  /* 0xffffffe00a037812 */ /* 0x000fe400078ec0ff */
[----:B------:R-:W-:Y:S01]  /*1320*/  LOP3.LUT R0, R6, 0x1c0, RZ, 0xc0, !PT ;  /* 0x000001c006007812 */ /* 0x000fe200078ec0ff */
[----:B------:R-:W-:Y:S01]  /*1330*/  IMAD.IADD R6, R2, 0x1, -R4 ;  /* 0x0000000102067824 */ /* 0x000fe200078e0a04 */
        /* <DEDUP_REMOVED lines=22> */
[C---:B------:R-:W-:Y:S01]  /*14a0*/  R2P PR, R8.reuse, 0x6 ;  /* 0x0000000608007804 */ /* 0x040fe20000000000 */
[----:B------:R-:W-:Y:S01]  /*14b0*/  IMAD.SHL.U32 R5, R8, 0x40, RZ ;  /* 0x0000004008057824 */ /* 0x000fe200078e00ff */
[C---:B------:R-:W-:Y:S01]  /*14c0*/  LOP3.LUT P4, RZ, R6.reuse, 0x2, RZ, 0xc0, !PT ;  /* 0x0000000206ff7812 */ /* 0x040fe2000788c0ff */
[----:B------:R-:W-:Y:S01]  /*14d0*/  IMAD.IADD R8, R3, 0x1, -R4 ;  /* 0x0000000103087824 */ /* 0x000fe200078e0a04 */
[----:B------:R-:W-:Y:S01]  /*14e0*/  LOP3.LUT P3, RZ, R6, 0x4, RZ, 0xc0, !PT ;  /* 0x0000000406ff7812 */ /* 0x000fe2000786c0ff */
[----:B------:R-:W-:Y:S01]  /*14f0*/  IMAD.SHL.U32 R6, R13, 0x8, RZ ;  /* 0x000000080d067824 */ /* 0x000fe200078e00ff */
[----:B------:R-:W-:Y:S01]  /*1500*/  LOP3.LUT R2, R2, 0x1c0, RZ, 0xc0, !PT ;  /* 0x000001c002027812 */ /* 0x000fe200078ec0ff */
[----:B------:R-:W-:Y:S01]  /*1510*/  IMAD R8, R8, 0x8, R17 ;  /* 0x0000000808087824 */ /* 0x000fe200078e0211 */
[----:B------:R-:W-:Y:S01]  /*1520*/  LOP3.LUT R4, R5, 0x1c0, RZ, 0xc0, !PT ;  /* 0x000001c005047812 */ /* 0x000fe200078ec0ff */
[----:B------:R1:W-:Y:S01]  /*1530*/  STL [R1+0x110], R17 ;  /* 0x0001101101007387 */ /* 0x0003e20000100800 */
[----:B------:R-:W-:Y:S01]  /*1540*/  LOP3.LUT R11, R11, 0x7ffffe00, R7, 0xf8, !PT ;  /* 0x7ffffe000b0b7812 */ /* 0x000fe200078ef807 */
[----:B------:R-:W-:Y:S01]  /*1550*/  IMAD R7, R9, 0x200, R3 ;  /* 0x0000020009077824 */ /* 0x000fe200078e0203 */
[----:B------:R-:W-:Y:S01]  /*1560*/  LOP3.LUT R6, R2, 0x8, R6, 0xf8, !PT ;  /* 0x0000000802067812 */ /* 0x000fe200078ef806 */
[----:B------:R-:W-:Y:S01]  /*1570*/  IMAD R0, R13, 0x200, R10 ;  /* 0x000002000d007824 */ /* 0x000fe200078e020a */
[----:B------:R-:W-:Y:S01]  /*1580*/  SHF.R.U32.HI R3, RZ, 0x3, R2 ;  /* 0x00000003ff037819 */ /* 0x000fe20000011602 */
[----:B------:R-:W-:Y:S01]  /*1590*/  IMAD.MOV.U32 R10, RZ, RZ, 0x40 ;  /* 0x00000040ff0a7424 */ /* 0x000fe200078e00ff */
[----:B------:R-:W-:Y:S01]  /*15a0*/  LEA.HI R2, R4, R4, RZ, 0x1d ;  /* 0x0000000404027211 */ /* 0x000fe200078fe8ff */
[----:B------:R-:W-:Y:S01]  /*15b0*/  IMAD.SHL.U32 R215, R11, 0x2, RZ ;  /* 0x000000020bd77824 */ /* 0x000fe200078e00ff */
[----:B------:R-:W-:-:S02]  /*15c0*/  IADD3 R222, -R20, 0x70, RZ ;  /* 0x0000007014de7810 */ /* 0x000fc40007ffe1ff */
[----:B------:R-:W-:Y:S01]  /*15d0*/  SEL R5, R16, 0xfffffff0, !P4 ;  /* 0xfffffff010057807 */ /* 0x000fe20006000000 */
[----:B------:R-:W-:Y:S01]  /*15e0*/  IMAD.U32 R7, R7, 0x2, R2 ;  /* 0x0000000207077824 */ /* 0x000fe200078e0002 */
[----:B------:R-:W-:Y:S01]  /*15f0*/  LOP3.LUT R2, R12, 0x7ffffffc, RZ, 0xc0, !PT ;  /* 0x7ffffffc0c027812 */ /* 0x000fe200078ec0ff */
[----:B------:R-:W-:Y:S01]  /*1600*/  IMAD R12, R19, 0x20, R20 ;  /* 0x00000020130c7824 */ /* 0x000fe200078e0214 */
[----:B------:R-:W-:Y:S02]  /*1610*/  SEL R4, R15, 0xffffffe0, !P3 ;  /* 0xffffffe00f047807 */ /* 0x000fe40005800000 */
[----:B------:R-:W-:Y:S01]  /*1620*/  IADD3 R248, R238, 0x40, RZ ;  /* 0x00000040eef87810 */ /* 0x000fe20007ffe0ff */
[----:B------:R-:W-:Y:S01]  /*1630*/  IMAD.IADD R2, R18, 0x1, -R2 ;  /* 0x0000000112027824 */ /* 0x000fe200078e0a02 */
[----:B------:R2:W-:Y:S01]  /*1640*/  STL [R1+0x4], R12 ;  /* 0x0000040c01007387 */ /* 0x0005e20000100800 */
[----:B------:R-:W-:Y:S01]  /*1650*/  LOP3.LUT R3, R6, R3, RZ, 0x3c, !PT ;  /* 0x0000000306037212 */ /* 0x000fe200078e3cff */
[----:B------:R-:W-:Y:S01]  /*1660*/  IMAD.SHL.U32 R6, R14, 0x40, RZ ;  /* 0x000000400e067824 */ /* 0x000fe200078e00ff */
[----:B------:R-:W-:Y:S01]  /*1670*/  LEA R188, R0, 0x8100, 0x1 ;  /* 0x0000810000bc7811 */ /* 0x000fe200078e08ff */
[----:B------:R-:W-:Y:S01]  /*1680*/  IMAD.SHL.U32 R26, R2, 0x2, RZ ;  /* 0x00000002021a7824 */ /* 0x000fe200078e00ff */
[----:B------:R3:W-:Y:S01]  /*1690*/  STL [R1+0x58], R8 ;  /* 0x0000580801007387 */ /* 0x0007e20000100800 */
[----:B------:R-:W-:Y:S01]  /*16a0*/  IMAD.IADD R4, R5, 0x1, R4 ;  /* 0x0000000105047824 */ /* 0x000fe200078e0204 */
[----:B------:R-:W-:-:S02]  /*16b0*/  SHF.R.S32.HI R5, RZ, 0x1f, R248 ;  /* 0x0000001fff057819 */ /* 0x000fc400000114f8 */
[C---:B------:R-:W-:Y:S01]  /*16c0*/  IADD3 R25, R26.reuse, 0x8, RZ ;  /* 0x000000081a197810 */ /* 0x040fe20007ffe0ff */
[----:B------:R-:W-:Y:S01]  /*16d0*/  STL [R1+0x44], R26 ;  /* 0x0000441a01007387 */ /* 0x000fe20000100800 */
[C---:B------:R-:W-:Y:S02]  /*16e0*/  IADD3 R24, R26.reuse, 0x10, RZ ;  /* 0x000000101a187810 */ /* 0x040fe40007ffe0ff */
[C---:B------:R-:W-:Y:S01]  /*16f0*/  IADD3 R23, R26.reuse, 0x18, RZ ;  /* 0x000000181a177810 */ /* 0x040fe20007ffe0ff */
[----:B------:R-:W-:Y:S01]  /*1700*/  STL [R1+0xac], R25 ;  /* 0x0000ac1901007387 */ /* 0x000fe20000100800 */
[C---:B------:R-:W-:Y:S02]  /*1710*/  IADD3 R22, R26.reuse, 0x20, RZ ;  /* 0x000000201a167810 */ /* 0x040fe40007ffe0ff */
[C---:B------:R-:W-:Y:S01]  /*1720*/  IADD3 R21, R26.reuse, 0x28, RZ ;  /* 0x000000281a157810 */ /* 0x040fe20007ffe0ff */
[----:B------:R-:W-:Y:S01]  /*1730*/  STL [R1+0xa8], R24 ;  /* 0x0000a81801007387 */ /* 0x000fe20000100800 */
[----:B------:R-:W-:-:S02]  /*1740*/  IADD3 R20, R26, 0x30, RZ ;  /* 0x000000301a147810 */ /* 0x000fc40007ffe0ff */
[C---:B------:R-:W-:Y:S01]  /*1750*/  IADD3 R19, R26.reuse, 0x38, RZ ;  /* 0x000000381a137810 */ /* 0x040fe20007ffe0ff */
[----:B------:R-:W-:Y:S01]  /*1760*/  STL [R1+0xa4], R23 ;  /* 0x0000a41701007387 */ /* 0x000fe20000100800 */
[C---:B------:R-:W-:Y:S02]  /*1770*/  IADD3 R18, R26.reuse, 0x40, RZ ;  /* 0x000000401a127810 */ /* 0x040fe40007ffe0ff */
[C---:B-1----:R-:W-:Y:S01]  /*1780*/  IADD3 R17, R26.reuse, 0x48, RZ ;  /* 0x000000481a117810 */ /* 0x042fe20007ffe0ff */
[----:B------:R-:W-:Y:S01]  /*1790*/  STL [R1+0xa0], R22 ;  /* 0x0000a01601007387 */ /* 0x000fe20000100800 */
[C---:B------:R-:W-:Y:S02]  /*17a0*/  IADD3 R16, R26.reuse, 0x50, RZ ;  /* 0x000000501a107810 */ /* 0x040fe40007ffe0ff */
[C---:B------:R-:W-:Y:S01]  /*17b0*/  IADD3 R14, R26.reuse, 0x58, RZ ;  /* 0x000000581a0e7810 */ /* 0x040fe20007ffe0ff */
[----:B------:R-:W-:Y:S01]  /*17c0*/  STL [R1+0x9c], R21 ;  /* 0x00009c1501007387 */ /* 0x000fe20000100800 */
[----:B------:R-:W-:-:S02]  /*17d0*/  IADD3 R13, R26, 0x60, RZ ;  /* 0x000000601a0d7810 */ /* 0x000fc40007ffe0ff */
[C---:B------:R-:W-:Y:S01]  /*17e0*/  SEL R5, R10.reuse, 0xffffffc0, !P2 ;  /* 0xffffffc00a057807 */ /* 0x040fe20005000000 */
[----:B------:R1:W-:Y:S01]  /*17f0*/  STL [R1+0x98], R20 ;  /* 0x0000981401007387 */ /* 0x0003e20000100800 */
[----:B------:R-:W-:Y:S02]  /*1800*/  SEL R0, R10, 0xffffffc0, !P3 ;  /* 0xffffffc00a007807 */ /* 0x000fe40005800000 */
[C---:B--2---:R-:W-:Y:S01]  /*1810*/  IADD3 R12, R26.reuse, 0x68, RZ ;  /* 0x000000681a0c7810 */ /* 0x044fe20007ffe0ff */
[----:B------:R-:W-:Y:S01]  /*1820*/  STL [R1+0x94], R19 ;  /* 0x0000941301007387 */ /* 0x000fe20000100800 */
[----:B------:R-:W-:Y:S02]  /*1830*/  IADD3 R11, R26, 0x70, RZ ;  /* 0x000000701a0b7810 */ /* 0x000fe40007ffe0ff */
[----:B------:R-:W-:Y:S01]  /*1840*/  LEA R10, R7, 0x80, 0x1 ;  /* 0x00000080070a7811 */ /* 0x000fe200078e08ff */
[----:B------:R-:W-:Y:S01]  /*1850*/  STL [R1+0x90], R18 ;  /* 0x0000901201007387 */ /* 0x000fe20000100800 */
[----:B------:R-:W-:-:S02]  /*1860*/  SHF.R.S32.HI R7, RZ, 0x1f, R25 ;  /* 0x0000001fff077819 */ /* 0x000fc40000011419 */
[----:B------:R-:W-:Y:S01]  /*1870*/  LOP3.LUT R3, R3, 0x7ffffe00, R6, 0xf8, !PT ;  /* 0x7ffffe0003037812 */ /* 0x000fe200078ef806 */
[----:B------:R2:W-:Y:S01]  /*1880*/  STL [R1+0x8c], R17 ;  /* 0x00008c1101007387 */ /* 0x0005e20000100800 */
[----:B------:R-:W-:Y:S02]  /*1890*/  SHF.R.S32.HI R6, RZ, 0x1f, R238 ;  /* 0x0000001fff067819 */ /* 0x000fe400000114ee */
[C---:B------:R-:W-:Y:S01]  /*18a0*/  SEL R6, R15.reuse, 0xffffffe0, !P1 ;  /* 0xffffffe00f067807 */ /* 0x040fe20004800000 */
[----:B------:R-:W-:Y:S01]  /*18b0*/  STL [R1+0x88], R16 ;  /* 0x0000881001007387 */ /* 0x000fe20000100800 */
[----:B------:R-:W-:Y:S02]  /*18c0*/  SEL R2, R15, 0xffffffe0, !P4 ;  /* 0xffffffe00f027807 */ /* 0x000fe40006000000 */
[----:B---3--:R-:W-:Y:S01]  /*18d0*/  IADD3 R8, R26, 0x78, RZ ;  /* 0x000000781a087810 */ /* 0x008fe20007ffe0ff */
[----:B------:R-:W-:Y:S01]  /*18e0*/  STL [R1+0x84], R14 ;  /* 0x0000840e01007387 */ /* 0x000fe20000100800 */
[----:B------:R-:W-:-:S02]  /*18f0*/  SHF.R.S32.HI R15, RZ, 0x1f, R24 ;  /* 0x0000001fff0f7819 */ /* 0x000fc40000011418 */
[----:B------:R-:W-:Y:S01]  /*1900*/  LEA R191, R3, 0x100, 0x1 ;  /* 0x0000010003bf7811 */ /* 0x000fe200078e08ff */
[----:B------:R-:W-:Y:S01]  /*1910*/  STL [R1+0x80], R13 ;  /* 0x0000800d01007387 */ /* 0x000fe20000100800 */
[----:B-1----:R-:W-:Y:S02]  /*1920*/  SHF.R.S32.HI R20, RZ, 0x1f, R20 ;  /* 0x0000001fff147819 */ /* 0x002fe40000011414 */
[--C-:B------:R-:W-:Y:S01]  /*1930*/  IADD3 R194, R0, R191, R2.reuse ;  /* 0x000000bf00c27210 */ /* 0x100fe20007ffe002 */
[----:B------:R-:W-:Y:S01]  /*1940*/  STL [R1+0x7c], R12 ;  /* 0x00007c0c01007387 */ /* 0x000fe20000100800 */
[----:B------:R-:W-:Y:S02]  /*1950*/  IMAD R210, R9, 0x800, R191 ;  /* 0x0000080009d27824 */ /* 0x000fe400078e02bf */
[----:B------:R-:W-:Y:S01]  /*1960*/  IMAD.IADD R193, R191, 0x1, R2 ;  /* 0x00000001bfc17824 */ /* 0x000fe200078e0202 */
[----:B------:R-:W-:Y:S01]  /*1970*/  STL [R1+0x78], R11 ;  /* 0x0000780b01007387 */ /* 0x000fe20000100800 */
[----:B------:R-:W-:-:S02]  /*1980*/  IMAD.IADD R211, R2, 0x1, R210 ;  /* 0x0000000102d37824 */ /* 0x000fc400078e02d2 */
[----:B------:R-:W-:Y:S01]  /*1990*/  IMAD R196, R4, 0x2, R191 ;  /* 0x0000000204c47824 */ /* 0x000fe200078e02bf */
[----:B------:R1:W-:Y:S01]  /*19a0*/  STL [R1+0x108], R7 ;  /* 0x0001080701007387 */ /* 0x0003e20000100800 */
[----:B--2---:R-:W-:Y:S01]  /*19b0*/  SHF.R.S32.HI R17, RZ, 0x1f, R17 ;  /* 0x0000001fff117819 */ /* 0x004fe20000011411 */
[----:B------:R-:W-:Y:S02]  /*19c0*/  IMAD.IADD R192, R191, 0x1, R0 ;  /* 0x00000001bfc07824 */ /* 0x000fe400078e0200 */
[----:B------:R-:W-:Y:S01]  /*19d0*/  STL [R1+0x74], R8 ;  /* 0x0000740801007387 */ /* 0x000fe20000100800 */
[C---:B------:R-:W-:Y:S02]  /*19e0*/  IMAD.IADD R213, R0.reuse, 0x1, R210 ;  /* 0x0000000100d57824 */ /* 0x040fe400078e02d2 */
[----:B------:R-:W-:Y:S01]  /*19f0*/  IMAD.IADD R212, R0, 0x1, R211 ;  /* 0x0000000100d47824 */ /* 0x000fe200078e02d3 */
[----:B------:R2:W-:Y:S04]  /*1a00*/  STL [R1+0x104], R15 ;  /* 0x0001040f01007387 */ /* 0x0005e80000100800 */
[----:B------:R-:W-:Y:S01]  /*1a10*/  STL [R1+0xb0], R10 ;  /* 0x0000b00a01007387 */ /* 0x000fe20000100800 */
        /* <DEDUP_REMOVED lines=39> */
.L_x_1439:
[----:B------:R-:W2:Y:S01]  /*1c90*/  LDL R0, [R1+0x54] ;  /* 0x0000540001007983 */ /* 0x000ea20000100800 */
[----:B-1----:R-:W-:Y:S01]  /*1ca0*/  IMAD.MOV.U32 R8, RZ, RZ, 0x4 ;  /* 0x00000004ff087424 */ /* 0x002fe200078e00ff */
[----:B------:R-:W-:-:S02]  /*1cb0*/  ISETP.NE.U32.AND P4, PT, RZ, c[0x0][0x370], PT ;  /* 0x0000dc00ff007a0c */ /* 0x000fc40003f85070 */
[----:B------:R-:W-:Y:S01]  /*1cc0*/  ISETP.NE.U32.AND P3, PT, RZ, c[0x0][0x360], PT ;  /* 0x0000d800ff007a0c */ /* 0x000fe20003f65070 */
[----:B--2---:R-:W-:-:S05]  /*1cd0*/  IMAD.WIDE R2, R0, R8, c[0x0][0x588] ;  /* 0x0001620000027625 */ /* 0x004fca00078e0208 */
[----:B------:R-:W2:Y:S01]  /*1ce0*/  LDG.E R14, [R2.64] ;  /* 0x00000006020e7981 */ /* 0x000ea2000c1e1900 */
[----:B------:R-:W-:Y:S01]  /*1cf0*/  ISETP.NE.AND.EX P4, PT, RZ, c[0x0][0x374], PT, P4 ;  /* 0x0000dd00ff007a0c */ /* 0x000fe20003f85340 */
[----:B------:R-:W-:Y:S01]  /*1d00*/  IMAD.MOV.U32 R13, RZ, RZ, RZ ;  /* 0x000000ffff0d7224 */ /* 0x000fe200078e00ff */
[----:B------:R-:W-:Y:S01]  /*1d10*/  ISETP.NE.AND.EX P3, PT, RZ, c[0x0][0x364], PT, P3 ;  /* 0x0000d900ff007a0c */ /* 0x000fe20003f65330 */
[----:B------:R-:W-:Y:S01]  /*1d20*/  IMAD.MOV.U32 R11, RZ, RZ, RZ ;  /* 0x000000ffff0b7224 */ /* 0x000fe200078e00ff */
[----:B------:R-:W-:-:S04]  /*1d30*/  ISETP.NE.U32.AND P0, PT, RZ, c[0x0][0x348], PT ;  /* 0x0000d200ff007a0c */ /* 0x000fc80003f05070 */
[----:B------:R-:W-:Y:S01]  /*1d40*/  ISETP.NE.AND.EX P0, PT, RZ, c[0x0][0x34c], PT, P0 ;  /* 0x0000d300ff007a0c */ /* 0x000fe20003f05300 */
[C---:B--2---:R-:W-:Y:S01]  /*1d50*/  IMAD.SHL.U32 R19, R14.reuse, 0x4, RZ ;  /* 0x000000040e137824 */ /* 0x044fe200078e00ff */
[----:B------:R-:W-:Y:S01]  /*1d60*/  SHF.R.S32.HI R16, RZ, 0x1f, R14 ;  /* 0x0000001fff107819 */ /* 0x000fe2000001140e */
[----:B------:R1:W-:Y:S02]  /*1d70*/  STL [R1+0x5c], R14 ;  /* 0x00005c0e01007387 */ /* 0x0003e40000100800 */
[C---:B------:R-:W-:Y:S02]  /*1d80*/  @P4 LEA R6, P2, R14.reuse, c[0x0][0x370], 0x2 ;  /* 0x0000dc000e064a11 */ /* 0x040fe400078410ff */
[C-C-:B------:R-:W-:Y:S01]  /*1d90*/  SHF.L.U64.HI R18, R14.reuse, 0x2, R16.reuse ;  /* 0x000000020e127819 */ /* 0x140fe20000010210 */
[----:B------:R1:W-:Y:S01]  /*1da0*/  STL [R1+0x70], R16 ;  /* 0x0000701001007387 */ /* 0x0003e20000100800 */
[----:B------:R-:W-:Y:S02]  /*1db0*/  @P3 IADD3 R4, P1, R19, c[0x0][0x360], RZ ;  /* 0x0000d80013043a10 */ /* 0x000fe40007f3e0ff */
[----:B------:R-:W-:Y:S01]  /*1dc0*/  @P4 LEA.HI.X R7, R14, c[0x0][0x374], R16, 0x2, P2 ;  /* 0x0000dd000e074a11 */ /* 0x000fe200010f1410 */
[----:B------:R1:W-:Y:S01]  /*1dd0*/  STL [R1+0x60], R19 ;  /* 0x0000601301007387 */ /* 0x0003e20000100800 */
[----:B------:R-:W-:-:S02]  /*1de0*/  @P3 IADD3.X R5, R18, c[0x0][0x364], RZ, P1, !PT ;  /* 0x0000d90012053a10 */ /* 0x000fc40000ffe4ff */
[----:B------:R-:W-:Y:S01]  /*1df0*/  IADD3 R2, P2, R19, c[0x0][0x348], RZ ;  /* 0x0000d20013027a10 */ /* 0x000fe20007f5e0ff */
[----:B------:R-:W2:Y:S03]  /*1e00*/  @P4 LDG.E R13, [R6.64] ;  /* 0x00000006060d4981 */ /* 0x000ea6000c1e1900 */
[----:B------:R-:W-:Y:S01]  /*1e10*/  IADD3.X R3, R18, c[0x0][0x34c], RZ, P2, !PT ;  /* 0x0000d30012037a10 */ /* 0x000fe200017fe4ff */
[----:B------:R-:W3:Y:S04]  /*1e20*/  @P3 LDG.E R0, [R4.64] ;  /* 0x0000000604003981 */ /* 0x000ee8000c1e1900 */
[----:B------:R1:W5:Y:S04]  /*1e30*/  @P0 LDG.E R11, [R2.64] ;  /* 0x00000006020b0981 */ /* 0x000368000c1e1900 */
[----:B------:R1:W-:Y:S01]  /*1e40*/  STL [R1+0x64], R18 ;  /* 0x0000641201007387 */ /* 0x0003e20000100800 */
[----:B------:R-:W-:Y:S03]  /*1e50*/  YIELD ;  /* 0x0000000000007946 */ /* 0x000fe60003800000 */
[----:B--2---:R1:W-:Y:S04]  /*1e60*/  STL [R1+0xc], R13 ;  /* 0x00000c0d01007387 */ /* 0x0043e80000100800 */
[----:B---3--:R1:W-:Y:S01]  /*1e70*/  @P3 STL [R1+0x38], R0 ;  /* 0x0000380001003387 */ /* 0x0083e20000100800 */
[----:B------:R-:W-:Y:S05]  /*1e80*/  @P3 BRA `(.L_x_1319) ;  /* 0x0000007000003947 */ /* 0x000fea0003800000 */
[----:B-1----:R-:W-:-:S05]  /*1e90*/  MOV R0, c[0x0][0x168] ;  /* 0x00005a0000007a02 */ /* 0x002fca0000000f00 */
[----:B------:R1:W-:Y:S01]  /*1ea0*/  STL [R1+0x38], R0 ;  /* 0x0000380001007387 */ /* 0x0003e20000100800 */
[----:B------:R-:W-:Y:S05]  /*1eb0*/  @!P0 BRA `(.L_x_1319) ;  /* 0x0000004000008947 */ /* 0x000fea0003800000 */
[----:B-1----:R1:W2:Y:S04]  /*1ec0*/  LDG.E R0, [R2.64] ;  /* 0x0000000602007981 */ /* 0x0022a8000c1e1900 */
[----:B-1----:R-:W2:Y:S02]  /*1ed0*/  LDG.E R2, [R2.64+0x4] ;  /* 0x0000040602027981 */ /* 0x002ea4000c1e1900 */
[----:B--2---:R-:W-:-:S05]  /*1ee0*/  IADD3 R0, -R0, R2, RZ ;  /* 0x0000000200007210 */ /* 0x004fca0007ffe1ff */
[----:B------:R1:W-:Y:S02]  /*1ef0*/  STL [R1+0x38], R0 ;  /* 0x0000380001007387 */ /* 0x0003e40000100800 */
.L_x_1319:
[----:B------:R-:W-:-:S04]  /*1f00*/  ISETP.NE.U32.AND P1, PT, RZ, c[0x0][0x368], PT ;  /* 0x0000da00ff007a0c */ /* 0x000fc80003f25070 */
[----:B------:R-:W-:-:S13]  /*1f10*/  ISETP.NE.AND.EX P1, PT, RZ, c[0x0][0x36c], PT, P1 ;  /* 0x0000db00ff007a0c */ /* 0x000fda0003f25310 */
[----:B------:R-:W-:Y:S05]  /*1f20*/  @!P1 BRA `(.L_x_1320) ;  /* 0x0000004000009947 */ /* 0x000fea0003800000 */
[----:B-1----:R-:W-:-:S04]  /*1f30*/  IADD3 R2, P1, R19, c[0x0][0x368], RZ ;  /* 0x0000da0013027a10 */ /* 0x002fc80007f3e0ff */
[----:B------:R-:W-:-:S05]  /*1f40*/  IADD3.X R3, R18, c[0x0][0x36c], RZ, P1, !PT ;  /* 0x0000db0012037a10 */ /* 0x000fca0000ffe4ff */
[----:B------:R1:W5:Y:S01]  /*1f50*/  LDG.E R0, [R2.64] ;  /* 0x0000000602007981 */ /* 0x000362000c1e1900 */
[----:B------:R-:W-:Y:S05]  /*1f60*/  BRA `(.L_x_1321) ;  /* 0x0000008000007947 */ /* 0x000fea0003800000 */
.L_x_1320:
[----:B------:R-:W-:Y:S01]  /*1f70*/  ISETP.NE.U32.AND P1, PT, RZ, c[0x0][0x350], PT ;  /* 0x0000d400ff007a0c */ /* 0x000fe20003f25070 */
[----:B-1----:R-:W-:-:S03]  /*1f80*/  IMAD.U32 R0, RZ, RZ, UR5 ;  /* 0x00000005ff007e24 */ /* 0x002fc6000f8e00ff */
[----:B------:R-:W-:-:S13]  /*1f90*/  ISETP.NE.AND.EX P1, PT, RZ, c[0x0][0x354], PT, P1 ;  /* 0x0000d500ff007a0c */ /* 0x000fda0003f25310 */
[----:B------:R-:W-:Y:S05]  /*1fa0*/  @!P1 BRA `(.L_x_1321) ;  /* 0x0000004000009947 */ /* 0x000fea0003800000 */
[----:B------:R-:W-:-:S05]  /*1fb0*/  IMAD.WIDE R2, R14, R8, c[0x0][0x350] ;  /* 0x0000d4000e027625 */ /* 0x000fca00078e0208 */
[----:B------:R-:W2:Y:S04]  /*1fc0*/  LDG.E R4, [R2.64] ;  /* 0x0000000602047981 */ /* 0x000ea8000c1e1900 */
[----:B------:R-:W2:Y:S02]  /*1fd0*/  LDG.E R0, [R2.64+0x4] ;  /* 0x0000040602007981 */ /* 0x000ea4000c1e1900 */
[----:B--2---:R-:W-:Y:S02]  /*1fe0*/  IADD3 R0, -R4, R0, RZ ;  /* 0x0000000004007210 */ /* 0x004fe40007ffe1ff */
.L_x_1321:
[----:B-1----:R-:W2:Y:S04]  /*1ff0*/  LDL R2, [R1+0x38] ;  /* 0x0000380001027983 */ /* 0x002ea80000100800 */
[----:B------:R-:W3:Y:S04]  /*2000*/  LDL.LU R3, [R1+0x4c] ;  /* 0x00004c0001037983 */ /* 0x000ee80000300800 */
[----:B------:R-:W4:Y:S01]  /*2010*/  LDL R17, [R1+0x50] ;  /* 0x0000500001117983 */ /* 0x000f220000100800 */
[----:B-----5:R-:W-:Y:S01]  /*2020*/  IMAD.IADD R44, R0, 0x1, -R13 ;  /* 0x00000001002c7824 */ /* 0x020fe200078e0a0d */
[----:B------:R-:W-:Y:S01]  /*2030*/  BSSY B0, `(.L_x_1322) ;  /* 0x000003f000007945 */ /* 0x000fe20003800000 */
[----:B------:R-:W-:-:S03]  /*2040*/  IMAD.MOV.U32 R4, RZ, RZ, RZ ;  /* 0x000000ffff047224 */ /* 0x000fc600078e00ff */
[C---:B------:R-:W-:Y:S01]  /*2050*/  IADD3 R5, R44.reuse, 0x6f, RZ ;  /* 0x0000006f2c057810 */ /* 0x040fe20007ffe0ff */
[----:B--2---:R-:W-:Y:S02]  /*2060*/  IMAD.MOV.U32 R15, RZ, RZ, R2 ;  /* 0x000000ffff0f7224 */ /* 0x004fe400078e0002 */
[----:B------:R-:W-:Y:S02]  /*2070*/  IMAD.MOV.U32 R2, RZ, RZ, c[0x0][0x2c4] ;  /* 0x0000b100ff027624 */ /* 0x000fe400078e00ff */
[----:B---3--:R-:W-:Y:S01]  /*2080*/  IMAD.SHL.U32 R12, R3, 0x80, RZ ;  /* 0x00000080030c7824 */ /* 0x008fe200078e00ff */
[----:B------:R-:W-:Y:S02]  /*2090*/  IADD3 R3, R44, 0x70, -R15 ;  /* 0x000000702c037810 */ /* 0x000fe40007ffe80f */
[----:B------:R-:W-:Y:S02]  /*20a0*/  ISETP.NE.AND P3, PT, R2, 0x1, PT ;  /* 0x000000010200780c */ /* 0x000fe40003f65270 */
[----:B------:R-:W-:Y:S01]  /*20b0*/  IADD3 R2, R12, 0x7f, RZ ;  /* 0x0000007f0c027810 */ /* 0x000fe20007ffe0ff */
[----:B------:R1:W-:Y:S04]  /*20c0*/  STL [R1+0x40], R12 ;  /* 0x0000400c01007387 */ /* 0x0003e80000100800 */
[----:B------:R1:W-:Y:S06]  /*20d0*/  STL [R1+0x3c], R44 ;  /* 0x00003c2c01007387 */ /* 0x0003ec0000100800 */
[----:B------:R-:W-:-:S05]  /*20e0*/  @P3 IMAD.HI.U32 R0, R2, c[0x0][0x2c8], RZ ;  /* 0x0000b20002003a27 */ /* 0x000fca00078e00ff */
[----:B------:R-:W-:Y:S01]  /*20f0*/  @P3 SHF.R.U32.HI R2, RZ, c[0x0][0x2cc], R0 ;  /* 0x0000b300ff023a19 */ /* 0x000fe20000011600 */
[----:B------:R-:W-:-:S04]  /*2100*/  IMAD.HI R0, R5, -0x6db6db6d, R4 ;  /* 0x9249249305007827 */ /* 0x000fc800078e0204 */
[----:B------:R-:W-:Y:S01]  /*2110*/  IMAD.IADD R3, R3, 0x1, R2 ;  /* 0x0000000103037824 */ /* 0x000fe200078e0202 */
[----:B------:R-:W-:Y:S01]  /*2120*/  SHF.R.U32.HI R4, RZ, 0x1f, R0 ;  /* 0x0000001fff047819 */ /* 0x000fe20000011600 */
[----:B------:R-:W-:-:S03]  /*2130*/  IMAD.MOV.U32 R2, RZ, RZ, RZ ;  /* 0x000000ffff027224 */ /* 0x000fc600078e00ff */
[----:B------:R-:W-:Y:S01]  /*2140*/  LEA.HI.SX32 R4, R0, R4, 0x1a ;  /* 0x0000000400047211 */ /* 0x000fe200078fd2ff */
[----:B------:R-:W-:Y:S01]  /*2150*/  IMAD.HI R2, R3, -0x6db6db6d, R2 ;  /* 0x9249249303027827 */ /* 0x000fe200078e0202 */
[----:B----4-:R-:W-:-:S04]  /*2160*/  LOP3.LUT R0, R17, 0xff000000, RZ, 0xc0, !PT ;  /* 0xff00000011007812 */ /* 0x010fc800078ec0ff */
[----:B------:R-:W-:Y:S02]  /*2170*/  SHF.R.U32.HI R3, RZ, 0x1f, R2 ;  /* 0x0000001fff037819 */ /* 0x000fe40000011602 */
[----:B------:R-:W-:Y:S02]  /*2180*/  SHF.R.U32.HI R0, RZ, 0x8, R0 ;  /* 0x00000008ff007819 */ /* 0x000fe40000011600 */
[----:B------:R-:W-:Y:S02]  /*2190*/  LEA.HI.SX32 R2, R2, R3, 0x1a ;  /* 0x0000000302027211 */ /* 0x000fe400078fd2ff */
[----:B------:R-:W-:Y:S02]  /*21a0*/  LOP3.LUT R3, R17, 0xff0000, RZ, 0xc0, !PT ;  /* 0x00ff000011037812 */ /* 0x000fe400078ec0ff */
[----:B------:R-:W-:Y:S01]  /*21b0*/  IMNMX R7, R4, R2, PT ;  /* 0x0000000204077217 */ /* 0x000fe20003800200 */
[----:B------:R-:W-:Y:S01]  /*21c0*/  IMAD.MOV.U32 R2, RZ, RZ, RZ ;  /* 0x000000ffff027224 */ /* 0x000fe200078e00ff */
[----:B------:R-:W-:-:S02]  /*21d0*/  LEA.HI R0, R3, R0, RZ, 0x10 ;  /* 0x0000000003007211 */ /* 0x000fc400078f80ff */
[----:B------:R-:W-:Y:S02]  /*21e0*/  ISETP.GE.AND P1, PT, R7, 0x1, PT ;  /* 0x000000010700780c */ /* 0x000fe40003f26270 */
[----:B------:R-:W-:Y:S02]  /*21f0*/  LOP3.LUT R20, R0, 0xff, RZ, 0xc0, !PT ;  /* 0x000000ff00147812 */ /* 0x000fe400078ec0ff */
[----:B------:R-:W-:-:S03]  /*2200*/  SHF.R.U32.HI R6, RZ, 0x10, R0 ;  /* 0x00000010ff067819 */ /* 0x000fc60000011600 */
[----:B------:R1:W-:Y:S04]  /*2210*/  STL [R1+0x6c], R20 ;  /* 0x00006c1401007387 */ /* 0x0003e80000100800 */
[----:B------:R1:W-:Y:S02]  /*2220*/  STL [R1+0x68], R6 ;  /* 0x0000680601007387 */ /* 0x0003e40000100800 */
[----:B------:R-:W-:Y:S05]  /*2230*/  @!P1 BRA `(.L_x_1323) ;  /* 0x000001e000009947 */ /* 0x000fea0003800000 */
[----:B------:R-:W-:-:S04]  /*2240*/  ISETP.NE.AND P1, PT, R6, RZ, PT ;  /* 0x000000ff0600720c */ /* 0x000fc80003f25270 */
[----:B------:R-:W-:-:S04]  /*2250*/  SEL R0, R6, c[0x0][0x338], P1 ;  /* 0x0000ce0006007a07 */ /* 0x000fc80000800000 */
[----:B------:R-:W-:Y:S02]  /*2260*/  IABS R3, R0 ;  /* 0x0000000000037213 */ /* 0x000fe40000000000 */
[----:B-1----:R-:W-:Y:S02]  /*2270*/  IADD3 R6, R0, -0x1, R7 ;  /* 0xffffffff00067810 */ /* 0x002fe40007ffe007 */
[----:B------:R-:W1:Y:S02]  /*2280*/  I2F.RP R2, R3 ;  /* 0x0000000300027306 */ /* 0x000e640000209400 */
[----:B------:R-:W-:-:S06]  /*2290*/  IABS R10, R6 ;  /* 0x00000006000a7213 */ /* 0x000fcc0000000000 */
        /* <DEDUP_REMOVED lines=24> */
.L_x_1323:
[----:B------:R-:W-:Y:S05]  /*2420*/  BSYNC B0 ;  /* 0x0000000000007941 */ /* 0x000fea0003800000 */
.L_x_1322:
[----:B------:R-:W-:Y:S01]  /*2430*/  IMAD R3, R20, R2, RZ ;  /* 0x0000000214037224 */ /* 0x000fe200078e02ff */
[----:B------:R-:W-:Y:S01]  /*2440*/  PRMT R0, RZ, 0x7610, R0 ;  /* 0x00007610ff007816 */ /* 0x000fe20000000000 */
[----:B------:R-:W-:Y:S01]  /*2450*/  CS2R R22, SRZ ;  /* 0x0000000000167805 */ /* 0x000fe2000001ff00 */
[----:B------:R-:W-:Y:S01]  /*2460*/  CS2R R26, SRZ ;  /* 0x00000000001a7805 */ /* 0x000fe2000001ff00 */
[----:B------:R-:W-:Y:S01]  /*2470*/  IMAD.IADD R2, R3, 0x1, R2 ;  /* 0x0000000103027824 */ /* 0x000fe200078e0202 */
[----:B------:R2:W-:Y:S01]  /*2480*/  STL [R1], R3 ;  /* 0x0000000301007387 */ /* 0x0005e20000100800 */
        /* <DEDUP_REMOVED lines=36> */
[----:B------:R-:W-:-:S04]  /*26d0*/  @P2 IADD3 R2, P1, R19, c[0x0][0x340], RZ ;  /* 0x0000d00013022a10 */ /* 0x000fc80007f3e0ff */
[----:B------:R-:W-:-:S05]  /*26e0*/  @P2 IADD3.X R3, R18, c[0x0][0x344], RZ, P1, !PT ;  /* 0x0000d10012032a10 */ /* 0x000fca0000ffe4ff */
[----:B------:R2:W5:Y:S01]  /*26f0*/  @P2 LDG.E R0, [R2.64] ;  /* 0x0000000602002981 */ /* 0x000562000c1e1900 */
[----:B------:R-:W-:Y:S01]  /*2700*/  IMAD.WIDE.U32 R4, R11, c[0x0][0x178], RZ ;  /* 0x00005e000b047a25 */ /* 0x000fe200078e00ff */
[----:B------:R-:W-:Y:S01]  /*2710*/  WARPSYNC 0xffffffff ;  /* 0xffffffff00007948 */ /* 0x000fe20003800000 */
[----:B------:R-:W-:Y:S02]  /*2720*/  LOP3.LUT R17, R17, 0xffff, RZ, 0xc0, !PT ;  /* 0x0000ffff11117812 */ /* 0x000fe400078ec0ff */
[----:B------:R-:W-:Y:S02]  /*2730*/  SEL R7, R14, RZ, !P0 ;  /* 0x000000ff0e077207 */ /* 0x000fe40004000000 */
[----:B------:R-:W-:Y:S02]  /*2740*/  SEL R8, R16, RZ, !P0 ;  /* 0x000000ff10087207 */ /* 0x000fe40004000000 */
[----:B------:R-:W-:Y:S02]  /*2750*/  IADD3 R138, R218, -0x1, RZ ;  /* 0xffffffffda8a7810 */ /* 0x000fe40007ffe0ff */
[----:B--2---:R-:W-:-:S05]  /*2760*/  SHF.R.S32.HI R2, RZ, 0x1f, R11 ;  /* 0x0000001fff027819 */ /* 0x004fca000001140b */
[----:B------:R-:W-:-:S04]  /*2770*/  IMAD R2, R2, c[0x0][0x178], RZ ;  /* 0x00005e0002027a24 */ /* 0x000fc800078e02ff */
[----:B------:R-:W-:-:S04]  /*2780*/  IMAD R2, R11, c[0x0][0x17c], R2 ;  /* 0x00005f000b027a24 */ /* 0x000fc800078e0202 */
[----:B-1----:R-:W-:Y:S02]  /*2790*/  IMAD.IADD R6, R5, 0x1, R2 ;  /* 0x0000000105067824 */ /* 0x002fe400078e0202 */
[----:B------:R-:W-:-:S03]  /*27a0*/  @!P2 IMAD.MOV.U32 R0, RZ, RZ, R14 ;  /* 0x000000ffff00a224 */ /* 0x000fc600078e000e */
[----:B------:R-:W2:Y:S01]  /*27b0*/  LDL R18, [R1+0x4] ;  /* 0x0000040001127983 */ /* 0x000ea20000100800 */
[----:B------:R-:W-:Y:S01]  /*27c0*/  IMAD.MOV.U32 R137, RZ, RZ, 0x70 ;  /* 0x00000070ff897424 */ /* 0x000fe200078e00ff */
[----:B-----5:R-:W-:Y:S01]  /*27d0*/  SHF.R.S32.HI R3, RZ, 0x1f, R0 ;  /* 0x0000001fff037819 */ /* 0x020fe20000011400 */
[----:B------:R-:W-:Y:S02]  /*27e0*/  IMAD.MOV.U32 R2, RZ, RZ, c[0x0][0x2b8] ;  /* 0x0000ae00ff027624 */ /* 0x000fe400078e00ff */
[----:B------:R-:W-:Y:S02]  /*27f0*/  IMAD R137, R218, R137, -0x70 ;  /* 0xffffff90da897424 */ /* 0x000fe400078e0289 */
[----:B------:R-:W-:Y:S01]  /*2800*/  IMAD.WIDE.U32 R10, R0, c[0x0][0x2b0], RZ ;  /* 0x0000ac00000a7a25 */ /* 0x000fe200078e00ff */
[----:B------:R-:W-:-:S03]  /*2810*/  ISETP.NE.AND P2, PT, R2, 0x1, PT ;  /* 0x000000010200780c */ /* 0x000fc60003f45270 */
[----:B------:R-:W-:Y:S01]  /*2820*/  IMAD.MOV.U32 R219, RZ, RZ, RZ ;  /* 0x000000ffffdb7224 */ /* 0x000fe200078e00ff */
[----:B------:R1:W-:Y:S04]  /*2830*/  STL.64 [R1+0x20], R10 ;  /* 0x0000200a01007387 */ /* 0x0003e80000100a00 */
[----:B------:R-:W-:Y:S01]  /*2840*/  BAR.SYNC.DEFER_BLOCKING 0x0 ;  /* 0x0000000000007b1d */ /* 0x000fe20000010000 */
[----:B------:R-:W-:Y:S02]  /*2850*/  IMAD R15, R15, c[0x0][0x2c4], RZ ;  /* 0x0000b1000f0f7a24 */ /* 0x000fe400078e02ff */
[----:B--2---:R-:W-:-:S04]  /*2860*/  IMAD.IADD R2, R18, 0x1, R137 ;  /* 0x0000000112027824 */ /* 0x004fc800078e0289 */
[C---:B------:R-:W-:Y:S01]  /*2870*/  IMAD.IADD R14, R2.reuse, 0x1, R13 ;  /* 0x00000001020e7824 */ /* 0x040fe200078e020d */
[----:B------:R-:W-:Y:S01]  /*2880*/  ISETP.GE.AND P1, PT, R2, R44, PT ;  /* 0x0000002c0200720c */ /* 0x000fe20003f26270 */
[----:B------:R-:W-:Y:S02]  /*2890*/  IMAD R2, R3, c[0x0][0x2b0], RZ ;  /* 0x0000ac0003027a24 */ /* 0x000fe400078e02ff */
[----:B------:R-:W-:Y:S01]  /*28a0*/  @P2 IMAD.HI.U32 R3, R14, c[0x0][0x2bc], RZ ;  /* 0x0000af000e032a27 */ /* 0x000fe200078e00ff */
[----:B------:R-:W-:-:S03]  /*28b0*/  ISETP.GT.OR P1, PT, R18, 0x6f, P1 ;  /* 0x0000006f1200780c */ /* 0x000fc60000f24670 */
[----:B------:R-:W-:Y:S01]  /*28c0*/  IMAD.MOV.U32 R13, RZ, RZ, R14 ;  /* 0x000000ffff0d7224 */ /* 0x000fe200078e000e */
[----:B------:R-:W-:Y:S01]  /*28d0*/  @P2 SHF.R.U32.HI R13, RZ, c[0x0][0x2c0], R3 ;  /* 0x0000b000ff0d2a19 */ /* 0x000fe20000011603 */
[----:B------:R-:W-:-:S04]  /*28e0*/  IMAD R2, R0, c[0x0][0x2b4], R2 ;  /* 0x0000ad0000027a24 */ /* 0x000fc800078e0202 */
[----:B------:R-:W-:-:S04]  /*28f0*/  IMAD.IADD R5, R11, 0x1, R2 ;  /* 0x000000010b057824 */ /* 0x000fc800078e0202 */
[C---:B------:R-:W-:Y:S01]  /*2900*/  @!P1 IADD3 R0, P0, R13.reuse, R10, RZ ;  /* 0x0000000a0d009210 */ /* 0x040fe20007f1e0ff */
[----:B------:R2:W-:Y:S03]  /*2910*/  STL [R1+0x30], R5 ;  /* 0x0000300501007387 */ /* 0x0005e60000100800 */
[----:B------:R-:W-:Y:S02]  /*2920*/  @!P1 LEA.HI.X.SX32 R3, R13, R5, 0x1, P0 ;  /* 0x000000050d039211 */ /* 0x000fe400000f0eff */
[----:B------:R-:W-:-:S04]  /*2930*/  @!P1 LEA R2, P0, R0, c[0x0][0x2a0], 0x2 ;  /* 0x0000a80000029a11 */ /* 0x000fc800078010ff */
[----:B------:R-:W-:-:S05]  /*2940*/  @!P1 LEA.HI.X R3, R0, c[0x0][0x2a4], R3, 0x2, P0 ;  /* 0x0000a90000039a11 */ /* 0x000fca00000f1403 */
[----:B------:R3:W4:Y:S01]  /*2950*/  @!P1 LDG.E R219, [R2.64] ;  /* 0x0000000602db9981 */ /* 0x000722000c1e1900 */
[----:B------:R-:W-:Y:S01]  /*2960*/  SHF.R.S32.HI R21, RZ, 0x1f, R238 ;  /* 0x0000001fff157819 */ /* 0x000fe200000114ee */
[C---:B------:R-:W-:Y:S01]  /*2970*/  IMAD.WIDE.U32 R24, R17.reuse, c[0x0][0x1e8], RZ ;  /* 0x00007a0011187a25 */ /* 0x040fe200078e00ff */
[----:B------:R-:W-:Y:S01]  /*2980*/  SHF.R.S32.HI R20, RZ, 0x1f, R248 ;  /* 0x0000001fff147819 */ /* 0x000fe200000114f8 */
[----:B-1----:R-:W1:Y:S01]  /*2990*/  S2R R10, SR_TID.X ;  /* 0x00000000000a7919 */ /* 0x002e620000002100 */
[----:B------:R-:W-:Y:S01]  /*29a0*/  ISETP.GE.AND P5, PT, R238, c[0x0][0x198], PT ;  /* 0x00006600ee007a0c */ /* 0x000fe20003fa6270 */
[----:B------:R-:W-:Y:S01]  /*29b0*/  IMAD R22, R17, c[0x0][0x1ec], R25 ;  /* 0x00007b0011167a24 */ /* 0x000fe200078e0219 */
[----:B------:R-:W-:Y:S01]  /*29c0*/  IADD3 R195, R188, 0x20, RZ ;  /* 0x00000020bcc37810 */ /* 0x000fe20007ffe0ff */
[----:B------:R-:W-:Y:S01]  /*29d0*/  IMAD R136, R138, -0x70, R44 ;  /* 0xffffff908a887824 */ /* 0x000fe200078e022c */
[----:B------:R-:W-:Y:S01]  /*29e0*/  STL.64 [R1+0x18], R24 ;  /* 0x0000181801007387 */ /* 0x000fe20000100a00 */
[----:B------:R-:W-:Y:S01]  /*29f0*/  SHF.L.U64.HI R220, R238, 0x1, R21 ;  /* 0x00000001eedc7819 */ /* 0x000fe20000010215 */
[----:B--2---:R-:W-:Y:S01]  /*2a00*/  IMAD.IADD R5, R18, 0x1, R12 ;  /* 0x0000000112057824 */ /* 0x004fe200078e020c */
[----:B------:R-:W-:Y:S01]  /*2a10*/  SHF.L.U64.HI R221, R248, 0x1, R20 ;  /* 0x00000001f8dd7819 */ /* 0x000fe20000010214 */
[----:B------:R-:W-:Y:S01]  /*2a20*/  STL [R1+0x10], R22 ;  /* 0x0000101601007387 */ /* 0x000fe20000100800 */
[----:B------:R-:W-:Y:S01]  /*2a30*/  BSSY B0, `(.L_x_1325) ;  /* 0x00000f6000007945 */ /* 0x000fe20003800000 */
[----:B------:R-:W-:-:S02]  /*2a40*/  IMAD.MOV.U32 R0, RZ, RZ, R5 ;  /* 0x000000ffff007224 */ /* 0x000fc400078e0005 */
[----:B------:R-:W2:Y:S01]  /*2a50*/  S2R R23, SR_TID.X ;  /* 0x0000000000177919 */ /* 0x000ea20000002100 */
[----:B---3--:R-:W-:Y:S02]  /*2a60*/  IMAD.MOV.U32 R2, RZ, RZ, R4 ;  /* 0x000000ffff027224 */ /* 0x008fe400078e0004 */
[----:B------:R-:W-:Y:S01]  /*2a70*/  IMAD.MOV.U32 R3, RZ, RZ, R6 ;  /* 0x000000ffff037224 */ /* 0x000fe200078e0006 */
[----:B-1----:R-:W-:Y:S01]  /*2a80*/  SHF.R.S32.HI R19, RZ, 0x1f, R10 ;  /* 0x0000001fff137819 */ /* 0x002fe2000001140a */
[----:B------:R-:W-:-:S03]  /*2a90*/  @P3 IMAD.HI.U32 R4, R5, c[0x0][0x2c8], RZ ;  /* 0x0000b20005043a27 */ /* 0x000fc600078e00ff */
[----:B------:R-:W-:Y:S01]  /*2aa0*/  LEA.HI R19, R19, R10, RZ, 0x3 ;  /* 0x0000000a13137211 */ /* 0x000fe200078f18ff */
[C---:B------:R-:W-:Y:S01]  /*2ab0*/  IMAD.WIDE.U32 R2, R17.reuse, c[0x0][0x1b8], R2 ;  /* 0x00006e0011027a25 */ /* 0x040fe200078e0002 */
[----:B------:R-:W-:Y:S02]  /*2ac0*/  @P3 SHF.R.U32.HI R0, RZ, c[0x0][0x2cc], R4 ;  /* 0x0000b300ff003a19 */ /* 0x000fe40000011604 */
[----:B------:R-:W-:Y:S01]  /*2ad0*/  SHF.R.S32.HI R19, RZ, 0x3, R19 ;  /* 0x00000003ff137819 */ /* 0x000fe20000011413 */
[----:B------:R-:W-:Y:S02]  /*2ae0*/  IMAD R3, R17, c[0x0][0x1bc], R3 ;  /* 0x00006f0011037a24 */ /* 0x000fe400078e0203 */
[----:B------:R-:W-:Y:S02]  /*2af0*/  IMAD R6, R8, c[0x0][0x1c0], RZ ;  /* 0x0000700008067a24 */ /* 0x000fe400078e02ff */
[----:B------:R-:W-:-:S04]  /*2b00*/  IMAD.WIDE.U32 R2, R7, c[0x0][0x1c0], R2 ;  /* 0x0000700007027a25 */ /* 0x000fc800078e0002 */
[----:B------:R-:W-:Y:S01]  /*2b10*/  IMAD R6, R7, c[0x0][0x1c4], R6 ;  /* 0x0000710007067a24 */ /* 0x000fe200078e0206 */
[--C-:B------:R-:W-:Y:S01]  /*2b20*/  SHF.R.S32.HI R7, RZ, 0x1f, R0.reuse ;  /* 0x0000001fff077819 */ /* 0x100fe20000011400 */
[----:B------:R-:W-:Y:S02]  /*2b30*/  IMAD.MOV R4, RZ, RZ, -R0 ;  /* 0x000000ffff047224 */ /* 0x000fe400078e0a00 */
[----:B------:R-:W-:Y:S02]  /*2b40*/  IMAD.IADD R3, R3, 0x1, R6 ;  /* 0x0000000103037824 */ /* 0x000fe400078e0206 */
[----:B------:R-:W-:Y:S02]  /*2b50*/  IMAD R4, R4, c[0x0][0x2c4], R5 ;  /* 0x0000b10004047a24 */ /* 0x000fe400078e0205 */
[----:B------:R-:W-:Y:S02]  /*2b60*/  IMAD R5, R7, c[0x0][0x1b0], RZ ;  /* 0x00006c0007057a24 */ /* 0x000fe400078e02ff */
[----:B------:R-:W-:-:S04]  /*2b70*/  IMAD.WIDE.U32 R2, R0, c[0x0][0x1b0], R2 ;  /* 0x00006c0000027a25 */ /* 0x000fc800078e0002 */
[----:B------:R-:W-:Y:S01]  /*2b80*/  IMAD R6, R0, c[0x0][0x1b4], R5 ;  /* 0x00006d0000067a24 */ /* 0x000fe200078e0205 */
[----:B------:R-:W-:Y:S01]  /*2b90*/  SHF.R.S32.HI R5, RZ, 0x1f, R4 ;  /* 0x0000001fff057819 */ /* 0x000fe20000011404 */
[----:B------:R-:W-:Y:S02]  /*2ba0*/  IMAD.IADD R10, R19, 0x1, R12 ;  /* 0x00000001130a7824 */ /* 0x000fe400078e020c */
[----:B------:R-:W-:Y:S02]  /*2bb0*/  IMAD.IADD R3, R3, 0x1, R6 ;  /* 0x0000000103037824 */ /* 0x000fe400078e0206 */
[----:B------:R-:W-:Y:S01]  /*2bc0*/  IMAD R0, R5, c[0x0][0x1a8], RZ ;  /* 0x00006a0005007a24 */ /* 0x000fe200078e02ff */
[----:B------:R-:W-:Y:S01]  /*2bd0*/  ISETP.GE.AND P1, PT, R10, R15, PT ;  /* 0x0000000f0a00720c */ /* 0x000fe20003f26270 */
[----:B------:R-:W-:Y:S01]  /*2be0*/  IMAD.WIDE.U32 R2, R4, c[0x0][0x1a8], R2 ;  /* 0x00006a0004027a25 */ /* 0x000fe200078e0002 */
[----:B------:R-:W-:-:S03]  /*2bf0*/  IADD3 R7, R10, 0x20, RZ ;  /* 0x000000200a077810 */ /* 0x000fc60007ffe0ff */
[----:B------:R-:W-:Y:S01]  /*2c00*/  IMAD R0, R4, c[0x0][0x1ac], R0 ;  /* 0x00006b0004007a24 */ /* 0x000fe200078e0200 */
[----:B------:R-:W-:Y:S01]  /*2c10*/  LEA R8, P0, R2, c[0x0][0x160], 0x1 ;  /* 0x0000580002087a11 */ /* 0x000fe200078008ff */
[----:B------:R-:W-:Y:S02]  /*2c20*/  IMAD.MOV R6, RZ, RZ, -R13 ;  /* 0x000000ffff067224 */ /* 0x000fe400078e0a0d */
[----:B------:R-:W-:Y:S02]  /*2c30*/  IMAD.IADD R0, R3, 0x1, R0 ;  /* 0x0000000103007824 */ /* 0x000fe400078e0200 */
[----:B------:R-:W-:Y:S01]  /*2c40*/  SHFL.IDX PT, R11, R8, 0x1, 0x181f ;  /* 0x00381f00080b7f89 */ /* 0x000fe200000e0000 */
[----:B------:R-:W-:Y:S02]  /*2c50*/  IMAD R223, R6, c[0x0][0x2b8], R14 ;  /* 0x0000ae0006df7a24 */ /* 0x000fe400078e020e */
[----:B------:R-:W-:Y:S02]  /*2c60*/  LEA.HI.X R9, R2, c[0x0][0x164], R0, 0x1, P0 ;  /* 0x0000590002097a11 */ /* 0x000fe400000f0c00 */
[----:B------:R-:W1:Y:S01]  /*2c70*/  SHFL.IDX PT, R0, R8, RZ, 0x181f ;  /* 0x00181fff08007589 */ /* 0x000e6200000e0000 */
[----:B------:R-:W-:-:S03]  /*2c80*/  SHF.R.S32.HI R14, RZ, 0x1f, R223 ;  /* 0x0000001fff0e7819 */ /* 0x000fc600000114df */
[----:B------:R-:W3:Y:S04]  /*2c90*/  SHFL.IDX PT, R3, R9, RZ, 0x181f ;  /* 0x00181fff09037589 */ /* 0x000ee800000e0000 */
[----:B------:R-:W2:Y:S04]  /*2ca0*/  SHFL.IDX PT, R12, R9, 0x1, 0x181f ;  /* 0x00381f00090c7f89 */ /* 0x000ea800000e0000 */
[----:B------:R-:W-:Y:S04]  /*2cb0*/  SHFL.IDX PT, R13, R9, 0x2, 0x181f ;  /* 0x00581f00090d7f89 */ /* 0x000fe800000e0000 */
[----:B------:R-:W-:Y:S01]  /*2cc0*/  SHFL.IDX PT, R9, R9, 0x3, 0x181f ;  /* 0x00781f0009097f89 */ /* 0x000fe200000e0000 */
[----:B-1----:R-:W-:-:S02]  /*2cd0*/  @!P1 LEA R4, P4, R238, R0, 0x1 ;  /* 0x00000000ee049211 */ /* 0x002fc400078808ff */
[----:B------:R-:W-:Y:S02]  /*2ce0*/  @!P1 LEA R2, P0, R248, R0, 0x1 ;  /* 0x00000000f8029211 */ /* 0x000fe400078008ff */
[-C--:B---3--:R-:W-:Y:S01]  /*2cf0*/  @!P1 LEA.HI.X R5, R238, R3.reuse, R21, 0x1, P4 ;  /* 0x00000003ee059211 */ /* 0x088fe200020f0c15 */
[----:B------:R-:W1:Y:S01]  /*2d00*/  SHFL.IDX PT, R0, R8, 0x2, 0x181f ;  /* 0x00581f0008007f89 */ /* 0x000e6200000e0000 */
[C---:B------:R-:W-:Y:S02]  /*2d10*/  ISETP.GE.AND P4, PT, R248.reuse, c[0x0][0x198], PT ;  /* 0x00006600f8007a0c */ /* 0x040fe40003f86270 */
[----:B------:R-:W-:Y:S01]  /*2d20*/  @!P1 LEA.HI.X R3, R248, R3, R20, 0x1, P0 ;  /* 0x00000003f8039211 */ /* 0x000fe200000f0c14 */
[----:B------:R3:W-:Y:S01]  /*2d30*/  @!P1 LDGSTS.E.BYPASS.LTC128B.128 [R215+0x100], [R4.64], !P5 ;  /* 0x0010000004d79fae */ /* 0x0007e2000e901d46 */
[----:B------:R-:W-:-:S09]  /*2d40*/  ISETP.GE.AND P0, PT, R7, R15, PT ;  /* 0x0000000f0700720c */ /* 0x000fd20003f06270 */
[----:B------:R1:W-:Y:S04]  /*2d50*/  @!P1 LDGSTS.E.BYPASS.LTC128B.128 [R215+0x4100], [R2.64], !P4 ;  /* 0x0410000002d79fae */ /* 0x0003e8000e101d46 */
[----:B------:R-:W-:-:S04]  /*2d60*/  @!P0 LEA R6, P1, R238, R11, 0x1 ;  /* 0x0000000bee068211 */ /* 0x000fc800078208ff */
[----:B--2---:R-:W-:-:S05]  /*2d70*/  @!P0 LEA.HI.X R7, R238, R12, R21, 0x1, P1 ;  /* 0x0000000cee078211 */ /* 0x004fca00008f0c15 */
[----:B------:R2:W-:Y:S01]  /*2d80*/  @!P0 LDGSTS.E.BYPASS.LTC128B.128 [R215+0x1100], [R6.64], !P5 ;  /* 0x0110000006d78fae */ /* 0x0005e2000e901d46 */
[----:B---3--:R-:W-:-:S04]  /*2d90*/  IMAD R4, R14, c[0x0][0x1e0], RZ ;  /* 0x000078000e047a24 */ /* 0x008fc800078e02ff */
[C---:B------:R-:W-:Y:S01]  /*2da0*/  IMAD R5, R223.reuse, c[0x0][0x1e4], R4 ;  /* 0x00007900df057a24 */ /* 0x040fe200078e0204 */
[----:B------:R-:W-:Y:S02]  /*2db0*/  @!P0 LEA R4, P1, R248, R11, 0x1 ;  /* 0x0000000bf8048211 */ /* 0x000fe400078208ff */
[C---:B------:R-:W-:Y:S02]  /*2dc0*/  IADD3 R11, R10.reuse, 0x40, RZ ;  /* 0x000000400a0b7810 */ /* 0x040fe40007ffe0ff */
[----:B------:R-:W-:Y:S01]  /*2dd0*/  IADD3 R10, R10, 0x60, RZ ;  /* 0x000000600a0a7810 */ /* 0x000fe20007ffe0ff */
[----:B-1----:R-:W-:Y:S01]  /*2de0*/  IMAD.WIDE.U32 R2, R223, c[0x0][0x1e0], RZ ;  /* 0x00007800df027a25 */ /* 0x002fe200078e00ff */
[----:B------:R-:W-:-:S03]  /*2df0*/  ISETP.GE.AND P6, PT, R11, R15, PT ;  /* 0x0000000f0b00720c */ /* 0x000fc60003fc6270 */
[----:B------:R-:W-:Y:S01]  /*2e00*/  IMAD.IADD R3, R3, 0x1, R5 ;  /* 0x0000000103037824 */ /* 0x000fe200078e0205 */
[C---:B------:R-:W-:Y:S02]  /*2e10*/  @!P0 LEA.HI.X R5, R248.reuse, R12, R20, 0x1, P1 ;  /* 0x0000000cf8058211 */ /* 0x040fe400008f0c14 */
[----:B------:R1:W3:Y:S04]  /*2e20*/  SHFL.IDX PT, R12, R8, 0x3, 0x181f ;  /* 0x00781f00080c7f89 */ /* 0x0002e800000e0000 */
[----:B------:R1:W-:Y:S03]  /*2e30*/  @!P0 LDGSTS.E.BYPASS.LTC128B.128 [R215+0x5100], [R4.64], !P4 ;  /* 0x0510000004d78fae */ /* 0x0003e6000e101d46 */
[----:B--2---:R-:W-:-:S04]  /*2e40*/  @!P6 LEA R6, P1, R248, R0, 0x1 ;  /* 0x00000000f806e211 */ /* 0x004fc800078208ff */
[----:B------:R-:W-:Y:S02]  /*2e50*/  @!P6 LEA.HI.X R7, R248, R13, R20, 0x1, P1 ;  /* 0x0000000df807e211 */ /* 0x000fe400008f0c14 */
[----:B------:R-:W-:Y:S02]  /*2e60*/  ISETP.GE.AND P1, PT, R10, R15, PT ;  /* 0x0000000f0a00720c */ /* 0x000fe40003f26270 */
[----:B-1----:R-:W-:Y:S02]  /*2e70*/  @!P6 LEA R4, P0, R238, R0, 0x1 ;  /* 0x00000000ee04e211 */ /* 0x002fe400078008ff */
[----:B----4-:R-:W-:Y:S01]  /*2e80*/  SHF.R.S32.HI R16, RZ, 0x1f, R219 ;  /* 0x0000001fff107819 */ /* 0x010fe200000114db */
[----:B------:R-:W-:-:S04]  /*2e90*/  IMAD.WIDE.U32 R2, R219, c[0x0][0x1f0], R2 ;  /* 0x00007c00db027a25 */ /* 0x000fc800078e0002 */
[----:B------:R-:W-:-:S04]  /*2ea0*/  IMAD R5, R16, c[0x0][0x1f0], RZ ;  /* 0x00007c0010057a24 */ /* 0x000fc800078e02ff */
[----:B------:R-:W-:Y:S01]  /*2eb0*/  IMAD R0, R219, c[0x0][0x1f4], R5 ;  /* 0x00007d00db007a24 */ /* 0x000fe200078e0205 */
[----:B------:R-:W-:Y:S02]  /*2ec0*/  @!P6 LEA.HI.X R5, R238, R13, R21, 0x1, P0 ;  /* 0x0000000dee05e211 */ /* 0x000fe400000f0c15 */
[----:B------:R-:W-:Y:S01]  /*2ed0*/  IADD3 R2, P0, R2, R24, RZ ;  /* 0x0000001802027210 */ /* 0x000fe20007f1e0ff */
[C---:B------:R-:W-:Y:S02]  /*2ee0*/  IMAD.WIDE.U32 R24, R17.reuse, c[0x0][0x210], RZ ;  /* 0x0000840011187a25 */ /* 0x040fe400078e00ff */
[----:B------:R3:W-:Y:S01]  /*2ef0*/  @!P6 LDGSTS.E.BYPASS.LTC128B.128 [R215+0x2100], [R4.64], !P5 ;  /* 0x0210000004d7efae */ /* 0x0007e2000e901d46 */
[----:B------:R-:W-:Y:S01]  /*2f00*/  IADD3.X R3, R22, R3, R0, P0, !PT ;  /* 0x0000000316037210 */ /* 0x000fe200007fe400 */
[----:B------:R-:W-:Y:S01]  /*2f10*/  IMAD R22, R17, c[0x0][0x214], R25 ;  /* 0x0000850011167a24 */ /* 0x000fe200078e0219 */
[C---:B------:R-:W-:Y:S01]  /*2f20*/  LEA R0, P0, R2.reuse, c[0x0][0x1c8], 0x1 ;  /* 0x0000720002007a11 */ /* 0x040fe200078008ff */
[----:B------:R1:W-:Y:S03]  /*2f30*/  @!P6 LDGSTS.E.BYPASS.LTC128B.128 [R215+0x6100], [R6.64], !P4 ;  /* 0x0610000006d7efae */ /* 0x0003e6000e101d46 */
[----:B------:R-:W-:Y:S01]  /*2f40*/  LEA.HI.X R15, R2, c[0x0][0x1cc], R3, 0x1, P0 ;  /* 0x00007300020f7a11 */ /* 0x000fe200000f0c03 */
[----:B------:R-:W2:Y:S01]  /*2f50*/  SHFL.IDX PT, R10, R0, RZ, 0x181f ;  /* 0x00181fff000a7589 */ /* 0x000ea200000e0000 */
[----:B------:R-:W-:-:S03]  /*2f60*/  IMNMX R2, R136, 0x70, PT ;  /* 0x0000007088027817 */ /* 0x000fc60003800200 */
[----:B------:R-:W4:Y:S02]  /*2f70*/  SHFL.IDX PT, R11, R15, RZ, 0x181f ;  /* 0x00181fff0f0b7589 */ /* 0x000f2400000e0000 */
[----:B------:R-:W-:Y:S02]  /*2f80*/  IMAD.IADD R8, R2, 0x1, -R19 ;  /* 0x0000000102087824 */ /* 0x000fe400078e0a13 */
[----:B------:R-:W-:Y:S03]  /*2f90*/  SHFL.IDX PT, R13, R15, 0x2, 0x181f ;  /* 0x00581f000f0d7f89 */ /* 0x000fe600000e0000 */
[----:B------:R-:W-:Y:S01]  /*2fa0*/  ISETP.GE.AND P6, PT, R8, 0x1, PT ;  /* 0x000000010800780c */ /* 0x000fe20003fc6270 */
[----:B------:R-:W-:Y:S04]  /*2fb0*/  STL.64 [R1+0x28], R24 ;  /* 0x0000281801007387 */ /* 0x000fe80000100a00 */
[----:B------:R-:W-:Y:S01]  /*2fc0*/  STL [R1+0x34], R22 ;  /* 0x0000341601007387 */ /* 0x000fe20000100800 */
[----:B---3--:R-:W-:-:S04]  /*2fd0*/  @!P1 LEA R4, P0, R238, R12, 0x1 ;  /* 0x0000000cee049211 */ /* 0x008fc800078008ff */
[-C--:B------:R-:W-:Y:S02]  /*2fe0*/  @!P1 LEA.HI.X R5, R238, R9.reuse, R21, 0x1, P0 ;  /* 0x00000009ee059211 */ /* 0x080fe400000f0c15 */
[C---:B------:R-:W-:Y:S02]  /*2ff0*/  @!P1 LEA R2, P0, R248.reuse, R12, 0x1 ;  /* 0x0000000cf8029211 */ /* 0x040fe400078008ff */
[----:B------:R-:W-:Y:S02]  /*3000*/  SHFL.IDX PT, R12, R15, 0x1, 0x181f ;  /* 0x00381f000f0c7f89 */ /* 0x000fe400000e0000 */
[----:B------:R-:W-:Y:S02]  /*3010*/  @!P1 LEA.HI.X R3, R248, R9, R20, 0x1, P0 ;  /* 0x00000009f8039211 */ /* 0x000fe400000f0c14 */
[----:B------:R-:W1:Y:S04]  /*3020*/  SHFL.IDX PT, R9, R0, 0x1, 0x181f ;  /* 0x00381f0000097f89 */ /* 0x000e6800000e0000 */
[----:B------:R2:W-:Y:S01]  /*3030*/  @!P1 LDGSTS.E.BYPASS.LTC128B.128 [R215+0x3100], [R4.64], !P5 ;  /* 0x0310000004d79fae */ /* 0x0005e2000e901d46 */
[----:B------:R-:W-:-:S03]  /*3040*/  @P6 ISETP.GE.AND P5, PT, R238, c[0x0][0x1d4], PT ;  /* 0x00007500ee006a0c */ /* 0x000fc60003fa6270 */
[----:B------:R3:W-:Y:S01]  /*3050*/  @!P1 LDGSTS.E.BYPASS.LTC128B.128 [R215+0x7100], [R2.64], !P4 ;  /* 0x0710000002d79fae */ /* 0x0007e2000e101d46 */
[----:B------:R-:W-:Y:S02]  /*3060*/  @P6 ISETP.GE.AND P1, PT, R248, c[0x0][0x1d4], PT ;  /* 0x00007500f8006a0c */ /* 0x000fe40003f26270 */
[----:B------:R-:W-:Y:S01]  /*3070*/  ISETP.GE.AND P4, PT, R8, 0x21, PT ;  /* 0x000000210800780c */ /* 0x000fe20003f86270 */
[----:B------:R-:W0:Y:S01]  /*3080*/  LDGDEPBAR ;  /* 0x00000000000079af */ /* 0x000e220000000000 */
[----:B--2---:R-:W-:-:S04]  /*3090*/  @P6 LEA R4, P0, R238, R10, 0x1 ;  /* 0x0000000aee046211 */ /* 0x004fc800078008ff */
[-C--:B----4-:R-:W-:Y:S02]  /*30a0*/  @P6 LEA.HI.X R5, R238, R11.reuse, R21, 0x1, P0 ;  /* 0x0000000bee056211 */ /* 0x090fe400000f0c15 */
[C---:B---3--:R-:W-:Y:S02]  /*30b0*/  @P6 LEA R2, P0, R248.reuse, R10, 0x1 ;  /* 0x0000000af8026211 */ /* 0x048fe400078008ff */
[----:B------:R-:W2:Y:S02]  /*30c0*/  SHFL.IDX PT, R10, R0, 0x2, 0x181f ;  /* 0x00581f00000a7f89 */ /* 0x000ea400000e0000 */
[----:B------:R-:W-:Y:S02]  /*30d0*/  @P6 LEA.HI.X R3, R248, R11, R20, 0x1, P0 ;  /* 0x0000000bf8036211 */ /* 0x000fe400000f0c14 */
[----:B------:R3:W-:Y:S01]  /*30e0*/  @P6 LDGSTS.E.BYPASS.LTC128B.128 [R215+0x8100], [R4.64], !P5 ;  /* 0x0810000004d76fae */ /* 0x0007e2000e901d46 */
[C---:B------:R-:W-:Y:S02]  /*30f0*/  @P4 ISETP.GE.AND P0, PT, R238.reuse, c[0x0][0x1d4], PT ;  /* 0x00007500ee004a0c */ /* 0x040fe40003f06270 */
[----:B-1----:R-:W-:Y:S01]  /*3100*/  @P4 LEA R6, P5, R238, R9, 0x1 ;  /* 0x00000009ee064211 */ /* 0x002fe200078a08ff */
[----:B------:R1:W-:Y:S01]  /*3110*/  @P6 LDGSTS.E.BYPASS.LTC128B.128 [R215+0xb900], [R2.64], !P1 ;  /* 0x0b90000002d76fae */ /* 0x0003e2000c901d46 */
[----:B------:R-:W-:-:S02]  /*3120*/  ISETP.GE.AND P6, PT, R8, 0x41, PT ;  /* 0x000000410800780c */ /* 0x000fc40003fc6270 */
[----:B------:R-:W-:Y:S01]  /*3130*/  @P4 ISETP.GE.AND P1, PT, R248, c[0x0][0x1d4], PT ;  /* 0x00007500f8004a0c */ /* 0x000fe20003f26270 */
[----:B------:R4:W1:Y:S01]  /*3140*/  SHFL.IDX PT, R11, R0, 0x3, 0x181f ;  /* 0x00781f00000b7f89 */ /* 0x00086200000e0000 */
[----:B------:R-:W-:-:S05]  /*3150*/  @P4 LEA.HI.X R7, R238, R12, R21, 0x1, P5 ;  /* 0x0000000cee074211 */ /* 0x000fca00028f0c15 */
[----:B------:R2:W-:Y:S04]  /*3160*/  @P4 LDGSTS.E.BYPASS.LTC128B.128 [R215+0x9100], [R6.64], !P0 ;  /* 0x0910000006d74fae */ /* 0x0005e8000c101d46 */
[----:B------:R-:W-:Y:S01]  /*3170*/  @P6 ISETP.GE.AND P0, PT, R238, c[0x0][0x1d4], PT ;  /* 0x00007500ee006a0c */ /* 0x000fe20003f06270 */
[----:B---3--:R-:W-:Y:S02]  /*3180*/  IMAD R4, R14, c[0x0][0x208], RZ ;  /* 0x000082000e047a24 */ /* 0x008fe400078e02ff */
[----:B------:R-:W-:Y:S02]  /*3190*/  IMAD.SHL.U32 R14, R238, 0x2, RZ ;  /* 0x00000002ee0e7824 */ /* 0x000fe400078e00ff */
[C---:B------:R-:W-:Y:S01]  /*31a0*/  IMAD R5, R223.reuse, c[0x0][0x20c], R4 ;  /* 0x00008300df057a24 */ /* 0x040fe200078e0204 */
[C---:B------:R-:W-:Y:S01]  /*31b0*/  @P4 LEA R4, P5, R248.reuse, R9, 0x1 ;  /* 0x00000009f8044211 */ /* 0x040fe200078a08ff */
[----:B-1----:R-:W-:Y:S01]  /*31c0*/  IMAD.WIDE.U32 R2, R223, c[0x0][0x208], RZ ;  /* 0x00008200df027a25 */ /* 0x002fe200078e00ff */
[----:B------:R-:W1:Y:S03]  /*31d0*/  SHFL.IDX PT, R9, R15, 0x3, 0x181f ;  /* 0x00781f000f097f89 */ /* 0x000e6600000e0000 */
[----:B------:R-:W-:Y:S01]  /*31e0*/  IMAD.IADD R3, R3, 0x1, R5 ;  /* 0x0000000103037824 */ /* 0x000fe200078e0205 */
[----:B------:R-:W-:Y:S01]  /*31f0*/  @P4 LEA.HI.X R5, R248, R12, R20, 0x1, P5 ;  /* 0x0000000cf8054211 */ /* 0x000fe200028f0c14 */
[----:B----4-:R-:W-:Y:S01]  /*3200*/  IMAD R0, R16, c[0x0][0x218], RZ ;  /* 0x0000860010007a24 */ /* 0x010fe200078e02ff */
[----:B------:R-:W-:Y:S01]  /*3210*/  ISETP.GE.AND P5, PT, R8, 0x61, PT ;  /* 0x000000610800780c */ /* 0x000fe20003fa6270 */
[----:B------:R-:W-:-:S02]  /*3220*/  IMAD.WIDE.U32 R2, R219, c[0x0][0x218], R2 ;  /* 0x00008600db027a25 */ /* 0x000fc400078e0002 */
[----:B------:R3:W-:Y:S01]  /*3230*/  @P4 LDGSTS.E.BYPASS.LTC128B.128 [R215+0xc900], [R4.64], !P1 ;  /* 0x0c90000004d74fae */ /* 0x0007e2000c901d46 */
[-C--:B--2---:R-:W-:Y:S01]  /*3240*/  @P6 LEA R6, P4, R248, R10.reuse, 0x1 ;  /* 0x0000000af8066211 */ /* 0x084fe200078808ff */
[----:B------:R-:W-:Y:S01]  /*3250*/  IMAD R7, R219, c[0x0][0x21c], R0 ;  /* 0x00008700db077a24 */ /* 0x000fe200078e0200 */
[----:B---3--:R-:W-:-:S04]  /*3260*/  @P6 LEA R4, P1, R238, R10, 0x1 ;  /* 0x0000000aee046211 */ /* 0x008fc800078208ff */
[----:B------:R-:W-:Y:S02]  /*3270*/  @P6 LEA.HI.X R5, R238, R13, R21, 0x1, P1 ;  /* 0x0000000dee056211 */ /* 0x000fe400008f0c15 */
[----:B------:R-:W-:-:S03]  /*3280*/  IADD3 R0, P1, R2, R24, RZ ;  /* 0x0000001802007210 */ /* 0x000fc60007f3e0ff */
[----:B------:R2:W-:Y:S01]  /*3290*/  @P6 LDGSTS.E.BYPASS.LTC128B.128 [R215+0xa100], [R4.64], !P0 ;  /* 0x0a10000004d76fae */ /* 0x0005e2000c101d46 */
[----:B------:R-:W-:Y:S02]  /*32a0*/  IADD3.X R3, R22, R3, R7, P1, !PT ;  /* 0x0000000316037210 */ /* 0x000fe40000ffe407 */
[C---:B------:R-:W-:Y:S01]  /*32b0*/  @P6 LEA.HI.X R7, R248.reuse, R13, R20, 0x1, P4 ;  /* 0x0000000df8076211 */ /* 0x040fe200020f0c14 */
[----:B------:R-:W-:Y:S01]  /*32c0*/  IMAD.SHL.U32 R13, R248, 0x2, RZ ;  /* 0x00000002f80d7824 */ /* 0x000fe200078e00ff */
[----:B------:R-:W-:Y:S02]  /*32d0*/  LEA R12, P4, R0, c[0x0][0x1f8], 0x1 ;  /* 0x00007e00000c7a11 */ /* 0x000fe400078808ff */
[----:B------:R-:W-:Y:S02]  /*32e0*/  @P6 ISETP.GE.AND P1, PT, R248, c[0x0][0x1d4], PT ;  /* 0x00007500f8006a0c */ /* 0x000fe40003f26270 */
[----:B------:R-:W-:Y:S01]  /*32f0*/  LEA.HI.X R10, R0, c[0x0][0x1fc], R3, 0x1, P4 ;  /* 0x00007f00000a7a11 */ /* 0x000fe200020f0c03 */
[----:B------:R-:W3:Y:S01]  /*3300*/  SHFL.IDX PT, R8, R12, RZ, 0x181f ;  /* 0x00181fff0c087589 */ /* 0x000ee200000e0000 */
[----:B------:R-:W-:Y:S01]  /*3310*/  @P5 ISETP.GE.AND P4, PT, R238, c[0x0][0x1d4], PT ;  /* 0x00007500ee005a0c */ /* 0x000fe20003f86270 */
[----:B------:R-:W-:Y:S01]  /*3320*/  IMAD.IADD R0, R136, 0x1, -R19 ;  /* 0x0000000188007824 */ /* 0x000fe200078e0a13 */
[----:B------:R-:W-:-:S04]  /*3330*/  SHF.R.S32.HI R22, RZ, 0x1f, R23 ;  /* 0x0000001fff167819 */ /* 0x000fc80000011417 */
[----:B------:R-:W-:-:S03]  /*3340*/  LEA.HI R22, R22, R23, RZ, 0x3 ;  /* 0x0000001716167211 */ /* 0x000fc600078f18ff */
[----:B------:R4:W-:Y:S01]  /*3350*/  @P6 LDGSTS.E.BYPASS.LTC128B.128 [R215+0xd900], [R6.64], !P1 ;  /* 0x0d90000006d76fae */ /* 0x0009e2000c901d46 */
[----:B------:R-:W-:-:S05]  /*3360*/  LOP3.LUT R22, R22, 0xfffffff8, RZ, 0xc0, !PT ;  /* 0xfffffff816167812 */ /* 0x000fca00078ec0ff */
[----:B------:R-:W-:Y:S01]  /*3370*/  IMAD.IADD R22, R23, 0x1, -R22 ;  /* 0x0000000117167824 */ /* 0x000fe200078e0a16 */
[----:B--2---:R-:W-:-:S04]  /*3380*/  @P5 LEA R4, P0, R238, R11, 0x1 ;  /* 0x0000000bee045211 */ /* 0x004fc800078008ff */
[----:B-1----:R-:W-:Y:S02]  /*3390*/  @P5 LEA.HI.X R5, R238, R9, R21, 0x1, P0 ;  /* 0x00000009ee055211 */ /* 0x002fe400000f0c15 */
[----:B------:R-:W-:Y:S02]  /*33a0*/  @P5 LEA R2, P0, R248, R11, 0x1 ;  /* 0x0000000bf8025211 */ /* 0x000fe400078008ff */
[----:B------:R-:W-:Y:S01]  /*33b0*/  LOP3.LUT P1, RZ, R22, 0x2, RZ, 0xc0, !PT ;  /* 0x0000000216ff7812 */ /* 0x000fe2000782c0ff */
[----:B------:R1:W-:Y:S01]  /*33c0*/  @P5 LDGSTS.E.BYPASS.LTC128B.128 [R215+0xb100], [R4.64], !P4 ;  /* 0x0b10000004d75fae */ /* 0x0003e2000e101d46 */
[C---:B------:R-:W-:Y:S02]  /*33d0*/  @P5 LEA.HI.X R3, R248.reuse, R9, R20, 0x1, P0 ;  /* 0x00000009f8035211 */ /* 0x040fe400000f0c14 */
[----:B------:R-:W-:Y:S01]  /*33e0*/  @P5 ISETP.GE.AND P0, PT, R248, c[0x0][0x1d4], PT ;  /* 0x00007500f8005a0c */ /* 0x000fe20003f06270 */
[----:B------:R-:W2:Y:S01]  /*33f0*/  SHFL.IDX PT, R9, R10, RZ, 0x181f ;  /* 0x00181fff0a097589 */ /* 0x000ea200000e0000 */
[----:B------:R-:W-:-:S03]  /*3400*/  ISETP.GE.AND P4, PT, R238, c[0x0][0x1d4], PT ;  /* 0x00007500ee007a0c */ /* 0x000fc60003f86270 */
[----:B------:R-:W-:Y:S01]  /*3410*/  SHFL.IDX PT, R11, R10, 0x2, 0x181f ;  /* 0x00581f000a0b7f89 */ /* 0x000fe200000e0000 */
[----:B------:R-:W-:-:S03]  /*3420*/  ISETP.LT.OR P6, PT, R0, 0x1, P4 ;  /* 0x000000010000780c */ /* 0x000fc600027c1670 */
[----:B----4-:R-:W4:Y:S01]  /*3430*/  SHFL.IDX PT, R6, R12, 0x1, 0x181f ;  /* 0x00381f000c067f89 */ /* 0x010f2200000e0000 */
[----:B------:R-:W-:-:S03]  /*3440*/  @P1 IADD3 R195, R188, -0x20, RZ ;  /* 0xffffffe0bcc31810 */ /* 0x000fc60007ffe0ff */
[----:B------:R3:W-:Y:S01]  /*3450*/  @P5 LDGSTS.E.BYPASS.LTC128B.128 [R215+0xe900], [R2.64], !P0 ;  /* 0x0e90000002d75fae */ /* 0x0007e2000c101d46 */
[----:B------:R-:W-:Y:S02]  /*3460*/  ISETP.GE.AND P0, PT, R248, c[0x0][0x1d4], PT ;  /* 0x00007500f8007a0c */ /* 0x000fe40003f06270 */
[C---:B------:R-:W-:Y:S01]  /*3470*/  IADD3 R209, R195.reuse, 0x3000, RZ ;  /* 0x00003000c3d17810 */ /* 0x040fe20007ffe0ff */
[----:B------:R-:W0:Y:S01]  /*3480*/  LDGDEPBAR ;  /* 0x00000000000079af */ /* 0x000e220000000000 */
[----:B------:R-:W-:Y:S02]  /*3490*/  ISETP.LT.OR P5, PT, R0, 0x1, P0 ;  /* 0x000000010000780c */ /* 0x000fe400007a1670 */
[C---:B------:R-:W-:Y:S01]  /*34a0*/  IADD3 R208, R195.reuse, 0x2800, RZ ;  /* 0x00002800c3d07810 */ /* 0x040fe20007ffe0ff */
[----:B------:R-:W1:Y:S01]  /*34b0*/  SHFL.IDX PT, R7, R10, 0x1, 0x181f ;  /* 0x00381f000a077f89 */ /* 0x000e6200000e0000 */
[C---:B------:R-:W-:Y:S02]  /*34c0*/  IADD3 R207, R195.reuse, 0x2000, RZ ;  /* 0x00002000c3cf7810 */ /* 0x040fe40007ffe0ff */
[----:B------:R-:W-:-:S02]  /*34d0*/  IADD3 R206, R195, 0x1800, RZ ;  /* 0x00001800c3ce7810 */ /* 0x000fc40007ffe0ff */
[C---:B------:R-:W-:Y:S02]  /*34e0*/  IADD3 R205, R195.reuse, 0x1000, RZ ;  /* 0x00001000c3cd7810 */ /* 0x040fe40007ffe0ff */
[----:B------:R-:W-:Y:S02]  /*34f0*/  IADD3 R204, R195, 0x800, RZ ;  /* 0x00000800c3cc7810 */ /* 0x000fe40007ffe0ff */
[----:B---3--:R-:W-:Y:S01]  /*3500*/  IADD3 R2, P1, R8, R14, RZ ;  /* 0x0000000e08027210 */ /* 0x008fe20007f3e0ff */
[----:B------:R-:W-:-:S04]  /*3510*/  DEPBAR.LE SB0, 0x1 ;  /* 0x000080400000791a */ /* 0x000fc80000000000 */
[----:B------:R-:W-:Y:S01]  /*3520*/  BAR.SYNC.DEFER_BLOCKING 0x0 ;  /* 0x0000000000007b1d */ /* 0x000fe20000010000 */
[----:B--2---:R-:W-:Y:S01]  /*3530*/  IMAD.X R3, R9, 0x1, R220, P1 ;  /* 0x0000000109037824 */ /* 0x004fe200008e06dc */
[----:B-1----:R-:W-:-:S04]  /*3540*/  IADD3 R4, P1, R8, R13, RZ ;  /* 0x0000000d08047210 */ /* 0x002fc80007f3e0ff */
[----:B------:R-:W1:Y:S01]  /*3550*/  SHFL.IDX PT, R8, R12, 0x2, 0x181f ;  /* 0x00581f000c087f89 */ /* 0x000e6200000e0000 */
[----:B------:R-:W-:-:S03]  /*3560*/  IMAD.X R5, R9, 0x1, R221, P1 ;  /* 0x0000000109057824 */ /* 0x000fc600008e06dd */
        /* <DEDUP_REMOVED lines=43> */
[----:B----4-:R-:W-:-:S03]  /*3820*/  IADD3 R2, P1, R8, R13, RZ ;  /* 0x0000000d08027210 */ /* 0x010fc60007f3e0ff */
[----:B------:R-:W1:Y:S02]  /*3830*/  S2R R13, SR_TID.X ;  /* 0x00000000000d7919 */ /* 0x000e640000002100 */
[----:B------:R-:W-:Y:S01]  /*3840*/  IMAD.X R3, R11, 0x1, R221, P1 ;  /* 0x000000010b037824 */ /* 0x000fe200008e06dd */
[----:B------:R-:W-:-:S04]  /*3850*/  ISETP.GT.AND P1, PT, R18, 0x6f, PT ;  /* 0x0000006f1200780c */ /* 0x000fc80003f24270 */
[----:B------:R2:W-:Y:S01]  /*3860*/  LDGSTS.E.BYPASS.LTC128B.128 [R215+0x5900], [R2.64], !P5 ;  /* 0x0590000002d77fae */ /* 0x0005e2000e901d46 */
[----:B-1----:R-:W-:-:S13]  /*3870*/  ISETP.GT.AND P5, PT, R13, 0x7f, PT ;  /* 0x0000007f0d00780c */ /* 0x002fda0003fa4270 */
[----:B------:R-:W-:Y:S05]  /*3880*/  @P5 BRA `(.L_x_1326) ;  /* 0x0000010000005947 */ /* 0x000fea0003800000 */
[----:B--23--:R-:W-:Y:S05]  /*3890*/  BRA.DIV ~URZ, `(.L_x_1327) ;  /* 0x00010e927f007947 */ /* 0x00cfea000b800000 */
[----:B------:R1:W2:Y:S04]  /*38a0*/  SHFL.IDX PT, R6, R10, 0x3, 0x181f ;  /* 0x00781f000a067f89 */ /* 0x0002a800000e0000 */
[----:B------:R1:W3:Y:S02]  /*38b0*/  SHFL.IDX PT, R2, R12, 0x3, 0x181f ;  /* 0x00781f000c027f89 */ /* 0x0002e400000e0000 */
.L_x_1444:
[----:B------:R-:W-:Y:S01]  /*38c0*/  IMAD.SHL.U32 R4, R238, 0x2, RZ ;  /* 0x00000002ee047824 */ /* 0x000fe200078e00ff */
[----:B------:R-:W-:Y:S01]  /*38d0*/  ISETP.LT.OR P4, PT, R0, 0x61, P4 ;  /* 0x000000610000780c */ /* 0x000fe20002781670 */
        /* <DEDUP_REMOVED lines=11> */
.L_x_1326:
[----:B--23--:R-:W-:Y:S05]  /*3990*/  BSYNC B0 ;  /* 0x0000000000007941 */ /* 0x00cfea0003800000 */
.L_x_1325:
[----:B------:R-:W2:Y:S04]  /*39a0*/  S2R R2, SR_TID.X ;  /* 0x0000000000027919 */ /* 0x000ea80000002100 */
[----:B------:R-:W0:Y:S01]  /*39b0*/  LDGDEPBAR ;  /* 0x00000000000079af */ /* 0x000e220000000000 */
[----:B------:R-:W-:Y:S01]  /*39c0*/  WARPSYNC 0xffffffff ;  /* 0xffffffff00007948 */ /* 0x000fe20003800000 */
[C---:B------:R-:W-:Y:S08]  /*39d0*/  HMMA.16816.F32.BF16 R4, R128.reuse, R54, RZ ;  /* 0x000000368004723c */ /* 0x040ff000000418ff */
[C---:B------:R-:W-:Y:S08]  /*39e0*/  HMMA.16816.F32.BF16 R16, R128.reuse, R48, RZ ;  /* 0x000000308010723c */ /* 0x040ff000000418ff */
[----:B------:R-:W-:Y:S01]  /*39f0*/  HMMA.16816.F32.BF16 R40, R128, R36, RZ ;  /* 0x000000248028723c */ /* 0x000fe200000418ff */
[----:B--2---:R-:W-:-:S04]  /*3a00*/  SHF.R.S32.HI R0, RZ, 0x1f, R2 ;  /* 0x0000001fff007819 */ /* 0x004fc80000011402 */
[----:B------:R-:W-:-:S03]  /*3a10*/  LEA.HI R0, R0, R2, RZ, 0x3 ;  /* 0x0000000200007211 */ /* 0x000fc600078f18ff */
[----:B------:R-:W-:Y:S01]  /*3a20*/  HMMA.16816.F32.BF16 R24, R128, R20, RZ ;  /* 0x000000148018723c */ /* 0x000fe200000418ff */
[----:B------:R-:W-:-:S04]  /*3a30*/  LOP3.LUT R0, R0, 0xfffffff8, RZ, 0xc0, !PT ;  /* 0xfffffff800007812 */ /* 0x000fc800078ec0ff */
[----:B------:R-:W-:-:S03]  /*3a40*/  IADD3 R0, -R0, R2, RZ ;  /* 0x0000000200007210 */ /* 0x000fc60007ffe1ff */
[----:B------:R-:W-:Y:S01]  /*3a50*/  HMMA.16816.F32.BF16 R36, R128, R38, RZ ;  /* 0x000000268024723c */ /* 0x000fe200000418ff */
[----:B------:R-:W2:Y:S01]  /*3a60*/  LDL R2, [R1] ;  /* 0x0000000001027983 */ /* 0x000ea20000100800 */
[----:B------:R-:W-:Y:S02]  /*3a70*/  LOP3.LUT P0, RZ, R0, 0x4, RZ, 0xc0, !PT ;  /* 0x0000000400ff7812 */ /* 0x000fe4000780c0ff */
[----:B------:R-:W-:-:S04]  /*3a80*/  MOV R0, 0x40 ;  /* 0x0000004000007802 */ /* 0x000fc80000000f00 */
[----:B------:R-:W-:Y:S01]  /*3a90*/  SEL R0, R0, 0xffffffc0, !P0 ;  /* 0xffffffc000007807 */ /* 0x000fe20004000000 */
[----:B------:R-:W-:Y:S03]  /*3aa0*/  HMMA.16816.F32.BF16 R80, R132, R58, R4 ;  /* 0x0000003a8450723c */ /* 0x000fe60000041804 */
[----:B------:R-:W-:-:S05]  /*3ab0*/  IADD3 R190, R188, R0, RZ ;  /* 0x00000000bcbe7210 */ /* 0x000fca0007ffe0ff */
[C---:B------:R-:W-:Y:S01]  /*3ac0*/  HMMA.16816.F32.BF16 R20, R128.reuse, R22, RZ ;  /* 0x000000168014723c */ /* 0x040fe200000418ff */
[----:B------:R-:W3:Y:S04]  /*3ad0*/  LDSM.16.M88.4 R4, [R190] ;  /* 0x00000000be04783b */ /* 0x000ee80000000200 */
[----:B------:R-:W-:Y:S03]  /*3ae0*/  LDSM.16.M88.4 R44, [R190+0x1800] ;  /* 0x00180000be2c783b */ /* 0x000fe60000000200 */
[C---:B-1----:R-:W-:Y:S08]  /*3af0*/  HMMA.16816.F32.BF16 R12, R128.reuse, R50, RZ ;  /* 0x00000032800c723c */ /* 0x042ff000000418ff */
[----:B------:R-:W-:Y:S08]  /*3b00*/  HMMA.16816.F32.BF16 R8, R128, R52, RZ ;  /* 0x000000348008723c */ /* 0x000ff000000418ff */
[----:B------:R-:W-:Y:S08]  /*3b10*/  HMMA.16816.F32.BF16 R100, R132, R60, R16 ;  /* 0x0000003c8464723c */ /* 0x000ff00000041810 */
[C---:B------:R-:W-:Y:S08]  /*3b20*/  HMMA.16816.F32.BF16 R16, R128.reuse, R78, RZ ;  /* 0x0000004e8010723c */ /* 0x040ff000000418ff */
[----:B------:R-:W-:Y:S08]  /*3b30*/  HMMA.16816.F32.BF16 R32, R128, R28, RZ ;  /* 0x0000001c8020723c */ /* 0x000ff000000418ff */
[C---:B------:R-:W-:Y:S01]  /*3b40*/  HMMA.16816.F32.BF16 R112, R132.reuse, R64, R24 ;  /* 0x000000408470723c */ /* 0x040fe20000041818 */
[----:B------:R-:W1:Y:S07]  /*3b50*/  LDSM.16.M88.4 R24, [R190+0x1000] ;  /* 0x00100000be18783b */ /* 0x000e6e0000000200 */
[----:B------:R-:W-:Y:S01]  /*3b60*/  HMMA.16816.F32.BF16 R84, R132, R74, R36 ;  /* 0x0000004a8454723c */ /* 0x000fe20000041824 */
[----:B------:R-:W-:-:S07]  /*3b70*/  IADD3 R189, R195, R0, RZ ;  /* 0x00000000c3bd7210 */ /* 0x000fce0007ffe0ff */
[----:B------:R-:W-:Y:S08]  /*3b80*/  HMMA.16816.F32.BF16 R28, R128, R30, RZ ;  /* 0x0000001e801c723c */ /* 0x000ff000000418ff */
[----:B------:R-:W-:Y:S01]  /*3b90*/  HMMA.16816.F32.BF16 R104, R132, R66, R20 ;  /* 0x000000428468723c */ /* 0x000fe20000041814 */
[----:B------:R-:W-:Y:S07]  /*3ba0*/  LDSM.16.M88.4 R64, [R189+0x800] ;  /* 0x00080000bd40783b */ /* 0x000fee0000000200 */
[----:B------:R-:W-:Y:S01]  /*3bb0*/  HMMA.16816.F32.BF16 R20, R128, R76, RZ ;  /* 0x0000004c8014723c */ /* 0x000fe200000418ff */
[----:B------:R-:W-:Y:S07]  /*3bc0*/  LDSM.16.M88.4 R76, [R190+0x2000] ;  /* 0x00200000be4c783b */ /* 0x000fee0000000200 */
[C---:B------:R-:W-:Y:S01]  /*3bd0*/  HMMA.16816.F32.BF16 R88, R132.reuse, R72, R40 ;  /* 0x000000488458723c */ /* 0x040fe20000041828 */
[----:B------:R-:W-:Y:S07]  /*3be0*/  LDSM.16.M88.4 R72, [R190+0x2800] ;  /* 0x00280000be48783b */ /* 0x000fee0000000200 */
[C---:B------:R-:W-:Y:S08]  /*3bf0*/  HMMA.16816.F32.BF16 R96, R132.reuse, R62, R12 ;  /* 0x0000003e8460723c */ /* 0x040ff0000004180c */
[----:B------:R-:W-:Y:S01]  /*3c00*/  HMMA.16816.F32.BF16 R92, R132, R56, R8 ;  /* 0x00000038845c723c */ /* 0x000fe20000041808 */
[----:B------:R-:W-:Y:S07]  /*3c10*/  LDSM.16.M88.4 R56, [R190+0x3000] ;  /* 0x00300000be38783b */ /* 0x000fee0000000200 */
[C---:B------:R-:W-:Y:S08]  /*3c20*/  HMMA.16816.F32.BF16 R12, R128.reuse, R116, RZ ;  /* 0x00000074800c723c */ /* 0x040ff000000418ff */
[----:B------:R-:W-:Y:S08]  /*3c30*/  HMMA.16816.F32.BF16 R8, R128, R118, RZ ;  /* 0x000000768008723c */ /* 0x000ff000000418ff */
[C---:B------:R-:W-:Y:S01]  /*3c40*/  HMMA.16816.F32.BF16 R48, R132.reuse, R122, R16 ;  /* 0x0000007a8430723c */ /* 0x040fe20000041810 */
[----:B------:R-:W4:Y:S07]  /*3c50*/  LDSM.16.M88.4 R16, [R189] ;  /* 0x00000000bd10783b */ /* 0x000f2e0000000200 */
[----:B------:R-:W-:Y:S08]  /*3c60*/  HMMA.16816.F32.BF16 R52, R132, R68, R32 ;  /* 0x000000448434723c */ /* 0x000ff00000041820 */
[----:B---3--:R-:W-:Y:S01]  /*3c70*/  HMMA.16816.F32.BF16 R32, R164, R6, R84 ;  /* 0x00000006a420723c */ /* 0x008fe20000041854 */
[----:B------:R-:W3:Y:S07]  /*3c80*/  LDSM.16.M88.4 R84, [R189+0x1000] ;  /* 0x00100000bd54783b */ /* 0x000eee0000000200 */
[C---:B------:R-:W-:Y:S01]  /*3c90*/  HMMA.16816.F32.BF16 R108, R132.reuse, R70, R28 ;  /* 0x00000046846c723c */ /* 0x040fe2000004181c */
[----:B------:R-:W5:Y:S07]  /*3ca0*/  LDSM.16.M88.4 R28, [R190+0x800] ;  /* 0x00080000be1c783b */ /* 0x000f6e0000000200 */
[----:B------:R-:W-:Y:S08]  /*3cb0*/  HMMA.16816.F32.BF16 R68, R132, R120, R20 ;  /* 0x000000788444723c */ /* 0x000ff00000041814 */
[----:B------:R-:W-:Y:S01]  /*3cc0*/  HMMA.16816.F32.BF16 R20, R164, R4, R88 ;  /* 0x00000004a414723c */ /* 0x000fe20000041858 */
[----:B------:R-:W2:Y:S07]  /*3cd0*/  LDSM.16.M88.4 R88, [R189+0x1800] ;  /* 0x00180000bd58783b */ /* 0x000eae0000000200 */
[C---:B------:R-:W-:Y:S08]  /*3ce0*/  HMMA.16816.F32.BF16 R40, R132.reuse, R124, R12 ;  /* 0x0000007c8428723c */ /* 0x040ff0000004180c */
[----:B------:R-:W-:Y:S08]  /*3cf0*/  HMMA.16816.F32.BF16 R36, R132, R126, R8 ;  /* 0x0000007e8424723c */ /* 0x000ff00000041808 */
[C---:B-1----:R-:W-:Y:S08]  /*3d00*/  HMMA.16816.F32.BF16 R12, R164.reuse, R24, R112 ;  /* 0x00000018a40c723c */ /* 0x042ff00000041870 */
[C---:B------:R-:W-:Y:S08]  /*3d10*/  HMMA.16816.F32.BF16 R8, R164.reuse, R26, R104 ;  /* 0x0000001aa408723c */ /* 0x040ff00000041868 */
[C---:B------:R-:W-:Y:S08]  /*3d20*/  HMMA.16816.F32.BF16 R4, R164.reuse, R44, R100 ;  /* 0x0000002ca404723c */ /* 0x040ff00000041864 */
[----:B------:R-:W-:Y:S01]  /*3d30*/  HMMA.16816.F32.BF16 R24, R164, R46, R96 ;  /* 0x0000002ea418723c */ /* 0x000fe20000041860 */
[----:B------:R-:W1:Y:S07]  /*3d40*/  LDSM.16.M88.4 R44, [R188+0x3800] ;  /* 0x00380000bc2c783b */ /* 0x000e6e0000000200 */
[----:B----4-:R-:W-:Y:S08]  /*3d50*/  HMMA.16816.F32.BF16 R20, R168, R16, R20 ;  /* 0x00000010a814723c */ /* 0x010ff00000041814 */
[C---:B------:R-:W-:Y:S01]  /*3d60*/  HMMA.16816.F32.BF16 R100, R164.reuse, R56, R40 ;  /* 0x00000038a464723c */ /* 0x040fe20000041828 */
[----:B------:R-:W-:Y:S07]  /*3d70*/  LDSM.16.M88.4 R40, [R189+0x2000] ;  /* 0x00200000bd28783b */ /* 0x000fee0000000200 */
[----:B------:R-:W-:Y:S01]  /*3d80*/  HMMA.16816.F32.BF16 R96, R164, R58, R36 ;  /* 0x0000003aa460723c */ /* 0x000fe20000041824 */
[----:B------:R-:W-:Y:S07]  /*3d90*/  LDSM.16.M88.4 R36, [R190+0x3800] ;  /* 0x00380000be24783b */ /* 0x000fee0000000200 */
[----:B---3--:R-:W-:Y:S01]  /*3da0*/  HMMA.16816.F32.BF16 R56, R168, R86, R8 ;  /* 0x00000056a838723c */ /* 0x008fe20000041808 */
[----:B------:R-:W3:Y:S07]  /*3db0*/  LDSM.16.M88.4 R8, [R195+0x3800] ;  /* 0x00380000c308783b */ /* 0x000eee0000000200 */
[C---:B-----5:R-:W-:Y:S08]  /*3dc0*/  HMMA.16816.F32.BF16 R52, R164.reuse, R28, R52 ;  /* 0x0000001ca434723c */ /* 0x060ff00000041834 */
[----:B------:R-:W-:Y:S08]  /*3dd0*/  HMMA.16816.F32.BF16 R60, R164, R30, R108 ;  /* 0x0000001ea43c723c */ /* 0x000ff0000004186c */
[----:B------:R-:W-:Y:S01]  /*3de0*/  HMMA.16816.F32.BF16 R28, R168, R18, R32 ;  /* 0x00000012a81c723c */ /* 0x000fe20000041820 */
[----:B------:R-:W4:Y:S04]  /*3df0*/  LDSM.16.M88.4 R16, [R189+0x2800] ;  /* 0x00280000bd10783b */ /* 0x000f280000000200 */
[----:B------:R-:W-:Y:S03]  /*3e00*/  LDSM.16.M88.4 R32, [R189+0x3000] ;  /* 0x00300000bd20783b */ /* 0x000fe60000000200 */
[C---:B------:R-:W-:Y:S08]  /*3e10*/  HMMA.16816.F32.BF16 R92, R164.reuse, R76, R92 ;  /* 0x0000004ca45c723c */ /* 0x040ff0000004185c */
[C---:B------:R-:W-:Y:S08]  /*3e20*/  HMMA.16816.F32.BF16 R80, R164.reuse, R78, R80 ;  /* 0x0000004ea450723c */ /* 0x040ff00000041850 */
[C---:B------:R-:W-:Y:S08]  /*3e30*/  HMMA.16816.F32.BF16 R68, R164.reuse, R72, R68 ;  /* 0x00000048a444723c */ /* 0x040ff00000041844 */
[----:B------:R-:W-:Y:S08]  /*3e40*/  HMMA.16816.F32.BF16 R76, R164, R74, R48 ;  /* 0x0000004aa44c723c */ /* 0x000ff00000041830 */
[C---:B--2---:R-:W-:Y:S08]  /*3e50*/  HMMA.16816.F32.BF16 R72, R168.reuse, R88, R4 ;  /* 0x00000058a848723c */ /* 0x044ff00000041804 */
[----:B------:R-:W-:Y:S01]  /*3e60*/  HMMA.16816.F32.BF16 R88, R168, R90, R24 ;  /* 0x0000005aa858723c */ /* 0x000fe20000041818 */
[----:B------:R-:W2:Y:S07]  /*3e70*/  LDSM.16.M88.4 R24, [R188+0x4000] ;  /* 0x00400000bc18783b */ /* 0x000eae0000000200 */
[----:B-1----:R-:W-:Y:S08]  /*3e80*/  HMMA.16816.F32.BF16 R4, R172, R44, R20 ;  /* 0x0000002cac04723c */ /* 0x002ff00000041814 */
[C---:B------:R-:W-:Y:S08]  /*3e90*/  HMMA.16816.F32.BF16 R52, R168.reuse, R64, R52 ;  /* 0x00000040a834723c */ /* 0x040ff00000041834 */
[----:B------:R-:W-:Y:S08]  /*3ea0*/  HMMA.16816.F32.BF16 R48, R168, R84, R12 ;  /* 0x00000054a830723c */ /* 0x000ff0000004180c */
[----:B------:R-:W-:Y:S01]  /*3eb0*/  HMMA.16816.F32.BF16 R12, R172, R46, R28 ;  /* 0x0000002eac0c723c */ /* 0x000fe2000004181c */
[----:B------:R-:W1:Y:S07]  /*3ec0*/  LDSM.16.M88.4 R44, [R195+0x4000] ;  /* 0x00400000c32c783b */ /* 0x000e6e0000000200 */
[----:B---3--:R-:W-:Y:S08]  /*3ed0*/  HMMA.16816.F32.BF16 R4, R176, R8, R4 ;  /* 0x00000008b004723c */ /* 0x008ff00000041804 */
[C---:B------:R-:W-:Y:S08]  /*3ee0*/  HMMA.16816.F32.BF16 R92, R168.reuse, R40, R92 ;  /* 0x00000028a85c723c */ /* 0x040ff0000004185c */
[C---:B------:R-:W-:Y:S01]  /*3ef0*/  HMMA.16816.F32.BF16 R80, R168.reuse, R42, R80 ;  /* 0x0000002aa850723c */ /* 0x040fe20000041850 */
[----:B------:R-:W3:Y:S07]  /*3f00*/  LDSM.16.M88.4 R40, [R188+0x4800] ;  /* 0x00480000bc28783b */ /* 0x000eee0000000200 */
[C---:B----4-:R-:W-:Y:S01]  /*3f10*/  HMMA.16816.F32.BF16 R84, R168.reuse, R16, R68 ;  /* 0x00000010a854723c */ /* 0x050fe20000041844 */
[----:B------:R-:W4:Y:S07]  /*3f20*/  LDSM.16.M88.4 R68, [R189+0x3800] ;  /* 0x00380000bd44783b */ /* 0x000f2e0000000200 */
[----:B------:R-:W-:Y:S01]  /*3f30*/  HMMA.16816.F32.BF16 R64, R168, R66, R60 ;  /* 0x00000042a840723c */ /* 0x000fe2000004183c */
[----:B------:R-:W-:Y:S07]  /*3f40*/  LDSM.16.M88.4 R60, [R188+0x5000] ;  /* 0x00500000bc3c783b */ /* 0x000fee0000000200 */
[----:B--2---:R-:W-:Y:S01]  /*3f50*/  HMMA.16816.F32.BF16 R20, R172, R24, R52 ;  /* 0x00000018ac14723c */ /* 0x004fe20000041834 */
[----:B------:R-:W2:Y:S07]  /*3f60*/  LDSM.16.M88.4 R52, [R190+0x4000] ;  /* 0x00400000be34783b */ /* 0x000eae0000000200 */
[----:B------:R-:W-:Y:S08]  /*3f70*/  HMMA.16816.F32.BF16 R12, R176, R10, R12 ;  /* 0x0000000ab00c723c */ /* 0x000ff0000004180c */
[----:B------:R-:W-:Y:S08]  /*3f80*/  HMMA.16816.F32.BF16 R8, R180, R36, R4 ;  /* 0x00000024b408723c */ /* 0x000ff00000041804 */
[----:B------:R-:W-:Y:S08]  /*3f90*/  HMMA.16816.F32.BF16 R76, R168, R18, R76 ;  /* 0x00000012a84c723c */ /* 0x000ff0000004184c */
[----:B------:R-:W-:Y:S01]  /*3fa0*/  HMMA.16816.F32.BF16 R16, R172, R26, R64 ;  /* 0x0000001aac10723c */ /* 0x000fe20000041840 */
[----:B------:R-:W-:Y:S07]  /*3fb0*/  LDSM.16.M88.4 R64, [R188+0x5800] ;  /* 0x00580000bc40783b */ /* 0x000fee0000000200 */
[C---:B------:R-:W-:Y:S08]  /*3fc0*/  HMMA.16816.F32.BF16 R100, R168.reuse, R32, R100 ;  /* 0x00000020a864723c */ /* 0x040ff00000041864 */
[----:B------:R-:W-:Y:S01]  /*3fd0*/  HMMA.16816.F32.BF16 R96, R168, R34, R96 ;  /* 0x00000022a860723c */ /* 0x000fe20000041860 */
[----:B------:R-:W5:Y:S07]  /*3fe0*/  LDSM.16.M88.4 R32, [R195+0x4800] ;  /* 0x00480000c320783b */ /* 0x000f6e0000000200 */
[----:B-1----:R-:W-:Y:S08]  /*3ff0*/  HMMA.16816.F32.BF16 R20, R176, R44, R20 ;  /* 0x0000002cb014723c */ /* 0x002ff00000041814 */
[----:B------:R-:W-:Y:S01]  /*4000*/  HMMA.16816.F32.BF16 R4, R180, R38, R12 ;  /* 0x00000026b404723c */ /* 0x000fe2000004180c */
[----:B------:R-:W-:Y:S07]  /*4010*/  LDSM.16.M88.4 R36, [R189+0x4800] ;  /* 0x00480000bd24783b */ /* 0x000fee0000000200 */
[----:B---3--:R-:W-:Y:S01]  /*4020*/  HMMA.16816.F32.BF16 R28, R172, R40, R48 ;  /* 0x00000028ac1c723c */ /* 0x008fe20000041830 */
[----:B------:R-:W1:Y:S07]  /*4030*/  LDSM.16.M88.4 R48, [R189+0x4000] ;  /* 0x00400000bd30783b */ /* 0x000e6e0000000200 */
[----:B----4-:R-:W-:Y:S08]  /*4040*/  HMMA.16816.F32.BF16 R24, R184, R68, R8 ;  /* 0x00000044b818723c */ /* 0x010ff00000041808 */
[----:B------:R-:W-:Y:S01]  /*4050*/  HMMA.16816.F32.BF16 R8, R176, R46, R16 ;  /* 0x0000002eb008723c */ /* 0x000fe20000041810 */
[----:B------:R-:W-:Y:S07]  /*4060*/  LDSM.16.M88.4 R44, [R195+0x5800] ;  /* 0x00580000c32c783b */ /* 0x000fee0000000200 */
[----:B------:R-:W-:Y:S01]  /*4070*/  HMMA.16816.F32.BF16 R56, R172, R42, R56 ;  /* 0x0000002aac38723c */ /* 0x000fe20000041838 */
[----:B------:R-:W3:Y:S07]  /*4080*/  LDSM.16.M88.4 R40, [R190+0x4800] ;  /* 0x00480000be28783b */ /* 0x000eee0000000200 */
[----:B--2---:R-:W-:Y:S01]  /*4090*/  HMMA.16816.F32.BF16 R16, R180, R52, R20 ;  /* 0x00000034b410723c */ /* 0x004fe20000041814 */
[----:B------:R-:W-:-:S07]  /*40a0*/  FMUL.FTZ R0, R24, c[0x0][0x320] ;  /* 0x0000c80018007a20 */ /* 0x000fce0000410000 */
[----:B------:R-:W-:Y:S01]  /*40b0*/  HMMA.16816.F32.BF16 R4, R184, R70, R4 ;  /* 0x00000046b804723c */ /* 0x000fe20000041804 */
[----:B------:R2:W4:Y:S07]  /*40c0*/  MUFU.TANH R105, R0 ;  /* 0x0000000000697308 */ /* 0x00052e0000002400 */
[----:B-----5:R-:W-:Y:S01]  /*40d0*/  HMMA.16816.F32.BF16 R12, R176, R32, R28 ;  /* 0x00000020b00c723c */ /* 0x020fe2000004181c */
[----:B------:R-:W5:Y:S01]  /*40e0*/  LDSM.16.M88.4 R28, [R195+0x5000] ;  /* 0x00500000c31c783b */ /* 0x000f620000000200 */
[----:B--2---:R-:W-:-:S06]  /*40f0*/  FMUL.FTZ R0, R25, c[0x0][0x320] ;  /* 0x0000c80019007a20 */ /* 0x004fcc0000410000 */
[----:B------:R-:W-:Y:S01]  /*4100*/  HMMA.16816.F32.BF16 R8, R180, R54, R8 ;  /* 0x00000036b408723c */ /* 0x000fe20000041808 */
[----:B------:R-:W-:Y:S01]  /*4110*/  LDSM.16.M88.4 R52, [R188+0x6000] ;  /* 0x00600000bc34783b */ /* 0x000fe20000000200 */
[----:B------:R2:W1:Y:S02]  /*4120*/  MUFU.TANH R104, R0 ;  /* 0x0000000000687308 */ /* 0x0004640000002400 */
[----:B--2---:R-:W-:-:S06]  /*4130*/  FMUL.FTZ R0, R26, c[0x0][0x320] ;  /* 0x0000c8001a007a20 */ /* 0x004fcc0000410000 */
[----:B------:R2:W1:Y:S01]  /*4140*/  MUFU.TANH R107, R0 ;  /* 0x00000000006b7308 */ /* 0x0004620000002400 */
[----:B------:R-:W-:Y:S01]  /*4150*/  HMMA.16816.F32.BF16 R68, R172, R62, R88 ;  /* 0x0000003eac44723c */ /* 0x000fe20000041858 */
[----:B--2---:R-:W-:-:S07]  /*4160*/  FMUL.FTZ R0, R27, c[0x0][0x320] ;  /* 0x0000c8001b007a20 */ /* 0x004fce0000410000 */
[----:B-1----:R-:W-:Y:S01]  /*4170*/  HMMA.16816.F32.BF16 R24, R184, R48, R16 ;  /* 0x00000030b818723c */ /* 0x002fe20000041810 */
[----:B------:R1:W2:Y:S07]  /*4180*/  MUFU.TANH R106, R0 ;  /* 0x00000000006a7308 */ /* 0x0002ae0000002400 */
[----:B------:R-:W-:Y:S01]  /*4190*/  HMMA.16816.F32.BF16 R72, R172, R60, R72 ;  /* 0x0000003cac48723c */ /* 0x000fe20000041848 */
[----:B-1----:R-:W-:-:S04]  /*41a0*/  FMUL.FTZ R0, R4, c[0x0][0x320] ;  /* 0x0000c80004007a20 */ /* 0x002fc80000410000 */
[----:B------:R1:W1:Y:S03]  /*41b0*/  MUFU.TANH R91, R0 ;  /* 0x00000000005b7308 */ /* 0x0002660000002400 */
[----:B------:R-:W-:Y:S01]  /*41c0*/  HMMA.16816.F32.BF16 R20, R176, R34, R56 ;  /* 0x00000022b014723c */ /* 0x000fe20000041838 */
[----:B------:R-:W2:Y:S07]  /*41d0*/  LDSM.16.M88.4 R32, [R190+0x5000] ;  /* 0x00500000be20783b */ /* 0x000eae0000000200 */
[----:B---3--:R-:W-:Y:S01]  /*41e0*/  HMMA.16816.F32.BF16 R16, R180, R40, R12 ;  /* 0x00000028b410723c */ /* 0x008fe2000004180c */
[----:B-1----:R-:W-:-:S04]  /*41f0*/  FMUL.FTZ R0, R5, c[0x0][0x320] ;  /* 0x0000c80005007a20 */ /* 0x002fc80000410000 */
[----:B------:R1:W3:Y:S03]  /*4200*/  MUFU.TANH R90, R0 ;  /* 0x00000000005a7308 */ /* 0x0002e60000002400 */
[----:B------:R-:W-:Y:S01]  /*4210*/  HMMA.16816.F32.BF16 R60, R172, R64, R92 ;  /* 0x00000040ac3c723c */ /* 0x000fe2000004185c */
[----:B-1----:R-:W-:-:S04]  /*4220*/  FMUL.FTZ R0, R6, c[0x0][0x320] ;  /* 0x0000c80006007a20 */ /* 0x002fc80000410000 */
[----:B------:R1:W1:Y:S03]  /*4230*/  MUFU.TANH R93, R0 ;  /* 0x00000000005d7308 */ /* 0x0002660000002400 */
[----:B------:R-:W-:Y:S01]  /*4240*/  HMMA.16816.F32.BF16 R64, R172, R66, R80 ;  /* 0x00000042ac40723c */ /* 0x000fe20000041850 */
[----:B-1----:R-:W-:-:S07]  /*4250*/  FMUL.FTZ R0, R7, c[0x0][0x320] ;  /* 0x0000c80007007a20 */ /* 0x002fce0000410000 */
[----:B------:R-:W-:Y:S01]  /*4260*/  HMMA.16816.F32.BF16 R4, R184, R50, R8 ;  /* 0x00000032b804723c */ /* 0x000fe20000041808 */
[----:B------:R-:W-:Y:S01]  /*4270*/  LDSM.16.M88.4 R48, [R188+0x6800] ;  /* 0x00680000bc30783b */ /* 0x000fe20000000200 */
[----:B------:R1:W1:Y:S06]  /*4280*/  MUFU.TANH R92, R0 ;  /* 0x00000000005c7308 */ /* 0x00026c0000002400 */
[----:B-----5:R-:W-:Y:S01]  /*4290*/  HMMA.16816.F32.BF16 R12, R176, R28, R72 ;  /* 0x0000001cb00c723c */ /* 0x020fe20000041848 */
[----:B-1----:R-:W-:-:S04]  /*42a0*/  FMUL.FTZ R0, R24, c[0x0][0x320] ;  /* 0x0000c80018007a20 */ /* 0x002fc80000410000 */
[----:B------:R1:W1:Y:S03]  /*42b0*/  MUFU.TANH R88, R0 ;  /* 0x0000000000587308 */ /* 0x0002660000002400 */
[----:B------:R-:W-:Y:S01]  /*42c0*/  HMMA.16816.F32.BF16 R8, R180, R42, R20 ;  /* 0x0000002ab408723c */ /* 0x000fe20000041814 */
[----:B------:R-:W5:Y:S01]  /*42d0*/  LDSM.16.M88.4 R40, [R189+0x5000] ;  /* 0x00500000bd28783b */ /* 0x000f620000000200 */
[----:B-1----:R-:W-:-:S04]  /*42e0*/  FMUL.FTZ R0, R25, c[0x0][0x320] ;  /* 0x0000c80019007a20 */ /* 0x002fc80000410000 */
[----:B------:R1:W1:Y:S02]  /*42f0*/  MUFU.TANH R82, R0 ;  /* 0x0000000000527308 */ /* 0x0002640000002400 */
[----:B------:R-:W-:Y:S01]  /*4300*/  HMMA.16816.F32.BF16 R20, R176, R30, R68 ;  /* 0x0000001eb014723c */ /* 0x000fe20000041844 */
[----:B------:R-:W2:Y:S01]  /*4310*/  LDSM.16.M88.4 R28, [R190+0x5800] ;  /* 0x00580000be1c783b */ /* 0x000ea20000000200 */
[----:B-1----:R-:W-:-:S04]  /*4320*/  FMUL.FTZ R0, R26, c[0x0][0x320] ;  /* 0x0000c8001a007a20 */ /* 0x002fc80000410000 */
[----:B------:R1:W1:Y:S02]  /*4330*/  MUFU.TANH R89, R0 ;  /* 0x0000000000597308 */ /* 0x0002640000002400 */
[----:B-1----:R-:W-:Y:S02]  /*4340*/  FMUL.FTZ R0, R27, c[0x0][0x320] ;  /* 0x0000c8001b007a20 */ /* 0x002fe40000410000 */
[----:B------:R-:W-:Y:S04]  /*4350*/  HMMA.16816.F32.BF16 R24, R184, R36, R16 ;  /* 0x00000024b818723c */ /* 0x000fe80000041810 */
[----:B------:R1:W1:Y:S02]  /*4360*/  MUFU.TANH R83, R0 ;  /* 0x0000000000537308 */ /* 0x0002640000002400 */
[----:B-1----:R-:W-:-:S06]  /*4370*/  FMUL.FTZ R0, R4, c[0x0][0x320] ;  /* 0x0000c80004007a20 */ /* 0x002fcc0000410000 */
[----:B------:R1:W1:Y:S01]  /*4380*/  MUFU.TANH R75, R0 ;  /* 0x00000000004b7308 */ /* 0x0002620000002400 */
[----:B--2---:R-:W-:Y:S01]  /*4390*/  HMMA.16816.F32.BF16 R16, R180, R32, R12 ;  /* 0x00000020b410723c */ /* 0x004fe2000004180c */
[----:B-1----:R-:W-:-:S06]  /*43a0*/  FMUL.FTZ R0, R5, c[0x0][0x320] ;  /* 0x0000c80005007a20 */ /* 0x002fcc0000410000 */
[----:B------:R1:W2:Y:S02]  /*43b0*/  MUFU.TANH R74, R0 ;  /* 0x00000000004a7308 */ /* 0x0002a40000002400 */
[----:B-1----:R-:W-:-:S06]  /*43c0*/  FMUL.FTZ R0, R6, c[0x0][0x320] ;  /* 0x0000c80006007a20 */ /* 0x002fcc0000410000 */
[----:B------:R1:W1:Y:S01]  /*43d0*/  MUFU.TANH R81, R0 ;  /* 0x0000000000517308 */ /* 0x0002620000002400 */
[----:B------:R-:W-:Y:S01]  /*43e0*/  HMMA.16816.F32.BF16 R12, R176, R44, R60 ;  /* 0x0000002cb00c723c */ /* 0x000fe2000004183c */
[----:B-1----:R-:W-:-:S07]  /*43f0*/  FMUL.FTZ R0, R7, c[0x0][0x320] ;  /* 0x0000c80007007a20 */ /* 0x002fce0000410000 */
[----:B------:R-:W-:Y:S01]  /*4400*/  HMMA.16816.F32.BF16 R4, R184, R38, R8 ;  /* 0x00000026b804723c */ /* 0x000fe20000041808 */
[----:B------:R-:W-:Y:S01]  /*4410*/  LDSM.16.M88.4 R36, [R189+0x5800] ;  /* 0x00580000bd24783b */ /* 0x000fe20000000200 */
[----:B------:R1:W1:Y:S06]  /*4420*/  MUFU.TANH R80, R0 ;  /* 0x0000000000507308 */ /* 0x00026c0000002400 */
[----:B------:R-:W-:Y:S01]  /*4430*/  HMMA.16816.F32.BF16 R8, R180, R34, R20 ;  /* 0x00000022b408723c */ /* 0x000fe20000041814 */
[----:B------:R-:W2:Y:S01]  /*4440*/  LDSM.16.M88.4 R32, [R195+0x6000] ;  /* 0x00600000c320783b */ /* 0x000ea20000000200 */
[----:B-1----:R-:W-:-:S04]  /*4450*/  FMUL.FTZ R0, R24, c[0x0][0x320] ;  /* 0x0000c80018007a20 */ /* 0x002fc80000410000 */
[----:B------:R1:W1:Y:S02]  /*4460*/  MUFU.TANH R71, R0 ;  /* 0x0000000000477308 */ /* 0x0002640000002400 */
[----:B-1----:R-:W-:-:S06]  /*4470*/  FMUL.FTZ R0, R25, c[0x0][0x320] ;  /* 0x0000c80019007a20 */ /* 0x002fcc0000410000 */
[----:B------:R1:W1:Y:S01]  /*4480*/  MUFU.TANH R70, R0 ;  /* 0x0000000000467308 */ /* 0x0002620000002400 */
[----:B------:R-:W-:Y:S01]  /*4490*/  HMMA.16816.F32.BF16 R56, R172, R52, R84 ;  /* 0x00000034ac38723c */ /* 0x000fe20000041854 */
[----:B-1----:R-:W-:-:S06]  /*44a0*/  FMUL.FTZ R0, R26, c[0x0][0x320] ;  /* 0x0000c8001a007a20 */ /* 0x002fcc0000410000 */
[----:B------:R1:W1:Y:S01]  /*44b0*/  MUFU.TANH R72, R0 ;  /* 0x0000000000487308 */ /* 0x0002620000002400 */
[----:B------:R-:W-:Y:S01]  /*44c0*/  HMMA.16816.F32.BF16 R20, R176, R46, R64 ;  /* 0x0000002eb014723c */ /* 0x000fe20000041840 */
[----:B------:R-:W2:Y:S01]  /*44d0*/  LDSM.16.M88.4 R44, [R190+0x6000] ;  /* 0x00600000be2c783b */ /* 0x000ea20000000200 */
[----:B-1----:R-:W-:-:S06]  /*44e0*/  FMUL.FTZ R0, R27, c[0x0][0x320] ;  /* 0x0000c8001b007a20 */ /* 0x002fcc0000410000 */
[----:B-----5:R-:W-:Y:S01]  /*44f0*/  HMMA.16816.F32.BF16 R24, R184, R40, R16 ;  /* 0x00000028b818723c */ /* 0x020fe20000041810 */
[----:B------:R1:W1:Y:S02]  /*4500*/  MUFU.TANH R73, R0 ;  /* 0x0000000000497308 */ /* 0x0002640000002400 */
[----:B-1----:R-:W-:-:S06]  /*4510*/  FMUL.FTZ R0, R4, c[0x0][0x320] ;  /* 0x0000c80004007a20 */ /* 0x002fcc0000410000 */
[----:B------:R1:W1:Y:S01]  /*4520*/  MUFU.TANH R69, R0 ;  /* 0x0000000000457308 */ /* 0x0002620000002400 */
[----:B------:R-:W-:Y:S08]  /*4530*/  HMMA.16816.F32.BF16 R52, R172, R54, R76 ;  /* 0x00000036ac34723c */ /* 0x000ff0000004184c */
[----:B------:R-:W-:Y:S01]  /*4540*/  HMMA.16816.F32.BF16 R16, R180, R28, R12 ;  /* 0x0000001cb410723c */ /* 0x000fe2000004180c */
[----:B-1----:R-:W-:-:S04]  /*4550*/  FMUL.FTZ R0, R5, c[0x0][0x320] ;  /* 0x0000c80005007a20 */ /* 0x002fc80000410000 */
[----:B------:R1:W1:Y:S02]  /*4560*/  MUFU.TANH R68, R0 ;  /* 0x0000000000447308 */ /* 0x0002640000002400 */
[----:B-1----:R-:W-:-:S06]  /*4570*/  FMUL.FTZ R0, R6, c[0x0][0x320] ;  /* 0x0000c80006007a20 */ /* 0x002fcc0000410000 */
[----:B------:R1:W1:Y:S01]  /*4580*/  MUFU.TANH R65, R0 ;  /* 0x0000000000417308 */ /* 0x0002620000002400 */
[----:B--2---:R-:W-:Y:S01]  /*4590*/  HMMA.16816.F32.BF16 R12, R176, R32, R56 ;  /* 0x00000020b00c723c */ /* 0x004fe20000041838 */
[----:B-1----:R-:W-:-:S07]  /*45a0*/  FMUL.FTZ R0, R7, c[0x0][0x320] ;  /* 0x0000c80007007a20 */ /* 0x002fce0000410000 */
[----:B------:R-:W-:Y:S01]  /*45b0*/  HMMA.16816.F32.BF16 R4, R184, R42, R8 ;  /* 0x0000002ab804723c */ /* 0x000fe20000041808 */
[----:B------:R-:W1:Y:S01]  /*45c0*/  LDSM.16.M88.4 R40, [R195+0x6800] ;  /* 0x00680000c328783b */ /* 0x000e620000000200 */
[----:B------:R2:W1:Y:S02]  /*45d0*/  MUFU.TANH R64, R0 ;  /* 0x0000000000407308 */ /* 0x0004640000002400 */
[----:B--2---:R-:W-:-:S06]  /*45e0*/  FMUL.FTZ R0, R24, c[0x0][0x320] ;  /* 0x0000c80018007a20 */ /* 0x004fcc0000410000 */
[----:B------:R2:W1:Y:S01]  /*45f0*/  MUFU.TANH R60, R0 ;  /* 0x00000000003c7308 */ /* 0x0004620000002400 */
[----:B------:R-:W-:Y:S01]  /*4600*/  HMMA.16816.F32.BF16 R8, R180, R30, R20 ;  /* 0x0000001eb408723c */ /* 0x000fe20000041814 */
[----:B--2---:R-:W-:-:S06]  /*4610*/  FMUL.FTZ R0, R25, c[0x0][0x320] ;  /* 0x0000c80019007a20 */ /* 0x004fcc0000410000 */
[----:B------:R2:W1:Y:S01]  /*4620*/  MUFU.TANH R58, R0 ;  /* 0x00000000003a7308 */ /* 0x0004620000002400 */
[----:B------:R-:W-:Y:S01]  /*4630*/  HMMA.16816.F32.BF16 R28, R176, R34, R52 ;  /* 0x00000022b01c723c */ /* 0x000fe20000041834 */
[----:B------:R-:W5:Y:S04]  /*4640*/  LDSM.16.M88.4 R52, [R189+0x6000] ;  /* 0x00600000bd34783b */ /* 0x000f680000000200 */
[----:B------:R-:W1:Y:S01]  /*4650*/  LDSM.16.M88.4 R32, [R190+0x6800] ;  /* 0x00680000be20783b */ /* 0x000e620000000200 */
[----:B--2---:R-:W-:-:S04]  /*4660*/  FMUL.FTZ R0, R26, c[0x0][0x320] ;  /* 0x0000c8001a007a20 */ /* 0x004fc80000410000 */
[----:B------:R2:W1:Y:S02]  /*4670*/  MUFU.TANH R63, R0 ;  /* 0x00000000003f7308 */ /* 0x0004640000002400 */
[----:B--2---:R-:W-:Y:S02]  /*4680*/  FMUL.FTZ R0, R27, c[0x0][0x320] ;  /* 0x0000c8001b007a20 */ /* 0x004fe40000410000 */
[----:B------:R-:W-:Y:S04]  /*4690*/  HMMA.16816.F32.BF16 R24, R184, R36, R16 ;  /* 0x00000024b818723c */ /* 0x000fe80000041810 */
[----:B------:R2:W1:Y:S04]  /*46a0*/  MUFU.TANH R62, R0 ;  /* 0x00000000003e7308 */ /* 0x0004680000002400 */
[----:B------:R-:W-:Y:S01]  /*46b0*/  HMMA.16816.F32.BF16 R16, R172, R48, R100 ;  /* 0x00000030ac10723c */ /* 0x000fe20000041864 */
[----:B--2---:R-:W-:-:S04]  /*46c0*/  FMUL.FTZ R0, R4, c[0x0][0x320] ;  /* 0x0000c80004007a20 */ /* 0x004fc80000410000 */
[----:B------:R2:W1:Y:S03]  /*46d0*/  MUFU.TANH R57, R0 ;  /* 0x0000000000397308 */ /* 0x0004660000002400 */
[----:B------:R-:W-:Y:S01]  /*46e0*/  HMMA.16816.F32.BF16 R20, R180, R44, R12 ;  /* 0x0000002cb414723c */ /* 0x000fe2000004180c */
[----:B--2---:R-:W-:-:S04]  /*46f0*/  FMUL.FTZ R0, R5, c[0x0][0x320] ;  /* 0x0000c80005007a20 */ /* 0x004fc80000410000 */
[----:B------:R2:W1:Y:S03]  /*4700*/  MUFU.TANH R56, R0 ;  /* 0x0000000000387308 */ /* 0x0004660000002400 */
[----:B------:R-:W-:Y:S01]  /*4710*/  HMMA.16816.F32.BF16 R8, R184, R38, R8 ;  /* 0x00000026b808723c */ /* 0x000fe20000041808 */
[----:B--2---:R-:W-:-:S04]  /*4720*/  FMUL.FTZ R0, R6, c[0x0][0x320] ;  /* 0x0000c80006007a20 */ /* 0x004fc80000410000 */
[----:B------:R2:W2:Y:S03]  /*4730*/  MUFU.TANH R61, R0 ;  /* 0x00000000003d7308 */ /* 0x0004a60000002400 */
[----:B-1----:R-:W-:Y:S01]  /*4740*/  HMMA.16816.F32.BF16 R12, R176, R40, R16 ;  /* 0x00000028b00c723c */ /* 0x002fe20000041810 */
[----:B--2---:R-:W-:-:S04]  /*4750*/  FMUL.FTZ R0, R7, c[0x0][0x320] ;  /* 0x0000c80007007a20 */ /* 0x004fc80000410000 */
[----:B------:R1:W2:Y:S03]  /*4760*/  MUFU.TANH R59, R0 ;  /* 0x00000000003b7308 */ /* 0x0002a60000002400 */
[----:B------:R-:W-:Y:S01]  /*4770*/  HMMA.16816.F32.BF16 R4, R172, R50, R96 ;  /* 0x00000032ac04723c */ /* 0x000fe20000041860 */
[----:B-1----:R-:W-:-:S04]  /*4780*/  FMUL.FTZ R0, R24, c[0x0][0x320] ;  /* 0x0000c80018007a20 */ /* 0x002fc80000410000 */
[----:B------:R1:W1:Y:S03]  /*4790*/  MUFU.TANH R37, R0 ;  /* 0x0000000000257308 */ /* 0x0002660000002400 */
[----:B------:R-:W-:Y:S01]  /*47a0*/  HMMA.16816.F32.BF16 R16, R180, R46, R28 ;  /* 0x0000002eb410723c */ /* 0x000fe2000004181c */
[----:B-1----:R-:W-:-:S04]  /*47b0*/  FMUL.FTZ R0, R25, c[0x0][0x320] ;  /* 0x0000c80019007a20 */ /* 0x002fc80000410000 */
[----:B------:R1:W1:Y:S03]  /*47c0*/  MUFU.TANH R36, R0 ;  /* 0x0000000000247308 */ /* 0x0002660000002400 */
[----:B-----5:R-:W-:Y:S01]  /*47d0*/  HMMA.16816.F32.BF16 R20, R184, R52, R20 ;  /* 0x00000034b814723c */ /* 0x020fe20000041814 */
[----:B-1----:R-:W-:-:S04]  /*47e0*/  FMUL.FTZ R0, R26, c[0x0][0x320] ;  /* 0x0000c8001a007a20 */ /* 0x002fc80000410000 */
[----:B------:R1:W1:Y:S03]  /*47f0*/  MUFU.TANH R51, R0 ;  /* 0x0000000000337308 */ /* 0x0002660000002400 */
[----:B------:R-:W-:Y:S01]  /*4800*/  HMMA.16816.F32.BF16 R4, R176, R42, R4 ;  /* 0x0000002ab004723c */ /* 0x000fe20000041804 */
[----:B-1----:R-:W-:Y:S02]  /*4810*/  FMUL.FTZ R0, R27, c[0x0][0x320] ;  /* 0x0000c8001b007a20 */ /* 0x002fe40000410000 */
[----:B------:R-:W1:Y:S05]  /*4820*/  LDSM.16.M88.4 R24, [R189+0x6800] ;  /* 0x00680000bd18783b */ /* 0x000e6a0000000200 */
[----:B------:R-:W-:Y:S01]  /*4830*/  HMMA.16816.F32.BF16 R12, R180, R32, R12 ;  /* 0x00000020b40c723c */ /* 0x000fe2000004180c */
[----:B------:R5:W1:Y:S01]  /*4840*/  MUFU.TANH R50, R0 ;  /* 0x0000000000327308 */ /* 0x000a620000002400 */
[----:B------:R-:W-:Y:S01]  /*4850*/  ISETP.GT.AND P0, PT, R138, R2, PT ;  /* 0x000000028a00720c */ /* 0x000fe20003f04270 */
[----:B------:R-:W-:-:S04]  /*4860*/  DEPBAR.LE SB0, 0x0 ;  /* 0x000080000000791a */ /* 0x000fc80000000000 */
[----:B-----5:R-:W-:-:S04]  /*4870*/  FMUL.FTZ R0, R8, c[0x0][0x320] ;  /* 0x0000c80008007a20 */ /* 0x020fc80000410000 */
[----:B------:R5:W1:Y:S01]  /*4880*/  MUFU.TANH R31, R0 ;  /* 0x00000000001f7308 */ /* 0x000a620000002400 */
[----:B------:R-:W-:Y:S01]  /*4890*/  HMMA.16816.F32.BF16 R16, R184, R54, R16 ;  /* 0x00000036b810723c */ /* 0x000fe20000041810 */
[----:B-----5:R-:W-:-:S06]  /*48a0*/  FMUL.FTZ R0, R9, c[0x0][0x320] ;  /* 0x0000c80009007a20 */ /* 0x020fcc0000410000 */
[----:B------:R5:W1:Y:S02]  /*48b0*/  MUFU.TANH R30, R0 ;  /* 0x00000000001e7308 */ /* 0x000a640000002400 */
[----:B-----5:R-:W-:-:S06]  /*48c0*/  FMUL.FTZ R0, R10, c[0x0][0x320] ;  /* 0x0000c8000a007a20 */ /* 0x020fcc0000410000 */
[----:B------:R5:W1:Y:S02]  /*48d0*/  MUFU.TANH R39, R0 ;  /* 0x0000000000277308 */ /* 0x000a640000002400 */
[----:B-----5:R-:W-:-:S06]  /*48e0*/  FMUL.FTZ R0, R11, c[0x0][0x320] ;  /* 0x0000c8000b007a20 */ /* 0x020fcc0000410000 */
[----:B------:R5:W1:Y:S01]  /*48f0*/  MUFU.TANH R38, R0 ;  /* 0x0000000000267308 */ /* 0x000a620000002400 */
[----:B------:R-:W-:Y:S01]  /*4900*/  HMMA.16816.F32.BF16 R4, R180, R34, R4 ;  /* 0x00000022b404723c */ /* 0x000fe20000041804 */
[----:B-----5:R-:W-:-:S06]  /*4910*/  FMUL.FTZ R0, R20, c[0x0][0x320] ;  /* 0x0000c80014007a20 */ /* 0x020fcc0000410000 */
[----:B------:R5:W2:Y:S01]  /*4920*/  MUFU.TANH R29, R0 ;  /* 0x00000000001d7308 */ /* 0x000aa20000002400 */
[----:B-1----:R-:W-:Y:S01]  /*4930*/  HMMA.16816.F32.BF16 R8, R184, R24, R12 ;  /* 0x00000018b808723c */ /* 0x002fe2000004180c */
[----:B-----5:R-:W-:-:S06]  /*4940*/  FMUL.FTZ R0, R21, c[0x0][0x320] ;  /* 0x0000c80015007a20 */ /* 0x020fcc0000410000 */
        /* <DEDUP_REMOVED lines=28> */
[----:B------:R-:W-:Y:S01]  /*4b10*/  BSSY B1, `(.L_x_1328) ;  /* 0x000007c000017945 */ /* 0x000fe20003800000 */
[----:B-1----:R-:W-:-:S06]  /*4b20*/  FMUL.FTZ R0, R7, c[0x0][0x320] ;  /* 0x0000c80007007a20 */ /* 0x002fcc0000410000 */
[----:B------:R1:W1:Y:S01]  /*4b30*/  MUFU.TANH R23, R0 ;  /* 0x0000000000177308 */ /* 0x0002620000002400 */
[C---:B------:R-:W-:Y:S02]  /*4b40*/  IADD3 R203, R195.reuse, 0x3800, RZ ;  /* 0x00003800c3cb7810 */ /* 0x040fe40007ffe0ff */
[C---:B------:R-:W-:Y:S02]  /*4b50*/  IADD3 R202, R195.reuse, 0x6800, RZ ;  /* 0x00006800c3ca7810 */ /* 0x040fe40007ffe0ff */
[C---:B------:R-:W-:Y:S02]  /*4b60*/  IADD3 R201, R195.reuse, 0x6000, RZ ;  /* 0x00006000c3c97810 */ /* 0x040fe40007ffe0ff */
[C---:B------:R-:W-:Y:S02]  /*4b70*/  IADD3 R200, R195.reuse, 0x5800, RZ ;  /* 0x00005800c3c87810 */ /* 0x040fe40007ffe0ff */
[C---:B------:R-:W-:Y:S02]  /*4b80*/  IADD3 R199, R195.reuse, 0x5000, RZ ;  /* 0x00005000c3c77810 */ /* 0x040fe40007ffe0ff */
[----:B------:R-:W-:-:S02]  /*4b90*/  IADD3 R198, R195, 0x4800, RZ ;  /* 0x00004800c3c67810 */ /* 0x000fc40007ffe0ff */
[----:B------:R-:W-:Y:S01]  /*4ba0*/  IADD3 R197, R195, 0x4000, RZ ;  /* 0x00004000c3c57810 */ /* 0x000fe20007ffe0ff */
[----:B------:R-:W-:Y:S06]  /*4bb0*/  BAR.SYNC.DEFER_BLOCKING 0x0 ;  /* 0x0000000000007b1d */ /* 0x000fec0000010000 */
[----:B------:R-:W-:Y:S05]  /*4bc0*/  @!P0 BRA `(.L_x_1329) ;  /* 0x0000070000008947 */ /* 0x000fea0003800000 */
[----:B-1234-:R-:W2:Y:S04]  /*4bd0*/  LDL R3, [R1+0xc] ;  /* 0x00000c0001037983 */ /* 0x01eea80000100800 */
[----:B------:R-:W2:Y:S04]  /*4be0*/  LDL R2, [R1+0x4] ;  /* 0x0000040001027983 */ /* 0x000ea80000100800 */
[----:B------:R-:W3:Y:S04]  /*4bf0*/  LDL.64 R140, [R1+0x20] ;  /* 0x00002000018c7983 */ /* 0x000ee80000100a00 */
[----:B------:R-:W4:Y:S01]  /*4c00*/  LDL R139, [R1+0x30] ;  /* 0x00003000018b7983 */ /* 0x000f220000100800 */
[----:B------:R-:W-:-:S03]  /*4c10*/  IMAD.MOV.U32 R219, RZ, RZ, RZ ;  /* 0x000000ffffdb7224 */ /* 0x000fc600078e00ff */
[----:B------:R-:W5:Y:S04]  /*4c20*/  LDL.64 R16, [R1+0x18] ;  /* 0x0000180001107983 */ /* 0x000f680000100a00 */
[----:B------:R-:W3:Y:S01]  /*4c30*/  LDL R6, [R1+0x10] ;  /* 0x0000100001067983 */ /* 0x000ee20000100800 */
[----:B--2---:R-:W-:-:S04]  /*4c40*/  IADD3 R2, R2, R137, R3 ;  /* 0x0000008902027210 */ /* 0x004fc80007ffe003 */
[----:B------:R-:W-:-:S05]  /*4c50*/  IADD3 R2, R2, -0x70, RZ ;  /* 0xffffff9002027810 */ /* 0x000fca0007ffe0ff */
[----:B------:R-:W-:-:S04]  /*4c60*/  @P2 IMAD.HI.U32 R3, R2, c[0x0][0x2bc], RZ ;  /* 0x0000af0002032a27 */ /* 0x000fc800078e00ff */
[----:B------:R-:W-:Y:S01]  /*4c70*/  IMAD.MOV.U32 R0, RZ, RZ, R2 ;  /* 0x000000ffff007224 */ /* 0x000fe200078e0002 */
[----:B------:R-:W-:-:S04]  /*4c80*/  @P2 SHF.R.U32.HI R0, RZ, c[0x0][0x2c0], R3 ;  /* 0x0000b000ff002a19 */ /* 0x000fc80000011603 */
[----:B---3--:R-:W-:-:S04]  /*4c90*/  @!P1 IADD3 R3, P0, R0, R140, RZ ;  /* 0x0000008c00039210 */ /* 0x008fc80007f1e0ff */
[----:B----4-:R-:W-:Y:S02]  /*4ca0*/  @!P1 LEA.HI.X.SX32 R5, R0, R139, 0x1, P0 ;  /* 0x0000008b00059211 */ /* 0x010fe400000f0eff */
        /* <DEDUP_REMOVED lines=13> */
[----:B-----5:R-:W-:-:S03]  /*4d80*/  IADD3 R0, P4, R16, R2, RZ ;  /* 0x0000000210007210 */ /* 0x020fc60007f9e0ff */
[----:B------:R-:W-:Y:S01]  /*4d90*/  IMAD R2, R219, c[0x0][0x1f4], R4 ;  /* 0x00007d00db027a24 */ /* 0x000fe200078e0204 */
[----:B------:R-:W-:-:S04]  /*4da0*/  LEA R4, P0, R0, c[0x0][0x1c8], 0x1 ;  /* 0x0000720000047a11 */ /* 0x000fc800078008ff */
[----:B------:R-:W-:-:S04]  /*4db0*/  IADD3.X R2, R6, R3, R2, P4, !PT ;  /* 0x0000000306027210 */ /* 0x000fc800027fe402 */
[----:B------:R-:W-:Y:S01]  /*4dc0*/  LEA.HI.X R0, R0, c[0x0][0x1cc], R2, 0x1, P0 ;  /* 0x0000730000007a11 */ /* 0x000fe200000f0c02 */
[----:B------:R-:W-:Y:S05]  /*4dd0*/  BRA.DIV ~URZ, `(.L_x_1330) ;  /* 0x0000fa227f007947 */ /* 0x000fea000b800000 */
[----:B------:R1:W2:Y:S02]  /*4de0*/  SHFL.IDX PT, R5, R0, RZ, 0x181f ;  /* 0x00181fff00057589 */ /* 0x0002a400000e0000 */
.L_x_1445:
[----:B------:R-:W-:Y:S05]  /*4df0*/  BRA.DIV ~URZ, `(.L_x_1331) ;  /* 0x0000fa727f007947 */ /* 0x000fea000b800000 */
[----:B------:R3:W4:Y:S02]  /*4e00*/  SHFL.IDX PT, R2, R4, RZ, 0x181f ;  /* 0x00181fff04027589 */ /* 0x00072400000e0000 */
.L_x_1446:
[----:B------:R-:W-:Y:S01]  /*4e10*/  ISETP.GE.AND P0, PT, R222, 0x1, PT ;  /* 0x00000001de00780c */ /* 0x000fe20003f06270 */
[----:B------:R-:W-:-:S12]  /*4e20*/  BSSY B0, `(.L_x_1332) ;  /* 0x000000f000007945 */ /* 0x000fd80003800000 */
[----:B------:R-:W-:Y:S05]  /*4e30*/  @!P0 BRA `(.L_x_1333) ;  /* 0x000000d000008947 */ /* 0x000fea0003800000 */
[C---:B------:R-:W-:Y:S01]  /*4e40*/  IMAD.SHL.U32 R6, R238.reuse, 0x2, RZ ;  /* 0x00000002ee067824 */ /* 0x040fe200078e00ff */
[----:B------:R-:W-:Y:S01]  /*4e50*/  ISETP.GE.AND P4, PT, R238, c[0x0][0x1d4], PT ;  /* 0x00007500ee007a0c */ /* 0x000fe20003f86270 */
[C---:B------:R-:W-:Y:S01]  /*4e60*/  IMAD.SHL.U32 R3, R248.reuse, 0x2, RZ ;  /* 0x00000002f8037824 */ /* 0x040fe200078e00ff */
[----:B------:R-:W-:Y:S02]  /*4e70*/  ISETP.GE.AND P0, PT, R248, c[0x0][0x1d4], PT ;  /* 0x00007500f8007a0c */ /* 0x000fe40003f06270 */
[C---:B----4-:R-:W-:Y:S02]  /*4e80*/  IADD3 R6, P6, R2.reuse, R6, RZ ;  /* 0x0000000602067210 */ /* 0x050fe40007fde0ff */
        /* <DEDUP_REMOVED lines=8> */
.L_x_1333:
[----:B------:R-:W-:Y:S05]  /*4f10*/  BSYNC B0 ;  /* 0x0000000000007941 */ /* 0x000fea0003800000 */
.L_x_1332:
[----:B------:R-:W-:Y:S05]  /*4f20*/  BRA.DIV ~URZ, `(.L_x_1334) ;  /* 0x0000f9b27f007947 */ /* 0x000fea000b800000 */
[----:B--2---:R2:W1:Y:S04]  /*4f30*/  SHFL.IDX PT, R5, R0, 0x1, 0x181f ;  /* 0x00381f0000057f89 */ /* 0x00446800000e0000 */
[----:B----4-:R2:W4:Y:S02]  /*4f40*/  SHFL.IDX PT, R2, R4, 0x1, 0x181f ;  /* 0x00381f0004027f89 */ /* 0x01052400000e0000 */
.L_x_1447:
        /* <DEDUP_REMOVED lines=9> */
[C---:B-1----:R-:W-:Y:S02]  /*4fe0*/  IMAD.X R7, R5.reuse, 0x1, R220, P6 ;  /* 0x0000000105077824 */ /* 0x042fe400030e06dc */
[----:B------:R-:W-:-:S03]  /*4ff0*/  IMAD.X R3, R5, 0x1, R221, P5 ;  /* 0x0000000105037824 */ /* 0x000fc600028e06dd */
[----:B------:R-:W-:Y:S01]  /*5000*/  @!PT LDS RZ, [RZ] ;  /* 0x00000000fffff984 */ /* 0x000fe20000000800 */
[----:B------:R-:W-:Y:S01]  /*5010*/  @!PT LDS RZ, [RZ] ;  /* 0x00000000fffff984 */ /* 0x000fe20000000800 */
[----:B------:R-:W-:Y:S01]  /*5020*/  @!PT LDS RZ, [RZ] ;  /* 0x00000000fffff984 */ /* 0x000fe20000000800 */
[----:B------:R1:W-:Y:S04]  /*5030*/  LDGSTS.E.BYPASS.LTC128B.128 [R215+0x9100], [R6.64], !P4 ;  /* 0x0910000006d77fae */ /* 0x0003e8000e101d46 */
[----:B------:R1:W-:Y:S02]  /*5040*/  LDGSTS.E.BYPASS.LTC128B.128 [R215+0xc900], [R2.64], !P0 ;  /* 0x0c90000002d77fae */ /* 0x0003e4000c101d46 */
.L_x_1336:
[----:B------:R-:W-:Y:S05]  /*5050*/  BSYNC B0 ;  /* 0x0000000000007941 */ /* 0x000fea0003800000 */
.L_x_1335:
[----:B------:R-:W-:Y:S05]  /*5060*/  BRA.DIV ~URZ, `(.L_x_1337) ;  /* 0x0000f9427f007947 */ /* 0x000fea000b800000 */
[----:B-1----:R1:W2:Y:S02]  /*5070*/  SHFL.IDX PT, R5, R0, 0x2, 0x181f ;  /* 0x00581f0000057f89 */ /* 0x0022a400000e0000 */
.L_x_1448:
[----:B------:R-:W-:Y:S05]  /*5080*/  BRA.DIV ~URZ, `(.L_x_1338) ;  /* 0x0000f9927f007947 */ /* 0x000fea000b800000 */
[----:B----4-:R4:W1:Y:S02]  /*5090*/  SHFL.IDX PT, R2, R4, 0x2, 0x181f ;  /* 0x00581f0004027f89 */ /* 0x01086400000e0000 */
.L_x_1449:
[----:B------:R-:W-:Y:S01]  /*50a0*/  ISETP.GE.AND P0, PT, R222, 0x41, PT ;  /* 0x00000041de00780c */ /* 0x000fe20003f06270 */
[----:B------:R-:W-:-:S12]  /*50b0*/  BSSY B0, `(.L_x_1339) ;  /* 0x000000f000007945 */ /* 0x000fd80003800000 */
[----:B------:R-:W-:Y:S05]  /*50c0*/  @!P0 BRA `(.L_x_1340) ;  /* 0x000000d000008947 */ /* 0x000fea0003800000 */
[C---:B------:R-:W-:Y:S01]  /*50d0*/  IMAD.SHL.U32 R6, R238.reuse, 0x2, RZ ;  /* 0x00000002ee067824 */ /* 0x040fe200078e00ff */
[----:B------:R-:W-:Y:S01]  /*50e0*/  ISETP.GE.AND P4, PT, R238, c[0x0][0x1d4], PT ;  /* 0x00007500ee007a0c */ /* 0x000fe20003f86270 */
[C---:B------:R-:W-:Y:S01]  /*50f0*/  IMAD.SHL.U32 R3, R248.reuse, 0x2, RZ ;  /* 0x00000002f8037824 */ /* 0x040fe200078e00ff */
[----:B------:R-:W-:Y:S02]  /*5100*/  ISETP.GE.AND P0, PT, R248, c[0x0][0x1d4], PT ;  /* 0x00007500f8007a0c */ /* 0x000fe40003f06270 */
[C---:B-1----:R-:W-:Y:S02]  /*5110*/  IADD3 R6, P6, R2.reuse, R6, RZ ;  /* 0x0000000602067210 */ /* 0x042fe40007fde0ff */
        /* <DEDUP_REMOVED lines=8> */
.L_x_1340:
[----:B------:R-:W-:Y:S05]  /*51a0*/  BSYNC B0 ;  /* 0x0000000000007941 */ /* 0x000fea0003800000 */
.L_x_1339:
[----:B------:R-:W-:Y:S05]  /*51b0*/  BRA.DIV ~URZ, `(.L_x_1341) ;  /* 0x0000f8d27f007947 */ /* 0x000fea000b800000 */
[----:B-1----:R1:W3:Y:S04]  /*51c0*/  SHFL.IDX PT, R6, R0, 0x3, 0x181f ;  /* 0x00781f0000067f89 */ /* 0x0022e800000e0000 */
[----:B--2---:R1:W2:Y:S02]  /*51d0*/  SHFL.IDX PT, R0, R4, 0x3, 0x181f ;  /* 0x00781f0004007f89 */ /* 0x0042a400000e0000 */
.L_x_1450:
[----:B------:R-:W-:-:S13]  /*51e0*/  ISETP.GE.AND P0, PT, R222, 0x61, PT ;  /* 0x00000061de00780c */ /* 0x000fda0003f06270 */
[----:B------:R-:W-:Y:S05]  /*51f0*/  @!P0 BRA `(.L_x_1329) ;  /* 0x000000d000008947 */ /* 0x000fea0003800000 */
[C---:B------:R-:W-:Y:S01]  /*5200*/  IMAD.SHL.U32 R3, R238.reuse, 0x2, RZ ;  /* 0x00000002ee037824 */ /* 0x040fe200078e00ff */
[----:B------:R-:W-:Y:S01]  /*5210*/  ISETP.GE.AND P4, PT, R238, c[0x0][0x1d4], PT ;  /* 0x00007500ee007a0c */ /* 0x000fe20003f86270 */
[C---:B------:R-:W-:Y:S01]  /*5220*/  IMAD.SHL.U32 R2, R248.reuse, 0x2, RZ ;  /* 0x00000002f8027824 */ /* 0x040fe200078e00ff */
[----:B------:R-:W-:Y:S02]  /*5230*/  ISETP.GE.AND P0, PT, R248, c[0x0][0x1d4], PT ;  /* 0x00007500f8007a0c */ /* 0x000fe40003f06270 */
[C---:B-1234-:R-:W-:Y:S02]  /*5240*/  IADD3 R4, P6, R0.reuse, R3, RZ ;  /* 0x0000000300047210 */ /* 0x05efe40007fde0ff */
[----:B------:R-:W-:-:S03]  /*5250*/  IADD3 R2, P5, R0, R2, RZ ;  /* 0x0000000200027210 */ /* 0x000fc60007fbe0ff */
[C---:B------:R-:W-:Y:S02]  /*5260*/  IMAD.X R5, R6.reuse, 0x1, R220, P6 ;  /* 0x0000000106057824 */ /* 0x040fe400030e06dc */
[----:B------:R-:W-:-:S03]  /*5270*/  IMAD.X R3, R6, 0x1, R221, P5 ;  /* 0x0000000106037824 */ /* 0x000fc600028e06dd */
[----:B------:R-:W-:Y:S01]  /*5280*/  @!PT LDS RZ, [RZ] ;  /* 0x00000000fffff984 */ /* 0x000fe20000000800 */
[----:B------:R-:W-:Y:S01]  /*5290*/  @!PT LDS RZ, [RZ] ;  /* 0x00000000fffff984 */ /* 0x000fe20000000800 */
[----:B------:R-:W-:Y:S01]  /*52a0*/  @!PT LDS RZ, [RZ] ;  /* 0x00000000fffff984 */ /* 0x000fe20000000800 */
[----:B------:R1:W-:Y:S04]  /*52b0*/  LDGSTS.E.BYPASS.LTC128B.128 [R215+0xb100], [R4.64], !P4 ;  /* 0x0b10000004d77fae */ /* 0x0003e8000e101d46 */
[----:B------:R1:W-:Y:S02]  /*52c0*/  LDGSTS.E.BYPASS.LTC128B.128 [R215+0xe900], [R2.64], !P0 ;  /* 0x0e90000002d77fae */ /* 0x0003e4000c101d46 */
.L_x_1329:
[----:B-1234-:R-:W-:Y:S05]  /*52d0*/  BSYNC B1 ;  /* 0x0000000000017941 */ /* 0x01efea0003800000 */
.L_x_1328:
[----:B------:R-:W2:Y:S04]  /*52e0*/  LDL R2, [R1+0x40] ;  /* 0x0000400001027983 */ /* 0x000ea80000100800 */
[----:B------:R-:W2:Y:S04]  /*52f0*/  LDL R0, [R1+0x58] ;  /* 0x0000580001007983 */ /* 0x000ea80000100800 */
[----:B------:R-:W3:Y:S04]  /*5300*/  LDL R5, [R1+0x44] ;  /* 0x0000440001057983 */ /* 0x000ee80000100800 */
[----:B------:R-:W4:Y:S04]  /*5310*/  LDL R3, [R1+0x38] ;  /* 0x0000380001037983 */ /* 0x000f280000100800 */
[----:B------:R-:W0:Y:S01]  /*5320*/  LDGDEPBAR ;  /* 0x00000000000079af */ /* 0x000e220000000000 */
[----:B--2---:R-:W-:-:S04]  /*5330*/  IMAD.IADD R0, R0, 0x1, R2 ;  /* 0x0000000100007824 */ /* 0x004fc800078e0202 */
[----:B------:R-:W-:Y:S01]  /*5340*/  @P3 IMAD.HI.U32 R2, R0, c[0x0][0x2c8], RZ ;  /* 0x0000b20000023a27 */ /* 0x000fe200078e00ff */
[----:B---3--:R-:W-:-:S03]  /*5350*/  IADD3 R6, -R5, R136, RZ ;  /* 0x0000008805067210 */ /* 0x008fc60007ffe1ff */
[----:B------:R-:W-:Y:S01]  /*5360*/  IMAD.MOV.U32 R4, RZ, RZ, R0 ;  /* 0x000000ffff047224 */ /* 0x000fe200078e0000 */
[----:B------:R-:W-:Y:S02]  /*5370*/  IADD3 R0, -R5, 0x1, R136 ;  /* 0x0000000105007810 */ /* 0x000fe40007ffe188 */
[----:B------:R-:W-:Y:S02]  /*5380*/  @P3 SHF.R.U32.HI R4, RZ, c[0x0][0x2cc], R2 ;  /* 0x0000b300ff043a19 */ /* 0x000fe40000011602 */
[----:B----4-:R-:W-:Y:S01]  /*5390*/  IADD3 R5, R0, -R3, RZ ;  /* 0x8000000300057210 */ /* 0x010fe20007ffe0ff */
[----:B------:R-:W-:Y:S05]  /*53a0*/  BRA.DIV ~URZ, `(.L_x_1342) ;  /* 0x0000f7b27f007947 */ /* 0x000fea000b800000 */
[----:B------:R1:W2:Y:S02]  /*53b0*/  SHFL.IDX PT, R0, R4, RZ, 0x1c1f ;  /* 0x001c1fff04007589 */ /* 0x0002a400000e0000 */
.L_x_1451:
        /* <DEDUP_REMOVED lines=169> */
[----:B------:R-:W-:Y:S02]  /*5e50*/  FSEL R142, R23, -INF , P4 ;  /* 0xff800000178e7808 */ /* 0x000fe40002000000 */
[----:B------:R-:W-:Y:S02]  /*5e60*/  FMNMX.FTZ R2, R143, R3, !PT ;  /* 0x000000038f027209 */ /* 0x000fe40007810000 */
[----:B------:R-:W2:Y:S02]  /*5e70*/  SHFL.BFLY PT, R3, R0, 0x2, 0x1f ;  /* 0x0c401f0000037f89 */ /* 0x000ea400000e0000 */
[----:B------:R-:W-:-:S05]  /*5e80*/  FMNMX.FTZ R2, R142, R2, !PT ;  /* 0x000000028e027209 */ /* 0x000fca0007810000 */
[----:B-1----:R-:W1:Y:S01]  /*5e90*/  SHFL.BFLY PT, R4, R2, 0x2, 0x1f ;  /* 0x0c401f0002047f89 */ /* 0x002e6200000e0000 */
[----:B--2---:R-:W-:-:S05]  /*5ea0*/  FMNMX.FTZ R0, R3, R0, !PT ;  /* 0x0000000003007209 */ /* 0x004fca0007810000 */
[----:B------:R-:W2:Y:S01]  /*5eb0*/  SHFL.BFLY PT, R3, R0, 0x1, 0x1f ;  /* 0x0c201f0000037f89 */ /* 0x000ea200000e0000 */
[----:B-1----:R-:W-:-:S05]  /*5ec0*/  FMNMX.FTZ R4, R2, R4, !PT ;  /* 0x0000000402047209 */ /* 0x002fca0007810000 */
[----:B------:R1:W3:Y:S01]  /*5ed0*/  SHFL.BFLY PT, R5, R4, 0x1, 0x1f ;  /* 0x0c201f0004057f89 */ /* 0x0002e200000e0000 */
[----:B--2---:R-:W-:-:S05]  /*5ee0*/  FMNMX.FTZ R69, R0, R3, !PT ;  /* 0x0000000300457209 */ /* 0x004fca0007810000 */
.L_x_1452:
[C---:B------:R-:W-:Y:S01]  /*5ef0*/  FMUL.FTZ R2, R69.reuse, c[0x0][0x2d0] ;  /* 0x0000b40045027a20 */ /* 0x040fe20000410000 */
[----:B------:R-:W-:Y:S01]  /*5f00*/  FSETP.NEU.FTZ.AND P0, PT, R69, -INF , PT ;  /* 0xff8000004500780b */ /* 0x000fe20003f1d000 */
[----:B------:R-:W2:Y:S03]  /*5f10*/  LDL R153, [R1+0x40] ;  /* 0x0000400001997983 */ /* 0x000ea60000100800 */
[----:B------:R-:W-:Y:S01]  /*5f20*/  FSEL R2, R2, RZ, P0 ;  /* 0x000000ff02027208 */ /* 0x000fe20000000000 */
[----:B------:R-:W4:Y:S04]  /*5f30*/  LDL R152, [R1+0x38] ;  /* 0x0000380001987983 */ /* 0x000f280000100800 */
[--C-:B------:R-:W-:Y:S01]  /*5f40*/  FFMA.FTZ R0, R7, c[0x0][0x2d0], -R2.reuse ;  /* 0x0000b40007007a23 */ /* 0x100fe20000010802 */
[----:B------:R-:W4:Y:S03]  /*5f50*/  LDL R151, [R1+0x3c] ;  /* 0x00003c0001977983 */ /* 0x000f260000100800 */
[----:B------:R5:W-:Y:S01]  /*5f60*/  MUFU.EX2 R55, R0 ;  /* 0x0000000000377308 */ /* 0x000be20000000800 */
[----:B---3--:R-:W-:Y:S01]  /*5f70*/  FMNMX.FTZ R68, R5, R4, !PT ;  /* 0x0000000405447209 */ /* 0x008fe20007810000 */
[----:B------:R-:W3:Y:S01]  /*5f80*/  LDL R150, [R1] ;  /* 0x0000000001967983 */ /* 0x000ee20000100800 */
[--C-:B------:R-:W-:Y:S01]  /*5f90*/  FFMA.FTZ R3, R16, c[0x0][0x2d0], -R2.reuse ;  /* 0x0000b40010037a23 */ /* 0x100fe20000010802 */
[----:B------:R-:W-:Y:S01]  /*5fa0*/  WARPSYNC 0xffffffff ;  /* 0xffffffff00007948 */ /* 0x000fe20003800000 */
[----:B------:R-:W-:Y:S01]  /*5fb0*/  FSETP.NEU.FTZ.AND P0, PT, R68, -INF , PT ;  /* 0xff8000004400780b */ /* 0x000fe20003f1d000 */
[----:B------:R-:W-:Y:S01]  /*5fc0*/  LDSM.16.MT88.4 R24, [R191+0x800] ;  /* 0x00080000bf18783b */ /* 0x000fe20000004200 */
[----:B------:R-:W-:Y:S01]  /*5fd0*/  IADD3 R218, R218, -0x2, RZ ;  /* 0xfffffffedada7810 */ /* 0x000fe20007ffe0ff */
[----:B------:R1:W-:Y:S02]  /*5fe0*/  MUFU.EX2 R62, R3 ;  /* 0x00000003003e7308 */ /* 0x0003e40000000800 */
[----:B------:R-:W-:Y:S04]  /*5ff0*/  LDSM.16.MT88.4 R28, [R193] ;  /* 0x00000000c11c783b */ /* 0x000fe80000004200 */
[----:B------:R-:W-:Y:S01]  /*6000*/  LDSM.16.MT88.4 R36, [R193+0x800] ;  /* 0x00080000c124783b */ /* 0x000fe20000004200 */
[----:B-----5:R-:W-:-:S04]  /*6010*/  FFMA.FTZ R0, R9, c[0x0][0x2d0], -R2 ;  /* 0x0000b40009007a23 */ /* 0x020fc80000010802 */
[----:B------:R5:W5:Y:S01]  /*6020*/  MUFU.EX2 R54, R0 ;  /* 0x0000000000367308 */ /* 0x000b620000000800 */
[----:B-1----:R-:W-:-:S07]  /*6030*/  FFMA.FTZ R3, R17, c[0x0][0x2d0], -R2 ;  /* 0x0000b40011037a23 */ /* 0x002fce0000010802 */
[----:B------:R-:W-:Y:S01]  /*6040*/  MUFU.EX2 R61, R3 ;  /* 0x00000003003d7308 */ /* 0x000fe20000000800 */
[----:B-----5:R-:W-:-:S07]  /*6050*/  FFMA.FTZ R0, R11, c[0x0][0x2d0], -R2 ;  /* 0x0000b4000b007a23 */ /* 0x020fce0000010802 */
[----:B------:R1:W-:Y:S02]  /*6060*/  MUFU.EX2 R53, R0 ;  /* 0x0000000000357308 */ /* 0x0003e40000000800 */
[----:B-1----:R-:W-:Y:S01]  /*6070*/  FFMA.FTZ R0, R12, c[0x0][0x2d0], -R2 ;  /* 0x0000b4000c007a23 */ /* 0x002fe20000010802 */
[----:B------:R-:W-:-:S05]  /*6080*/  F2FP.BF16.PACK_AB R12, R54, R55 ;  /* 0x00000037360c723e */ /* 0x000fca00000010ff */
[----:B------:R1:W-:Y:S02]  /*6090*/  MUFU.EX2 R58, R0 ;  /* 0x00000000003a7308 */ /* 0x0003e40000000800 */
[----:B-1----:R-:W-:-:S06]  /*60a0*/  FFMA.FTZ R0, R15, c[0x0][0x2d0], -R2 ;  /* 0x0000b4000f007a23 */ /* 0x002fcc0000010802 */
[----:B------:R1:W5:Y:S02]  /*60b0*/  MUFU.EX2 R60, R0 ;  /* 0x00000000003c7308 */ /* 0x0003640000000800 */
[----:B-1----:R-:W-:-:S05]  /*60c0*/  FMUL.FTZ R0, R68, c[0x0][0x2d0] ;  /* 0x0000b40044007a20 */ /* 0x002fca0000410000 */
[----:B------:R-:W-:-:S05]  /*60d0*/  FSEL R0, R0, RZ, P0 ;  /* 0x000000ff00007208 */ /* 0x000fca0000000000 */
[--C-:B------:R-:W-:Y:S02]  /*60e0*/  FFMA.FTZ R3, R6, c[0x0][0x2d0], -R0.reuse ;  /* 0x0000b40006037a23 */ /* 0x100fe40000010800 */
[----:B------:R-:W1:Y:S02]  /*60f0*/  LDSM.16.MT88.4 R4, [R191] ;  /* 0x00000000bf04783b */ /* 0x000e640000004200 */
[----:B------:R5:W-:Y:S02]  /*6100*/  MUFU.EX2 R50, R3 ;  /* 0x0000000300327308 */ /* 0x000be40000000800 */
[----:B-----5:R-:W-:Y:S01]  /*6110*/  FFMA.FTZ R3, R8, c[0x0][0x2d0], -R0 ;  /* 0x0000b40008037a23 */ /* 0x020fe20000010800 */
[----:B------:R-:W-:-:S05]  /*6120*/  F2FP.BF16.PACK_AB R8, R62, R60 ;  /* 0x0000003c3e08723e */ /* 0x000fca00000010ff */
[----:B------:R5:W-:Y:S02]  /*6130*/  MUFU.EX2 R45, R3 ;  /* 0x00000003002d7308 */ /* 0x000be40000000800 */
[----:B-----5:R-:W-:-:S06]  /*6140*/  FFMA.FTZ R3, R10, c[0x0][0x2d0], -R0 ;  /* 0x0000b4000a037a23 */ /* 0x020fcc0000010800 */
[----:B------:R5:W-:Y:S02]  /*6150*/  MUFU.EX2 R44, R3 ;  /* 0x00000003002c7308 */ /* 0x000be40000000800 */
[----:B-----5:R-:W-:Y:S01]  /*6160*/  FFMA.FTZ R3, R14, c[0x0][0x2d0], -R0 ;  /* 0x0000b4000e037a23 */ /* 0x020fe20000010800 */
[----:B------:R-:W-:-:S05]  /*6170*/  F2FP.BF16.PACK_AB R14, R58, R53 ;  /* 0x000000353a0e723e */ /* 0x000fca00000010ff */
[----:B------:R5:W1:Y:S02]  /*6180*/  MUFU.EX2 R51, R3 ;  /* 0x0000000300337308 */ /* 0x000a640000000800 */
[----:B-----5:R-:W-:Y:S01]  /*6190*/  FFMA.FTZ R3, R20, c[0x0][0x2d0], -R2 ;  /* 0x0000b40014037a23 */ /* 0x020fe20000010802 */
[----:B-1----:R-:W-:-:S05]  /*61a0*/  F2FP.BF16.PACK_AB R15, R51, R44 ;  /* 0x0000002c330f723e */ /* 0x002fca00000010ff */
[----:B------:R1:W5:Y:S02]  /*61b0*/  MUFU.EX2 R63, R3 ;  /* 0x00000003003f7308 */ /* 0x0003640000000800 */
[----:B-1----:R-:W-:Y:S01]  /*61c0*/  FFMA.FTZ R3, R13, c[0x0][0x2d0], -R0 ;  /* 0x0000b4000d037a23 */ /* 0x002fe20000010800 */
[----:B------:R-:W-:Y:S02]  /*61d0*/  F2FP.BF16.PACK_AB R13, R45, R50 ;  /* 0x000000322d0d723e */ /* 0x000fe400000010ff */
[----:B-----5:R-:W-:-:S03]  /*61e0*/  F2FP.BF16.PACK_AB R10, R63, R61 ;  /* 0x0000003d3f0a723e */ /* 0x020fc600000010ff */
[----:B------:R1:W-:Y:S02]  /*61f0*/  MUFU.EX2 R52, R3 ;  /* 0x0000000300347308 */ /* 0x0003e40000000800 */
[----:B------:R-:W-:Y:S01]  /*6200*/  HMMA.16816.F32.BF16 R20, R12, R4, RZ ;  /* 0x000000040c14723c */ /* 0x000fe200000418ff */
[----:B-1----:R-:W-:-:S05]  /*6210*/  FFMA.FTZ R3, R18, c[0x0][0x2d0], -R0 ;  /* 0x0000b40012037a23 */ /* 0x002fca0000010800 */
[----:B------:R1:W5:Y:S02]  /*6220*/  MUFU.EX2 R57, R3 ;  /* 0x0000000300397308 */ /* 0x0003640000000800 */
[--C-:B-1----:R-:W-:Y:S01]  /*6230*/  FFMA.FTZ R3, R19, c[0x0][0x2d0], -R0.reuse ;  /* 0x0000b40013037a23 */ /* 0x102fe20000010800 */
[----:B-----5:R-:W-:Y:S01]  /*6240*/  F2FP.BF16.PACK_AB R9, R57, R52 ;  /* 0x000000343909723e */ /* 0x020fe200000010ff */
[C---:B------:R-:W-:Y:S04]  /*6250*/  HMMA.16816.F32.BF16 R16, R12.reuse, R6, RZ ;  /* 0x000000060c10723c */ /* 0x040fe800000418ff */
[----:B------:R1:W-:Y:S04]  /*6260*/  MUFU.EX2 R56, R3 ;  /* 0x0000000300387308 */ /* 0x0003e80000000800 */
[----:B------:R-:W-:Y:S01]  /*6270*/  HMMA.16816.F32.BF16 R4, R12, R28, RZ ;  /* 0x0000001c0c04723c */ /* 0x000fe200000418ff */
[----:B-1----:R-:W-:-:S02]  /*6280*/  FFMA.FTZ R3, R32, c[0x0][0x2d0], -R0 ;  /* 0x0000b40020037a23 */ /* 0x002fc40000010800 */
[----:B------:R-:W1:Y:S02]  /*6290*/  LDSM.16.MT88.4 R32, [R192] ;  /* 0x00000000c020783b */ /* 0x000e640000004200 */
[----:B------:R-:W5:Y:S02]  /*62a0*/  MUFU.EX2 R59, R3 ;  /* 0x00000003003b7308 */ /* 0x000f640000000800 */
[----:B-----5:R-:W-:Y:S01]  /*62b0*/  F2FP.BF16.PACK_AB R11, R59, R56 ;  /* 0x000000383b0b723e */ /* 0x020fe200000010ff */
[----:B------:R-:W-:-:S04]  /*62c0*/  FADD.FTZ R3, R55, R54 ;  /* 0x0000003637037221 */ /* 0x000fc80000010000 */
[----:B------:R-:W-:Y:S02]  /*62d0*/  FADD.FTZ R3, R53, R3 ;  /* 0x0000000335037221 */ /* 0x000fe40000010000 */
[----:B------:R-:W-:Y:S02]  /*62e0*/  HMMA.16816.F32.BF16 R104, R8, R24, R20 ;  /* 0x000000180868723c */ /* 0x000fe40000041814 */
[----:B------:R-:W-:-:S04]  /*62f0*/  FADD.FTZ R3, R58, R3 ;  /* 0x000000033a037221 */ /* 0x000fc80000010000 */
[----:B------:R-:W-:Y:S02]  /*6300*/  FADD.FTZ R3, R60, R3 ;  /* 0x000000033c037221 */ /* 0x000fe40000010000 */
[----:B------:R-:W-:Y:S01]  /*6310*/  HMMA.16816.F32.BF16 R96, R8, R26, R16 ;  /* 0x0000001a0860723c */ /* 0x000fe20000041810 */
[----:B------:R-:W5:Y:S07]  /*6320*/  LDSM.16.MT88.4 R24, [R192+0x800] ;  /* 0x00080000c018783b */ /* 0x000f6e0000004200 */
[C---:B------:R-:W-:Y:S01]  /*6330*/  HMMA.16816.F32.BF16 R20, R12.reuse, R30, RZ ;  /* 0x0000001e0c14723c */ /* 0x040fe200000418ff */
[----:B------:R-:W2:Y:S07]  /*6340*/  LDSM.16.MT88.4 R28, [R196] ;  /* 0x00000000c41c783b */ /* 0x000eae0000004200 */
[----:B-1----:R-:W-:Y:S08]  /*6350*/  HMMA.16816.F32.BF16 R16, R12, R32, RZ ;  /* 0x000000200c10723c */ /* 0x002ff000000418ff */
[----:B------:R-:W-:Y:S08]  /*6360*/  HMMA.16816.F32.BF16 R100, R8, R36, R4 ;  /* 0x000000240864723c */ /* 0x000ff00000041804 */
[----:B------:R-:W-:Y:S08]  /*6370*/  HMMA.16816.F32.BF16 R4, R12, R34, RZ ;  /* 0x000000220c04723c */ /* 0x000ff000000418ff */
[C---:B------:R-:W-:Y:S08]  /*6380*/  HMMA.16816.F32.BF16 R84, R8.reuse, R38, R20 ;  /* 0x000000260854723c */ /* 0x040ff00000041814 */
[C---:B-----5:R-:W-:Y:S01]  /*6390*/  HMMA.16816.F32.BF16 R88, R8.reuse, R24, R16 ;  /* 0x000000180858723c */ /* 0x060fe20000041810 */
[----:B------:R-:W1:Y:S07]  /*63a0*/  LDSM.16.MT88.4 R16, [R194+0x800] ;  /* 0x00080000c210783b */ /* 0x000e6e0000004200 */
[----:B------:R-:W-:Y:S01]  /*63b0*/  HMMA.16816.F32.BF16 R80, R8, R26, R4 ;  /* 0x0000001a0850723c */ /* 0x000fe20000041804 */
[----:B------:R-:W5:Y:S07]  /*63c0*/  LDSM.16.MT88.4 R24, [R191+0x3800] ;  /* 0x00380000bf18783b */ /* 0x000f6e0000004200 */
[----:B--2---:R-:W-:Y:S11]  /*63d0*/  HMMA.16816.F32.BF16 R4, R12, R28, RZ ;  /* 0x0000001c0c04723c */ /* 0x004ff600000418ff */
[----:B------:R-:W-:Y:S11]  /*63e0*/  @!UPT UIADD3 URZ, URZ, URZ, URZ ;  /* 0x0000003f3f3ff290 */ /* 0x000ff6000fffe03f */
[----:B------:R-:W-:Y:S02]  /*63f0*/  @!UPT UIADD3 URZ, URZ, URZ, URZ ;  /* 0x0000003f3f3ff290 */ /* 0x000fe4000fffe03f */
[----:B-1----:R-:W-:Y:S07]  /*6400*/  HMMA.16816.F32.BF16 R36, R8, R16, R4 ;  /* 0x000000100824723c */ /* 0x002fee0000041804 */
[----:B------:R-:W-:-:S04]  /*6410*/  FADD.FTZ R4, R50, R45 ;  /* 0x0000002d32047221 */ /* 0x000fc80000010000 */
[----:B------:R-:W-:Y:S02]  /*6420*/  FADD.FTZ R16, R44, R4 ;  /* 0x000000042c107221 */ /* 0x000fe40000010000 */
[----:B------:R-:W-:Y:S11]  /*6430*/  HMMA.16816.F32.BF16 R4, R12, R30, RZ ;  /* 0x0000001e0c04723c */ /* 0x000ff600000418ff */
[----:B------:R-:W-:Y:S11]  /*6440*/  @!UPT UIADD3 URZ, URZ, URZ, URZ ;  /* 0x0000003f3f3ff290 */ /* 0x000ff6000fffe03f */
[----:B------:R-:W-:Y:S02]  /*6450*/  @!UPT UIADD3 URZ, URZ, URZ, URZ ;  /* 0x0000003f3f3ff290 */ /* 0x000fe4000fffe03f */
[----:B------:R-:W-:Y:S07]  /*6460*/  HMMA.16816.F32.BF16 R76, R8, R18, R4 ;  /* 0x00000012084c723c */ /* 0x000fee0000041804 */
[----:B------:R-:W-:Y:S02]  /*6470*/  FADD.FTZ R4, R51, R16 ;  /* 0x0000001033047221 */ /* 0x000fe40000010000 */
[----:B------:R-:W1:Y:S02]  /*6480*/  LDSM.16.MT88.4 R16, [R191+0x4000] ;  /* 0x00400000bf10783b */ /* 0x000e640000004200 */
[----:B------:R-:W-:-:S02]  /*6490*/  FADD.FTZ R20, R52, R4 ;  /* 0x0000000434147221 */ /* 0x000fc40000010000 */
[----:B-----5:R-:W-:Y:S11]  /*64a0*/  HMMA.16816.F32.BF16 R4, R12, R24, RZ ;  /* 0x000000180c04723c */ /* 0x020ff600000418ff */
[----:B------:R-:W-:Y:S11]  /*64b0*/  @!UPT UIADD3 URZ, URZ, URZ, URZ ;  /* 0x0000003f3f3ff290 */ /* 0x000ff6000fffe03f */
[----:B------:R-:W-:Y:S02]  /*64c0*/  @!UPT UIADD3 URZ, URZ, URZ, URZ ;  /* 0x0000003f3f3ff290 */ /* 0x000fe4000fffe03f */
[----:B-1----:R-:W-:Y:S07]  /*64d0*/  HMMA.16816.F32.BF16 R52, R8, R16, R4 ;  /* 0x000000100834723c */ /* 0x002fee0000041804 */
[----:B------:R-:W-:Y:S02]  /*64e0*/  FADD.FTZ R4, R62, R3 ;  /* 0x000000033e047221 */ /* 0x000fe40000010000 */
[----:B------:R-:W-:Y:S02]  /*64f0*/  FADD.FTZ R3, R57, R20 ;  /* 0x0000001439037221 */ /* 0x000fe40000010000 */
[----:B------:R-:W-:Y:S01]  /*6500*/  FADD.FTZ R16, R61, R4 ;  /* 0x000000043d107221 */ /* 0x000fe20000010000 */
[----:B------:R-:W1:Y:S01]  /*6510*/  LDSM.16.MT88.4 R20, [R193+0x3800] ;  /* 0x00380000c114783b */ /* 0x000e620000004200 */
[----:B------:R-:W-:Y:S01]  /*6520*/  HMMA.16816.F32.BF16 R4, R12, R26, RZ ;  /* 0x0000001a0c04723c */ /* 0x000fe200000418ff */
[----:B------:R-:W-:-:S02]  /*6530*/  FADD.FTZ R3, R56, R3 ;  /* 0x0000000338037221 */ /* 0x000fc40000010000 */
[----:B------:R-:W-:Y:S02]  /*6540*/  FADD.FTZ R24, R63, R16 ;  /* 0x000000103f187221 */ /* 0x000fe40000010000 */
[----:B------:R-:W-:Y:S02]  /*6550*/  FADD.FTZ R25, R59, R3 ;  /* 0x000000033b197221 */ /* 0x000fe40000010000 */
[----:B------:R-:W-:Y:S11]  /*6560*/  FFMA.FTZ R3, R46, c[0x0][0x2d0], -R2 ;  /* 0x0000b4002e037a23 */ /* 0x000ff60000010802 */
[----:B------:R-:W-:Y:S06]  /*6570*/  @!UPT UIADD3 URZ, URZ, URZ, URZ ;  /* 0x0000003f3f3ff290 */ /* 0x000fec000fffe03f */
[----:B------:R-:W-:Y:S01]  /*6580*/  HMMA.16816.F32.BF16 R72, R8, R18, R4 ;  /* 0x000000120848723c */ /* 0x000fe20000041804 */
[----:B------:R-:W2:Y:S07]  /*6590*/  LDSM.16.MT88.4 R16, [R193+0x4000] ;  /* 0x00400000c110783b */ /* 0x000eae0000004200 */
[----:B-1----:R-:W-:Y:S11]  /*65a0*/  HMMA.16816.F32.BF16 R4, R12, R20, RZ ;  /* 0x000000140c04723c */ /* 0x002ff600000418ff */
[----:B------:R-:W-:Y:S11]  /*65b0*/  @!UPT UIADD3 URZ, URZ, URZ, URZ ;  /* 0x0000003f3f3ff290 */ /* 0x000ff6000fffe03f */
[----:B------:R-:W-:Y:S02]  /*65c0*/  @!UPT UIADD3 URZ, URZ, URZ, URZ ;  /* 0x0000003f3f3ff290 */ /* 0x000fe4000fffe03f */
[----:B--2---:R-:W-:Y:S08]  /*65d0*/  HMMA.16816.F32.BF16 R64, R8, R16, R4 ;  /* 0x000000100840723c */ /* 0x004ff00000041804 */
[----:B------:R-:W-:Y:S11]  /*65e0*/  HMMA.16816.F32.BF16 R4, R12, R22, RZ ;  /* 0x000000160c04723c */ /* 0x000ff600000418ff */
[----:B------:R-:W-:Y:S11]  /*65f0*/  @!UPT UIADD3 URZ, URZ, URZ, URZ ;  /* 0x0000003f3f3ff290 */ /* 0x000ff6000fffe03f */
[----:B------:R-:W-:Y:S02]  /*6600*/  @!UPT UIADD3 URZ, URZ, URZ, URZ ;  /* 0x0000003f3f3ff290 */ /* 0x000fe4000fffe03f */
[----:B------:R-:W-:Y:S01]  /*6610*/  HMMA.16816.F32.BF16 R92, R8, R18, R4 ;  /* 0x00000012085c723c */ /* 0x000fe20000041804 */
[----:B------:R1:W-:Y:S06]  /*6620*/  MUFU.EX2 R6, R3 ;  /* 0x0000000300067308 */ /* 0x0003ec0000000800 */
[----:B------:R-:W-:-:S04]  /*6630*/  FFMA.FTZ R4, R40, c[0x0][0x2d0], -R0 ;  /* 0x0000b40028047a23 */ /* 0x000fc80000010800 */
[----:B------:R-:W-:Y:S01]  /*6640*/  MUFU.EX2 R7, R4 ;  /* 0x0000000400077308 */ /* 0x000fe20000000800 */
[----:B-1----:R-:W-:-:S07]  /*6650*/  FFMA.FTZ R3, R47, c[0x0][0x2d0], -R2 ;  /* 0x0000b4002f037a23 */ /* 0x002fce0000010802 */
[----:B------:R1:W2:Y:S02]  /*6660*/  MUFU.EX2 R5, R3 ;  /* 0x0000000300057308 */ /* 0x0002a40000000800 */
[----:B-1----:R-:W-:Y:S01]  /*6670*/  FFMA.FTZ R3, R48, c[0x0][0x2d0], -R2 ;  /* 0x0000b40030037a23 */ /* 0x002fe20000010802 */
[----:B--2---:R-:W-:-:S05]  /*6680*/  F2FP.BF16.PACK_AB R4, R5, R6 ;  /* 0x000000060504723e */ /* 0x004fca00000010ff */
[----:B------:R1:W-:Y:S02]  /*6690*/  MUFU.EX2 R20, R3 ;  /* 0x0000000300147308 */ /* 0x0003e40000000800 */
[----:B-1----:R-:W-:-:S06]  /*66a0*/  FFMA.FTZ R3, R49, c[0x0][0x2d0], -R2 ;  /* 0x0000b40031037a23 */ /* 0x002fcc0000010802 */
[----:B------:R1:W2:Y:S02]  /*66b0*/  MUFU.EX2 R18, R3 ;  /* 0x0000000300127308 */ /* 0x0002a40000000800 */
[----:B-1----:R-:W-:-:S06]  /*66c0*/  FFMA.FTZ R3, R43, c[0x0][0x2d0], -R0 ;  /* 0x0000b4002b037a23 */ /* 0x002fcc0000010800 */
[----:B------:R1:W5:Y:S02]  /*66d0*/  MUFU.EX2 R19, R3 ;  /* 0x0000000300137308 */ /* 0x0003640000000800 */
[----:B-1----:R-:W-:-:S06]  /*66e0*/  FFMA.FTZ R3, R42, c[0x0][0x2d0], -R0 ;  /* 0x0000b4002a037a23 */ /* 0x002fcc0000010800 */
[----:B------:R1:W1:Y:S02]  /*66f0*/  MUFU.EX2 R17, R3 ;  /* 0x0000000300117308 */ /* 0x0002640000000800 */
[----:B-1----:R-:W-:-:S06]  /*6700*/  FFMA.FTZ R3, R41, c[0x0][0x2d0], -R0 ;  /* 0x0000b40029037a23 */ /* 0x002fcc0000010800 */
[----:B------:R1:W1:Y:S02]  /*6710*/  MUFU.EX2 R16, R3 ;  /* 0x0000000300107308 */ /* 0x0002640000000800 */
[----:B-1----:R-:W-:Y:S01]  /*6720*/  FADD.FTZ R3, R6, R24 ;  /* 0x0000001806037221 */ /* 0x002fe20000010000 */
[----:B--2---:R-:W-:-:S03]  /*6730*/  F2FP.BF16.PACK_AB R6, R18, R20 ;  /* 0x000000141206723e */ /* 0x004fc600000010ff */
[----:B------:R-:W-:Y:S02]  /*6740*/  FADD.FTZ R3, R5, R3 ;  /* 0x0000000305037221 */ /* 0x000fe40000010000 */
[----:B-----5:R-:W-:Y:S02]  /*6750*/  FADD.FTZ R5, R19, R25 ;  /* 0x0000001913057221 */ /* 0x020fe40000010000 */
[----:B------:R-:W-:Y:S01]  /*6760*/  FADD.FTZ R3, R20, R3 ;  /* 0x0000000314037221 */ /* 0x000fe20000010000 */
[----:B------:R-:W-:Y:S01]  /*6770*/  LDSM.16.MT88.4 R24, [R192+0x4000] ;  /* 0x00400000c018783b */ /* 0x000fe20000004200 */
[C---:B------:R-:W-:Y:S02]  /*6780*/  FADD.FTZ R5, R17.reuse, R5 ;  /* 0x0000000511057221 */ /* 0x040fe40000010000 */
[----:B------:R-:W-:Y:S01]  /*6790*/  FADD.FTZ R70, R18, R3 ;  /* 0x0000000312467221 */ /* 0x000fe20000010000 */
[----:B------:R-:W1:Y:S01]  /*67a0*/  LDSM.16.MT88.4 R20, [R192+0x3800] ;  /* 0x00380000c014783b */ /* 0x000e620000004200 */
[----:B------:R-:W-:Y:S01]  /*67b0*/  FADD.FTZ R3, R16, R5 ;  /* 0x0000000510037221 */ /* 0x000fe20000010000 */
[----:B------:R-:W-:-:S03]  /*67c0*/  F2FP.BF16.PACK_AB R5, R17, R19 ;  /* 0x000000131105723e */ /* 0x000fc600000010ff */
[C---:B------:R-:W-:Y:S01]  /*67d0*/  FADD.FTZ R71, R7.reuse, R3 ;  /* 0x0000000307477221 */ /* 0x040fe20000010000 */
[----:B------:R-:W-:Y:S01]  /*67e0*/  F2FP.BF16.PACK_AB R7, R7, R16 ;  /* 0x000000100707723e */ /* 0x000fe200000010ff */
[----:B------:R-:W-:Y:S01]  /*67f0*/  FFMA.FTZ R3, R112, c[0x0][0x2d0], -R2 ;  /* 0x0000b40070037a23 */ /* 0x000fe20000010802 */
[----:B-1----:R-:W-:Y:S11]  /*6800*/  HMMA.16816.F32.BF16 R16, R12, R20, RZ ;  /* 0x000000140c10723c */ /* 0x002ff600000418ff */
[----:B------:R-:W-:Y:S11]  /*6810*/  @!UPT UIADD3 URZ, URZ, URZ, URZ ;  /* 0x0000003f3f3ff290 */ /* 0x000ff6000fffe03f */
[----:B------:R-:W-:Y:S02]  /*6820*/  @!UPT UIADD3 URZ, URZ, URZ, URZ ;  /* 0x0000003f3f3ff290 */ /* 0x000fe4000fffe03f */
[----:B------:R-:W-:Y:S08]  /*6830*/  HMMA.16816.F32.BF16 R60, R8, R24, R16 ;  /* 0x00000018083c723c */ /* 0x000ff00000041810 */
        /* <DEDUP_REMOVED lines=35> */
[----:B------:R1:W2:Y:S01]  /*6a70*/  MUFU.EX2 R7, R3 ;  /* 0x0000000300077308 */ /* 0x0002a20000000800 */
[----:B------:R-:W5:Y:S05]  /*6a80*/  LDSM.16.MT88.4 R8, [R191+0x1800] ;  /* 0x00180000bf08783b */ /* 0x000f6a0000004200 */
[----:B------:R-:W-:-:S04]  /*6a90*/  FFMA.FTZ R5, R109, c[0x0][0x2d0], -R0 ;  /* 0x0000b4006d057a23 */ /* 0x000fc80000010800 */
[----:B------:R-:W-:Y:S01]  /*6aa0*/  MUFU.EX2 R15, R5 ;  /* 0x00000005000f7308 */ /* 0x000fe20000000800 */
[----:B-1----:R-:W-:-:S07]  /*6ab0*/  FFMA.FTZ R3, R113, c[0x0][0x2d0], -R2 ;  /* 0x0000b40071037a23 */ /* 0x002fce0000010802 */
[----:B------:R1:W-:Y:S02]  /*6ac0*/  MUFU.EX2 R4, R3 ;  /* 0x0000000300047308 */ /* 0x0003e40000000800 */
[----:B-1----:R-:W-:-:S06]  /*6ad0*/  FFMA.FTZ R3, R114, c[0x0][0x2d0], -R2 ;  /* 0x0000b40072037a23 */ /* 0x002fcc0000010802 */
[----:B------:R1:W-:Y:S02]  /*6ae0*/  MUFU.EX2 R12, R3 ;  /* 0x00000003000c7308 */ /* 0x0003e40000000800 */
[----:B-1----:R-:W-:-:S06]  /*6af0*/  FFMA.FTZ R3, R115, c[0x0][0x2d0], -R2 ;  /* 0x0000b40073037a23 */ /* 0x002fcc0000010802 */
[----:B------:R1:W-:Y:S02]  /*6b00*/  MUFU.EX2 R120, R3 ;  /* 0x0000000300787308 */ /* 0x0003e40000000800 */
[----:B-1----:R-:W-:-:S06]  /*6b10*/  FFMA.FTZ R3, R108, c[0x0][0x2d0], -R0 ;  /* 0x0000b4006c037a23 */ /* 0x002fcc0000010800 */
[----:B------:R2:W1:Y:S02]  /*6b20*/  MUFU.EX2 R13, R3 ;  /* 0x00000003000d7308 */ /* 0x0004640000000800 */
[----:B--2---:R-:W-:Y:S01]  /*6b30*/  FADD.FTZ R3, R7, R70 ;  /* 0x0000004607037221 */ /* 0x004fe20000010000 */
[----:B-1----:R-:W-:-:S03]  /*6b40*/  F2FP.BF16.PACK_AB R5, R15, R13 ;  /* 0x0000000d0f05723e */ /* 0x002fc600000010ff */
[C---:B------:R-:W-:Y:S01]  /*6b50*/  FADD.FTZ R6, R4.reuse, R3 ;  /* 0x0000000304067221 */ /* 0x040fe20000010000 */
[----:B------:R-:W-:Y:S01]  /*6b60*/  F2FP.BF16.PACK_AB R4, R4, R7 ;  /* 0x000000070404723e */ /* 0x000fe200000010ff */
[----:B------:R-:W-:Y:S02]  /*6b70*/  FFMA.FTZ R3, R111, c[0x0][0x2d0], -R0 ;  /* 0x0000b4006f037a23 */ /* 0x000fe40000010800 */
[----:B------:R-:W-:Y:S01]  /*6b80*/  FADD.FTZ R14, R12, R6 ;  /* 0x000000060c0e7221 */ /* 0x000fe20000010000 */
[----:B------:R-:W-:Y:S01]  /*6b90*/  F2FP.BF16.PACK_AB R6, R120, R12 ;  /* 0x0000000c7806723e */ /* 0x000fe200000010ff */
[----:B------:R1:W-:Y:S01]  /*6ba0*/  MUFU.EX2 R116, R3 ;  /* 0x0000000300747308 */ /* 0x0003e20000000800 */
[----:B------:R-:W-:Y:S02]  /*6bb0*/  FADD.FTZ R12, R13, R71 ;  /* 0x000000470d0c7221 */ /* 0x000fe40000010000 */
[----:B------:R-:W-:Y:S02]  /*6bc0*/  FFMA.FTZ R71, R126, c[0x0][0x2d0], -R2 ;  /* 0x0000b4007e477a23 */ /* 0x000fe40000010802 */
[----:B-1----:R-:W-:-:S04]  /*6bd0*/  FFMA.FTZ R3, R110, c[0x0][0x2d0], -R0 ;  /* 0x0000b4006e037a23 */ /* 0x002fc80000010800 */
[----:B------:R-:W1:Y:S02]  /*6be0*/  MUFU.EX2 R70, R3 ;  /* 0x0000000300467308 */ /* 0x000e640000000800 */
[----:B-1----:R-:W-:Y:S01]  /*6bf0*/  F2FP.BF16.PACK_AB R7, R70, R116 ;  /* 0x000000744607723e */ /* 0x002fe200000010ff */
[----:B------:R-:W-:-:S06]  /*6c00*/  FFMA.FTZ R3, R122, c[0x0][0x2d0], -R2 ;  /* 0x0000b4007a037a23 */ /* 0x000fcc0000010802 */
[C---:B-----5:R-:W-:Y:S08]  /*6c10*/  HMMA.16816.F32.BF16 R112, R4.reuse, R8, R48 ;  /* 0x000000080470723c */ /* 0x060ff00000041830 */
        /* <DEDUP_REMOVED lines=11> */
[----:B------:R-:W-:-:S02]  /*6cd0*/  FFMA.FTZ R19, R141, c[0x0][0x2d0], -R2 ;  /* 0x0000b4008d137a23 */ /* 0x000fc40000010802 */
[--C-:B------:R-:W-:Y:S02]  /*6ce0*/  FFMA.FTZ R18, R140, c[0x0][0x2d0], -R2.reuse ;  /* 0x0000b4008c127a23 */ /* 0x100fe40000010802 */
[--C-:B------:R-:W-:Y:S02]  /*6cf0*/  FFMA.FTZ R17, R139, c[0x0][0x2d0], -R2.reuse ;  /* 0x0000b4008b117a23 */ /* 0x100fe40000010802 */
[--C-:B------:R-:W-:Y:S01]  /*6d00*/  FFMA.FTZ R16, R138, c[0x0][0x2d0], -R2.reuse ;  /* 0x0000b4008a107a23 */ /* 0x100fe20000010802 */
        /* <DEDUP_REMOVED lines=9> */
[----:B------:R-:W1:Y:S06]  /*6da0*/  LDSM.16.MT88.4 R8, [R194+0x5000] ;  /* 0x00500000c208783b */ /* 0x000e6c0000004200 */
[----:B------:R-:W-:-:S02]  /*6db0*/  FFMA.FTZ R89, R136, c[0x0][0x2d0], -R2 ;  /* 0x0000b40088597a23 */ /* 0x000fc40000010802 */
[----:B------:R-:W-:-:S04]  /*6dc0*/  FFMA.FTZ R88, R127, c[0x0][0x2d0], -R2 ;  /* 0x0000b4007f587a23 */ /* 0x000fc80000010802 */
[----:B------:R-:W-:Y:S01]  /*6dd0*/  MUFU.EX2 R230, R88 ;  /* 0x0000005800e67308 */ /* 0x000fe20000000800 */
[C---:B-1----:R-:W-:Y:S07]  /*6de0*/  HMMA.16816.F32.BF16 R28, R4.reuse, R10, R20 ;  /* 0x0000000a041c723c */ /* 0x042fee0000041814 */
[----:B------:R1:W-:Y:S01]  /*6df0*/  MUFU.EX2 R21, R3 ;  /* 0x0000000300157308 */ /* 0x0003e20000000800 */
[----:B------:R-:W-:Y:S01]  /*6e00*/  HMMA.16816.F32.BF16 R36, R4, R8, R96 ;  /* 0x000000080424723c */ /* 0x000fe20000041860 */
[----:B------:R-:W-:Y:S06]  /*6e10*/  LDSM.16.MT88.4 R8, [R193+0x2000] ;  /* 0x00200000c108783b */ /* 0x000fec0000004200 */
[----:B------:R-:W-:Y:S01]  /*6e20*/  MUFU.EX2 R98, R17 ;  /* 0x0000001100627308 */ /* 0x000fe20000000800 */
[----:B------:R-:W-:-:S02]  /*6e30*/  FADD.FTZ R6, R120, R14 ;  /* 0x0000000e78067221 */ /* 0x000fc40000010000 */
[----:B-1----:R-:W-:-:S05]  /*6e40*/  FFMA.FTZ R3, R123, c[0x0][0x2d0], -R2 ;  /* 0x0000b4007b037a23 */ /* 0x002fca0000010802 */
[----:B------:R-:W-:Y:S01]  /*6e50*/  MUFU.EX2 R99, R16 ;  /* 0x0000001000637308 */ /* 0x000fe20000000800 */
[----:B------:R-:W-:-:S07]  /*6e60*/  FFMA.FTZ R4, R118, c[0x0][0x2d0], -R0 ;  /* 0x0000b40076047a23 */ /* 0x000fce0000010800 */
[----:B------:R1:W2:Y:S08]  /*6e70*/  MUFU.EX2 R20, R3 ;  /* 0x0000000300147308 */ /* 0x0002b00000000800 */
[----:B------:R5:W-:Y:S01]  /*6e80*/  MUFU.EX2 R22, R4 ;  /* 0x0000000400167308 */ /* 0x000be20000000800 */
[----:B-1----:R-:W-:-:S07]  /*6e90*/  FFMA.FTZ R3, R124, c[0x0][0x2d0], -R2 ;  /* 0x0000b4007c037a23 */ /* 0x002fce0000010802 */
[----:B------:R1:W-:Y:S01]  /*6ea0*/  MUFU.EX2 R23, R3 ;  /* 0x0000000300177308 */ /* 0x0003e20000000800 */
[----:B-----5:R-:W-:-:S07]  /*6eb0*/  FFMA.FTZ R4, R117, c[0x0][0x2d0], -R0 ;  /* 0x0000b40075047a23 */ /* 0x020fce0000010800 */
[----:B------:R2:W-:Y:S01]  /*6ec0*/  MUFU.EX2 R101, R4 ;  /* 0x0000000400657308 */ /* 0x0005e20000000800 */
[----:B-1----:R-:W-:-:S07]  /*6ed0*/  FFMA.FTZ R3, R125, c[0x0][0x2d0], -R2 ;  /* 0x0000b4007d037a23 */ /* 0x002fce0000010802 */
[----:B------:R1:W5:Y:S01]  /*6ee0*/  MUFU.EX2 R91, R3 ;  /* 0x00000003005b7308 */ /* 0x0003620000000800 */
[----:B--2---:R-:W-:Y:S01]  /*6ef0*/  F2FP.BF16.PACK_AB R4, R20, R21 ;  /* 0x000000151404723e */ /* 0x004fe200000010ff */
[----:B-1----:R-:W-:-:S06]  /*6f00*/  FFMA.FTZ R3, R119, c[0x0][0x2d0], -R0 ;  /* 0x0000b40077037a23 */ /* 0x002fcc0000010800 */
[----:B------:R1:W2:Y:S02]  /*6f10*/  MUFU.EX2 R7, R3 ;  /* 0x0000000300077308 */ /* 0x0002a40000000800 */
[----:B-1----:R-:W-:Y:S02]  /*6f20*/  FADD.FTZ R3, R15, R12 ;  /* 0x0000000c0f037221 */ /* 0x002fe40000010000 */
[----:B------:R-:W1:Y:S02]  /*6f30*/  LDSM.16.MT88.4 R12, [R191+0x2000] ;  /* 0x00200000bf0c783b */ /* 0x000e640000004200 */
[----:B------:R-:W-:-:S04]  /*6f40*/  FADD.FTZ R3, R116, R3 ;  /* 0x0000000374037221 */ /* 0x000fc80000010000 */
[----:B------:R-:W-:Y:S02]  /*6f50*/  FADD.FTZ R5, R70, R3 ;  /* 0x0000000346057221 */ /* 0x000fe40000010000 */
[----:B------:R-:W-:Y:S02]  /*6f60*/  FFMA.FTZ R3, R121, c[0x0][0x2d0], -R0 ;  /* 0x0000b40079037a23 */ /* 0x000fe40000010800 */
[----:B------:R-:W-:Y:S01]  /*6f70*/  FFMA.FTZ R70, R137, c[0x0][0x2d0], -R2 ;  /* 0x0000b40089467a23 */ /* 0x000fe20000010802 */
[----:B------:R-:W-:Y:S01]  /*6f80*/  LDSM.16.MT88.4 R120, [R191+0x3000] ;  /* 0x00300000bf78783b */ /* 0x000fe20000004200 */
[----:B------:R2:W2:Y:S01]  /*6f90*/  MUFU.EX2 R100, R3 ;  /* 0x0000000300647308 */ /* 0x0004a20000000800 */
[----:B------:R-:W-:-:S07]  /*6fa0*/  FFMA.FTZ R2, R149, c[0x0][0x2d0], -R0 ;  /* 0x0000b40095027a23 */ /* 0x000fce0000010800 */
[----:B------:R3:W-:Y:S01]  /*6fb0*/  MUFU.EX2 R90, R2 ;  /* 0x00000002005a7308 */ /* 0x0007e20000000800 */
[----:B--2---:R-:W-:Y:S01]  /*6fc0*/  FADD.FTZ R3, R21, R6 ;  /* 0x0000000615037221 */ /* 0x004fe20000010000 */
[----:B-----5:R-:W-:-:S06]  /*6fd0*/  F2FP.BF16.PACK_AB R6, R91, R23 ;  /* 0x000000175b06723e */ /* 0x020fcc00000010ff */
[----:B------:R-:W-:Y:S01]  /*6fe0*/  MUFU.EX2 R70, R70 ;  /* 0x0000004600467308 */ /* 0x000fe20000000800 */
[----:B------:R-:W-:Y:S02]  /*6ff0*/  FADD.FTZ R3, R20, R3 ;  /* 0x0000000314037221 */ /* 0x000fe40000010000 */
[----:B------:R-:W-:Y:S01]  /*7000*/  FADD.FTZ R20, R7, R5 ;  /* 0x0000000507147221 */ /* 0x000fe20000010000 */
[----:B------:R-:W-:Y:S01]  /*7010*/  F2FP.BF16.PACK_AB R5, R22, R7 ;  /* 0x000000071605723e */ /* 0x000fe200000010ff */
[----:B---3--:R-:W-:Y:S01]  /*7020*/  FFMA.FTZ R2, R148, c[0x0][0x2d0], -R0 ;  /* 0x0000b40094027a23 */ /* 0x008fe20000010800 */
[----:B------:R-:W-:Y:S01]  /*7030*/  F2FP.BF16.PACK_AB R7, R100, R101 ;  /* 0x000000656407723e */ /* 0x000fe200000010ff */
[----:B------:R-:W-:Y:S02]  /*7040*/  FADD.FTZ R3, R23, R3 ;  /* 0x0000000317037221 */ /* 0x000fe40000010000 */
[----:B------:R2:W-:Y:S04]  /*7050*/  MUFU.EX2 R97, R2 ;  /* 0x0000000200617308 */ /* 0x0005e80000000800 */
[C---:B-1----:R-:W-:Y:S08]  /*7060*/  HMMA.16816.F32.BF16 R112, R4.reuse, R12, R112 ;  /* 0x0000000c0470723c */ /* 0x042ff00000041870 */
[----:B------:R-:W-:Y:S01]  /*7070*/  HMMA.16816.F32.BF16 R108, R4, R14, R108 ;  /* 0x0000000e046c723c */ /* 0x000fe2000004186c */
[----:B------:R-:W1:Y:S01]  /*7080*/  LDSM.16.MT88.4 R12, [R192+0x2000] ;  /* 0x00200000c00c783b */ /* 0x000e620000004200 */
[----:B--2---:R-:W-:-:S03]  /*7090*/  FADD.FTZ R2, R22, R20 ;  /* 0x0000001416027221 */ /* 0x004fc60000010000 */
[----:B------:R-:W-:Y:S03]  /*70a0*/  LDSM.16.MT88.4 R20, [R191+0x2800] ;  /* 0x00280000bf14783b */ /* 0x000fe60000004200 */
[----:B------:R-:W-:Y:S01]  /*70b0*/  HMMA.16816.F32.BF16 R116, R4, R8, R84 ;  /* 0x000000080474723c */ /* 0x000fe20000041854 */
[----:B------:R-:W-:-:S04]  /*70c0*/  FADD.FTZ R2, R101, R2 ;  /* 0x0000000265027221 */ /* 0x000fc80000010000 */
[----:B------:R-:W-:-:S03]  /*70d0*/  FADD.FTZ R2, R100, R2 ;  /* 0x0000000264027221 */ /* 0x000fc60000010000 */
        /* <DEDUP_REMOVED lines=14> */
[----:B------:R-:W-:-:S02]  /*71c0*/  FFMA.FTZ R25, R145, c[0x0][0x2d0], -R0 ;  /* 0x0000b40091197a23 */ /* 0x000fc40000010800 */
[--C-:B------:R-:W-:Y:S02]  /*71d0*/  FFMA.FTZ R24, R144, c[0x0][0x2d0], -R0.reuse ;  /* 0x0000b40090187a23 */ /* 0x100fe40000010800 */
[--C-:B------:R-:W-:Y:S02]  /*71e0*/  FFMA.FTZ R26, R143, c[0x0][0x2d0], -R0.reuse ;  /* 0x0000b4008f1a7a23 */ /* 0x100fe40000010800 */
[--C-:B------:R-:W-:Y:S01]  /*71f0*/  FFMA.FTZ R27, R142, c[0x0][0x2d0], -R0.reuse ;  /* 0x0000b4008e1b7a23 */ /* 0x100fe20000010800 */
[C---:B-1----:R-:W-:Y:S08]  /*7200*/  HMMA.16816.F32.BF16 R52, R4.reuse, R12, R52 ;  /* 0x0000000c0434723c */ /* 0x042ff00000041834 */
[C---:B------:R-:W-:Y:S01]  /*7210*/  HMMA.16816.F32.BF16 R44, R4.reuse, R14, R44 ;  /* 0x0000000e042c723c */ /* 0x040fe2000004182c */
[----:B------:R-:W1:Y:S07]  /*7220*/  LDSM.16.MT88.4 R12, [R192+0x2800] ;  /* 0x00280000c00c783b */ /* 0x000e6e0000004200 */
[C---:B--2---:R-:W-:Y:S08]  /*7230*/  HMMA.16816.F32.BF16 R40, R4.reuse, R8, R36 ;  /* 0x000000080428723c */ /* 0x044ff00000041824 */
[----:B------:R-:W-:Y:S01]  /*7240*/  HMMA.16816.F32.BF16 R28, R4, R10, R28 ;  /* 0x0000000a041c723c */ /* 0x000fe2000004181c */
[----:B------:R-:W2:Y:S01]  /*7250*/  MUFU.EX2 R7, R19 ;  /* 0x0000001300077308 */ /* 0x000ea20000000800 */
[----:B------:R-:W3:Y:S05]  /*7260*/  LDSM.16.MT88.4 R8, [R194+0x2800] ;  /* 0x00280000c208783b */ /* 0x000eea0000004200 */
[----:B------:R-:W-:-:S02]  /*7270*/  FFMA.FTZ R5, R147, c[0x0][0x2d0], -R0 ;  /* 0x0000b40093057a23 */ /* 0x000fc40000010800 */
[----:B------:R-:W-:Y:S01]  /*7280*/  FFMA.FTZ R4, R146, c[0x0][0x2d0], -R0 ;  /* 0x0000b40092047a23 */ /* 0x000fe20000010800 */
[----:B------:R5:W1:Y:S01]  /*7290*/  MUFU.EX2 R6, R18 ;  /* 0x0000001200067308 */ /* 0x000a620000000800 */
[----:B------:R-:W-:-:S04]  /*72a0*/  FADD.FTZ R0, R91, R3 ;  /* 0x000000035b007221 */ /* 0x000fc80000010000 */
[----:B--2---:R-:W-:-:S03]  /*72b0*/  FADD.FTZ R0, R7, R0 ;  /* 0x0000000007007221 */ /* 0x004fc60000010000 */
[----:B------:R2:W2:Y:S08]  /*72c0*/  MUFU.EX2 R91, R5 ;  /* 0x00000005005b7308 */ /* 0x0004b00000000800 */
[----:B------:R3:W3:Y:S01]  /*72d0*/  MUFU.EX2 R96, R4 ;  /* 0x0000000400607308 */ /* 0x0006e20000000800 */
[----:B-----5:R-:W5:Y:S01]  /*72e0*/  LDSM.16.MT88.4 R16, [R193+0x2800] ;  /* 0x00280000c110783b */ /* 0x020f620000004200 */
[----:B-1----:R-:W-:-:S02]  /*72f0*/  FADD.FTZ R3, R6, R0 ;  /* 0x0000000006037221 */ /* 0x002fc40000010000 */
[----:B------:R-:W-:Y:S02]  /*7300*/  FADD.FTZ R0, R90, R2 ;  /* 0x000000025a007221 */ /* 0x000fe40000010000 */
[----:B------:R-:W-:Y:S01]  /*7310*/  FADD.FTZ R2, R98, R3 ;  /* 0x0000000362027221 */ /* 0x000fe20000010000 */
[C---:B--2---:R-:W-:Y:S01]  /*7320*/  F2FP.BF16.PACK_AB R5, R97.reuse, R90 ;  /* 0x0000005a6105723e */ /* 0x044fe200000010ff */
[----:B------:R-:W-:Y:S02]  /*7330*/  FADD.FTZ R0, R97, R0 ;  /* 0x0000000061007221 */ /* 0x000fe40000010000 */
[----:B------:R-:W-:Y:S02]  /*7340*/  FADD.FTZ R2, R99, R2 ;  /* 0x0000000263027221 */ /* 0x000fe40000010000 */
[----:B------:R-:W-:Y:S01]  /*7350*/  FADD.FTZ R0, R91, R0 ;  /* 0x000000005b007221 */ /* 0x000fe20000010000 */
[----:B---3--:R-:W-:-:S03]  /*7360*/  F2FP.BF16.PACK_AB R4, R6, R7 ;  /* 0x000000070604723e */ /* 0x008fc600000010ff */
[C---:B------:R-:W-:Y:S01]  /*7370*/  FADD.FTZ R0, R96.reuse, R0 ;  /* 0x0000000060007221 */ /* 0x040fe20000010000 */
[----:B------:R-:W-:Y:S02]  /*7380*/  F2FP.BF16.PACK_AB R6, R99, R98 ;  /* 0x000000626306723e */ /* 0x000fe400000010ff */
[----:B------:R-:W-:Y:S02]  /*7390*/  F2FP.BF16.PACK_AB R7, R96, R91 ;  /* 0x0000005b6007723e */ /* 0x000fe400000010ff */
[----:B------:R-:W-:Y:S05]  /*73a0*/  LDSM.16.MT88.4 R96, [R194+0x3000] ;  /* 0x00300000c260783b */ /* 0x000fea0000004200 */
[C---:B------:R-:W-:Y:S08]  /*73b0*/  HMMA.16816.F32.BF16 R32, R4.reuse, R22, R108 ;  /* 0x000000160420723c */ /* 0x040ff0000004186c */
[C---:B------:R-:W-:Y:S01]  /*73c0*/  HMMA.16816.F32.BF16 R108, R4.reuse, R12, R80 ;  /* 0x0000000c046c723c */ /* 0x040fe20000041850 */
[----:B------:R-:W-:Y:S07]  /*73d0*/  LDSM.16.MT88.4 R80, [R193+0x6800] ;  /* 0x00680000c150783b */ /* 0x000fee0000004200 */
[C---:B------:R-:W-:Y:S01]  /*73e0*/  HMMA.16816.F32.BF16 R76, R4.reuse, R14, R76 ;  /* 0x0000000e044c723c */ /* 0x040fe2000004184c */
[----:B------:R-:W1:Y:S07]  /*73f0*/  LDSM.16.MT88.4 R12, [R192+0x6000] ;  /* 0x00600000c00c783b */ /* 0x000e6e0000004200 */
[C---:B------:R-:W-:Y:S01]  /*7400*/  HMMA.16816.F32.BF16 R100, R4.reuse, R8, R72 ;  /* 0x000000080464723c */ /* 0x040fe20000041848 */
[----:B------:R-:W-:Y:S07]  /*7410*/  LDSM.16.MT88.4 R72, [R192+0x6800] ;  /* 0x00680000c048783b */ /* 0x000fee0000004200 */
[C---:B------:R-:W-:Y:S01]  /*7420*/  HMMA.16816.F32.BF16 R60, R4.reuse, R10, R60 ;  /* 0x0000000a043c723c */ /* 0x040fe2000004183c */
[----:B------:R-:W2:Y:S07]  /*7430*/  LDSM.16.MT88.4 R8, [R194+0x6000] ;  /* 0x00600000c208783b */ /* 0x000eae0000004200 */
[C---:B------:R-:W-:Y:S01]  /*7440*/  HMMA.16816.F32.BF16 R124, R4.reuse, R20, R112 ;  /* 0x00000014047c723c */ /* 0x040fe20000041870 */
[----:B------:R-:W3:Y:S04]  /*7450*/  LDSM.16.MT88.4 R20, [R191+0x6000] ;  /* 0x00600000bf14783b */ /* 0x000ee80000004200 */
[----:B------:R-:W-:Y:S03]  /*7460*/  LDSM.16.MT88.4 R112, [R193+0x3000] ;  /* 0x00300000c170783b */ /* 0x000fe60000004200 */
[C---:B-----5:R-:W-:Y:S08]  /*7470*/  HMMA.16816.F32.BF16 R116, R4.reuse, R16, R116 ;  /* 0x000000100474723c */ /* 0x060ff00000041874 */
[C---:B------:R-:W-:Y:S01]  /*7480*/  HMMA.16816.F32.BF16 R36, R4.reuse, R18, R84 ;  /* 0x000000120424723c */ /* 0x040fe20000041854 */
[----:B------:R-:W5:Y:S07]  /*7490*/  LDSM.16.MT88.4 R16, [R193+0x6000] ;  /* 0x00600000c110783b */ /* 0x000f6e0000004200 */
[C---:B-1----:R-:W-:Y:S01]  /*74a0*/  HMMA.16816.F32.BF16 R52, R4.reuse, R12, R52 ;  /* 0x0000000c0434723c */ /* 0x042fe20000041834 */
[----:B------:R-:W1:Y:S07]  /*74b0*/  MUFU.EX2 R13, R71 ;  /* 0x00000047000d7308 */ /* 0x000e6e0000000800 */
[C---:B------:R-:W-:Y:S01]  /*74c0*/  HMMA.16816.F32.BF16 R44, R4.reuse, R14, R44 ;  /* 0x0000000e042c723c */ /* 0x040fe2000004182c */
[----:B------:R-:W4:Y:S07]  /*74d0*/  MUFU.EX2 R12, R25 ;  /* 0x00000019000c7308 */ /* 0x000f2e0000000800 */
[C---:B--2---:R-:W-:Y:S01]  /*74e0*/  HMMA.16816.F32.BF16 R40, R4.reuse, R8, R40 ;  /* 0x000000080428723c */ /* 0x044fe20000041828 */
[----:B------:R2:W-:Y:S06]  /*74f0*/  MUFU.EX2 R15, R89 ;  /* 0x00000059000f7308 */ /* 0x0005ec0000000800 */
[----:B-1----:R-:W-:Y:S01]  /*7500*/  FADD.FTZ R9, R13, R2 ;  /* 0x000000020d097221 */ /* 0x002fe20000010000 */
[----:B---3--:R-:W-:Y:S01]  /*7510*/  HMMA.16816.F32.BF16 R92, R4, R20, R92 ;  /* 0x00000014045c723c */ /* 0x008fe2000004185c */
[----:B------:R-:W-:Y:S01]  /*7520*/  @P3 IMAD.HI.U32 R2, R153, c[0x0][0x2c8], RZ ;  /* 0x0000b20099023a27 */ /* 0x000fe200078e00ff */
[----:B------:R-:W1:Y:S03]  /*7530*/  MUFU.EX2 R14, R24 ;  /* 0x00000018000e7308 */ /* 0x000e660000000800 */
[----:B----4-:R-:W-:Y:S01]  /*7540*/  FADD.FTZ R8, R12, R0 ;  /* 0x000000000c087221 */ /* 0x010fe20000010000 */
[----:B------:R-:W-:-:S02]  /*7550*/  MOV R0, R153 ;  /* 0x0000009900007202 */ /* 0x000fc40000000f00 */
[----:B------:R-:W-:Y:S01]  /*7560*/  @P3 SHF.R.U32.HI R0, RZ, c[0x0][0x2cc], R2 ;  /* 0x0000b300ff003a19 */ /* 0x000fe20000011602 */
[----:B------:R-:W-:Y:S01]  /*7570*/  HMMA.16816.F32.BF16 R20, R4, R22, R64 ;  /* 0x000000160414723c */ /* 0x000fe20000041840 */
[----:B--2---:R-:W2:Y:S01]  /*7580*/  LDSM.16.MT88.4 R88, [R191+0x6800] ;  /* 0x00680000bf58783b */ /* 0x004ea20000004200 */
[----:B------:R-:W-:Y:S02]  /*7590*/  MOV R2, RZ ;  /* 0x000000ff00027202 */ /* 0x000fe40000000f00 */
[----:B------:R-:W-:-:S03]  /*75a0*/  IADD3 R3, R0, R151, -R152 ;  /* 0x0000009700037210 */ /* 0x000fc60007ffe898 */
[----:B------:R-:W-:Y:S01]  /*75b0*/  F2FP.BF16.PACK_AB R64, R70, R13 ;  /* 0x0000000d4640723e */ /* 0x000fe200000010ff */
[C---:B-----5:R-:W-:Y:S01]  /*75c0*/  HMMA.16816.F32.BF16 R56, R4.reuse, R16, R56 ;  /* 0x000000100438723c */ /* 0x060fe20000041838 */
[----:B------:R-:W-:Y:S01]  /*75d0*/  IMAD.HI R2, R3, -0x6db6db6d, R2 ;  /* 0x9249249303027827 */ /* 0x000fe200078e0202 */
[----:B-1----:R-:W-:Y:S02]  /*75e0*/  F2FP.BF16.PACK_AB R65, R14, R12 ;  /* 0x0000000c0e41723e */ /* 0x002fe400000010ff */
[----:B------:R-:W-:Y:S02]  /*75f0*/  F2FP.BF16.PACK_AB R66, R230, R15 ;  /* 0x0000000fe642723e */ /* 0x000fe400000010ff */
[----:B------:R-:W-:Y:S02]  /*7600*/  SHF.R.U32.HI R0, RZ, 0x1f, R2 ;  /* 0x0000001fff007819 */ /* 0x000fe40000011602 */
[----:B------:R-:W-:Y:S02]  /*7610*/  HMMA.16816.F32.BF16 R48, R4, R18, R48 ;  /* 0x000000120430723c */ /* 0x000fe40000041830 */
[----:B------:R-:W-:Y:S01]  /*7620*/  LEA.HI.SX32 R2, R2, R0, 0x1a ;  /* 0x0000000002027211 */ /* 0x000fe200078fd2ff */
[----:B------:R-:W-:-:S03]  /*7630*/  FADD.FTZ R0, R70, R9 ;  /* 0x0000000946007221 */ /* 0x000fc60000010000 */
[----:B------:R-:W-:Y:S01]  /*7640*/  IMNMX R12, R150, R2, !PT ;  /* 0x00000002960c7217 */ /* 0x000fe20007800200 */
[----:B------:R-:W-:Y:S01]  /*7650*/  FADD.FTZ R2, R14, R8 ;  /* 0x000000080e027221 */ /* 0x000fe20000010000 */
[----:B------:R-:W-:Y:S01]  /*7660*/  HMMA.16816.F32.BF16 R28, R4, R10, R28 ;  /* 0x0000000a041c723c */ /* 0x000fe2000004181c */
[----:B------:R-:W1:Y:S01]  /*7670*/  LDSM.16.MT88.4 R4, [R194+0x6800] ;  /* 0x00680000c204783b */ /* 0x000e620000004200 */
[----:B------:R-:W3:Y:S01]  /*7680*/  MUFU.EX2 R11, R26 ;  /* 0x0000001a000b7308 */ /* 0x000ee20000000800 */
[----:B------:R-:W-:Y:S01]  /*7690*/  ISETP.GE.AND P0, PT, R218, R12, PT ;  /* 0x0000000cda00720c */ /* 0x000fe20003f06270 */
[----:B------:R-:W-:Y:S01]  /*76a0*/  FADD.FTZ R0, R15, R0 ;  /* 0x000000000f007221 */ /* 0x000fe20000010000 */
[----:B------:R4:W-:Y:S03]  /*76b0*/  STL [R1+0x8], R12 ;  /* 0x0000080c01007387 */ /* 0x0009e60000100800 */
[----:B------:R-:W-:-:S02]  /*76c0*/  FADD.FTZ R230, R230, R0 ;  /* 0x00000000e6e67221 */ /* 0x000fc40000010000 */
[----:B------:R-:W5:Y:S01]  /*76d0*/  MUFU.EX2 R10, R27 ;  /* 0x0000001b000a7308 */ /* 0x000f620000000800 */
[----:B---3--:R-:W-:Y:S01]  /*76e0*/  FADD.FTZ R2, R11, R2 ;  /* 0x000000020b027221 */ /* 0x008fe20000010000 */
[----:B-----5:R-:W-:-:S03]  /*76f0*/  F2FP.BF16.PACK_AB R67, R10, R11 ;  /* 0x0000000b0a43723e */ /* 0x020fc600000010ff */
[----:B------:R-:W-:-:S04]  /*7700*/  FADD.FTZ R247, R10, R2 ;  /* 0x000000020af77221 */ /* 0x000fc80000010000 */
[C---:B------:R-:W-:Y:S08]  /*7710*/  HMMA.16816.F32.BF16 R108, R64.reuse, R104, R108 ;  /* 0x00000068406c723c */ /* 0x040ff0000004186c */
[C---:B------:R-:W-:Y:S08]  /*7720*/  HMMA.16816.F32.BF16 R104, R64.reuse, R106, R76 ;  /* 0x0000006a4068723c */ /* 0x040ff0000004184c */
[C---:B------:R-:W-:Y:S08]  /*7730*/  HMMA.16816.F32.BF16 R100, R64.reuse, R96, R100 ;  /* 0x000000604064723c */ /* 0x040ff00000041864 */
[C---:B------:R-:W-:Y:S08]  /*7740*/  HMMA.16816.F32.BF16 R124, R64.reuse, R120, R124 ;  /* 0x00000078407c723c */ /* 0x040ff0000004187c */
[C---:B------:R-:W-:Y:S08]  /*7750*/  HMMA.16816.F32.BF16 R116, R64.reuse, R112, R116 ;  /* 0x000000704074723c */ /* 0x040ff00000041874 */
[C---:B------:R-:W-:Y:S08]  /*7760*/  HMMA.16816.F32.BF16 R96, R64.reuse, R98, R60 ;  /* 0x000000624060723c */ /* 0x040ff0000004183c */
[C---:B--2---:R-:W-:Y:S08]  /*7770*/  HMMA.16816.F32.BF16 R92, R64.reuse, R88, R92 ;  /* 0x00000058405c723c */ /* 0x044ff0000004185c */
[C---:B------:R-:W-:Y:S08]  /*7780*/  HMMA.16816.F32.BF16 R84, R64.reuse, R80, R56 ;  /* 0x000000504054723c */ /* 0x040ff00000041838 */
[C---:B------:R-:W-:Y:S08]  /*7790*/  HMMA.16816.F32.BF16 R76, R64.reuse, R72, R52 ;  /* 0x00000048404c723c */ /* 0x040ff00000041834 */
[C---:B------:R-:W-:Y:S08]  /*77a0*/  HMMA.16816.F32.BF16 R120, R64.reuse, R122, R32 ;  /* 0x0000007a4078723c */ /* 0x040ff00000041820 */
[C---:B------:R-:W-:Y:S08]  /*77b0*/  HMMA.16816.F32.BF16 R112, R64.reuse, R114, R36 ;  /* 0x000000724070723c */ /* 0x040ff00000041824 */
[C---:B------:R-:W-:Y:S08]  /*77c0*/  HMMA.16816.F32.BF16 R88, R64.reuse, R90, R20 ;  /* 0x0000005a4058723c */ /* 0x040ff00000041814 */
[C---:B------:R-:W-:Y:S08]  /*77d0*/  HMMA.16816.F32.BF16 R80, R64.reuse, R82, R48 ;  /* 0x000000524050723c */ /* 0x040ff00000041830 */
[C---:B------:R-:W-:Y:S08]  /*77e0*/  HMMA.16816.F32.BF16 R72, R64.reuse, R74, R44 ;  /* 0x0000004a4048723c */ /* 0x040ff0000004182c */
[C---:B-1----:R-:W-:Y:S08]  /*77f0*/  HMMA.16816.F32.BF16 R60, R64.reuse, R4, R40 ;  /* 0x00000004403c723c */ /* 0x042ff00000041828 */
[----:B------:R-:W-:Y:S01]  /*7800*/  HMMA.16816.F32.BF16 R64, R64, R6, R28 ;  /* 0x000000064040723c */ /* 0x000fe2000004181c */
[----:B------:R-:W-:Y:S01]  /*7810*/  @!UPT UIADD3 URZ, URZ, URZ, URZ ;  /* 0x0000003f3f3ff290 */ /* 0x000fe2000fffe03f */
[----:B------:R-:W-:Y:S11]  /*7820*/  @!P0 BRA `(.L_x_1344) ;  /* 0x000046c000008947 */ /* 0x000ff60003800000 */
[----:B----4-:R-:W-:Y:S02]  /*7830*/  MOV R71, R68 ;  /* 0x0000004400477202 */ /* 0x010fe40000000f00 */
[----:B------:R-:W-:-:S02]  /*7840*/  MOV R70, R69 ;  /* 0x0000004500467202 */ /* 0x000fc40000000f00 */
[----:B------:R-:W-:-:S07]  /*7850*/  MOV R224, R218 ;  /* 0x000000da00e07202 */ /* 0x000fce0000000f00 */
.L_x_1360:
[----:B------:R-:W2:Y:S01]  /*7860*/  LDL R0, [R1] ;  /* 0x0000000001007983 */ /* 0x000ea20000100800 */
        /* <DEDUP_REMOVED lines=21> */
[C---:B-1-34-:R-:W-:Y:S01]  /*79c0*/  IMAD.WIDE.U32 R2, R223.reuse, c[0x0][0x208], RZ ;  /* 0x00008200df027a25 */ /* 0x05afe200078e00ff */
[----:B------:R-:W-:Y:S01]  /*79d0*/  SHF.R.S32.HI R0, RZ, 0x1f, R223 ;  /* 0x0000001fff007819 */ /* 0x000fe200000114df */
[----:B------:R-:W2:Y:S04]  /*79e0*/  LDL.64 R6, [R1+0x28] ;  /* 0x0000280001067983 */ /* 0x000ea80000100a00 */
[----:B------:R-:W-:Y:S02]  /*79f0*/  IMAD R0, R0, c[0x0][0x208], RZ ;  /* 0x0000820000007a24 */ /* 0x000fe400078e02ff */
[----:B------:R-:W3:Y:S02]  /*7a00*/  LDL R5, [R1+0x34] ;  /* 0x0000340001057983 */ /* 0x000ee40000100800 */
[----:B------:R-:W-:Y:S05]  /*7a10*/  IMAD R0, R223, c[0x0][0x20c], R0 ;  /* 0x00008300df007a24 */ /* 0x000fea00078e0200 */
[----:B------:R-:W-:Y:S02]  /*7a20*/  IADD3 R3, R3, R0, RZ ;  /* 0x0000000003037210 */ /* 0x000fe40007ffe0ff */
[----:B------:R-:W-:Y:S03]  /*7a30*/  SHF.R.S32.HI R0, RZ, 0x1f, R219 ;  /* 0x0000001fff007819 */ /* 0x000fe600000114db */
[C---:B------:R-:W-:Y:S04]  /*7a40*/  IMAD.WIDE.U32 R2, R219.reuse, c[0x0][0x218], R2 ;  /* 0x00008600db027a25 */ /* 0x040fe800078e0002 */
[----:B------:R-:W-:Y:S04]  /*7a50*/  IMAD R4, R0, c[0x0][0x218], RZ ;  /* 0x0000860000047a24 */ /* 0x000fe800078e02ff */
[----:B------:R-:W-:Y:S01]  /*7a60*/  IMAD R4, R219, c[0x0][0x21c], R4 ;  /* 0x00008700db047a24 */ /* 0x000fe200078e0204 */
[----:B--2---:R-:W-:Y:S04]  /*7a70*/  IADD3 R0, P0, R6, R2, RZ ;  /* 0x0000000206007210 */ /* 0x004fe80007f1e0ff */
[----:B---3--:R-:W-:Y:S02]  /*7a80*/  IADD3.X R2, R5, R3, R4, P0, !PT ;  /* 0x0000000305027210 */ /* 0x008fe400007fe404 */
[C---:B------:R-:W-:Y:S04]  /*7a90*/  LEA R6, P0, R0.reuse, c[0x0][0x1f8], 0x1 ;  /* 0x00007e0000067a11 */ /* 0x040fe800078008ff */
[----:B------:R-:W-:Y:S01]  /*7aa0*/  LEA.HI.X R5, R0, c[0x0][0x1fc], R2, 0x1, P0 ;  /* 0x00007f0000057a11 */ /* 0x000fe200000f0c02 */
[----:B------:R-:W-:-:S06]  /*7ab0*/  BRA.DIV ~URZ, `(.L_x_1347) ;  /* 0x0000d9a27f007947 */ /* 0x000fcc000b800000 */
[----:B------:R1:W2:Y:S02]  /*7ac0*/  SHFL.IDX PT, R0, R5, RZ, 0x181f ;  /* 0x00181fff05007589 */ /* 0x0002a400000e0000 */
.L_x_1453:
[----:B------:R-:W-:-:S05]  /*7ad0*/  BRA.DIV ~URZ, `(.L_x_1348) ;  /* 0x0000d9f27f007947 */ /* 0x000fca000b800000 */
[----:B------:R-:W3:Y:S01]  /*7ae0*/  SHFL.IDX PT, R2, R6, RZ, 0x181f ;  /* 0x00181fff06027589 */ /* 0x000ee200000e0000 */
[C---:B------:R-:W-:Y:S01]  /*7af0*/  IMAD.SHL.U32 R15, R238.reuse, 0x2, RZ ;  /* 0x00000002ee0f7824 */ /* 0x040fe200078e00ff */
[----:B------:R-:W-:Y:S01]  /*7b00*/  ISETP.GE.AND P4, PT, R238, c[0x0][0x1d4], PT ;  /* 0x00007500ee007a0c */ /* 0x000fe20003f86270 */
[C---:B------:R-:W-:Y:S01]  /*7b10*/  IMAD.SHL.U32 R14, R248.reuse, 0x2, RZ ;  /* 0x00000002f80e7824 */ /* 0x040fe200078e00ff */
[----:B------:R-:W-:Y:S01]  /*7b20*/  SHFL.IDX PT, R7, R6, 0x2, 0x181f ;  /* 0x00581f0006077f89 */ /* 0x000fe200000e0000 */
[----:B------:R-:W-:Y:S02]  /*7b30*/  ISETP.GE.AND P0, PT, R248, c[0x0][0x1d4], PT ;  /* 0x00007500f8007a0c */ /* 0x000fe40003f06270 */
[----:B------:R-:W-:Y:S02]  /*7b40*/  SEL R4, RZ, 0x10, P4 ;  /* 0x00000010ff047807 */ /* 0x000fe40002000000 */
[-C--:B---3--:R-:W-:Y:S05]  /*7b50*/  IADD3 R12, P5, R2, R15.reuse, RZ ;  /* 0x0000000f020c7210 */ /* 0x088fea0007fbe0ff */
[--C-:B--2---:R-:W-:Y:S01]  /*7b60*/  IMAD.X R13, R0, 0x1, R220.reuse, P5 ;  /* 0x00000001000d7824 */ /* 0x104fe200028e06dc */
[-C--:B------:R-:W-:Y:S04]  /*7b70*/  IADD3 R2, P5, R2, R14.reuse, RZ ;  /* 0x0000000e02027210 */ /* 0x080fe80007fbe0ff */
[----:B------:R-:W-:Y:S01]  /*7b80*/  @!PT LDS RZ, [RZ] ;  /* 0x00000000fffff984 */ /* 0x000fe20000000800 */
[----:B------:R2:W-:Y:S01]  /*7b90*/  LDGSTS.E.BYPASS.LTC128B.128 [R215+0x100], [R12.64], !P4 ;  /* 0x001000000cd77fae */ /* 0x0005e2000e101d46 */
[--C-:B------:R-:W-:Y:S03]  /*7ba0*/  IMAD.X R3, R0, 0x1, R221.reuse, P5 ;  /* 0x0000000100037824 */ /* 0x100fe600028e06dd */
[----:B------:R-:W-:Y:S04]  /*7bb0*/  SHFL.IDX PT, R0, R5, 0x1, 0x181f ;  /* 0x00381f0005007f89 */ /* 0x000fe800000e0000 */
[----:B------:R3:W-:Y:S04]  /*7bc0*/  LDGSTS.E.BYPASS.LTC128B.128 [R215+0x3900], [R2.64], !P0 ;  /* 0x0390000002d77fae */ /* 0x0007e8000c101d46 */
[----:B---3--:R-:W2:Y:S02]  /*7bd0*/  SHFL.IDX PT, R2, R6, 0x1, 0x181f ;  /* 0x00381f0006027f89 */ /* 0x008ea400000e0000 */
[----:B--2---:R-:W-:Y:S05]  /*7be0*/  IADD3 R12, P5, R2, R15, RZ ;  /* 0x0000000f020c7210 */ /* 0x004fea0007fbe0ff */
[----:B------:R-:W-:Y:S01]  /*7bf0*/  IMAD.X R13, R0, 0x1, R220, P5 ;  /* 0x00000001000d7824 */ /* 0x000fe200028e06dc */
[----:B------:R-:W-:Y:S04]  /*7c00*/  IADD3 R2, P5, R2, R14, RZ ;  /* 0x0000000e02027210 */ /* 0x000fe80007fbe0ff */
[----:B------:R2:W-:Y:S01]  /*7c10*/  LDGSTS.E.BYPASS.LTC128B.128 [R215+0x1100], [R12.64], !P4 ;  /* 0x011000000cd77fae */ /* 0x0005e2000e101d46 */
[----:B------:R-:W-:Y:S01]  /*7c20*/  IMAD.X R3, R0, 0x1, R221, P5 ;  /* 0x0000000100037824 */ /* 0x000fe200028e06dd */
[----:B------:R-:W-:Y:S04]  /*7c30*/  SEL R0, RZ, 0x10, P0 ;  /* 0x00000010ff007807 */ /* 0x000fe80000000000 */
[----:B------:R3:W-:Y:S04]  /*7c40*/  LDGSTS.E.BYPASS.LTC128B.128 [R215+0x4900], [R2.64], !P0 ;  /* 0x0490000002d77fae */ /* 0x0007e8000c101d46 */
[----:B--2---:R3:W2:Y:S02]  /*7c50*/  SHFL.IDX PT, R12, R5, 0x2, 0x181f ;  /* 0x00581f00050c7f89 */ /* 0x0046a400000e0000 */
.L_x_1454:
[----:B---3--:R-:W-:Y:S01]  /*7c60*/  IADD3 R2, -R4, 0x10, RZ ;  /* 0x0000001004027810 */ /* 0x008fe20007ffe1ff */
[----:B------:R-:W-:Y:S01]  /*7c70*/  IMAD.SHL.U32 R3, R238, 0x2, RZ ;  /* 0x00000002ee037824 */ /* 0x000fe200078e00ff */
[----:B------:R-:W-:Y:S01]  /*7c80*/  ISETP.NE.U32.AND P5, PT, R4, RZ, PT ;  /* 0x000000ff0400720c */ /* 0x000fe20003fa5070 */
[----:B------:R-:W-:Y:S01]  /*7c90*/  IMAD.SHL.U32 R14, R248, 0x2, RZ ;  /* 0x00000002f80e7824 */ /* 0x000fe200078e00ff */
[----:B------:R-:W-:Y:S01]  /*7ca0*/  LOP3.LUT R2, R2, 0xf, RZ, 0xc0, !PT ;  /* 0x0000000f02027812 */ /* 0x000fe200078ec0ff */
[----:B------:R-:W3:Y:S03]  /*7cb0*/  S2R R13, SR_TID.X ;  /* 0x00000000000d7919 */ /* 0x000ee60000002100 */
[-C--:B------:R-:W-:Y:S04]  /*7cc0*/  IADD3 R2, P4, P0, R2, R7.reuse, R3 ;  /* 0x0000000702027210 */ /* 0x080fe8000789e003 */
[-C--:B--2---:R-:W-:Y:S05]  /*7cd0*/  IADD3.X R3, RZ, R12.reuse, R220, P4, P0 ;  /* 0x0000000cff037210 */ /* 0x084fea00027e04dc */
[----:B------:R-:W-:Y:S01]  /*7ce0*/  @!PT LDS RZ, [RZ] ;  /* 0x00000000fffff984 */ /* 0x000fe20000000800 */
[----:B------:R-:W-:Y:S01]  /*7cf0*/  @!PT LDS RZ, [RZ] ;  /* 0x00000000fffff984 */ /* 0x000fe20000000800 */
[----:B------:R-:W-:Y:S01]  /*7d00*/  @!PT LDS RZ, [RZ] ;  /* 0x00000000fffff984 */ /* 0x000fe20000000800 */
[----:B------:R2:W-:Y:S01]  /*7d10*/  LDGSTS.E.BYPASS.LTC128B.128.ZFILL [R215+0x2100], [R2.64], P5 ;  /* 0x0210000002d77fae */ /* 0x0005e2000a941d46 */
[C---:B------:R-:W-:Y:S02]  /*7d20*/  ISETP.NE.U32.AND P5, PT, R0.reuse, RZ, PT ;  /* 0x000000ff0000720c */ /* 0x040fe40003fa5070 */
[----:B--2---:R-:W-:Y:S04]  /*7d30*/  IADD3 R2, -R0, 0x10, RZ ;  /* 0x0000001000027810 */ /* 0x004fe80007ffe1ff */
[----:B------:R-:W-:Y:S04]  /*7d40*/  LOP3.LUT R2, R2, 0xf, RZ, 0xc0, !PT ;  /* 0x0000000f02027812 */ /* 0x000fe800078ec0ff */
[----:B------:R-:W-:Y:S04]  /*7d50*/  IADD3 R2, P4, P0, R2, R7, R14 ;  /* 0x0000000702027210 */ /* 0x000fe8000789e00e */
[----:B------:R-:W-:Y:S02]  /*7d60*/  IADD3.X R3, RZ, R12, R221, P4, P0 ;  /* 0x0000000cff037210 */ /* 0x000fe400027e04dd */
[----:B---3--:R-:W-:Y:S03]  /*7d70*/  ISETP.GT.AND P0, PT, R13, 0x7f, PT ;  /* 0x0000007f0d00780c */ /* 0x008fe60003f04270 */
[----:B------:R2:W-:Y:S10]  /*7d80*/  LDGSTS.E.BYPASS.LTC128B.128.ZFILL [R215+0x5900], [R2.64], P5 ;  /* 0x0590000002d77fae */ /* 0x0005f4000a941d46 */
[----:B------:R-:W-:-:S05]  /*7d90*/  @P0 BRA `(.L_x_1346) ;  /* 0x0000014000000947 */ /* 0x000fca0003800000 */
[----:B------:R-:W-:-:S05]  /*7da0*/  BRA.DIV ~URZ, `(.L_x_1349) ;  /* 0x0000daf27f007947 */ /* 0x000fca000b800000 */
[----:B-1----:R-:W1:Y:S04]  /*7db0*/  SHFL.IDX PT, R5, R5, 0x3, 0x181f ;  /* 0x00781f0005057f89 */ /* 0x002e6800000e0000 */
[----:B------:R-:W3:Y:S02]  /*7dc0*/  SHFL.IDX PT, R6, R6, 0x3, 0x181f ;  /* 0x00781f0006067f89 */ /* 0x000ee400000e0000 */
.L_x_1455:
[----:B--2---:R-:W-:Y:S01]  /*7dd0*/  IADD3 R2, -R4, 0x10, RZ ;  /* 0x0000001004027810 */ /* 0x004fe20007ffe1ff */
[----:B------:R-:W-:Y:S01]  /*7de0*/  IMAD.SHL.U32 R3, R238, 0x2, RZ ;  /* 0x00000002ee037824 */ /* 0x000fe200078e00ff */
[----:B------:R-:W-:Y:S01]  /*7df0*/  ISETP.NE.U32.AND P0, PT, R4, RZ, PT ;  /* 0x000000ff0400720c */ /* 0x000fe20003f05070 */
[----:B------:R-:W-:Y:S01]  /*7e00*/  IMAD.SHL.U32 R7, R248, 0x2, RZ ;  /* 0x00000002f8077824 */ /* 0x000fe200078e00ff */
[----:B------:R-:W-:Y:S04]  /*7e10*/  LOP3.LUT R2, R2, 0xf, RZ, 0xc0, !PT ;  /* 0x0000000f02027812 */ /* 0x000fe800078ec0ff */
[-C--:B---3--:R-:W-:Y:S04]  /*7e20*/  IADD3 R2, P5, P4, R2, R6.reuse, R3 ;  /* 0x0000000602027210 */ /* 0x088fe80007cbe003 */
[-C--:B-1----:R-:W-:Y:S05]  /*7e30*/  IADD3.X R3, RZ, R5.reuse, R220, P5, P4 ;  /* 0x00000005ff037210 */ /* 0x082fea0002fe84dc */
        /* <DEDUP_REMOVED lines=10> */
.L_x_1346:
[----:B-1-34-:R-:W-:Y:S05]  /*7ee0*/  BSYNC B0 ;  /* 0x0000000000007941 */ /* 0x01afea0003800000 */
.L_x_1345:
[----:B------:R-:W0:Y:S01]  /*7ef0*/  LDGDEPBAR ;  /* 0x00000000000079af */ /* 0x000e220000000000 */
[----:B------:R-:W-:Y:S01]  /*7f00*/  WARPSYNC 0xffffffff ;  /* 0xffffffff00007948 */ /* 0x000fe20003800000 */
[C---:B------:R-:W-:Y:S01]  /*7f10*/  HMMA.16816.F32.BF16 R4, R128.reuse, R8, RZ ;  /* 0x000000088004723c */ /* 0x040fe200000418ff */
[----:B------:R-:W-:Y:S05]  /*7f20*/  BSSY B0, `(.L_x_1350) ;  /* 0x0000176000007945 */ /* 0x000fea0003800000 */
[----:B--2---:R-:W2:Y:S02]  /*7f30*/  LDL R3, [R1] ;  /* 0x0000000001037983 */ /* 0x004ea40000100800 */
        /* <DEDUP_REMOVED lines=29> */
[C---:B------:R-:W-:Y:S01]  /*8110*/  HMMA.16816.F32.BF16 R48, R132.reuse, R158, R48 ;  /* 0x0000009e8430723c */ /* 0x040fe20000041830 */
[----:B------:R-:W4:Y:S07]  /*8120*/  LDSM.16.M88.4 R156, [R190+0x2800] ;  /* 0x00280000be9c783b */ /* 0x000f2e0000000200 */
[C---:B------:R-:W-:Y:S08]  /*8130*/  HMMA.16816.F32.BF16 R52, R132.reuse, R160, R52 ;  /* 0x000000a08434723c */ /* 0x040ff00000041834 */
[----:B------:R-:W-:Y:S08]  /*8140*/  HMMA.16816.F32.BF16 R56, R132, R162, R56 ;  /* 0x000000a28438723c */ /* 0x000ff00000041838 */
[C---:B-1----:R-:W-:Y:S08]  /*8150*/  HMMA.16816.F32.BF16 R4, R164.reuse, R136, R4 ;  /* 0x00000088a404723c */ /* 0x042ff00000041804 */
[C---:B------:R-:W-:Y:S01]  /*8160*/  HMMA.16816.F32.BF16 R8, R164.reuse, R138, R8 ;  /* 0x0000008aa408723c */ /* 0x040fe20000041808 */
[----:B------:R-:W1:Y:S07]  /*8170*/  LDSM.16.M88.4 R136, [R190+0x3000] ;  /* 0x00300000be88783b */ /* 0x000e6e0000000200 */
[C---:B---3--:R-:W-:Y:S08]  /*8180*/  HMMA.16816.F32.BF16 R12, R164.reuse, R140, R12 ;  /* 0x0000008ca40c723c */ /* 0x048ff0000004180c */
[C---:B------:R-:W-:Y:S01]  /*8190*/  HMMA.16816.F32.BF16 R16, R164.reuse, R142, R16 ;  /* 0x0000008ea410723c */ /* 0x040fe20000041810 */
[----:B------:R-:W3:Y:S07]  /*81a0*/  LDSM.16.M88.4 R140, [R189] ;  /* 0x00000000bd8c783b */ /* 0x000eee0000000200 */
        /* <DEDUP_REMOVED lines=9> */
[C---:B------:R-:W-:Y:S03]  /*8240*/  HMMA.16816.F32.BF16 R44, R164.reuse, R156, R44 ;  /* 0x0000009ca42c723c */ /* 0x040fe6000004182c */
[----:B--2---:R-:W-:Y:S05]  /*8250*/  ISETP.GT.AND P0, PT, R224, R3, PT ;  /* 0x00000003e000720c */ /* 0x004fea0003f04270 */
[C---:B------:R-:W-:Y:S01]  /*8260*/  HMMA.16816.F32.BF16 R48, R164.reuse, R158, R48 ;  /* 0x0000009ea430723c */ /* 0x040fe20000041830 */
[----:B------:R-:W2:Y:S07]  /*8270*/  LDSM.16.M88.4 R156, [R189+0x2000] ;  /* 0x00200000bd9c783b */ /* 0x000eae0000000200 */
[C---:B-1----:R-:W-:Y:S08]  /*8280*/  HMMA.16816.F32.BF16 R52, R164.reuse, R136, R52 ;  /* 0x00000088a434723c */ /* 0x042ff00000041834 */
[----:B------:R-:W-:Y:S01]  /*8290*/  HMMA.16816.F32.BF16 R56, R164, R138, R56 ;  /* 0x0000008aa438723c */ /* 0x000fe20000041838 */
[----:B------:R-:W1:Y:S07]  /*82a0*/  LDSM.16.M88.4 R136, [R189+0x2800] ;  /* 0x00280000bd88783b */ /* 0x000e6e0000000200 */
        /* <DEDUP_REMOVED lines=12> */
[C---:B--2---:R-:W-:Y:S08]  /*8370*/  HMMA.16816.F32.BF16 R36, R168.reuse, R156, R36 ;  /* 0x0000009ca824723c */ /* 0x044ff00000041824 */
[C---:B------:R-:W-:Y:S01]  /*8380*/  HMMA.16816.F32.BF16 R40, R168.reuse, R158, R40 ;  /* 0x0000009ea828723c */ /* 0x040fe20000041828 */
[----:B------:R-:W2:Y:S07]  /*8390*/  LDSM.16.M88.4 R156, [R188+0x5000] ;  /* 0x00500000bc9c783b */ /* 0x000eae0000000200 */
[C---:B-1----:R-:W-:Y:S08]  /*83a0*/  HMMA.16816.F32.BF16 R44, R168.reuse, R136, R44 ;  /* 0x00000088a82c723c */ /* 0x042ff0000004182c */
[C---:B------:R-:W-:Y:S01]  /*83b0*/  HMMA.16816.F32.BF16 R48, R168.reuse, R138, R48 ;  /* 0x0000008aa830723c */ /* 0x040fe20000041830 */
[----:B------:R-:W1:Y:S07]  /*83c0*/  LDSM.16.M88.4 R136, [R188+0x5800] ;  /* 0x00580000bc88783b */ /* 0x000e6e0000000200 */
        /* <DEDUP_REMOVED lines=8> */
[----:B------:R-:W5:Y:S07]  /*8450*/  LDSM.16.M88.4 R148, [R203] ;  /* 0x00000000cb94783b */ /* 0x000f6e0000000200 */
[C---:B------:R-:W-:Y:S08]  /*8460*/  HMMA.16816.F32.BF16 R20, R172.reuse, R152, R20 ;  /* 0x00000098ac14723c */ /* 0x040ff00000041814 */
[C---:B------:R-:W-:Y:S01]  /*8470*/  HMMA.16816.F32.BF16 R24, R172.reuse, R154, R24 ;  /* 0x0000009aac18723c */ /* 0x040fe20000041818 */
[----:B------:R-:W4:Y:S07]  /*8480*/  LDSM.16.M88.4 R152, [R197] ;  /* 0x00000000c598783b */ /* 0x000f2e0000000200 */
[C---:B--2---:R-:W-:Y:S08]  /*8490*/  HMMA.16816.F32.BF16 R28, R172.reuse, R156, R28 ;  /* 0x0000009cac1c723c */ /* 0x044ff0000004181c */
        /* <DEDUP_REMOVED lines=9> */
[----:B------:R-:W-:Y:S01]  /*8530*/  HMMA.16816.F32.BF16 R56, R172, R146, R56 ;  /* 0x00000092ac38723c */ /* 0x000fe20000041838 */
[----:B------:R-:W4:Y:S07]  /*8540*/  LDSM.16.M88.4 R144, [R201] ;  /* 0x00000000c990783b */ /* 0x000f2e0000000200 */
[C---:B-----5:R-:W-:Y:S08]  /*8550*/  HMMA.16816.F32.BF16 R4, R176.reuse, R148, R4 ;  /* 0x00000094b004723c */ /* 0x060ff00000041804 */
[C---:B------:R-:W-:Y:S01]  /*8560*/  HMMA.16816.F32.BF16 R8, R176.reuse, R150, R8 ;  /* 0x00000096b008723c */ /* 0x040fe20000041808 */
[----:B------:R-:W5:Y:S07]  /*8570*/  LDSM.16.M88.4 R148, [R202] ;  /* 0x00000000ca94783b */ /* 0x000f6e0000000200 */
        /* <DEDUP_REMOVED lines=16> */
[----:B------:R-:W-:Y:S01]  /*8680*/  HMMA.16816.F32.BF16 R56, R176, R150, R56 ;  /* 0x00000096b038723c */ /* 0x000fe20000041838 */
        /* <DEDUP_REMOVED lines=11> */
[C---:B------:R-:W-:Y:S08]  /*8740*/  HMMA.16816.F32.BF16 R32, R180.reuse, R142, R32 ;  /* 0x0000008eb420723c */ /* 0x040ff00000041820 */
[C---:B----4-:R-:W-:Y:S08]  /*8750*/  HMMA.16816.F32.BF16 R36, R180.reuse, R144, R36 ;  /* 0x00000090b424723c */ /* 0x050ff00000041824 */
[C---:B------:R-:W-:Y:S08]  /*8760*/  HMMA.16816.F32.BF16 R40, R180.reuse, R146, R40 ;  /* 0x00000092b428723c */ /* 0x040ff00000041828 */
[C---:B-----5:R-:W-:Y:S08]  /*8770*/  HMMA.16816.F32.BF16 R44, R180.reuse, R148, R44 ;  /* 0x00000094b42c723c */ /* 0x060ff0000004182c */
        /* <DEDUP_REMOVED lines=37> */
[----:B------:R-:W1:Y:S03]  /*89d0*/  LDSM.16.M88.4 R8, [R189+0x6000] ;  /* 0x00600000bd08783b */ /* 0x000e660000000200 */
[----:B-----5:R-:W-:Y:S04]  /*89e0*/  FMUL.FTZ R0, R13, c[0x0][0x320] ;  /* 0x0000c8000d007a20 */ /* 0x020fe80000410000 */
[C---:B------:R-:W-:Y:S01]  /*89f0*/  HMMA.16816.F32.BF16 R36, R184.reuse, R4, R36 ;  /* 0x00000004b824723c */ /* 0x040fe20000041824 */
[----:B------:R5:W1:Y:S07]  /*8a00*/  MUFU.TANH R152, R0 ;  /* 0x0000000000987308 */ /* 0x000a6e0000002400 */
[C---:B------:R-:W-:Y:S01]  /*8a10*/  HMMA.16816.F32.BF16 R40, R184.reuse, R6, R40 ;  /* 0x00000006b828723c */ /* 0x040fe20000041828 */
[----:B------:R-:W2:Y:S01]  /*8a20*/  LDSM.16.M88.4 R4, [R189+0x6800] ;  /* 0x00680000bd04783b */ /* 0x000ea20000000200 */
[----:B------:R-:W-:Y:S06]  /*8a30*/  DEPBAR.LE SB0, 0x0 ;  /* 0x000080000000791a */ /* 0x000fec0000000000 */
[----:B------:R-:W-:Y:S04]  /*8a40*/  FMUL.FTZ R2, R35, c[0x0][0x320] ;  /* 0x0000c80023027a20 */ /* 0x000fe80000410000 */
[----:B------:R3:W2:Y:S01]  /*8a50*/  MUFU.TANH R142, R2 ;  /* 0x00000002008e7308 */ /* 0x0006a20000002400 */
[----:B------:R-:W-:Y:S01]  /*8a60*/  BAR.SYNC.DEFER_BLOCKING 0x0 ;  /* 0x0000000000007b1d */ /* 0x000fe20000010000 */
[----:B-----5:R-:W-:Y:S08]  /*8a70*/  FMUL.FTZ R0, R14, c[0x0][0x320] ;  /* 0x0000c8000e007a20 */ /* 0x020ff00000410000 */
[----:B------:R5:W4:Y:S01]  /*8a80*/  MUFU.TANH R163, R0 ;  /* 0x0000000000a37308 */ /* 0x000b220000002400 */
[C---:B-1----:R-:W-:Y:S08]  /*8a90*/  HMMA.16816.F32.BF16 R44, R184.reuse, R8, R44 ;  /* 0x00000008b82c723c */ /* 0x042ff0000004182c */
[C---:B------:R-:W-:Y:S04]  /*8aa0*/  HMMA.16816.F32.BF16 R48, R184.reuse, R10, R48 ;  /* 0x0000000ab830723c */ /* 0x040fe80000041830 */
[----:B---3--:R-:W-:Y:S04]  /*8ab0*/  FMUL.FTZ R2, R43, c[0x0][0x320] ;  /* 0x0000c8002b027a20 */ /* 0x008fe80000410000 */
[C---:B--2---:R-:W-:Y:S04]  /*8ac0*/  HMMA.16816.F32.BF16 R52, R184.reuse, R4, R52 ;  /* 0x00000004b834723c */ /* 0x044fe80000041834 */
[----:B-----5:R-:W-:Y:S04]  /*8ad0*/  FMUL.FTZ R0, R15, c[0x0][0x320] ;  /* 0x0000c8000f007a20 */ /* 0x020fe80000410000 */
[----:B------:R-:W-:Y:S01]  /*8ae0*/  HMMA.16816.F32.BF16 R56, R184, R6, R56 ;  /* 0x00000006b838723c */ /* 0x000fe20000041838 */
[----:B------:R1:W2:Y:S03]  /*8af0*/  MUFU.TANH R162, R0 ;  /* 0x0000000000a27308 */ /* 0x0002a60000002400 */
[----:B-1----:R-:W-:Y:S07]  /*8b00*/  FMUL.FTZ R0, R16, c[0x0][0x320] ;  /* 0x0000c80010007a20 */ /* 0x002fee0000410000 */
        /* <DEDUP_REMOVED lines=81> */
[----:B--234-:R-:W2:Y:S01]  /*9020*/  LDL R229, [R1+0xc] ;  /* 0x00000c0001e57983 */ /* 0x01cea20000100800 */
[----:B------:R-:W-:Y:S03]  /*9030*/  MOV R219, RZ ;  /* 0x000000ff00db7202 */ /* 0x000fe60000000f00 */
[----:B------:R-:W3:Y:S04]  /*9040*/  LDL R3, [R1+0x4] ;  /* 0x0000040001037983 */ /* 0x000ee80000100800 */
[----:B------:R-:W4:Y:S04]  /*9050*/  LDL.64 R232, [R1+0x20] ;  /* 0x0000200001e87983 */ /* 0x000f280000100a00 */
[----:B------:R-:W5:Y:S04]  /*9060*/  LDL R228, [R1+0x30] ;  /* 0x0000300001e47983 */ /* 0x000f680000100800 */
[----:B------:R-:W4:Y:S04]  /*9070*/  LDL.64 R226, [R1+0x18] ;  /* 0x0000180001e27983 */ /* 0x000f280000100a00 */
[----:B------:R-:W5:Y:S01]  /*9080*/  LDL R225, [R1+0x10] ;  /* 0x0000100001e17983 */ /* 0x000f620000100800 */
[----:B--2---:R-:W-:Y:S05]  /*9090*/  IMAD R2, R224, 0x70, R229 ;  /* 0x00000070e0027824 */ /* 0x004fea00078e02e5 */
[----:B---3--:R-:W-:Y:S05]  /*90a0*/  IADD3 R2, R2, -0x70, R3 ;  /* 0xffffff9002027810 */ /* 0x008fea0007ffe003 */
[----:B------:R-:W-:Y:S04]  /*90b0*/  @P2 IMAD.HI.U32 R3, R2, c[0x0][0x2bc], RZ ;  /* 0x0000af0002032a27 */ /* 0x000fe800078e00ff */
[----:B-1----:R-:W-:Y:S01]  /*90c0*/  IMAD.MOV.U32 R0, RZ, RZ, R2 ;  /* 0x000000ffff007224 */ /* 0x002fe200078e0002 */
[----:B------:R-:W-:Y:S04]  /*90d0*/  @P2 SHF.R.U32.HI R0, RZ, c[0x0][0x2c0], R3 ;  /* 0x0000b000ff002a19 */ /* 0x000fe80000011603 */
[C---:B----4-:R-:W-:Y:S01]  /*90e0*/  @!P1 IADD3 R3, P0, R0.reuse, R232, RZ ;  /* 0x000000e800039210 */ /* 0x050fe20007f1e0ff */
[----:B------:R-:W-:Y:S03]  /*90f0*/  IMAD.MOV R4, RZ, RZ, -R0 ;  /* 0x000000ffff047224 */ /* 0x000fe600078e0a00 */
[----:B-----5:R-:W-:Y:S01]  /*9100*/  @!P1 LEA.HI.X.SX32 R0, R0, R228, 0x1, P0 ;  /* 0x000000e400009211 */ /* 0x020fe200000f0eff */
        /* <DEDUP_REMOVED lines=19> */
.L_x_1456:
[----:B------:R-:W-:-:S05]  /*9240*/  BRA.DIV ~URZ, `(.L_x_1353) ;  /* 0x0000c7927f007947 */ /* 0x000fca000b800000 */
[----:B------:R3:W4:Y:S02]  /*9250*/  SHFL.IDX PT, R2, R4, RZ, 0x181f ;  /* 0x00181fff04027589 */ /* 0x00072400000e0000 */
.L_x_1457:
[----:B------:R-:W-:Y:S01]  /*9260*/  ISETP.GE.AND P5, PT, R222, 0x1, PT ;  /* 0x00000001de00780c */ /* 0x000fe20003fa6270 */
[----:B------:R-:W-:Y:S02]  /*9270*/  IMAD.SHL.U32 R6, R238, 0x2, RZ ;  /* 0x00000002ee067824 */ /* 0x000fe400078e00ff */
[----:B------:R-:W-:Y:S10]  /*9280*/  IMAD.SHL.U32 R3, R248, 0x2, RZ ;  /* 0x00000002f8037824 */ /* 0x000ff400078e00ff */
[----:B------:R-:W-:Y:S02]  /*9290*/  @P5 ISETP.GE.AND P4, PT, R238, c[0x0][0x1d4], PT ;  /* 0x00007500ee005a0c */ /* 0x000fe40003f86270 */
[----:B----4-:R-:W-:Y:S02]  /*92a0*/  @P5 IADD3 R6, P6, R2, R6, RZ ;  /* 0x0000000602065210 */ /* 0x010fe40007fde0ff */
[----:B------:R-:W-:Y:S03]  /*92b0*/  @P5 ISETP.GE.AND P0, PT, R248, c[0x0][0x1d4], PT ;  /* 0x00007500f8005a0c */ /* 0x000fe60003f06270 */
[C---:B--2---:R-:W-:Y:S01]  /*92c0*/  @P5 IMAD.X R7, R5.reuse, 0x1, R220, P6 ;  /* 0x0000000105075824 */ /* 0x044fe200030e06dc */
[----:B------:R-:W-:Y:S05]  /*92d0*/  @P5 IADD3 R2, P6, R2, R3, RZ ;  /* 0x0000000302025210 */ /* 0x000fea0007fde0ff */
[----:B------:R-:W-:Y:S01]  /*92e0*/  @!PT LDS RZ, [RZ] ;  /* 0x00000000fffff984 */ /* 0x000fe20000000800 */
[----:B------:R-:W-:Y:S01]  /*92f0*/  @!PT LDS RZ, [RZ] ;  /* 0x00000000fffff984 */ /* 0x000fe20000000800 */
[----:B------:R-:W-:Y:S01]  /*9300*/  @!PT LDS RZ, [RZ] ;  /* 0x00000000fffff984 */ /* 0x000fe20000000800 */
[----:B------:R2:W-:Y:S01]  /*9310*/  @P5 LDGSTS.E.BYPASS.LTC128B.128 [R215+0x8100], [R6.64], !P4 ;  /* 0x0810000006d75fae */ /* 0x0005e2000e101d46 */
[----:B------:R-:W-:Y:S05]  /*9320*/  @P5 IMAD.X R3, R5, 0x1, R221, P6 ;  /* 0x0000000105035824 */ /* 0x000fea00030e06dd */
[----:B------:R2:W-:Y:S01]  /*9330*/  @P5 LDGSTS.E.BYPASS.LTC128B.128 [R215+0xb900], [R2.64], !P0 ;  /* 0x0b90000002d75fae */ /* 0x0005e2000c101d46 */
[----:B------:R-:W-:-:S05]  /*9340*/  BRA.DIV ~URZ, `(.L_x_1354) ;  /* 0x0000c7027f007947 */ /* 0x000fca000b800000 */
[----:B------:R4:W1:Y:S04]  /*9350*/  SHFL.IDX PT, R5, R0, 0x1, 0x181f ;  /* 0x00381f0000057f89 */ /* 0x00086800000e0000 */
[----:B--2---:R4:W2:Y:S02]  /*9360*/  SHFL.IDX PT, R2, R4, 0x1, 0x181f ;  /* 0x00381f0004027f89 */ /* 0x0048a400000e0000 */
.L_x_1458:
[----:B------:R-:W-:Y:S01]  /*9370*/  ISETP.GE.AND P5, PT, R222, 0x21, PT ;  /* 0x00000021de00780c */ /* 0x000fe20003fa6270 */
[----:B------:R-:W-:Y:S02]  /*9380*/  IMAD.SHL.U32 R6, R238, 0x2, RZ ;  /* 0x00000002ee067824 */ /* 0x000fe400078e00ff */
[----:B------:R-:W-:Y:S10]  /*9390*/  IMAD.SHL.U32 R3, R248, 0x2, RZ ;  /* 0x00000002f8037824 */ /* 0x000ff400078e00ff */
[----:B------:R-:W-:Y:S02]  /*93a0*/  @P5 ISETP.GE.AND P4, PT, R238, c[0x0][0x1d4], PT ;  /* 0x00007500ee005a0c */ /* 0x000fe40003f86270 */
[----:B--2---:R-:W-:Y:S02]  /*93b0*/  @P5 IADD3 R6, P6, R2, R6, RZ ;  /* 0x0000000602065210 */ /* 0x004fe40007fde0ff */
[----:B------:R-:W-:Y:S03]  /*93c0*/  @P5 ISETP.GE.AND P0, PT, R248, c[0x0][0x1d4], PT ;  /* 0x00007500f8005a0c */ /* 0x000fe60003f06270 */
[C---:B-1----:R-:W-:Y:S01]  /*93d0*/  @P5 IMAD.X R7, R5.reuse, 0x1, R220, P6 ;  /* 0x0000000105075824 */ /* 0x042fe200030e06dc */
        /* <DEDUP_REMOVED lines=8> */
[----:B------:R2:W1:Y:S02]  /*9460*/  SHFL.IDX PT, R5, R0, 0x2, 0x181f ;  /* 0x00581f0000057f89 */ /* 0x00046400000e0000 */
.L_x_1459:
[----:B------:R-:W-:-:S05]  /*9470*/  BRA.DIV ~URZ, `(.L_x_1356) ;  /* 0x0000c7127f007947 */ /* 0x000fca000b800000 */
[----:B-1----:R1:W2:Y:S02]  /*9480*/  SHFL.IDX PT, R2, R4, 0x2, 0x181f ;  /* 0x00581f0004027f89 */ /* 0x0022a400000e0000 */
.L_x_1460:
[----:B------:R-:W-:Y:S01]  /*9490*/  ISETP.GE.AND P5, PT, R222, 0x41, PT ;  /* 0x00000041de00780c */ /* 0x000fe20003fa6270 */
[----:B------:R-:W-:Y:S02]  /*94a0*/  IMAD.SHL.U32 R6, R238, 0x2, RZ ;  /* 0x00000002ee067824 */ /* 0x000fe400078e00ff */
[----:B------:R-:W-:Y:S10]  /*94b0*/  IMAD.SHL.U32 R3, R248, 0x2, RZ ;  /* 0x00000002f8037824 */ /* 0x000ff400078e00ff */
[----:B------:R-:W-:Y:S02]  /*94c0*/  @P5 ISETP.GE.AND P4, PT, R238, c[0x0][0x1d4], PT ;  /* 0x00007500ee005a0c */ /* 0x000fe40003f86270 */
[----:B--2---:R-:W-:Y:S02]  /*94d0*/  @P5 IADD3 R6, P6, R2, R6, RZ ;  /* 0x0000000602065210 */ /* 0x004fe40007fde0ff */
[----:B------:R-:W-:Y:S03]  /*94e0*/  @P5 ISETP.GE.AND P0, PT, R248, c[0x0][0x1d4], PT ;  /* 0x00007500f8005a0c */ /* 0x000fe60003f06270 */
[C---:B------:R-:W-:Y:S01]  /*94f0*/  @P5 IMAD.X R7, R5.reuse, 0x1, R220, P6 ;  /* 0x0000000105075824 */ /* 0x040fe200030e06dc */
        /* <DEDUP_REMOVED lines=8> */
[----:B--2---:R2:W1:Y:S04]  /*9580*/  SHFL.IDX PT, R6, R0, 0x3, 0x181f ;  /* 0x00781f0000067f89 */ /* 0x00446800000e0000 */
[----:B----4-:R2:W4:Y:S02]  /*9590*/  SHFL.IDX PT, R0, R4, 0x3, 0x181f ;  /* 0x00781f0004007f89 */ /* 0x01052400000e0000 */
.L_x_1461:
[----:B------:R-:W-:Y:S01]  /*95a0*/  ISETP.GE.AND P5, PT, R222, 0x61, PT ;  /* 0x00000061de00780c */ /* 0x000fe20003fa6270 */
[----:B------:R-:W-:Y:S02]  /*95b0*/  IMAD.SHL.U32 R3, R238, 0x2, RZ ;  /* 0x00000002ee037824 */ /* 0x000fe400078e00ff */
[----:B------:R-:W-:Y:S10]  /*95c0*/  IMAD.SHL.U32 R2, R248, 0x2, RZ ;  /* 0x00000002f8027824 */ /* 0x000ff400078e00ff */
[----:B------:R-:W-:Y:S02]  /*95d0*/  @P5 ISETP.GE.AND P4, PT, R238, c[0x0][0x1d4], PT ;  /* 0x00007500ee005a0c */ /* 0x000fe40003f86270 */
[----:B-1234-:R-:W-:Y:S02]  /*95e0*/  @P5 IADD3 R4, P6, R0, R3, RZ ;  /* 0x0000000300045210 */ /* 0x01efe40007fde0ff */
[----:B------:R-:W-:Y:S03]  /*95f0*/  @P5 ISETP.GE.AND P0, PT, R248, c[0x0][0x1d4], PT ;  /* 0x00007500f8005a0c */ /* 0x000fe60003f06270 */
[----:B------:R-:W-:Y:S01]  /*9600*/  @P5 IMAD.X R5, R6, 0x1, R220, P6 ;  /* 0x0000000106055824 */ /* 0x000fe200030e06dc */
[----:B------:R-:W-:Y:S05]  /*9610*/  @P5 IADD3 R2, P6, R0, R2, RZ ;  /* 0x0000000200025210 */ /* 0x000fea0007fde0ff */
[----:B------:R-:W-:Y:S01]  /*9620*/  @!PT LDS RZ, [RZ] ;  /* 0x00000000fffff984 */ /* 0x000fe20000000800 */
[----:B------:R-:W-:Y:S01]  /*9630*/  @!PT LDS RZ, [RZ] ;  /* 0x00000000fffff984 */ /* 0x000fe20000000800 */
[----:B------:R-:W-:Y:S01]  /*9640*/  @!PT LDS RZ, [RZ] ;  /* 0x00000000fffff984 */ /* 0x000fe20000000800 */
[----:B------:R1:W-:Y:S01]  /*9650*/  @P5 LDGSTS.E.BYPASS.LTC128B.128 [R215+0xb100], [R4.64], !P4 ;  /* 0x0b10000004d75fae */ /* 0x0003e2000e101d46 */
[----:B------:R-:W-:Y:S05]  /*9660*/  @P5 IMAD.X R3, R6, 0x1, R221, P6 ;  /* 0x0000000106035824 */ /* 0x000fea00030e06dd */
[----:B------:R1:W-:Y:S02]  /*9670*/  @P5 LDGSTS.E.BYPASS.LTC128B.128 [R215+0xe900], [R2.64], !P0 ;  /* 0x0e90000002d75fae */ /* 0x0003e4000c101d46 */
.L_x_1351:
[----:B--234-:R-:W-:Y:S05]  /*9680*/  BSYNC B0 ;  /* 0x0000000000007941 */ /* 0x01cfea0003800000 */
.L_x_1350:
[----:B-1----:R-:W2:Y:S04]  /*9690*/  LDL R4, [R1+0x40] ;  /* 0x0000400001047983 */ /* 0x002ea80000100800 */
[----:B------:R-:W2:Y:S04]  /*96a0*/  LDL R0, [R1+0x58] ;  /* 0x0000580001007983 */ /* 0x000ea80000100800 */
[----:B------:R-:W3:Y:S04]  /*96b0*/  LDL R5, [R1+0x44] ;  /* 0x0000440001057983 */ /* 0x000ee80000100800 */
[----:B------:R-:W4:Y:S04]  /*96c0*/  LDL R3, [R1+0x3c] ;  /* 0x00003c0001037983 */ /* 0x000f280000100800 */
[----:B------:R-:W4:Y:S04]  /*96d0*/  LDL R2, [R1+0x38] ;  /* 0x0000380001027983 */ /* 0x000f280000100800 */
[----:B------:R-:W0:Y:S01]  /*96e0*/  LDGDEPBAR ;  /* 0x00000000000079af */ /* 0x000e220000000000 */
[----:B--2---:R-:W-:Y:S05]  /*96f0*/  IADD3 R4, R0, R4, RZ ;  /* 0x0000000400047210 */ /* 0x004fea0007ffe0ff */
[----:B------:R-:W-:Y:S05]  /*9700*/  @P3 IMAD.HI.U32 R0, R4, c[0x0][0x2c8], RZ ;  /* 0x0000b20004003a27 */ /* 0x000fea00078e00ff */
[----:B------:R-:W-:Y:S01]  /*9710*/  @P3 SHF.R.U32.HI R4, RZ, c[0x0][0x2cc], R0 ;  /* 0x0000b300ff043a19 */ /* 0x000fe20000011600 */
[----:B------:R-:W-:Y:S05]  /*9720*/  IMAD R0, R224, -0x70, RZ ;  /* 0xffffff90e0007824 */ /* 0x000fea00078e02ff */
[----:B---3--:R-:W-:Y:S04]  /*9730*/  IADD3 R0, -R5, 0x1, R0 ;  /* 0x0000000105007810 */ /* 0x008fe80007ffe100 */
[----:B----4-:R-:W-:Y:S01]  /*9740*/  IADD3 R5, -R2, R0, R3 ;  /* 0x0000000002057210 */ /* 0x010fe20007ffe103 */
[----:B------:R-:W-:-:S05]  /*9750*/  BRA.DIV ~URZ, `(.L_x_1358) ;  /* 0x0000c5727f007947 */ /* 0x000fca000b800000 */
[----:B------:R1:W2:Y:S02]  /*9760*/  SHFL.IDX PT, R0, R4, RZ, 0x1c1f ;  /* 0x001c1fff04007589 */ /* 0x0002a400000e0000 */
.L_x_1462:
        /* <DEDUP_REMOVED lines=177> */
[----:B-12---:R-:W-:Y:S06]  /*a280*/  FMNMX.FTZ R4, R0, R2, !PT ;  /* 0x0000000200047209 */ /* 0x006fec0007810000 */
[----:B------:R1:W2:Y:S02]  /*a290*/  SHFL.BFLY PT, R0, R4, 0x1, 0x1f ;  /* 0x0c201f0004007f89 */ /* 0x0002a400000e0000 */
.L_x_1463:
[C---:B------:R-:W-:Y:S01]  /*a2a0*/  FSETP.NEU.FTZ.AND P0, PT, R69.reuse, -INF , PT ;  /* 0xff8000004500780b */ /* 0x040fe20003f1d000 */
[C---:B------:R-:W-:Y:S01]  /*a2b0*/  FMUL.FTZ R2, R69.reuse, c[0x0][0x2d0] ;  /* 0x0000b40045027a20 */ /* 0x040fe20000410000 */
[----:B--2---:R-:W-:Y:S01]  /*a2c0*/  FMNMX.FTZ R3, R0, R4, !PT ;  /* 0x0000000400037209 */ /* 0x004fe20007810000 */
[----:B------:R-:W-:Y:S01]  /*a2d0*/  WARPSYNC 0xffffffff ;  /* 0xffffffff00007948 */ /* 0x000fe20003800000 */
[----:B------:R-:W-:Y:S02]  /*a2e0*/  FSEL R0, R69, RZ, P0 ;  /* 0x000000ff45007208 */ /* 0x000fe40000000000 */
[----:B------:R-:W-:Y:S02]  /*a2f0*/  FSEL R2, R2, RZ, P0 ;  /* 0x000000ff02027208 */ /* 0x000fe40000000000 */
[----:B------:R-:W-:Y:S01]  /*a300*/  FSETP.NEU.FTZ.AND P0, PT, R3, -INF , PT ;  /* 0xff8000000300780b */ /* 0x000fe20003f1d000 */
[----:B------:R-:W-:Y:S02]  /*a310*/  FADD.FTZ R0, -R0, R70 ;  /* 0x0000004600007221 */ /* 0x000fe40000010100 */
[--C-:B------:R-:W-:Y:S02]  /*a320*/  FFMA.FTZ R6, R6, c[0x0][0x2d0], -R2.reuse ;  /* 0x0000b40006067a23 */ /* 0x100fe40000010802 */
[----:B------:R-:W-:Y:S02]  /*a330*/  FMUL.FTZ R0, R0, c[0x0][0x2d0] ;  /* 0x0000b40000007a20 */ /* 0x000fe40000410000 */
[--C-:B-1----:R-:W-:Y:S02]  /*a340*/  FFMA.FTZ R4, R37, c[0x0][0x2d0], -R2.reuse ;  /* 0x0000b40025047a23 */ /* 0x102fe40000010802 */
        /* <DEDUP_REMOVED lines=27> */
[--C-:B------:R-:W-:Y:S02]  /*a500*/  FFMA.FTZ R241, R13, c[0x0][0x2d0], -R2.reuse ;  /* 0x0000b4000df17a23 */ /* 0x100fe40000010802 */
[--C-:B------:R-:W-:Y:S01]  /*a510*/  FFMA.FTZ R244, R12, c[0x0][0x2d0], -R2.reuse ;  /* 0x0000b4000cf47a23 */ /* 0x100fe20000010802 */
[----:B------:R-:W-:Y:S01]  /*a520*/  MUFU.EX2 R13, R36 ;  /* 0x00000024000d7308 */ /* 0x000fe20000000800 */
[----:B------:R-:W-:Y:S02]  /*a530*/  FFMA.FTZ R245, R11, c[0x0][0x2d0], -R2 ;  /* 0x0000b4000bf57a23 */ /* 0x000fe40000010802 */
[C---:B------:R-:W-:Y:S02]  /*a540*/  FFMA.FTZ R2, R0.reuse, R230, R6 ;  /* 0x000000e600027223 */ /* 0x040fe40000010006 */
[----:B------:R-:W-:Y:S02]  /*a550*/  FMUL.FTZ R20, R0, R108 ;  /* 0x0000006c00147220 */ /* 0x000fe40000410000 */
[----:B------:R-:W-:Y:S01]  /*a560*/  FADD.FTZ R11, R4, R2 ;  /* 0x00000002040b7221 */ /* 0x000fe20000010000 */
[C---:B------:R-:W-:Y:S01]  /*a570*/  FSEL R2, R3.reuse, RZ, P0 ;  /* 0x000000ff03027208 */ /* 0x040fe20000000000 */
[----:B------:R-:W-:Y:S01]  /*a580*/  FMUL.FTZ R4, R3, c[0x0][0x2d0] ;  /* 0x0000b40003047a20 */ /* 0x000fe20000410000 */
[----:B------:R-:W1:Y:S01]  /*a590*/  MUFU.EX2 R12, R35 ;  /* 0x00000023000c7308 */ /* 0x000e620000000800 */
[----:B------:R-:W-:Y:S02]  /*a5a0*/  FMUL.FTZ R16, R0, R112 ;  /* 0x0000007000107220 */ /* 0x000fe40000410000 */
[----:B------:R-:W-:Y:S01]  /*a5b0*/  FADD.FTZ R2, -R2, R71 ;  /* 0x0000004702027221 */ /* 0x000fe20000010100 */
[----:B------:R-:W-:Y:S01]  /*a5c0*/  FSEL R4, R4, RZ, P0 ;  /* 0x000000ff04047208 */ /* 0x000fe20000000000 */
[----:B------:R-:W-:Y:S02]  /*a5d0*/  FMUL.FTZ R17, R0, R113 ;  /* 0x0000007100117220 */ /* 0x000fe40000410000 */
[----:B------:R-:W-:Y:S02]  /*a5e0*/  FMUL.FTZ R2, R2, c[0x0][0x2d0] ;  /* 0x0000b40002027a20 */ /* 0x000fe40000410000 */
[--C-:B------:R-:W-:Y:S01]  /*a5f0*/  FFMA.FTZ R70, R58, c[0x0][0x2d0], -R4.reuse ;  /* 0x0000b4003a467a23 */ /* 0x100fe20000010804 */
[----:B------:R-:W-:Y:S01]  /*a600*/  MUFU.EX2 R71, R146 ;  /* 0x0000009200477308 */ /* 0x000fe20000000800 */
[--C-:B------:R-:W-:Y:S02]  /*a610*/  FFMA.FTZ R142, R57, c[0x0][0x2d0], -R4.reuse ;  /* 0x0000b400398e7a23 */ /* 0x100fe40000010804 */
[----:B------:R-:W-:Y:S02]  /*a620*/  FMUL.FTZ R57, R0, R73 ;  /* 0x0000004900397220 */ /* 0x000fe40000410000 */
[--C-:B------:R-:W-:Y:S02]  /*a630*/  FFMA.FTZ R141, R56, c[0x0][0x2d0], -R4.reuse ;  /* 0x0000b400388d7a23 */ /* 0x100fe40000010804 */
[----:B------:R-:W-:Y:S02]  /*a640*/  FMUL.FTZ R56, R0, R72 ;  /* 0x0000004800387220 */ /* 0x000fe40000410000 */
[--C-:B------:R-:W-:Y:S01]  /*a650*/  FFMA.FTZ R6, R68, c[0x0][0x2d0], -R4.reuse ;  /* 0x0000b40044067a23 */ /* 0x100fe20000010804 */
[----:B------:R-:W2:Y:S01]  /*a660*/  MUFU.EX2 R2, R2 ;  /* 0x0000000200027308 */ /* 0x000ea20000000800 */
[--C-:B------:R-:W-:Y:S02]  /*a670*/  FFMA.FTZ R68, R59, c[0x0][0x2d0], -R4.reuse ;  /* 0x0000b4003b447a23 */ /* 0x100fe40000010804 */
[--C-:B------:R-:W-:Y:S01]  /*a680*/  FFMA.FTZ R5, R5, c[0x0][0x2d0], -R4.reuse ;  /* 0x0000b40005057a23 */ /* 0x100fe20000010804 */
[----:B-1----:R-:W-:Y:S01]  /*a690*/  F2FP.BF16.PACK_AB R138, R12, R13 ;  /* 0x0000000d0c8a723e */ /* 0x002fe200000010ff */
        /* <DEDUP_REMOVED lines=12> */
[C---:B--2---:R-:W-:Y:S02]  /*a760*/  FMUL.FTZ R58, R2.reuse, R74 ;  /* 0x0000004a023a7220 */ /* 0x044fe40000410000 */
[C---:B------:R-:W-:Y:S02]  /*a770*/  FMUL.FTZ R59, R2.reuse, R75 ;  /* 0x0000004b023b7220 */ /* 0x040fe40000410000 */
[----:B------:R-:W1:Y:S01]  /*a780*/  LDSM.16.MT88.4 R72, [R191] ;  /* 0x00000000bf48783b */ /* 0x000e620000004200 */
[----:B------:R-:W-:Y:S01]  /*a790*/  FMUL.FTZ R31, R2, R103 ;  /* 0x00000067021f7220 */ /* 0x000fe20000410000 */
        /* <DEDUP_REMOVED lines=15> */
[----:B--2---:R-:W-:Y:S01]  /*a890*/  F2FP.BF16.PACK_AB R137, R6, R7 ;  /* 0x000000070689723e */ /* 0x004fe200000010ff */
[----:B------:R-:W-:Y:S02]  /*a8a0*/  FADD.FTZ R4, R13, R11 ;  /* 0x0000000b0d047221 */ /* 0x000fe40000010000 */
[C---:B------:R-:W-:Y:S02]  /*a8b0*/  FFMA.FTZ R5, R2.reuse, R247, R7 ;  /* 0x000000f702057223 */ /* 0x040fe40000010007 */
[----:B------:R-:W-:Y:S01]  /*a8c0*/  FMUL.FTZ R7, R2, R127 ;  /* 0x0000007f02077220 */ /* 0x000fe20000410000 */
[----:B------:R-:W-:Y:S01]  /*a8d0*/  MUFU.EX2 R250, R149 ;  /* 0x0000009500fa7308 */ /* 0x000fe20000000800 */
[----:B------:R-:W-:Y:S02]  /*a8e0*/  FADD.FTZ R247, R6, R5 ;  /* 0x0000000506f77221 */ /* 0x000fe40000010000 */
[----:B------:R-:W-:Y:S01]  /*a8f0*/  FMUL.FTZ R5, R0, R125 ;  /* 0x0000007d00057220 */ /* 0x000fe20000410000 */
[----:B---3--:R-:W-:Y:S01]  /*a900*/  F2FP.BF16.PACK_AB R139, R108, R103 ;  /* 0x000000676c8b723e */ /* 0x008fe200000010ff */
[----:B------:R-:W-:Y:S02]  /*a910*/  FMUL.FTZ R6, R2, R126 ;  /* 0x0000007e02067220 */ /* 0x000fe40000410000 */
[----:B------:R-:W-:Y:S02]  /*a920*/  FADD.FTZ R140, R12, R4 ;  /* 0x000000040c8c7221 */ /* 0x000fe40000010000 */
[C---:B------:R-:W-:Y:S01]  /*a930*/  FMUL.FTZ R4, R0.reuse, R124 ;  /* 0x0000007c00047220 */ /* 0x040fe20000410000 */
[----:B------:R-:W-:Y:S01]  /*a940*/  MUFU.EX2 R249, R151 ;  /* 0x0000009700f97308 */ /* 0x000fe20000000800 */
[C---:B------:R-:W-:Y:S02]  /*a950*/  FMUL.FTZ R8, R0.reuse, R120 ;  /* 0x0000007800087220 */ /* 0x040fe40000410000 */
[----:B------:R-:W-:Y:S02]  /*a960*/  FMUL.FTZ R9, R0, R121 ;  /* 0x0000007900097220 */ /* 0x000fe40000410000 */
[C---:B------:R-:W-:Y:S01]  /*a970*/  FMUL.FTZ R10, R2.reuse, R122 ;  /* 0x0000007a020a7220 */ /* 0x040fe20000410000 */
[C---:B-1----:R-:W-:Y:S04]  /*a980*/  HMMA.16816.F32.BF16 R4, R136.reuse, R72, R4 ;  /* 0x000000488804723c */ /* 0x042fe80000041804 */
[----:B------:R-:W1:Y:S01]  /*a990*/  MUFU.EX2 R68, R148 ;  /* 0x0000009400447308 */ /* 0x000e620000000800 */
[C---:B------:R-:W-:Y:S02]  /*a9a0*/  FMUL.FTZ R11, R2.reuse, R123 ;  /* 0x0000007b020b7220 */ /* 0x040fe40000410000 */
[----:B------:R-:W-:Y:S01]  /*a9b0*/  LDSM.16.MT88.4 R120, [R191+0x3000] ;  /* 0x00300000bf78783b */ /* 0x000fe20000004200 */
[----:B------:R-:W-:Y:S04]  /*a9c0*/  FMUL.FTZ R18, R2, R114 ;  /* 0x0000007202127220 */ /* 0x000fe80000410000 */
[C---:B------:R-:W-:Y:S02]  /*a9d0*/  HMMA.16816.F32.BF16 R8, R136.reuse, R74, R8 ;  /* 0x0000004a8808723c */ /* 0x040fe40000041808 */
[----:B------:R-:W-:Y:S01]  /*a9e0*/  MUFU.EX2 R70, R145 ;  /* 0x0000009100467308 */ /* 0x000fe20000000800 */
[----:B------:R-:W2:Y:S01]  /*a9f0*/  LDSM.16.MT88.4 R72, [R193] ;  /* 0x00000000c148783b */ /* 0x000ea20000004200 */
[C---:B------:R-:W-:Y:S02]  /*aa00*/  FMUL.FTZ R12, R0.reuse, R116 ;  /* 0x00000074000c7220 */ /* 0x040fe40000410000 */
[----:B------:R-:W-:Y:S02]  /*aa10*/  FMUL.FTZ R13, R0, R117 ;  /* 0x00000075000d7220 */ /* 0x000fe40000410000 */
[C---:B------:R-:W-:Y:S04]  /*aa20*/  FMUL.FTZ R14, R2.reuse, R118 ;  /* 0x00000076020e7220 */ /* 0x040fe80000410000 */
[C---:B------:R-:W-:Y:S01]  /*aa30*/  FMUL.FTZ R15, R2.reuse, R119 ;  /* 0x00000077020f7220 */ /* 0x040fe20000410000 */
[----:B------:R-:W-:Y:S01]  /*aa40*/  MUFU.EX2 R151, R216 ;  /* 0x000000d800977308 */ /* 0x000fe20000000800 */
[----:B------:R-:W-:Y:S02]  /*aa50*/  FMUL.FTZ R19, R2, R115 ;  /* 0x0000007302137220 */ /* 0x000fe40000410000 */
[----:B------:R-:W-:Y:S01]  /*aa60*/  LDSM.16.MT88.4 R112, [R193+0x3000] ;  /* 0x00300000c170783b */ /* 0x000fe20000004200 */
[C---:B------:R-:W-:Y:S02]  /*aa70*/  FMUL.FTZ R24, R0.reuse, R104 ;  /* 0x0000006800187220 */ /* 0x040fe40000410000 */
[----:B------:R-:W-:Y:S02]  /*aa80*/  FMUL.FTZ R25, R0, R105 ;  /* 0x0000006900197220 */ /* 0x000fe40000410000 */
[C---:B------:R-:W-:Y:S02]  /*aa90*/  FMUL.FTZ R26, R2.reuse, R106 ;  /* 0x0000006a021a7220 */ /* 0x040fe40000410000 */
[----:B------:R-:W-:Y:S01]  /*aaa0*/  FMUL.FTZ R27, R2, R107 ;  /* 0x0000006b021b7220 */ /* 0x000fe20000410000 */
[----:B------:R-:W-:Y:S01]  /*aab0*/  MUFU.EX2 R150, R217 ;  /* 0x000000d900967308 */ /* 0x000fe20000000800 */
[----:B------:R-:W-:Y:S01]  /*aac0*/  LDSM.16.MT88.4 R104, [R192+0x3000] ;  /* 0x00300000c068783b */ /* 0x000fe20000004200 */
[C---:B------:R-:W-:Y:S02]  /*aad0*/  FMUL.FTZ R32, R0.reuse, R96 ;  /* 0x0000006000207220 */ /* 0x040fe40000410000 */
[----:B------:R-:W-:Y:S02]  /*aae0*/  FMUL.FTZ R33, R0, R97 ;  /* 0x0000006100217220 */ /* 0x000fe40000410000 */
[C---:B------:R-:W-:Y:S02]  /*aaf0*/  FMUL.FTZ R34, R2.reuse, R98 ;  /* 0x0000006202227220 */ /* 0x040fe40000410000 */
[----:B------:R-:W-:Y:S02]  /*ab00*/  FMUL.FTZ R35, R2, R99 ;  /* 0x0000006302237220 */ /* 0x000fe40000410000 */
[----:B------:R-:W-:Y:S01]  /*ab10*/  LDSM.16.MT88.4 R96, [R193+0x6000] ;  /* 0x00600000c160783b */ /* 0x000fe20000004200 */
[C---:B------:R-:W-:Y:S01]  /*ab20*/  FMUL.FTZ R36, R0.reuse, R92 ;  /* 0x0000005c00247220 */ /* 0x040fe20000410000 */
[----:B------:R3:W-:Y:S01]  /*ab30*/  MUFU.EX2 R149, R218 ;  /* 0x000000da00957308 */ /* 0x0007e20000000800 */
[----:B------:R-:W-:Y:S02]  /*ab40*/  FMUL.FTZ R37, R0, R93 ;  /* 0x0000005d00257220 */ /* 0x000fe40000410000 */
[C---:B------:R-:W-:Y:S02]  /*ab50*/  FMUL.FTZ R38, R2.reuse, R94 ;  /* 0x0000005e02267220 */ /* 0x040fe40000410000 */
[----:B------:R-:W-:Y:S01]  /*ab60*/  FMUL.FTZ R39, R2, R95 ;  /* 0x0000005f02277220 */ /* 0x000fe20000410000 */
[C---:B--2---:R-:W-:Y:S01]  /*ab70*/  HMMA.16816.F32.BF16 R12, R136.reuse, R72, R12 ;  /* 0x00000048880c723c */ /* 0x044fe2000004180c */
[----:B------:R-:W-:Y:S02]  /*ab80*/  LDSM.16.MT88.4 R92, [R193+0x2000] ;  /* 0x00200000c15c783b */ /* 0x000fe40000004200 */
[C---:B------:R-:W-:Y:S01]  /*ab90*/  FMUL.FTZ R40, R0.reuse, R88 ;  /* 0x0000005800287220 */ /* 0x040fe20000410000 */
[----:B------:R-:W-:Y:S01]  /*aba0*/  MUFU.EX2 R148, R225 ;  /* 0x000000e100947308 */ /* 0x000fe20000000800 */
[----:B------:R-:W-:Y:S02]  /*abb0*/  FMUL.FTZ R41, R0, R89 ;  /* 0x0000005900297220 */ /* 0x000fe40000410000 */
[----:B------:R-:W-:Y:S01]  /*abc0*/  FMUL.FTZ R42, R2, R90 ;  /* 0x0000005a022a7220 */ /* 0x000fe20000410000 */
[C---:B------:R-:W-:Y:S01]  /*abd0*/  HMMA.16816.F32.BF16 R16, R136.reuse, R74, R16 ;  /* 0x0000004a8810723c */ /* 0x040fe20000041810 */
[----:B------:R-:W2:Y:S03]  /*abe0*/  LDSM.16.MT88.4 R72, [R192] ;  /* 0x00000000c048783b */ /* 0x000ea60000004200 */
[----:B------:R-:W-:Y:S02]  /*abf0*/  FMUL.FTZ R21, R0, R109 ;  /* 0x0000006d00157220 */ /* 0x000fe40000410000 */
[C---:B------:R-:W-:Y:S01]  /*ac00*/  FMUL.FTZ R22, R2.reuse, R110 ;  /* 0x0000006e02167220 */ /* 0x040fe20000410000 */
[----:B------:R-:W-:Y:S01]  /*ac10*/  MUFU.EX2 R143, R143 ;  /* 0x0000008f008f7308 */ /* 0x000fe20000000800 */
[----:B------:R-:W-:Y:S01]  /*ac20*/  FMUL.FTZ R23, R2, R111 ;  /* 0x0000006f02177220 */ /* 0x000fe20000410000 */
[----:B---3--:R-:W-:Y:S03]  /*ac30*/  IADD3 R218, R224, -0x1, RZ ;  /* 0xffffffffe0da7810 */ /* 0x008fe60007ffe0ff */
[----:B------:R-:W-:Y:S02]  /*ac40*/  FMUL.FTZ R43, R2, R91 ;  /* 0x0000005b022b7220 */ /* 0x000fe40000410000 */
[----:B------:R-:W-:Y:S01]  /*ac50*/  LDSM.16.MT88.4 R88, [R193+0x1800] ;  /* 0x00180000c158783b */ /* 0x000fe20000004200 */
[C---:B------:R-:W-:Y:S02]  /*ac60*/  FMUL.FTZ R44, R0.reuse, R84 ;  /* 0x00000054002c7220 */ /* 0x040fe40000410000 */
[----:B------:R-:W-:Y:S01]  /*ac70*/  FMUL.FTZ R45, R0, R85 ;  /* 0x00000055002d7220 */ /* 0x000fe20000410000 */
[----:B------:R-:W-:Y:S01]  /*ac80*/  MUFU.EX2 R252, R144 ;  /* 0x0000009000fc7308 */ /* 0x000fe20000000800 */
[C---:B------:R-:W-:Y:S02]  /*ac90*/  FMUL.FTZ R46, R2.reuse, R86 ;  /* 0x00000056022e7220 */ /* 0x040fe40000410000 */
[----:B------:R-:W-:Y:S02]  /*aca0*/  FMUL.FTZ R47, R2, R87 ;  /* 0x00000057022f7220 */ /* 0x000fe40000410000 */
[----:B------:R-:W-:Y:S01]  /*acb0*/  LDSM.16.MT88.4 R84, [R192+0x1000] ;  /* 0x00100000c054783b */ /* 0x000fe20000004200 */
[C---:B------:R-:W-:Y:S02]  /*acc0*/  FMUL.FTZ R48, R0.reuse, R80 ;  /* 0x0000005000307220 */ /* 0x040fe40000410000 */
[----:B------:R-:W-:Y:S02]  /*acd0*/  FMUL.FTZ R49, R0, R81 ;  /* 0x0000005100317220 */ /* 0x000fe40000410000 */
        /* <DEDUP_REMOVED lines=9> */
[C---:B--2---:R-:W-:Y:S01]  /*ad70*/  HMMA.16816.F32.BF16 R20, R136.reuse, R72, R20 ;  /* 0x000000488814723c */ /* 0x044fe20000041814 */
[----:B------:R-:W-:Y:S02]  /*ad80*/  LDSM.16.MT88.4 R76, [R191+0x800] ;  /* 0x00080000bf4c783b */ /* 0x000fe40000004200 */
[C---:B------:R-:W-:Y:S02]  /*ad90*/  FMUL.FTZ R28, R0.reuse, R100 ;  /* 0x00000064001c7220 */ /* 0x040fe40000410000 */
[----:B------:R-:W-:Y:S02]  /*ada0*/  FMUL.FTZ R29, R0, R101 ;  /* 0x00000065001d7220 */ /* 0x000fe40000410000 */
[C---:B------:R-:W-:Y:S01]  /*adb0*/  FMUL.FTZ R30, R2.reuse, R102 ;  /* 0x00000066021e7220 */ /* 0x040fe20000410000 */
[C---:B------:R-:W-:Y:S01]  /*adc0*/  HMMA.16816.F32.BF16 R24, R136.reuse, R74, R24 ;  /* 0x0000004a8818723c */ /* 0x040fe20000041818 */
[----:B------:R-:W2:Y:S01]  /*add0*/  LDSM.16.MT88.4 R72, [R196] ;  /* 0x00000000c448783b */ /* 0x000ea20000004200 */
[----:B------:R-:W-:Y:S02]  /*ade0*/  MUFU.EX2 R102, R142 ;  /* 0x0000008e00667308 */ /* 0x000fe40000000800 */
[C---:B------:R-:W-:Y:S02]  /*adf0*/  FMUL.FTZ R62, R2.reuse, R62 ;  /* 0x0000003e023e7220 */ /* 0x040fe40000410000 */
[C---:B------:R-:W-:Y:S02]  /*ae00*/  FMUL.FTZ R63, R2.reuse, R63 ;  /* 0x0000003f023f7220 */ /* 0x040fe40000410000 */
[C---:B------:R-:W-:Y:S04]  /*ae10*/  FMUL.FTZ R66, R2.reuse, R66 ;  /* 0x0000004202427220 */ /* 0x040fe80000410000 */
[----:B------:R-:W-:Y:S01]  /*ae20*/  FMUL.FTZ R67, R2, R67 ;  /* 0x0000004302437220 */ /* 0x000fe20000410000 */
[----:B------:R-:W-:Y:S01]  /*ae30*/  MUFU.EX2 R101, R141 ;  /* 0x0000008d00657308 */ /* 0x000fe20000000800 */
[C---:B------:R-:W-:Y:S02]  /*ae40*/  FMUL.FTZ R60, R0.reuse, R60 ;  /* 0x0000003c003c7220 */ /* 0x040fe40000410000 */
[C---:B------:R-:W-:Y:S02]  /*ae50*/  FMUL.FTZ R61, R0.reuse, R61 ;  /* 0x0000003d003d7220 */ /* 0x040fe40000410000 */
[C---:B------:R-:W-:Y:S02]  /*ae60*/  FMUL.FTZ R64, R0.reuse, R64 ;  /* 0x0000004000407220 */ /* 0x040fe40000410000 */
[----:B------:R-:W-:Y:S02]  /*ae70*/  FMUL.FTZ R65, R0, R65 ;  /* 0x0000004100417220 */ /* 0x000fe40000410000 */
[----:B-1----:R-:W-:Y:S01]  /*ae80*/  FADD.FTZ R0, R68, R140 ;  /* 0x0000008c44007221 */ /* 0x002fe20000010000 */
[----:B------:R-:W1:Y:S10]  /*ae90*/  MUFU.EX2 R2, R147 ;  /* 0x0000009300027308 */ /* 0x000e740000000800 */
[----:B------:R-:W-:Y:S01]  /*aea0*/  MUFU.EX2 R100, R242 ;  /* 0x000000f200647308 */ /* 0x000fe20000000800 */
[C---:B--2---:R-:W-:Y:S09]  /*aeb0*/  HMMA.16816.F32.BF16 R28, R136.reuse, R72, R28 ;  /* 0x00000048881c723c */ /* 0x044ff2000004181c */
[----:B------:R-:W-:Y:S03]  /*aec0*/  MUFU.EX2 R147, R230 ;  /* 0x000000e600937308 */ /* 0x000fe60000000800 */
[----:B-1----:R-:W-:Y:S01]  /*aed0*/  FADD.FTZ R0, R2, R0 ;  /* 0x0000000002007221 */ /* 0x002fe20000010000 */
[C---:B------:R-:W-:Y:S01]  /*aee0*/  HMMA.16816.F32.BF16 R32, R136.reuse, R74, R32 ;  /* 0x0000004a8820723c */ /* 0x040fe20000041820 */
[----:B------:R-:W1:Y:S02]  /*aef0*/  LDSM.16.MT88.4 R72, [R191+0x3800] ;  /* 0x00380000bf48783b */ /* 0x000e640000004200 */
[----:B------:R-:W-:Y:S03]  /*af00*/  FADD.FTZ R0, R71, R0 ;  /* 0x0000000047007221 */ /* 0x000fe60000010000 */
[----:B------:R-:W-:Y:S01]  /*af10*/  MUFU.EX2 R144, R235 ;  /* 0x000000eb00907308 */ /* 0x000fe20000000800 */
[----:B------:R-:W-:Y:S09]  /*af20*/  FADD.FTZ R0, R70, R0 ;  /* 0x0000000046007221 */ /* 0x000ff20000010000 */
[----:B------:R-:W-:Y:S10]  /*af30*/  MUFU.EX2 R142, R240 ;  /* 0x000000f0008e7308 */ /* 0x000ff40000000800 */
[----:B------:R-:W-:Y:S10]  /*af40*/  MUFU.EX2 R141, R243 ;  /* 0x000000f3008d7308 */ /* 0x000ff40000000800 */
[----:B------:R-:W2:Y:S01]  /*af50*/  MUFU.EX2 R140, R246 ;  /* 0x000000f6008c7308 */ /* 0x000ea20000000800 */
        /* <DEDUP_REMOVED lines=12> */
[----:B------:R-:W1:Y:S03]  /*b020*/  MUFU.EX2 R68, R156 ;  /* 0x0000009c00447308 */ /* 0x000e660000000800 */
[----:B------:R-:W-:Y:S03]  /*b030*/  F2FP.BF16.PACK_AB R73, R101, R102 ;  /* 0x000000666549723e */ /* 0x000fe600000010ff */
[----:B------:R-:W-:Y:S02]  /*b040*/  F2FP.BF16.PACK_AB R74, R70, R71 ;  /* 0x00000047464a723e */ /* 0x000fe400000010ff */
[----:B------:R-:W-:Y:S02]  /*b050*/  F2FP.BF16.PACK_AB R75, R252, R143 ;  /* 0x0000008ffc4b723e */ /* 0x000fe400000010ff */
[----:B------:R-:W3:Y:S01]  /*b060*/  MUFU.EX2 R2, R155 ;  /* 0x0000009b00027308 */ /* 0x000ee20000000800 */
[----:B--2---:R-:W-:Y:S04]  /*b070*/  F2FP.BF16.PACK_AB R139, R140, R141 ;  /* 0x0000008d8c8b723e */ /* 0x004fe800000010ff */
[C---:B------:R-:W-:Y:S05]  /*b080*/  HMMA.16816.F32.BF16 R4, R72.reuse, R76, R4 ;  /* 0x0000004c4804723c */ /* 0x040fea0000041804 */
[----:B------:R-:W2:Y:S03]  /*b090*/  MUFU.EX2 R71, R154 ;  /* 0x0000009a00477308 */ /* 0x000ea60000000800 */
[C---:B------:R-:W-:Y:S01]  /*b0a0*/  HMMA.16816.F32.BF16 R8, R72.reuse, R78, R8 ;  /* 0x0000004e4808723c */ /* 0x040fe20000041808 */
[----:B------:R-:W4:Y:S03]  /*b0b0*/  LDSM.16.MT88.4 R76, [R192+0x800] ;  /* 0x00080000c04c783b */ /* 0x000f260000004200 */
[----:B-1----:R-:W-:Y:S03]  /*b0c0*/  FADD.FTZ R0, R68, R0 ;  /* 0x0000000044007221 */ /* 0x002fe60000010000 */
[----:B------:R-:W1:Y:S01]  /*b0d0*/  MUFU.EX2 R70, R153 ;  /* 0x0000009900467308 */ /* 0x000e620000000800 */
[C---:B------:R-:W-:Y:S04]  /*b0e0*/  HMMA.16816.F32.BF16 R12, R72.reuse, R80, R12 ;  /* 0x00000050480c723c */ /* 0x040fe8000004180c */
[----:B---3--:R-:W-:Y:S04]  /*b0f0*/  FADD.FTZ R0, R2, R0 ;  /* 0x0000000002007221 */ /* 0x008fe80000010000 */
[C---:B------:R-:W-:Y:S01]  /*b100*/  HMMA.16816.F32.BF16 R16, R72.reuse, R82, R16 ;  /* 0x000000524810723c */ /* 0x040fe20000041810 */
[----:B------:R-:W3:Y:S01]  /*b110*/  LDSM.16.MT88.4 R80, [R194+0x800] ;  /* 0x00080000c250783b */ /* 0x000ee20000004200 */
[----:B------:R-:W5:Y:S02]  /*b120*/  MUFU.EX2 R156, R152 ;  /* 0x00000098009c7308 */ /* 0x000f640000000800 */
[----:B--2---:R-:W-:Y:S08]  /*b130*/  FADD.FTZ R0, R71, R0 ;  /* 0x0000000047007221 */ /* 0x004ff00000010000 */
[----:B------:R-:W-:Y:S01]  /*b140*/  MUFU.EX2 R155, R158 ;  /* 0x0000009e009b7308 */ /* 0x000fe20000000800 */
[----:B-1----:R-:W-:Y:S09]  /*b150*/  FADD.FTZ R0, R70, R0 ;  /* 0x0000000046007221 */ /* 0x002ff20000010000 */
[----:B------:R-:W-:Y:S01]  /*b160*/  MUFU.EX2 R154, R157 ;  /* 0x0000009d009a7308 */ /* 0x000fe20000000800 */
[C---:B----4-:R-:W-:Y:S09]  /*b170*/  HMMA.16816.F32.BF16 R20, R72.reuse, R76, R20 ;  /* 0x0000004c4814723c */ /* 0x050ff20000041814 */
[----:B------:R-:W-:Y:S01]  /*b180*/  MUFU.EX2 R153, R159 ;  /* 0x0000009f00997308 */ /* 0x000fe20000000800 */
[C---:B------:R-:W-:Y:S01]  /*b190*/  HMMA.16816.F32.BF16 R24, R72.reuse, R78, R24 ;  /* 0x0000004e4818723c */ /* 0x040fe20000041818 */
[----:B------:R-:W1:Y:S07]  /*b1a0*/  LDSM.16.MT88.4 R76, [R191+0x4000] ;  /* 0x00400000bf4c783b */ /* 0x000e6e0000004200 */
[C---:B---3--:R-:W-:Y:S01]  /*b1b0*/  HMMA.16816.F32.BF16 R28, R72.reuse, R80, R28 ;  /* 0x00000050481c723c */ /* 0x048fe2000004181c */
[----:B------:R-:W-:Y:S07]  /*b1c0*/  MUFU.EX2 R152, R160 ;  /* 0x000000a000987308 */ /* 0x000fee0000000800 */
        /* <DEDUP_REMOVED lines=15> */
[----:B------:R-:W-:Y:S01]  /*b2c0*/  F2FP.BF16.PACK_AB R74, R70, R71 ;  /* 0x00000047464a723e */ /* 0x000fe200000010ff */
[----:B------:R-:W3:Y:S02]  /*b2d0*/  MUFU.EX2 R68, R214 ;  /* 0x000000d600447308 */ /* 0x000ee40000000800 */
[----:B------:R-:W-:Y:S02]  /*b2e0*/  F2FP.BF16.PACK_AB R73, R250, R251 ;  /* 0x000000fbfa49723e */ /* 0x000fe400000010ff */
[----:B-----5:R-:W-:Y:S06]  /*b2f0*/  F2FP.BF16.PACK_AB R75, R156, R249 ;  /* 0x000000f99c4b723e */ /* 0x020fec00000010ff */
[----:B------:R-:W4:Y:S01]  /*b300*/  MUFU.EX2 R2, R163 ;  /* 0x000000a300027308 */ /* 0x000f220000000800 */
[C---:B-1----:R-:W-:Y:S09]  /*b310*/  HMMA.16816.F32.BF16 R4, R72.reuse, R76, R4 ;  /* 0x0000004c4804723c */ /* 0x042ff20000041804 */
[----:B------:R-:W1:Y:S01]  /*b320*/  MUFU.EX2 R71, R162 ;  /* 0x000000a200477308 */ /* 0x000e620000000800 */
[C---:B------:R-:W-:Y:S01]  /*b330*/  HMMA.16816.F32.BF16 R8, R72.reuse, R78, R8 ;  /* 0x0000004e4808723c */ /* 0x040fe20000041808 */
[----:B------:R-:W5:Y:S02]  /*b340*/  LDSM.16.MT88.4 R76, [R194+0x1000] ;  /* 0x00100000c24c783b */ /* 0x000f640000004200 */
[----:B---3--:R-:W-:Y:S01]  /*b350*/  FADD.FTZ R0, R68, R0 ;  /* 0x0000000044007221 */ /* 0x008fe20000010000 */
[----:B------:R-:W-:Y:S05]  /*b360*/  MOV R214, R143 ;  /* 0x0000008f00d67202 */ /* 0x000fea0000000f00 */
[----:B------:R-:W3:Y:S01]  /*b370*/  MUFU.EX2 R70, R161 ;  /* 0x000000a100467308 */ /* 0x000ee20000000800 */
[C---:B--2---:R-:W-:Y:S03]  /*b380*/  HMMA.16816.F32.BF16 R12, R72.reuse, R80, R12 ;  /* 0x00000050480c723c */ /* 0x044fe6000004180c */
[----:B----4-:R-:W-:Y:S05]  /*b390*/  FADD.FTZ R0, R2, R0 ;  /* 0x0000000002007221 */ /* 0x010fea0000010000 */
[C---:B------:R-:W-:Y:S01]  /*b3a0*/  HMMA.16816.F32.BF16 R16, R72.reuse, R82, R16 ;  /* 0x000000524810723c */ /* 0x040fe20000041810 */
[----:B------:R-:W2:Y:S01]  /*b3b0*/  LDSM.16.MT88.4 R80, [R191+0x4800] ;  /* 0x00480000bf50783b */ /* 0x000ea20000004200 */
[----:B------:R-:W4:Y:S02]  /*b3c0*/  MUFU.EX2 R143, R239 ;  /* 0x000000ef008f7308 */ /* 0x000f240000000800 */
[----:B-1----:R-:W-:Y:S04]  /*b3d0*/  FADD.FTZ R0, R71, R0 ;  /* 0x0000000047007221 */ /* 0x002fe80000010000 */
[C---:B------:R-:W-:Y:S04]  /*b3e0*/  HMMA.16816.F32.BF16 R20, R72.reuse, R84, R20 ;  /* 0x000000544814723c */ /* 0x040fe80000041814 */
[----:B---3--:R-:W-:Y:S04]  /*b3f0*/  FADD.FTZ R0, R70, R0 ;  /* 0x0000000046007221 */ /* 0x008fe80000010000 */
[C---:B------:R-:W-:Y:S01]  /*b400*/  HMMA.16816.F32.BF16 R24, R72.reuse, R86, R24 ;  /* 0x000000564818723c */ /* 0x040fe20000041818 */
[----:B------:R-:W1:Y:S07]  /*b410*/  LDSM.16.MT88.4 R84, [R193+0x4800] ;  /* 0x00480000c154783b */ /* 0x000e6e0000004200 */
[C---:B-----5:R-:W-:Y:S04]  /*b420*/  HMMA.16816.F32.BF16 R28, R72.reuse, R76, R28 ;  /* 0x0000004c481c723c */ /* 0x060fe8000004181c */
[----:B----4-:R-:W-:Y:S04]  /*b430*/  F2FP.BF16.PACK_AB R137, R142, R143 ;  /* 0x0000008f8e89723e */ /* 0x010fe800000010ff */
        /* <DEDUP_REMOVED lines=14> */
[C---:B--2---:R-:W-:Y:S03]  /*b520*/  HMMA.16816.F32.BF16 R60, R72.reuse, R80, R60 ;  /* 0x00000050483c723c */ /* 0x044fe6000004183c */
[----:B------:R-:W2:Y:S01]  /*b530*/  MUFU.EX2 R2, R228 ;  /* 0x000000e400027308 */ /* 0x000ea20000000800 */
[----:B------:R-:W-:Y:S04]  /*b540*/  F2FP.BF16.PACK_AB R79, R152, R153 ;  /* 0x00000099984f723e */ /* 0x000fe800000010ff */
[----:B------:R-:W-:Y:S01]  /*b550*/  HMMA.16816.F32.BF16 R64, R72, R82, R64 ;  /* 0x000000524840723c */ /* 0x000fe20000041840 */
[----:B------:R-:W4:Y:S04]  /*b560*/  LDSM.16.MT88.4 R72, [R192+0x1800] ;  /* 0x00180000c048783b */ /* 0x000f280000004200 */
[----:B------:R-:W5:Y:S03]  /*b570*/  MUFU.EX2 R71, R227 ;  /* 0x000000e300477308 */ /* 0x000f660000000800 */
[C---:B-1----:R-:W-:Y:S01]  /*b580*/  HMMA.16816.F32.BF16 R4, R76.reuse, R84, R4 ;  /* 0x000000544c04723c */ /* 0x042fe20000041804 */
[----:B------:R-:W1:Y:S04]  /*b590*/  LDSM.16.MT88.4 R80, [R194+0x1800] ;  /* 0x00180000c250783b */ /* 0x000e680000004200 */
[----:B---3--:R-:W-:Y:S02]  /*b5a0*/  FADD.FTZ R0, R68, R0 ;  /* 0x0000000044007221 */ /* 0x008fe40000010000 */
[----:B------:R-:W3:Y:S01]  /*b5b0*/  MUFU.EX2 R70, R226 ;  /* 0x000000e200467308 */ /* 0x000ee20000000800 */
[C---:B------:R-:W-:Y:S01]  /*b5c0*/  HMMA.16816.F32.BF16 R8, R76.reuse, R86, R8 ;  /* 0x000000564c08723c */ /* 0x040fe20000041808 */
[----:B------:R-:W1:Y:S03]  /*b5d0*/  LDSM.16.MT88.4 R84, [R191+0x5000] ;  /* 0x00500000bf54783b */ /* 0x000e660000004200 */
[----:B--2---:R-:W-:Y:S04]  /*b5e0*/  FADD.FTZ R0, R2, R0 ;  /* 0x0000000002007221 */ /* 0x004fe80000010000 */
[C---:B------:R-:W-:Y:S04]  /*b5f0*/  HMMA.16816.F32.BF16 R12, R76.reuse, R88, R12 ;  /* 0x000000584c0c723c */ /* 0x040fe8000004180c */
[----:B-----5:R-:W-:Y:S04]  /*b600*/  FADD.FTZ R0, R71, R0 ;  /* 0x0000000047007221 */ /* 0x020fe80000010000 */
[C---:B------:R-:W-:Y:S01]  /*b610*/  HMMA.16816.F32.BF16 R16, R76.reuse, R90, R16 ;  /* 0x0000005a4c10723c */ /* 0x040fe20000041810 */
[----:B------:R-:W-:Y:S03]  /*b620*/  LDSM.16.MT88.4 R88, [R192+0x5000] ;  /* 0x00500000c058783b */ /* 0x000fe60000004200 */
[----:B---3--:R-:W-:Y:S04]  /*b630*/  FADD.FTZ R0, R70, R0 ;  /* 0x0000000046007221 */ /* 0x008fe80000010000 */
[C---:B----4-:R-:W-:Y:S08]  /*b640*/  HMMA.16816.F32.BF16 R20, R76.reuse, R72, R20 ;  /* 0x000000484c14723c */ /* 0x050ff00000041814 */
[C---:B------:R-:W-:Y:S01]  /*b650*/  HMMA.16816.F32.BF16 R24, R76.reuse, R74, R24 ;  /* 0x0000004a4c18723c */ /* 0x040fe20000041818 */
[----:B------:R-:W2:Y:S07]  /*b660*/  LDSM.16.MT88.4 R72, [R193+0x5000] ;  /* 0x00500000c148783b */ /* 0x000eae0000004200 */
[C---:B-1----:R-:W-:Y:S08]  /*b670*/  HMMA.16816.F32.BF16 R28, R76.reuse, R80, R28 ;  /* 0x000000504c1c723c */ /* 0x042ff0000004181c */
[C---:B------:R-:W-:Y:S01]  /*b680*/  HMMA.16816.F32.BF16 R32, R76.reuse, R82, R32 ;  /* 0x000000524c20723c */ /* 0x040fe20000041820 */
[----:B------:R-:W1:Y:S07]  /*b690*/  LDSM.16.MT88.4 R80, [R194+0x5000] ;  /* 0x00500000c250783b */ /* 0x000e6e0000004200 */
[C---:B------:R-:W-:Y:S08]  /*b6a0*/  HMMA.16816.F32.BF16 R36, R76.reuse, R84, R36 ;  /* 0x000000544c24723c */ /* 0x040ff00000041824 */
        /* <DEDUP_REMOVED lines=24> */
[----:B-1----:R-:W-:Y:S04]  /*b830*/  FADD.FTZ R0, R68, R0 ;  /* 0x0000000044007221 */ /* 0x002fe80000010000 */
[C---:B------:R-:W-:Y:S04]  /*b840*/  HMMA.16816.F32.BF16 R12, R72.reuse, R92, R12 ;  /* 0x0000005c480c723c */ /* 0x040fe8000004180c */
[----:B------:R-:W-:Y:S04]  /*b850*/  FADD.FTZ R0, R2, R0 ;  /* 0x0000000002007221 */ /* 0x000fe80000010000 */
[C---:B------:R-:W-:Y:S01]  /*b860*/  HMMA.16816.F32.BF16 R16, R72.reuse, R94, R16 ;  /* 0x0000005e4810723c */ /* 0x040fe20000041810 */
[----:B------:R-:W1:Y:S03]  /*b870*/  LDSM.16.MT88.4 R92, [R192+0x5800] ;  /* 0x00580000c05c783b */ /* 0x000e660000004200 */
[----:B------:R-:W-:Y:S04]  /*b880*/  FADD.FTZ R0, R100, R0 ;  /* 0x0000000064007221 */ /* 0x000fe80000010000 */
[C---:B----4-:R-:W-:Y:S08]  /*b890*/  HMMA.16816.F32.BF16 R20, R72.reuse, R88, R20 ;  /* 0x000000584814723c */ /* 0x050ff00000041814 */
[C---:B------:R-:W-:Y:S01]  /*b8a0*/  HMMA.16816.F32.BF16 R24, R72.reuse, R90, R24 ;  /* 0x0000005a4818723c */ /* 0x040fe20000041818 */
[----:B------:R-:W4:Y:S07]  /*b8b0*/  LDSM.16.MT88.4 R88, [R194+0x5800] ;  /* 0x00580000c258783b */ /* 0x000f2e0000004200 */
[C---:B------:R-:W-:Y:S07]  /*b8c0*/  HMMA.16816.F32.BF16 R28, R72.reuse, R76, R28 ;  /* 0x0000004c481c723c */ /* 0x040fee000004181c */
[----:B------:R-:W-:Y:S01]  /*b8d0*/  F2FP.BF16.PACK_AB R76, R70, R71 ;  /* 0x00000047464c723e */ /* 0x000fe200000010ff */
[C---:B------:R-:W-:Y:S01]  /*b8e0*/  HMMA.16816.F32.BF16 R32, R72.reuse, R78, R32 ;  /* 0x0000004e4820723c */ /* 0x040fe20000041820 */
[----:B------:R-:W5:Y:S03]  /*b8f0*/  MUFU.EX2 R71, R241 ;  /* 0x000000f100477308 */ /* 0x000f660000000800 */
[----:B------:R-:W-:Y:S03]  /*b900*/  F2FP.BF16.PACK_AB R77, R146, R147 ;  /* 0x00000093924d723e */ /* 0x000fe600000010ff */
[----:B------:R-:W-:Y:S01]  /*b910*/  F2FP.BF16.PACK_AB R78, R2, R68 ;  /* 0x00000044024e723e */ /* 0x000fe200000010ff */
[C---:B--2---:R-:W-:Y:S03]  /*b920*/  HMMA.16816.F32.BF16 R36, R72.reuse, R80, R36 ;  /* 0x000000504824723c */ /* 0x044fe60000041824 */
[----:B------:R-:W2:Y:S01]  /*b930*/  MUFU.EX2 R70, R244 ;  /* 0x000000f400467308 */ /* 0x000ea20000000800 */
[----:B------:R-:W-:Y:S01]  /*b940*/  FADD.FTZ R2, R103, R247 ;  /* 0x000000f767027221 */ /* 0x000fe20000010000 */
[----:B------:R-:W-:Y:S03]  /*b950*/  F2FP.BF16.PACK_AB R79, R144, R145 ;  /* 0x00000091904f723e */ /* 0x000fe600000010ff */
[C---:B------:R-:W-:Y:S01]  /*b960*/  HMMA.16816.F32.BF16 R40, R72.reuse, R82, R40 ;  /* 0x000000524828723c */ /* 0x040fe20000041828 */
[----:B------:R-:W4:Y:S04]  /*b970*/  LDSM.16.MT88.4 R80, [R191+0x2800] ;  /* 0x00280000bf50783b */ /* 0x000f280000004200 */
[----:B------:R-:W1:Y:S03]  /*b980*/  MUFU.EX2 R68, R245 ;  /* 0x000000f500447308 */ /* 0x000e660000000800 */
[C---:B---3--:R-:W-:Y:S04]  /*b990*/  HMMA.16816.F32.BF16 R44, R72.reuse, R84, R44 ;  /* 0x00000054482c723c */ /* 0x048fe8000004182c */
[C---:B-----5:R-:W-:Y:S01]  /*b9a0*/  FADD.FTZ R0, R71.reuse, R0 ;  /* 0x0000000047007221 */ /* 0x060fe20000010000 */
[----:B------:R-:W-:Y:S02]  /*b9b0*/  F2FP.BF16.PACK_AB R136, R71, R100 ;  /* 0x000000644788723e */ /* 0x000fe400000010ff */
[-C--:B------:R-:W-:Y:S01]  /*b9c0*/  MOV R71, R3.reuse ;  /* 0x0000000300477202 */ /* 0x080fe20000000f00 */
[C---:B------:R-:W-:Y:S01]  /*b9d0*/  HMMA.16816.F32.BF16 R48, R72.reuse, R86, R48 ;  /* 0x000000564830723c */ /* 0x040fe20000041830 */
[----:B------:R-:W3:Y:S03]  /*b9e0*/  LDSM.16.MT88.4 R84, [R193+0x2800] ;  /* 0x00280000c154783b */ /* 0x000ee60000004200 */
[----:B--2---:R-:W-:Y:S04]  /*b9f0*/  FADD.FTZ R0, R70, R0 ;  /* 0x0000000046007221 */ /* 0x004fe80000010000 */
[C---:B-1----:R-:W-:Y:S04]  /*ba00*/  HMMA.16816.F32.BF16 R52, R72.reuse, R92, R52 ;  /* 0x0000005c4834723c */ /* 0x042fe80000041834 */
[C---:B------:R-:W-:Y:S01]  /*ba10*/  FADD.FTZ R230, R68.reuse, R0 ;  /* 0x0000000044e67221 */ /* 0x040fe20000010000 */
[----:B------:R-:W-:Y:S01]  /*ba20*/  F2FP.BF16.PACK_AB R138, R68, R70 ;  /* 0x00000046448a723e */ /* 0x000fe200000010ff */
[----:B------:R-:W-:Y:S02]  /*ba30*/  FADD.FTZ R0, R108, R2 ;  /* 0x000000026c007221 */ /* 0x000fe40000010000 */
[C---:B------:R-:W-:Y:S01]  /*ba40*/  HMMA.16816.F32.BF16 R56, R72.reuse, R94, R56 ;  /* 0x0000005e4838723c */ /* 0x040fe20000041838 */
[----:B------:R-:W2:Y:S03]  /*ba50*/  LDL R2, [R1+0x8] ;  /* 0x0000080001027983 */ /* 0x000ea60000100800 */
[----:B------:R-:W-:Y:S01]  /*ba60*/  MOV R68, R3 ;  /* 0x0000000300447202 */ /* 0x000fe20000000f00 */
[----:B------:R-:W1:Y:S01]  /*ba70*/  LDSM.16.MT88.4 R92, [R192+0x2800] ;  /* 0x00280000c05c783b */ /* 0x000e620000004200 */
[----:B------:R-:W-:Y:S01]  /*ba80*/  FADD.FTZ R0, R102, R0 ;  /* 0x0000000066007221 */ /* 0x000fe20000010000 */
[----:B------:R-:W-:Y:S01]  /*ba90*/  MOV R70, R69 ;  /* 0x0000004500467202 */ /* 0x000fe20000000f00 */
[C---:B----4-:R-:W-:Y:S04]  /*baa0*/  HMMA.16816.F32.BF16 R60, R72.reuse, R88, R60 ;  /* 0x00000058483c723c */ /* 0x050fe8000004183c */
[----:B------:R-:W-:Y:S04]  /*bab0*/  FADD.FTZ R0, R101, R0 ;  /* 0x0000000065007221 */ /* 0x000fe80000010000 */
[----:B------:R-:W-:Y:S01]  /*bac0*/  HMMA.16816.F32.BF16 R64, R72, R90, R64 ;  /* 0x0000005a4840723c */ /* 0x000fe20000041840 */
[----:B------:R-:W4:Y:S03]  /*bad0*/  LDSM.16.MT88.4 R72, [R194+0x2800] ;  /* 0x00280000c248783b */ /* 0x000f260000004200 */
[----:B------:R-:W-:Y:S04]  /*bae0*/  FADD.FTZ R0, R214, R0 ;  /* 0x00000000d6007221 */ /* 0x000fe80000010000 */
[C---:B------:R-:W-:Y:S01]  /*baf0*/  HMMA.16816.F32.BF16 R4, R76.reuse, R80, R4 ;  /* 0x000000504c04723c */ /* 0x040fe20000041804 */
[----:B------:R-:W5:Y:S04]  /*bb00*/  LDSM.16.MT88.4 R88, [R191+0x6000] ;  /* 0x00600000bf58783b */ /* 0x000f680000004200 */
        /* <DEDUP_REMOVED lines=13> */
[C---:B----4-:R-:W-:Y:S04]  /*bbe0*/  HMMA.16816.F32.BF16 R28, R76.reuse, R72, R28 ;  /* 0x000000484c1c723c */ /* 0x050fe8000004181c */
[----:B------:R-:W-:Y:S04]  /*bbf0*/  FADD.FTZ R0, R154, R0 ;  /* 0x000000009a007221 */ /* 0x000fe80000010000 */
[C---:B------:R-:W-:Y:S01]  /*bc00*/  HMMA.16816.F32.BF16 R32, R76.reuse, R74, R32 ;  /* 0x0000004a4c20723c */ /* 0x040fe20000041820 */
[----:B------:R-:W-:Y:S03]  /*bc10*/  LDSM.16.MT88.4 R72, [R192+0x6800] ;  /* 0x00680000c048783b */ /* 0x000fe60000004200 */
[----:B------:R-:W-:Y:S04]  /*bc20*/  FADD.FTZ R0, R153, R0 ;  /* 0x0000000099007221 */ /* 0x000fe80000010000 */
[C---:B-----5:R-:W-:Y:S04]  /*bc30*/  HMMA.16816.F32.BF16 R36, R76.reuse, R88, R36 ;  /* 0x000000584c24723c */ /* 0x060fe80000041824 */
        /* <DEDUP_REMOVED lines=29> */
[C---:B------:R-:W-:Y:S08]  /*be10*/  HMMA.16816.F32.BF16 R104, R136.reuse, R106, R24 ;  /* 0x0000006a8868723c */ /* 0x040ff00000041818 */
[C---:B-1----:R-:W-:Y:S08]  /*be20*/  HMMA.16816.F32.BF16 R100, R136.reuse, R96, R28 ;  /* 0x000000608864723c */ /* 0x042ff0000004181c */
[C---:B------:R-:W-:Y:S08]  /*be30*/  HMMA.16816.F32.BF16 R96, R136.reuse, R98, R32 ;  /* 0x000000628860723c */ /* 0x040ff00000041820 */
[C---:B------:R-:W-:Y:S08]  /*be40*/  HMMA.16816.F32.BF16 R92, R136.reuse, R88, R36 ;  /* 0x00000058885c723c */ /* 0x040ff00000041824 */
[C---:B------:R-:W-:Y:S08]  /*be50*/  HMMA.16816.F32.BF16 R88, R136.reuse, R90, R40 ;  /* 0x0000005a8858723c */ /* 0x040ff00000041828 */
[C---:B----4-:R-:W-:Y:S08]  /*be60*/  HMMA.16816.F32.BF16 R84, R136.reuse, R80, R44 ;  /* 0x000000508854723c */ /* 0x050ff0000004182c */
[C---:B------:R-:W-:Y:S08]  /*be70*/  HMMA.16816.F32.BF16 R80, R136.reuse, R82, R48 ;  /* 0x000000528850723c */ /* 0x040ff00000041830 */
[C---:B------:R-:W-:Y:S08]  /*be80*/  HMMA.16816.F32.BF16 R76, R136.reuse, R72, R52 ;  /* 0x00000048884c723c */ /* 0x040ff00000041834 */
[C---:B------:R-:W-:Y:S08]  /*be90*/  HMMA.16816.F32.BF16 R72, R136.reuse, R74, R56 ;  /* 0x0000004a8848723c */ /* 0x040ff00000041838 */
[C---:B---3--:R-:W-:Y:S08]  /*bea0*/  HMMA.16816.F32.BF16 R60, R136.reuse, R4, R60 ;  /* 0x00000004883c723c */ /* 0x048ff0000004183c */
[----:B------:R-:W-:Y:S03]  /*beb0*/  HMMA.16816.F32.BF16 R64, R136, R6, R64 ;  /* 0x000000068840723c */ /* 0x000fe60000041840 */
[----:B--2---:R-:W-:Y:S02]  /*bec0*/  ISETP.GT.AND P0, PT, R224, R2, PT ;  /* 0x00000002e000720c */ /* 0x004fe40003f04270 */
[----:B------:R-:W-:Y:S11]  /*bed0*/  MOV R224, R218 ;  /* 0x000000da00e07202 */ /* 0x000ff60000000f00 */
[----:B------:R-:W-:-:S05]  /*bee0*/  @P0 BRA `(.L_x_1360) ;  /* 0xffffb97000000947 */ /* 0x000fca000383ffff */
.L_x_1344:
[----:B----4-:R-:W2:Y:S02]  /*bef0*/  LDL R0, [R1] ;  /* 0x0000000001007983 */ /* 0x010ea40000100800 */
[----:B--2---:R-:W-:-:S13]  /*bf00*/  ISETP.GE.AND P0, PT, R218, R0, PT ;  /* 0x00000000da00720c */ /* 0x004fda0003f06270 */
[----:B------:R-:W-:Y:S05]  /*bf10*/  @!P0 BRA `(.L_x_1361) ;  /* 0x00003ea000008947 */ /* 0x000fea0003800000 */
.L_x_1376:
        /* <DEDUP_REMOVED lines=8> */
[----:B------:R-:W-:Y:S01]  /*bfa0*/  IMAD R0, R0, c[0x0][0x208], RZ ;  /* 0x0000820000007a24 */ /* 0x000fe200078e02ff */
[----:B------:R-:W-:Y:S02]  /*bfb0*/  MOV R70, R69 ;  /* 0x0000004500467202 */ /* 0x000fe40000000f00 */
[----:B------:R-:W-:Y:S02]  /*bfc0*/  IMAD R4, R4, c[0x0][0x218], RZ ;  /* 0x0000860004047a24 */ /* 0x000fe400078e02ff */
[----:B------:R-:W-:Y:S02]  /*bfd0*/  IMAD R0, R223, c[0x0][0x20c], R0 ;  /* 0x00008300df007a24 */ /* 0x000fe400078e0200 */
[----:B------:R-:W-:Y:S03]  /*bfe0*/  IMAD R4, R219, c[0x0][0x21c], R4 ;  /* 0x00008700db047a24 */ /* 0x000fe600078e0204 */
[----:B------:R-:W-:Y:S05]  /*bff0*/  IADD3 R3, R3, R0, RZ ;  /* 0x0000000003037210 */ /* 0x000fea0007ffe0ff */
[----:B------:R-:W-:Y:S01]  /*c000*/  IMAD.WIDE.U32 R2, R219, c[0x0][0x218], R2 ;  /* 0x00008600db027a25 */ /* 0x000fe200078e0002 */
[----:B------:R1:W4:Y:S04]  /*c010*/  LDSM.16.M88.4 R8, [R188] ;  /* 0x00000000bc08783b */ /* 0x0003280000000200 */
        /* <DEDUP_REMOVED lines=13> */
[----:B--2---:R-:W-:Y:S04]  /*c0f0*/  IADD3 R0, P0, R6, R2, RZ ;  /* 0x0000000206007210 */ /* 0x004fe80007f1e0ff */
[----:B---3--:R-:W-:Y:S02]  /*c100*/  IADD3.X R2, R5, R3, R4, P0, !PT ;  /* 0x0000000305027210 */ /* 0x008fe400007fe404 */
[C---:B------:R-:W-:Y:S04]  /*c110*/  LEA R4, P0, R0.reuse, c[0x0][0x1f8], 0x1 ;  /* 0x00007e0000047a11 */ /* 0x040fe800078008ff */
[----:B------:R-:W-:Y:S01]  /*c120*/  LEA.HI.X R0, R0, c[0x0][0x1fc], R2, 0x1, P0 ;  /* 0x00007f0000007a11 */ /* 0x000fe200000f0c02 */
[----:B------:R-:W-:-:S06]  /*c130*/  BRA.DIV ~URZ, `(.L_x_1362) ;  /* 0x0000a4727f007947 */ /* 0x000fcc000b800000 */
[----:B-1--4-:R1:W2:Y:S02]  /*c140*/  SHFL.IDX PT, R6, R0, RZ, 0x181f ;  /* 0x00181fff00067589 */ /* 0x0122a400000e0000 */
.L_x_1464:
[----:B------:R-:W3:Y:S01]  /*c150*/  SHFL.IDX PT, R5, R4, RZ, 0x181f ;  /* 0x00181fff04057589 */ /* 0x000ee200000e0000 */
[C---:B------:R-:W-:Y:S01]  /*c160*/  IMAD.SHL.U32 R12, R238.reuse, 0x2, RZ ;  /* 0x00000002ee0c7824 */ /* 0x040fe200078e00ff */
[----:B------:R-:W-:Y:S01]  /*c170*/  ISETP.GE.AND P3, PT, R238, c[0x0][0x1d4], PT ;  /* 0x00007500ee007a0c */ /* 0x000fe20003f66270 */
[----:B------:R-:W-:Y:S01]  /*c180*/  IMAD.SHL.U32 R7, R248, 0x2, RZ ;  /* 0x00000002f8077824 */ /* 0x000fe200078e00ff */
[----:B------:R-:W-:Y:S02]  /*c190*/  BSSY B0, `(.L_x_1363) ;  /* 0x000003a000007945 */ /* 0x000fe40003800000 */
[----:B------:R-:W-:Y:S04]  /*c1a0*/  SEL R214, RZ, 0x10, P3 ;  /* 0x00000010ffd67807 */ /* 0x000fe80001800000 */
[----:B------:R-:W-:Y:S02]  /*c1b0*/  ISETP.NE.U32.AND P5, PT, R214, RZ, PT ;  /* 0x000000ffd600720c */ /* 0x000fe40003fa5070 */
[CC--:B---3--:R-:W-:Y:S05]  /*c1c0*/  IADD3 R2, P0, R5.reuse, R12.reuse, RZ ;  /* 0x0000000c05027210 */ /* 0x0c8fea0007f1e0ff */
[--C-:B--2---:R-:W-:Y:S01]  /*c1d0*/  IMAD.X R3, R6, 0x1, R220.reuse, P0 ;  /* 0x0000000106037824 */ /* 0x104fe200000e06dc */
[----:B------:R-:W-:Y:S04]  /*c1e0*/  ISETP.GE.AND P0, PT, R248, c[0x0][0x1d4], PT ;  /* 0x00007500f8007a0c */ /* 0x000fe80003f06270 */
[----:B------:R-:W-:Y:S01]  /*c1f0*/  @!PT LDS RZ, [RZ] ;  /* 0x00000000fffff984 */ /* 0x000fe20000000800 */
[----:B------:R-:W-:Y:S01]  /*c200*/  @!PT LDS RZ, [RZ] ;  /* 0x00000000fffff984 */ /* 0x000fe20000000800 */
[----:B------:R2:W-:Y:S01]  /*c210*/  LDGSTS.E.BYPASS.LTC128B.128 [R215+0x100], [R2.64], !P3 ;  /* 0x0010000002d77fae */ /* 0x0005e2000d901d46 */
[----:B------:R-:W-:Y:S02]  /*c220*/  SEL R71, RZ, 0x10, P0 ;  /* 0x00000010ff477807 */ /* 0x000fe40000000000 */
[-C--:B--2---:R-:W-:Y:S02]  /*c230*/  IADD3 R2, P4, R5, R7.reuse, RZ ;  /* 0x0000000705027210 */ /* 0x084fe40007f9e0ff */
[----:B------:R-:W2:Y:S03]  /*c240*/  SHFL.IDX PT, R5, R4, 0x1, 0x181f ;  /* 0x00381f0004057f89 */ /* 0x000ea600000e0000 */
[--C-:B------:R-:W-:Y:S02]  /*c250*/  IMAD.X R3, R6, 0x1, R221.reuse, P4 ;  /* 0x0000000106037824 */ /* 0x100fe400020e06dd */
[----:B------:R-:W3:Y:S04]  /*c260*/  SHFL.IDX PT, R6, R0, 0x1, 0x181f ;  /* 0x00381f0000067f89 */ /* 0x000ee800000e0000 */
[----:B------:R2:W-:Y:S02]  /*c270*/  LDGSTS.E.BYPASS.LTC128B.128 [R215+0x3900], [R2.64], !P0 ;  /* 0x0390000002d77fae */ /* 0x0005e4000c101d46 */
[C---:B--2---:R-:W-:Y:S05]  /*c280*/  IADD3 R2, P4, R5.reuse, R12, RZ ;  /* 0x0000000c05027210 */ /* 0x044fea0007f9e0ff */
[C---:B---3--:R-:W-:Y:S05]  /*c290*/  IMAD.X R3, R6.reuse, 0x1, R220, P4 ;  /* 0x0000000106037824 */ /* 0x048fea00020e06dc */
        /* <DEDUP_REMOVED lines=9> */
[-C--:B---3--:R-:W-:Y:S02]  /*c330*/  IADD3.X R3, RZ, R6.reuse, R220, P4, P3 ;  /* 0x00000006ff037210 */ /* 0x088fe400027e64dc */
        /* <DEDUP_REMOVED lines=12> */
[----:B------:R2:W3:Y:S04]  /*c400*/  SHFL.IDX PT, R5, R0, 0x3, 0x181f ;  /* 0x00781f0000057f89 */ /* 0x0004e800000e0000 */
[----:B-1----:R2:W1:Y:S02]  /*c410*/  SHFL.IDX PT, R0, R4, 0x3, 0x181f ;  /* 0x00781f0004007f89 */ /* 0x00246400000e0000 */
.L_x_1465:
[----:B------:R-:W-:Y:S01]  /*c420*/  IADD3 R2, -R214, 0x10, RZ ;  /* 0x00000010d6027810 */ /* 0x000fe20007ffe1ff */
[----:B------:R-:W-:Y:S01]  /*c430*/  IMAD.SHL.U32 R3, R238, 0x2, RZ ;  /* 0x00000002ee037824 */ /* 0x000fe200078e00ff */
[----:B------:R-:W-:Y:S01]  /*c440*/  ISETP.NE.U32.AND P0, PT, R214, RZ, PT ;  /* 0x000000ffd600720c */ /* 0x000fe20003f05070 */
[----:B--2---:R-:W-:Y:S01]  /*c450*/  IMAD.SHL.U32 R4, R248, 0x2, RZ ;  /* 0x00000002f8047824 */ /* 0x004fe200078e00ff */
[----:B------:R-:W-:Y:S04]  /*c460*/  LOP3.LUT R2, R2, 0xf, RZ, 0xc0, !PT ;  /* 0x0000000f02027812 */ /* 0x000fe800078ec0ff */
[-C--:B-1----:R-:W-:Y:S04]  /*c470*/  IADD3 R2, P4, P3, R2, R0.reuse, R3 ;  /* 0x0000000002027210 */ /* 0x082fe80007b9e003 */
[-C--:B---3--:R-:W-:Y:S05]  /*c480*/  IADD3.X R3, RZ, R5.reuse, R220, P4, P3 ;  /* 0x00000005ff037210 */ /* 0x088fea00027e64dc */
        /* <DEDUP_REMOVED lines=10> */
.L_x_1364:
[----:B---3--:R-:W-:Y:S05]  /*c530*/  BSYNC B0 ;  /* 0x0000000000007941 */ /* 0x008fea0003800000 */
.L_x_1363:
[----:B------:R-:W0:Y:S01]  /*c540*/  LDGDEPBAR ;  /* 0x00000000000079af */ /* 0x000e220000000000 */
[----:B------:R-:W-:Y:S01]  /*c550*/  WARPSYNC 0xffffffff ;  /* 0xffffffff00007948 */ /* 0x000fe20003800000 */
[C---:B------:R-:W-:Y:S01]  /*c560*/  HMMA.16816.F32.BF16 R4, R128.reuse, R8, RZ ;  /* 0x000000088004723c */ /* 0x040fe200000418ff */
[----:B------:R-:W-:Y:S05]  /*c570*/  BSSY B0, `(.L_x_1366) ;  /* 0x0000185000007945 */ /* 0x000fea0003800000 */
[----:B------:R-:W2:Y:S02]  /*c580*/  LDL R224, [R1] ;  /* 0x0000000001e07983 */ /* 0x000ea40000100800 */
        /* <DEDUP_REMOVED lines=15> */
[----:B------:R-:W3:Y:S07]  /*c680*/  LDSM.16.M88.4 R136, [R190] ;  /* 0x00000000be88783b */ /* 0x000eee0000000200 */
        /* <DEDUP_REMOVED lines=14> */
[----:B------:R-:W1:Y:S07]  /*c770*/  LDSM.16.M88.4 R156, [R190+0x2800] ;  /* 0x00280000be9c783b */ /* 0x000e6e0000000200 */
[C---:B------:R-:W-:Y:S08]  /*c780*/  HMMA.16816.F32.BF16 R52, R132.reuse, R160, R52 ;  /* 0x000000a08434723c */ /* 0x040ff00000041834 */
[----:B------:R-:W-:Y:S08]  /*c790*/  HMMA.16816.F32.BF16 R56, R132, R162, R56 ;  /* 0x000000a28438723c */ /* 0x000ff00000041838 */
        /* <DEDUP_REMOVED lines=12> */
[C---:B------:R-:W-:Y:S08]  /*c860*/  HMMA.16816.F32.BF16 R36, R164.reuse, R152, R36 ;  /* 0x00000098a424723c */ /* 0x040ff00000041824 */
[C---:B------:R-:W-:Y:S01]  /*c870*/  HMMA.16816.F32.BF16 R40, R164.reuse, R154, R40 ;  /* 0x0000009aa428723c */ /* 0x040fe20000041828 */
[----:B------:R-:W1:Y:S07]  /*c880*/  LDSM.16.M88.4 R152, [R189+0x1800] ;  /* 0x00180000bd98783b */ /* 0x000e6e0000000200 */
[C---:B------:R-:W-:Y:S03]  /*c890*/  HMMA.16816.F32.BF16 R44, R164.reuse, R156, R44 ;  /* 0x0000009ca42c723c */ /* 0x040fe6000004182c */
[----:B--2---:R-:W-:Y:S05]  /*c8a0*/  ISETP.GT.AND P0, PT, R218, R224, PT ;  /* 0x000000e0da00720c */ /* 0x004fea0003f04270 */
        /* <DEDUP_REMOVED lines=85> */
[C---:B--2---:R-:W-:Y:S08]  /*ce00*/  HMMA.16816.F32.BF16 R4, R184.reuse, R156, R4 ;  /* 0x0000009cb804723c */ /* 0x044ff00000041804 */
[C---:B------:R-:W-:Y:S08]  /*ce10*/  HMMA.16816.F32.BF16 R8, R184.reuse, R158, R8 ;  /* 0x0000009eb808723c */ /* 0x040ff00000041808 */
[C---:B---3--:R-:W-:Y:S08]  /*ce20*/  HMMA.16816.F32.BF16 R12, R184.reuse, R136, R12 ;  /* 0x00000088b80c723c */ /* 0x048ff0000004180c */
        /* <DEDUP_REMOVED lines=49> */
[----:B------:R-:W-:Y:S08]  /*d140*/  DEPBAR.LE SB0, 0x0 ;  /* 0x000080000000791a */ /* 0x000ff00000000000 */
[----:B------:R4:W2:Y:S01]  /*d150*/  MUFU.TANH R34, R3 ;  /* 0x0000000300227308 */ /* 0x0008a20000002400 */
[----:B------:R-:W-:Y:S01]  /*d160*/  BAR.SYNC.DEFER_BLOCKING 0x0 ;  /* 0x0000000000007b1d */ /* 0x000fe20000010000 */
[----:B---3--:R-:W-:Y:S01]  /*d170*/  FMUL.FTZ R2, R36, c[0x0][0x320] ;  /* 0x0000c80024027a20 */ /* 0x008fe20000410000 */
[C---:B-----5:R-:W-:Y:S05]  /*d180*/  HMMA.16816.F32.BF16 R44, R184.reuse, R8, R44 ;  /* 0x00000008b82c723c */ /* 0x060fea000004182c */
[----:B-1----:R-:W-:Y:S02]  /*d190*/  FMUL.FTZ R0, R15, c[0x0][0x320] ;  /* 0x0000c8000f007a20 */ /* 0x002fe40000410000 */
[----:B------:R-:W-:Y:S01]  /*d1a0*/  FMUL.FTZ R8, R42, c[0x0][0x320] ;  /* 0x0000c8002a087a20 */ /* 0x000fe20000410000 */
[C---:B------:R-:W-:Y:S01]  /*d1b0*/  HMMA.16816.F32.BF16 R48, R184.reuse, R10, R48 ;  /* 0x0000000ab830723c */ /* 0x040fe20000041830 */
[----:B------:R1:W3:Y:S03]  /*d1c0*/  MUFU.TANH R157, R0 ;  /* 0x00000000009d7308 */ /* 0x0002e60000002400 */
[----:B----4-:R-:W-:Y:S07]  /*d1d0*/  FMUL.FTZ R3, R43, c[0x0][0x320] ;  /* 0x0000c8002b037a20 */ /* 0x010fee0000410000 */
[----:B------:R-:W4:Y:S01]  /*d1e0*/  MUFU.TANH R28, R3 ;  /* 0x00000003001c7308 */ /* 0x000f220000002400 */
[C---:B--2---:R-:W-:Y:S03]  /*d1f0*/  HMMA.16816.F32.BF16 R52, R184.reuse, R4, R52 ;  /* 0x00000004b834723c */ /* 0x044fe60000041834 */
[----:B-1----:R-:W-:Y:S05]  /*d200*/  FMUL.FTZ R0, R16, c[0x0][0x320] ;  /* 0x0000c80010007a20 */ /* 0x002fea0000410000 */
[----:B------:R-:W-:Y:S01]  /*d210*/  HMMA.16816.F32.BF16 R56, R184, R6, R56 ;  /* 0x00000006b838723c */ /* 0x000fe20000041838 */
[----:B------:R1:W2:Y:S03]  /*d220*/  MUFU.TANH R151, R0 ;  /* 0x0000000000977308 */ /* 0x0002a60000002400 */
[----:B-1----:R-:W-:Y:S07]  /*d230*/  FMUL.FTZ R0, R17, c[0x0][0x320] ;  /* 0x0000c80011007a20 */ /* 0x002fee0000410000 */
        /* <DEDUP_REMOVED lines=100> */
.L_x_1466:
[----:B------:R-:W-:-:S05]  /*d880*/  BRA.DIV ~URZ, `(.L_x_1369) ;  /* 0x00008ed27f007947 */ /* 0x000fca000b800000 */
[----:B------:R3:W4:Y:S02]  /*d890*/  SHFL.IDX PT, R5, R4, RZ, 0x181f ;  /* 0x00181fff04057589 */ /* 0x00072400000e0000 */
.L_x_1467:
[----:B------:R-:W-:Y:S01]  /*d8a0*/  ISETP.GE.AND P3, PT, R222, 0x1, PT ;  /* 0x00000001de00780c */ /* 0x000fe20003f66270 */
[----:B------:R-:W-:Y:S02]  /*d8b0*/  IMAD.SHL.U32 R3, R238, 0x2, RZ ;  /* 0x00000002ee037824 */ /* 0x000fe400078e00ff */
[----:B------:R-:W-:Y:S10]  /*d8c0*/  IMAD.SHL.U32 R7, R248, 0x2, RZ ;  /* 0x00000002f8077824 */ /* 0x000ff400078e00ff */
        /* <DEDUP_REMOVED lines=18> */
.L_x_1468:
[----:B------:R-:W-:Y:S01]  /*d9f0*/  ISETP.GE.AND P3, PT, R222, 0x21, PT ;  /* 0x00000021de00780c */ /* 0x000fe20003f66270 */
[----:B--2---:R-:W-:Y:S02]  /*da00*/  IMAD.SHL.U32 R3, R238, 0x2, RZ ;  /* 0x00000002ee037824 */ /* 0x004fe400078e00ff */
[----:B------:R-:W-:Y:S10]  /*da10*/  IMAD.SHL.U32 R7, R248, 0x2, RZ ;  /* 0x00000002f8077824 */ /* 0x000ff400078e00ff */
[C---:B------:R-:W-:Y:S02]  /*da20*/  @P3 IADD3 R2, -R214.reuse, 0x10, RZ ;  /* 0x00000010d6023810 */ /* 0x040fe40007ffe1ff */
        /* <DEDUP_REMOVED lines=16> */
.L_x_1469:
[----:B------:R-:W-:-:S05]  /*db30*/  BRA.DIV ~URZ, `(.L_x_1372) ;  /* 0x00008dd27f007947 */ /* 0x000fca000b800000 */
[----:B------:R2:W3:Y:S02]  /*db40*/  SHFL.IDX PT, R5, R4, 0x2, 0x181f ;  /* 0x00581f0004057f89 */ /* 0x0004e400000e0000 */
.L_x_1470:
[----:B------:R-:W-:Y:S01]  /*db50*/  ISETP.GE.AND P3, PT, R222, 0x41, PT ;  /* 0x00000041de00780c */ /* 0x000fe20003f66270 */
[----:B-1----:R-:W-:Y:S02]  /*db60*/  IMAD.SHL.U32 R3, R238, 0x2, RZ ;  /* 0x00000002ee037824 */ /* 0x002fe400078e00ff */
[----:B------:R-:W-:Y:S10]  /*db70*/  IMAD.SHL.U32 R7, R248, 0x2, RZ ;  /* 0x00000002f8077824 */ /* 0x000ff400078e00ff */
[C---:B------:R-:W-:Y:S02]  /*db80*/  @P3 IADD3 R2, -R214.reuse, 0x10, RZ ;  /* 0x00000010d6023810 */ /* 0x040fe40007ffe1ff */
        /* <DEDUP_REMOVED lines=17> */
.L_x_1471:
[----:B------:R-:W-:Y:S01]  /*dca0*/  ISETP.GE.AND P3, PT, R222, 0x61, PT ;  /* 0x00000061de00780c */ /* 0x000fe20003f66270 */
[----:B-1----:R-:W-:Y:S02]  /*dcb0*/  IMAD.SHL.U32 R3, R238, 0x2, RZ ;  /* 0x00000002ee037824 */ /* 0x002fe400078e00ff */
[----:B---3--:R-:W-:Y:S10]  /*dcc0*/  IMAD.SHL.U32 R4, R248, 0x2, RZ ;  /* 0x00000002f8047824 */ /* 0x008ff400078e00ff */
[C---:B------:R-:W-:Y:S02]  /*dcd0*/  @P3 IADD3 R2, -R214.reuse, 0x10, RZ ;  /* 0x00000010d6023810 */ /* 0x040fe40007ffe1ff */
        /* <DEDUP_REMOVED lines=14> */
.L_x_1367:
[----:B--234-:R-:W-:Y:S05]  /*ddc0*/  BSYNC B0 ;  /* 0x0000000000007941 */ /* 0x01cfea0003800000 */
.L_x_1366:
        /* <DEDUP_REMOVED lines=59> */
.L_x_1472:
[----:B-12---:R-:W-:Y:S01]  /*e180*/  FMNMX.FTZ R4, R4, R0, !PT ;  /* 0x0000000004047209 */ /* 0x006fe20007810000 */
[----:B------:R-:W-:-:S05]  /*e190*/  BRA.DIV ~URZ, `(.L_x_1375) ;  /* 0x000088f27f007947 */ /* 0x000fca000b800000 */
[----:B------:R-:W1:Y:S02]  /*e1a0*/  SHFL.BFLY PT, R0, R4, 0x1, 0x1f ;  /* 0x0c201f0004007f89 */ /* 0x000e6400000e0000 */
[----:B-1----:R-:W-:Y:S02]  /*e1b0*/  FMNMX.FTZ R69, R4, R0, !PT ;  /* 0x0000000004457209 */ /* 0x002fe40007810000 */
[----:B------:R-:W1:Y:S02]  /*e1c0*/  SHFL.BFLY PT, R0, R5, 0x2, 0x1f ;  /* 0x0c401f0005007f89 */ /* 0x000e6400000e0000 */
[----:B-1----:R-:W-:Y:S05]  /*e1d0*/  FMNMX.FTZ R4, R5, R0, !PT ;  /* 0x0000000005047209 */ /* 0x002fea0007810000 */
[----:B------:R1:W2:Y:S02]  /*e1e0*/  SHFL.BFLY PT, R0, R4, 0x1, 0x1f ;  /* 0x0c201f0004007f89 */ /* 0x0002a400000e0000 */
.L_x_1473:
[----:B--2---:R-:W-:Y:S01]  /*e1f0*/  FMNMX.FTZ R3, R0, R4, !PT ;  /* 0x0000000400037209 */ /* 0x004fe20007810000 */
[C---:B-1----:R-:W-:Y:S01]  /*e200*/  FMUL.FTZ R4, R69.reuse, c[0x0][0x2d0] ;  /* 0x0000b40045047a20 */ /* 0x042fe20000410000 */
[----:B------:R-:W-:Y:S01]  /*e210*/  WARPSYNC 0xffffffff ;  /* 0xffffffff00007948 */ /* 0x000fe20003800000 */
[----:B------:R-:W-:Y:S01]  /*e220*/  FADD.FTZ R0, -R69, R70 ;  /* 0x0000004645007221 */ /* 0x000fe20000010100 */
[----:B------:R-:W2:Y:S01]  /*e230*/  LDL R250, [R1] ;  /* 0x0000000001fa7983 */ /* 0x000ea20000100800 */
        /* <DEDUP_REMOVED lines=33> */
[----:B------:R-:W-:Y:S02]  /*e450*/  FFMA.FTZ R151, R140, c[0x0][0x2d0], -R4 ;  /* 0x0000b4008c977a23 */ /* 0x000fe40000010804 */
[----:B------:R-:W-:Y:S02]  /*e460*/  FMUL.FTZ R4, R3, c[0x0][0x2d0] ;  /* 0x0000b40003047a20 */ /* 0x000fe40000410000 */
[----:B------:R-:W-:Y:S02]  /*e470*/  MUFU.EX2 R71, R71 ;  /* 0x0000004700477308 */ /* 0x000fe40000000800 */
        /* <DEDUP_REMOVED lines=26> */
[----:B------:R-:W-:Y:S01]  /*e620*/  MUFU.EX2 R144, R235 ;  /* 0x000000eb00907308 */ /* 0x000fe20000000800 */
[C---:B-1----:R-:W-:Y:S01]  /*e630*/  FFMA.FTZ R0, R2.reuse, R230, R6 ;  /* 0x000000e602007223 */ /* 0x042fe20000010006 */
[C---:B---3--:R-:W-:Y:S01]  /*e640*/  F2FP.BF16.PACK_AB R136, R5.reuse, R6 ;  /* 0x000000060588723e */ /* 0x048fe200000010ff */
[----:B------:R-:W-:Y:S01]  /*e650*/  FMUL.FTZ R56, R2, R72 ;  /* 0x0000004802387220 */ /* 0x000fe20000410000 */
[----:B----4-:R-:W-:Y:S01]  /*e660*/  F2FP.BF16.PACK_AB R138, R8, R9 ;  /* 0x00000009088a723e */ /* 0x010fe200000010ff */
        /* <DEDUP_REMOVED lines=13> */
[----:B------:R-:W-:Y:S02]  /*e740*/  FADD.FTZ R4, R9, R7 ;  /* 0x0000000709047221 */ /* 0x000fe40000010000 */
[C---:B------:R-:W-:Y:S02]  /*e750*/  FMUL.FTZ R20, R2.reuse, R108 ;  /* 0x0000006c02147220 */ /* 0x040fe40000410000 */
[----:B------:R-:W-:Y:S02]  /*e760*/  FMUL.FTZ R21, R2, R109 ;  /* 0x0000006d02157220 */ /* 0x000fe40000410000 */
[----:B------:R-:W-:Y:S02]  /*e770*/  FADD.FTZ R141, R8, R4 ;  /* 0x00000004088d7221 */ /* 0x000fe40000010000 */
[C---:B------:R-:W-:Y:S01]  /*e780*/  FMUL.FTZ R4, R2.reuse, R124 ;  /* 0x0000007c02047220 */ /* 0x040fe20000410000 */
[----:B------:R-:W4:Y:S01]  /*e790*/  MUFU.EX2 R7, R6 ;  /* 0x0000000600077308 */ /* 0x000f220000000800 */
[C---:B------:R-:W-:Y:S02]  /*e7a0*/  FMUL.FTZ R29, R2.reuse, R101 ;  /* 0x00000065021d7220 */ /* 0x040fe40000410000 */
[----:B------:R-:W-:Y:S02]  /*e7b0*/  FMUL.FTZ R8, R2, R120 ;  /* 0x0000007802087220 */ /* 0x000fe40000410000 */
[C---:B-1----:R-:W-:Y:S02]  /*e7c0*/  FMUL.FTZ R58, R0.reuse, R74 ;  /* 0x0000004a003a7220 */ /* 0x042fe40000410000 */
[----:B------:R-:W-:Y:S02]  /*e7d0*/  FMUL.FTZ R59, R0, R75 ;  /* 0x0000004b003b7220 */ /* 0x000fe40000410000 */
[----:B------:R-:W1:Y:S01]  /*e7e0*/  LDSM.16.MT88.4 R72, [R191] ;  /* 0x00000000bf48783b */ /* 0x000e620000004200 */
[----:B------:R-:W-:Y:S01]  /*e7f0*/  MUFU.EX2 R108, R68 ;  /* 0x00000044006c7308 */ /* 0x000fe20000000800 */
[----:B------:R-:W-:Y:S02]  /*e800*/  FMUL.FTZ R9, R2, R121 ;  /* 0x0000007902097220 */ /* 0x000fe40000410000 */
[----:B------:R-:W-:Y:S02]  /*e810*/  FMUL.FTZ R11, R0, R123 ;  /* 0x0000007b000b7220 */ /* 0x000fe40000410000 */
[C---:B---3--:R-:W-:Y:S02]  /*e820*/  FMUL.FTZ R5, R2.reuse, R125 ;  /* 0x0000007d02057220 */ /* 0x048fe40000410000 */
[C---:B------:R-:W-:Y:S02]  /*e830*/  FMUL.FTZ R12, R2.reuse, R116 ;  /* 0x00000074020c7220 */ /* 0x040fe40000410000 */
[----:B------:R-:W-:Y:S01]  /*e840*/  FMUL.FTZ R13, R2, R117 ;  /* 0x00000075020d7220 */ /* 0x000fe20000410000 */
[----:B------:R-:W3:Y:S01]  /*e850*/  MUFU.EX2 R109, R70 ;  /* 0x00000046006d7308 */ /* 0x000ee20000000800 */
[C---:B------:R-:W-:Y:S02]  /*e860*/  FMUL.FTZ R14, R0.reuse, R118 ;  /* 0x00000076000e7220 */ /* 0x040fe40000410000 */
[C---:B------:R-:W-:Y:S01]  /*e870*/  FMUL.FTZ R15, R0.reuse, R119 ;  /* 0x00000077000f7220 */ /* 0x040fe20000410000 */
[C---:B----4-:R-:W-:Y:S01]  /*e880*/  F2FP.BF16.PACK_AB R137, R7.reuse, R10 ;  /* 0x0000000a0789723e */ /* 0x050fe200000010ff */
[C---:B------:R-:W-:Y:S02]  /*e890*/  FFMA.FTZ R6, R0.reuse, R247, R10 ;  /* 0x000000f700067223 */ /* 0x040fe4000001000a */
[C---:B------:R-:W-:Y:S02]  /*e8a0*/  FMUL.FTZ R10, R0.reuse, R122 ;  /* 0x0000007a000a7220 */ /* 0x040fe40000410000 */
[----:B------:R-:W-:Y:S01]  /*e8b0*/  FADD.FTZ R101, R7, R6 ;  /* 0x0000000607657221 */ /* 0x000fe20000010000 */
[----:B------:R-:W-:Y:S01]  /*e8c0*/  LDSM.16.MT88.4 R120, [R191+0x3000] ;  /* 0x00300000bf78783b */ /* 0x000fe20000004200 */
[C---:B------:R-:W-:Y:S01]  /*e8d0*/  FMUL.FTZ R6, R0.reuse, R126 ;  /* 0x0000007e00067220 */ /* 0x040fe20000410000 */
[----:B------:R-:W4:Y:S01]  /*e8e0*/  MUFU.EX2 R68, R153 ;  /* 0x0000009900447308 */ /* 0x000f220000000800 */
[----:B------:R-:W-:Y:S02]  /*e8f0*/  FMUL.FTZ R7, R0, R127 ;  /* 0x0000007f00077220 */ /* 0x000fe40000410000 */
[C---:B------:R-:W-:Y:S02]  /*e900*/  FMUL.FTZ R16, R2.reuse, R112 ;  /* 0x0000007002107220 */ /* 0x040fe40000410000 */
[----:B------:R-:W-:Y:S02]  /*e910*/  FMUL.FTZ R17, R2, R113 ;  /* 0x0000007102117220 */ /* 0x000fe40000410000 */
[C---:B------:R-:W-:Y:S02]  /*e920*/  FMUL.FTZ R18, R0.reuse, R114 ;  /* 0x0000007200127220 */ /* 0x040fe40000410000 */
[C---:B------:R-:W-:Y:S01]  /*e930*/  FMUL.FTZ R19, R0.reuse, R115 ;  /* 0x0000007300137220 */ /* 0x040fe20000410000 */
[----:B------:R-:W-:Y:S01]  /*e940*/  MUFU.EX2 R153, R142 ;  /* 0x0000008e00997308 */ /* 0x000fe20000000800 */
        /* <DEDUP_REMOVED lines=15> */
[C---:B------:R-:W-:Y:S04]  /*ea40*/  FMUL.FTZ R32, R2.reuse, R96 ;  /* 0x0000006002207220 */ /* 0x040fe80000410000 */
        /* <DEDUP_REMOVED lines=23> */
[C---:B-1----:R-:W-:Y:S01]  /*ebc0*/  HMMA.16816.F32.BF16 R12, R136.reuse, R72, R12 ;  /* 0x00000048880c723c */ /* 0x042fe2000004180c */
[----:B------:R-:W-:Y:S02]  /*ebd0*/  MUFU.EX2 R142, R239 ;  /* 0x000000ef008e7308 */ /* 0x000fe40000000800 */
[----:B------:R-:W-:Y:S02]  /*ebe0*/  FMUL.FTZ R49, R2, R81 ;  /* 0x0000005102317220 */ /* 0x000fe40000410000 */
[C---:B------:R-:W-:Y:S02]  /*ebf0*/  FMUL.FTZ R50, R0.reuse, R82 ;  /* 0x0000005200327220 */ /* 0x040fe40000410000 */
[----:B------:R-:W-:Y:S01]  /*ec00*/  FMUL.FTZ R51, R0, R83 ;  /* 0x0000005300337220 */ /* 0x000fe20000410000 */
[C---:B------:R-:W-:Y:S01]  /*ec10*/  HMMA.16816.F32.BF16 R16, R136.reuse, R74, R16 ;  /* 0x0000004a8810723c */ /* 0x040fe20000041810 */
[----:B------:R-:W1:Y:S03]  /*ec20*/  LDSM.16.MT88.4 R72, [R192] ;  /* 0x00000000c048783b */ /* 0x000e660000004200 */
[C---:B------:R-:W-:Y:S02]  /*ec30*/  FMUL.FTZ R52, R2.reuse, R76 ;  /* 0x0000004c02347220 */ /* 0x040fe40000410000 */
[----:B------:R-:W-:Y:S02]  /*ec40*/  FMUL.FTZ R53, R2, R77 ;  /* 0x0000004d02357220 */ /* 0x000fe40000410000 */
[C---:B------:R-:W-:Y:S01]  /*ec50*/  FMUL.FTZ R54, R0.reuse, R78 ;  /* 0x0000004e00367220 */ /* 0x040fe20000410000 */
[----:B------:R-:W-:Y:S03]  /*ec60*/  LDSM.16.MT88.4 R80, [R193+0x800] ;  /* 0x00080000c150783b */ /* 0x000fe60000004200 */
[C---:B------:R-:W-:Y:S02]  /*ec70*/  FMUL.FTZ R55, R0.reuse, R79 ;  /* 0x0000004f00377220 */ /* 0x040fe40000410000 */
[----:B------:R-:W-:Y:S01]  /*ec80*/  FMUL.FTZ R30, R0, R102 ;  /* 0x00000066001e7220 */ /* 0x000fe20000410000 */
[----:B--2---:R-:W-:Y:S01]  /*ec90*/  ISETP.GT.AND P0, PT, R218, R250, PT ;  /* 0x000000fada00720c */ /* 0x004fe20003f04270 */
[----:B------:R-:W-:Y:S01]  /*eca0*/  FMUL.FTZ R31, R0, R103 ;  /* 0x00000067001f7220 */ /* 0x000fe20000410000 */
[----:B------:R-:W-:Y:S01]  /*ecb0*/  LDSM.16.MT88.4 R76, [R191+0x800] ;  /* 0x00080000bf4c783b */ /* 0x000fe20000004200 */
[C---:B------:R-:W-:Y:S01]  /*ecc0*/  FMUL.FTZ R60, R2.reuse, R60 ;  /* 0x0000003c023c7220 */ /* 0x040fe20000410000 */
[----:B------:R-:W-:Y:S01]  /*ecd0*/  MUFU.EX2 R103, R143 ;  /* 0x0000008f00677308 */ /* 0x000fe20000000800 */
[C---:B------:R-:W-:Y:S02]  /*ece0*/  FMUL.FTZ R61, R2.reuse, R61 ;  /* 0x0000003d023d7220 */ /* 0x040fe40000410000 */
[C---:B------:R-:W-:Y:S02]  /*ecf0*/  FMUL.FTZ R64, R2.reuse, R64 ;  /* 0x0000004002407220 */ /* 0x040fe40000410000 */
[----:B------:R-:W-:Y:S02]  /*ed00*/  FMUL.FTZ R65, R2, R65 ;  /* 0x0000004102417220 */ /* 0x000fe40000410000 */
[C---:B------:R-:W-:Y:S02]  /*ed10*/  FMUL.FTZ R62, R0.reuse, R62 ;  /* 0x0000003e003e7220 */ /* 0x040fe40000410000 */
[C---:B------:R-:W-:Y:S01]  /*ed20*/  FMUL.FTZ R63, R0.reuse, R63 ;  /* 0x0000003f003f7220 */ /* 0x040fe20000410000 */
[----:B------:R-:W2:Y:S01]  /*ed30*/  MUFU.EX2 R2, R152 ;  /* 0x0000009800027308 */ /* 0x000ea20000000800 */
[C---:B------:R-:W-:Y:S02]  /*ed40*/  FMUL.FTZ R66, R0.reuse, R66 ;  /* 0x0000004200427220 */ /* 0x040fe40000410000 */
[----:B------:R-:W-:Y:S02]  /*ed50*/  FMUL.FTZ R67, R0, R67 ;  /* 0x0000004300437220 */ /* 0x000fe40000410000 */
[----:B----4-:R-:W-:Y:S05]  /*ed60*/  FADD.FTZ R0, R68, R141 ;  /* 0x0000008d44007221 */ /* 0x010fea0000010000 */
[----:B------:R-:W-:Y:S01]  /*ed70*/  MUFU.EX2 R152, R157 ;  /* 0x0000009d00987308 */ /* 0x000fe20000000800 */
[C---:B-1----:R-:W-:Y:S08]  /*ed80*/  HMMA.16816.F32.BF16 R20, R136.reuse, R72, R20 ;  /* 0x000000488814723c */ /* 0x042ff00000041814 */
[C---:B------:R-:W-:Y:S01]  /*ed90*/  HMMA.16816.F32.BF16 R24, R136.reuse, R74, R24 ;  /* 0x0000004a8818723c */ /* 0x040fe20000041818 */
[----:B------:R-:W1:Y:S01]  /*eda0*/  LDSM.16.MT88.4 R72, [R196] ;  /* 0x00000000c448783b */ /* 0x000e620000004200 */
[----:B------:R-:W3:Y:S02]  /*edb0*/  MUFU.EX2 R102, R140 ;  /* 0x0000008c00667308 */ /* 0x000ee40000000800 */
[----:B--2---:R-:W-:Y:S04]  /*edc0*/  FADD.FTZ R0, R2, R0 ;  /* 0x0000000002007221 */ /* 0x004fe80000010000 */
[----:B------:R-:W-:Y:S04]  /*edd0*/  FADD.FTZ R0, R71, R0 ;  /* 0x0000000047007221 */ /* 0x000fe80000010000 */
[----:B------:R-:W-:Y:S01]  /*ede0*/  FADD.FTZ R0, R70, R0 ;  /* 0x0000000046007221 */ /* 0x000fe20000010000 */
[----:B------:R-:W2:Y:S10]  /*edf0*/  MUFU.EX2 R143, R237 ;  /* 0x000000ed008f7308 */ /* 0x000eb40000000800 */
[----:B------:R-:W-:Y:S10]  /*ee00*/  MUFU.EX2 R141, R243 ;  /* 0x000000f3008d7308 */ /* 0x000ff40000000800 */
[----:B------:R-:W4:Y:S01]  /*ee10*/  MUFU.EX2 R140, R245 ;  /* 0x000000f5008c7308 */ /* 0x000f220000000800 */
        /* <DEDUP_REMOVED lines=16> */
[----:B---3--:R-:W-:Y:S03]  /*ef20*/  F2FP.BF16.PACK_AB R73, R102, R103 ;  /* 0x000000676649723e */ /* 0x008fe600000010ff */
[----:B------:R-:W-:Y:S02]  /*ef30*/  F2FP.BF16.PACK_AB R74, R70, R71 ;  /* 0x00000047464a723e */ /* 0x000fe400000010ff */
[----:B------:R-:W-:Y:S02]  /*ef40*/  F2FP.BF16.PACK_AB R75, R247, R249 ;  /* 0x000000f9f74b723e */ /* 0x000fe400000010ff */
[----:B------:R-:W3:Y:S01]  /*ef50*/  MUFU.EX2 R2, R159 ;  /* 0x0000009f00027308 */ /* 0x000ee20000000800 */
[----:B--2---:R-:W-:Y:S02]  /*ef60*/  F2FP.BF16.PACK_AB R137, R142, R143 ;  /* 0x0000008f8e89723e */ /* 0x004fe400000010ff */
[----:B----4-:R-:W-:Y:S02]  /*ef70*/  F2FP.BF16.PACK_AB R139, R140, R141 ;  /* 0x0000008d8c8b723e */ /* 0x010fe400000010ff */
        /* <DEDUP_REMOVED lines=14> */
[----:B------:R-:W1:Y:S01]  /*f060*/  MUFU.EX2 R156, R146 ;  /* 0x00000092009c7308 */ /* 0x000e620000000800 */
[C---:B----4-:R-:W-:Y:S09]  /*f070*/  HMMA.16816.F32.BF16 R20, R72.reuse, R76, R20 ;  /* 0x0000004c4814723c */ /* 0x050ff20000041814 */
[----:B------:R-:W-:Y:S01]  /*f080*/  MUFU.EX2 R151, R158 ;  /* 0x0000009e00977308 */ /* 0x000fe20000000800 */
[C---:B------:R-:W-:Y:S01]  /*f090*/  HMMA.16816.F32.BF16 R24, R72.reuse, R78, R24 ;  /* 0x0000004e4818723c */ /* 0x040fe20000041818 */
[----:B------:R-:W2:Y:S07]  /*f0a0*/  LDSM.16.MT88.4 R76, [R191+0x4000] ;  /* 0x00400000bf4c783b */ /* 0x000eae0000004200 */
[C---:B---3--:R-:W-:Y:S01]  /*f0b0*/  HMMA.16816.F32.BF16 R28, R72.reuse, R80, R28 ;  /* 0x00000050481c723c */ /* 0x048fe2000004181c */
[----:B------:R-:W-:Y:S07]  /*f0c0*/  MUFU.EX2 R149, R161 ;  /* 0x000000a100957308 */ /* 0x000fee0000000800 */
[C---:B------:R-:W-:Y:S01]  /*f0d0*/  HMMA.16816.F32.BF16 R32, R72.reuse, R82, R32 ;  /* 0x000000524820723c */ /* 0x040fe20000041820 */
[----:B------:R-:W3:Y:S02]  /*f0e0*/  LDSM.16.MT88.4 R80, [R193+0x4000] ;  /* 0x00400000c150783b */ /* 0x000ee40000004200 */
[----:B------:R-:W-:Y:S10]  /*f0f0*/  MUFU.EX2 R147, R217 ;  /* 0x000000d900937308 */ /* 0x000ff40000000800 */
[----:B------:R-:W-:Y:S01]  /*f100*/  MUFU.EX2 R146, R230 ;  /* 0x000000e600927308 */ /* 0x000fe20000000800 */
        /* <DEDUP_REMOVED lines=13> */
[----:B------:R-:W-:Y:S01]  /*f1e0*/  F2FP.BF16.PACK_AB R74, R70, R71 ;  /* 0x00000047464a723e */ /* 0x000fe200000010ff */
[----:B------:R-:W4:Y:S02]  /*f1f0*/  MUFU.EX2 R68, R225 ;  /* 0x000000e100447308 */ /* 0x000f240000000800 */
[----:B-----5:R-:W-:Y:S02]  /*f200*/  F2FP.BF16.PACK_AB R73, R163, R246 ;  /* 0x000000f6a349723e */ /* 0x020fe400000010ff */
[----:B-1----:R-:W-:Y:S06]  /*f210*/  F2FP.BF16.PACK_AB R75, R156, R159 ;  /* 0x0000009f9c4b723e */ /* 0x002fec00000010ff */
[----:B------:R-:W1:Y:S01]  /*f220*/  MUFU.EX2 R2, R224 ;  /* 0x000000e000027308 */ /* 0x000e620000000800 */
[C---:B--2---:R-:W-:Y:S09]  /*f230*/  HMMA.16816.F32.BF16 R4, R72.reuse, R76, R4 ;  /* 0x0000004c4804723c */ /* 0x044ff20000041804 */
[----:B------:R-:W2:Y:S01]  /*f240*/  MUFU.EX2 R71, R216 ;  /* 0x000000d800477308 */ /* 0x000ea20000000800 */
[C---:B------:R-:W-:Y:S01]  /*f250*/  HMMA.16816.F32.BF16 R8, R72.reuse, R78, R8 ;  /* 0x0000004e4808723c */ /* 0x040fe20000041808 */
[----:B------:R-:W5:Y:S02]  /*f260*/  LDSM.16.MT88.4 R76, [R194+0x1000] ;  /* 0x00100000c24c783b */ /* 0x000f640000004200 */
[----:B----4-:R-:W-:Y:S06]  /*f270*/  FADD.FTZ R0, R68, R0 ;  /* 0x0000000044007221 */ /* 0x010fec0000010000 */
[----:B------:R-:W4:Y:S01]  /*f280*/  MUFU.EX2 R70, R214 ;  /* 0x000000d600467308 */ /* 0x000f220000000800 */
[C---:B---3--:R-:W-:Y:S03]  /*f290*/  HMMA.16816.F32.BF16 R12, R72.reuse, R80, R12 ;  /* 0x00000050480c723c */ /* 0x048fe6000004180c */
[----:B-1----:R-:W-:Y:S05]  /*f2a0*/  FADD.FTZ R0, R2, R0 ;  /* 0x0000000002007221 */ /* 0x002fea0000010000 */
[C---:B------:R-:W-:Y:S01]  /*f2b0*/  HMMA.16816.F32.BF16 R16, R72.reuse, R82, R16 ;  /* 0x000000524810723c */ /* 0x040fe20000041810 */
[----:B------:R-:W1:Y:S03]  /*f2c0*/  LDSM.16.MT88.4 R80, [R191+0x4800] ;  /* 0x00480000bf50783b */ /* 0x000e660000004200 */
[----:B--2---:R-:W-:Y:S04]  /*f2d0*/  FADD.FTZ R0, R71, R0 ;  /* 0x0000000047007221 */ /* 0x004fe80000010000 */
[C---:B------:R-:W-:Y:S04]  /*f2e0*/  HMMA.16816.F32.BF16 R20, R72.reuse, R84, R20 ;  /* 0x000000544814723c */ /* 0x040fe80000041814 */
[----:B----4-:R-:W-:Y:S04]  /*f2f0*/  FADD.FTZ R0, R70, R0 ;  /* 0x0000000046007221 */ /* 0x010fe80000010000 */
        /* <DEDUP_REMOVED lines=17> */
[C---:B-1----:R-:W-:Y:S03]  /*f410*/  HMMA.16816.F32.BF16 R60, R72.reuse, R80, R60 ;  /* 0x00000050483c723c */ /* 0x042fe6000004183c */
[----:B------:R-:W1:Y:S01]  /*f420*/  MUFU.EX2 R2, R228 ;  /* 0x000000e400027308 */ /* 0x000e620000000800 */
[----:B------:R-:W-:Y:S04]  /*f430*/  F2FP.BF16.PACK_AB R79, R152, R155 ;  /* 0x0000009b984f723e */ /* 0x000fe800000010ff */
[----:B------:R-:W-:Y:S01]  /*f440*/  HMMA.16816.F32.BF16 R64, R72, R82, R64 ;  /* 0x000000524840723c */ /* 0x000fe20000041840 */
[----:B------:R-:W4:Y:S04]  /*f450*/  LDSM.16.MT88.4 R72, [R192+0x1800] ;  /* 0x00180000c048783b */ /* 0x000f280000004200 */
[----:B------:R-:W5:Y:S03]  /*f460*/  MUFU.EX2 R71, R227 ;  /* 0x000000e300477308 */ /* 0x000f660000000800 */
[C---:B--2---:R-:W-:Y:S01]  /*f470*/  HMMA.16816.F32.BF16 R4, R76.reuse, R84, R4 ;  /* 0x000000544c04723c */ /* 0x044fe20000041804 */
[----:B------:R-:W2:Y:S04]  /*f480*/  LDSM.16.MT88.4 R80, [R194+0x1800] ;  /* 0x00180000c250783b */ /* 0x000ea80000004200 */
[----:B---3--:R-:W-:Y:S02]  /*f490*/  FADD.FTZ R0, R68, R0 ;  /* 0x0000000044007221 */ /* 0x008fe40000010000 */
[----:B------:R-:W3:Y:S01]  /*f4a0*/  MUFU.EX2 R70, R226 ;  /* 0x000000e200467308 */ /* 0x000ee20000000800 */
[C---:B------:R-:W-:Y:S01]  /*f4b0*/  HMMA.16816.F32.BF16 R8, R76.reuse, R86, R8 ;  /* 0x000000564c08723c */ /* 0x040fe20000041808 */
[----:B------:R-:W2:Y:S03]  /*f4c0*/  LDSM.16.MT88.4 R84, [R191+0x5000] ;  /* 0x00500000bf54783b */ /* 0x000ea60000004200 */
[----:B-1----:R-:W-:Y:S04]  /*f4d0*/  FADD.FTZ R0, R2, R0 ;  /* 0x0000000002007221 */ /* 0x002fe80000010000 */
[C---:B------:R-:W-:Y:S04]  /*f4e0*/  HMMA.16816.F32.BF16 R12, R76.reuse, R88, R12 ;  /* 0x000000584c0c723c */ /* 0x040fe8000004180c */
[----:B-----5:R-:W-:Y:S04]  /*f4f0*/  FADD.FTZ R0, R71, R0 ;  /* 0x0000000047007221 */ /* 0x020fe80000010000 */
[C---:B------:R-:W-:Y:S01]  /*f500*/  HMMA.16816.F32.BF16 R16, R76.reuse, R90, R16 ;  /* 0x0000005a4c10723c */ /* 0x040fe20000041810 */
[----:B------:R-:W-:Y:S03]  /*f510*/  LDSM.16.MT88.4 R88, [R192+0x5000] ;  /* 0x00500000c058783b */ /* 0x000fe60000004200 */
[----:B---3--:R-:W-:Y:S04]  /*f520*/  FADD.FTZ R0, R70, R0 ;  /* 0x0000000046007221 */ /* 0x008fe80000010000 */
[C---:B----4-:R-:W-:Y:S08]  /*f530*/  HMMA.16816.F32.BF16 R20, R76.reuse, R72, R20 ;  /* 0x000000484c14723c */ /* 0x050ff00000041814 */
        /* <DEDUP_REMOVED lines=45> */
[C---:B-1----:R-:W-:Y:S03]  /*f810*/  HMMA.16816.F32.BF16 R36, R72.reuse, R80, R36 ;  /* 0x000000504824723c */ /* 0x042fe60000041824 */
[----:B------:R-:W1:Y:S01]  /*f820*/  MUFU.EX2 R70, R242 ;  /* 0x000000f200467308 */ /* 0x000e620000000800 */
[----:B------:R-:W-:Y:S01]  /*f830*/  F2FP.BF16.PACK_AB R79, R144, R145 ;  /* 0x00000091904f723e */ /* 0x000fe200000010ff */
[----:B------:R-:W-:Y:S03]  /*f840*/  FADD.FTZ R2, R108, R101 ;  /* 0x000000656c027221 */ /* 0x000fe60000010000 */
[C---:B------:R-:W-:Y:S01]  /*f850*/  HMMA.16816.F32.BF16 R40, R72.reuse, R82, R40 ;  /* 0x000000524828723c */ /* 0x040fe20000041828 */
[----:B------:R-:W4:Y:S04]  /*f860*/  LDSM.16.MT88.4 R80, [R191+0x2800] ;  /* 0x00280000bf50783b */ /* 0x000f280000004200 */
[----:B------:R-:W2:Y:S03]  /*f870*/  MUFU.EX2 R68, R244 ;  /* 0x000000f400447308 */ /* 0x000ea60000000800 */
[C---:B---3--:R-:W-:Y:S04]  /*f880*/  HMMA.16816.F32.BF16 R44, R72.reuse, R84, R44 ;  /* 0x00000054482c723c */ /* 0x048fe8000004182c */
[C---:B-----5:R-:W-:Y:S01]  /*f890*/  F2FP.BF16.PACK_AB R136, R71.reuse, R100 ;  /* 0x000000644788723e */ /* 0x060fe200000010ff */
[----:B------:R-:W-:Y:S03]  /*f8a0*/  FADD.FTZ R0, R71, R0 ;  /* 0x0000000047007221 */ /* 0x000fe60000010000 */
[C---:B------:R-:W-:Y:S01]  /*f8b0*/  HMMA.16816.F32.BF16 R48, R72.reuse, R86, R48 ;  /* 0x000000564830723c */ /* 0x040fe20000041830 */
[----:B------:R-:W3:Y:S03]  /*f8c0*/  LDSM.16.MT88.4 R84, [R193+0x2800] ;  /* 0x00280000c154783b */ /* 0x000ee60000004200 */
[----:B-1----:R-:W-:Y:S04]  /*f8d0*/  FADD.FTZ R0, R70, R0 ;  /* 0x0000000046007221 */ /* 0x002fe80000010000 */
[C---:B--2---:R-:W-:Y:S04]  /*f8e0*/  HMMA.16816.F32.BF16 R52, R72.reuse, R92, R52 ;  /* 0x0000005c4834723c */ /* 0x044fe80000041834 */
[C---:B------:R-:W-:Y:S01]  /*f8f0*/  F2FP.BF16.PACK_AB R138, R68.reuse, R70 ;  /* 0x00000046448a723e */ /* 0x040fe200000010ff */
[----:B------:R-:W-:Y:S01]  /*f900*/  FADD.FTZ R230, R68, R0 ;  /* 0x0000000044e67221 */ /* 0x000fe20000010000 */
[----:B------:R-:W-:Y:S02]  /*f910*/  MOV R68, R3 ;  /* 0x0000000300447202 */ /* 0x000fe40000000f00 */
        /* <DEDUP_REMOVED lines=74> */
.L_x_1361:
[----:B------:R-:W-:Y:S05]  /*fdc0*/  BRA.DIV ~URZ, `(.L_x_1377) ;  /* 0x00006d927f007947 */ /* 0x000fea000b800000 */
[----:B------:R1:W2:Y:S02]  /*fdd0*/  SHFL.BFLY PT, R0, R230, 0x2, 0x1f ;  /* 0x0c401f00e6007f89 */ /* 0x0002a400000e0000 */
.L_x_1474:
[----:B--2---:R-:W-:Y:S01]  /*fde0*/  FADD.FTZ R5, R0, R230 ;  /* 0x000000e600057221 */ /* 0x004fe20000010000 */
[----:B------:R-:W-:Y:S05]  /*fdf0*/  BRA.DIV ~URZ, `(.L_x_1378) ;  /* 0x00006db27f007947 */ /* 0x000fea000b800000 */
[----:B------:R-:W2:Y:S04]  /*fe00*/  SHFL.BFLY PT, R0, R247, 0x2, 0x1f ;  /* 0x0c401f00f7007f89 */ /* 0x000ea800000e0000 */
[----:B------:R-:W3:Y:S01]  /*fe10*/  SHFL.BFLY PT, R2, R5, 0x1, 0x1f ;  /* 0x0c201f0005027f89 */ /* 0x000ee200000e0000 */
[----:B--2---:R-:W-:-:S02]  /*fe20*/  FADD.FTZ R4, R0, R247 ;  /* 0x000000f700047221 */ /* 0x004fc40000010000 */
[----:B---3--:R-:W-:-:S03]  /*fe30*/  FADD.FTZ R5, R5, R2 ;  /* 0x0000000205057221 */ /* 0x008fc60000010000 */
[----:B------:R2:W3:Y:S04]  /*fe40*/  SHFL.BFLY PT, R3, R4, 0x1, 0x1f ;  /* 0x0c201f0004037f89 */ /* 0x0004e800000e0000 */
.L_x_1475:
        /* <DEDUP_REMOVED lines=85> */
.L_x_1324:
[----:B-12---:R1:W5:Y:S04]  /*103a0*/  LDL R6, [R1+0x48] ;  /* 0x0000480001067983 */ /* 0x0063680000100800 */
[----:B------:R-:W2:Y:S01]  /*103b0*/  S2R R2, SR_TID.X ;  /* 0x0000000000027919 */ /* 0x000ea20000002100 */
[----:B------:R-:W-:Y:S01]  /*103c0*/  BSSY B0, `(.L_x_1379) ;  /* 0x0000011000007945 */ /* 0x000fe20003800000 */
[----:B--2---:R-:W-:-:S13]  /*103d0*/  LOP3.LUT P0, RZ, R2, 0xff, RZ, 0xc0, !PT ;  /* 0x000000ff02ff7812 */ /* 0x004fda000780c0ff */
[----:B------:R-:W-:Y:S05]  /*103e0*/  @P0 BRA `(.L_x_1380) ;  /* 0x000000e000000947 */ /* 0x000fea0003800000 */
[----:B-1----:R-:W1:Y:S01]  /*103f0*/  S2R R4, SR_LANEID ;  /* 0x0000000000047919 */ /* 0x002e620000000000 */
[----:B------:R-:W-:Y:S01]  /*10400*/  VOTEU.ANY UR4, UPT, PT ;  /* 0x0000000000047886 */ /* 0x000fe200038e0100 */
[----:B------:R-:W-:Y:S01]  /*10410*/  IMAD.MOV.U32 R5, RZ, RZ, c[0x0][0x564] ;  /* 0x00015900ff057624 */ /* 0x000fe200078e00ff */
[----:B------:R-:W1:Y:S08]  /*10420*/  FLO.U32 R3, UR4 ;  /* 0x0000000400037d00 */ /* 0x000e7000080e0000 */
[----:B------:R-:W2:Y:S01]  /*10430*/  POPC R2, UR4 ;  /* 0x0000000400027d09 */ /* 0x000ea20008000000 */
[----:B-1----:R-:W-:Y:S01]  /*10440*/  ISETP.EQ.U32.AND P0, PT, R3, R4, PT ;  /* 0x000000040300720c */ /* 0x002fe20003f02070 */
[----:B------:R-:W-:-:S12]  /*10450*/  IMAD.MOV.U32 R4, RZ, RZ, c[0x0][0x560] ;  /* 0x00015800ff047624 */ /* 0x000fd800078e00ff */
[----:B--2---:R1:W2:Y:S04]  /*10460*/  @P0 ATOMG.E.ADD.STRONG.GPU PT, R2, [R4.64], R2 ;  /* 0x00000002040209a8 */ /* 0x0042a800081ee1c6 */
[----:B-1----:R-:W1:Y:S04]  /*10470*/  S2R R4, SR_LTMASK ;  /* 0x0000000000047919 */ /* 0x002e680000003900 */
[----:B--2---:R1:W2:Y:S02]  /*10480*/  SHFL.IDX PT, R3, R2, R3, 0x1f ;  /* 0x00001f0302037589 */ /* 0x0042a400000e0000 */
[----:B-1----:R-:W-:-:S06]  /*10490*/  LOP3.LUT R2, R4, UR4, RZ, 0xc0, !PT ;  /* 0x0000000404027c12 */ /* 0x002fcc000f8ec0ff */
[----:B------:R-:W2:Y:S02]  /*104a0*/  POPC R2, R2 ;  /* 0x0000000200027309 */ /* 0x000ea40000000000 */
[----:B--2--5:R-:W-:-:S05]  /*104b0*/  IADD3 R6, R3, c[0x0][0xc], R2 ;  /* 0x0000030003067a10 */ /* 0x024fca0007ffe002 */
[----:B------:R1:W-:Y:S02]  /*104c0*/  STL [R1+0x48], R6 ;  /* 0x0000480601007387 */ /* 0x0003e40000100800 */
.L_x_1380:
[----:B-1----:R-:W-:Y:S05]  /*104d0*/  BSYNC B0 ;  /* 0x0000000000007941 */ /* 0x002fea0003800000 */
.L_x_1379:
        /* <DEDUP_REMOVED lines=68> */
[----:B-1----:R-:W-:Y:S02]  /*10920*/  F2FP.BF16.PACK_AB R0, R89, R88 ;  /* 0x000000585900723e */ /* 0x002fe400000010ff */
[----:B------:R-:W-:-:S03]  /*10930*/  F2FP.BF16.PACK_AB R2, R75, R74 ;  /* 0x0000004a4b02723e */ /* 0x000fc600000010ff */
[----:B------:R1:W-:Y:S04]  /*10940*/  STS [R11+0x4000], R0 ;  /* 0x004000000b007388 */ /* 0x0003e80000000800 */
[----:B------:R-:W-:Y:S04]  /*10950*/  STS [R11+0x4400], R4 ;  /* 0x004400040b007388 */ /* 0x000fe80000000800 */
[----:B------:R4:W-:Y:S04]  /*10960*/  STS [R5+0x4000], R3 ;  /* 0x0040000305007388 */ /* 0x0009e80000000800 */
[----:B------:R4:W-:Y:S01]  /*10970*/  STS [R5+0x4400], R2 ;  /* 0x0044000205007388 */ /* 0x0009e20000000800 */
[----:B-1----:R-:W-:-:S05]  /*10980*/  F2FP.BF16.PACK_AB R0, R53, R52 ;  /* 0x000000343500723e */ /* 0x002fca00000010ff */
[----:B------:R1:W-:Y:S01]  /*10990*/  STS [R10+0x4000], R0 ;  /* 0x004000000a007388 */ /* 0x0003e20000000800 */
[----:B----4-:R-:W-:Y:S02]  /*109a0*/  F2FP.BF16.PACK_AB R3, R27, R26 ;  /* 0x0000001a1b03723e */ /* 0x010fe400000010ff */
[----:B------:R-:W-:-:S05]  /*109b0*/  F2FP.BF16.PACK_AB R2, R55, R54 ;  /* 0x000000363702723e */ /* 0x000fca00000010ff */
[----:B------:R4:W-:Y:S01]  /*109c0*/  STS [R10+0x4400], R2 ;  /* 0x004400020a007388 */ /* 0x0009e20000000800 */
[----:B-1----:R-:W-:-:S05]  /*109d0*/  F2FP.BF16.PACK_AB R0, R25, R24 ;  /* 0x000000181900723e */ /* 0x002fca00000010ff */
[----:B------:R1:W-:Y:S04]  /*109e0*/  STS [R8+0x4000], R0 ;  /* 0x0040000008007388 */ /* 0x0003e80000000800 */
[----:B------:R2:W-:Y:S04]  /*109f0*/  STS [R8+0x4400], R3 ;  /* 0x0044000308007388 */ /* 0x0005e80000000800 */
[----:B------:R-:W-:Y:S01]  /*10a00*/  BAR.SYNC.DEFER_BLOCKING 0x1, 0x100 ;  /* 0x0044000000007b1d */ /* 0x000fe20000010000 */
[----:B------:R-:W-:-:S04]  /*10a10*/  ISETP.NE.U32.AND P2, PT, RZ, c[0x0][0x500], PT ;  /* 0x00014000ff007a0c */ /* 0x000fc80003f45070 */
[----:B------:R-:W-:Y:S02]  /*10a20*/  ISETP.NE.AND.EX P2, PT, RZ, c[0x0][0x504], PT, P2 ;  /* 0x00014100ff007a0c */ /* 0x000fe40003f45320 */
[----:B----4-:R-:W-:Y:S01]  /*10a30*/  IADD3 R2, P1, R9, c[0x0][0x500], RZ ;  /* 0x0001400009027a10 */ /* 0x010fe20007f3e0ff */
[----:B-1----:R-:W-:-:S03]  /*10a40*/  IMAD.MOV.U32 R0, RZ, RZ, RZ ;  /* 0x000000ffff007224 */ /* 0x002fc600078e00ff */
[----:B--2---:R-:W-:-:S07]  /*10a50*/  IADD3.X R3, R7, c[0x0][0x504], RZ, P1, !PT ;  /* 0x0001410007037a10 */ /* 0x004fce0000ffe4ff */
[----:B------:R1:W5:Y:S01]  /*10a60*/  @P2 LDG.E R0, [R2.64] ;  /* 0x0000000602002981 */ /* 0x000362000c1e1900 */
[----:B------:R-:W-:-:S04]  /*10a70*/  ISETP.NE.U32.AND P3, PT, RZ, c[0x0][0x508], PT ;  /* 0x00014200ff007a0c */ /* 0x000fc80003f65070 */
[----:B------:R-:W-:Y:S01]  /*10a80*/  ISETP.NE.AND.EX P3, PT, RZ, c[0x0][0x50c], PT, P3 ;  /* 0x00014300ff007a0c */ /* 0x000fe20003f65330 */
[----:B------:R-:W-:-:S12]  /*10a90*/  IMAD.MOV.U32 R14, RZ, RZ, c[0x0][0x388] ;  /* 0x0000e200ff0e7624 */ /* 0x000fd800078e00ff */
[----:B------:R-:W-:-:S04]  /*10aa0*/  @P3 IADD3 R4, P0, R9, c[0x0][0x508], RZ ;  /* 0x0001420009043a10 */ /* 0x000fc80007f1e0ff */
[----:B------:R-:W-:-:S05]  /*10ab0*/  @P3 IADD3.X R5, R7, c[0x0][0x50c], RZ, P0, !PT ;  /* 0x0001430007053a10 */ /* 0x000fca00007fe4ff */
[----:B------:R2:W5:Y:S01]  /*10ac0*/  @P3 LDG.E R14, [R4.64] ;  /* 0x00000006040e3981 */ /* 0x000562000c1e1900 */
[----:B---3--:R-:W-:-:S04]  /*10ad0*/  ISETP.NE.AND P0, PT, R6, RZ, PT ;  /* 0x000000ff0600720c */ /* 0x008fc80003f05270 */
[----:B--2---:R-:W-:Y:S01]  /*10ae0*/  SEL R5, R6, c[0x0][0x3d4], P0 ;  /* 0x0000f50006057a07 */ /* 0x004fe20000000000 */
[----:B------:R-:W-:Y:S05]  /*10af0*/  @P3 BRA `(.L_x_1383) ;  /* 0x0000004000003947 */ /* 0x000fea0003800000 */
[----:B-1----:R-:W-:Y:S05]  /*10b00*/  @!P2 BRA `(.L_x_1383) ;  /* 0x000000300000a947 */ /* 0x002fea0003800000 */
[----:B------:R1:W2:Y:S04]  /*10b10*/  LDG.E R4, [R2.64] ;  /* 0x0000000602047981 */ /* 0x0002a8000c1e1900 */
[----:B-1----:R-:W2:Y:S02]  /*10b20*/  LDG.E R2, [R2.64+0x4] ;  /* 0x0000040602027981 */ /* 0x002ea4000c1e1900 */
[----:B--2--5:R-:W-:Y:S02]  /*10b30*/  IADD3 R14, -R4, R2, RZ ;  /* 0x00000002040e7210 */ /* 0x024fe40007ffe1ff */
.L_x_1383:
[----:B-1----:R-:W2:Y:S04]  /*10b40*/  LDL.LU R8, [R1+0x5c] ;  /* 0x00005c0001087983 */ /* 0x002ea80000300800 */
[----:B------:R-:W3:Y:S04]  /*10b50*/  LDL R7, [R1+0x58] ;  /* 0x0000580001077983 */ /* 0x000ee80000100800 */
[----:B------:R-:W4:Y:S04]  /*10b60*/  LDL.LU R3, [R1+0x70] ;  /* 0x0000700001037983 */ /* 0x000f280000300800 */
[----:B------:R-:W2:Y:S01]  /*10b70*/  LDL.LU R6, [R1+0x50] ;  /* 0x0000500001067983 */ /* 0x000ea20000300800 */
[----:B------:R-:W-:Y:S01]  /*10b80*/  IMAD.MOV.U32 R2, RZ, RZ, 0x368 ;  /* 0x00000368ff027424 */ /* 0x000fe200078e00ff */
[----:B------:R-:W-:-:S02]  /*10b90*/  ISETP.GT.AND P3, PT, R5, 0x1, PT ;  /* 0x000000010500780c */ /* 0x000fc40003f64270 */
[----:B------:R-:W3:Y:S02]  /*10ba0*/  LDL R44, [R1+0x40] ;  /* 0x00004000012c7983 */ /* 0x000ee40000100800 */
[----:B------:R-:W-:Y:S02]  /*10bb0*/  SEL R2, R2, 0x328, P3 ;  /* 0x0000032802027807 */ /* 0x000fe40001800000 */
[----:B------:R-:W3:Y:S02]  /*10bc0*/  LDL R13, [R1+0x6c] ;  /* 0x00006c00010d7983 */ /* 0x000ee40000100800 */
[----:B------:R-:W1:Y:S08]  /*10bd0*/  LDC.64 R16, c[0x0][R2+0x168] ;  /* 0x00005a0002107b82 */ /* 0x000e700000000a00 */
[----:B------:R1:W1:Y:S08]  /*10be0*/  LDC.64 R4, c[0x0][R2+0x170] ;  /* 0x00005c0002047b82 */ /* 0x0002700000000a00 */
[----:B------:R1:W1:Y:S08]  /*10bf0*/  LDC.64 R18, c[0x0][R2+0x178] ;  /* 0x00005e0002127b82 */ /* 0x0002700000000a00 */
[----:B------:R1:W1:Y:S01]  /*10c00*/  LDC.64 R20, c[0x0][R2+0x160] ;  /* 0x0000580002147b82 */ /* 0x0002620000000a00 */
[----:B------:R-:W-:-:S04]  /*10c10*/  ISETP.NE.U32.AND P0, PT, RZ, c[0x0][0x500], PT ;  /* 0x00014000ff007a0c */ /* 0x000fc80003f05070 */
[----:B------:R-:W-:Y:S02]  /*10c20*/  ISETP.NE.AND.EX P0, PT, RZ, c[0x0][0x504], PT, P0 ;  /* 0x00014100ff007a0c */ /* 0x000fe40003f05300 */
[----:B--2---:R-:W-:-:S05]  /*10c30*/  LOP3.LUT R10, R6, 0xffff, RZ, 0xc0, !PT ;  /* 0x0000ffff060a7812 */ /* 0x004fca00078ec0ff */
[----:B-1----:R-:W-:Y:S02]  /*10c40*/  IMAD R9, R17, R10, RZ ;  /* 0x0000000a11097224 */ /* 0x002fe400078e02ff */
[----:B------:R-:W2:Y:S01]  /*10c50*/  LDL R17, [R1+0x110] ;  /* 0x0001100001117983 */ /* 0x000ea20000100800 */
[----:B------:R-:W-:Y:S01]  /*10c60*/  IMAD.MOV.U32 R2, RZ, RZ, c[0x0][0x4e8] ;  /* 0x00013a00ff027624 */ /* 0x000fe200078e00ff */
[----:B------:R-:W-:-:S04]  /*10c70*/  SEL R8, R8, RZ, !P0 ;  /* 0x000000ff08087207 */ /* 0x000fc80004000000 */
[----:B------:R-:W-:Y:S01]  /*10c80*/  ISETP.NE.AND P2, PT, R2, 0x1, PT ;  /* 0x000000010200780c */ /* 0x000fe20003f45270 */
[----:B------:R-:W-:Y:S01]  /*10c90*/  IMAD R2, R5, R8, RZ ;  /* 0x0000000805027224 */ /* 0x000fe200078e02ff */
[----:B----4-:R-:W-:Y:S01]  /*10ca0*/  SEL R3, R3, RZ, !P0 ;  /* 0x000000ff03037207 */ /* 0x010fe20004000000 */
[----:B---3--:R-:W-:-:S04]  /*10cb0*/  IMAD.IADD R11, R7, 0x1, R44 ;  /* 0x00000001070b7824 */ /* 0x008fc800078e022c */
[C---:B------:R-:W-:Y:S02]  /*10cc0*/  IMAD R12, R4.reuse, R3, R2 ;  /* 0x00000003040c7224 */ /* 0x040fe400078e0202 */
[----:B------:R-:W-:-:S04]  /*10cd0*/  IMAD.WIDE.U32 R4, R4, R8, RZ ;  /* 0x0000000804047225 */ /* 0x000fc800078e00ff */
[----:B------:R-:W-:Y:S01]  /*10ce0*/  @P2 IMAD.HI.U32 R3, R11, c[0x0][0x4ec], RZ ;  /* 0x00013b000b032a27 */ /* 0x000fe200078e00ff */
[----:B------:R-:W1:Y:S03]  /*10cf0*/  S2R R45, SR_TID.X ;  /* 0x00000000002d7919 */ /* 0x000e660000002100 */
        /* <DEDUP_REMOVED lines=35> */
[----:B------:R2:W3:Y:S01]  /*10f30*/  SHFL.IDX PT, R5, R2, 0x1, 0x1c1f ;  /* 0x003c1f0002057f89 */ /* 0x0004e200000e0000 */
[----:B------:R-:W-:Y:S01]  /*10f40*/  IMAD R9, R14, c[0x0][0x4e8], RZ ;  /* 0x00013a000e097a24 */ /* 0x000fe200078e02ff */
        /* <DEDUP_REMOVED lines=8> */
[----:B------:R-:W-:Y:S01]  /*10fd0*/  ISETP.GE.AND P0, PT, R3, R9, PT ;  /* 0x000000090300720c */ /* 0x000fe20003f06270 */
[----:B------:R-:W-:Y:S05]  /*10fe0*/  @P3 BRA `(.L_x_1384) ;  /* 0x0000075000003947 */ /* 0x000fea0003800000 */
[----:B------:R-:W2:Y:S01]  /*10ff0*/  LDL R16, [R1+0x4] ;  /* 0x0000040001107983 */ /* 0x000ea20000100800 */
[----:B------:R-:W-:Y:S01]  /*11000*/  IMAD R12, R12, c[0x0][0x3a0], RZ ;  /* 0x0000e8000c0c7a24 */ /* 0x000fe200078e02ff */
[----:B-1----:R-:W-:Y:S01]  /*11010*/  SHF.R.S32.HI R5, RZ, 0x1f, R8 ;  /* 0x0000001fff057819 */ /* 0x002fe20000011408 */
[C---:B------:R-:W-:Y:S01]  /*11020*/  IMAD.WIDE.U32 R2, R0.reuse, c[0x0][0x3a0], RZ ;  /* 0x0000e80000027a25 */ /* 0x040fe200078e00ff */
[----:B------:R1:W3:Y:S03]  /*11030*/  LDS.128 R24, [R215+0x1080] ;  /* 0x00108000d7187984 */ /* 0x0002e60000000c00 */
[----:B------:R-:W-:Y:S01]  /*11040*/  IMAD R0, R0, c[0x0][0x3a4], R12 ;  /* 0x0000e90000007a24 */ /* 0x000fe200078e020c */
[----:B------:R1:W4:Y:S01]  /*11050*/  LDS.128 R32, [R215+0x2080] ;  /* 0x00208000d7207984 */ /* 0x0003220000000c00 */
[----:B------:R-:W-:-:S03]  /*11060*/  IMAD R5, R5, c[0x0][0x3f0], RZ ;  /* 0x0000fc0005057a24 */ /* 0x000fc600078e02ff */
[----:B------:R-:W-:Y:S01]  /*11070*/  IADD3 R3, R3, R0, RZ ;  /* 0x0000000003037210 */ /* 0x000fe20007ffe0ff */
[----:B------:R1:W1:Y:S01]  /*11080*/  LDS.128 R36, [R215+0x3080] ;  /* 0x00308000d7247984 */ /* 0x0002620000000c00 */
[----:B------:R-:W-:-:S03]  /*11090*/  IMAD R7, R8, c[0x0][0x3f4], R5 ;  /* 0x0000fd0008077a24 */ /* 0x000fc600078e0205 */
[C---:B------:R-:W-:Y:S01]  /*110a0*/  IMAD.WIDE.U32 R2, R10.reuse, c[0x0][0x3e8], R2 ;  /* 0x0000fa000a027a25 */ /* 0x040fe200078e0002 */
[----:B------:R1:W1:Y:S03]  /*110b0*/  LDS.128 R12, [R215+0x4080] ;  /* 0x00408000d70c7984 */ /* 0x0002660000000c00 */
[----:B------:R-:W-:Y:S01]  /*110c0*/  IMAD R3, R10, c[0x0][0x3ec], R3 ;  /* 0x0000fb000a037a24 */ /* 0x000fe200078e0203 */
[----:B------:R1:W1:Y:S03]  /*110d0*/  LDS.128 R20, [R215+0x5080] ;  /* 0x00508000d7147984 */ /* 0x0002660000000c00 */
[----:B------:R-:W-:Y:S01]  /*110e0*/  IMAD.WIDE.U32 R2, R8, c[0x0][0x3f0], R2 ;  /* 0x0000fc0008027a25 */ /* 0x000fe200078e0002 */
[----:B------:R1:W1:Y:S04]  /*110f0*/  LDS.128 R28, [R215+0x6080] ;  /* 0x00608000d71c7984 */ /* 0x0002680000000c00 */
[----:B------:R1:W1:Y:S01]  /*11100*/  LDS.128 R40, [R215+0x7080] ;  /* 0x00708000d7287984 */ /* 0x0002620000000c00 */
[----:B------:R-:W-:-:S02]  /*11110*/  IADD3 R3, R3, R7, RZ ;  /* 0x0000000703037210 */ /* 0x000fc40007ffe0ff */
[----:B--2---:R-:W-:Y:S02]  /*11120*/  IADD3 R4, R16, R44, RZ ;  /* 0x0000002c10047210 */ /* 0x004fe40007ffe0ff */
[----:B------:R2:W1:Y:S02]  /*11130*/  LDS.128 R16, [R215+0x80] ;  /* 0x00008000d7107984 */ /* 0x0004640000000c00 */
[----:B------:R-:W-:Y:S01]  /*11140*/  MOV R0, R4 ;  /* 0x0000000400007202 */ /* 0x000fe20000000f00 */
[----:B------:R-:W-:-:S05]  /*11150*/  @P2 IMAD.HI.U32 R6, R4, c[0x0][0x4ec], RZ ;  /* 0x00013b0004062a27 */ /* 0x000fca00078e00ff */
[----:B------:R-:W-:-:S04]  /*11160*/  @P2 SHF.R.U32.HI R0, RZ, c[0x0][0x4f0], R6 ;  /* 0x00013c00ff002a19 */ /* 0x000fc80000011606 */
[----:B------:R-:W-:Y:S01]  /*11170*/  SHF.R.S32.HI R6, RZ, 0x1f, R0 ;  /* 0x0000001fff067819 */ /* 0x000fe20000011400 */
[C---:B------:R-:W-:Y:S01]  /*11180*/  IMAD.WIDE.U32 R2, R0.reuse, c[0x0][0x3e0], R2 ;  /* 0x0000f80000027a25 */ /* 0x040fe200078e0002 */
[----:B------:R-:W-:-:S03]  /*11190*/  IADD3 R5, -R0, RZ, RZ ;  /* 0x000000ff00057210 */ /* 0x000fc60007ffe1ff */
[----:B------:R-:W-:Y:S02]  /*111a0*/  IMAD R6, R6, c[0x0][0x3e0], RZ ;  /* 0x0000f80006067a24 */ /* 0x000fe400078e02ff */
[----:B------:R-:W-:Y:S02]  /*111b0*/  IMAD R4, R5, c[0x0][0x4e8], R4 ;  /* 0x00013a0005047a24 */ /* 0x000fe400078e0204 */
[----:B------:R-:W-:-:S03]  /*111c0*/  IMAD R5, R0, c[0x0][0x3e4], R6 ;  /* 0x0000f90000057a24 */ /* 0x000fc600078e0206 */
[----:B------:R-:W-:Y:S02]  /*111d0*/  SHF.R.S32.HI R0, RZ, 0x1f, R4 ;  /* 0x0000001fff007819 */ /* 0x000fe40000011404 */
[----:B------:R-:W-:-:S03]  /*111e0*/  IADD3 R3, R3, R5, RZ ;  /* 0x0000000503037210 */ /* 0x000fc60007ffe0ff */
[----:B------:R-:W-:Y:S02]  /*111f0*/  IMAD R0, R0, c[0x0][0x3d8], RZ ;  /* 0x0000f60000007a24 */ /* 0x000fe400078e02ff */
[----:B------:R-:W-:-:S04]  /*11200*/  IMAD.WIDE.U32 R2, R4, c[0x0][0x3d8], R2 ;  /* 0x0000f60004027a25 */ /* 0x000fc800078e0002 */
[----:B------:R-:W-:Y:S01]  /*11210*/  IMAD R0, R4, c[0x0][0x3dc], R0 ;  /* 0x0000f70004007a24 */ /* 0x000fe200078e0200 */
[----:B------:R-:W-:-:S04]  /*11220*/  LEA R8, P0, R2, c[0x0][0x380], 0x1 ;  /* 0x0000e00002087a11 */ /* 0x000fc800078008ff */
[----:B------:R-:W-:-:S04]  /*11230*/  IADD3 R0, R3, R0, RZ ;  /* 0x0000000003007210 */ /* 0x000fc80007ffe0ff */
[----:B------:R-:W-:Y:S01]  /*11240*/  LEA.HI.X R7, R2, c[0x0][0x384], R0, 0x1, P0 ;  /* 0x0000e10002077a11 */ /* 0x000fe200000f0c00 */
[----:B------:R-:W-:Y:S05]  /*11250*/  BRA.DIV ~URZ, `(.L_x_1385) ;  /* 0x00005a427f007947 */ /* 0x000fea000b800000 */
[----:B-1234-:R1:W2:Y:S02]  /*11260*/  SHFL.IDX PT, R10, R7, RZ, 0x181f ;  /* 0x00181fff070a7589 */ /* 0x01e2a400000e0000 */
.L_x_1476:
[----:B------:R-:W-:Y:S05]  /*11270*/  BRA.DIV ~URZ, `(.L_x_1386) ;  /* 0x00005a927f007947 */ /* 0x000fea000b800000 */
[----:B------:R3:W4:Y:S02]  /*11280*/  SHFL.IDX PT, R0, R8, RZ, 0x181f ;  /* 0x00181fff08007589 */ /* 0x00072400000e0000 */
.L_x_1477:
[----:B------:R-:W5:Y:S04]  /*11290*/  LDL.LU R3, [R1+0x40] ;  /* 0x0000400001037983 */ /* 0x000f680000300800 */
[----:B------:R-:W1:Y:S02]  /*112a0*/  S2R R4, SR_TID.X ;  /* 0x0000000000047919 */ /* 0x000e640000002100 */
[----:B-1----:R-:W-:-:S04]  /*112b0*/  SHF.R.S32.HI R2, RZ, 0x1f, R4 ;  /* 0x0000001fff027819 */ /* 0x002fc80000011404 */
[----:B------:R-:W-:-:S04]  /*112c0*/  LEA.HI R2, R2, R4, RZ, 0x3 ;  /* 0x0000000402027211 */ /* 0x000fc800078f18ff */
[----:B------:R-:W-:Y:S01]  /*112d0*/  SHF.R.S32.HI R2, RZ, 0x3, R2 ;  /* 0x00000003ff027819 */ /* 0x000fe20000011402 */
[----:B------:R-:W-:Y:S04]  /*112e0*/  BSSY B0, `(.L_x_1387) ;  /* 0x000000e000007945 */ /* 0x000fe80003800000 */
[----:B-----5:R-:W-:-:S05]  /*112f0*/  IMAD.IADD R6, R2, 0x1, R3 ;  /* 0x0000000102067824 */ /* 0x020fca00078e0203 */
        /* <DEDUP_REMOVED lines=10> */
[----:B------:R1:W-:Y:S04]  /*113a0*/  @!P3 ST.E.128 [R4.64], R16 ;  /* 0x000000100400b985 */ /* 0x0003e8000c101d06 */
[----:B------:R1:W-:Y:S02]  /*113b0*/  @!P2 ST.E.128 [R2.64], R12 ;  /* 0x0000000c0200a985 */ /* 0x0003e4000c101d06 */
.L_x_1388:
[----:B------:R-:W-:Y:S05]  /*113c0*/  BSYNC B0 ;  /* 0x0000000000007941 */ /* 0x000fea0003800000 */
.L_x_1387:
[----:B------:R-:W-:Y:S05]  /*113d0*/  BRA.DIV ~URZ, `(.L_x_1389) ;  /* 0x000059a27f007947 */ /* 0x000fea000b800000 */
[----:B--2---:R2:W1:Y:S04]  /*113e0*/  SHFL.IDX PT, R10, R7, 0x1, 0x181f ;  /* 0x00381f00070a7f89 */ /* 0x00446800000e0000 */
[----:B----4-:R2:W4:Y:S02]  /*113f0*/  SHFL.IDX PT, R0, R8, 0x1, 0x181f ;  /* 0x00381f0008007f89 */ /* 0x01052400000e0000 */
.L_x_1478:
        /* <DEDUP_REMOVED lines=10> */
[-C--:B------:R-:W-:Y:S02]  /*114a0*/  @!P1 LEA.HI.X R5, R238, R10.reuse, R12, 0x1, P3 ;  /* 0x0000000aee059211 */ /* 0x080fe400018f0c0c */
[----:B------:R-:W-:-:S03]  /*114b0*/  @!P0 LEA.HI.X R3, R248, R10, R11, 0x1, P2 ;  /* 0x0000000af8038211 */ /* 0x000fc600010f0c0b */
[----:B------:R1:W-:Y:S04]  /*114c0*/  @!P1 ST.E.128 [R4.64], R24 ;  /* 0x0000001804009985 */ /* 0x0003e8000c101d06 */
[----:B------:R1:W-:Y:S02]  /*114d0*/  @!P0 ST.E.128 [R2.64], R20 ;  /* 0x0000001402008985 */ /* 0x0003e4000c101d06 */
.L_x_1391:
[----:B------:R-:W-:Y:S05]  /*114e0*/  BSYNC B0 ;  /* 0x0000000000007941 */ /* 0x000fea0003800000 */
.L_x_1390:
[----:B------:R-:W-:Y:S05]  /*114f0*/  BRA.DIV ~URZ, `(.L_x_1392) ;  /* 0x000059527f007947 */ /* 0x000fea000b800000 */
[----:B------:R1:W2:Y:S02]  /*11500*/  SHFL.IDX PT, R10, R7, 0x2, 0x181f ;  /* 0x00581f00070a7f89 */ /* 0x0002a400000e0000 */
.L_x_1479:
[----:B------:R-:W-:Y:S05]  /*11510*/  BRA.DIV ~URZ, `(.L_x_1393) ;  /* 0x000059a27f007947 */ /* 0x000fea000b800000 */
[----:B----4-:R4:W1:Y:S02]  /*11520*/  SHFL.IDX PT, R0, R8, 0x2, 0x181f ;  /* 0x00581f0008007f89 */ /* 0x01086400000e0000 */
.L_x_1480:
        /* <DEDUP_REMOVED lines=8> */
[-C--:B------:R-:W-:Y:S02]  /*115b0*/  @!P1 LEA R4, P3, R238, R0.reuse, 0x1 ;  /* 0x00000000ee049211 */ /* 0x080fe400078608ff */
[----:B------:R-:W-:Y:S02]  /*115c0*/  @!P0 LEA R2, P2, R248, R0, 0x1 ;  /* 0x00000000f8028211 */ /* 0x000fe400078408ff */
[-C--:B--2---:R-:W-:Y:S02]  /*115d0*/  @!P1 LEA.HI.X R5, R238, R10.reuse, R12, 0x1, P3 ;  /* 0x0000000aee059211 */ /* 0x084fe400018f0c0c */
[----:B------:R-:W-:-:S03]  /*115e0*/  @!P0 LEA.HI.X R3, R248, R10, R11, 0x1, P2 ;  /* 0x0000000af8038211 */ /* 0x000fc600010f0c0b */
[----:B------:R1:W-:Y:S04]  /*115f0*/  @!P1 ST.E.128 [R4.64], R32 ;  /* 0x0000002004009985 */ /* 0x0003e8000c101d06 */
[----:B------:R1:W-:Y:S02]  /*11600*/  @!P0 ST.E.128 [R2.64], R28 ;  /* 0x0000001c02008985 */ /* 0x0003e4000c101d06 */
.L_x_1395:
[----:B------:R-:W-:Y:S05]  /*11610*/  BSYNC B0 ;  /* 0x0000000000007941 */ /* 0x000fea0003800000 */
.L_x_1394:
[----:B------:R-:W-:Y:S05]  /*11620*/  BRA.DIV ~URZ, `(.L_x_1396) ;  /* 0x000059027f007947 */ /* 0x000fea000b800000 */
[----:B--2---:R-:W2:Y:S04]  /*11630*/  SHFL.IDX PT, R7, R7, 0x3, 0x181f ;  /* 0x00781f0007077f89 */ /* 0x004ea800000e0000 */
[----:B------:R1:W3:Y:S02]  /*11640*/  SHFL.IDX PT, R0, R8, 0x3, 0x181f ;  /* 0x00781f0008007f89 */ /* 0x0002e400000e0000 */
.L_x_1481:
[----:B-1----:R-:W-:-:S04]  /*11650*/  IADD3 R2, R6, 0x60, RZ ;  /* 0x0000006006027810 */ /* 0x002fc80007ffe0ff */
[----:B------:R-:W-:-:S13]  /*11660*/  ISETP.GE.AND P0, PT, R2, R9, PT ;  /* 0x000000090200720c */ /* 0x000fda0003f06270 */
[----:B------:R-:W-:Y:S05]  /*11670*/  @P0 BRA `(.L_x_1397) ;  /* 0x00001bb000000947 */ /* 0x000fea0003800000 */
[----:B------:R-:W-:Y:S02]  /*11680*/  ISETP.GE.AND P0, PT, R238, c[0x0][0x3c8], PT ;  /* 0x0000f200ee007a0c */ /* 0x000fe40003f06270 */
[----:B------:R-:W-:-:S11]  /*11690*/  SHF.R.S32.HI R4, RZ, 0x1f, R238 ;  /* 0x0000001fff047819 */ /* 0x000fd600000114ee */
[----:B---3--:R-:W-:-:S04]  /*116a0*/  @!P0 LEA R2, P1, R238, R0, 0x1 ;  /* 0x00000000ee028211 */ /* 0x008fc800078208ff */
[----:B--2---:R-:W-:-:S05]  /*116b0*/  @!P0 LEA.HI.X R3, R238, R7, R4, 0x1, P1 ;  /* 0x00000007ee038211 */ /* 0x004fca00008f0c04 */
        /* <DEDUP_REMOVED lines=8> */
.L_x_1384:
        /* <DEDUP_REMOVED lines=33> */
.L_x_1482:
[----:B------:R-:W-:Y:S05]  /*11950*/  BRA.DIV ~URZ, `(.L_x_1399) ;  /* 0x000057127f007947 */ /* 0x000fea000b800000 */
[----:B------:R3:W4:Y:S02]  /*11960*/  SHFL.IDX PT, R0, R12, RZ, 0x1c1f ;  /* 0x001c1fff0c007589 */ /* 0x00072400000e0000 */
.L_x_1483:
        /* <DEDUP_REMOVED lines=98> */
.L_x_1401:
[----:B------:R-:W-:Y:S05]  /*11f90*/  BSYNC B0 ;  /* 0x0000000000007941 */ /* 0x000fea0003800000 */
.L_x_1400:
[----:B------:R-:W-:Y:S05]  /*11fa0*/  BRA.DIV ~URZ, `(.L_x_1402) ;  /* 0x000051327f007947 */ /* 0x000fea000b800000 */
[----:B--2---:R2:W1:Y:S04]  /*11fb0*/  SHFL.IDX PT, R4, R5, 0x1, 0x1c1f ;  /* 0x003c1f0005047f89 */ /* 0x00446800000e0000 */
[----:B----4-:R2:W4:Y:S02]  /*11fc0*/  SHFL.IDX PT, R0, R12, 0x1, 0x1c1f ;  /* 0x003c1f000c007f89 */ /* 0x01052400000e0000 */
.L_x_1484:
        /* <DEDUP_REMOVED lines=99> */
.L_x_1382:
[----:B------:R-:W2:Y:S04]  /*12600*/  LDL.LU R4, [R1+0x60] ;  /* 0x0000600001047983 */ /* 0x000ea80000300800 */
[----:B------:R-:W3:Y:S01]  /*12610*/  LDL.LU R6, [R1+0x64] ;  /* 0x0000640001067983 */ /* 0x000ee20000300800 */
[----:B------:R-:W-:Y:S02]  /*12620*/  ISETP.NE.U32.AND P1, PT, RZ, c[0x0][0x508], PT ;  /* 0x00014200ff007a0c */ /* 0x000fe40003f25070 */
[----:B------:R-:W-:Y:S01]  /*12630*/  ISETP.NE.U32.AND P3, PT, RZ, c[0x0][0x500], PT ;  /* 0x00014000ff007a0c */ /* 0x000fe20003f65070 */
[----:B------:R-:W4:Y:S01]  /*12640*/  LDL.LU R0, [R1+0x68] ;  /* 0x0000680001007983 */ /* 0x000f220000300800 */
[----:B------:R-:W-:Y:S01]  /*12650*/  ISETP.NE.AND.EX P1, PT, RZ, c[0x0][0x50c], PT, P1 ;  /* 0x00014300ff007a0c */ /* 0x000fe20003f25310 */
[----:B------:R-:W-:Y:S01]  /*12660*/  IMAD.MOV.U32 R8, RZ, RZ, RZ ;  /* 0x000000ffff087224 */ /* 0x000fe200078e00ff */
[----:B------:R-:W-:Y:S01]  /*12670*/  ISETP.NE.AND.EX P3, PT, RZ, c[0x0][0x504], PT, P3 ;  /* 0x00014100ff007a0c */ /* 0x000fe20003f65330 */
[----:B------:R-:W-:Y:S01]  /*12680*/  IMAD.MOV.U32 R20, RZ, RZ, c[0x0][0x388] ;  /* 0x0000e200ff147624 */ /* 0x000fe200078e00ff */
[----:B--2---:R-:W-:-:S09]  /*12690*/  IADD3 R2, P2, R4, c[0x0][0x500], RZ ;  /* 0x0001400004027a10 */ /* 0x004fd20007f5e0ff */
[----:B------:R-:W-:Y:S02]  /*126a0*/  @P1 IADD3 R4, P0, R4, c[0x0][0x508], RZ ;  /* 0x0001420004041a10 */ /* 0x000fe40007f1e0ff */
        /* <DEDUP_REMOVED lines=11> */
.L_x_1403:
[----:B-1----:R-:W2:Y:S04]  /*12760*/  LDL.LU R4, [R1+0x50] ;  /* 0x0000500001047983 */ /* 0x002ea80000300800 */
[----:B------:R-:W3:Y:S04]  /*12770*/  LDL.LU R2, [R1+0x5c] ;  /* 0x00005c0001027983 */ /* 0x000ee80000300800 */
        /* <DEDUP_REMOVED lines=58> */
.L_x_1405:
[----:B------:R-:W-:Y:S05]  /*12b20*/  BSYNC B0 ;  /* 0x0000000000007941 */ /* 0x000fea0003800000 */
.L_x_1404:
[----:B------:R-:W-:-:S13]  /*12b30*/  ISETP.GT.AND P0, PT, R19, 0x1, PT ;  /* 0x000000011300780c */ /* 0x000fda0003f04270 */
[----:B------:R-:W-:Y:S05]  /*12b40*/  @P0 BRA `(.L_x_1397) ;  /* 0x000006e000000947 */ /* 0x000fea0003800000 */
[----:B-1----:R-:W2:Y:S04]  /*12b50*/  LDL R5, [R1+0x40] ;  /* 0x0000400001057983 */ /* 0x002ea80000100800 */
[----:B------:R-:W2:Y:S01]  /*12b60*/  LDL R4, [R1+0x4] ;  /* 0x0000040001047983 */ /* 0x000ea20000100800 */
[----:B------:R-:W-:Y:S01]  /*12b70*/  MOV R2, c[0x0][0x4e8] ;  /* 0x00013a0000027a02 */ /* 0x000fe20000000f00 */
[----:B------:R-:W-:-:S03]  /*12b80*/  IMAD R0, R18, c[0x0][0x3a0], RZ ;  /* 0x0000e80012007a24 */ /* 0x000fc600078e02ff */
[----:B------:R-:W-:Y:S01]  /*12b90*/  ISETP.NE.AND P0, PT, R2, 0x1, PT ;  /* 0x000000010200780c */ /* 0x000fe20003f05270 */
[----:B------:R-:W-:-:S04]  /*12ba0*/  IMAD.WIDE.U32 R2, R8, c[0x0][0x3a0], RZ ;  /* 0x0000e80008027a25 */ /* 0x000fc800078e00ff */
[----:B------:R-:W-:-:S05]  /*12bb0*/  IMAD R8, R8, c[0x0][0x3a4], R0 ;  /* 0x0000e90008087a24 */ /* 0x000fca00078e0200 */
[----:B------:R-:W-:-:S05]  /*12bc0*/  IADD3 R3, R3, R8, RZ ;  /* 0x0000000803037210 */ /* 0x000fca0007ffe0ff */
[----:B------:R-:W-:-:S04]  /*12bd0*/  IMAD.WIDE.U32 R2, R9, c[0x0][0x3e8], R2 ;  /* 0x0000fa0009027a25 */ /* 0x000fc800078e0002 */
[----:B------:R-:W-:-:S04]  /*12be0*/  IMAD R3, R9, c[0x0][0x3ec], R3 ;  /* 0x0000fb0009037a24 */ /* 0x000fc800078e0203 */
[----:B------:R-:W-:Y:S01]  /*12bf0*/  IMAD.WIDE.U32 R2, R15, c[0x0][0x3f0], R2 ;  /* 0x0000fc000f027a25 */ /* 0x000fe200078e0002 */
[----:B--2---:R-:W-:-:S03]  /*12c00*/  IADD3 R4, R4, R5, RZ ;  /* 0x0000000504047210 */ /* 0x004fc60007ffe0ff */
[----:B------:R-:W-:Y:S01]  /*12c10*/  IMAD R5, R21, c[0x0][0x3f0], RZ ;  /* 0x0000fc0015057a24 */ /* 0x000fe200078e02ff */
[----:B------:R-:W-:Y:S01]  /*12c20*/  MOV R0, R4 ;  /* 0x0000000400007202 */ /* 0x000fe20000000f00 */
[----:B------:R-:W-:-:S04]  /*12c30*/  @P0 IMAD.HI.U32 R6, R4, c[0x0][0x4ec], RZ ;  /* 0x00013b0004060a27 */ /* 0x000fc800078e00ff */
[----:B------:R-:W-:Y:S01]  /*12c40*/  IMAD R7, R15, c[0x0][0x3f4], R5 ;  /* 0x0000fd000f077a24 */ /* 0x000fe200078e0205 */
[----:B------:R-:W-:-:S04]  /*12c50*/  @P0 SHF.R.U32.HI R0, RZ, c[0x0][0x4f0], R6 ;  /* 0x00013c00ff000a19 */ /* 0x000fc80000011606 */
        /* <DEDUP_REMOVED lines=17> */
.L_x_1485:
[----:B------:R-:W-:Y:S05]  /*12d70*/  BRA.DIV ~URZ, `(.L_x_1407) ;  /* 0x000044a27f007947 */ /* 0x000fea000b800000 */
[----:B------:R3:W4:Y:S02]  /*12d80*/  SHFL.IDX PT, R0, R10, RZ, 0x181f ;  /* 0x00181fff0a007589 */ /* 0x00072400000e0000 */
.L_x_1486:
[----:B------:R-:W5:Y:S04]  /*12d90*/  LDL.LU R3, [R1+0x40] ;  /* 0x0000400001037983 */ /* 0x000f680000300800 */
[----:B------:R-:W1:Y:S01]  /*12da0*/  S2R R4, SR_TID.X ;  /* 0x0000000000047919 */ /* 0x000e620000002100 */
[----:B------:R-:W-:Y:S01]  /*12db0*/  IMAD R8, R20, c[0x0][0x4e8], RZ ;  /* 0x00013a0014087a24 */ /* 0x000fe200078e02ff */
        /* <DEDUP_REMOVED lines=17> */
.L_x_1409:
[----:B------:R-:W-:Y:S05]  /*12ed0*/  BSYNC B0 ;  /* 0x0000000000007941 */ /* 0x000fea0003800000 */
.L_x_1408:
[----:B------:R-:W-:Y:S05]  /*12ee0*/  BRA.DIV ~URZ, `(.L_x_1410) ;  /* 0x000043a27f007947 */ /* 0x000fea000b800000 */
[----:B--2---:R2:W1:Y:S04]  /*12ef0*/  SHFL.IDX PT, R9, R7, 0x1, 0x181f ;  /* 0x00381f0007097f89 */ /* 0x00446800000e0000 */
[----:B----4-:R2:W4:Y:S02]  /*12f00*/  SHFL.IDX PT, R0, R10, 0x1, 0x181f ;  /* 0x00381f000a007f89 */ /* 0x01052400000e0000 */
.L_x_1487:
        /* <DEDUP_REMOVED lines=12> */
[----:B------:R1:W-:Y:S04]  /*12fd0*/  @!P1 ST.E.128 [R4.64], RZ ;  /* 0x000000ff04009985 */ /* 0x0003e8000c101d06 */
[----:B------:R1:W-:Y:S02]  /*12fe0*/  @!P0 ST.E.128 [R2.64], RZ ;  /* 0x000000ff02008985 */ /* 0x0003e4000c101d06 */
.L_x_1412:
[----:B------:R-:W-:Y:S05]  /*12ff0*/  BSYNC B0 ;  /* 0x0000000000007941 */ /* 0x000fea0003800000 */
.L_x_1411:
[----:B------:R-:W-:Y:S05]  /*13000*/  BRA.DIV ~URZ, `(.L_x_1413) ;  /* 0x000043527f007947 */ /* 0x000fea000b800000 */
[----:B------:R1:W2:Y:S02]  /*13010*/  SHFL.IDX PT, R9, R7, 0x2, 0x181f ;  /* 0x00581f0007097f89 */ /* 0x0002a400000e0000 */
.L_x_1488:
[----:B------:R-:W-:Y:S05]  /*13020*/  BRA.DIV ~URZ, `(.L_x_1414) ;  /* 0x000043a27f007947 */ /* 0x000fea000b800000 */
[----:B----4-:R4:W1:Y:S02]  /*13030*/  SHFL.IDX PT, R0, R10, 0x2, 0x181f ;  /* 0x00581f000a007f89 */ /* 0x01086400000e0000 */
.L_x_1489:
        /* <DEDUP_REMOVED lines=12> */
[----:B------:R1:W-:Y:S04]  /*13100*/  @!P1 ST.E.128 [R4.64], RZ ;  /* 0x000000ff04009985 */ /* 0x0003e8000c101d06 */
[----:B------:R1:W-:Y:S02]  /*13110*/  @!P0 ST.E.128 [R2.64], RZ ;  /* 0x000000ff02008985 */ /* 0x0003e4000c101d06 */
.L_x_1416:
[----:B------:R-:W-:Y:S05]  /*13120*/  BSYNC B0 ;  /* 0x0000000000007941 */ /* 0x000fea0003800000 */
.L_x_1415:
[----:B------:R-:W-:Y:S05]  /*13130*/  BRA.DIV ~URZ, `(.L_x_1417) ;  /* 0x000043027f007947 */ /* 0x000fea000b800000 */
[----:B--2---:R-:W2:Y:S04]  /*13140*/  SHFL.IDX PT, R7, R7, 0x3, 0x181f ;  /* 0x00781f0007077f89 */ /* 0x004ea800000e0000 */
[----:B------:R1:W3:Y:S02]  /*13150*/  SHFL.IDX PT, R0, R10, 0x3, 0x181f ;  /* 0x00781f000a007f89 */ /* 0x0002e400000e0000 */
.L_x_1490:
[----:B------:R-:W-:-:S04]  /*13160*/  IADD3 R6, R6, 0x60, RZ ;  /* 0x0000006006067810 */ /* 0x000fc80007ffe0ff */
[----:B------:R-:W-:-:S13]  /*13170*/  ISETP.GE.AND P0, PT, R6, R8, PT ;  /* 0x000000080600720c */ /* 0x000fda0003f06270 */
[----:B------:R-:W-:Y:S05]  /*13180*/  @P0 BRA `(.L_x_1397) ;  /* 0x000000a000000947 */ /* 0x000fea0003800000 */
[----:B------:R-:W-:Y:S02]  /*13190*/  ISETP.GE.AND P1, PT, R238, c[0x0][0x3c8], PT ;  /* 0x0000f200ee007a0c */ /* 0x000fe40003f26270 */
[----:B------:R-:W-:Y:S02]  /*131a0*/  ISETP.GE.AND P0, PT, R248, c[0x0][0x3c8], PT ;  /* 0x0000f200f8007a0c */ /* 0x000fe40003f06270 */
[----:B-1-34-:R-:W-:Y:S02]  /*131b0*/  SHF.R.S32.HI R10, RZ, 0x1f, R238 ;  /* 0x0000001fff0a7819 */ /* 0x01afe400000114ee */
[----:B------:R-:W-:-:S07]  /*131c0*/  SHF.R.S32.HI R9, RZ, 0x1f, R248 ;  /* 0x0000001fff097819 */ /* 0x000fce00000114f8 */
[-C--:B------:R-:W-:Y:S02]  /*131d0*/  @!P1 LEA R4, P3, R238, R0.reuse, 0x1 ;  /* 0x00000000ee049211 */ /* 0x080fe400078608ff */
[----:B------:R-:W-:Y:S02]  /*131e0*/  @!P0 LEA R2, P2, R248, R0, 0x1 ;  /* 0x00000000f8028211 */ /* 0x000fe400078408ff */
[-C--:B--2---:R-:W-:Y:S02]  /*131f0*/  @!P1 LEA.HI.X R5, R238, R7.reuse, R10, 0x1, P3 ;  /* 0x00000007ee059211 */ /* 0x084fe400018f0c0a */
[----:B------:R-:W-:-:S03]  /*13200*/  @!P0 LEA.HI.X R3, R248, R7, R9, 0x1, P2 ;  /* 0x00000007f8038211 */ /* 0x000fc600010f0c09 */
[----:B------:R1:W-:Y:S04]  /*13210*/  @!P1 ST.E.128 [R4.64], RZ ;  /* 0x000000ff04009985 */ /* 0x0003e8000c101d06 */
[----:B------:R1:W-:Y:S02]  /*13220*/  @!P0 ST.E.128 [R2.64], RZ ;  /* 0x000000ff02008985 */ /* 0x0003e4000c101d06 */
.L_x_1397:
[----:B------:R-:W-:Y:S05]  /*13230*/  BSYNC B1 ;  /* 0x0000000000017941 */ /* 0x000fea0003800000 */
.L_x_1381:
[----:B-1-34-:R-:W3:Y:S02]  /*13240*/  LDL R0, [R1+0x10c] ;  /* 0x00010c0001007983 */ /* 0x01aee40000100800 */
[----:B---3--:R-:W-:-:S13]  /*13250*/  ISETP.NE.AND P0, PT, R0, RZ, PT ;  /* 0x000000ff0000720c */ /* 0x008fda0003f05270 */
[----:B------:R-:W-:Y:S01]  /*13260*/  @P0 WARPSYNC 0xffffffff ;  /* 0xffffffff00000948 */ /* 0x000fe20003800000 */
[----:B------:R-:W-:Y:S06]  /*13270*/  @P0 BAR.SYNC.DEFER_BLOCKING 0x5, 0x100 ;  /* 0x0144000000000b1d */ /* 0x000fec0000010000 */
[----:B--2---:R-:W1:Y:S04]  /*13280*/  @P0 LDS.128 R4, [0xf100] ;  /* 0x00f10000ff040984 */ /* 0x004e680000000c00 */
        /* <DEDUP_REMOVED lines=10> */
.L_x_1491:
[----:B------:R-:W-:Y:S05]  /*13330*/  BRA.DIV ~URZ, `(.L_x_1420) ;  /* 0x000042427f007947 */ /* 0x000fea000b800000 */
[----:B------:R3:W4:Y:S02]  /*13340*/  SHFL.IDX PT, R8, R62, 0x1, 0x1f ;  /* 0x00201f003e087f89 */ /* 0x00072400000e0000 */
.L_x_1492:
        /* <DEDUP_REMOVED lines=19> */
.L_x_1493:
        /* <DEDUP_REMOVED lines=16> */
.L_x_1494:
[----:B---3--:R-:W-:Y:S01]  /*13580*/  IMAD R0, R0, c[0x0][0x538], RZ ;  /* 0x00014e0000007a24 */ /* 0x008fe200078e02ff */
[----:B------:R-:W-:Y:S04]  /*13590*/  BSSY B1, `(.L_x_1423) ;  /* 0x00000cf000017945 */ /* 0x000fe80003800000 */
[----:B----4-:R-:W-:-:S04]  /*135a0*/  IADD3 R8, R0, R8, RZ ;  /* 0x0000000800087210 */ /* 0x010fc80007ffe0ff */
[----:B--2---:R-:W-:-:S13]  /*135b0*/  ISETP.GT.AND P6, PT, R8, R9, PT ;  /* 0x000000090800720c */ /* 0x004fda0003fc4270 */
[----:B------:R-:W-:Y:S05]  /*135c0*/  @P6 BRA `(.L_x_1424) ;  /* 0x0000025000006947 */ /* 0x000fea0003800000 */
.L_x_1428:
[----:B------:R-:W2:Y:S02]  /*135d0*/  LDL.LU R0, [R1+0x54] ;  /* 0x0000540001007983 */ /* 0x000ea40000300800 */
[----:B--2---:R-:W-:-:S04]  /*135e0*/  IADD3 R0, R0, 0x1f, RZ ;  /* 0x0000001f00007810 */ /* 0x004fc80007ffe0ff */
[----:B------:R-:W-:-:S13]  /*135f0*/  ISETP.GE.AND P6, PT, R0, c[0x0][0x53c], PT ;  /* 0x00014f0000007a0c */ /* 0x000fda0003fc6270 */
[----:B------:R-:W-:Y:S05]  /*13600*/  @P6 BRA `(.L_x_1425) ;  /* 0x00000c2000006947 */ /* 0x000fea0003800000 */
[----:B------:R2:W-:Y:S01]  /*13610*/  STL [R1+0x54], R0 ;  /* 0x0000540001007387 */ /* 0x0005e20000100800 */
[----:B------:R-:W-:Y:S01]  /*13620*/  CS2R R6, SRZ ;  /* 0x0000000000067805 */ /* 0x000fe2000001ff00 */
[----:B--2---:R-:W-:-:S04]  /*13630*/  IADD3 R0, R0, R12, RZ ;  /* 0x0000000c00007210 */ /* 0x004fc80007ffe0ff */
        /* <DEDUP_REMOVED lines=10> */
.L_x_1495:
        /* <DEDUP_REMOVED lines=16> */
.L_x_1496:
[----:B--2---:R-:W-:-:S05]  /*137e0*/  IMAD R0, R0, c[0x0][0x538], RZ ;  /* 0x00014e0000007a24 */ /* 0x004fca00078e02ff */
[----:B------:R-:W-:-:S04]  /*137f0*/  IADD3 R8, R0, R8, RZ ;  /* 0x0000000800087210 */ /* 0x000fc80007ffe0ff */
[----:B------:R-:W-:-:S13]  /*13800*/  ISETP.GT.AND P6, PT, R8, R9, PT ;  /* 0x000000090800720c */ /* 0x000fda0003fc4270 */
[----:B-1----:R-:W-:Y:S05]  /*13810*/  @!P6 BRA `(.L_x_1428) ;  /* 0xfffffdb00000e947 */ /* 0x002fea000383ffff */
.L_x_1424:
[----:B------:R-:W-:-:S05]  /*13820*/  IADD3 R8, -R0, R8, RZ ;  /* 0x0000000800087210 */ /* 0x000fca0007ffe1ff */
[----:B------:R-:W-:-:S05]  /*13830*/  IMAD R0, R4, c[0x0][0x538], R8 ;  /* 0x00014e0004007a24 */ /* 0x000fca00078e0208 */
[----:B------:R-:W-:Y:S01]  /*13840*/  ISETP.GT.AND P0, PT, R0, R9, PT ;  /* 0x000000090000720c */ /* 0x000fe20003f04270 */
[----:B------:R-:W-:-:S12]  /*13850*/  BRA.DIV ~URZ, `(.L_x_1429) ;  /* 0x000041827f007947 */ /* 0x000fd8000b800000 */
[----:B------:R-:W-:-:S03]  /*13860*/  VOTE.ANY R5, PT, !P0 ;  /* 0x0000000000057806 */ /* 0x000fc600040e0100 */
.L_x_1497:
[----:B------:R-:W2:Y:S01]  /*13870*/  LDL.LU R2, [R1+0x54] ;  /* 0x0000540001027983 */ /* 0x000ea20000300800 */
[----:B------:R-:W2:Y:S02]  /*13880*/  POPC R0, R5 ;  /* 0x0000000500007309 */ /* 0x000ea40000000000 */
[----:B--2---:R-:W-:-:S05]  /*13890*/  IADD3 R2, R0, R2, RZ ;  /* 0x0000000200027210 */ /* 0x004fca0007ffe0ff */
[----:B------:R2:W-:Y:S01]  /*138a0*/  STL [R1+0x54], R2 ;  /* 0x0000540201007387 */ /* 0x0005e20000100800 */
[----:B------:R-:W-:Y:S05]  /*138b0*/  BRA.DIV ~URZ, `(.L_x_1430) ;  /* 0x000041727f007947 */ /* 0x000fea000b800000 */
[----:B------:R3:W4:Y:S04]  /*138c0*/  SHFL.IDX PT, R10, R6, R0, 0x1f ;  /* 0x00001f00060a7589 */ /* 0x00072800000e0000 */
[----:B------:R3:W1:Y:S02]  /*138d0*/  SHFL.IDX PT, R7, R7, R0, 0x1f ;  /* 0x00001f0007077589 */ /* 0x00066400000e0000 */
.L_x_1498:
[----:B------:R-:W-:Y:S01]  /*138e0*/  ISETP.NE.AND P0, PT, R5, RZ, PT ;  /* 0x000000ff0500720c */ /* 0x000fe20003f05270 */
[----:B------:R-:W-:-:S12]  /*138f0*/  BSSY B0, `(.L_x_1431) ;  /* 0x0000005000007945 */ /* 0x000fd80003800000 */
[----:B------:R-:W-:Y:S05]  /*13900*/  @!P0 BRA `(.L_x_1432) ;  /* 0x0000003000008947 */ /* 0x000fea0003800000 */
[----:B---3--:R-:W-:Y:S01]  /*13910*/  IADD3 R0, R0, -0x1, RZ ;  /* 0xffffffff00007810 */ /* 0x008fe20007ffe0ff */
[----:B------:R-:W-:Y:S05]  /*13920*/  BRA.DIV ~URZ, `(.L_x_1433) ;  /* 0x000041d27f007947 */ /* 0x000fea000b800000 */
[----:B------:R3:W2:Y:S02]  /*13930*/  SHFL.IDX PT, R11, R4, R0, 0x1f ;  /* 0x00001f00040b7589 */ /* 0x0006a400000e0000 */
.L_x_1432:
[----:B------:R-:W-:Y:S05]  /*13940*/  BSYNC B0 ;  /* 0x0000000000007941 */ /* 0x000fea0003800000 */
.L_x_1431:
[----:B--23--:R-:W-:Y:S01]  /*13950*/  IMAD R0, R11, c[0x0][0x538], R8 ;  /* 0x00014e000b007a24 */ /* 0x00cfe200078e0208 */
[----:B-1----:R-:W-:Y:S01]  /*13960*/  ISETP.NE.AND P0, PT, R7, 0x1, PT ;  /* 0x000000010700780c */ /* 0x002fe20003f05270 */
[----:B------:R-:W-:Y:S03]  /*13970*/  BSSY B0, `(.L_x_1434) ;  /* 0x0000087000007945 */ /* 0x000fe60003800000 */
[----:B------:R1:W-:Y:S01]  /*13980*/  STL [R1+0x48], R0 ;  /* 0x0000480001007387 */ /* 0x0003e20000100800 */
[----:B------:R-:W-:-:S08]  /*13990*/  IADD3 R9, -R0, R9, RZ ;  /* 0x0000000900097210 */ /* 0x000fd00007ffe1ff */
[----:B------:R-:W-:Y:S05]  /*139a0*/  @!P0 BRA `(.L_x_1435) ;  /* 0x000003e000008947 */ /* 0x000fea0003800000 */
[-C--:B----4-:R-:W-:Y:S02]  /*139b0*/  IABS R2, R10.reuse ;  /* 0x0000000a00027213 */ /* 0x090fe40000000000 */
[----:B------:R-:W-:Y:S02]  /*139c0*/  IABS R8, R10 ;  /* 0x0000000a00087213 */ /* 0x000fe40000000000 */
[----:B-1----:R-:W1:Y:S08]  /*139d0*/  I2F.RP R0, R2 ;  /* 0x0000000200007306 */ /* 0x002e700000209400 */
        /* <DEDUP_REMOVED lines=59> */
.L_x_1435:
[----:B-1----:R-:W2:Y:S01]  /*13d90*/  LDL R0, [R1+0x54] ;  /* 0x0000540001007983 */ /* 0x002ea20000100800 */
[----:B------:R-:W-:-:S04]  /*13da0*/  IMAD.MOV.U32 R2, RZ, RZ, 0x4 ;  /* 0x00000004ff027424 */ /* 0x000fc800078e00ff */
        /* <DEDUP_REMOVED lines=14> */
[----:B------:R-:W-:Y:S01]  /*13e90*/  MOV R2, RZ ;  /* 0x000000ff00027202 */ /* 0x000fe20000000f00 */
[----:B------:R-:W-:-:S04]  /*13ea0*/  IMAD.MOV.U32 R6, RZ, RZ, R0 ;  /* 0x000000ffff067224 */ /* 0x000fc800078e0000 */
        /* <DEDUP_REMOVED lines=11> */
[----:B------:R-:W-:-:S05]  /*13f60*/  @P2 IADD3 R0, R0, 0x1, RZ ;  /* 0x0000000100002810 */ /* 0x000fca0007ffe0ff */
[----:B------:R-:W-:-:S05]  /*13f70*/  IMAD.MOV.U32 R2, RZ, RZ, R0 ;  /* 0x000000ffff027224 */ /* 0x000fca00078e0000 */
[----:B------:R-:W-:Y:S02]  /*13f80*/  @!P0 IADD3 R2, -R2, RZ, RZ ;  /* 0x000000ff02028210 */ /* 0x000fe40007ffe1ff */
        /* <DEDUP_REMOVED lines=15> */
[----:B------:R-:W-:Y:S01]  /*14080*/  IMAD R7, R6, R4, RZ ;  /* 0x0000000406077224 */ /* 0x000fe200078e02ff */
[----:B------:R-:W-:Y:S01]  /*14090*/  MOV R6, R2 ;  /* 0x0000000200067202 */ /* 0x000fe20000000f00 */
[----:B------:R-:W-:-:S04]  /*140a0*/  IMAD.MOV.U32 R2, RZ, RZ, RZ ;  /* 0x000000ffff027224 */ /* 0x000fc800078e00ff */
[----:B------:R-:W-:-:S04]  /*140b0*/  IMAD.HI.U32 R7, R3, R7, R2 ;  /* 0x0000000703077227 */ /* 0x000fc800078e0002 */
[----:B------:R-:W-:-:S04]  /*140c0*/  IMAD.MOV R2, RZ, RZ, -R8 ;  /* 0x000000ffff027224 */ /* 0x000fc800078e0a08 */
        /* <DEDUP_REMOVED lines=17> */
.L_x_1436:
[----:B------:R-:W-:Y:S05]  /*141e0*/  BSYNC B0 ;  /* 0x0000000000007941 */ /* 0x000fea0003800000 */
.L_x_1434:
[----:B------:R-:W-:-:S04]  /*141f0*/  LOP3.LUT R2, RZ, R2, RZ, 0x33, !PT ;  /* 0x00000002ff027212 */ /* 0x000fc800078e33ff */
[----:B-1----:R-:W-:-:S05]  /*14200*/  IADD3 R0, R2, R10, RZ ;  /* 0x0000000a02007210 */ /* 0x002fca0007ffe0ff */
[----:B------:R1:W-:Y:S01]  /*14210*/  STL [R1+0x4c], R0 ;  /* 0x00004c0001007387 */ /* 0x0003e20000100800 */
[----:B------:R-:W-:Y:S05]  /*14220*/  BRA `(.L_x_1437) ;  /* 0x0000005000007947 */ /* 0x000fea0003800000 */
.L_x_1425:
[----:B------:R-:W-:Y:S01]  /*14230*/  MOV R0, c[0x0][0x53c] ;  /* 0x00014f0000007a02 */ /* 0x000fe20000000f00 */
[----:B------:R2:W-:Y:S04]  /*14240*/  STL [R1+0x48], R9 ;  /* 0x0000480901007387 */ /* 0x0005e80000100800 */
[----:B------:R2:W-:Y:S04]  /*14250*/  STL [R1+0x4c], RZ ;  /* 0x00004cff01007387 */ /* 0x0005e80000100800 */
[----:B------:R2:W-:Y:S04]  /*14260*/  STL [R1+0x50], RZ ;  /* 0x000050ff01007387 */ /* 0x0005e80000100800 */
[----:B------:R2:W-:Y:S02]  /*14270*/  STL [R1+0x54], R0 ;  /* 0x0000540001007387 */ /* 0x0005e40000100800 */
.L_x_1437:
[----:B------:R-:W-:Y:S05]  /*14280*/  BSYNC B1 ;  /* 0x0000000000017941 */ /* 0x000fea0003800000 */
.L_x_1423:
[----:B-1----:R-:W3:Y:S04]  /*14290*/  LDL R4, [R1+0x48] ;  /* 0x0000480001047983 */ /* 0x002ee80000100800 */
[----:B------:R-:W3:Y:S04]  /*142a0*/  LDL R5, [R1+0x4c] ;  /* 0x00004c0001057983 */ /* 0x000ee80000100800 */
[----:B------:R-:W3:Y:S04]  /*142b0*/  LDL R6, [R1+0x50] ;  /* 0x0000500001067983 */ /* 0x000ee80000100800 */
[----:B------:R-:W3:Y:S01]  /*142c0*/  LDL R7, [R1+0x54] ;  /* 0x0000540001077983 */ /* 0x000ee20000100800 */
[----:B------:R-:W-:Y:S03]  /*142d0*/  WARPSYNC 0xffffffff ;  /* 0xffffffff00007948 */ /* 0x000fe60003800000 */
[----:B------:R-:W-:Y:S01]  /*142e0*/  BAR.SYNC.DEFER_BLOCKING 0x4, 0x100 ;  /* 0x0104000000007b1d */ /* 0x000fe20000010000 */
[----:B------:R-:W-:-:S13]  /*142f0*/  ISETP.NE.AND P0, PT, R12, RZ, PT ;  /* 0x000000ff0c00720c */ /* 0x000fda0003f05270 */
[----:B---3--:R1:W-:Y:S04]  /*14300*/  @!P0 STS.128 [0xf100], R4 ;  /* 0x00f10004ff008388 */ /* 0x0083e80000000c00 */
[----:B------:R-:W-:Y:S06]  /*14310*/  BAR.ARV 0x5, 0x100 ;  /* 0x0144000000007b1d */ /* 0x000fec0000002000 */
.L_x_1418:
[----:B--2---:R-:W2:Y:S02]  /*14320*/  LDL R0, [R1+0x54] ;  /* 0x0000540001007983 */ /* 0x004ea40000100800 */
[----:B--2---:R-:W-:-:S13]  /*14330*/  ISETP.GE.AND P0, PT, R0, c[0x0][0x53c], PT ;  /* 0x00014f0000007a0c */ /* 0x004fda0003f06270 */
[----:B-1----:R-:W-:Y:S01]  /*14340*/  @P0 CALL.REL.NOINC `(.L_x_1438) ;  /* 0x0000001000000944 */ /* 0x002fe20003c00000 */
[----:B------:R-:W-:Y:S05]  /*14350*/  BRA `(.L_x_1439) ;  /* 0xfffed93000007947 */ /* 0x000fea000383ffff */
.L_x_1438:
[----:B------:R-:W-:Y:S05]  /*14360*/  EXIT ;  /* 0x000000000000794d */ /* 0x000fea0003800000 */
.L_x_1307:
[----:B------:R-:W-:Y:S01]  /*14370*/  IMAD.MOV.U32 R0, RZ, RZ, R5 ;  /* 0x000000ffff007224 */ /* 0x000fe200078e0005 */
[----:B------:R-:W-:Y:S02]  /*14380*/  MOV R2, 0x1 ;  /* 0x0000000100027802 */ /* 0x000fe40000000f00 */
[----:B------:R-:W-:Y:S02]  /*14390*/  MOV R3, 0x143b0 ;  /* 0x000143b000037802 */ /* 0x000fe40000000f00 */
[----:B------:R-:W-:Y:S05]  /*143a0*/  CALL.REL.NOINC `($__internal_22_$__cuda_sm70_shflsync_up_p) ;  /* 0x0000388000007944 */ /* 0x000fea0003c00000 */
[----:B------:R-:W-:Y:S01]  /*143b0*/  MOV R0, R4 ;  /* 0x0000000400007202 */ /* 0x000fe20000000f00 */
[----:B------:R-:W-:Y:S05]  /*143c0*/  BRA `(.L_x_1440) ;  /* 0xfffec09000007947 */ /* 0x000fea000383ffff */
.L_x_1308:
[----:B------:R-:W-:Y:S01]  /*143d0*/  IMAD.MOV.U32 R0, RZ, RZ, R5 ;  /* 0x000000ffff007224 */ /* 0x000fe200078e0005 */
[----:B------:R-:W-:Y:S02]  /*143e0*/  MOV R2, 0x2 ;  /* 0x0000000200027802 */ /* 0x000fe40000000f00 */
[----:B------:R-:W-:Y:S02]  /*143f0*/  MOV R3, 0x14410 ;  /* 0x0001441000037802 */ /* 0x000fe40000000f00 */
[----:B------:R-:W-:Y:S05]  /*14400*/  CALL.REL.NOINC `($__internal_22_$__cuda_sm70_shflsync_up_p) ;  /* 0x0000382000007944 */ /* 0x000fea0003c00000 */
[----:B------:R-:W-:Y:S01]  /*14410*/  SEL R0, R4, RZ, P4 ;  /* 0x000000ff04007207 */ /* 0x000fe20002000000 */
[----:B------:R-:W-:Y:S01]  /*14420*/  IMAD.MOV.U32 R2, RZ, RZ, 0x4 ;  /* 0x00000004ff027424 */ /* 0x000fe200078e00ff */
[----:B------:R-:W-:-:S03]  /*14430*/  MOV R3, 0x14460 ;  /* 0x0001446000037802 */ /* 0x000fc60000000f00 */
[----:B------:R-:W-:Y:S02]  /*14440*/  IMAD.IADD R0, R5, 0x1, R0 ;  /* 0x0000000105007824 */ /* 0x000fe400078e0200 */
        /* <DEDUP_REMOVED lines=13> */
[----:B------:R-:W-:Y:S02]  /*14520*/  MOV R44, 0x1f ;  /* 0x0000001f002c7802 */ /* 0x000fe40000000f00 */
[----:B------:R-:W-:Y:S01]  /*14530*/  MOV R3, 0x14570 ;  /* 0x0001457000037802 */ /* 0x000fe20000000f00 */
[----:B------:R-:W-:-:S04]  /*14540*/  IMAD.IADD R4, R0, 0x1, R4 ;  /* 0x0000000100047824 */ /* 0x000fc800078e0204 */
[----:B------:R-:W-:Y:S02]  /*14550*/  IMAD.MOV.U32 R45, RZ, RZ, R4 ;  /* 0x000000ffff2d7224 */ /* 0x000fe400078e0004 */
[----:B------:R-:W-:Y:S05]  /*14560*/  CALL.REL.NOINC `($__internal_21_$__cuda_sm70_shflsync_idx_p) ;  /* 0x0000366000007944 */ /* 0x000fea0003c00000 */
[----:B------:R-:W-:Y:S01]  /*14570*/  MOV R0, R44 ;  /* 0x0000002c00007202 */ /* 0x000fe20000000f00 */
[----:B------:R-:W-:Y:S05]  /*14580*/  BRA `(.L_x_1441) ;  /* 0xfffebfd000007947 */ /* 0x000fea000383ffff */
.L_x_1310:
[----:B------:R-:W-:Y:S02]  /*14590*/  SEL R0, RZ, 0x1, P0 ;  /* 0x00000001ff007807 */ /* 0x000fe40000000000 */
[----:B------:R-:W-:Y:S02]  /*145a0*/  MOV R2, 0x145c0 ;  /* 0x000145c000027802 */ /* 0x000fe40000000f00 */
[----:B------:R-:W-:Y:S05]  /*145b0*/  CALL.REL.NOINC `($__internal_23_$__cuda_sm70_votesync_ballot) ;  /* 0x000036e000007944 */ /* 0x000fea0003c00000 */
[----:B------:R-:W-:Y:S01]  /*145c0*/  MOV R6, R0 ;  /* 0x0000000000067202 */ /* 0x000fe20000000f00 */
[----:B------:R-:W-:Y:S05]  /*145d0*/  BRA `(.L_x_1442) ;  /* 0xfffec01000007947 */ /* 0x000fea000383ffff */
.L_x_1311:
[----:B------:R-:W-:Y:S01]  /*145e0*/  IMAD.MOV.U32 R45, RZ, RZ, R9 ;  /* 0x000000ffff2d7224 */ /* 0x000fe200078e0009 */
[----:B-1----:R-:W-:Y:S01]  /*145f0*/  MOV R2, R0 ;  /* 0x0000000000027202 */ /* 0x002fe20000000f00 */
[----:B------:R-:W-:Y:S01]  /*14600*/  IMAD.MOV.U32 R44, RZ, RZ, 0x1f ;  /* 0x0000001fff2c7424 */ /* 0x000fe200078e00ff */
[----:B------:R-:W-:Y:S02]  /*14610*/  MOV R3, 0x14630 ;  /* 0x0001463000037802 */ /* 0x000fe40000000f00 */
[----:B------:R-:W-:Y:S05]  /*14620*/  CALL.REL.NOINC `($__internal_21_$__cuda_sm70_shflsync_idx_p) ;  /* 0x000035a000007944 */ /* 0x000fea0003c00000 */
[----:B------:R-:W-:Y:S01]  /*14630*/  IMAD.MOV.U32 R12, RZ, RZ, R44 ;  /* 0x000000ffff0c7224 */ /* 0x000fe200078e002c */
[----:B------:R-:W-:Y:S01]  /*14640*/  MOV R45, R8 ;  /* 0x00000008002d7202 */ /* 0x000fe20000000f00 */
[----:B------:R-:W-:Y:S01]  /*14650*/  IMAD.MOV.U32 R5, RZ, RZ, RZ ;  /* 0x000000ffff057224 */ /* 0x000fe200078e00ff */
[----:B------:R-:W-:Y:S01]  /*14660*/  MOV R2, R0 ;  /* 0x0000000000027202 */ /* 0x000fe20000000f00 */
[----:B------:R-:W-:Y:S01]  /*14670*/  IMAD.MOV.U32 R44, RZ, RZ, 0x1f ;  /* 0x0000001fff2c7424 */ /* 0x000fe200078e00ff */
[----:B------:R-:W-:-:S02]  /*14680*/  MOV R3, 0x146a0 ;  /* 0x000146a000037802 */ /* 0x000fc40000000f00 */
[----:B------:R-:W-:Y:S05]  /*14690*/  CALL.REL.NOINC `($__internal_21_$__cuda_sm70_shflsync_idx_p) ;  /* 0x0000353000007944 */ /* 0x000fea0003c00000 */
[----:B------:R-:W-:Y:S01]  /*146a0*/  MOV R9, R44 ;  /* 0x0000002c00097202 */ /* 0x000fe20000000f00 */
[----:B------:R-:W-:Y:S05]  /*146b0*/  BRA `(.L_x_1443) ;  /* 0xfffebfa000007947 */ /* 0x000fea000383ffff */
.L_x_1314:
[----:B------:R-:W-:Y:S01]  /*146c0*/  IMAD.MOV.U32 R45, RZ, RZ, R4 ;  /* 0x000000ffff2d7224 */ /* 0x000fe200078e0004 */
[----:B-1----:R-:W-:Y:S01]  /*146d0*/  MOV R2, R0 ;  /* 0x0000000000027202 */ /* 0x002fe20000000f00 */
[----:B------:R-:W-:Y:S01]  /*146e0*/  IMAD.MOV.U32 R44, RZ, RZ, 0x1f ;  /* 0x0000001fff2c7424 */ /* 0x000fe200078e00ff */
[----:B------:R-:W-:-:S02]  /*146f0*/  MOV R3, 0x14710 ;  /* 0x0001471000037802 */ /* 0x000fc40000000f00 */
[----:B---34-:R-:W-:Y:S05]  /*14700*/  CALL.REL.NOINC `($__internal_21_$__cuda_sm70_shflsync_idx_p) ;  /* 0x000034c000007944 */ /* 0x018fea0003c00000 */
[----:B------:R-:W-:Y:S01]  /*14710*/  MOV R5, R44 ;  /* 0x0000002c00057202 */ /* 0x000fe20000000f00 */
[----:B------:R-:W-:Y:S05]  /*14720*/  BRA `(.L_x_1313) ;  /* 0xfffebf9000007947 */ /* 0x000fea000383ffff */
.L_x_1327:
[----:B------:R-:W-:Y:S01]  /*14730*/  IMAD.MOV.U32 R45, RZ, RZ, R10 ;  /* 0x000000ffff2d7224 */ /* 0x000fe200078e000a */
[----:B------:R-:W-:Y:S01]  /*14740*/  MOV R2, 0x3 ;  /* 0x0000000300027802 */ /* 0x000fe20000000f00 */
[----:B------:R-:W-:Y:S01]  /*14750*/  IMAD.MOV.U32 R44, RZ, RZ, 0x181f ;  /* 0x0000181fff2c7424 */ /* 0x000fe200078e00ff */
[----:B------:R-:W-:-:S02]  /*14760*/  MOV R3, 0x14780 ;  /* 0x0001478000037802 */ /* 0x000fc40000000f00 */
[----:B------:R-:W-:Y:S05]  /*14770*/  CALL.REL.NOINC `($__internal_21_$__cuda_sm70_shflsync_idx_p) ;  /* 0x0000345000007944 */ /* 0x000fea0003c00000 */
[----:B------:R-:W-:Y:S01]  /*14780*/  IMAD.MOV.U32 R6, RZ, RZ, R44 ;  /* 0x000000ffff067224 */ /* 0x000fe200078e002c */
[----:B------:R-:W-:Y:S01]  /*14790*/  MOV R2, 0x3 ;  /* 0x0000000300027802 */ /* 0x000fe20000000f00 */
[----:B------:R-:W-:Y:S01]  /*147a0*/  IMAD.MOV.U32 R45, RZ, RZ, R12 ;  /* 0x000000ffff2d7224 */ /* 0x000fe200078e000c */
[----:B------:R-:W-:-:S02]  /*147b0*/  MOV R44, 0x181f ;  /* 0x0000181f002c7802 */ /* 0x000fc40000000f00 */
[----:B------:R-:W-:Y:S02]  /*147c0*/  MOV R3, 0x147e0 ;  /* 0x000147e000037802 */ /* 0x000fe40000000f00 */
[----:B------:R-:W-:Y:S05]  /*147d0*/  CALL.REL.NOINC `($__internal_21_$__cuda_sm70_shflsync_idx_p) ;  /* 0x000033f000007944 */ /* 0x000fea0003c00000 */
[----:B------:R-:W-:Y:S01]  /*147e0*/  MOV R2, R44 ;  /* 0x0000002c00027202 */ /* 0x000fe20000000f00 */
[----:B------:R-:W-:Y:S05]  /*147f0*/  BRA `(.L_x_1444) ;  /* 0xfffef0c000007947 */ /* 0x000fea000383ffff */
.L_x_1330:
[----:B------:R-:W-:Y:S01]  /*14800*/  IMAD.MOV.U32 R45, RZ, RZ, R0 ;  /* 0x000000ffff2d7224 */ /* 0x000fe200078e0000 */
[----:B------:R-:W-:Y:S01]  /*14810*/  MOV R2, RZ ;  /* 0x000000ff00027202 */ /* 0x000fe20000000f00 */
[----:B------:R-:W-:Y:S01]  /*14820*/  IMAD.MOV.U32 R44, RZ, RZ, 0x181f ;  /* 0x0000181fff2c7424 */ /* 0x000fe200078e00ff */
[----:B------:R-:W-:Y:S02]  /*14830*/  MOV R3, 0x14850 ;  /* 0x0001485000037802 */ /* 0x000fe40000000f00 */
[----:B------:R-:W-:Y:S05]  /*14840*/  CALL.REL.NOINC `($__internal_21_$__cuda_sm70_shflsync_idx_p) ;  /* 0x0000338000007944 */ /* 0x000fea0003c00000 */
[----:B------:R-:W-:Y:S01]  /*14850*/  MOV R5, R44 ;  /* 0x0000002c00057202 */ /* 0x000fe20000000f00 */
[----:B------:R-:W-:Y:S05]  /*14860*/  BRA `(.L_x_1445) ;  /* 0xffff058000007947 */ /* 0x000fea000383ffff */
.L_x_1331:
[----:B------:R-:W-:Y:S01]  /*14870*/  IMAD.MOV.U32 R45, RZ, RZ, R4 ;  /* 0x000000ffff2d7224 */ /* 0x000fe200078e0004 */
[----:B------:R-:W-:Y:S01]  /*14880*/  MOV R2, RZ ;  /* 0x000000ff00027202 */ /* 0x000fe20000000f00 */
[----:B------:R-:W-:Y:S01]  /*14890*/  IMAD.MOV.U32 R44, RZ, RZ, 0x181f ;  /* 0x0000181fff2c7424 */ /* 0x000fe200078e00ff */
[----:B------:R-:W-:Y:S02]  /*148a0*/  MOV R3, 0x148c0 ;  /* 0x000148c000037802 */ /* 0x000fe40000000f00 */
[----:B-12---:R-:W-:Y:S05]  /*148b0*/  CALL.REL.NOINC `($__internal_21_$__cuda_sm70_shflsync_idx_p) ;  /* 0x0000331000007944 */ /* 0x006fea0003c00000 */
[----:B------:R-:W-:Y:S01]  /*148c0*/  MOV R2, R44 ;  /* 0x0000002c00027202 */ /* 0x000fe20000000f00 */
[----:B------:R-:W-:Y:S05]  /*148d0*/  BRA `(.L_x_1446) ;  /* 0xffff053000007947 */ /* 0x000fea000383ffff */
.L_x_1334:
[----:B------:R-:W-:Y:S01]  /*148e0*/  IMAD.MOV.U32 R45, RZ, RZ, R0 ;  /* 0x000000ffff2d7224 */ /* 0x000fe200078e0000 */
[----:B--2-4-:R-:W-:Y:S01]  /*148f0*/  MOV R2, 0x1 ;  /* 0x0000000100027802 */ /* 0x014fe20000000f00 */
[----:B------:R-:W-:Y:S01]  /*14900*/  IMAD.MOV.U32 R44, RZ, RZ, 0x181f ;  /* 0x0000181fff2c7424 */ /* 0x000fe200078e00ff */
[----:B------:R-:W-:-:S02]  /*14910*/  MOV R3, 0x14930 ;  /* 0x0001493000037802 */ /* 0x000fc40000000f00 */
[----:B-1-3--:R-:W-:Y:S05]  /*14920*/  CALL.REL.NOINC `($__internal_21_$__cuda_sm70_shflsync_idx_p) ;  /* 0x000032a000007944 */ /* 0x00afea0003c00000 */
        /* <DEDUP_REMOVED lines=8> */
.L_x_1337:
[----:B------:R-:W-:Y:S01]  /*149b0*/  IMAD.MOV.U32 R45, RZ, RZ, R0 ;  /* 0x000000ffff2d7224 */ /* 0x000fe200078e0000 */
[----:B-1--4-:R-:W-:Y:S01]  /*149c0*/  MOV R2, 0x2 ;  /* 0x0000000200027802 */ /* 0x012fe20000000f00 */
[----:B------:R-:W-:Y:S01]  /*149d0*/  IMAD.MOV.U32 R44, RZ, RZ, 0x181f ;  /* 0x0000181fff2c7424 */ /* 0x000fe200078e00ff */
[----:B------:R-:W-:Y:S02]  /*149e0*/  MOV R3, 0x14a00 ;  /* 0x00014a0000037802 */ /* 0x000fe40000000f00 */
[----:B--23--:R-:W-:Y:S05]  /*149f0*/  CALL.REL.NOINC `($__internal_21_$__cuda_sm70_shflsync_idx_p) ;  /* 0x000031d000007944 */ /* 0x00cfea0003c00000 */
[----:B------:R-:W-:Y:S01]  /*14a00*/  MOV R5, R44 ;  /* 0x0000002c00057202 */ /* 0x000fe20000000f00 */
[----:B------:R-:W-:Y:S05]  /*14a10*/  BRA `(.L_x_1448) ;  /* 0xffff066000007947 */ /* 0x000fea000383ffff */
.L_x_1338:
[----:B------:R-:W-:Y:S01]  /*14a20*/  IMAD.MOV.U32 R45, RZ, RZ, R4 ;  /* 0x000000ffff2d7224 */ /* 0x000fe200078e0004 */
[----:B----4-:R-:W-:Y:S01]  /*14a30*/  MOV R2, 0x2 ;  /* 0x0000000200027802 */ /* 0x010fe20000000f00 */
[----:B------:R-:W-:Y:S01]  /*14a40*/  IMAD.MOV.U32 R44, RZ, RZ, 0x181f ;  /* 0x0000181fff2c7424 */ /* 0x000fe200078e00ff */
[----:B------:R-:W-:Y:S02]  /*14a50*/  MOV R3, 0x14a70 ;  /* 0x00014a7000037802 */ /* 0x000fe40000000f00 */
[----:B-123--:R-:W-:Y:S05]  /*14a60*/  CALL.REL.NOINC `($__internal_21_$__cuda_sm70_shflsync_idx_p) ;  /* 0x0000316000007944 */ /* 0x00efea0003c00000 */
[----:B------:R-:W-:Y:S01]  /*14a70*/  MOV R2, R44 ;  /* 0x0000002c00027202 */ /* 0x000fe20000000f00 */
[----:B------:R-:W-:Y:S05]  /*14a80*/  BRA `(.L_x_1449) ;  /* 0xffff061000007947 */ /* 0x000fea000383ffff */
.L_x_1341:
[----:B------:R-:W-:Y:S01]  /*14a90*/  IMAD.MOV.U32 R45, RZ, RZ, R0 ;  /* 0x000000ffff2d7224 */ /* 0x000fe200078e0000 */
[----:B-1----:R-:W-:Y:S01]  /*14aa0*/  MOV R2, 0x3 ;  /* 0x0000000300027802 */ /* 0x002fe20000000f00 */
[----:B------:R-:W-:Y:S01]  /*14ab0*/  IMAD.MOV.U32 R44, RZ, RZ, 0x181f ;  /* 0x0000181fff2c7424 */ /* 0x000fe200078e00ff */
[----:B------:R-:W-:-:S02]  /*14ac0*/  MOV R3, 0x14ae0 ;  /* 0x00014ae000037802 */ /* 0x000fc40000000f00 */
[----:B--234-:R-:W-:Y:S05]  /*14ad0*/  CALL.REL.NOINC `($__internal_21_$__cuda_sm70_shflsync_idx_p) ;  /* 0x000030f000007944 */ /* 0x01cfea0003c00000 */
        /* <DEDUP_REMOVED lines=8> */
.L_x_1342:
[----:B------:R-:W-:Y:S01]  /*14b60*/  IMAD.MOV.U32 R45, RZ, RZ, R4 ;  /* 0x000000ffff2d7224 */ /* 0x000fe200078e0004 */
[----:B------:R-:W-:Y:S01]  /*14b70*/  MOV R2, RZ ;  /* 0x000000ff00027202 */ /* 0x000fe20000000f00 */
[----:B------:R-:W-:Y:S01]  /*14b80*/  IMAD.MOV.U32 R44, RZ, RZ, 0x1c1f ;  /* 0x00001c1fff2c7424 */ /* 0x000fe200078e00ff */
[----:B------:R-:W-:Y:S02]  /*14b90*/  MOV R3, 0x14bb0 ;  /* 0x00014bb000037802 */ /* 0x000fe40000000f00 */
[----:B------:R-:W-:Y:S05]  /*14ba0*/  CALL.REL.NOINC `($__internal_21_$__cuda_sm70_shflsync_idx_p) ;  /* 0x0000302000007944 */ /* 0x000fea0003c00000 */
[----:B------:R-:W-:Y:S01]  /*14bb0*/  MOV R0, R44 ;  /* 0x0000002c00007202 */ /* 0x000fe20000000f00 */
[----:B------:R-:W-:Y:S05]  /*14bc0*/  BRA `(.L_x_1451) ;  /* 0xffff07f000007947 */ /* 0x000fea000383ffff */
.L_x_1343:
[----:B------:R-:W-:Y:S01]  /*14bd0*/  IMAD.MOV.U32 R45, RZ, RZ, R4 ;  /* 0x000000ffff2d7224 */ /* 0x000fe200078e0004 */
[----:B------:R-:W-:Y:S01]  /*14be0*/  MOV R2, 0x1 ;  /* 0x0000000100027802 */ /* 0x000fe20000000f00 */
[----:B------:R-:W-:Y:S01]  /*14bf0*/  IMAD.MOV.U32 R44, RZ, RZ, 0x1c1f ;  /* 0x00001c1fff2c7424 */ /* 0x000fe200078e00ff */
[----:B------:R-:W-:Y:S02]  /*14c00*/  MOV R3, 0x14c20 ;  /* 0x00014c2000037802 */ /* 0x000fe40000000f00 */
[----:B-1----:R-:W-:Y:S05]  /*14c10*/  CALL.REL.NOINC `($__internal_21_$__cuda_sm70_shflsync_idx_p) ;  /* 0x00002fb000007944 */ /* 0x002fea0003c00000 */
[----:B------:R-:W-:-:S05]  /*14c20*/  IMAD.IADD R0, R5, 0x1, R44 ;  /* 0x0000000105007824 */ /* 0x000fca00078e022c */
        /* <DEDUP_REMOVED lines=98> */
[----:B------:R-:W-:Y:S02]  /*15250*/  FSEL R145, R26, -INF , P6 ;  /* 0xff8000001a917808 */ /* 0x000fe40003000000 */
[----:B------:R-:W-:Y:S02]  /*15260*/  FMNMX.FTZ R0, R126, R0, !PT ;  /* 0x000000007e007209 */ /* 0x000fe40007810000 */
[----:B------:R-:W-:Y:S02]  /*15270*/  FMNMX.FTZ R5, R146, R5, !PT ;  /* 0x0000000592057209 */ /* 0x000fe40007810000 */
[----:B------:R-:W-:Y:S02]  /*15280*/  FMNMX.FTZ R0, R137, R0, !PT ;  /* 0x0000000089007209 */ /* 0x000fe40007810000 */
[----:B------:R-:W-:-:S02]  /*15290*/  FSEL R144, R25, -INF , P5 ;  /* 0xff80000019907808 */ /* 0x000fc40002800000 */
[----:B------:R-:W-:Y:S02]  /*152a0*/  FMNMX.FTZ R5, R145, R5, !PT ;  /* 0x0000000591057209 */ /* 0x000fe40007810000 */
[----:B------:R-:W-:Y:S02]  /*152b0*/  FMNMX.FTZ R0, R136, R0, !PT ;  /* 0x0000000088007209 */ /* 0x000fe40007810000 */
[----:B------:R-:W-:Y:S02]  /*152c0*/  FSEL R143, R24, -INF , P4 ;  /* 0xff800000188f7808 */ /* 0x000fe40002000000 */
[----:B------:R-:W-:Y:S02]  /*152d0*/  FMNMX.FTZ R5, R144, R5, !PT ;  /* 0x0000000590057209 */ /* 0x000fe40007810000 */
[----:B------:R-:W-:Y:S01]  /*152e0*/  FMNMX.FTZ R69, R127, R0, !PT ;  /* 0x000000007f457209 */ /* 0x000fe20007810000 */
[----:B------:R-:W-:Y:S01]  /*152f0*/  IMAD.MOV.U32 R0, RZ, RZ, 0x2 ;  /* 0x00000002ff007424 */ /* 0x000fe200078e00ff */
[----:B------:R-:W-:-:S02]  /*15300*/  FSEL R142, R23, -INF , P0 ;  /* 0xff800000178e7808 */ /* 0x000fc40000000000 */
[----:B------:R-:W-:Y:S01]  /*15310*/  FMNMX.FTZ R5, R143, R5, !PT ;  /* 0x000000058f057209 */ /* 0x000fe20007810000 */
[----:B------:R-:W-:Y:S01]  /*15320*/  IMAD.MOV.U32 R4, RZ, RZ, R69 ;  /* 0x000000ffff047224 */ /* 0x000fe200078e0045 */
[----:B------:R-:W-:Y:S02]  /*15330*/  MOV R2, 0x15360 ;  /* 0x0001536000027802 */ /* 0x000fe40000000f00 */
[----:B------:R-:W-:Y:S02]  /*15340*/  FMNMX.FTZ R5, R142, R5, !PT ;  /* 0x000000058e057209 */ /* 0x000fe40007810000 */
[----:B------:R-:W-:Y:S05]  /*15350*/  CALL.REL.NOINC `($__internal_20_$__cuda_sm70_shflsync_bfly_p) ;  /* 0x0000281000007944 */ /* 0x000fea0003c00000 */
[----:B------:R-:W-:Y:S01]  /*15360*/  FMNMX.FTZ R69, R69, R0, !PT ;  /* 0x0000000045457209 */ /* 0x000fe20007810000 */
[----:B------:R-:W-:Y:S01]  /*15370*/  IMAD.MOV.U32 R0, RZ, RZ, 0x1 ;  /* 0x00000001ff007424 */ /* 0x000fe200078e00ff */
[----:B------:R-:W-:-:S03]  /*15380*/  MOV R2, 0x153b0 ;  /* 0x000153b000027802 */ /* 0x000fc60000000f00 */
[----:B------:R-:W-:Y:S02]  /*15390*/  IMAD.MOV.U32 R4, RZ, RZ, R69 ;  /* 0x000000ffff047224 */ /* 0x000fe400078e0045 */
[----:B------:R-:W-:Y:S05]  /*153a0*/  CALL.REL.NOINC `($__internal_20_$__cuda_sm70_shflsync_bfly_p) ;  /* 0x000027c000007944 */ /* 0x000fea0003c00000 */
[----:B------:R-:W-:Y:S01]  /*153b0*/  FMNMX.FTZ R69, R69, R0, !PT ;  /* 0x0000000045457209 */ /* 0x000fe20007810000 */
[----:B------:R-:W-:Y:S01]  /*153c0*/  IMAD.MOV.U32 R4, RZ, RZ, R5 ;  /* 0x000000ffff047224 */ /* 0x000fe200078e0005 */
[----:B------:R-:W-:Y:S01]  /*153d0*/  MOV R2, 0x15400 ;  /* 0x0001540000027802 */ /* 0x000fe20000000f00 */
[----:B------:R-:W-:Y:S02]  /*153e0*/  IMAD.MOV.U32 R0, RZ, RZ, 0x2 ;  /* 0x00000002ff007424 */ /* 0x000fe400078e00ff */
[----:B------:R-:W-:Y:S05]  /*153f0*/  CALL.REL.NOINC `($__internal_20_$__cuda_sm70_shflsync_bfly_p) ;  /* 0x0000277000007944 */ /* 0x000fea0003c00000 */
[----:B------:R-:W-:Y:S01]  /*15400*/  FMNMX.FTZ R4, R5, R0, !PT ;  /* 0x0000000005047209 */ /* 0x000fe20007810000 */
[----:B------:R-:W-:Y:S01]  /*15410*/  IMAD.MOV.U32 R0, RZ, RZ, 0x1 ;  /* 0x00000001ff007424 */ /* 0x000fe200078e00ff */
[----:B------:R-:W-:Y:S02]  /*15420*/  MOV R2, 0x15440 ;  /* 0x0001544000027802 */ /* 0x000fe40000000f00 */
[----:B------:R-:W-:Y:S05]  /*15430*/  CALL.REL.NOINC `($__internal_20_$__cuda_sm70_shflsync_bfly_p) ;  /* 0x0000273000007944 */ /* 0x000fea0003c00000 */
[----:B------:R-:W-:Y:S01]  /*15440*/  MOV R5, R0 ;  /* 0x0000000000057202 */ /* 0x000fe20000000f00 */
[----:B------:R-:W-:Y:S05]  /*15450*/  BRA `(.L_x_1452) ;  /* 0xffff0a9000007947 */ /* 0x000fea000383ffff */
.L_x_1347:
[----:B------:R-:W-:Y:S01]  /*15460*/  MOV R2, RZ ;  /* 0x000000ff00027202 */ /* 0x000fe20000000f00 */
[----:B------:R-:W-:Y:S01]  /*15470*/  IMAD.MOV.U32 R45, RZ, RZ, R5 ;  /* 0x000000ffff2d7224 */ /* 0x000fe200078e0005 */
[----:B------:R-:W-:Y:S01]  /*15480*/  MOV R3, 0x154b0 ;  /* 0x000154b000037802 */ /* 0x000fe20000000f00 */
[----:B------:R-:W-:Y:S02]  /*15490*/  IMAD.MOV.U32 R44, RZ, RZ, 0x181f ;  /* 0x0000181fff2c7424 */ /* 0x000fe400078e00ff */
[----:B------:R-:W-:Y:S05]  /*154a0*/  CALL.REL.NOINC `($__internal_21_$__cuda_sm70_shflsync_idx_p) ;  /* 0x0000272000007944 */ /* 0x000fea0003c00000 */
[----:B------:R-:W-:Y:S01]  /*154b0*/  MOV R0, R44 ;  /* 0x0000002c00007202 */ /* 0x000fe20000000f00 */
[----:B------:R-:W-:-:S05]  /*154c0*/  BRA `(.L_x_1453) ;  /* 0xffff260000007947 */ /* 0x000fca000383ffff */
.L_x_1348:
[----:B------:R-:W-:Y:S01]  /*154d0*/  MOV R2, RZ ;  /* 0x000000ff00027202 */ /* 0x000fe20000000f00 */
[----:B------:R-:W-:Y:S01]  /*154e0*/  IMAD.MOV.U32 R45, RZ, RZ, R6 ;  /* 0x000000ffff2d7224 */ /* 0x000fe200078e0006 */
[----:B------:R-:W-:Y:S01]  /*154f0*/  MOV R3, 0x15520 ;  /* 0x0001552000037802 */ /* 0x000fe20000000f00 */
[----:B------:R-:W-:Y:S02]  /*15500*/  IMAD.MOV.U32 R44, RZ, RZ, 0x181f ;  /* 0x0000181fff2c7424 */ /* 0x000fe400078e00ff */
[----:B-12---:R-:W-:Y:S05]  /*15510*/  CALL.REL.NOINC `($__internal_21_$__cuda_sm70_shflsync_idx_p) ;  /* 0x000026b000007944 */ /* 0x006fea0003c00000 */
[C---:B------:R-:W-:Y:S01]  /*15520*/  ISETP.GE.AND P4, PT, R238.reuse, c[0x0][0x1d4], PT ;  /* 0x00007500ee007a0c */ /* 0x040fe20003f86270 */
[----:B------:R-:W-:Y:S01]  /*15530*/  IMAD.SHL.U32 R3, R238, 0x2, RZ ;  /* 0x00000002ee037824 */ /* 0x000fe200078e00ff */
[C---:B------:R-:W-:Y:S01]  /*15540*/  ISETP.GE.AND P0, PT, R248.reuse, c[0x0][0x1d4], PT ;  /* 0x00007500f8007a0c */ /* 0x040fe20003f06270 */
[----:B------:R-:W-:Y:S01]  /*15550*/  IMAD.SHL.U32 R2, R248, 0x2, RZ ;  /* 0x00000002f8027824 */ /* 0x000fe200078e00ff */
[----:B------:R-:W-:Y:S01]  /*15560*/  SEL R4, RZ, 0x10, P4 ;  /* 0x00000010ff047807 */ /* 0x000fe20002000000 */
[----:B------:R-:W-:Y:S01]  /*15570*/  IMAD.MOV.U32 R45, RZ, RZ, R5 ;  /* 0x000000ffff2d7224 */ /* 0x000fe200078e0005 */
[----:B------:R-:W-:Y:S05]  /*15580*/  IADD3 R12, P5, R44, R3, RZ ;  /* 0x000000032c0c7210 */ /* 0x000fea0007fbe0ff */
[----:B------:R-:W-:Y:S01]  /*15590*/  IMAD.X R13, R0, 0x1, R220, P5 ;  /* 0x00000001000d7824 */ /* 0x000fe200028e06dc */
[----:B------:R-:W-:Y:S01]  /*155a0*/  IADD3 R2, P5, R44, R2, RZ ;  /* 0x000000022c027210 */ /* 0x000fe20007fbe0ff */
[----:B------:R-:W-:Y:S03]  /*155b0*/  IMAD.MOV.U32 R44, RZ, RZ, 0x181f ;  /* 0x0000181fff2c7424 */ /* 0x000fe600078e00ff */
[----:B------:R-:W-:Y:S01]  /*155c0*/  @!PT LDS RZ, [RZ] ;  /* 0x00000000fffff984 */ /* 0x000fe20000000800 */
[----:B------:R-:W-:Y:S01]  /*155d0*/  @!PT LDS RZ, [RZ] ;  /* 0x00000000fffff984 */ /* 0x000fe20000000800 */
[----:B------:R-:W-:Y:S01]  /*155e0*/  @!PT LDS RZ, [RZ] ;  /* 0x00000000fffff984 */ /* 0x000fe20000000800 */
[----:B------:R1:W-:Y:S01]  /*155f0*/  LDGSTS.E.BYPASS.LTC128B.128 [R215+0x100], [R12.64], !P4 ;  /* 0x001000000cd77fae */ /* 0x0003e2000e101d46 */
[----:B------:R-:W-:Y:S01]  /*15600*/  IMAD.X R3, R0, 0x1, R221, P5 ;  /* 0x0000000100037824 */ /* 0x000fe200028e06dd */
[----:B------:R-:W-:Y:S04]  /*15610*/  SEL R0, RZ, 0x10, P0 ;  /* 0x00000010ff007807 */ /* 0x000fe80000000000 */
[----:B------:R2:W-:Y:S02]  /*15620*/  LDGSTS.E.BYPASS.LTC128B.128 [R215+0x3900], [R2.64], !P0 ;  /* 0x0390000002d77fae */ /* 0x0005e4000c101d46 */
[----:B--2---:R-:W-:Y:S01]  /*15630*/  MOV R3, 0x15660 ;  /* 0x0001566000037802 */ /* 0x004fe20000000f00 */
[----:B------:R-:W-:Y:S03]  /*15640*/  IMAD.MOV.U32 R2, RZ, RZ, 0x1 ;  /* 0x00000001ff027424 */ /* 0x000fe600078e00ff */
[----:B-1----:R-:W-:Y:S05]  /*15650*/  CALL.REL.NOINC `($__internal_21_$__cuda_sm70_shflsync_idx_p) ;  /* 0x0000257000007944 */ /* 0x002fea0003c00000 */
[----:B------:R-:W-:Y:S01]  /*15660*/  MOV R2, 0x1 ;  /* 0x0000000100027802 */ /* 0x000fe20000000f00 */
[----:B------:R-:W-:Y:S01]  /*15670*/  IMAD.MOV.U32 R7, RZ, RZ, R44 ;  /* 0x000000ffff077224 */ /* 0x000fe200078e002c */
[----:B------:R-:W-:Y:S01]  /*15680*/  MOV R44, 0x181f ;  /* 0x0000181f002c7802 */ /* 0x000fe20000000f00 */
[----:B------:R-:W-:Y:S01]  /*15690*/  IMAD.MOV.U32 R45, RZ, RZ, R6 ;  /* 0x000000ffff2d7224 */ /* 0x000fe200078e0006 */
[----:B------:R-:W-:Y:S02]  /*156a0*/  MOV R3, 0x156c0 ;  /* 0x000156c000037802 */ /* 0x000fe40000000f00 */
[----:B------:R-:W-:Y:S05]  /*156b0*/  CALL.REL.NOINC `($__internal_21_$__cuda_sm70_shflsync_idx_p) ;  /* 0x0000251000007944 */ /* 0x000fea0003c00000 */
[----:B------:R-:W-:Y:S01]  /*156c0*/  IADD3 R2, -R4, 0x10, RZ ;  /* 0x0000001004027810 */ /* 0x000fe20007ffe1ff */
[----:B------:R-:W-:Y:S01]  /*156d0*/  IMAD.SHL.U32 R3, R238, 0x2, RZ ;  /* 0x00000002ee037824 */ /* 0x000fe200078e00ff */
[----:B------:R-:W-:Y:S01]  /*156e0*/  ISETP.NE.U32.AND P5, PT, R4, RZ, PT ;  /* 0x000000ff0400720c */ /* 0x000fe20003fa5070 */
[----:B------:R-:W-:Y:S01]  /*156f0*/  IMAD.SHL.U32 R12, R248, 0x2, RZ ;  /* 0x00000002f80c7824 */ /* 0x000fe200078e00ff */
[----:B------:R-:W-:Y:S01]  /*15700*/  LOP3.LUT R2, R2, 0xf, RZ, 0xc0, !PT ;  /* 0x0000000f02027812 */ /* 0x000fe200078ec0ff */
[----:B------:R-:W-:Y:S03]  /*15710*/  IMAD.MOV.U32 R45, RZ, RZ, R5 ;  /* 0x000000ffff2d7224 */ /* 0x000fe600078e0005 */
        /* <DEDUP_REMOVED lines=15> */
[----:B------:R-:W-:Y:S05]  /*15810*/  CALL.REL.NOINC `($__internal_21_$__cuda_sm70_shflsync_idx_p) ;  /* 0x000023b000007944 */ /* 0x000fea0003c00000 */
[----:B------:R-:W-:Y:S01]  /*15820*/  MOV R2, 0x2 ;  /* 0x0000000200027802 */ /* 0x000fe20000000f00 */
[----:B------:R-:W-:Y:S01]  /*15830*/  IMAD.MOV.U32 R12, RZ, RZ, R44 ;  /* 0x000000ffff0c7224 */ /* 0x000fe200078e002c */
[----:B------:R-:W-:Y:S01]  /*15840*/  MOV R44, 0x181f ;  /* 0x0000181f002c7802 */ /* 0x000fe20000000f00 */
[----:B------:R-:W-:Y:S01]  /*15850*/  IMAD.MOV.U32 R45, RZ, RZ, R6 ;  /* 0x000000ffff2d7224 */ /* 0x000fe200078e0006 */
[----:B------:R-:W-:Y:S02]  /*15860*/  MOV R3, 0x15880 ;  /* 0x0001588000037802 */ /* 0x000fe40000000f00 */
[----:B------:R-:W-:Y:S05]  /*15870*/  CALL.REL.NOINC `($__internal_21_$__cuda_sm70_shflsync_idx_p) ;  /* 0x0000235000007944 */ /* 0x000fea0003c00000 */
[----:B------:R-:W-:Y:S01]  /*15880*/  MOV R7, R44 ;  /* 0x0000002c00077202 */ /* 0x000fe20000000f00 */
[----:B------:R-:W-:-:S05]  /*15890*/  BRA `(.L_x_1454) ;  /* 0xffff23c000007947 */ /* 0x000fca000383ffff */
.L_x_1349:
[----:B--2---:R-:W-:Y:S01]  /*158a0*/  MOV R2, 0x3 ;  /* 0x0000000300027802 */ /* 0x004fe20000000f00 */
[----:B------:R-:W-:Y:S01]  /*158b0*/  IMAD.MOV.U32 R45, RZ, RZ, R5 ;  /* 0x000000ffff2d7224 */ /* 0x000fe200078e0005 */
[----:B------:R-:W-:Y:S01]  /*158c0*/  MOV R3, 0x158f0 ;  /* 0x000158f000037802 */ /* 0x000fe20000000f00 */
[----:B------:R-:W-:Y:S02]  /*158d0*/  IMAD.MOV.U32 R44, RZ, RZ, 0x181f ;  /* 0x0000181fff2c7424 */ /* 0x000fe400078e00ff */
[----:B-1----:R-:W-:Y:S05]  /*158e0*/  CALL.REL.NOINC `($__internal_21_$__cuda_sm70_shflsync_idx_p) ;  /* 0x000022e000007944 */ /* 0x002fea0003c00000 */
        /* <DEDUP_REMOVED lines=8> */
.L_x_1352:
[----:B------:R-:W-:Y:S01]  /*15970*/  MOV R2, RZ ;  /* 0x000000ff00027202 */ /* 0x000fe20000000f00 */
[----:B------:R-:W-:Y:S01]  /*15980*/  IMAD.MOV.U32 R45, RZ, RZ, R0 ;  /* 0x000000ffff2d7224 */ /* 0x000fe200078e0000 */
[----:B------:R-:W-:Y:S01]  /*15990*/  MOV R3, 0x159c0 ;  /* 0x000159c000037802 */ /* 0x000fe20000000f00 */
[----:B------:R-:W-:Y:S02]  /*159a0*/  IMAD.MOV.U32 R44, RZ, RZ, 0x181f ;  /* 0x0000181fff2c7424 */ /* 0x000fe400078e00ff */
[----:B------:R-:W-:Y:S05]  /*159b0*/  CALL.REL.NOINC `($__internal_21_$__cuda_sm70_shflsync_idx_p) ;  /* 0x0000221000007944 */ /* 0x000fea0003c00000 */
[----:B------:R-:W-:Y:S01]  /*159c0*/  MOV R5, R44 ;  /* 0x0000002c00057202 */ /* 0x000fe20000000f00 */
[----:B------:R-:W-:-:S05]  /*159d0*/  BRA `(.L_x_1456) ;  /* 0xffff386000007947 */ /* 0x000fca000383ffff */
.L_x_1353:
[----:B------:R-:W-:Y:S01]  /*159e0*/  MOV R2, RZ ;  /* 0x000000ff00027202 */ /* 0x000fe20000000f00 */
[----:B------:R-:W-:Y:S01]  /*159f0*/  IMAD.MOV.U32 R45, RZ, RZ, R4 ;  /* 0x000000ffff2d7224 */ /* 0x000fe200078e0004 */
[----:B------:R-:W-:Y:S01]  /*15a00*/  MOV R3, 0x15a30 ;  /* 0x00015a3000037802 */ /* 0x000fe20000000f00 */
[----:B------:R-:W-:Y:S02]  /*15a10*/  IMAD.MOV.U32 R44, RZ, RZ, 0x181f ;  /* 0x0000181fff2c7424 */ /* 0x000fe400078e00ff */
[----:B-12---:R-:W-:Y:S05]  /*15a20*/  CALL.REL.NOINC `($__internal_21_$__cuda_sm70_shflsync_idx_p) ;  /* 0x000021a000007944 */ /* 0x006fea0003c00000 */
[----:B------:R-:W-:Y:S01]  /*15a30*/  MOV R2, R44 ;  /* 0x0000002c00027202 */ /* 0x000fe20000000f00 */
[----:B------:R-:W-:-:S05]  /*15a40*/  BRA `(.L_x_1457) ;  /* 0xffff381000007947 */ /* 0x000fca000383ffff */
.L_x_1354:
[----:B--2---:R-:W-:Y:S01]  /*15a50*/  MOV R2, 0x1 ;  /* 0x0000000100027802 */ /* 0x004fe20000000f00 */
[----:B------:R-:W-:Y:S01]  /*15a60*/  IMAD.MOV.U32 R45, RZ, RZ, R0 ;  /* 0x000000ffff2d7224 */ /* 0x000fe200078e0000 */
[----:B------:R-:W-:Y:S01]  /*15a70*/  MOV R3, 0x15aa0 ;  /* 0x00015aa000037802 */ /* 0x000fe20000000f00 */
[----:B------:R-:W-:Y:S02]  /*15a80*/  IMAD.MOV.U32 R44, RZ, RZ, 0x181f ;  /* 0x0000181fff2c7424 */ /* 0x000fe400078e00ff */
[----:B-1-3--:R-:W-:Y:S05]  /*15a90*/  CALL.REL.NOINC `($__internal_21_$__cuda_sm70_shflsync_idx_p) ;  /* 0x0000213000007944 */ /* 0x00afea0003c00000 */
        /* <DEDUP_REMOVED lines=8> */
.L_x_1355:
[----:B-1----:R-:W-:Y:S01]  /*15b20*/  MOV R2, 0x2 ;  /* 0x0000000200027802 */ /* 0x002fe20000000f00 */
[----:B------:R-:W-:Y:S01]  /*15b30*/  IMAD.MOV.U32 R45, RZ, RZ, R0 ;  /* 0x000000ffff2d7224 */ /* 0x000fe200078e0000 */
[----:B------:R-:W-:Y:S01]  /*15b40*/  MOV R3, 0x15b70 ;  /* 0x00015b7000037802 */ /* 0x000fe20000000f00 */
[----:B------:R-:W-:Y:S02]  /*15b50*/  IMAD.MOV.U32 R44, RZ, RZ, 0x181f ;  /* 0x0000181fff2c7424 */ /* 0x000fe400078e00ff */
[----:B---34-:R-:W-:Y:S05]  /*15b60*/  CALL.REL.NOINC `($__internal_21_$__cuda_sm70_shflsync_idx_p) ;  /* 0x0000206000007944 */ /* 0x018fea0003c00000 */
[----:B------:R-:W-:Y:S01]  /*15b70*/  MOV R5, R44 ;  /* 0x0000002c00057202 */ /* 0x000fe20000000f00 */
[----:B------:R-:W-:-:S05]  /*15b80*/  BRA `(.L_x_1459) ;  /* 0xffff38e000007947 */ /* 0x000fca000383ffff */
.L_x_1356:
[----:B-1----:R-:W-:Y:S01]  /*15b90*/  MOV R2, 0x2 ;  /* 0x0000000200027802 */ /* 0x002fe20000000f00 */
[----:B------:R-:W-:Y:S01]  /*15ba0*/  IMAD.MOV.U32 R45, RZ, RZ, R4 ;  /* 0x000000ffff2d7224 */ /* 0x000fe200078e0004 */
[----:B------:R-:W-:Y:S01]  /*15bb0*/  MOV R3, 0x15be0 ;  /* 0x00015be000037802 */ /* 0x000fe20000000f00 */
[----:B------:R-:W-:Y:S02]  /*15bc0*/  IMAD.MOV.U32 R44, RZ, RZ, 0x181f ;  /* 0x0000181fff2c7424 */ /* 0x000fe400078e00ff */
[----:B--234-:R-:W-:Y:S05]  /*15bd0*/  CALL.REL.NOINC `($__internal_21_$__cuda_sm70_shflsync_idx_p) ;  /* 0x00001ff000007944 */ /* 0x01cfea0003c00000 */
[----:B------:R-:W-:Y:S01]  /*15be0*/  MOV R2, R44 ;  /* 0x0000002c00027202 */ /* 0x000fe20000000f00 */
[----:B------:R-:W-:-:S05]  /*15bf0*/  BRA `(.L_x_1460) ;  /* 0xffff389000007947 */ /* 0x000fca000383ffff */
.L_x_1357:
[----:B--2---:R-:W-:Y:S01]  /*15c00*/  MOV R2, 0x3 ;  /* 0x0000000300027802 */ /* 0x004fe20000000f00 */
[----:B------:R-:W-:Y:S01]  /*15c10*/  IMAD.MOV.U32 R45, RZ, RZ, R0 ;  /* 0x000000ffff2d7224 */ /* 0x000fe200078e0000 */
[----:B------:R-:W-:Y:S01]  /*15c20*/  MOV R3, 0x15c50 ;  /* 0x00015c5000037802 */ /* 0x000fe20000000f00 */
[----:B------:R-:W-:Y:S02]  /*15c30*/  IMAD.MOV.U32 R44, RZ, RZ, 0x181f ;  /* 0x0000181fff2c7424 */ /* 0x000fe400078e00ff */
[----:B-1-34-:R-:W-:Y:S05]  /*15c40*/  CALL.REL.NOINC `($__internal_21_$__cuda_sm70_shflsync_idx_p) ;  /* 0x00001f8000007944 */ /* 0x01afea0003c00000 */
        /* <DEDUP_REMOVED lines=8> */
.L_x_1358:
[----:B------:R-:W-:Y:S01]  /*15cd0*/  MOV R2, RZ ;  /* 0x000000ff00027202 */ /* 0x000fe20000000f00 */
[----:B------:R-:W-:Y:S01]  /*15ce0*/  IMAD.MOV.U32 R45, RZ, RZ, R4 ;  /* 0x000000ffff2d7224 */ /* 0x000fe200078e0004 */
[----:B------:R-:W-:Y:S01]  /*15cf0*/  MOV R3, 0x15d20 ;  /* 0x00015d2000037802 */ /* 0x000fe20000000f00 */
[----:B------:R-:W-:Y:S02]  /*15d00*/  IMAD.MOV.U32 R44, RZ, RZ, 0x1c1f ;  /* 0x00001c1fff2c7424 */ /* 0x000fe400078e00ff */
[----:B------:R-:W-:Y:S05]  /*15d10*/  CALL.REL.NOINC `($__internal_21_$__cuda_sm70_shflsync_idx_p) ;  /* 0x00001eb000007944 */ /* 0x000fea0003c00000 */
[----:B------:R-:W-:Y:S01]  /*15d20*/  MOV R0, R44 ;  /* 0x0000002c00007202 */ /* 0x000fe20000000f00 */
[----:B------:R-:W-:-:S05]  /*15d30*/  BRA `(.L_x_1462) ;  /* 0xffff3a3000007947 */ /* 0x000fca000383ffff */
.L_x_1359:
[----:B------:R-:W-:Y:S01]  /*15d40*/  MOV R2, 0x1 ;  /* 0x0000000100027802 */ /* 0x000fe20000000f00 */
[----:B------:R-:W-:Y:S01]  /*15d50*/  IMAD.MOV.U32 R45, RZ, RZ, R4 ;  /* 0x000000ffff2d7224 */ /* 0x000fe200078e0004 */
[----:B------:R-:W-:Y:S01]  /*15d60*/  MOV R3, 0x15d90 ;  /* 0x00015d9000037802 */ /* 0x000fe20000000f00 */
[----:B------:R-:W-:Y:S02]  /*15d70*/  IMAD.MOV.U32 R44, RZ, RZ, 0x1c1f ;  /* 0x00001c1fff2c7424 */ /* 0x000fe400078e00ff */
[----:B-1----:R-:W-:Y:S05]  /*15d80*/  CALL.REL.NOINC `($__internal_21_$__cuda_sm70_shflsync_idx_p) ;  /* 0x00001e4000007944 */ /* 0x002fea0003c00000 */
[----:B------:R-:W-:Y:S05]  /*15d90*/  IMAD.IADD R0, R5, 0x1, R44 ;  /* 0x0000000105007824 */ /* 0x000fea00078e022c */
        /* <DEDUP_REMOVED lines=114> */
[----:B------:R-:W-:Y:S05]  /*164c0*/  CALL.REL.NOINC `($__internal_20_$__cuda_sm70_shflsync_bfly_p) ;  /* 0x000016a000007944 */ /* 0x000fea0003c00000 */
[----:B------:R-:W-:Y:S01]  /*164d0*/  FMNMX.FTZ R4, R4, R0, !PT ;  /* 0x0000000004047209 */ /* 0x000fe20007810000 */
[----:B------:R-:W-:Y:S01]  /*164e0*/  IMAD.MOV.U32 R0, RZ, RZ, 0x1 ;  /* 0x00000001ff007424 */ /* 0x000fe200078e00ff */
[----:B------:R-:W-:Y:S02]  /*164f0*/  MOV R2, 0x16510 ;  /* 0x0001651000027802 */ /* 0x000fe40000000f00 */
        /* <DEDUP_REMOVED lines=10> */
[----:B------:R-:W-:-:S05]  /*165a0*/  BRA `(.L_x_1463) ;  /* 0xffff3cf000007947 */ /* 0x000fca000383ffff */
.L_x_1362:
[----:B-1--4-:R-:W-:Y:S01]  /*165b0*/  MOV R2, RZ ;  /* 0x000000ff00027202 */ /* 0x012fe20000000f00 */
[----:B------:R-:W-:Y:S01]  /*165c0*/  IMAD.MOV.U32 R45, RZ, RZ, R0 ;  /* 0x000000ffff2d7224 */ /* 0x000fe200078e0000 */
[----:B------:R-:W-:Y:S01]  /*165d0*/  MOV R3, 0x16600 ;  /* 0x0001660000037802 */ /* 0x000fe20000000f00 */
[----:B------:R-:W-:Y:S02]  /*165e0*/  IMAD.MOV.U32 R44, RZ, RZ, 0x181f ;  /* 0x0000181fff2c7424 */ /* 0x000fe400078e00ff */
[----:B------:R-:W-:Y:S05]  /*165f0*/  CALL.REL.NOINC `($__internal_21_$__cuda_sm70_shflsync_idx_p) ;  /* 0x000015d000007944 */ /* 0x000fea0003c00000 */
[----:B------:R-:W-:Y:S01]  /*16600*/  MOV R6, R44 ;  /* 0x0000002c00067202 */ /* 0x000fe20000000f00 */
[----:B------:R-:W-:-:S05]  /*16610*/  BRA `(.L_x_1464) ;  /* 0xffff5b3000007947 */ /* 0x000fca000383ffff */
.L_x_1365:
[----:B------:R-:W-:Y:S01]  /*16620*/  MOV R2, 0x3 ;  /* 0x0000000300027802 */ /* 0x000fe20000000f00 */
        /* <DEDUP_REMOVED lines=12> */
.L_x_1368:
[----:B------:R-:W-:Y:S01]  /*166f0*/  MOV R2, RZ ;  /* 0x000000ff00027202 */ /* 0x000fe20000000f00 */
[----:B------:R-:W-:Y:S01]  /*16700*/  IMAD.MOV.U32 R45, RZ, RZ, R0 ;  /* 0x000000ffff2d7224 */ /* 0x000fe200078e0000 */
[----:B------:R-:W-:Y:S01]  /*16710*/  MOV R3, 0x16740 ;  /* 0x0001674000037802 */ /* 0x000fe20000000f00 */
[----:B------:R-:W-:Y:S02]  /*16720*/  IMAD.MOV.U32 R44, RZ, RZ, 0x181f ;  /* 0x0000181fff2c7424 */ /* 0x000fe400078e00ff */
[----:B------:R-:W-:Y:S05]  /*16730*/  CALL.REL.NOINC `($__internal_21_$__cuda_sm70_shflsync_idx_p) ;  /* 0x0000149000007944 */ /* 0x000fea0003c00000 */
[----:B------:R-:W-:Y:S01]  /*16740*/  MOV R6, R44 ;  /* 0x0000002c00067202 */ /* 0x000fe20000000f00 */
[----:B------:R-:W-:-:S05]  /*16750*/  BRA `(.L_x_1466) ;  /* 0xffff712000007947 */ /* 0x000fca000383ffff */
.L_x_1369:
[----:B------:R-:W-:Y:S01]  /*16760*/  MOV R2, RZ ;  /* 0x000000ff00027202 */ /* 0x000fe20000000f00 */
[----:B------:R-:W-:Y:S01]  /*16770*/  IMAD.MOV.U32 R45, RZ, RZ, R4 ;  /* 0x000000ffff2d7224 */ /* 0x000fe200078e0004 */
[----:B------:R-:W-:Y:S01]  /*16780*/  MOV R3, 0x167b0 ;  /* 0x000167b000037802 */ /* 0x000fe20000000f00 */
[----:B------:R-:W-:Y:S02]  /*16790*/  IMAD.MOV.U32 R44, RZ, RZ, 0x181f ;  /* 0x0000181fff2c7424 */ /* 0x000fe400078e00ff */
[----:B-12---:R-:W-:Y:S05]  /*167a0*/  CALL.REL.NOINC `($__internal_21_$__cuda_sm70_shflsync_idx_p) ;  /* 0x0000142000007944 */ /* 0x006fea0003c00000 */
[----:B------:R-:W-:Y:S01]  /*167b0*/  MOV R5, R44 ;  /* 0x0000002c00057202 */ /* 0x000fe20000000f00 */
[----:B------:R-:W-:-:S05]  /*167c0*/  BRA `(.L_x_1467) ;  /* 0xffff70d000007947 */ /* 0x000fca000383ffff */
.L_x_1370:
        /* <DEDUP_REMOVED lines=13> */
.L_x_1371:
[----:B-1----:R-:W-:Y:S01]  /*168a0*/  MOV R2, 0x2 ;  /* 0x0000000200027802 */ /* 0x002fe20000000f00 */
[----:B------:R-:W-:Y:S01]  /*168b0*/  IMAD.MOV.U32 R45, RZ, RZ, R0 ;  /* 0x000000ffff2d7224 */ /* 0x000fe200078e0000 */
[----:B------:R-:W-:Y:S01]  /*168c0*/  MOV R3, 0x168f0 ;  /* 0x000168f000037802 */ /* 0x000fe20000000f00 */
[----:B------:R-:W-:Y:S02]  /*168d0*/  IMAD.MOV.U32 R44, RZ, RZ, 0x181f ;  /* 0x0000181fff2c7424 */ /* 0x000fe400078e00ff */
[----:B---34-:R-:W-:Y:S05]  /*168e0*/  CALL.REL.NOINC `($__internal_21_$__cuda_sm70_shflsync_idx_p) ;  /* 0x000012e000007944 */ /* 0x018fea0003c00000 */
[----:B------:R-:W-:Y:S01]  /*168f0*/  MOV R6, R44 ;  /* 0x0000002c00067202 */ /* 0x000fe20000000f00 */
[----:B------:R-:W-:-:S05]  /*16900*/  BRA `(.L_x_1469) ;  /* 0xffff722000007947 */ /* 0x000fca000383ffff */
.L_x_1372:
[----:B-1----:R-:W-:Y:S01]  /*16910*/  MOV R2, 0x2 ;  /* 0x0000000200027802 */ /* 0x002fe20000000f00 */
[----:B------:R-:W-:Y:S01]  /*16920*/  IMAD.MOV.U32 R45, RZ, RZ, R4 ;  /* 0x000000ffff2d7224 */ /* 0x000fe200078e0004 */
[----:B------:R-:W-:Y:S01]  /*16930*/  MOV R3, 0x16960 ;  /* 0x0001696000037802 */ /* 0x000fe20000000f00 */
[----:B------:R-:W-:Y:S02]  /*16940*/  IMAD.MOV.U32 R44, RZ, RZ, 0x181f ;  /* 0x0000181fff2c7424 */ /* 0x000fe400078e00ff */
[----:B--234-:R-:W-:Y:S05]  /*16950*/  CALL.REL.NOINC `($__internal_21_$__cuda_sm70_shflsync_idx_p) ;  /* 0x0000127000007944 */ /* 0x01cfea0003c00000 */
[----:B------:R-:W-:Y:S01]  /*16960*/  MOV R5, R44 ;  /* 0x0000002c00057202 */ /* 0x000fe20000000f00 */
[----:B------:R-:W-:-:S05]  /*16970*/  BRA `(.L_x_1470) ;  /* 0xffff71d000007947 */ /* 0x000fca000383ffff */
.L_x_1373:
[----:B-1----:R-:W-:Y:S01]  /*16980*/  MOV R2, 0x3 ;  /* 0x0000000300027802 */ /* 0x002fe20000000f00 */
[----:B------:R-:W-:Y:S01]  /*16990*/  IMAD.MOV.U32 R45, RZ, RZ, R0 ;  /* 0x000000ffff2d7224 */ /* 0x000fe200078e0000 */
[----:B------:R-:W-:Y:S01]  /*169a0*/  MOV R3, 0x169d0 ;  /* 0x000169d000037802 */ /* 0x000fe20000000f00 */
[----:B------:R-:W-:Y:S02]  /*169b0*/  IMAD.MOV.U32 R44, RZ, RZ, 0x181f ;  /* 0x0000181fff2c7424 */ /* 0x000fe400078e00ff */
[----:B--2-4-:R-:W-:Y:S05]  /*169c0*/  CALL.REL.NOINC `($__internal_21_$__cuda_sm70_shflsync_idx_p) ;  /* 0x0000120000007944 */ /* 0x014fea0003c00000 */
        /* <DEDUP_REMOVED lines=8> */
.L_x_1374:
[----:B------:R-:W-:Y:S02]  /*16a50*/  MOV R0, 0x2 ;  /* 0x0000000200007802 */ /* 0x000fe40000000f00 */
[----:B------:R-:W-:Y:S02]  /*16a60*/  MOV R2, 0x16a80 ;  /* 0x00016a8000027802 */ /* 0x000fe40000000f00 */
[----:B------:R-:W-:Y:S05]  /*16a70*/  CALL.REL.NOINC `($__internal_20_$__cuda_sm70_shflsync_bfly_p) ;  /* 0x000010f000007944 */ /* 0x000fea0003c00000 */
[----:B------:R-:W-:-:S05]  /*16a80*/  BRA `(.L_x_1472) ;  /* 0xffff76f000007947 */ /* 0x000fca000383ffff */
.L_x_1375:
[----:B------:R-:W-:Y:S02]  /*16a90*/  MOV R0, 0x1 ;  /* 0x0000000100007802 */ /* 0x000fe40000000f00 */
        /* <DEDUP_REMOVED lines=12> */
.L_x_1377:
[----:B------:R-:W-:Y:S01]  /*16b60*/  IMAD.MOV.U32 R4, RZ, RZ, R230 ;  /* 0x000000ffff047224 */ /* 0x000fe200078e00e6 */
[----:B------:R-:W-:-:S02]  /*16b70*/  MOV R0, 0x2 ;  /* 0x0000000200007802 */ /* 0x000fc40000000f00 */
[----:B------:R-:W-:Y:S02]  /*16b80*/  MOV R2, 0x16ba0 ;  /* 0x00016ba000027802 */ /* 0x000fe40000000f00 */
[----:B------:R-:W-:Y:S05]  /*16b90*/  CALL.REL.NOINC `($__internal_20_$__cuda_sm70_shflsync_bfly_p) ;  /* 0x00000fd000007944 */ /* 0x000fea0003c00000 */
[----:B------:R-:W-:Y:S05]  /*16ba0*/  BRA `(.L_x_1474) ;  /* 0xffff923000007947 */ /* 0x000fea000383ffff */
.L_x_1378:
[----:B------:R-:W-:Y:S01]  /*16bb0*/  IMAD.MOV.U32 R4, RZ, RZ, R5 ;  /* 0x000000ffff047224 */ /* 0x000fe200078e0005 */
[----:B------:R-:W-:Y:S02]  /*16bc0*/  MOV R0, 0x1 ;  /* 0x0000000100007802 */ /* 0x000fe40000000f00 */
[----:B------:R-:W-:Y:S02]  /*16bd0*/  MOV R2, 0x16bf0 ;  /* 0x00016bf000027802 */ /* 0x000fe40000000f00 */
[----:B-1----:R-:W-:Y:S05]  /*16be0*/  CALL.REL.NOINC `($__internal_20_$__cuda_sm70_shflsync_bfly_p) ;  /* 0x00000f8000007944 */ /* 0x002fea0003c00000 */
[----:B------:R-:W-:Y:S01]  /*16bf0*/  FADD.FTZ R5, R5, R0 ;  /* 0x0000000005057221 */ /* 0x000fe20000010000 */
[----:B------:R-:W-:Y:S02]  /*16c00*/  MOV R4, R247 ;  /* 0x000000f700047202 */ /* 0x000fe40000000f00 */
[----:B------:R-:W-:Y:S02]  /*16c10*/  MOV R0, 0x2 ;  /* 0x0000000200007802 */ /* 0x000fe40000000f00 */
[----:B------:R-:W-:Y:S02]  /*16c20*/  MOV R2, 0x16c40 ;  /* 0x00016c4000027802 */ /* 0x000fe40000000f00 */
[----:B------:R-:W-:Y:S05]  /*16c30*/  CALL.REL.NOINC `($__internal_20_$__cuda_sm70_shflsync_bfly_p) ;  /* 0x00000f3000007944 */ /* 0x000fea0003c00000 */
[----:B------:R-:W-:Y:S01]  /*16c40*/  FADD.FTZ R4, R247, R0 ;  /* 0x00000000f7047221 */ /* 0x000fe20000010000 */
[----:B------:R-:W-:Y:S02]  /*16c50*/  MOV R0, 0x1 ;  /* 0x0000000100007802 */ /* 0x000fe40000000f00 */
[----:B------:R-:W-:-:S02]  /*16c60*/  MOV R2, 0x16c80 ;  /* 0x00016c8000027802 */ /* 0x000fc40000000f00 */
[----:B------:R-:W-:Y:S05]  /*16c70*/  CALL.REL.NOINC `($__internal_20_$__cuda_sm70_shflsync_bfly_p) ;  /* 0x00000ef000007944 */ /* 0x000fea0003c00000 */
[----:B------:R-:W-:Y:S01]  /*16c80*/  MOV R3, R0 ;  /* 0x0000000000037202 */ /* 0x000fe20000000f00 */
[----:B------:R-:W-:Y:S05]  /*16c90*/  BRA `(.L_x_1475) ;  /* 0xffff91b000007947 */ /* 0x000fea000383ffff */
.L_x_1385:
[----:B-1234-:R-:W-:Y:S01]  /*16ca0*/  IMAD.MOV.U32 R45, RZ, RZ, R7 ;  /* 0x000000ffff2d7224 */ /* 0x01efe200078e0007 */
[----:B------:R-:W-:Y:S01]  /*16cb0*/  MOV R2, RZ ;  /* 0x000000ff00027202 */ /* 0x000fe20000000f00 */
[----:B------:R-:W-:Y:S01]  /*16cc0*/  IMAD.MOV.U32 R44, RZ, RZ, 0x181f ;  /* 0x0000181fff2c7424 */ /* 0x000fe200078e00ff */
[----:B------:R-:W-:-:S02]  /*16cd0*/  MOV R3, 0x16cf0 ;  /* 0x00016cf000037802 */ /* 0x000fc40000000f00 */
[----:B------:R-:W-:Y:S05]  /*16ce0*/  CALL.REL.NOINC `($__internal_21_$__cuda_sm70_shflsync_idx_p) ;  /* 0x00000ee000007944 */ /* 0x000fea0003c00000 */
[----:B------:R-:W-:Y:S01]  /*16cf0*/  MOV R10, R44 ;  /* 0x0000002c000a7202 */ /* 0x000fe20000000f00 */
[----:B------:R-:W-:Y:S05]  /*16d00*/  BRA `(.L_x_1476) ;  /* 0xffffa56000007947 */ /* 0x000fea000383ffff */
.L_x_1386:
[----:B------:R-:W-:Y:S01]  /*16d10*/  IMAD.MOV.U32 R45, RZ, RZ, R8 ;  /* 0x000000ffff2d7224 */ /* 0x000fe200078e0008 */
[----:B------:R-:W-:Y:S01]  /*16d20*/  MOV R2, RZ ;  /* 0x000000ff00027202 */ /* 0x000fe20000000f00 */
[----:B------:R-:W-:Y:S01]  /*16d30*/  IMAD.MOV.U32 R44, RZ, RZ, 0x181f ;  /* 0x0000181fff2c7424 */ /* 0x000fe200078e00ff */
[----:B------:R-:W-:-:S02]  /*16d40*/  MOV R3, 0x16d60 ;  /* 0x00016d6000037802 */ /* 0x000fc40000000f00 */
[----:B-12---:R-:W-:Y:S05]  /*16d50*/  CALL.REL.NOINC `($__internal_21_$__cuda_sm70_shflsync_idx_p) ;  /* 0x00000e7000007944 */ /* 0x006fea0003c00000 */
[----:B------:R-:W-:Y:S01]  /*16d60*/  MOV R0, R44 ;  /* 0x0000002c00007202 */ /* 0x000fe20000000f00 */
[----:B------:R-:W-:Y:S05]  /*16d70*/  BRA `(.L_x_1477) ;  /* 0xffffa51000007947 */ /* 0x000fea000383ffff */
.L_x_1389:
        /* <DEDUP_REMOVED lines=13> */
.L_x_1392:
[----:B------:R-:W-:Y:S01]  /*16e50*/  IMAD.MOV.U32 R45, RZ, RZ, R7 ;  /* 0x000000ffff2d7224 */ /* 0x000fe200078e0007 */
[----:B-1----:R-:W-:Y:S01]  /*16e60*/  MOV R2, 0x2 ;  /* 0x0000000200027802 */ /* 0x002fe20000000f00 */
[----:B------:R-:W-:Y:S01]  /*16e70*/  IMAD.MOV.U32 R44, RZ, RZ, 0x181f ;  /* 0x0000181fff2c7424 */ /* 0x000fe200078e00ff */
[----:B------:R-:W-:Y:S02]  /*16e80*/  MOV R3, 0x16ea0 ;  /* 0x00016ea000037802 */ /* 0x000fe40000000f00 */
[----:B--234-:R-:W-:Y:S05]  /*16e90*/  CALL.REL.NOINC `($__internal_21_$__cuda_sm70_shflsync_idx_p) ;  /* 0x00000d3000007944 */ /* 0x01cfea0003c00000 */
[----:B------:R-:W-:Y:S01]  /*16ea0*/  MOV R10, R44 ;  /* 0x0000002c000a7202 */ /* 0x000fe20000000f00 */
[----:B------:R-:W-:Y:S05]  /*16eb0*/  BRA `(.L_x_1479) ;  /* 0xffffa65000007947 */ /* 0x000fea000383ffff */
.L_x_1393:
[----:B------:R-:W-:Y:S01]  /*16ec0*/  IMAD.MOV.U32 R45, RZ, RZ, R8 ;  /* 0x000000ffff2d7224 */ /* 0x000fe200078e0008 */
[----:B-1----:R-:W-:Y:S01]  /*16ed0*/  MOV R2, 0x2 ;  /* 0x0000000200027802 */ /* 0x002fe20000000f00 */
[----:B------:R-:W-:Y:S01]  /*16ee0*/  IMAD.MOV.U32 R44, RZ, RZ, 0x181f ;  /* 0x0000181fff2c7424 */ /* 0x000fe200078e00ff */
[----:B------:R-:W-:Y:S02]  /*16ef0*/  MOV R3, 0x16f10 ;  /* 0x00016f1000037802 */ /* 0x000fe40000000f00 */
[----:B--234-:R-:W-:Y:S05]  /*16f00*/  CALL.REL.NOINC `($__internal_21_$__cuda_sm70_shflsync_idx_p) ;  /* 0x00000cc000007944 */ /* 0x01cfea0003c00000 */
[----:B------:R-:W-:Y:S01]  /*16f10*/  MOV R0, R44 ;  /* 0x0000002c00007202 */ /* 0x000fe20000000f00 */
[----:B------:R-:W-:Y:S05]  /*16f20*/  BRA `(.L_x_1480) ;  /* 0xffffa60000007947 */ /* 0x000fea000383ffff */
.L_x_1396:
        /* <DEDUP_REMOVED lines=13> */
.L_x_1398:
[----:B------:R-:W-:Y:S01]  /*17000*/  IMAD.MOV.U32 R45, RZ, RZ, R5 ;  /* 0x000000ffff2d7224 */ /* 0x000fe200078e0005 */
[----:B------:R-:W-:Y:S01]  /*17010*/  MOV R2, RZ ;  /* 0x000000ff00027202 */ /* 0x000fe20000000f00 */
[----:B------:R-:W-:Y:S01]  /*17020*/  IMAD.MOV.U32 R44, RZ, RZ, 0x1c1f ;  /* 0x00001c1fff2c7424 */ /* 0x000fe200078e00ff */
[----:B------:R-:W-:Y:S02]  /*17030*/  MOV R3, 0x17050 ;  /* 0x0001705000037802 */ /* 0x000fe40000000f00 */
[----:B------:R-:W-:Y:S05]  /*17040*/  CALL.REL.NOINC `($__internal_21_$__cuda_sm70_shflsync_idx_p) ;  /* 0x00000b8000007944 */ /* 0x000fea0003c00000 */
[----:B------:R-:W-:Y:S01]  /*17050*/  MOV R4, R44 ;  /* 0x0000002c00047202 */ /* 0x000fe20000000f00 */
[----:B------:R-:W-:Y:S05]  /*17060*/  BRA `(.L_x_1482) ;  /* 0xffffa8e000007947 */ /* 0x000fea000383ffff */
.L_x_1399:
[----:B------:R-:W-:Y:S01]  /*17070*/  IMAD.MOV.U32 R45, RZ, RZ, R12 ;  /* 0x000000ffff2d7224 */ /* 0x000fe200078e000c */
[----:B------:R-:W-:Y:S01]  /*17080*/  MOV R2, RZ ;  /* 0x000000ff00027202 */ /* 0x000fe20000000f00 */
[----:B------:R-:W-:Y:S01]  /*17090*/  IMAD.MOV.U32 R44, RZ, RZ, 0x1c1f ;  /* 0x00001c1fff2c7424 */ /* 0x000fe200078e00ff */
[----:B------:R-:W-:Y:S02]  /*170a0*/  MOV R3, 0x170c0 ;  /* 0x000170c000037802 */ /* 0x000fe40000000f00 */
[----:B-12---:R-:W-:Y:S05]  /*170b0*/  CALL.REL.NOINC `($__internal_21_$__cuda_sm70_shflsync_idx_p) ;  /* 0x00000b1000007944 */ /* 0x006fea0003c00000 */
[----:B------:R-:W-:Y:S01]  /*170c0*/  MOV R0, R44 ;  /* 0x0000002c00007202 */ /* 0x000fe20000000f00 */
[----:B------:R-:W-:Y:S05]  /*170d0*/  BRA `(.L_x_1483) ;  /* 0xffffa89000007947 */ /* 0x000fea000383ffff */
.L_x_1402:
[----:B------:R-:W-:Y:S01]  /*170e0*/  IMAD.MOV.U32 R45, RZ, RZ, R5 ;  /* 0x000000ffff2d7224 */ /* 0x000fe200078e0005 */
[----:B--2---:R-:W-:Y:S01]  /*170f0*/  MOV R2, 0x1 ;  /* 0x0000000100027802 */ /* 0x004fe20000000f00 */
[----:B------:R-:W-:Y:S01]  /*17100*/  IMAD.MOV.U32 R44, RZ, RZ, 0x1c1f ;  /* 0x00001c1fff2c7424 */ /* 0x000fe200078e00ff */
[----:B------:R-:W-:-:S02]  /*17110*/  MOV R3, 0x17130 ;  /* 0x0001713000037802 */ /* 0x000fc40000000f00 */
[----:B-1-34-:R-:W-:Y:S05]  /*17120*/  CALL.REL.NOINC `($__internal_21_$__cuda_sm70_shflsync_idx_p) ;  /* 0x00000aa000007944 */ /* 0x01afea0003c00000 */
        /* <DEDUP_REMOVED lines=8> */
.L_x_1406:
[----:B------:R-:W-:Y:S01]  /*171b0*/  IMAD.MOV.U32 R45, RZ, RZ, R7 ;  /* 0x000000ffff2d7224 */ /* 0x000fe200078e0007 */
[----:B------:R-:W-:Y:S01]  /*171c0*/  MOV R2, RZ ;  /* 0x000000ff00027202 */ /* 0x000fe20000000f00 */
[----:B------:R-:W-:Y:S01]  /*171d0*/  IMAD.MOV.U32 R44, RZ, RZ, 0x181f ;  /* 0x0000181fff2c7424 */ /* 0x000fe200078e00ff */
[----:B------:R-:W-:Y:S02]  /*171e0*/  MOV R3, 0x17200 ;  /* 0x0001720000037802 */ /* 0x000fe40000000f00 */
[----:B------:R-:W-:Y:S05]  /*171f0*/  CALL.REL.NOINC `($__internal_21_$__cuda_sm70_shflsync_idx_p) ;  /* 0x000009d000007944 */ /* 0x000fea0003c00000 */
[----:B------:R-:W-:Y:S01]  /*17200*/  MOV R9, R44 ;  /* 0x0000002c00097202 */ /* 0x000fe20000000f00 */
[----:B------:R-:W-:Y:S05]  /*17210*/  BRA `(.L_x_1485) ;  /* 0xffffbb5000007947 */ /* 0x000fea000383ffff */
.L_x_1407:
[----:B------:R-:W-:Y:S01]  /*17220*/  IMAD.MOV.U32 R45, RZ, RZ, R10 ;  /* 0x000000ffff2d7224 */ /* 0x000fe200078e000a */
[----:B------:R-:W-:Y:S01]  /*17230*/  MOV R2, RZ ;  /* 0x000000ff00027202 */ /* 0x000fe20000000f00 */
[----:B------:R-:W-:Y:S01]  /*17240*/  IMAD.MOV.U32 R44, RZ, RZ, 0x181f ;  /* 0x0000181fff2c7424 */ /* 0x000fe200078e00ff */
[----:B------:R-:W-:Y:S02]  /*17250*/  MOV R3, 0x17270 ;  /* 0x0001727000037802 */ /* 0x000fe40000000f00 */
[----:B-12---:R-:W-:Y:S05]  /*17260*/  CALL.REL.NOINC `($__internal_21_$__cuda_sm70_shflsync_idx_p) ;  /* 0x0000096000007944 */ /* 0x006fea0003c00000 */
[----:B------:R-:W-:Y:S01]  /*17270*/  MOV R0, R44 ;  /* 0x0000002c00007202 */ /* 0x000fe20000000f00 */
[----:B------:R-:W-:Y:S05]  /*17280*/  BRA `(.L_x_1486) ;  /* 0xffffbb0000007947 */ /* 0x000fea000383ffff */
.L_x_1410:
        /* <DEDUP_REMOVED lines=13> */
.L_x_1413:
[----:B------:R-:W-:Y:S01]  /*17360*/  IMAD.MOV.U32 R45, RZ, RZ, R7 ;  /* 0x000000ffff2d7224 */ /* 0x000fe200078e0007 */
[----:B-1----:R-:W-:Y:S01]  /*17370*/  MOV R2, 0x2 ;  /* 0x0000000200027802 */ /* 0x002fe20000000f00 */
[----:B------:R-:W-:Y:S01]  /*17380*/  IMAD.MOV.U32 R44, RZ, RZ, 0x181f ;  /* 0x0000181fff2c7424 */ /* 0x000fe200078e00ff */
[----:B------:R-:W-:Y:S02]  /*17390*/  MOV R3, 0x173b0 ;  /* 0x000173b000037802 */ /* 0x000fe40000000f00 */
[----:B--234-:R-:W-:Y:S05]  /*173a0*/  CALL.REL.NOINC `($__internal_21_$__cuda_sm70_shflsync_idx_p) ;  /* 0x0000082000007944 */ /* 0x01cfea0003c00000 */
[----:B------:R-:W-:Y:S01]  /*173b0*/  MOV R9, R44 ;  /* 0x0000002c00097202 */ /* 0x000fe20000000f00 */
[----:B------:R-:W-:Y:S05]  /*173c0*/  BRA `(.L_x_1488) ;  /* 0xffffbc5000007947 */ /* 0x000fea000383ffff */
.L_x_1414:
[----:B------:R-:W-:Y:S01]  /*173d0*/  IMAD.MOV.U32 R45, RZ, RZ, R10 ;  /* 0x000000ffff2d7224 */ /* 0x000fe200078e000a */
[----:B-1----:R-:W-:Y:S01]  /*173e0*/  MOV R2, 0x2 ;  /* 0x0000000200027802 */ /* 0x002fe20000000f00 */
[----:B------:R-:W-:Y:S01]  /*173f0*/  IMAD.MOV.U32 R44, RZ, RZ, 0x181f ;  /* 0x0000181fff2c7424 */ /* 0x000fe200078e00ff */
[----:B------:R-:W-:Y:S02]  /*17400*/  MOV R3, 0x17420 ;  /* 0x0001742000037802 */ /* 0x000fe40000000f00 */
[----:B--234-:R-:W-:Y:S05]  /*17410*/  CALL.REL.NOINC `($__internal_21_$__cuda_sm70_shflsync_idx_p) ;  /* 0x000007b000007944 */ /* 0x01cfea0003c00000 */
[----:B------:R-:W-:Y:S01]  /*17420*/  MOV R0, R44 ;  /* 0x0000002c00007202 */ /* 0x000fe20000000f00 */
[----:B------:R-:W-:Y:S05]  /*17430*/  BRA `(.L_x_1489) ;  /* 0xffffbc0000007947 */ /* 0x000fea000383ffff */
.L_x_1417:
        /* <DEDUP_REMOVED lines=13> */
.L_x_1419:
[----:B------:R-:W-:Y:S01]  /*17510*/  IMAD.MOV.U32 R45, RZ, RZ, R62 ;  /* 0x000000ffff2d7224 */ /* 0x000fe200078e003e */
[----:B------:R-:W-:Y:S01]  /*17520*/  MOV R2, RZ ;  /* 0x000000ff00027202 */ /* 0x000fe20000000f00 */
[----:B------:R-:W-:Y:S01]  /*17530*/  IMAD.MOV.U32 R44, RZ, RZ, 0x1f ;  /* 0x0000001fff2c7424 */ /* 0x000fe200078e00ff */
[----:B------:R-:W-:Y:S02]  /*17540*/  MOV R3, 0x17560 ;  /* 0x0001756000037802 */ /* 0x000fe40000000f00 */
[----:B------:R-:W-:Y:S05]  /*17550*/  CALL.REL.NOINC `($__internal_21_$__cuda_sm70_shflsync_idx_p) ;  /* 0x0000067000007944 */ /* 0x000fea0003c00000 */
[----:B------:R-:W-:Y:S01]  /*17560*/  MOV R9, R44 ;  /* 0x0000002c00097202 */ /* 0x000fe20000000f00 */
[----:B------:R-:W-:Y:S05]  /*17570*/  BRA `(.L_x_1491) ;  /* 0xffffbdb000007947 */ /* 0x000fea000383ffff */
.L_x_1420:
[----:B------:R-:W-:Y:S01]  /*17580*/  IMAD.MOV.U32 R45, RZ, RZ, R62 ;  /* 0x000000ffff2d7224 */ /* 0x000fe200078e003e */
[----:B------:R-:W-:Y:S01]  /*17590*/  MOV R2, 0x1 ;  /* 0x0000000100027802 */ /* 0x000fe20000000f00 */
[----:B------:R-:W-:Y:S01]  /*175a0*/  IMAD.MOV.U32 R44, RZ, RZ, 0x1f ;  /* 0x0000001fff2c7424 */ /* 0x000fe200078e00ff */
[----:B------:R-:W-:Y:S02]  /*175b0*/  MOV R3, 0x175d0 ;  /* 0x000175d000037802 */ /* 0x000fe40000000f00 */
[----:B-12---:R-:W-:Y:S05]  /*175c0*/  CALL.REL.NOINC `($__internal_21_$__cuda_sm70_shflsync_idx_p) ;  /* 0x0000060000007944 */ /* 0x006fea0003c00000 */
[----:B------:R-:W-:Y:S01]  /*175d0*/  MOV R8, R44 ;  /* 0x0000002c00087202 */ /* 0x000fe20000000f00 */
[----:B------:R-:W-:Y:S05]  /*175e0*/  BRA `(.L_x_1492) ;  /* 0xffffbd6000007947 */ /* 0x000fea000383ffff */
.L_x_1421:
[----:B------:R-:W-:Y:S02]  /*175f0*/  MOV R2, 0x1 ;  /* 0x0000000100027802 */ /* 0x000fe40000000f00 */
[----:B------:R-:W-:-:S02]  /*17600*/  MOV R3, 0x17620 ;  /* 0x0001762000037802 */ /* 0x000fc40000000f00 */
[----:B-1234-:R-:W-:Y:S05]  /*17610*/  CALL.REL.NOINC `($__internal_22_$__cuda_sm70_shflsync_up_p) ;  /* 0x0000061000007944 */ /* 0x01efea0003c00000 */
[----:B------:R-:W-:Y:S05]  /*17620*/  BRA `(.L_x_1493) ;  /* 0xffffbe5000007947 */ /* 0x000fea000383ffff */
.L_x_1422:
[----:B------:R-:W-:Y:S02]  /*17630*/  MOV R2, 0x2 ;  /* 0x0000000200027802 */ /* 0x000fe40000000f00 */
[----:B------:R-:W-:-:S02]  /*17640*/  MOV R3, 0x17660 ;  /* 0x0001766000037802 */ /* 0x000fc40000000f00 */
[----:B--2-4-:R-:W-:Y:S05]  /*17650*/  CALL.REL.NOINC `($__internal_22_$__cuda_sm70_shflsync_up_p) ;  /* 0x000005d000007944 */ /* 0x014fea0003c00000 */
        /* <DEDUP_REMOVED lines=24> */
.L_x_1426:
[----:B------:R-:W-:Y:S02]  /*177e0*/  MOV R2, 0x1 ;  /* 0x0000000100027802 */ /* 0x000fe40000000f00 */
[----:B------:R-:W-:Y:S02]  /*177f0*/  MOV R3, 0x17810 ;  /* 0x0001781000037802 */ /* 0x000fe40000000f00 */
[----:B------:R-:W-:Y:S05]  /*17800*/  CALL.REL.NOINC `($__internal_22_$__cuda_sm70_shflsync_up_p) ;  /* 0x0000042000007944 */ /* 0x000fea0003c00000 */
[----:B------:R-:W-:Y:S01]  /*17810*/  MOV R2, R4 ;  /* 0x0000000400027202 */ /* 0x000fe20000000f00 */
[----:B------:R-:W-:Y:S05]  /*17820*/  BRA `(.L_x_1495) ;  /* 0xffffbeb000007947 */ /* 0x000fea000383ffff */
.L_x_1427:
        /* <DEDUP_REMOVED lines=27> */
.L_x_1429:
[----:B------:R-:W-:Y:S02]  /*179e0*/  SEL R0, RZ, 0x1, P0 ;  /* 0x00000001ff007807 */ /* 0x000fe40000000000 */
[----:B------:R-:W-:Y:S02]  /*179f0*/  MOV R2, 0x17a10 ;  /* 0x00017a1000027802 */ /* 0x000fe40000000f00 */
[----:B-1----:R-:W-:Y:S05]  /*17a00*/  CALL.REL.NOINC `($__internal_23_$__cuda_sm70_votesync_ballot) ;  /* 0x0000029000007944 */ /* 0x002fea0003c00000 */
[----:B------:R-:W-:Y:S01]  /*17a10*/  MOV R5, R0 ;  /* 0x0000000000057202 */ /* 0x000fe20000000f00 */
[----:B------:R-:W-:Y:S05]  /*17a20*/  BRA `(.L_x_1497) ;  /* 0xffffbe4000007947 */ /* 0x000fea000383ffff */
.L_x_1430:
[----:B------:R-:W-:Y:S01]  /*17a30*/  IMAD.MOV.U32 R45, RZ, RZ, R6 ;  /* 0x000000ffff2d7224 */ /* 0x000fe200078e0006 */
[----:B--2---:R-:W-:Y:S01]  /*17a40*/  MOV R2, R0 ;  /* 0x0000000000027202 */ /* 0x004fe20000000f00 */
[----:B------:R-:W-:Y:S01]  /*17a50*/  IMAD.MOV.U32 R44, RZ, RZ, 0x1f ;  /* 0x0000001fff2c7424 */ /* 0x000fe200078e00ff */
[----:B------:R-:W-:Y:S02]  /*17a60*/  MOV R3, 0x17a80 ;  /* 0x00017a8000037802 */ /* 0x000fe40000000f00 */
[----:B-1----:R-:W-:Y:S05]  /*17a70*/  CALL.REL.NOINC `($__internal_21_$__cuda_sm70_shflsync_idx_p) ;  /* 0x0000015000007944 */ /* 0x002fea0003c00000 */
[----:B------:R-:W-:Y:S01]  /*17a80*/  IMAD.MOV.U32 R10, RZ, RZ, R44 ;  /* 0x000000ffff0a7224 */ /* 0x000fe200078e002c */
[----:B------:R-:W-:Y:S01]  /*17a90*/  MOV R2, R0 ;  /* 0x0000000000027202 */ /* 0x000fe20000000f00 */
[----:B------:R-:W-:Y:S01]  /*17aa0*/  IMAD.MOV.U32 R45, RZ, RZ, R7 ;  /* 0x000000ffff2d7224 */ /* 0x000fe200078e0007 */
[----:B------:R-:W-:-:S02]  /*17ab0*/  MOV R44, 0x1f ;  /* 0x0000001f002c7802 */ /* 0x000fc40000000f00 */
[----:B------:R-:W-:Y:S02]  /*17ac0*/  MOV R3, 0x17ae0 ;  /* 0x00017ae000037802 */ /* 0x000fe40000000f00 */
[----:B------:R-:W-:Y:S05]  /*17ad0*/  CALL.REL.NOINC `($__internal_21_$__cuda_sm70_shflsync_idx_p) ;  /* 0x000000f000007944 */ /* 0x000fea0003c00000 */
[----:B------:R-:W-:Y:S01]  /*17ae0*/  MOV R7, R44 ;  /* 0x0000002c00077202 */ /* 0x000fe20000000f00 */
[----:B------:R-:W-:Y:S05]  /*17af0*/  BRA `(.L_x_1498) ;  /* 0xffffbde000007947 */ /* 0x000fea000383ffff */
.L_x_1433:
[----:B------:R-:W-:Y:S01]  /*17b00*/  IMAD.MOV.U32 R45, RZ, RZ, R4 ;  /* 0x000000ffff2d7224 */ /* 0x000fe200078e0004 */
[----:B--2---:R-:W-:Y:S01]  /*17b10*/  MOV R2, R0 ;  /* 0x0000000000027202 */ /* 0x004fe20000000f00 */
[----:B------:R-:W-:Y:S01]  /*17b20*/  IMAD.MOV.U32 R44, RZ, RZ, 0x1f ;  /* 0x0000001fff2c7424 */ /* 0x000fe200078e00ff */
[----:B------:R-:W-:Y:S02]  /*17b30*/  MOV R3, 0x17b50 ;  /* 0x00017b5000037802 */ /* 0x000fe40000000f00 */
[----:B-1--4-:R-:W-:Y:S05]  /*17b40*/  CALL.REL.NOINC `($__internal_21_$__cuda_sm70_shflsync_idx_p) ;  /* 0x0000008000007944 */ /* 0x012fea0003c00000 */
[----:B------:R-:W-:Y:S01]  /*17b50*/  MOV R11, R44 ;  /* 0x0000002c000b7202 */ /* 0x000fe20000000f00 */
[----:B------:R-:W-:Y:S05]  /*17b60*/  BRA `(.L_x_1432) ;  /* 0xffffbdd000007947 */ /* 0x000fea000383ffff */
        .weak           $__internal_20_$__cuda_sm70_shflsync_bfly_p
        .type           $__internal_20_$__cuda_sm70_shflsync_bfly_p,@function
        .size           $__internal_20_$__cuda_sm70_shflsync_bfly_p,($__internal_21_$__cuda_sm70_shflsync_idx_p - $__internal_20_$__cuda_sm70_shflsync_bfly_p)
$__internal_20_$__cuda_sm70_shflsync_bfly_p:
[----:B------:R-:W-:Y:S02]  /*17b70*/  MOV R214, 0xffffffff ;  /* 0xffffffff00d67802 */ /* 0x000fe40000000f00 */
[----:B------:R-:W-:Y:S02]  /*17b80*/  MOV R3, 0x1f ;  /* 0x0000001f00037802 */ /* 0x000fe40000000f00 */
[----:B------:R-:W-:Y:S04]  /*17b90*/  WARPSYNC R214 ;  /* 0x000000d600007348 */ /* 0x000fe80003800000 */
[----:B------:R1:W2:Y:S02]  /*17ba0*/  SHFL.BFLY PT, R0, R4, R0, R3 ;  /* 0x0c00000004007389 */ /* 0x0002a400000e0003 */
[----:B-1----:R-:W-:-:S04]  /*17bb0*/  MOV R3, 0x0 ;  /* 0x0000000000037802 */ /* 0x002fc80000000f00 */
[----:B--2---:R-:W-:Y:S05]  /*17bc0*/  RET.REL.NODEC R2 `(_ZN7cutlass13device_kernelIN5flash19enable_sm80_to_sm89INS1_16FlashAttnFwdSm80INS1_25CollectiveMainloopFwdSm80ILi8ELi1ELb1EN4cute5tupleIJNS5_1CILi128EEENS7_ILi112EEES8_EEELi128ENS_10bfloat16_tEfNS_4arch4Sm80ELb1ELb0ELb1ELb1ELb1ELb0ELb1ELb1EEENS1_21CollectiveEpilogueFwdINS6_IJS8_S8_S9_EEENS6_IJNS7_ILi1EEESH_SH_EEESB_SD_Li256ELb1ELb1ELb1ELb0EEENS1_36VarlenDynamicPersistentTileSchedulerILi128ELi112ELi256ELi256ELb1ELb1ELb0ELb1ELb1ELb1EEEEEEEEEvNT_6ParamsE) ;  /* 0xfffe843002007950 */ /* 0x004fea0003c3ffff */
        .weak           $__internal_21_$__cuda_sm70_shflsync_idx_p
        .type           $__internal_21_$__cuda_sm70_shflsync_idx_p,@function
        .size           $__internal_21_$__cuda_sm70_shflsync_idx_p,($__internal_22_$__cuda_sm70_shflsync_up_p - $__internal_21_$__cuda_sm70_shflsync_idx_p)
$__internal_21_$__cuda_sm70_shflsync_idx_p:
[----:B------:R-:W-:-:S04]  /*17bd0*/  MOV R225, 0xffffffff ;  /* 0xffffffff00e17802 */ /* 0x000fc80000000f00 */
[----:B------:R-:W-:Y:S04]  /*17be0*/  WARPSYNC R225 ;  /* 0x000000e100007348 */ /* 0x000fe80003800000 */
[----:B------:R1:W2:Y:S02]  /*17bf0*/  SHFL.IDX PT, R44, R45, R2, R44 ;  /* 0x000000022d2c7389 */ /* 0x0002a400000e002c */
[----:B-1----:R-:W-:Y:S02]  /*17c00*/  MOV R2, R3 ;  /* 0x0000000300027202 */ /* 0x002fe40000000f00 */
[----:B------:R-:W-:-:S04]  /*17c10*/  MOV R3, 0x0 ;  /* 0x0000000000037802 */ /* 0x000fc80000000f00 */
[----:B--2---:R-:W-:Y:S05]  /*17c20*/  RET.REL.NODEC R2 `(_ZN7cutlass13device_kernelIN5flash19enable_sm80_to_sm89INS1_16FlashAttnFwdSm80INS1_25CollectiveMainloopFwdSm80ILi8ELi1ELb1EN4cute5tupleIJNS5_1CILi128EEENS7_ILi112EEES8_EEELi128ENS_10bfloat16_tEfNS_4arch4Sm80ELb1ELb0ELb1ELb1ELb1ELb0ELb1ELb1EEENS1_21CollectiveEpilogueFwdINS6_IJS8_S8_S9_EEENS6_IJNS7_ILi1EEESH_SH_EEESB_SD_Li256ELb1ELb1ELb1ELb0EEENS1_36VarlenDynamicPersistentTileSchedulerILi128ELi112ELi256ELi256ELb1ELb1ELb0ELb1ELb1ELb1EEEEEEEEEvNT_6ParamsE) ;  /* 0xfffe83d002007950 */ /* 0x004fea0003c3ffff */
        .weak           $__internal_22_$__cuda_sm70_shflsync_up_p
        .type           $__internal_22_$__cuda_sm70_shflsync_up_p,@function
        .size           $__internal_22_$__cuda_sm70_shflsync_up_p,($__internal_23_$__cuda_sm70_votesync_ballot - $__internal_22_$__cuda_sm70_shflsync_up_p)
$__internal_22_$__cuda_sm70_shflsync_up_p:
[----:B------:R-:W-:Y:S02]  /*17c30*/  IMAD.MOV.U32 R4, RZ, RZ, RZ ;  /* 0x000000ffff047224 */ /* 0x000fe400078e00ff */
[----:B------:R-:W-:-:S04]  /*17c40*/  IMAD.MOV.U32 R10, RZ, RZ, -0x1 ;  /* 0xffffffffff0a7424 */ /* 0x000fc800078e00ff */
[----:B------:R-:W-:Y:S04]  /*17c50*/  WARPSYNC R10 ;  /* 0x0000000a00007348 */ /* 0x000fe80003800000 */
[----:B------:R1:W2:Y:S02]  /*17c60*/  SHFL.UP PT, R4, R0, R2, R4 ;  /* 0x0400000200047389 */ /* 0x0002a400000e0004 */
[----:B-1----:R-:W-:Y:S02]  /*17c70*/  MOV R2, R3 ;  /* 0x0000000300027202 */ /* 0x002fe40000000f00 */
[----:B------:R-:W-:-:S04]  /*17c80*/  MOV R3, 0x0 ;  /* 0x0000000000037802 */ /* 0x000fc80000000f00 */
[----:B--2---:R-:W-:Y:S05]  /*17c90*/  RET.REL.NODEC R2 `(_ZN7cutlass13device_kernelIN5flash19enable_sm80_to_sm89INS1_16FlashAttnFwdSm80INS1_25CollectiveMainloopFwdSm80ILi8ELi1ELb1EN4cute5tupleIJNS5_1CILi128EEENS7_ILi112EEES8_EEELi128ENS_10bfloat16_tEfNS_4arch4Sm80ELb1ELb0ELb1ELb1ELb1ELb0ELb1ELb1EEENS1_21CollectiveEpilogueFwdINS6_IJS8_S8_S9_EEENS6_IJNS7_ILi1EEESH_SH_EEESB_SD_Li256ELb1ELb1ELb1ELb0EEENS1_36VarlenDynamicPersistentTileSchedulerILi128ELi112ELi256ELi256ELb1ELb1ELb0ELb1ELb1ELb1EEEEEEEEEvNT_6ParamsE) ;  /* 0xfffe836002007950 */ /* 0x004fea0003c3ffff */
        .weak           $__internal_23_$__cuda_sm70_votesync_ballot
        .type           $__internal_23_$__cuda_sm70_votesync_ballot,@function
        .size           $__internal_23_$__cuda_sm70_votesync_ballot,(.L_x_3598 - $__internal_23_$__cuda_sm70_votesync_ballot)
$__internal_23_$__cuda_sm70_votesync_ballot:
[----:B------:R-:W-:Y:S01]  /*17ca0*/  ISETP.NE.U32.AND P0, PT, R0, 0x1, PT ;  /* 0x000000010000780c */ /* 0x000fe20003f05070 */
[----:B------:R-:W-:-:S04]  /*17cb0*/  IMAD.MOV.U32 R3, RZ, RZ, -0x1 ;  /* 0xffffffffff037424 */ /* 0x000fc800078e00ff */
[----:B------:R-:W-:Y:S08]  /*17cc0*/  WARPSYNC R3 ;  /* 0x0000000300007348 */ /* 0x000ff00003800000 */
[----:B------:R-:W-:-:S04]  /*17cd0*/  VOTE.ANY R0, PT, !P0 ;  /* 0x0000000000007806 */ /* 0x000fc800040e0100 */
[----:B------:R-:W-:Y:S01]  /*17ce0*/  LOP3.LUT R0, R0, R3, RZ, 0xc0, !PT ;  /* 0x0000000300007212 */ /* 0x000fe200078ec0ff */
[----:B------:R-:W-:-:S04]  /*17cf0*/  IMAD.MOV.U32 R3, RZ, RZ, 0x0 ;  /* 0x00000000ff037424 */ /* 0x000fc800078e00ff */
[----:B------:R-:W-:Y:S05]  /*17d00*/  RET.REL.NODEC R2 `(_ZN7cutlass13device_kernelIN5flash19enable_sm80_to_sm89INS1_16FlashAttnFwdSm80INS1_25CollectiveMainloopFwdSm80ILi8ELi1ELb1EN4cute5tupleIJNS5_1CILi128EEENS7_ILi112EEES8_EEELi128ENS_10bfloat16_tEfNS_4arch4Sm80ELb1ELb0ELb1ELb1ELb1ELb0ELb1ELb1EEENS1_21CollectiveEpilogueFwdINS6_IJS8_S8_S9_EEENS6_IJNS7_ILi1EEESH_SH_EEESB_SD_Li256ELb1ELb1ELb1ELb0EEENS1_36VarlenDynamicPersistentTileSchedulerILi128ELi112ELi256ELi256ELb1ELb1ELb0ELb1ELb1ELb1EEEEEEEEEvNT_6ParamsE) ;  /* 0xfffe82f002007950 */ /* 0x000fea0003c3ffff */
.L_x_1499:
        /* <DEDUP_REMOVED lines=15> */
.L_x_3598:


//--------------------- .text._ZN7cutlass13device_kernelIN5flash19enable_sm80_to_sm89INS1_16FlashAttnFwdSm80INS1_25CollectiveMainloopFwdSm80ILi8ELi1ELb1EN4cute5tupleIJNS5_1CILi128EEENS7_ILi112EEES8_EEELi128ENS_10bfloat16_tEfNS_4arch4Sm80ELb1ELb0ELb1ELb1ELb1ELb1ELb1ELb1EEENS1_21CollectiveEpilogueFwdINS6_IJS8_S8_S9_EEENS6_IJNS7_ILi1EEESH_SH_EEESB_SD_Li256ELb1ELb1ELb1ELb0EEENS1_36VarlenDynamicPersistentTileSchedulerILi128ELi112ELi256ELi256ELb1ELb1ELb0ELb1ELb1ELb1EEEEEEEEEvNT_6ParamsE --------------------------
	.section	.text._ZN7cutlass13device_kernelIN5flash19enable_sm80_to_sm89INS1_16FlashAttnFwdSm80INS1_25CollectiveMainloopFwdSm80ILi8ELi1ELb1EN4cute5tupleIJNS5_1CILi128EEENS7_ILi112EEES8_EEELi128ENS_10bfloat16_tEfNS_4arch4Sm80ELb1ELb0ELb1ELb1ELb1ELb1ELb1ELb1EEENS1_21CollectiveEpilogueFwdINS6_IJS8_S8_S9_EEENS6_IJNS7_ILi1EEESH_SH_EEESB_SD_Li256ELb1ELb1ELb1ELb0EEENS1_36VarlenDynamicPersistentTileSchedulerILi128ELi112ELi256ELi256ELb1ELb1ELb0ELb1ELb1ELb1EEEEEEEEEvNT_6ParamsE,"ax",@progbits
	.sectioninfo	@"SHI_REGISTERS=255"
	.align	128
.text._ZN7cutlass13device_kernelIN5flash19enable_sm80_to_sm89INS1_16FlashAttnFwdSm80INS1_25CollectiveMainloopFwdSm80ILi8ELi1ELb1EN4cute5tupleIJNS5_1CILi128EEENS7_ILi112EEES8_EEELi128ENS_10bfloat16_tEfNS_4arch4Sm80ELb1ELb0ELb1ELb1ELb1ELb1ELb1ELb1EEENS1_21CollectiveEpilogueFwdINS6_IJS8_S8_S9_EEENS6_IJNS7_ILi1EEESH_SH_EEESB_SD_Li256ELb1ELb1ELb1ELb0EEENS1_36VarlenDynamicPersistentTileSchedulerILi128ELi112ELi256ELi256ELb1ELb1ELb0ELb1ELb1ELb1EEEEEEEEEvNT_6ParamsE:
        .type           _ZN7cutlass13device_kernelIN5flash19enable_sm80_to_sm89INS1_16FlashAttnFwdSm80INS1_25CollectiveMainloopFwdSm80ILi8ELi1ELb1EN4cute5tupleIJNS5_1CILi128EEENS7_ILi112EEES8_EEELi128ENS_10bfloat16_tEfNS_4arch4Sm80ELb1ELb0ELb1ELb1ELb1ELb1ELb1ELb1EEENS1_21CollectiveEpilogueFwdINS6_IJS8_S8_S9_EEENS6_IJNS7_ILi1EEESH_SH_EEESB_SD_Li256ELb1ELb1ELb1ELb0EEENS1_36VarlenDynamicPersistentTileSchedulerILi128ELi112ELi256ELi256ELb1ELb1ELb0ELb1ELb1ELb1EEEEEEEEEvNT_6ParamsE,@function
        .size           _ZN7cutlass13device_kernelIN5flash19enable_sm80_to_sm89INS1_16FlashAttnFwdSm80INS1_25CollectiveMainloopFwdSm80ILi8ELi1ELb1EN4cute5tupleIJNS5_1CILi128EEENS7_ILi112EEES8_EEELi128ENS_10bfloat16_tEfNS_4arch4Sm80ELb1ELb0ELb1ELb1ELb1ELb1ELb1ELb1EEENS1_21CollectiveEpilogueFwdINS6_IJS8_S8_S9_EEENS6_IJNS7_ILi1EEESH_SH_EEESB_SD_Li256ELb1ELb1ELb1ELb0EEENS1_36VarlenDynamicPersistentTileSchedulerILi128ELi112ELi256ELi256ELb1ELb1ELb0ELb1ELb1ELb1EEEEEEEEEvNT_6ParamsE,(.L_x_3603 - _ZN7cutlass13device_kernelIN5flash19enable_sm80_to_sm89INS1_16FlashAttnFwdSm80INS1_25CollectiveMainloopFwdSm80ILi8ELi1ELb1EN4cute5tupleIJNS5_1CILi128EEENS7_ILi112EEES8_EEELi128ENS_10bfloat16_tEfNS_4arch4Sm80ELb1ELb0ELb1ELb1ELb1ELb1ELb1ELb1EEENS1_21CollectiveEpilogueFwdINS6_IJS8_S8_S9_EEENS6_IJNS7_ILi1EEESH_SH_EEESB_SD_Li256ELb1ELb1ELb1ELb0EEENS1_36VarlenDynamicPersistentTileSchedulerILi128ELi112ELi256ELi256ELb1ELb1ELb0ELb1ELb1ELb1EEEEEEEEEvNT_6ParamsE)
        .other          _ZN7cutlass13device_kernelIN5flash19enable_sm80_to_sm89INS1_16FlashAttnFwdSm80INS1_25CollectiveMainloopFwdSm80ILi8ELi1ELb1EN4cute5tupleIJNS5_1CILi128EEENS7_ILi112EEES8_EEELi128ENS_10bfloat16_tEfNS_4arch4Sm80ELb1ELb0ELb1ELb1ELb1ELb1ELb1ELb1EEENS1_21CollectiveEpilogueFwdINS6_IJS8_S8_S9_EEENS6_IJNS7_ILi1EEESH_SH_EEESB_SD_Li256ELb1ELb1ELb1ELb0EEENS1_36VarlenDynamicPersistentTileSchedulerILi128ELi112ELi256ELi256ELb1ELb1ELb0ELb1ELb1ELb1EEEEEEEEEvNT_6ParamsE,@"STO_CUDA_ENTRY STV_DEFAULT"
_ZN7cutlass13device_kernelIN5flash19enable_sm80_to_sm89INS1_16FlashAttnFwdSm80INS1_25CollectiveMainloopFwdSm80ILi8ELi1ELb1EN4cute5tupleIJNS5_1CILi128EEENS7_ILi112EEES8_EEELi128ENS_10bfloat16_tEfNS_4arch4Sm80ELb1ELb0ELb1ELb1ELb1ELb1ELb1ELb1EEENS1_21CollectiveEpilogueFwdINS6_IJS8_S8_S9_EEENS6_IJNS7_ILi1EEESH_SH_EEESB_SD_Li256ELb1ELb1ELb1ELb0EEENS1_36VarlenDynamicPersistentTileSchedulerILi128ELi112ELi256ELi256ELb1ELb1ELb0ELb1ELb1ELb1EEEEEEEEEvNT_6ParamsE:
        /* <DEDUP_REMOVED lines=54> */
.L_x_1505:
        /* <DEDUP_REMOVED lines=16> */
.L_x_1724:
        /* <DEDUP_REMOVED lines=16> */
.L_x_1725:
[----:B--2---:R-:W-:-:S05]  /*0560*/  IMAD R0, R0, c[0x0][0x538], RZ ;  /* 0x00014e0000007a24 */ /* 0x004fca00078e02ff */
[----:B------:R-:W-:-:S04]  /*0570*/  IADD3 R7, R0, R7, RZ ;  /* 0x0000000700077210 */ /* 0x000fc80007ffe0ff */
[----:B------:R-:W-:-:S13]  /*0580*/  ISETP.GT.AND P0, PT, R7, UR4, PT ;  /* 0x0000000407007c0c */ /* 0x000fda000bf04270 */
[----:B-1----:R-:W-:Y:S05]  /*0590*/  @!P0 BRA `(.L_x_1505) ;  /* 0xfffffdc000008947 */ /* 0x002fea000383ffff */
.L_x_1501:
[----:B------:R-:W-:-:S05]  /*05a0*/  IADD3 R7, -R0, R7, RZ ;  /* 0x0000000700077210 */ /* 0x000fca0007ffe1ff */
[----:B------:R-:W-:-:S05]  /*05b0*/  IMAD R0, R4, c[0x0][0x538], R7 ;  /* 0x00014e0004007a24 */ /* 0x000fca00078e0207 */
[----:B------:R-:W-:Y:S01]  /*05c0*/  ISETP.GT.AND P0, PT, R0, UR4, PT ;  /* 0x0000000400007c0c */ /* 0x000fe2000bf04270 */
[----:B------:R-:W-:-:S12]  /*05d0*/  BRA.DIV ~URZ, `(.L_x_1506) ;  /* 0x000206427f007947 */ /* 0x000fd8000b800000 */
[----:B------:R-:W-:-:S04]  /*05e0*/  VOTE.ANY R15, PT, !P0 ;  /* 0x00000000000f7806 */ /* 0x000fc800040e0100 */
.L_x_1726:
[----:B------:R-:W1:Y:S02]  /*05f0*/  POPC R0, R15 ;  /* 0x0000000f00007309 */ /* 0x000e640000000000 */
[----:B-1----:R-:W-:-:S05]  /*0600*/  IADD3 R2, R0, R6, RZ ;  /* 0x0000000600027210 */ /* 0x002fca0007ffe0ff */
[----:B------:R1:W-:Y:S01]  /*0610*/  STL [R1+0x5c], R2 ;  /* 0x00005c0201007387 */ /* 0x0003e20000100800 */
[----:B------:R-:W-:Y:S05]  /*0620*/  BRA.DIV ~URZ, `(.L_x_1507) ;  /* 0x000206327f007947 */ /* 0x000fea000b800000 */
[----:B------:R2:W3:Y:S01]  /*0630*/  SHFL.IDX PT, R12, R9, R0, 0x1f ;  /* 0x00001f00090c7589 */ /* 0x0004e200000e0000 */
[----:B------:R-:W-:-:S03]  /*0640*/  MOV R5, RZ ;  /* 0x000000ff00057202 */ /* 0x000fc60000000f00 */
[----:B------:R2:W4:Y:S04]  /*0650*/  SHFL.IDX PT, R9, R8, R0, 0x1f ;  /* 0x00001f0008097589 */ /* 0x00052800000e0000 */
.L_x_1727:
[----:B------:R-:W-:Y:S01]  /*0660*/  ISETP.NE.AND P0, PT, R15, RZ, PT ;  /* 0x000000ff0f00720c */ /* 0x000fe20003f05270 */
[----:B------:R-:W-:-:S12]  /*0670*/  BSSY B0, `(.L_x_1508) ;  /* 0x0000005000007945 */ /* 0x000fd80003800000 */
[----:B------:R-:W-:Y:S05]  /*0680*/  @!P0 BRA `(.L_x_1509) ;  /* 0x0000003000008947 */ /* 0x000fea0003800000 */
[----:B--2---:R-:W-:Y:S01]  /*0690*/  IADD3 R0, R0, -0x1, RZ ;  /* 0xffffffff00007810 */ /* 0x004fe20007ffe0ff */
[----:B------:R-:W-:Y:S05]  /*06a0*/  BRA.DIV ~URZ, `(.L_x_1510) ;  /* 0x000206927f007947 */ /* 0x000fea000b800000 */
[----:B------:R2:W1:Y:S02]  /*06b0*/  SHFL.IDX PT, R5, R4, R0, 0x1f ;  /* 0x00001f0004057589 */ /* 0x00046400000e0000 */
.L_x_1509:
[----:B------:R-:W-:Y:S05]  /*06c0*/  BSYNC B0 ;  /* 0x0000000000007941 */ /* 0x000fea0003800000 */
.L_x_1508:
        /* <DEDUP_REMOVED lines=69> */
.L_x_1512:
        /* <DEDUP_REMOVED lines=70> */
.L_x_1513:
[----:B------:R-:W-:Y:S05]  /*0f80*/  BSYNC B0 ;  /* 0x0000000000007941 */ /* 0x000fea0003800000 */
.L_x_1511:
[----:B------:R-:W-:-:S04]  /*0f90*/  LOP3.LUT R0, RZ, R0, RZ, 0x33, !PT ;  /* 0x00000000ff007212 */ /* 0x000fc800078e33ff */
[----:B------:R-:W-:-:S05]  /*0fa0*/  IADD3 R0, R0, R12, RZ ;  /* 0x0000000c00007210 */ /* 0x000fca0007ffe0ff */
[----:B------:R2:W-:Y:S01]  /*0fb0*/  STL [R1+0x54], R0 ;  /* 0x0000540001007387 */ /* 0x0005e20000100800 */
[----:B------:R-:W-:Y:S05]  /*0fc0*/  BRA `(.L_x_1514) ;  /* 0x0000006000007947 */ /* 0x000fea0003800000 */
.L_x_1502:
[----:B------:R-:W-:Y:S01]  /*0fd0*/  MOV R0, UR4 ;  /* 0x0000000400007c02 */ /* 0x000fe20008000f00 */
[----:B------:R-:W-:Y:S04]  /*0fe0*/  STL [R1+0x54], RZ ;  /* 0x000054ff01007387 */ /* 0x000fe80000100800 */
[----:B------:R-:W-:Y:S04]  /*0ff0*/  STL [R1+0x58], RZ ;  /* 0x000058ff01007387 */ /* 0x000fe80000100800 */
[----:B------:R1:W-:Y:S02]  /*1000*/  STL [R1+0x50], R0 ;  /* 0x0000500001007387 */ /* 0x0003e40000100800 */
[----:B-1----:R-:W-:-:S05]  /*1010*/  MOV R0, c[0x0][0x53c] ;  /* 0x00014f0000007a02 */ /* 0x002fca0000000f00 */
[----:B------:R1:W-:Y:S02]  /*1020*/  STL [R1+0x5c], R0 ;  /* 0x00005c0001007387 */ /* 0x0003e40000100800 */
.L_x_1514:
        /* <DEDUP_REMOVED lines=8> */
.L_x_1500:
[----:B-12---:R-:W2:Y:S02]  /*10b0*/  LDL R0, [R1+0x5c] ;  /* 0x00005c0001007983 */ /* 0x006ea40000100800 */
[----:B--2---:R-:W-:-:S13]  /*10c0*/  ISETP.GE.AND P0, PT, R0, c[0x0][0x53c], PT ;  /* 0x00014f0000007a0c */ /* 0x004fda0003f06270 */
[----:B------:R-:W-:Y:S05]  /*10d0*/  @P0 EXIT ;  /* 0x000000000000094d */ /* 0x000fea0003800000 */
[----:B------:R-:W1:Y:S01]  /*10e0*/  S2R R15, SR_TID.X ;  /* 0x00000000000f7919 */ /* 0x000e620000002100 */
[----:B------:R-:W-:Y:S01]  /*10f0*/  IMAD.MOV.U32 R19, RZ, RZ, 0x20 ;  /* 0x00000020ff137424 */ /* 0x000fe200078e00ff */
[----:B------:R-:W-:Y:S01]  /*1100*/  ULDC UR4, c[0x0][0x2ac] ;  /* 0x0000ab0000047ab9 */ /* 0x000fe20000000800 */
[----:B------:R-:W-:Y:S01]  /*1110*/  IMAD.MOV.U32 R18, RZ, RZ, 0x40 ;  /* 0x00000040ff127424 */ /* 0x000fe200078e00ff */
        /* <DEDUP_REMOVED lines=35> */
[C---:B------:R-:W-:Y:S01]  /*1350*/  IMAD.SHL.U32 R76, R83.reuse, 0x8, RZ ;  /* 0x00000008534c7824 */ /* 0x040fe200078e00ff */
        /* <DEDUP_REMOVED lines=33> */
[----:B------:R-:W-:Y:S01]  /*1570*/  IADD3 R22, R82, 0x40, RZ ;  /* 0x0000004052167810 */ /* 0x000fe20007ffe0ff */
[----:B------:R-:W-:Y:S01]  /*1580*/  IMAD R25, R10, 0x10, R4 ;  /* 0x000000100a197824 */ /* 0x000fe200078e0204 */
[----:B------:R-:W-:Y:S01]  /*1590*/  LOP3.LUT R7, R0, 0xfffffe00, RZ, 0xc0, !PT ;  /* 0xfffffe0000077812 */ /* 0x000fe200078ec0ff */
[C---:B------:R-:W-:Y:S01]  /*15a0*/  IMAD.SHL.U32 R0, R82.reuse, 0x40, RZ ;  /* 0x0000004052007824 */ /* 0x040fe200078e00ff */
[----:B------:R-:W-:Y:S01]  /*15b0*/  IADD3 R13, R82, 0x60, RZ ;  /* 0x00000060520d7810 */ /* 0x000fe20007ffe0ff */
[----:B------:R-:W-:Y:S01]  /*15c0*/  IMAD.SHL.U32 R4, R15, 0x40, RZ ;  /* 0x000000400f047824 */ /* 0x000fe200078e00ff */
[C---:B------:R-:W-:Y:S01]  /*15d0*/  LOP3.LUT P4, RZ, R9.reuse, 0x2, RZ, 0xc0, !PT ;  /* 0x0000000209ff7812 */ /* 0x040fe2000788c0ff */
[----:B------:R-:W-:Y:S01]  /*15e0*/  STL [R1+0x128], R25 ;  /* 0x0001281901007387 */ /* 0x000fe20000100800 */
[----:B------:R-:W-:Y:S02]  /*15f0*/  LOP3.LUT P3, RZ, R9, 0x4, RZ, 0xc0, !PT ;  /* 0x0000000409ff7812 */ /* 0x000fe4000786c0ff */
[----:B------:R-:W-:Y:S01]  /*1600*/  SHF.R.S32.HI R9, RZ, 0x1f, R15 ;  /* 0x0000001fff097819 */ /* 0x000fe2000001140f */
[----:B------:R-:W-:Y:S01]  /*1610*/  STL [R1+0xbc], R21 ;  /* 0x0000bc1501007387 */ /* 0x000fe20000100800 */
[----:B------:R-:W-:-:S02]  /*1620*/  IADD3 R3, R21, 0x80, RZ ;  /* 0x0000008015037810 */ /* 0x000fc40007ffe0ff */
[----:B------:R-:W-:Y:S02]  /*1630*/  SHF.R.S32.HI R8, RZ, 0x1f, R22 ;  /* 0x0000001fff087819 */ /* 0x000fe40000011416 */
[----:B------:R-:W-:Y:S02]  /*1640*/  SHF.R.S32.HI R10, RZ, 0x1f, R13 ;  /* 0x0000001fff0a7819 */ /* 0x000fe4000001140d */
[----:B------:R-:W-:Y:S01]  /*1650*/  LOP3.LUT R11, R0, 0x1c0, RZ, 0xc0, !PT ;  /* 0x000001c0000b7812 */ /* 0x000fe200078ec0ff */
[----:B------:R-:W-:Y:S01]  /*1660*/  IMAD R0, R83, 0x20, R82 ;  /* 0x0000002053007824 */ /* 0x000fe200078e0252 */
[----:B------:R-:W-:Y:S02]  /*1670*/  IADD3 R20, R21, 0x70, RZ ;  /* 0x0000007015147810 */ /* 0x000fe40007ffe0ff */
[----:B------:R-:W-:Y:S02]  /*1680*/  LEA.HI R9, R9, R15, RZ, 0x3 ;  /* 0x0000000f09097211 */ /* 0x000fe400078f18ff */
[----:B------:R-:W-:Y:S01]  /*1690*/  @P0 IADD3 R20, R3, 0x10, RZ ;  /* 0x0000001003140810 */ /* 0x000fe20007ffe0ff */
[----:B------:R-:W-:Y:S01]  /*16a0*/  IMAD.SHL.U32 R3, R22, 0x40, RZ ;  /* 0x0000004016037824 */ /* 0x000fe200078e00ff */
[----:B------:R-:W-:-:S02]  /*16b0*/  LOP3.LUT R15, R4, 0x1c0, RZ, 0xc0, !PT ;  /* 0x000001c0040f7812 */ /* 0x000fc400078ec0ff */
[----:B------:R-:W-:Y:S01]  /*16c0*/  SHF.R.S32.HI R2, RZ, 0x1f, R82 ;  /* 0x0000001fff027819 */ /* 0x000fe20000011452 */
[----:B------:R-:W-:Y:S01]  /*16d0*/  IMAD.SHL.U32 R2, R13, 0x40, RZ ;  /* 0x000000400d027824 */ /* 0x000fe200078e00ff */
[----:B------:R-:W-:Y:S01]  /*16e0*/  LEA.HI R8, R8, R22, RZ, 0x3 ;  /* 0x0000001608087211 */ /* 0x000fe200078f18ff */
[----:B------:R-:W-:Y:S01]  /*16f0*/  STL [R1+0xc0], R20 ;  /* 0x0000c01401007387 */ /* 0x000fe20000100800 */
[----:B------:R-:W-:Y:S02]  /*1700*/  LEA.HI R4, R10, R13, RZ, 0x3 ;  /* 0x0000000d0a047211 */ /* 0x000fe400078f18ff */
[----:B------:R-:W-:Y:S02]  /*1710*/  LOP3.LUT R10, R11, 0x38, R76, 0xf8, !PT ;  /* 0x000000380b0a7812 */ /* 0x000fe400078ef84c */
[----:B------:R-:W-:Y:S01]  /*1720*/  SHF.R.U32.HI R22, RZ, 0x3, R11 ;  /* 0x00000003ff167819 */ /* 0x000fe2000001160b */
[----:B------:R-:W-:Y:S01]  /*1730*/  IMAD.SHL.U32 R4, R4, 0x40, RZ ;  /* 0x0000004004047824 */ /* 0x000fe200078e00ff */
[----:B------:R-:W-:-:S02]  /*1740*/  IADD3 R81, R78, 0x20, RZ ;  /* 0x000000204e517810 */ /* 0x000fc40007ffe0ff */
[----:B------:R-:W-:Y:S02]  /*1750*/  LOP3.LUT R11, R12, 0x7ffffffc, RZ, 0xc0, !PT ;  /* 0x7ffffffc0c0b7812 */ /* 0x000fe400078ec0ff */
[----:B------:R-:W-:Y:S02]  /*1760*/  LOP3.LUT R26, R10, R22, RZ, 0x3c, !PT ;  /* 0x000000160a1a7212 */ /* 0x000fe400078e3cff */
[----:B------:R-:W-:Y:S01]  /*1770*/  LOP3.LUT R13, R2, 0x1c0, RZ, 0xc0, !PT ;  /* 0x000001c0020d7812 */ /* 0x000fe200078ec0ff */
[----:B------:R-:W-:Y:S01]  /*1780*/  IMAD.SHL.U32 R2, R9, 0x40, RZ ;  /* 0x0000004009027824 */ /* 0x000fe200078e00ff */
[----:B------:R-:W-:Y:S01]  /*1790*/  SHF.R.S32.HI R12, RZ, 0x1f, R81 ;  /* 0x0000001fff0c7819 */ /* 0x000fe20000011451 */
[----:B------:R-:W-:Y:S01]  /*17a0*/  STL [R1+0x124], R26 ;  /* 0x0001241a01007387 */ /* 0x000fe20000100800 */
[----:B------:R-:W-:Y:S01]  /*17b0*/  LOP3.LUT R14, R3, 0x1c0, RZ, 0xc0, !PT ;  /* 0x000001c0030e7812 */ /* 0x000fe200078ec0ff */
[----:B------:R-:W-:Y:S01]  /*17c0*/  IMAD.SHL.U32 R3, R8, 0x40, RZ ;  /* 0x0000004008037824 */ /* 0x000fe200078e00ff */
[--C-:B------:R-:W-:Y:S01]  /*17d0*/  LOP3.LUT R9, R15, 0x38, R76.reuse, 0xf8, !PT ;  /* 0x000000380f097812 */ /* 0x100fe200078ef84c */
[----:B------:R1:W-:Y:S01]  /*17e0*/  STL [R1+0xb8], R12 ;  /* 0x0000b80c01007387 */ /* 0x0003e20000100800 */
[----:B------:R-:W-:Y:S01]  /*17f0*/  SHF.R.U32.HI R24, RZ, 0x3, R15 ;  /* 0x00000003ff187819 */ /* 0x000fe2000001160f */
[----:B------:R-:W-:Y:S01]  /*1800*/  IMAD.IADD R11, R27, 0x1, -R11 ;  /* 0x000000011b0b7824 */ /* 0x000fe200078e0a0b */
[----:B------:R-:W-:-:S02]  /*1810*/  LOP3.LUT R15, R13, 0x38, R76, 0xf8, !PT ;  /* 0x000000380d0f7812 */ /* 0x000fc400078ef84c */
[----:B------:R-:W-:Y:S01]  /*1820*/  SHF.R.U32.HI R22, RZ, 0x3, R13 ;  /* 0x00000003ff167819 */ /* 0x000fe2000001160d */
[----:B------:R-:W-:Y:S01]  /*1830*/  IMAD.SHL.U32 R30, R11, 0x2, RZ ;  /* 0x000000020b1e7824 */ /* 0x000fe200078e00ff */
[----:B------:R-:W-:Y:S02]  /*1840*/  IADD3 R226, R76, 0x40, RZ ;  /* 0x000000404ce27810 */ /* 0x000fe40007ffe0ff */
[----:B------:R-:W-:Y:S02]  /*1850*/  LOP3.LUT R10, R14, 0x38, R76, 0xf8, !PT ;  /* 0x000000380e0a7812 */ /* 0x000fe400078ef84c */
[----:B------:R-:W-:Y:S02]  /*1860*/  SHF.R.U32.HI R23, RZ, 0x3, R14 ;  /* 0x00000003ff177819 */ /* 0x000fe4000001160e */
[----:B------:R-:W-:Y:S01]  /*1870*/  LOP3.LUT R13, R3, 0xfffffe00, RZ, 0xc0, !PT ;  /* 0xfffffe00030d7812 */ /* 0x000fe200078ec0ff */
[----:B------:R-:W-:Y:S01]  /*1880*/  IMAD R3, R17, 0x8, R25 ;  /* 0x0000000811037824 */ /* 0x000fe200078e0219 */
[----:B------:R-:W-:-:S02]  /*1890*/  LOP3.LUT R14, R4, 0xfffffe00, RZ, 0xc0, !PT ;  /* 0xfffffe00040e7812 */ /* 0x000fc400078ec0ff */
[----:B------:R-:W-:Y:S02]  /*18a0*/  SHF.R.S32.HI R8, RZ, 0x1f, R226 ;  /* 0x0000001fff087819 */ /* 0x000fe400000114e2 */
[----:B------:R-:W-:Y:S02]  /*18b0*/  LOP3.LUT R10, R13, R10, R23, 0xf6, !PT ;  /* 0x0000000a0d0a7212 */ /* 0x000fe400078ef617 */
[----:B------:R-:W-:Y:S01]  /*18c0*/  LEA R202, R6, 0x8100, 0x1 ;  /* 0x0000810006ca7811 */ /* 0x000fe200078e08ff */
[----:B------:R2:W-:Y:S01]  /*18d0*/  STL [R1+0x4], R8 ;  /* 0x0000040801007387 */ /* 0x0005e20000100800 */
[----:B------:R-:W-:Y:S02]  /*18e0*/  LEA R10, R10, 0x100, 0x1 ;  /* 0x000001000a0a7811 */ /* 0x000fe400078e08ff */
[----:B-1----:R-:W-:Y:S01]  /*18f0*/  LOP3.LUT R12, R2, 0xfffffe00, RZ, 0xc0, !PT ;  /* 0xfffffe00020c7812 */ /* 0x002fe200078ec0ff */
[----:B------:R1:W-:Y:S01]  /*1900*/  STL [R1+0x64], R3 ;  /* 0x0000640301007387 */ /* 0x0003e20000100800 */
[----:B------:R-:W-:-:S02]  /*1910*/  IADD3 R29, R30, 0x8, RZ ;  /* 0x000000081e1d7810 */ /* 0x000fc40007ffe0ff */
[----:B------:R-:W-:Y:S01]  /*1920*/  LOP3.LUT R11, R12, R9, R24, 0xf6, !PT ;  /* 0x000000090c0b7212 */ /* 0x000fe200078ef618 */
[----:B------:R-:W-:Y:S01]  /*1930*/  STL [R1+0x60], R30 ;  /* 0x0000601e01007387 */ /* 0x000fe20000100800 */
[----:B------:R-:W-:Y:S02]  /*1940*/  LOP3.LUT R9, R14, R15, R22, 0xf6, !PT ;  /* 0x0000000f0e097212 */ /* 0x000fe400078ef616 */
[----:B------:R-:W-:Y:S02]  /*1950*/  LEA R11, R11, 0x100, 0x1 ;  /* 0x000001000b0b7811 */ /* 0x000fe400078e08ff */
[----:B------:R-:W-:Y:S02]  /*1960*/  LEA R6, R9, 0x100, 0x1 ;  /* 0x0000010009067811 */ /* 0x000fe400078e08ff */
[----:B------:R-:W-:Y:S01]  /*1970*/  IADD3 R28, R30, 0x10, RZ ;  /* 0x000000101e1c7810 */ /* 0x000fe20007ffe0ff */
[----:B------:R3:W-:Y:S01]  /*1980*/  STL [R1+0x120], R11 ;  /* 0x0001200b01007387 */ /* 0x0007e20000100800 */
[----:B------:R-:W-:-:S02]  /*1990*/  LOP3.LUT R2, R26, R7, RZ, 0xfc, !PT ;  /* 0x000000071a027212 */ /* 0x000fc400078efcff */
[C---:B------:R-:W-:Y:S01]  /*19a0*/  IADD3 R27, R30.reuse, 0x18, RZ ;  /* 0x000000181e1b7810 */ /* 0x040fe20007ffe0ff */
[----:B------:R4:W-:Y:S01]  /*19b0*/  STL [R1+0x11c], R10 ;  /* 0x00011c0a01007387 */ /* 0x0009e20000100800 */
[----:B------:R-:W-:Y:S01]  /*19c0*/  IADD3 R26, R30, 0x20, RZ ;  /* 0x000000201e1a7810 */ /* 0x000fe20007ffe0ff */
[----:B------:R-:W-:Y:S01]  /*19d0*/  IMAD.SHL.U32 R229, R2, 0x2, RZ ;  /* 0x0000000202e57824 */ /* 0x000fe200078e00ff */
[C---:B------:R-:W-:Y:S01]  /*19e0*/  IADD3 R25, R30.reuse, 0x28, RZ ;  /* 0x000000281e197810 */ /* 0x040fe20007ffe0ff */
[----:B------:R5:W-:Y:S01]  /*19f0*/  STL [R1+0x118], R6 ;  /* 0x0001180601007387 */ /* 0x000be20000100800 */
[C---:B------:R-:W-:Y:S02]  /*1a00*/  IADD3 R24, R30.reuse, 0x30, RZ ;  /* 0x000000301e187810 */ /* 0x040fe40007ffe0ff */
[----:B------:R-:W-:Y:S01]  /*1a10*/  IADD3 R23, R30, 0x38, RZ ;  /* 0x000000381e177810 */ /* 0x000fe20007ffe0ff */
[----:B------:R-:W-:Y:S01]  /*1a20*/  STL [R1+0xb4], R29 ;  /* 0x0000b41d01007387 */ /* 0x000fe20000100800 */
[----:B--2---:R-:W-:-:S02]  /*1a30*/  SEL R8, R19, 0xffffffe0, !P1 ;  /* 0xffffffe013087807 */ /* 0x004fc40004800000 */
[----:B-1----:R-:W-:Y:S01]  /*1a40*/  SEL R3, R19, 0xffffffe0, !P4 ;  /* 0xffffffe013037807 */ /* 0x002fe20006000000 */
[----:B------:R1:W-:Y:S01]  /*1a50*/  STL [R1+0xb0], R28 ;  /* 0x0000b01c01007387 */ /* 0x0003e20000100800 */
[----:B------:R-:W-:Y:S02]  /*1a60*/  IADD3 R22, R30, 0x40, RZ ;  /* 0x000000401e167810 */ /* 0x000fe40007ffe0ff */
[C---:B------:R-:W-:Y:S01]  /*1a70*/  SEL R4, R18.reuse, 0xffffffc0, !P2 ;  /* 0xffffffc012047807 */ /* 0x040fe20005000000 */
[----:B------:R-:W-:Y:S01]  /*1a80*/  STL [R1+0xac], R27 ;  /* 0x0000ac1b01007387 */ /* 0x000fe20000100800 */
[----:B------:R-:W-:Y:S02]  /*1a90*/  SEL R2, R18, 0xffffffc0, !P3 ;  /* 0xffffffc012027807 */ /* 0x000fe40005800000 */
[C---:B------:R-:W-:Y:S01]  /*1aa0*/  IADD3 R19, R30.reuse, 0x48, RZ ;  /* 0x000000481e137810 */ /* 0x040fe20007ffe0ff */
[----:B------:R2:W-:Y:S01]  /*1ab0*/  STL [R1+0xa8], R26 ;  /* 0x0000a81a01007387 */ /* 0x0005e20000100800 */
[----:B------:R-:W-:-:S02]  /*1ac0*/  IADD3 R18, R30, 0x50, RZ ;  /* 0x000000501e127810 */ /* 0x000fc40007ffe0ff */
[C---:B------:R-:W-:Y:S01]  /*1ad0*/  IADD3 R17, R30.reuse, 0x58, RZ ;  /* 0x000000581e117810 */ /* 0x040fe20007ffe0ff */
[----:B------:R2:W-:Y:S01]  /*1ae0*/  STL [R1+0xa4], R25 ;  /* 0x0000a41901007387 */ /* 0x0005e20000100800 */
[C---:B------:R-:W-:Y:S02]  /*1af0*/  IADD3 R15, R30.reuse, 0x60, RZ ;  /* 0x000000601e0f7810 */ /* 0x040fe40007ffe0ff */
[C---:B---3--:R-:W-:Y:S01]  /*1b00*/  IADD3 R11, R30.reuse, 0x68, RZ ;  /* 0x000000681e0b7810 */ /* 0x048fe20007ffe0ff */
[----:B------:R-:W-:Y:S01]  /*1b10*/  STL [R1+0xa0], R24 ;  /* 0x0000a01801007387 */ /* 0x000fe20000100800 */
[----:B------:R-:W-:Y:S02]  /*1b20*/  SHF.R.S32.HI R9, RZ, 0x1f, R29 ;  /* 0x0000001fff097819 */ /* 0x000fe4000001141d */
[C---:B----4-:R-:W-:Y:S01]  /*1b30*/  IADD3 R10, R30.reuse, 0x70, RZ ;  /* 0x000000701e0a7810 */ /* 0x050fe20007ffe0ff */
[----:B------:R3:W-:Y:S01]  /*1b40*/  STL [R1+0x9c], R23 ;  /* 0x00009c1701007387 */ /* 0x0007e20000100800 */
[----:B-----5:R-:W-:-:S02]  /*1b50*/  IADD3 R6, R30, 0x78, RZ ;  /* 0x000000781e067810 */ /* 0x020fc40007ffe0ff */
[----:B------:R-:W-:Y:S01]  /*1b60*/  LEA R203, R5, 0x100, 0x1 ;  /* 0x0000010005cb7811 */ /* 0x000fe200078e08ff */
[----:B------:R4:W-:Y:S01]  /*1b70*/  STL [R1+0x98], R22 ;  /* 0x0000981601007387 */ /* 0x0009e20000100800 */
[----:B-1----:R-:W-:Y:S02]  /*1b80*/  SHF.R.S32.HI R28, RZ, 0x1f, R28 ;  /* 0x0000001fff1c7819 */ /* 0x002fe4000001141c */
[----:B------:R-:W-:Y:S01]  /*1b90*/  IADD3 R237, -R82, 0x70, RZ ;  /* 0x0000007052ed7810 */ /* 0x000fe20007ffe1ff */
[----:B------:R-:W-:Y:S01]  /*1ba0*/  STL [R1+0x94], R19 ;  /* 0x0000941301007387 */ /* 0x000fe20000100800 */
[--C-:B------:R-:W-:Y:S01]  /*1bb0*/  IMAD.IADD R204, R3, 0x1, R203.reuse ;  /* 0x0000000103cc7824 */ /* 0x100fe200078e02cb */
[----:B------:R-:W-:Y:S01]  /*1bc0*/  SHF.R.S32.HI R77, RZ, 0x1f, R76 ;  /* 0x0000001fff4d7819 */ /* 0x000fe2000001144c */
[C---:B------:R-:W-:Y:S01]  /*1bd0*/  IMAD.IADD R206, R2.reuse, 0x1, R203 ;  /* 0x0000000102ce7824 */ /* 0x040fe200078e02cb */
[----:B------:R1:W-:Y:S01]  /*1be0*/  STL [R1+0x90], R18 ;  /* 0x0000901201007387 */ /* 0x0003e20000100800 */
[----:B--2---:R-:W-:Y:S01]  /*1bf0*/  SHF.R.S32.HI R26, RZ, 0x1f, R26 ;  /* 0x0000001fff1a7819 */ /* 0x004fe2000001141a */
[----:B------:R-:W-:Y:S01]  /*1c00*/  IMAD.IADD R205, R2, 0x1, R204 ;  /* 0x0000000102cd7824 */ /* 0x000fe200078e02cc */
[----:B------:R-:W-:Y:S01]  /*1c10*/  SHF.R.S32.HI R79, RZ, 0x1f, R78 ;  /* 0x0000001fff4f7819 */ /* 0x000fe2000001144e */
[----:B------:R2:W-:Y:S01]  /*1c20*/  STL [R1+0x8c], R17 ;  /* 0x00008c1101007387 */ /* 0x0005e20000100800 */
[----:B------:R-:W-:-:S03]  /*1c30*/  SHF.R.S32.HI R25, RZ, 0x1f, R25 ;  /* 0x0000001fff197819 */ /* 0x000fc60000011419 */
[----:B------:R-:W-:Y:S04]  /*1c40*/  STL [R1+0x88], R15 ;  /* 0x0000880f01007387 */ /* 0x000fe80000100800 */
[----:B------:R5:W-:Y:S01]  /*1c50*/  STL [R1+0x84], R11 ;  /* 0x0000840b01007387 */ /* 0x000be20000100800 */
[----:B---3--:R-:W-:-:S03]  /*1c60*/  SHF.R.S32.HI R23, RZ, 0x1f, R23 ;  /* 0x0000001fff177819 */ /* 0x008fc60000011417 */
[----:B------:R3:W-:Y:S01]  /*1c70*/  STL [R1+0x114], R9 ;  /* 0x0001140901007387 */ /* 0x0007e20000100800 */
[----:B----4-:R-:W-:-:S03]  /*1c80*/  SHF.R.S32.HI R22, RZ, 0x1f, R22 ;  /* 0x0000001fff167819 */ /* 0x010fc60000011416 */
[----:B------:R4:W-:Y:S04]  /*1c90*/  STL [R1+0x80], R10 ;  /* 0x0000800a01007387 */ /* 0x0009e80000100800 */
[----:B------:R-:W-:Y:S01]  /*1ca0*/  STL [R1+0x110], R28 ;  /* 0x0001101c01007387 */ /* 0x000fe20000100800 */
[----:B-1----:R-:W-:-:S03]  /*1cb0*/  SHF.R.S32.HI R18, RZ, 0x1f, R18 ;  /* 0x0000001fff127819 */ /* 0x002fc60000011412 */
[----:B------:R-:W-:Y:S01]  /*1cc0*/  STL [R1+0x7c], R6 ;  /* 0x00007c0601007387 */ /* 0x000fe20000100800 */
[----:B--2---:R-:W-:Y:S02]  /*1cd0*/  SHF.R.S32.HI R17, RZ, 0x1f, R17 ;  /* 0x0000001fff117819 */ /* 0x004fe40000011411 */
[----:B-----5:R-:W-:Y:S02]  /*1ce0*/  SHF.R.S32.HI R11, RZ, 0x1f, R11 ;  /* 0x0000001fff0b7819 */ /* 0x020fe4000001140b */
[----:B---3--:R-:W-:Y:S02]  /*1cf0*/  SHF.R.S32.HI R9, RZ, 0x1f, R27 ;  /* 0x0000001fff097819 */ /* 0x008fe4000001141b */
[----:B----4-:R-:W-:-:S03]  /*1d00*/  SHF.R.S32.HI R10, RZ, 0x1f, R10 ;  /* 0x0000001fff0a7819 */ /* 0x010fc6000001140a */
        /* <DEDUP_REMOVED lines=25> */
[----:B------:R2:W-:Y:S01]  /*1ea0*/  STL [R1+0xd8], R10 ;  /* 0x0000d80a01007387 */ /* 0x0005e20000100800 */
[----:B------:R-:W-:-:S02]  /*1eb0*/  IMAD.IADD R224, R221, 0x1, R2 ;  /* 0x00000001dde07824 */ /* 0x000fc400078e0202 */
[----:B------:R-:W-:Y:S02]  /*1ec0*/  IMAD.IADD R223, R222, 0x1, R2 ;  /* 0x00000001dedf7824 */ /* 0x000fe400078e0202 */
[----:B-1----:R-:W-:Y:S02]  /*1ed0*/  IMAD.IADD R9, R4, 0x1, R9 ;  /* 0x0000000104097824 */ /* 0x002fe400078e0209 */
[----:B------:R-:W-:-:S03]  /*1ee0*/  IMAD.IADD R4, R8, 0x1, R4 ;  /* 0x0000000108047824 */ /* 0x000fc600078e0204 */
[----:B------:R2:W-:Y:S04]  /*1ef0*/  STL [R1+0xd4], R9 ;  /* 0x0000d40901007387 */ /* 0x0005e80000100800 */
[----:B------:R2:W-:Y:S04]  /*1f00*/  STL [R1+0xc4], R8 ;  /* 0x0000c40801007387 */ /* 0x0005e80000100800 */
[----:B------:R2:W-:Y:S04]  /*1f10*/  STL [R1+0xd0], R5 ;  /* 0x0000d00501007387 */ /* 0x0005e80000100800 */
[----:B------:R2:W-:Y:S02]  /*1f20*/  STL [R1+0xcc], R4 ;  /* 0x0000cc0401007387 */ /* 0x0005e40000100800 */
.L_x_1723:
[----:B------:R-:W3:Y:S01]  /*1f30*/  LDL R3, [R1+0x5c] ;  /* 0x00005c0001037983 */ /* 0x000ee20000100800 */
[----:B------:R-:W-:Y:S01]  /*1f40*/  IMAD.MOV.U32 R2, RZ, RZ, 0x4 ;  /* 0x00000004ff027424 */ /* 0x000fe200078e00ff */
[----:B------:R-:W-:-:S02]  /*1f50*/  ISETP.NE.U32.AND P0, PT, RZ, c[0x0][0x370], PT ;  /* 0x0000dc00ff007a0c */ /* 0x000fc40003f05070 */
[----:B------:R-:W-:Y:S02]  /*1f60*/  ISETP.NE.U32.AND P4, PT, RZ, c[0x0][0x360], PT ;  /* 0x0000d800ff007a0c */ /* 0x000fe40003f85070 */
[----:B------:R-:W-:Y:S01]  /*1f70*/  ISETP.NE.AND.EX P1, PT, RZ, c[0x0][0x374], PT, P0 ;  /* 0x0000dd00ff007a0c */ /* 0x000fe20003f25300 */
[----:B---3--:R-:W-:-:S05]  /*1f80*/  IMAD.WIDE R2, R3, R2, c[0x0][0x588] ;  /* 0x0001620003027625 */ /* 0x008fca00078e0202 */
[----:B------:R-:W3:Y:S01]  /*1f90*/  LDG.E R32, [R2.64] ;  /* 0x0000000802207981 */ /* 0x000ee2000c1e1900 */
[----:B------:R-:W-:Y:S01]  /*1fa0*/  ISETP.NE.AND.EX P4, PT, RZ, c[0x0][0x364], PT, P4 ;  /* 0x0000d900ff007a0c */ /* 0x000fe20003f85340 */
[----:B------:R-:W-:Y:S01]  /*1fb0*/  IMAD.MOV.U32 R11, RZ, RZ, RZ ;  /* 0x000000ffff0b7224 */ /* 0x000fe200078e00ff */
[----:B------:R-:W-:Y:S02]  /*1fc0*/  ISETP.NE.U32.AND P3, PT, RZ, c[0x0][0x348], PT ;  /* 0x0000d200ff007a0c */ /* 0x000fe40003f65070 */
[----:B------:R-:W-:Y:S02]  /*1fd0*/  ISETP.NE.U32.AND P5, PT, RZ, c[0x0][0x350], PT ;  /* 0x0000d400ff007a0c */ /* 0x000fe40003fa5070 */
[----:B------:R-:W-:Y:S02]  /*1fe0*/  ISETP.NE.U32.AND P6, PT, RZ, c[0x0][0x358], PT ;  /* 0x0000d600ff007a0c */ /* 0x000fe40003fc5070 */
[----:B------:R-:W-:Y:S02]  /*1ff0*/  ISETP.NE.AND.EX P3, PT, RZ, c[0x0][0x34c], PT, P3 ;  /* 0x0000d300ff007a0c */ /* 0x000fe40003f65330 */
[----:B------:R-:W-:-:S02]  /*2000*/  ISETP.NE.AND.EX P5, PT, RZ, c[0x0][0x354], PT, P5 ;  /* 0x0000d500ff007a0c */ /* 0x000fc40003fa5350 */
[----:B------:R-:W-:Y:S01]  /*2010*/  ISETP.NE.AND.EX P6, PT, RZ, c[0x0][0x35c], PT, P6 ;  /* 0x0000d700ff007a0c */ /* 0x000fe20003fc5360 */
[----:B------:R-:W-:Y:S01]  /*2020*/  IMAD.MOV.U32 R146, RZ, RZ, RZ ;  /* 0x000000ffff927224 */ /* 0x000fe200078e00ff */
[----:B------:R-:W-:Y:S01]  /*2030*/  CS2R R18, SRZ ;  /* 0x0000000000127805 */ /* 0x000fe2000001ff00 */
[----:B---3--:R-:W-:Y:S01]  /*2040*/  SHF.R.S32.HI R33, RZ, 0x1f, R32 ;  /* 0x0000001fff217819 */ /* 0x008fe20000011420 */
[C---:B------:R-:W-:Y:S01]  /*2050*/  IMAD.SHL.U32 R24, R32.reuse, 0x4, RZ ;  /* 0x0000000420187824 */ /* 0x040fe200078e00ff */
[C---:B--2---:R-:W-:Y:S01]  /*2060*/  @P1 LEA R4, P0, R32.reuse, c[0x0][0x370], 0x2 ;  /* 0x0000dc0020041a11 */ /* 0x044fe200078010ff */
[----:B------:R1:W-:Y:S01]  /*2070*/  STL [R1+0x70], R32 ;  /* 0x0000702001007387 */ /* 0x0003e20000100800 */
[C-C-:B------:R-:W-:Y:S02]  /*2080*/  SHF.L.U64.HI R23, R32.reuse, 0x2, R33.reuse ;  /* 0x0000000220177819 */ /* 0x140fe40000010221 */
[----:B------:R-:W-:Y:S01]  /*2090*/  @P1 LEA.HI.X R5, R32, c[0x0][0x374], R33, 0x2, P0 ;  /* 0x0000dd0020051a11 */ /* 0x000fe200000f1421 */
[----:B------:R1:W-:Y:S01]  /*20a0*/  STL [R1+0x74], R33 ;  /* 0x0000742101007387 */ /* 0x0003e20000100800 */
[----:B------:R-:W-:-:S03]  /*20b0*/  @P4 IADD3 R2, P0, R24, c[0x0][0x360], RZ ;  /* 0x0000d80018024a10 */ /* 0x000fc60007f1e0ff */
[----:B------:R2:W3:Y:S01]  /*20c0*/  @P1 LDG.E R11, [R4.64] ;  /* 0x00000008040b1981 */ /* 0x0004e2000c1e1900 */
[C---:B------:R-:W-:Y:S02]  /*20d0*/  @P4 IADD3.X R3, R23.reuse, c[0x0][0x364], RZ, P0, !PT ;  /* 0x0000d90017034a10 */ /* 0x040fe400007fe4ff */
[----:B------:R-:W-:Y:S01]  /*20e0*/  IADD3 R8, P2, R24, c[0x0][0x348], RZ ;  /* 0x0000d20018087a10 */ /* 0x000fe20007f5e0ff */
[----:B------:R1:W-:Y:S04]  /*20f0*/  STL [R1+0x68], R24 ;  /* 0x0000681801007387 */ /* 0x0003e80000100800 */
[----:B------:R4:W3:Y:S01]  /*2100*/  @P4 LDG.E R6, [R2.64] ;  /* 0x0000000802064981 */ /* 0x0008e2000c1e1900 */
        /* <DEDUP_REMOVED lines=10> */
[----:B---3--:R1:W-:Y:S04]  /*21b0*/  STL [R1+0x3c], R11 ;  /* 0x00003c0b01007387 */ /* 0x0083e80000100800 */
[----:B------:R1:W-:Y:S01]  /*21c0*/  @P4 STL [R1+0x44], R6 ;  /* 0x0000440601004387 */ /* 0x0003e20000100800 */
[----:B------:R-:W-:Y:S05]  /*21d0*/  @P4 BRA `(.L_x_1515) ;  /* 0x0000007000004947 */ /* 0x000fea0003800000 */
[----:B-1----:R-:W-:-:S05]  /*21e0*/  MOV R6, c[0x0][0x168] ;  /* 0x00005a0000067a02 */ /* 0x002fca0000000f00 */
[----:B------:R1:W-:Y:S01]  /*21f0*/  STL [R1+0x44], R6 ;  /* 0x0000440601007387 */ /* 0x0003e20000100800 */
[----:B------:R-:W-:Y:S05]  /*2200*/  @!P3 BRA `(.L_x_1515) ;  /* 0x000000400000b947 */ /* 0x000fea0003800000 */
[----:B------:R-:W2:Y:S04]  /*2210*/  LDG.E R10, [R8.64] ;  /* 0x00000008080a7981 */ /* 0x000ea8000c1e1900 */
[----:B-1----:R-:W2:Y:S02]  /*2220*/  LDG.E R6, [R8.64+0x4] ;  /* 0x0000040808067981 */ /* 0x002ea4000c1e1900 */
[----:B--2---:R-:W-:-:S05]  /*2230*/  IADD3 R6, -R10, R6, RZ ;  /* 0x000000060a067210 */ /* 0x004fca0007ffe1ff */
[----:B------:R1:W-:Y:S02]  /*2240*/  STL [R1+0x44], R6 ;  /* 0x0000440601007387 */ /* 0x0003e40000100800 */
.L_x_1515:
[----:B------:R-:W-:-:S04]  /*2250*/  ISETP.NE.U32.AND P0, PT, RZ, c[0x0][0x368], PT ;  /* 0x0000da00ff007a0c */ /* 0x000fc80003f05070 */
[----:B------:R-:W-:-:S13]  /*2260*/  ISETP.NE.AND.EX P0, PT, RZ, c[0x0][0x36c], PT, P0 ;  /* 0x0000db00ff007a0c */ /* 0x000fda0003f05300 */
[----:B------:R-:W-:Y:S05]  /*2270*/  @!P0 BRA `(.L_x_1516) ;  /* 0x0000004000008947 */ /* 0x000fea0003800000 */
[----:B-1----:R-:W-:-:S04]  /*2280*/  IADD3 R4, P0, R24, c[0x0][0x368], RZ ;  /* 0x0000da0018047a10 */ /* 0x002fc80007f1e0ff */
[----:B------:R-:W-:-:S05]  /*2290*/  IADD3.X R5, R23, c[0x0][0x36c], RZ, P0, !PT ;  /* 0x0000db0017057a10 */ /* 0x000fca00007fe4ff */
[----:B------:R1:W5:Y:S01]  /*22a0*/  LDG.E R17, [R4.64] ;  /* 0x0000000804117981 */ /* 0x000362000c1e1900 */
[----:B------:R-:W-:Y:S05]  /*22b0*/  BRA `(.L_x_1517) ;  /* 0x0000005000007947 */ /* 0x000fea0003800000 */
.L_x_1516:
[----:B------:R-:W-:Y:S01]  /*22c0*/  MOV R17, UR6 ;  /* 0x0000000600117c02 */ /* 0x000fe20008000f00 */
[----:B------:R-:W-:Y:S05]  /*22d0*/  @!P5 BRA `(.L_x_1517) ;  /* 0x000000300000d947 */ /* 0x000fea0003800000 */
[----:B-1----:R1:W2:Y:S04]  /*22e0*/  LDG.E R6, [R4.64] ;  /* 0x0000000804067981 */ /* 0x0022a8000c1e1900 */
[----:B-1----:R-:W2:Y:S02]  /*22f0*/  LDG.E R4, [R4.64+0x4] ;  /* 0x0000040804047981 */ /* 0x002ea4000c1e1900 */
[----:B--2---:R-:W-:Y:S02]  /*2300*/  IADD3 R17, -R6, R4, RZ ;  /* 0x0000000406117210 */ /* 0x004fe40007ffe1ff */
.L_x_1517:
[----:B-1----:R-:W2:Y:S04]  /*2310*/  LDL R4, [R1+0x44] ;  /* 0x0000440001047983 */ /* 0x002ea80000100800 */
[----:B------:R-:W3:Y:S04]  /*2320*/  LDL.LU R9, [R1+0x54] ;  /* 0x0000540001097983 */ /* 0x000ee80000300800 */
[----:B------:R1:W4:Y:S04]  /*2330*/  @P6 LDG.E R5, [R2.64] ;  /* 0x0000000802056981 */ /* 0x000328000c1e1900 */
[----:B------:R-:W3:Y:S04]  /*2340*/  LDL.LU R21, [R1+0x8] ;  /* 0x0000080001157983 */ /* 0x000ee80000300800 */
[----:B------:R-:W3:Y:S01]  /*2350*/  LDL R20, [R1+0x58] ;  /* 0x0000580001147983 */ /* 0x000ee20000100800 */
[----:B------:R-:W-:-:S04]  /*2360*/  ISETP.NE.U32.AND P0, PT, RZ, c[0x0][0x378], PT ;  /* 0x0000de00ff007a0c */ /* 0x000fc80003f05070 */
[----:B------:R-:W-:Y:S01]  /*2370*/  ISETP.NE.AND.EX P1, PT, RZ, c[0x0][0x37c], PT, P0 ;  /* 0x0000df00ff007a0c */ /* 0x000fe20003f25300 */
[----:B--2---:R-:W-:Y:S02]  /*2380*/  IMAD.MOV.U32 R6, RZ, RZ, R4 ;  /* 0x000000ffff067224 */ /* 0x004fe400078e0004 */
[----:B------:R1:W4:Y:S01]  /*2390*/  @P6 LDG.E R4, [R2.64+0x4] ;  /* 0x0000040802046981 */ /* 0x000322000c1e1900 */
[----:B-----5:R-:W-:Y:S02]  /*23a0*/  IMAD.MOV.U32 R137, RZ, RZ, R17 ;  /* 0x000000ffff897224 */ /* 0x020fe400078e0011 */
[----:B------:R-:W-:-:S05]  /*23b0*/  IMAD.MOV.U32 R10, RZ, RZ, c[0x0][0x2c4] ;  /* 0x0000b100ff0a7624 */ /* 0x000fca00078e00ff */
[----:B------:R-:W-:Y:S02]  /*23c0*/  ISETP.NE.AND P2, PT, R10, 0x1, PT ;  /* 0x000000010a00780c */ /* 0x000fe40003f45270 */
[----:B-1----:R-:W-:-:S04]  /*23d0*/  @P1 IADD3 R2, P0, R24, c[0x0][0x378], RZ ;  /* 0x0000de0018021a10 */ /* 0x002fc80007f1e0ff */
[----:B------:R-:W-:-:S05]  /*23e0*/  @P1 IADD3.X R3, R23, c[0x0][0x37c], RZ, P0, !PT ;  /* 0x0000df0017031a10 */ /* 0x000fca00007fe4ff */
[----:B------:R1:W5:Y:S01]  /*23f0*/  @P1 LDG.E R137, [R2.64] ;  /* 0x0000000802891981 */ /* 0x000362000c1e1900 */
[----:B------:R-:W-:Y:S01]  /*2400*/  IMAD.IADD R11, R17, 0x1, -R11 ;  /* 0x00000001110b7824 */ /* 0x000fe200078e0a0b */
[----:B---3--:R-:W-:Y:S01]  /*2410*/  LOP3.LUT R21, R21, 0xffffffdf, RZ, 0xc0, !PT ;  /* 0xffffffdf15157812 */ /* 0x008fe200078ec0ff */
[----:B------:R-:W-:-:S03]  /*2420*/  IMAD.MOV.U32 R8, RZ, RZ, RZ ;  /* 0x000000ffff087224 */ /* 0x000fc600078e00ff */
[----:B------:R-:W-:Y:S01]  /*2430*/  @P2 LOP3.LUT R21, R21, 0x20, RZ, 0xfc, !PT ;  /* 0x0000002015152812 */ /* 0x000fe200078efcff */
[----:B-1----:R-:W-:Y:S02]  /*2440*/  IMAD.SHL.U32 R3, R9, 0x80, RZ ;  /* 0x0000008009037824 */ /* 0x002fe400078e00ff */
[----:B------:R-:W-:-:S03]  /*2450*/  IMAD.MOV.U32 R2, RZ, RZ, c[0x0][0x228] ;  /* 0x00008a00ff027624 */ /* 0x000fc600078e00ff */
[----:B------:R1:W-:Y:S04]  /*2460*/  STL [R1+0x40], R3 ;  /* 0x0000400301007387 */ /* 0x0003e80000100800 */
[----:B------:R-:W-:Y:S01]  /*2470*/  STL [R1+0x8], R21 ;  /* 0x0000081501007387 */ /* 0x000fe20000100800 */
[----:B-1----:R-:W-:Y:S01]  /*2480*/  IADD3 R3, R3, 0x7f, RZ ;  /* 0x0000007f03037810 */ /* 0x002fe20007ffe0ff */
[----:B------:R-:W-:Y:S01]  /*2490*/  BSSY B0, `(.L_x_1518) ;  /* 0x000003b000007945 */ /* 0x000fe20003800000 */
[----:B----4-:R-:W-:-:S03]  /*24a0*/  @P6 IMAD.IADD R2, R4, 0x1, -R5 ;  /* 0x0000000104026824 */ /* 0x010fc600078e0a05 */
[----:B------:R-:W-:-:S04]  /*24b0*/  @P2 IMAD.HI.U32 R4, R3, c[0x0][0x2c8], RZ ;  /* 0x0000b20003042a27 */ /* 0x000fc800078e00ff */
[----:B------:R-:W-:Y:S01]  /*24c0*/  IMAD.IADD R5, R11, 0x1, R2 ;  /* 0x000000010b057824 */ /* 0x000fe200078e0202 */
[----:B------:R-:W-:-:S04]  /*24d0*/  @P2 SHF.R.U32.HI R3, RZ, c[0x0][0x2cc], R4 ;  /* 0x0000b300ff032a19 */ /* 0x000fc80000011604 */
[C---:B------:R-:W-:Y:S02]  /*24e0*/  IADD3 R152, R5.reuse, 0x70, -R6 ;  /* 0x0000007005987810 */ /* 0x040fe40007ffe806 */
[----:B------:R-:W-:Y:S01]  /*24f0*/  IADD3 R9, R5, 0x6f, RZ ;  /* 0x0000006f05097810 */ /* 0x000fe20007ffe0ff */
[----:B------:R1:W-:Y:S01]  /*2500*/  STL [R1+0x48], R5 ;  /* 0x0000480501007387 */ /* 0x0003e20000100800 */
[----:B------:R-:W-:-:S03]  /*2510*/  IMAD.MOV.U32 R4, RZ, RZ, RZ ;  /* 0x000000ffff047224 */ /* 0x000fc600078e00ff */
[----:B------:R-:W-:Y:S01]  /*2520*/  IMAD.HI R6, R9, -0x6db6db6d, R8 ;  /* 0x9249249309067827 */ /* 0x000fe200078e0208 */
[----:B------:R-:W-:-:S04]  /*2530*/  LOP3.LUT R8, R20, 0xff000000, RZ, 0xc0, !PT ;  /* 0xff00000014087812 */ /* 0x000fc800078ec0ff */
[----:B------:R-:W-:Y:S01]  /*2540*/  SHF.R.U32.HI R9, RZ, 0x1f, R6 ;  /* 0x0000001fff097819 */ /* 0x000fe20000011606 */
[----:B-1----:R-:W-:-:S04]  /*2550*/  IMAD.IADD R5, R152, 0x1, R3 ;  /* 0x0000000198057824 */ /* 0x002fc800078e0203 */
[----:B------:R-:W-:Y:S01]  /*2560*/  IMAD.HI R3, R5, -0x6db6db6d, R4 ;  /* 0x9249249305037827 */ /* 0x000fe200078e0204 */
[----:B------:R-:W-:Y:S02]  /*2570*/  LOP3.LUT R4, R20, 0xff0000, RZ, 0xc0, !PT ;  /* 0x00ff000014047812 */ /* 0x000fe400078ec0ff */
[----:B------:R-:W-:-:S04]  /*2580*/  SHF.R.U32.HI R5, RZ, 0x8, R8 ;  /* 0x00000008ff057819 */ /* 0x000fc80000011608 */
[----:B------:R-:W-:Y:S02]  /*2590*/  LEA.HI R4, R4, R5, RZ, 0x10 ;  /* 0x0000000504047211 */ /* 0x000fe400078f80ff */
[----:B------:R-:W-:Y:S02]  /*25a0*/  SHF.R.U32.HI R8, RZ, 0x1f, R3 ;  /* 0x0000001fff087819 */ /* 0x000fe40000011603 */
[----:B------:R-:W-:Y:S02]  /*25b0*/  SHF.R.U32.HI R10, RZ, 0x10, R4 ;  /* 0x00000010ff0a7819 */ /* 0x000fe40000011604 */
[----:B------:R-:W-:Y:S02]  /*25c0*/  LOP3.LUT R25, R4, 0xff, RZ, 0xc0, !PT ;  /* 0x000000ff04197812 */ /* 0x000fe400078ec0ff */
[----:B------:R-:W-:Y:S02]  /*25d0*/  LEA.HI.SX32 R151, R6, R9, 0x1a ;  /* 0x0000000906977211 */ /* 0x000fe400078fd2ff */
[----:B------:R-:W-:Y:S01]  /*25e0*/  LEA.HI.SX32 R3, R3, R8, 0x1a ;  /* 0x0000000803037211 */ /* 0x000fe200078fd2ff */
[----:B------:R1:W-:Y:S03]  /*25f0*/  STL [R1+0x54], R10 ;  /* 0x0000540a01007387 */ /* 0x0003e60000100800 */
[----:B------:R-:W-:Y:S01]  /*2600*/  IMNMX R6, R151, R3, PT ;  /* 0x0000000397067217 */ /* 0x000fe20003800200 */
[----:B------:R1:W-:Y:S03]  /*2610*/  STL [R1+0x78], R25 ;  /* 0x0000781901007387 */ /* 0x0003e60000100800 */
[----:B------:R-:W-:-:S02]  /*2620*/  ISETP.GE.AND P0, PT, R6, 0x1, PT ;  /* 0x000000010600780c */ /* 0x000fc40003f06270 */
[----:B------:R-:W-:Y:S01]  /*2630*/  ISETP.NE.AND P1, PT, R10, RZ, PT ;  /* 0x000000ff0a00720c */ /* 0x000fe20003f25270 */
[----:B------:R-:W-:-:S03]  /*2640*/  IMAD.MOV.U32 R3, RZ, RZ, RZ ;  /* 0x000000ffff037224 */ /* 0x000fc600078e00ff */
[----:B------:R-:W-:-:S07]  /*2650*/  SEL R136, R10, c[0x0][0x338], P1 ;  /* 0x0000ce000a887a07 */ /* 0x000fce0000800000 */
[----:B------:R-:W-:Y:S05]  /*2660*/  @!P0 BRA `(.L_x_1519) ;  /* 0x000001d000008947 */ /* 0x000fea0003800000 */
[----:B------:R-:W-:Y:S01]  /*2670*/  IABS R3, R136 ;  /* 0x0000008800037213 */ /* 0x000fe20000000000 */
[----:B------:R-:W-:Y:S01]  /*2680*/  IMAD.MOV.U32 R8, RZ, RZ, RZ ;  /* 0x000000ffff087224 */ /* 0x000fe200078e00ff */
[----:B-1----:R-:W-:-:S03]  /*2690*/  IADD3 R10, R136, -0x1, R6 ;  /* 0xffffffff880a7810 */ /* 0x002fc60007ffe006 */
[----:B------:R-:W-:Y:S01]  /*26a0*/  IMAD.MOV.U32 R4, RZ, RZ, R3 ;  /* 0x000000ffff047224 */ /* 0x000fe200078e0003 */
[----:B------:R-:W-:-:S03]  /*26b0*/  IABS R16, R10 ;  /* 0x0000000a00107213 */ /* 0x000fc60000000000 */
[----:B------:R-:W1:Y:S08]  /*26c0*/  I2F.RP R3, R4 ;  /* 0x0000000400037306 */ /* 0x000e700000209400 */
        /* <DEDUP_REMOVED lines=23> */
.L_x_1519:
[----:B------:R-:W-:Y:S05]  /*2840*/  BSYNC B0 ;  /* 0x0000000000007941 */ /* 0x000fea0003800000 */
.L_x_1518:
[----:B-1----:R-:W2:Y:S01]  /*2850*/  LDL R10, [R1+0x124] ;  /* 0x00012400010a7983 */ /* 0x002ea20000100800 */
[----:B------:R-:W-:-:S04]  /*2860*/  IMAD R4, R25, R3, RZ ;  /* 0x0000000319047224 */ /* 0x000fc800078e02ff */
[----:B------:R-:W-:-:S05]  /*2870*/  IMAD.IADD R3, R4, 0x1, R3 ;  /* 0x0000000104037824 */ /* 0x000fca00078e0203 */
[----:B------:R-:W-:Y:S01]  /*2880*/  IMNMX R5, R6, R3, PT ;  /* 0x0000000306057217 */ /* 0x000fe20003800200 */
[----:B------:R-:W-:-:S04]  /*2890*/  IMAD R3, R4, 0x70, -R11 ;  /* 0x0000007004037824 */ /* 0x000fc800078e0a0b */
[----:B------:R-:W-:Y:S01]  /*28a0*/  IMAD R5, R5, 0x70, -R11 ;  /* 0x0000007005057824 */ /* 0x000fe200078e0a0b */
[----:B------:R-:W-:-:S04]  /*28b0*/  IMNMX R4, RZ, R3, !PT ;  /* 0x00000003ff047217 */ /* 0x000fc80007800200 */
[----:B------:R-:W-:-:S04]  /*28c0*/  IMNMX R3, R5, R2, PT ;  /* 0x0000000205037217 */ /* 0x000fc80003800200 */
[----:B------:R-:W-:Y:S02]  /*28d0*/  ISETP.GT.AND P0, PT, R3, R4, PT ;  /* 0x000000040300720c */ /* 0x000fe40003f04270 */
[----:B------:R-:W-:-:S05]  /*28e0*/  SHF.R.U32.HI R4, RZ, 0x4, R4 ;  /* 0x00000004ff047819 */ /* 0x000fca0000011604 */
[----:B------:R-:W-:-:S04]  /*28f0*/  IMAD.WIDE.U32 R8, R4, 0x24924925, RZ ;  /* 0x2492492504087825 */ /* 0x000fc800078e00ff */
        /* <DEDUP_REMOVED lines=11> */
[----:B------:R-:W-:Y:S02]  /*29b0*/  ISETP.NE.U32.AND P0, PT, RZ, c[0x0][0x340], PT ;  /* 0x0000d000ff007a0c */ /* 0x000fe40003f05070 */
[----:B------:R-:W-:Y:S02]  /*29c0*/  SHF.R.S32.HI R16, RZ, 0x1f, R82 ;  /* 0x0000001fff107819 */ /* 0x000fe40000011452 */
[----:B------:R-:W-:Y:S02]  /*29d0*/  ISETP.NE.AND.EX P3, PT, RZ, c[0x0][0x344], PT, P0 ;  /* 0x0000d100ff007a0c */ /* 0x000fe40003f65300 */
[----:B------:R-:W-:-:S11]  /*29e0*/  MOV R31, R21 ;  /* 0x00000015001f7202 */ /* 0x000fd60000000f00 */
[----:B------:R-:W-:-:S04]  /*29f0*/  @P3 IADD3 R4, P0, R24, c[0x0][0x340], RZ ;  /* 0x0000d00018043a10 */ /* 0x000fc80007f1e0ff */
[----:B------:R-:W-:-:S05]  /*2a00*/  @P3 IADD3.X R5, R23, c[0x0][0x344], RZ, P0, !PT ;  /* 0x0000d10017053a10 */ /* 0x000fca00007fe4ff */
[----:B------:R1:W2:Y:S01]  /*2a10*/  @P3 LDG.E R26, [R4.64] ;  /* 0x00000008041a3981 */ /* 0x0002a2000c1e1900 */
[----:B------:R-:W-:Y:S01]  /*2a20*/  IADD3 R116, P0, R82, R18, RZ ;  /* 0x0000001252747210 */ /* 0x000fe20007f1e0ff */
[----:B------:R-:W-:Y:S01]  /*2a30*/  IMAD.MOV.U32 R30, RZ, RZ, c[0x0][0x238] ;  /* 0x00008e00ff1e7624 */ /* 0x000fe200078e00ff */
[----:B------:R-:W-:Y:S01]  /*2a40*/  IADD3 R39, R3, -0x1, RZ ;  /* 0xffffffff03277810 */ /* 0x000fe20007ffe0ff */
[----:B------:R-:W-:Y:S01]  /*2a50*/  IMAD R11, R16, c[0x0][0x280], RZ ;  /* 0x0000a000100b7a24 */ /* 0x000fe200078e02ff */
[----:B------:R-:W-:Y:S01]  /*2a60*/  LEA.HI.X.SX32 R117, R18, R16, 0x1, P0 ;  /* 0x0000001012757211 */ /* 0x000fe200000f0eff */
[----:B------:R-:W-:Y:S01]  /*2a70*/  ULDC UR5, c[0x0][0x23c] ;  /* 0x00008f0000057ab9 */ /* 0x000fe20000000800 */
[----:B------:R-:W-:Y:S01]  /*2a80*/  LOP3.LUT R29, R20, 0xffff, RZ, 0xc0, !PT ;  /* 0x0000ffff141d7812 */ /* 0x000fe200078ec0ff */
[----:B------:R-:W-:Y:S01]  /*2a90*/  IMAD.WIDE.U32 R20, R30, 0x40, RZ ;  /* 0x000000401e147825 */ /* 0x000fe200078e00ff */
[----:B------:R-:W-:Y:S01]  /*2aa0*/  SEL R27, R33, RZ, !P6 ;  /* 0x000000ff211b7207 */ /* 0x000fe20007000000 */
[----:B------:R-:W-:Y:S01]  /*2ab0*/  USHF.L.U32 UR12, UR5, 0x6, URZ ;  /* 0x00000006050c7899 */ /* 0x000fe2000800063f */
[----:B------:R-:W-:Y:S01]  /*2ac0*/  MOV R140, 0x70 ;  /* 0x00000070008c7802 */ /* 0x000fe20000000f00 */
[----:B------:R-:W-:Y:S01]  /*2ad0*/  IMAD R6, R117, c[0x0][0x238], RZ ;  /* 0x00008e0075067a24 */ /* 0x000fe200078e02ff */
[----:B------:R-:W-:Y:S01]  /*2ae0*/  SEL R28, R32, RZ, !P6 ;  /* 0x000000ff201c7207 */ /* 0x000fe20007000000 */
[----:B------:R-:W-:Y:S01]  /*2af0*/  IMAD R3, R27, c[0x0][0x248], RZ ;  /* 0x000092001b037a24 */ /* 0x000fe200078e02ff */
[----:B------:R-:W-:Y:S01]  /*2b00*/  ISETP.GE.AND P5, PT, R76, c[0x0][0x1d4], PT ;  /* 0x000075004c007a0c */ /* 0x000fe20003fa6270 */
[----:B------:R-:W-:Y:S01]  /*2b10*/  IMAD R6, R116, c[0x0][0x23c], R6 ;  /* 0x00008f0074067a24 */ /* 0x000fe200078e0206 */
[----:B------:R-:W-:Y:S01]  /*2b20*/  ISETP.GE.AND P4, PT, R226, c[0x0][0x1d4], PT ;  /* 0x00007500e2007a0c */ /* 0x000fe20003f86270 */
[C---:B------:R-:W-:Y:S01]  /*2b30*/  IMAD R153, R140.reuse, c[0x0][0x23c], RZ ;  /* 0x00008f008c997a24 */ /* 0x040fe200078e02ff */
[----:B------:R-:W-:Y:S01]  /*2b40*/  MOV R150, 0x5 ;  /* 0x0000000500967802 */ /* 0x000fe20000000f00 */
[----:B------:R-:W-:Y:S01]  /*2b50*/  IMAD.WIDE.U32 R138, R140, c[0x0][0x238], RZ ;  /* 0x00008e008c8a7a25 */ /* 0x000fe200078e00ff */
[C---:B------:R-:W-:Y:S01]  /*2b60*/  SHF.L.U32 R162, R30.reuse, 0x5, RZ ;  /* 0x000000051ea27819 */ /* 0x040fe200000006ff */
[----:B------:R-:W-:Y:S01]  /*2b70*/  UIMAD UR5, UR5, 0x60, URZ ;  /* 0x00000060050578a4 */ /* 0x000fe2000f8e023f */
[----:B------:R-:W-:Y:S01]  /*2b80*/  SHF.L.U64.HI R157, R30, R150, c[0x0][0x23c] ;  /* 0x00008f001e9d7619 */ /* 0x000fe20000010296 */
[----:B------:R-:W-:Y:S01]  /*2b90*/  IMAD.IADD R153, R139, 0x1, R153 ;  /* 0x000000018b997824 */ /* 0x000fe200078e0299 */
[----:B------:R-:W-:Y:S01]  /*2ba0*/  LOP3.LUT R31, R31, 0xfffffffb, RZ, 0xc0, !PT ;  /* 0xfffffffb1f1f7812 */ /* 0x000fe200078ec0ff */
[----:B-1----:R-:W-:Y:S01]  /*2bb0*/  IMAD.WIDE.U32 R4, R116, c[0x0][0x238], R76 ;  /* 0x00008e0074047a25 */ /* 0x002fe200078e004c */
[----:B------:R-:W-:-:S02]  /*2bc0*/  MOV R159, c[0x0][0x290] ;  /* 0x0000a400009f7a02 */ /* 0x000fc40000000f00 */
[----:B------:R-:W-:Y:S01]  /*2bd0*/  @P5 LOP3.LUT R31, R31, 0x4, RZ, 0xfc, !PT ;  /* 0x000000041f1f5812 */ /* 0x000fe200078efcff */
[----:B------:R-:W-:Y:S02]  /*2be0*/  IMAD.IADD R5, R5, 0x1, R6 ;  /* 0x0000000105057824 */ /* 0x000fe400078e0206 */
[----:B------:R-:W-:Y:S01]  /*2bf0*/  IMAD R6, R39, -0x70, R2 ;  /* 0xffffff9027067824 */ /* 0x000fe200078e0202 */
[----:B------:R-:W-:Y:S01]  /*2c00*/  LOP3.LUT R31, R31, 0xfffffffd, RZ, 0xc0, !PT ;  /* 0xfffffffd1f1f7812 */ /* 0x000fe200078ec0ff */
[----:B------:R-:W-:-:S03]  /*2c10*/  IMAD.WIDE.U32 R4, R29, c[0x0][0x240], R4 ;  /* 0x000090001d047a25 */ /* 0x000fc600078e0004 */
[----:B------:R-:W-:Y:S01]  /*2c20*/  IMNMX R8, R6, 0x70, PT ;  /* 0x0000007006087817 */ /* 0x000fe20003800200 */
[----:B------:R-:W-:Y:S01]  /*2c30*/  IMAD R5, R29, c[0x0][0x244], R5 ;  /* 0x000091001d057a24 */ /* 0x000fe200078e0205 */
[----:B------:R-:W-:Y:S01]  /*2c40*/  @P4 LOP3.LUT R31, R31, 0x2, RZ, 0xfc, !PT ;  /* 0x000000021f1f4812 */ /* 0x000fe200078efcff */
[----:B------:R-:W-:Y:S01]  /*2c50*/  IMAD R6, R28, c[0x0][0x24c], R3 ;  /* 0x000093001c067a24 */ /* 0x000fe200078e0203 */
[----:B------:R-:W-:Y:S01]  /*2c60*/  IADD3 R3, -R82, R8, RZ ;  /* 0x0000000852037210 */ /* 0x000fe20007ffe1ff */
[----:B------:R-:W-:Y:S01]  /*2c70*/  IMAD.WIDE.U32 R120, R28, c[0x0][0x248], R4 ;  /* 0x000092001c787a25 */ /* 0x000fe200078e0004 */
[----:B------:R-:W-:Y:S01]  /*2c80*/  SHF.R.S32.HI R5, RZ, 0x1f, R39 ;  /* 0x0000001fff057819 */ /* 0x000fe20000011427 */
[----:B------:R1:W-:Y:S01]  /*2c90*/  STL [R1+0x8], R31 ;  /* 0x0000081f01007387 */ /* 0x0003e20000100800 */
[----:B------:R-:W-:Y:S01]  /*2ca0*/  ISETP.GE.AND P0, PT, R3, 0x1, PT ;  /* 0x000000010300780c */ /* 0x000fe20003f06270 */
[----:B------:R-:W-:Y:S01]  /*2cb0*/  IMAD R4, R153, R39, RZ ;  /* 0x0000002799047224 */ /* 0x000fe200078e02ff */
[----:B------:R-:W-:Y:S01]  /*2cc0*/  MOV R118, R120 ;  /* 0x0000007800767202 */ /* 0x000fe20000000f00 */
[----:B------:R-:W-:Y:S01]  /*2cd0*/  IMAD.IADD R119, R121, 0x1, R6 ;  /* 0x0000000179777824 */ /* 0x000fe200078e0206 */
[----:B------:R-:W-:Y:S01]  /*2ce0*/  ISETP.GE.AND P2, PT, R3, 0x21, PT ;  /* 0x000000210300780c */ /* 0x000fe20003f46270 */
[----:B------:R-:W-:-:S02]  /*2cf0*/  IMAD R6, R5, R138, R4 ;  /* 0x0000008a05067224 */ /* 0x000fc400078e0204 */
[----:B------:R-:W-:-:S04]  /*2d00*/  IMAD.WIDE.U32 R4, R39, R138, R118 ;  /* 0x0000008a27047225 */ /* 0x000fc800078e0076 */
[----:B------:R-:W-:Y:S02]  /*2d10*/  IMAD.IADD R5, R5, 0x1, R6 ;  /* 0x0000000105057824 */ /* 0x000fe400078e0206 */
[----:B------:R-:W-:Y:S01]  /*2d20*/  @P0 LEA R8, P1, R4, c[0x0][0x220], 0x1 ;  /* 0x0000880004080a11 */ /* 0x000fe200078208ff */
[----:B------:R-:W-:Y:S02]  /*2d30*/  IMAD R15, R82, c[0x0][0x284], R11 ;  /* 0x0000a100520f7a24 */ /* 0x000fe400078e020b */
[----:B------:R-:W-:Y:S01]  /*2d40*/  IMAD.IADD R135, R17, 0x1, R19 ;  /* 0x0000000111877824 */ /* 0x000fe200078e0213 */
[----:B------:R-:W-:Y:S01]  /*2d50*/  @P0 LEA.HI.X R9, R4, c[0x0][0x224], R5, 0x1, P1 ;  /* 0x0000890004090a11 */ /* 0x000fe200008f0c05 */
[----:B------:R-:W-:Y:S01]  /*2d60*/  IMAD.WIDE.U32 R24, R82, c[0x0][0x290], R76 ;  /* 0x0000a40052187a25 */ /* 0x000fe200078e004c */
[----:B------:R-:W-:-:S03]  /*2d70*/  @P2 IADD3 R6, P1, R162, R4, RZ ;  /* 0x00000004a2062210 */ /* 0x000fc60007f3e0ff */
[----:B------:R-:W-:Y:S01]  /*2d80*/  @!PT LDS RZ, [RZ] ;  /* 0x00000000fffff984 */ /* 0x000fe20000000800 */
[----:B------:R-:W-:Y:S01]  /*2d90*/  @!PT LDS RZ, [RZ] ;  /* 0x00000000fffff984 */ /* 0x000fe20000000800 */
[----:B------:R-:W-:Y:S01]  /*2da0*/  @!PT LDS RZ, [RZ] ;  /* 0x00000000fffff984 */ /* 0x000fe20000000800 */
[----:B------:R3:W-:Y:S01]  /*2db0*/  @P0 LDGSTS.E.BYPASS.LTC128B.128 [R227+0x8100], [R8.64], !P5 ;  /* 0x0810000008e30fae */ /* 0x0007e2000e901d48 */
[----:B------:R-:W-:-:S03]  /*2dc0*/  IMAD.WIDE.U32 R18, R82, c[0x0][0x280], R76 ;  /* 0x0000a00052127a25 */ /* 0x000fc600078e004c */
[----:B------:R3:W-:Y:S01]  /*2dd0*/  @P0 LDGSTS.E.BYPASS.LTC128B.128 [R227+0xb900], [R8.64+0x80], !P4 ;  /* 0x0b90008008e30fae */ /* 0x0007e2000e101d48 */
[----:B------:R-:W-:Y:S01]  /*2de0*/  @P2 IMAD.X R10, R5, 0x1, R157, P1 ;  /* 0x00000001050a2824 */ /* 0x000fe200008e069d */
[----:B------:R-:W-:Y:S01]  /*2df0*/  ISETP.GE.AND P1, PT, R3, 0x41, PT ;  /* 0x000000410300780c */ /* 0x000fe20003f26270 */
[----:B------:R-:W-:Y:S01]  /*2e00*/  IMAD.WIDE.U32 R144, R30, 0x60, RZ ;  /* 0x000000601e907825 */ /* 0x000fe200078e00ff */
[----:B------:R-:W-:-:S03]  /*2e10*/  IADD3 R19, R15, R19, RZ ;  /* 0x000000130f137210 */ /* 0x000fc60007ffe0ff */
[----:B------:R-:W-:Y:S01]  /*2e20*/  IMAD.MOV.U32 R147, RZ, RZ, c[0x0][0x280] ;  /* 0x0000a000ff937624 */ /* 0x000fe200078e00ff */
[----:B------:R-:W-:Y:S01]  /*2e30*/  IADD3 R156, R145, UR5, RZ ;  /* 0x00000005919c7c10 */ /* 0x000fe2000fffe0ff */
[C---:B------:R-:W-:Y:S02]  /*2e40*/  IMAD R154, R140.reuse, c[0x0][0x284], RZ ;  /* 0x0000a1008c9a7a24 */ /* 0x040fe400078e02ff */
[C---:B------:R-:W-:Y:S01]  /*2e50*/  IMAD R155, R140.reuse, c[0x0][0x294], RZ ;  /* 0x0000a5008c9b7a24 */ /* 0x040fe200078e02ff */
[-C--:B------:R-:W-:Y:S01]  /*2e60*/  SHF.L.U64.HI R149, R147, R150.reuse, c[0x0][0x284] ;  /* 0x0000a10093957619 */ /* 0x080fe20000010296 */
[----:B------:R-:W-:Y:S01]  /*2e70*/  IMAD.WIDE.U32 R142, R140, c[0x0][0x280], RZ ;  /* 0x0000a0008c8e7a25 */ /* 0x000fe200078e00ff */
[----:B------:R-:W-:Y:S02]  /*2e80*/  SHF.L.U64.HI R150, R159, R150, c[0x0][0x294] ;  /* 0x0000a5009f967619 */ /* 0x000fe40000010296 */
[----:B------:R-:W-:Y:S01]  /*2e90*/  SHF.L.U32 R160, R147, 0x5, RZ ;  /* 0x0000000593a07819 */ /* 0x000fe200000006ff */
[----:B-----5:R-:W-:Y:S01]  /*2ea0*/  IMAD.WIDE.U32 R102, R137, c[0x0][0x280], R18 ;  /* 0x0000a00089667a25 */ /* 0x020fe200078e0012 */
[----:B------:R-:W-:-:S03]  /*2eb0*/  IADD3 R154, R143, R154, RZ ;  /* 0x0000009a8f9a7210 */ /* 0x000fc60007ffe0ff */
[----:B------:R-:W-:-:S04]  /*2ec0*/  IMAD.WIDE.U32 R140, R140, c[0x0][0x290], RZ ;  /* 0x0000a4008c8c7a25 */ /* 0x000fc800078e00ff */
[----:B------:R-:W-:Y:S01]  /*2ed0*/  IMAD.WIDE.U32 R126, R29, c[0x0][0x1e8], RZ ;  /* 0x00007a001d7e7a25 */ /* 0x000fe200078e00ff */
[----:B---3--:R-:W-:-:S03]  /*2ee0*/  @P2 LEA R8, P0, R6, c[0x0][0x220], 0x1 ;  /* 0x0000880006082a11 */ /* 0x008fc600078008ff */
[----:B------:R-:W-:Y:S01]  /*2ef0*/  IMAD.WIDE.U32 R124, R29, c[0x0][0x210], RZ ;  /* 0x000084001d7c7a25 */ /* 0x000fe200078e00ff */
[----:B------:R-:W-:Y:S02]  /*2f00*/  @P2 LEA.HI.X R9, R6, c[0x0][0x224], R10, 0x1, P0 ;  /* 0x0000890006092a11 */ /* 0x000fe400000f0c0a */
[----:B------:R-:W-:Y:S01]  /*2f10*/  ISETP.GT.AND P0, PT, R3, 0x60, PT ;  /* 0x000000600300780c */ /* 0x000fe20003f04270 */
[--C-:B------:R-:W-:Y:S02]  /*2f20*/  IMAD.WIDE.U32 R10, R82, c[0x0][0x280], R78.reuse ;  /* 0x0000a000520a7a25 */ /* 0x100fe400078e004e */
[----:B------:R3:W-:Y:S02]  /*2f30*/  @P2 LDGSTS.E.BYPASS.LTC128B.128 [R229+0x9100], [R8.64], !P5 ;  /* 0x0910000008e52fae */ /* 0x0007e4000e901d48 */
[----:B------:R-:W-:Y:S01]  /*2f40*/  IMAD R3, R16, c[0x0][0x290], RZ ;  /* 0x0000a40010037a24 */ /* 0x000fe200078e02ff */
[----:B------:R-:W-:Y:S01]  /*2f50*/  MOV R22, R10 ;  /* 0x0000000a00167202 */ /* 0x000fe20000000f00 */
[----:B------:R3:W-:Y:S01]  /*2f60*/  @P2 LDGSTS.E.BYPASS.LTC128B.128 [R229+0xc900], [R8.64+0x80], !P4 ;  /* 0x0c90008008e52fae */ /* 0x0007e2000e101d48 */
[----:B------:R-:W-:Y:S01]  /*2f70*/  @P1 IADD3 R6, P2, R4, R20, RZ ;  /* 0x0000001404061210 */ /* 0x000fe20007f5e0ff */
[----:B------:R-:W-:Y:S01]  /*2f80*/  IMAD.WIDE.U32 R16, R82, c[0x0][0x290], R78 ;  /* 0x0000a40052107a25 */ /* 0x000fe200078e004e */
[----:B------:R-:W-:-:S03]  /*2f90*/  IADD3 R23, R11, R15, RZ ;  /* 0x0000000f0b177210 */ /* 0x000fc60007ffe0ff */
[----:B------:R-:W-:Y:S01]  /*2fa0*/  IMAD R3, R82, c[0x0][0x294], R3 ;  /* 0x0000a50052037a24 */ /* 0x000fe200078e0203 */
[----:B------:R-:W-:Y:S01]  /*2fb0*/  MOV R20, R16 ;  /* 0x0000001000147202 */ /* 0x000fe20000000f00 */
[----:B------:R-:W-:Y:S02]  /*2fc0*/  IMAD.MOV.U32 R16, RZ, RZ, R24 ;  /* 0x000000ffff107224 */ /* 0x000fe400078e0018 */
[----:B------:R-:W-:-:S04]  /*2fd0*/  IMAD.WIDE.U32 R106, R137, c[0x0][0x280], R22 ;  /* 0x0000a000896a7a25 */ /* 0x000fc800078e0016 */
[----:B------:R-:W-:Y:S02]  /*2fe0*/  IMAD.SHL.U32 R161, R159, 0x20, RZ ;  /* 0x000000209fa17824 */ /* 0x000fe400078e00ff */
[----:B------:R-:W-:Y:S02]  /*2ff0*/  IMAD.IADD R155, R141, 0x1, R155 ;  /* 0x000000018d9b7824 */ /* 0x000fe400078e029b */
[C---:B------:R-:W-:Y:S02]  /*3000*/  IMAD R134, R29.reuse, c[0x0][0x1ec], R127 ;  /* 0x00007b001d867a24 */ /* 0x040fe400078e027f */
[----:B------:R-:W-:Y:S01]  /*3010*/  IMAD R133, R29, c[0x0][0x214], R125 ;  /* 0x000085001d857a24 */ /* 0x000fe200078e027d */
[----:B---3--:R-:W-:Y:S01]  /*3020*/  @P1 IADD3.X R8, R5, UR12, R21, P2, !PT ;  /* 0x0000000c05081c10 */ /* 0x008fe200097fe415 */
[----:B------:R-:W-:Y:S01]  /*3030*/  @P0 IMAD.WIDE.U32 R4, R30, 0x60, R4 ;  /* 0x000000601e040825 */ /* 0x000fe200078e0004 */
[----:B------:R-:W-:-:S03]  /*3040*/  @P1 LEA R10, P2, R6, c[0x0][0x220], 0x1 ;  /* 0x00008800060a1a11 */ /* 0x000fc600078408ff */
[----:B------:R-:W-:Y:S01]  /*3050*/  IMAD.IADD R21, R17, 0x1, R3 ;  /* 0x0000000111157824 */ /* 0x000fe200078e0203 */
[----:B------:R-:W-:Y:S01]  /*3060*/  @P1 LEA.HI.X R11, R6, c[0x0][0x224], R8, 0x1, P2 ;  /* 0x00008900060b1a11 */ /* 0x000fe200010f0c08 */
[----:B------:R-:W-:Y:S01]  /*3070*/  IMAD.IADD R17, R3, 0x1, R25 ;  /* 0x0000000103117824 */ /* 0x000fe200078e0219 */
[----:B------:R-:W-:Y:S01]  /*3080*/  @P0 IADD3 R3, R5, UR5, RZ ;  /* 0x0000000505030c10 */ /* 0x000fe2000fffe0ff */
[C---:B------:R-:W-:Y:S01]  /*3090*/  IMAD.WIDE.U32 R104, R137.reuse, c[0x0][0x290], R20 ;  /* 0x0000a40089687a25 */ /* 0x040fe200078e0014 */
[C---:B------:R-:W-:Y:S01]  /*30a0*/  @P0 LEA R8, P2, R4.reuse, c[0x0][0x220], 0x1 ;  /* 0x0000880004080a11 */ /* 0x040fe200078408ff */
[----:B------:R1:W-:Y:S02]  /*30b0*/  @P1 LDGSTS.E.BYPASS.LTC128B.128 [R229+0xa100], [R10.64], !P5 ;  /* 0x0a1000000ae51fae */ /* 0x0003e4000e901d48 */
[----:B------:R-:W-:Y:S01]  /*30c0*/  IMAD.WIDE.U32 R100, R137, c[0x0][0x290], R16 ;  /* 0x0000a40089647a25 */ /* 0x000fe200078e0010 */
[----:B------:R-:W-:Y:S01]  /*30d0*/  @P0 LEA.HI.X R9, R4, c[0x0][0x224], R3, 0x1, P2 ;  /* 0x0000890004090a11 */ /* 0x000fe200010f0c03 */
[----:B------:R1:W-:Y:S01]  /*30e0*/  @P1 LDGSTS.E.BYPASS.LTC128B.128 [R229+0xd900], [R10.64+0x80], !P4 ;  /* 0x0d9000800ae51fae */ /* 0x0003e2000e101d48 */
[----:B------:R-:W-:-:S02]  /*30f0*/  SHF.R.S32.HI R4, RZ, 0x1f, R137 ;  /* 0x0000001fff047819 */ /* 0x000fc40000011489 */
[----:B------:R-:W-:Y:S01]  /*3100*/  MOV R3, c[0x0][0x27c] ;  /* 0x00009f0000037a02 */ /* 0x000fe20000000f00 */
[----:B------:R1:W-:Y:S02]  /*3110*/  @P0 LDGSTS.E.BYPASS.LTC128B.128 [R229+0xb100], [R8.64], !P5 ;  /* 0x0b10000008e50fae */ /* 0x0003e4000e901d48 */
[C---:B------:R-:W-:Y:S02]  /*3120*/  IMAD R5, R4.reuse, c[0x0][0x290], RZ ;  /* 0x0000a40004057a24 */ /* 0x040fe400078e02ff */
[----:B------:R-:W-:Y:S01]  /*3130*/  IMAD.SHL.U32 R73, R3, 0x2, RZ ;  /* 0x0000000203497824 */ /* 0x000fe200078e00ff */
[----:B------:R1:W-:Y:S01]  /*3140*/  @P0 LDGSTS.E.BYPASS.LTC128B.128 [R229+0xe900], [R8.64+0x80], !P4 ;  /* 0x0e90008008e50fae */ /* 0x0003e2000e101d48 */
[----:B------:R-:W-:Y:S02]  /*3150*/  IMAD R3, R137, c[0x0][0x294], R5 ;  /* 0x0000a50089037a24 */ /* 0x000fe400078e0205 */
[----:B------:R-:W-:Y:S01]  /*3160*/  IMAD R6, R4, c[0x0][0x280], RZ ;  /* 0x0000a00004067a24 */ /* 0x000fe200078e02ff */
[----:B------:R-:W0:Y:S01]  /*3170*/  LDGDEPBAR ;  /* 0x00000000000079af */ /* 0x000e220000000000 */
[----:B------:R-:W-:Y:S01]  /*3180*/  WARPSYNC 0xffffffff ;  /* 0xffffffff00007948 */ /* 0x000fe20003800000 */
[----:B------:R-:W-:Y:S01]  /*3190*/  IMAD.IADD R111, R105, 0x1, R3 ;  /* 0x00000001696f7824 */ /* 0x000fe200078e0203 */
[----:B------:R-:W-:Y:S01]  /*31a0*/  IADD3 R109, R3, R101, RZ ;  /* 0x00000065036d7210 */ /* 0x000fe20007ffe0ff */
[----:B------:R-:W-:-:S05]  /*31b0*/  IMAD R4, R137, c[0x0][0x284], R6 ;  /* 0x0000a10089047a24 */ /* 0x000fca00078e0206 */
[----:B------:R-:W-:Y:S02]  /*31c0*/  IADD3 R112, R107, R4, RZ ;  /* 0x000000046b707210 */ /* 0x000fe40007ffe0ff */
[----:B------:R-:W-:Y:S02]  /*31d0*/  IADD3 R110, R4, R103, RZ ;  /* 0x00000067046e7210 */ /* 0x000fe40007ffe0ff */
[----:B--2---:R-:W-:Y:S01]  /*31e0*/  @P3 SHF.R.S32.HI R5, RZ, 0x1f, R26 ;  /* 0x0000001fff053819 */ /* 0x004fe2000001141a */
[----:B------:R-:W-:Y:S01]  /*31f0*/  @!P3 IMAD.MOV.U32 R26, RZ, RZ, R32 ;  /* 0x000000ffff1ab224 */ /* 0x000fe200078e0020 */
[----:B------:R-:W-:-:S03]  /*3200*/  @!P3 MOV R5, R33 ;  /* 0x000000210005b202 */ /* 0x000fc60000000f00 */
[----:B------:R-:W-:-:S04]  /*3210*/  IMAD.WIDE.U32 R122, R26, c[0x0][0x2b0], RZ ;  /* 0x0000ac001a7a7a25 */ /* 0x000fc800078e00ff */
[----:B------:R-:W-:-:S04]  /*3220*/  IMAD R5, R5, c[0x0][0x2b0], RZ ;  /* 0x0000ac0005057a24 */ /* 0x000fc800078e02ff */
[----:B------:R-:W-:-:S05]  /*3230*/  IMAD R5, R26, c[0x0][0x2b4], R5 ;  /* 0x0000ad001a057a24 */ /* 0x000fca00078e0205 */
[----:B------:R-:W-:Y:S02]  /*3240*/  IADD3 R132, R123, R5, RZ ;  /* 0x000000057b847210 */ /* 0x000fe40007ffe0ff */
[----:B-1----:R-:W-:Y:S01]  /*3250*/  ISETP.GE.AND P2, PT, R76, c[0x0][0x27c], PT ;  /* 0x00009f004c007a0c */ /* 0x002fe20003f46270 */
[C---:B------:R-:W-:Y:S01]  /*3260*/  IMAD.WIDE.U32 R4, R29.reuse, c[0x0][0x260], R76 ;  /* 0x000098001d047a25 */ /* 0x040fe200078e004c */
[C---:B------:R-:W-:Y:S01]  /*3270*/  IADD3 R11, R82.reuse, 0x20, RZ ;  /* 0x00000020520b7810 */ /* 0x040fe20007ffe0ff */
        /* <DEDUP_REMOVED lines=12> */
[----:B------:R-:W-:Y:S01]  /*3340*/  IMAD.MOV.U32 R165, RZ, RZ, c[0x0][0x2b8] ;  /* 0x0000ae00ffa57624 */ /* 0x000fe200078e00ff */
[----:B------:R-:W-:Y:S01]  /*3350*/  LOP3.LUT R11, R11, 0x1c0, RZ, 0xc0, !PT ;  /* 0x000001c00b0b7812 */ /* 0x000fe200078ec0ff */
[----:B------:R-:W-:Y:S01]  /*3360*/  IMAD.WIDE.U32 R98, R28, c[0x0][0x268], R8 ;  /* 0x00009a001c627a25 */ /* 0x000fe200078e0008 */
[CC--:B------:R-:W-:Y:S01]  /*3370*/  LEA.HI R10, R5.reuse, R3.reuse, RZ, 0x6 ;  /* 0x00000003050a7211 */ /* 0x0c0fe200078f30ff */
[----:B------:R-:W-:Y:S01]  /*3380*/  ULDC.64 UR4, c[0x0][0x280] ;  /* 0x0000a00000047ab9 */ /* 0x000fe20000000a00 */
[----:B------:R-:W-:Y:S01]  /*3390*/  LEA.HI R3, R5, R3, RZ, 0x3 ;  /* 0x0000000305037211 */ /* 0x000fe200078f18ff */
[----:B------:R-:W-:Y:S01]  /*33a0*/  IMAD.MOV.U32 R164, RZ, RZ, c[0x0][0x27c] ;  /* 0x00009f00ffa47624 */ /* 0x000fe200078e00ff */
[----:B------:R-:W-:Y:S01]  /*33b0*/  ISETP.NE.AND P1, PT, R165, 0x1, PT ;  /* 0x00000001a500780c */ /* 0x000fe20003f25270 */
[----:B------:R-:W-:Y:S01]  /*33c0*/  IMAD R6, R27, c[0x0][0x268], RZ ;  /* 0x00009a001b067a24 */ /* 0x000fe200078e02ff */
[--C-:B------:R-:W-:Y:S01]  /*33d0*/  LOP3.LUT R5, R22, 0x38, R3.reuse, 0xf8, !PT ;  /* 0x0000003816057812 */ /* 0x100fe200078ef803 */
[C---:B------:R-:W-:Y:S01]  /*33e0*/  IMAD.SHL.U32 R22, R82.reuse, 0x40, RZ ;  /* 0x0000004052167824 */ /* 0x040fe200078e00ff */
[----:B------:R-:W-:Y:S01]  /*33f0*/  LOP3.LUT R8, R11, 0x38, R3, 0xf8, !PT ;  /* 0x000000380b087812 */ /* 0x000fe200078ef803 */
[----:B------:R-:W-:Y:S01]  /*3400*/  IMAD.SHL.U32 R23, R23, 0x40, RZ ;  /* 0x0000004017177824 */ /* 0x000fe200078e00ff */
[----:B------:R-:W-:Y:S01]  /*3410*/  IADD3 R11, R82, 0x20, RZ ;  /* 0x00000020520b7810 */ /* 0x000fe20007ffe0ff */
[----:B------:R-:W-:Y:S01]  /*3420*/  IMAD R15, R28, c[0x0][0x26c], R6 ;  /* 0x00009b001c0f7a24 */ /* 0x000fe200078e0206 */
[----:B------:R-:W-:Y:S01]  /*3430*/  LOP3.LUT R22, R22, 0x1c0, RZ, 0xc0, !PT ;  /* 0x000001c016167812 */ /* 0x000fe200078ec0ff */
[----:B------:R-:W-:Y:S01]  /*3440*/  IMAD.MOV.U32 R148, RZ, RZ, 0x6 ;  /* 0x00000006ff947424 */ /* 0x000fe200078e00ff */
[----:B------:R-:W-:Y:S01]  /*3450*/  SHF.R.S32.HI R4, RZ, 0x6, R10 ;  /* 0x00000006ff047819 */ /* 0x000fe2000001140a */
[----:B------:R-:W-:Y:S01]  /*3460*/  IMAD.SHL.U32 R11, R11, 0x40, RZ ;  /* 0x000000400b0b7824 */ /* 0x000fe200078e00ff */
[----:B------:R-:W-:Y:S01]  /*3470*/  SHF.R.U32.HI R22, RZ, 0x3, R22 ;  /* 0x00000003ff167819 */ /* 0x000fe20000011616 */
[----:B------:R-:W-:Y:S01]  /*3480*/  UIMAD.WIDE.U32 UR10, UR4, 0x60, URZ ;  /* 0x00000060040a78a5 */ /* 0x000fe2000f8e003f */
[----:B------:R-:W-:Y:S01]  /*3490*/  ISETP.GE.AND P0, PT, R164, 0x1, PT ;  /* 0x00000001a400780c */ /* 0x000fe20003f06270 */
[C---:B------:R-:W-:Y:S01]  /*34a0*/  IMAD R10, R4.reuse, 0x1c00, R7 ;  /* 0x00001c00040a7824 */ /* 0x040fe200078e0207 */
[----:B------:R-:W-:Y:S01]  /*34b0*/  LOP3.LUT R11, R11, 0x1c0, RZ, 0xc0, !PT ;  /* 0x000001c00b0b7812 */ /* 0x000fe200078ec0ff */
[----:B------:R-:W-:Y:S01]  /*34c0*/  IMAD R6, R4, 0x1c00, R12 ;  /* 0x00001c0004067824 */ /* 0x000fe200078e020c */
[----:B------:R-:W-:Y:S01]  /*34d0*/  LOP3.LUT R9, R5, R22, RZ, 0x3c, !PT ;  /* 0x0000001605097212 */ /* 0x000fe200078e3cff */
[----:B------:R-:W-:Y:S01]  /*34e0*/  UIMAD UR13, UR12, UR5, URZ ;  /* 0x000000050c0d72a4 */ /* 0x000fe2000f8e023f */
[----:B------:R-:W-:Y:S01]  /*34f0*/  IADD3 R22, R82, 0x60, RZ ;  /* 0x0000006052167810 */ /* 0x000fe20007ffe0ff */
[----:B------:R-:W-:Y:S01]  /*3500*/  IMAD.SHL.U32 R158, R147, 0x40, RZ ;  /* 0x00000040939e7824 */ /* 0x000fe200078e00ff */
[----:B------:R-:W-:Y:S01]  /*3510*/  SHF.R.U32.HI R11, RZ, 0x3, R11 ;  /* 0x00000003ff0b7819 */ /* 0x000fe2000001160b */
[----:B------:R-:W-:Y:S01]  /*3520*/  ULDC.64 UR4, c[0x0][0x290] ;  /* 0x0000a40000047ab9 */ /* 0x000fe20000000a00 */
[----:B------:R-:W-:Y:S01]  /*3530*/  LOP3.LUT R23, R23, 0x1c0, RZ, 0xc0, !PT ;  /* 0x000001c017177812 */ /* 0x000fe200078ec0ff */
        /* <DEDUP_REMOVED lines=9> */
[----:B------:R-:W-:Y:S01]  /*35d0*/  IADD3 R23, R82, 0x40, RZ ;  /* 0x0000004052177810 */ /* 0x000fe20007ffe0ff */
[----:B------:R-:W-:Y:S01]  /*35e0*/  UIMAD UR5, UR12, UR5, URZ ;  /* 0x000000050c0572a4 */ /* 0x000fe2000f8e023f */
[----:B------:R-:W-:Y:S01]  /*35f0*/  @P1 LOP3.LUT R31, R31, 0x8, RZ, 0xfc, !PT ;  /* 0x000000081f1f1812 */ /* 0x000fe200078efcff */
[----:B------:R-:W-:Y:S01]  /*3600*/  ULDC UR4, c[0x0][0x238] ;  /* 0x00008e0000047ab9 */ /* 0x000fe20000000800 */
[----:B------:R-:W-:Y:S01]  /*3610*/  LOP3.LUT R6, R22, 0x38, R3, 0xf8, !PT ;  /* 0x0000003816067812 */ /* 0x000fe200078ef803 */
[----:B------:R-:W-:Y:S01]  /*3620*/  IMAD.SHL.U32 R23, R23, 0x40, RZ ;  /* 0x0000004017177824 */ /* 0x000fe200078e00ff */
[----:B------:R-:W-:Y:S01]  /*3630*/  IADD3 R22, R82, 0x60, RZ ;  /* 0x0000006052167810 */ /* 0x000fe20007ffe0ff */
[----:B------:R-:W-:Y:S01]  /*3640*/  UMOV UR12, 0x6 ;  /* 0x00000006000c7882 */ /* 0x000fe20000000000 */
[----:B------:R-:W-:Y:S01]  /*3650*/  @P0 LOP3.LUT R31, R31, 0x10, RZ, 0xfc, !PT ;  /* 0x000000101f1f0812 */ /* 0x000fe200078efcff */
[----:B------:R-:W-:Y:S01]  /*3660*/  ULDC UR15, c[0x0][0x23c] ;  /* 0x00008f00000f7ab9 */ /* 0x000fe20000000800 */
[----:B------:R-:W-:Y:S01]  /*3670*/  LOP3.LUT R23, R23, 0x1c0, RZ, 0xc0, !PT ;  /* 0x000001c017177812 */ /* 0x000fe200078ec0ff */
[----:B------:R-:W-:Y:S01]  /*3680*/  IMAD.SHL.U32 R22, R22, 0x40, RZ ;  /* 0x0000004016167824 */ /* 0x000fe200078e00ff */
[----:B------:R-:W-:Y:S01]  /*3690*/  LOP3.LUT R94, R3, 0xfffffff8, RZ, 0xc0, !PT ;  /* 0xfffffff8035e7812 */ /* 0x000fe200078ec0ff */
[----:B------:R1:W-:Y:S01]  /*36a0*/  STL [R1+0x8], R31 ;  /* 0x0000081f01007387 */ /* 0x0003e20000100800 */
[----:B------:R-:W-:Y:S01]  /*36b0*/  SHF.R.U32.HI R23, RZ, 0x3, R23 ;  /* 0x00000003ff177819 */ /* 0x000fe20000011617 */
[----:B------:R-:W-:Y:S01]  /*36c0*/  IMAD.SHL.U32 R163, R30, 0x40, RZ ;  /* 0x000000401ea37824 */ /* 0x000fe200078e00ff */
[----:B------:R-:W-:Y:S01]  /*36d0*/  LOP3.LUT R22, R22, 0x1c0, RZ, 0xc0, !PT ;  /* 0x000001c016167812 */ /* 0x000fe200078ec0ff */
[----:B------:R-:W-:Y:S01]  /*36e0*/  IMAD.IADD R97, R99, 0x1, R15 ;  /* 0x0000000163617824 */ /* 0x000fe200078e020f */
[----:B------:R-:W-:Y:S01]  /*36f0*/  LOP3.LUT R8, R5, R23, RZ, 0x3c, !PT ;  /* 0x0000001705087212 */ /* 0x000fe200078e3cff */
[----:B------:R-:W-:Y:S01]  /*3700*/  IMAD R5, R4, 0x1c00, R14 ;  /* 0x00001c0004057824 */ /* 0x000fe200078e020e */
[----:B------:R-:W-:Y:S01]  /*3710*/  SHF.R.U32.HI R22, RZ, 0x3, R22 ;  /* 0x00000003ff167819 */ /* 0x000fe20000011616 */
[----:B------:R-:W-:Y:S01]  /*3720*/  IMAD.SHL.U32 R131, R11, 0x2, RZ ;  /* 0x000000020b837824 */ /* 0x000fe200078e00ff */
[----:B------:R-:W-:Y:S01]  /*3730*/  SHF.L.U64.HI R147, R147, R148, c[0x0][0x284] ;  /* 0x0000a10093937619 */ /* 0x000fe20000010294 */
[----:B------:R-:W-:Y:S01]  /*3740*/  IMAD.SHL.U32 R130, R10, 0x2, RZ ;  /* 0x000000020a827824 */ /* 0x000fe200078e00ff */
[----:B------:R-:W-:Y:S01]  /*3750*/  LOP3.LUT R4, R6, R22, RZ, 0x3c, !PT ;  /* 0x0000001606047212 */ /* 0x000fe200078e3cff */
[----:B------:R-:W-:Y:S01]  /*3760*/  IMAD.IADD R6, R9, 0x1, R8 ;  /* 0x0000000109067824 */ /* 0x000fe200078e0208 */
[C---:B------:R-:W-:Y:S01]  /*3770*/  SHF.L.U64.HI R148, R159.reuse, R148, c[0x0][0x294] ;  /* 0x0000a5009f947619 */ /* 0x040fe20000010294 */
[----:B------:R-:W-:Y:S01]  /*3780*/  IMAD.SHL.U32 R159, R159, 0x40, RZ ;  /* 0x000000409f9f7824 */ /* 0x000fe200078e00ff */
[----:B------:R-:W-:Y:S01]  /*3790*/  ISETP.GE.AND P6, PT, R76, c[0x0][0x1d4], PT ;  /* 0x000075004c007a0c */ /* 0x000fe20003fc6270 */
[----:B------:R-:W-:Y:S01]  /*37a0*/  IMAD.IADD R4, R5, 0x1, R4 ;  /* 0x0000000105047824 */ /* 0x000fe200078e0204 */
[----:B------:R-:W-:Y:S01]  /*37b0*/  SHF.R.S32.HI R71, RZ, 0x3, R3 ;  /* 0x00000003ff477819 */ /* 0x000fe20000011403 */
[----:B------:R-:W-:Y:S01]  /*37c0*/  IMAD.SHL.U32 R129, R6, 0x2, RZ ;  /* 0x0000000206817824 */ /* 0x000fe200078e00ff */
[----:B------:R-:W-:Y:S01]  /*37d0*/  SHF.R.S32.HI R108, RZ, 0x1f, R94 ;  /* 0x0000001fff6c7819 */ /* 0x000fe2000001145e */
[----:B------:R-:W-:Y:S01]  /*37e0*/  IMAD.SHL.U32 R128, R4, 0x2, RZ ;  /* 0x0000000204807824 */ /* 0x000fe200078e00ff */
[----:B------:R-:W-:-:S02]  /*37f0*/  USHF.L.U64.HI UR15, UR4, UR12, UR15 ;  /* 0x0000000c040f7299 */ /* 0x000fc4000801020f */
[----:B------:R-:W-:Y:S02]  /*3800*/  UIADD3 UR13, UR11, UR13, URZ ;  /* 0x0000000d0b0d7290 */ /* 0x000fe4000fffe03f */
[----:B------:R-:W-:Y:S02]  /*3810*/  UIADD3 UR14, UR17, UR5, URZ ;  /* 0x00000005110e7290 */ /* 0x000fe4000fffe03f */
[----:B-1----:R-:W-:Y:S02]  /*3820*/  ULDC.U8 UR4, c[0x0][0x298] ;  /* 0x0000a60000047ab9 */ /* 0x002fe40000000000 */
.L_x_1569:
[----:B------:R-:W-:Y:S01]  /*3830*/  IMAD R3, R39, 0x70, R0 ;  /* 0x0000007027037824 */ /* 0x000fe200078e0200 */
[----:B------:R-:W-:Y:S01]  /*3840*/  ISETP.NE.AND P1, PT, R165, 0x1, PT ;  /* 0x00000001a500780c */ /* 0x000fe20003f25270 */
[----:B------:R-:W-:Y:S01]  /*3850*/  IMAD.MOV.U32 R95, RZ, RZ, RZ ;  /* 0x000000ffff5f7224 */ /* 0x000fe200078e00ff */
[----:B-1----:R1:W5:Y:S01]  /*3860*/  LDL R167, [R1+0x4] ;  /* 0x0000040001a77983 */ /* 0x0023620000100800 */
[----:B------:R-:W-:Y:S01]  /*3870*/  IMAD.IADD R4, R135, 0x1, R3 ;  /* 0x0000000187047824 */ /* 0x000fe200078e0203 */
[----:B------:R-:W-:Y:S01]  /*3880*/  ISETP.GE.AND P0, PT, R3, R2, PT ;  /* 0x000000020300720c */ /* 0x000fe20003f06270 */
[----:B------:R-:W-:Y:S04]  /*3890*/  DEPBAR.LE SB0, 0x0 ;  /* 0x000080000000791a */ /* 0x000fe80000000000 */
[--C-:B------:R-:W-:Y:S01]  /*38a0*/  IMAD.MOV.U32 R3, RZ, RZ, R4.reuse ;  /* 0x000000ffff037224 */ /* 0x100fe200078e0004 */
[----:B------:R-:W-:Y:S01]  /*38b0*/  ISETP.GT.OR P0, PT, R0, 0x6f, P0 ;  /* 0x0000006f0000780c */ /* 0x000fe20000704670 */
[----:B------:R1:W5:Y:S01]  /*38c0*/  LDL R166, [R1+0x8] ;  /* 0x0000080001a67983 */ /* 0x0003620000100800 */
[----:B------:R-:W-:Y:S01]  /*38d0*/  WARPSYNC 0xffffffff ;  /* 0xffffffff00007948 */ /* 0x000fe20003800000 */
[----:B----4-:R-:W-:Y:S01]  /*38e0*/  @P1 IMAD.HI.U32 R5, R4, c[0x0][0x2bc], RZ ;  /* 0x0000af0004051a27 */ /* 0x010fe200078e00ff */
[----:B------:R-:W-:Y:S01]  /*38f0*/  ISETP.GE.AND P3, PT, R164, 0x1, PT ;  /* 0x00000001a400780c */ /* 0x000fe20003f66270 */
[----:B------:R-:W-:Y:S03]  /*3900*/  BSSY B2, `(.L_x_1521) ;  /* 0x0000563000027945 */ /* 0x000fe60003800000 */
[----:B------:R-:W-:Y:S05]  /*3910*/  @P1 SHF.R.U32.HI R3, RZ, c[0x0][0x2c0], R5 ;  /* 0x0000b000ff031a19 */ /* 0x000fea0000011605 */
[C---:B------:R-:W-:Y:S04]  /*3920*/  @!P0 IADD3 R5, P1, R3.reuse, R122, RZ ;  /* 0x0000007a03058210 */ /* 0x040fe80007f3e0ff */
[----:B------:R-:W-:Y:S01]  /*3930*/  @!P0 LEA.HI.X.SX32 R6, R3, R132, 0x1, P1 ;  /* 0x0000008403068211 */ /* 0x000fe200008f0eff */
[----:B------:R-:W-:Y:S01]  /*3940*/  IMAD.MOV R3, RZ, RZ, -R3 ;  /* 0x000000ffff037224 */ /* 0x000fe200078e0a03 */
[----:B------:R-:W-:Y:S03]  /*3950*/  @!P0 LEA R8, P1, R5, c[0x0][0x2a0], 0x2 ;  /* 0x0000a80005088a11 */ /* 0x000fe600078210ff */
        /* <DEDUP_REMOVED lines=17> */
[----:B------:R-:W-:-:S05]  /*3a70*/  @!P3 BRA `(.L_x_1522) ;  /* 0x000050900000b947 */ /* 0x000fca0003800000 */
[-C--:B-1----:R-:W-:Y:S01]  /*3a80*/  IMAD R6, R154, R39.reuse, RZ ;  /* 0x000000279a067224 */ /* 0x082fe200078e02ff */
[----:B------:R-:W-:Y:S01]  /*3a90*/  ISETP.NE.AND P0, PT, RZ, UR4, PT ;  /* 0x00000004ff007c0c */ /* 0x000fe2000bf05270 */
[-C--:B------:R-:W-:Y:S01]  /*3aa0*/  IMAD R5, R155, R39.reuse, RZ ;  /* 0x000000279b057224 */ /* 0x080fe200078e02ff */
[----:B------:R-:W-:Y:S01]  /*3ab0*/  SHF.R.S32.HI R4, RZ, 0x1f, R39 ;  /* 0x0000001fff047819 */ /* 0x000fe20000011427 */
[----:B------:R-:W-:Y:S02]  /*3ac0*/  IMAD R3, R39, -0x70, R2 ;  /* 0xffffff9027037824 */ /* 0x000fe400078e0202 */
[-C--:B------:R-:W-:Y:S03]  /*3ad0*/  IMAD.WIDE.U32 R42, R142, R39.reuse, RZ ;  /* 0x000000278e2a7225 */ /* 0x080fe600078e00ff */
        /* <DEDUP_REMOVED lines=35> */
.L_x_1525:
[----:B------:R-:W-:Y:S05]  /*3d10*/  BSYNC B0 ;  /* 0x0000000000007941 */ /* 0x000fea0003800000 */
.L_x_1524:
        /* <DEDUP_REMOVED lines=19> */
[----:B------:R-:W-:Y:S03]  /*3e50*/  PRMT R38, R6, 0x5410, R3 ;  /* 0x0000541006267816 */ /* 0x000fe60000000003 */
[----:B------:R1:W-:Y:S01]  /*3e60*/  STL [R1+0x8], R166 ;  /* 0x000008a601007387 */ /* 0x0003e20000100800 */
        /* <DEDUP_REMOVED lines=21> */
.L_x_1527:
[----:B------:R-:W-:Y:S05]  /*3fc0*/  BSYNC B0 ;  /* 0x0000000000007941 */ /* 0x000fea0003800000 */
.L_x_1526:
[----:B--2---:R-:W-:Y:S01]  /*3fd0*/  IADD3 R10, R82, 0x40, RZ ;  /* 0x00000040520a7810 */ /* 0x004fe20007ffe0ff */
        /* <DEDUP_REMOVED lines=40> */
.L_x_1529:
[----:B------:R-:W-:Y:S05]  /*4260*/  BSYNC B0 ;  /* 0x0000000000007941 */ /* 0x000fea0003800000 */
.L_x_1528:
        /* <DEDUP_REMOVED lines=39> */
.L_x_1531:
[----:B------:R-:W-:Y:S05]  /*44e0*/  BSYNC B0 ;  /* 0x0000000000007941 */ /* 0x000fea0003800000 */
.L_x_1530:
[----:B-----5:R-:W-:Y:S01]  /*44f0*/  MOV R6, R26 ;  /* 0x0000001a00067202 */ /* 0x020fe20000000f00 */
[----:B------:R3:W4:Y:S01]  /*4500*/  SHFL.IDX PT, R69, R92, RZ, 0x181f ;  /* 0x00181fff5c457589 */ /* 0x00072200000e0000 */
[----:B--2---:R-:W-:Y:S01]  /*4510*/  IMAD.MOV.U32 R9, RZ, RZ, R30 ;  /* 0x000000ffff097224 */ /* 0x004fe200078e001e */
[----:B------:R-:W-:Y:S01]  /*4520*/  BSSY B1, `(.L_x_1532) ;  /* 0x000007f000017945 */ /* 0x000fe20003800000 */
[----:B------:R-:W-:Y:S02]  /*4530*/  IMAD.MOV.U32 R8, RZ, RZ, R31 ;  /* 0x000000ffff087224 */ /* 0x000fe400078e001f */
[----:B------:R-:W-:Y:S01]  /*4540*/  IMAD.MOV.U32 R3, RZ, RZ, R27 ;  /* 0x000000ffff037224 */ /* 0x000fe200078e001b */
[----:B------:R3:W2:Y:S02]  /*4550*/  SHFL.IDX PT, R68, R93, RZ, 0x181f ;  /* 0x00181fff5d447589 */ /* 0x0006a400000e0000 */
        /* <DEDUP_REMOVED lines=65> */
.L_x_1535:
[----:B------:R-:W-:Y:S05]  /*4970*/  BSYNC B0 ;  /* 0x0000000000007941 */ /* 0x000fea0003800000 */
.L_x_1534:
        /* <DEDUP_REMOVED lines=57> */
.L_x_1533:
[----:B------:R-:W-:Y:S05]  /*4d10*/  BSYNC B1 ;  /* 0x0000000000017941 */ /* 0x000fea0003800000 */
.L_x_1532:
[----:B--2---:R2:W1:Y:S01]  /*4d20*/  SHFL.IDX PT, R42, R92, 0x1, 0x181f ;  /* 0x00381f005c2a7f89 */ /* 0x00446200000e0000 */
[----:B------:R-:W-:Y:S01]  /*4d30*/  LOP3.LUT P0, RZ, R166, 0x1, RZ, 0xc0, !PT ;  /* 0x00000001a6ff7812 */ /* 0x000fe2000780c0ff */
[----:B------:R-:W-:Y:S02]  /*4d40*/  BSSY B1, `(.L_x_1536) ;  /* 0x0000075000017945 */ /* 0x000fe40003800000 */
[----:B------:R2:W3:Y:S10]  /*4d50*/  SHFL.IDX PT, R38, R93, 0x1, 0x181f ;  /* 0x00381f005d267f89 */ /* 0x0004f400000e0000 */
[----:B------:R-:W-:-:S05]  /*4d60*/  @P0 BRA `(.L_x_1537) ;  /* 0x0000072000000947 */ /* 0x000fca0003800000 */
[----:B------:R-:W-:Y:S01]  /*4d70*/  BSSY B0, `(.L_x_1538) ;  /* 0x0000038000007945 */ /* 0x000fe20003800000 */
[----:B------:R-:W-:-:S05]  /*4d80*/  @P6 BRA `(.L_x_1539) ;  /* 0x0000036000006947 */ /* 0x000fca0003800000 */
[C---:B---3--:R-:W-:Y:S01]  /*4d90*/  LEA R40, P0, R76.reuse, R38, 0x1 ;  /* 0x000000264c287211 */ /* 0x048fe200078008ff */
[----:B------:R-:W3:Y:S03]  /*4da0*/  LDS.128 R8, [R227+0x9100] ;  /* 0x00910000e3087984 */ /* 0x000ee60000000c00 */
        /* <DEDUP_REMOVED lines=15> */
[C---:B---3--:R-:W-:Y:S01]  /*4ea0*/  @!P0 IMAD.U32 R18, R8.reuse, 0x10000, RZ ;  /* 0x0001000008128824 */ /* 0x048fe200078e00ff */
        /* <DEDUP_REMOVED lines=36> */
.L_x_1539:
[----:B------:R-:W-:Y:S05]  /*50f0*/  BSYNC B0 ;  /* 0x0000000000007941 */ /* 0x000fea0003800000 */
.L_x_1538:
[----:B------:R-:W-:Y:S11]  /*5100*/  ISETP.GE.AND P0, PT, R226, c[0x0][0x1d4], PT ;  /* 0x00007500e2007a0c */ /* 0x000ff60003f06270 */
[----:B------:R-:W-:Y:S02]  /*5110*/  @!UPT UIADD3 URZ, URZ, URZ, URZ ;  /* 0x0000003f3f3ff290 */ /* 0x000fe4000fffe03f */
[----:B------:R-:W-:-:S05]  /*5120*/  @P0 BRA `(.L_x_1537) ;  /* 0x0000036000000947 */ /* 0x000fca0003800000 */
[C---:B-1-3--:R-:W-:Y:S01]  /*5130*/  LEA R40, P0, R226.reuse, R38, 0x1 ;  /* 0x00000026e2287211 */ /* 0x04afe200078008ff */
[----:B------:R-:W1:Y:S03]  /*5140*/  LDS.128 R8, [R227+0xc900] ;  /* 0x00c90000e3087984 */ /* 0x000e660000000c00 */
        /* <DEDUP_REMOVED lines=52> */
.L_x_1537:
[----:B------:R-:W-:Y:S05]  /*5490*/  BSYNC B1 ;  /* 0x0000000000017941 */ /* 0x000fea0003800000 */
.L_x_1536:
[----:B------:R2:W4:Y:S01]  /*54a0*/  SHFL.IDX PT, R33, R92, 0x2, 0x181f ;  /* 0x00581f005c217f89 */ /* 0x00052200000e0000 */
[----:B------:R-:W-:Y:S03]  /*54b0*/  BSSY B1, `(.L_x_1540) ;  /* 0x0000075000017945 */ /* 0x000fe60003800000 */
[----:B------:R2:W3:Y:S01]  /*54c0*/  SHFL.IDX PT, R32, R93, 0x2, 0x181f ;  /* 0x00581f005d207f89 */ /* 0x0004e200000e0000 */
[----:B------:R-:W-:-:S05]  /*54d0*/  @P4 BRA `(.L_x_1541) ;  /* 0x0000072000004947 */ /* 0x000fca0003800000 */
[----:B------:R-:W-:Y:S01]  /*54e0*/  BSSY B0, `(.L_x_1542) ;  /* 0x0000038000007945 */ /* 0x000fe20003800000 */
[----:B------:R-:W-:-:S05]  /*54f0*/  @P6 BRA `(.L_x_1543) ;  /* 0x0000036000006947 */ /* 0x000fca0003800000 */
[C---:B---3--:R-:W-:Y:S01]  /*5500*/  LEA R28, P0, R76.reuse, R32, 0x1 ;  /* 0x000000204c1c7211 */ /* 0x048fe200078008ff */
[----:B-1----:R-:W1:Y:S03]  /*5510*/  LDS.128 R8, [R227+0xa100] ;  /* 0x00a10000e3087984 */ /* 0x002e660000000c00 */
        /* <DEDUP_REMOVED lines=52> */
.L_x_1543:
[----:B------:R-:W-:Y:S05]  /*5860*/  BSYNC B0 ;  /* 0x0000000000007941 */ /* 0x000fea0003800000 */
.L_x_1542:
[----:B------:R-:W-:Y:S11]  /*5870*/  ISETP.GE.AND P0, PT, R226, c[0x0][0x1d4], PT ;  /* 0x00007500e2007a0c */ /* 0x000ff60003f06270 */
[----:B------:R-:W-:Y:S02]  /*5880*/  @!UPT UIADD3 URZ, URZ, URZ, URZ ;  /* 0x0000003f3f3ff290 */ /* 0x000fe4000fffe03f */
[----:B------:R-:W-:-:S05]  /*5890*/  @P0 BRA `(.L_x_1541) ;  /* 0x0000036000000947 */ /* 0x000fca0003800000 */
[C---:B-1-3--:R-:W-:Y:S01]  /*58a0*/  LEA R28, P0, R226.reuse, R32, 0x1 ;  /* 0x00000020e21c7211 */ /* 0x04afe200078008ff */
        /* <DEDUP_REMOVED lines=53> */
.L_x_1541:
[----:B------:R-:W-:Y:S05]  /*5c00*/  BSYNC B1 ;  /* 0x0000000000017941 */ /* 0x000fea0003800000 */
.L_x_1540:
[----:B-1----:R1:W2:Y:S04]  /*5c10*/  SHFL.IDX PT, R29, R92, 0x3, 0x181f ;  /* 0x00781f005c1d7f89 */ /* 0x0022a800000e0000 */
[----:B------:R1:W4:Y:S01]  /*5c20*/  SHFL.IDX PT, R28, R93, 0x3, 0x181f ;  /* 0x00781f005d1c7f89 */ /* 0x00032200000e0000 */
[----:B------:R-:W-:-:S05]  /*5c30*/  @P3 BRA `(.L_x_1544) ;  /* 0x000032f000003947 */ /* 0x000fca0003800000 */
[----:B------:R-:W-:Y:S01]  /*5c40*/  BSSY B0, `(.L_x_1545) ;  /* 0x0000038000007945 */ /* 0x000fe20003800000 */
[----:B------:R-:W-:-:S05]  /*5c50*/  @P6 BRA `(.L_x_1546) ;  /* 0x0000036000006947 */ /* 0x000fca0003800000 */
[C---:B----4-:R-:W-:Y:S01]  /*5c60*/  LEA R24, P0, R76.reuse, R28, 0x1 ;  /* 0x0000001c4c187211 */ /* 0x050fe200078008ff */
[----:B------:R-:W4:Y:S03]  /*5c70*/  LDS.128 R8, [R227+0xb100] ;  /* 0x00b10000e3087984 */ /* 0x000f260000000c00 */
        /* <DEDUP_REMOVED lines=52> */
.L_x_1546:
[----:B------:R-:W-:Y:S05]  /*5fc0*/  BSYNC B0 ;  /* 0x0000000000007941 */ /* 0x000fea0003800000 */
.L_x_1545:
[----:B------:R-:W-:Y:S11]  /*5fd0*/  ISETP.GE.AND P0, PT, R226, c[0x0][0x1d4], PT ;  /* 0x00007500e2007a0c */ /* 0x000ff60003f06270 */
[----:B------:R-:W-:Y:S02]  /*5fe0*/  @!UPT UIADD3 URZ, URZ, URZ, URZ ;  /* 0x0000003f3f3ff290 */ /* 0x000fe4000fffe03f */
[----:B------:R-:W-:-:S05]  /*5ff0*/  @P0 BRA `(.L_x_1544) ;  /* 0x00002f3000000947 */ /* 0x000fca0003800000 */
[C---:B----4-:R-:W-:Y:S01]  /*6000*/  LEA R26, P0, R226.reuse, R28, 0x1 ;  /* 0x0000001ce21a7211 */ /* 0x050fe200078008ff */
[----:B--2---:R-:W2:Y:S03]  /*6010*/  LDS.128 R8, [R227+0xe900] ;  /* 0x00e90000e3087984 */ /* 0x004ea60000000c00 */
        /* <DEDUP_REMOVED lines=53> */
.L_x_1523:
        /* <DEDUP_REMOVED lines=24> */
[----:B------:R-:W-:Y:S02]  /*64f0*/  @!P3 IADD3.X R10, R109, R68, R150, P1, P0 ;  /* 0x000000446d0ab210 */ /* 0x000fe40000fe0496 */
[----:B------:R-:W-:Y:S04]  /*6500*/  ISETP.GE.AND P1, PT, R169, R91, PT ;  /* 0x0000005ba900720c */ /* 0x000fe80003f26270 */
[----:B------:R-:W-:Y:S11]  /*6510*/  ISETP.GE.OR P1, PT, R76, c[0x0][0x27c], P1 ;  /* 0x00009f004c007a0c */ /* 0x000ff60000f26670 */
[----:B------:R-:W-:Y:S02]  /*6520*/  @!UPT UIADD3 URZ, URZ, URZ, URZ ;  /* 0x0000003f3f3ff290 */ /* 0x000fe4000fffe03f */
[----:B------:R-:W-:Y:S04]  /*6530*/  @!P1 IADD3 R6, P4, P0, R102, R158, R42 ;  /* 0x0000009e66069210 */ /* 0x000fe8000789e02a */
[----:B------:R-:W-:Y:S02]  /*6540*/  @!P1 IADD3.X R17, R110, R147, R44, P4, P0 ;  /* 0x000000936e119210 */ /* 0x000fe400027e042c */
[----:B------:R-:W-:Y:S04]  /*6550*/  @!P1 IADD3 R11, P4, P0, R100, R159, R36 ;  /* 0x0000009f640b9210 */ /* 0x000fe8000789e024 */
[C---:B------:R-:W-:Y:S02]  /*6560*/  @!P1 IADD3.X R18, R109.reuse, R148, R68, P4, P0 ;  /* 0x000000946d129210 */ /* 0x040fe400027e0444 */
        /* <DEDUP_REMOVED lines=101> */
[----:B------:R-:W-:Y:S01]  /*6bc0*/  IMAD.MOV.U32 R46, RZ, RZ, R41 ;  /* 0x000000ffff2e7224 */ /* 0x000fe200078e0029 */
[----:B------:R-:W-:Y:S01]  /*6bd0*/  @!P1 SHF.R.U64 R8, R10, 0x10, R11 ;  /* 0x000000100a089819 */ /* 0x000fe2000000120b */
[----:B------:R-:W-:Y:S01]  /*6be0*/  IMAD R3, R3, 0x1c00, R7 ;  /* 0x00001c0003037824 */ /* 0x000fe200078e0207 */
[----:B------:R-:W-:Y:S02]  /*6bf0*/  LOP3.LUT R4, R4, R45, RZ, 0x3c, !PT ;  /* 0x0000002d04047212 */ /* 0x000fe400078e3cff */
[--C-:B------:R-:W-:Y:S01]  /*6c00*/  @!P1 SHF.R.U64 R45, R40, 0x10, R41.reuse ;  /* 0x00000010282d9819 */ /* 0x100fe20000001229 */
[----:B------:R-:W-:Y:S01]  /*6c10*/  IMAD.MOV.U32 R40, RZ, RZ, R42 ;  /* 0x000000ffff287224 */ /* 0x000fe200078e002a */
[----:B------:R-:W-:Y:S01]  /*6c20*/  MOV R24, R11 ;  /* 0x0000000b00187202 */ /* 0x000fe20000000f00 */
[----:B------:R-:W-:Y:S01]  /*6c30*/  IMAD.IADD R3, R3, 0x1, R4 ;  /* 0x0000000103037824 */ /* 0x000fe200078e0204 */
[----:B------:R-:W-:Y:S01]  /*6c40*/  @!P1 SHF.R.U32.HI R41, RZ, 0x10, R41 ;  /* 0x00000010ff299819 */ /* 0x000fe20000011629 */
[----:B------:R-:W-:Y:S01]  /*6c50*/  IMAD.MOV.U32 R4, RZ, RZ, R10 ;  /* 0x000000ffff047224 */ /* 0x000fe200078e000a */
[--C-:B------:R-:W-:Y:S02]  /*6c60*/  @!P1 SHF.R.U64 R42, R42, 0x10, R43.reuse ;  /* 0x000000102a2a9819 */ /* 0x100fe4000000122b */
[----:B------:R-:W-:Y:S02]  /*6c70*/  SHF.L.U32 R3, R3, 0x1, RZ ;  /* 0x0000000103037819 */ /* 0x000fe400000006ff */
[----:B------:R-:W-:Y:S02]  /*6c80*/  @!P1 PRMT R47, R40, 0x5410, R42 ;  /* 0x00005410282f9816 */ /* 0x000fe4000000002a */
[----:B------:R-:W-:Y:S01]  /*6c90*/  @!P1 SHF.R.U32.HI R43, RZ, 0x10, R43 ;  /* 0x00000010ff2b9819 */ /* 0x000fe2000001162b */
[----:B------:R1:W2:Y:S03]  /*6ca0*/  LDS.128 R16, [R3+0x8100] ;  /* 0x0081000003107984 */ /* 0x0002a60000000c00 */
[----:B------:R-:W-:Y:S02]  /*6cb0*/  @!P1 PRMT R56, R56, 0x5410, R43 ;  /* 0x0000541038389816 */ /* 0x000fe4000000002b */
[----:B-1----:R-:W-:Y:S02]  /*6cc0*/  @!P1 SHF.R.U32.HI R3, RZ, 0x10, R9 ;  /* 0x00000010ff039819 */ /* 0x002fe40000011609 */
[----:B------:R-:W-:Y:S02]  /*6cd0*/  @!P1 SHF.R.U32.HI R9, RZ, 0x10, R11 ;  /* 0x00000010ff099819 */ /* 0x000fe4000001160b */
[----:B------:R-:W-:Y:S02]  /*6ce0*/  @!P1 PRMT R11, R44, 0x5410, R45 ;  /* 0x000054102c0b9816 */ /* 0x000fe4000000002d */
[----:B------:R-:W-:Y:S02]  /*6cf0*/  @!P1 PRMT R10, R15, 0x5410, R3 ;  /* 0x000054100f0a9816 */ /* 0x000fe40000000003 */
[----:B------:R-:W-:Y:S02]  /*6d00*/  @!P1 PRMT R24, R24, 0x5410, R9 ;  /* 0x0000541018189816 */ /* 0x000fe40000000009 */
[C---:B------:R-:W-:Y:S02]  /*6d10*/  @!P1 LOP3.LUT R40, R11.reuse, 0xffff0000, RZ, 0xc0, !PT ;  /* 0xffff00000b289812 */ /* 0x040fe400078ec0ff */
[----:B------:R-:W-:Y:S01]  /*6d20*/  @!P1 PRMT R15, R4, 0x5410, R8 ;  /* 0x00005410040f9816 */ /* 0x000fe20000000008 */
[----:B------:R-:W-:Y:S01]  /*6d30*/  @!P1 IMAD.U32 R8, R11, 0x10000, RZ ;  /* 0x000100000b089824 */ /* 0x000fe200078e00ff */
[----:B------:R-:W-:Y:S01]  /*6d40*/  @!P1 PRMT R44, R46, 0x5410, R41 ;  /* 0x000054102e2c9816 */ /* 0x000fe20000000029 */
[C---:B------:R-:W-:Y:S01]  /*6d50*/  @!P1 IMAD.U32 R4, R5.reuse, 0x10000, RZ ;  /* 0x0001000005049824 */ /* 0x040fe200078e00ff */
[----:B------:R-:W-:Y:S01]  /*6d60*/  @!P1 LOP3.LUT R5, R5, 0xffff0000, RZ, 0xc0, !PT ;  /* 0xffff000005059812 */ /* 0x000fe200078ec0ff */
[----:B--2---:R-:W-:Y:S01]  /*6d70*/  @!P1 IMAD.U32 R3, R16, 0x10000, RZ ;  /* 0x0001000010039824 */ /* 0x004fe200078e00ff */
[----:B------:R-:W-:Y:S01]  /*6d80*/  @!P1 SHF.L.U32 R9, R48, 0x10, RZ ;  /* 0x0000001030099819 */ /* 0x000fe200000006ff */
[----:B------:R-:W-:Y:S01]  /*6d90*/  @!P1 IMAD.U32 R42, R44, 0x10000, RZ ;  /* 0x000100002c2a9824 */ /* 0x000fe200078e00ff */
[----:B------:R-:W-:Y:S01]  /*6da0*/  @!P1 LOP3.LUT R6, R16, 0xffff0000, RZ, 0xc0, !PT ;  /* 0xffff000010069812 */ /* 0x000fe200078ec0ff */
[----:B------:R-:W-:Y:S01]  /*6db0*/  @!P1 FMUL.FTZ R41, R3, R8 ;  /* 0x0000000803299220 */ /* 0x000fe20000410000 */
[----:B------:R-:W-:Y:S01]  /*6dc0*/  @!P1 SHF.L.U32 R43, R49, 0x10, RZ ;  /* 0x00000010312b9819 */ /* 0x000fe200000006ff */
[-C--:B------:R-:W-:Y:S01]  /*6dd0*/  @!P1 FMUL.FTZ R3, R3, R4.reuse ;  /* 0x0000000403039220 */ /* 0x080fe20000410000 */
[----:B------:R-:W-:Y:S01]  /*6de0*/  @!P1 LOP3.LUT R45, R49, 0xffff0000, RZ, 0xc0, !PT ;  /* 0xffff0000312d9812 */ /* 0x000fe200078ec0ff */
[----:B------:R-:W-:Y:S01]  /*6df0*/  @!P1 FFMA.FTZ R90, R9, R4, -R41 ;  /* 0x00000004095a9223 */ /* 0x000fe20000010829 */
[----:B------:R-:W-:Y:S01]  /*6e00*/  @!P1 LOP3.LUT R41, R48, 0xffff0000, RZ, 0xc0, !PT ;  /* 0xffff000030299812 */ /* 0x000fe200078ec0ff */
[----:B------:R-:W-:Y:S01]  /*6e10*/  @!P1 FFMA.FTZ R3, R8, R9, R3 ;  /* 0x0000000908039223 */ /* 0x000fe20000010003 */
[----:B------:R-:W-:Y:S01]  /*6e20*/  @!P1 LOP3.LUT R44, R44, 0xffff0000, RZ, 0xc0, !PT ;  /* 0xffff00002c2c9812 */ /* 0x000fe200078ec0ff */
[C---:B------:R-:W-:Y:S02]  /*6e30*/  @!P1 FMUL.FTZ R9, R6.reuse, R40 ;  /* 0x0000002806099220 */ /* 0x040fe40000410000 */
[----:B------:R-:W-:Y:S02]  /*6e40*/  @!P1 IMAD.U32 R8, R17, 0x10000, RZ ;  /* 0x0001000011089824 */ /* 0x000fe400078e00ff */
        /* <DEDUP_REMOVED lines=8> */
[----:B------:R-:W-:Y:S02]  /*6ed0*/  @!P1 FFMA.FTZ R89, R43, R6, -R11 ;  /* 0x000000062b599223 */ /* 0x000fe4000001080b */
[----:B------:R-:W-:Y:S02]  /*6ee0*/  @!P1 FMUL.FTZ R10, R9, R44 ;  /* 0x0000002c090a9220 */ /* 0x000fe40000410000 */
[----:B------:R-:W-:Y:S02]  /*6ef0*/  @!P1 IMAD.U32 R46, R47, 0x10000, RZ ;  /* 0x000100002f2e9824 */ /* 0x000fe400078e00ff */
[----:B------:R-:W-:Y:S02]  /*6f00*/  @!P1 IMAD.U32 R11, R18, 0x10000, RZ ;  /* 0x00010000120b9824 */ /* 0x000fe400078e00ff */
[----:B------:R-:W-:Y:S01]  /*6f10*/  @!P1 FFMA.FTZ R4, R40, R41, R4 ;  /* 0x0000002928049223 */ /* 0x000fe20000010004 */
[----:B------:R-:W-:Y:S01]  /*6f20*/  @!P1 SHF.L.U32 R40, R50, 0x10, RZ ;  /* 0x0000001032289819 */ /* 0x000fe200000006ff */
[-C--:B------:R-:W-:Y:S01]  /*6f30*/  @!P1 FMUL.FTZ R6, R9, R8.reuse ;  /* 0x0000000809069220 */ /* 0x080fe20000410000 */
[----:B------:R-:W-:Y:S01]  /*6f40*/  @!P1 LOP3.LUT R41, R47, 0xffff0000, RZ, 0xc0, !PT ;  /* 0xffff00002f299812 */ /* 0x000fe200078ec0ff */
[----:B------:R-:W-:Y:S01]  /*6f50*/  @!P1 FFMA.FTZ R80, R45, R8, -R10 ;  /* 0x000000082d509223 */ /* 0x000fe2000001080a */
[----:B------:R-:W-:Y:S01]  /*6f60*/  @!P1 LOP3.LUT R10, R18, 0xffff0000, RZ, 0xc0, !PT ;  /* 0xffff0000120a9812 */ /* 0x000fe200078ec0ff */
[----:B------:R-:W-:Y:S01]  /*6f70*/  @!P1 IMAD.U32 R9, R15, 0x10000, RZ ;  /* 0x000100000f099824 */ /* 0x000fe200078e00ff */
[----:B------:R-:W-:Y:S01]  /*6f80*/  @!P1 LOP3.LUT R47, R50, 0xffff0000, RZ, 0xc0, !PT ;  /* 0xffff0000322f9812 */ /* 0x000fe200078ec0ff */
[C---:B------:R-:W-:Y:S02]  /*6f90*/  @!P1 FMUL.FTZ R74, R11.reuse, R46 ;  /* 0x0000002e0b4a9220 */ /* 0x040fe40000410000 */
[-C--:B------:R-:W-:Y:S02]  /*6fa0*/  @!P1 FMUL.FTZ R8, R11, R9.reuse ;  /* 0x000000090b089220 */ /* 0x080fe40000410000 */
[----:B------:R-:W-:Y:S01]  /*6fb0*/  @!P1 FFMA.FTZ R74, R40, R9, -R74 ;  /* 0x00000009284a9223 */ /* 0x000fe2000001084a */
[----:B------:R-:W-:Y:S01]  /*6fc0*/  @!P1 LOP3.LUT R9, R15, 0xffff0000, RZ, 0xc0, !PT ;  /* 0xffff00000f099812 */ /* 0x000fe200078ec0ff */
[----:B------:R-:W-:Y:S02]  /*6fd0*/  @!P1 FMUL.FTZ R11, R10, R41 ;  /* 0x000000290a0b9220 */ /* 0x000fe40000410000 */
[----:B------:R-:W-:Y:S02]  /*6fe0*/  @!P1 FFMA.FTZ R5, R42, R43, R5 ;  /* 0x0000002b2a059223 */ /* 0x000fe40000010005 */
[-C--:B------:R-:W-:Y:S02]  /*6ff0*/  @!P1 FFMA.FTZ R75, R47, R9.reuse, -R11 ;  /* 0x000000092f4b9223 */ /* 0x080fe4000001080b */
[----:B------:R-:W-:Y:S02]  /*7000*/  @!P1 IMAD.U32 R42, R56, 0x10000, RZ ;  /* 0x00010000382a9824 */ /* 0x000fe400078e00ff */
[----:B------:R-:W-:Y:S02]  /*7010*/  @!P1 IMAD.U32 R11, R19, 0x10000, RZ ;  /* 0x00010000130b9824 */ /* 0x000fe400078e00ff */
[----:B------:R-:W-:Y:S01]  /*7020*/  @!P1 FMUL.FTZ R9, R10, R9 ;  /* 0x000000090a099220 */ /* 0x000fe20000410000 */
[----:B------:R-:W-:Y:S01]  /*7030*/  @!P1 SHF.L.U32 R10, R24, 0x10, RZ ;  /* 0x00000010180a9819 */ /* 0x000fe200000006ff */
[----:B------:R-:W-:Y:S02]  /*7040*/  @!P1 IMAD.U32 R43, R51, 0x10000, RZ ;  /* 0x00010000332b9824 */ /* 0x000fe400078e00ff */
[----:B------:R-:W-:Y:S02]  /*7050*/  @!P1 FMUL.FTZ R15, R11, R42 ;  /* 0x0000002a0b0f9220 */ /* 0x000fe40000410000 */
[----:B------:R-:W-:Y:S01]  /*7060*/  @!P1 FFMA.FTZ R6, R44, R45, R6 ;  /* 0x0000002d2c069223 */ /* 0x000fe20000010006 */
[----:B------:R-:W-:Y:S01]  /*7070*/  @!P1 LOP3.LUT R45, R51, 0xffff0000, RZ, 0xc0, !PT ;  /* 0xffff0000332d9812 */ /* 0x000fe200078ec0ff */
[-C--:B------:R-:W-:Y:S01]  /*7080*/  @!P1 FFMA.FTZ R88, R43, R10.reuse, -R15 ;  /* 0x0000000a2b589223 */ /* 0x080fe2000001080f */
[----:B------:R-:W-:Y:S01]  /*7090*/  @!P1 LOP3.LUT R15, R19, 0xffff0000, RZ, 0xc0, !PT ;  /* 0xffff0000130f9812 */ /* 0x000fe200078ec0ff */
[----:B------:R-:W-:Y:S01]  /*70a0*/  @!P1 FMUL.FTZ R10, R11, R10 ;  /* 0x0000000a0b0a9220 */ /* 0x000fe20000410000 */
[----:B------:R-:W-:Y:S01]  /*70b0*/  @!P1 LOP3.LUT R44, R56, 0xffff0000, RZ, 0xc0, !PT ;  /* 0xffff0000382c9812 */ /* 0x000fe200078ec0ff */
[----:B------:R-:W-:Y:S01]  /*70c0*/  @!P1 FFMA.FTZ R8, R46, R40, R8 ;  /* 0x000000282e089223 */ /* 0x000fe20000010008 */
[----:B------:R-:W-:Y:S01]  /*70d0*/  @!P1 LOP3.LUT R11, R24, 0xffff0000, RZ, 0xc0, !PT ;  /* 0xffff0000180b9812 */ /* 0x000fe200078ec0ff */
[----:B------:R-:W-:Y:S01]  /*70e0*/  @!P1 FFMA.FTZ R9, R41, R47, R9 ;  /* 0x0000002f29099223 */ /* 0x000fe20000010009 */
[----:B------:R-:W-:Y:S01]  /*70f0*/  @!P1 F2FP.BF16.PACK_AB R56, R80, R89 ;  /* 0x000000595038923e */ /* 0x000fe200000010ff */
[----:B------:R-:W-:Y:S01]  /*7100*/  @!P1 FMUL.FTZ R24, R15, R44 ;  /* 0x0000002c0f189220 */ /* 0x000fe20000410000 */
[----:B------:R-:W-:Y:S01]  /*7110*/  @!P1 F2FP.BF16.PACK_AB R80, R75, R74 ;  /* 0x0000004a4b50923e */ /* 0x000fe200000010ff */
[----:B------:R-:W-:Y:S01]  /*7120*/  @!P1 FFMA.FTZ R10, R42, R43, R10 ;  /* 0x0000002b2a0a9223 */ /* 0x000fe2000001000a */
[----:B------:R-:W-:Y:S01]  /*7130*/  LEA R74, P0, R94, R84, 0x1 ;  /* 0x000000545e4a7211 */ /* 0x000fe200078008ff */
[----:B------:R-:W-:Y:S01]  /*7140*/  @!P1 FFMA.FTZ R24, R45, R11, -R24 ;  /* 0x0000000b2d189223 */ /* 0x000fe20000010818 */
[----:B------:R-:W-:Y:S01]  /*7150*/  @!P1 F2FP.BF16.PACK_AB R5, R6, R5 ;  /* 0x000000050605923e */ /* 0x000fe200000010ff */
[----:B------:R-:W-:Y:S01]  /*7160*/  @!P1 FMUL.FTZ R11, R15, R11 ;  /* 0x0000000b0f0b9220 */ /* 0x000fe20000410000 */
[----:B------:R-:W-:Y:S01]  /*7170*/  LEA.HI.X R75, R94, R85, R108, 0x1, P0 ;  /* 0x000000555e4b7211 */ /* 0x000fe200000f0c6c */
[----:B------:R-:W-:Y:S01]  /*7180*/  @!P1 IMAD.MOV.U32 R48, RZ, RZ, R86 ;  /* 0x000000ffff309224 */ /* 0x000fe200078e0056 */
[----:B------:R-:W-:Y:S01]  /*7190*/  ISETP.GE.AND P0, PT, R87, c[0x0][0x1d4], PT ;  /* 0x0000750057007a0c */ /* 0x000fe20003f06270 */
[----:B------:R-:W-:Y:S01]  /*71a0*/  @!P1 FFMA.FTZ R11, R44, R45, R11 ;  /* 0x0000002d2c0b9223 */ /* 0x000fe2000001000b */
[----:B------:R-:W-:Y:S01]  /*71b0*/  @!P1 F2FP.BF16.PACK_AB R24, R24, R88 ;  /* 0x000000581818923e */ /* 0x000fe200000010ff */
[----:B------:R-:W-:Y:S01]  /*71c0*/  @!P1 IMAD.MOV.U32 R49, RZ, RZ, R56 ;  /* 0x000000ffff319224 */ /* 0x000fe200078e0038 */
[----:B------:R-:W-:Y:S01]  /*71d0*/  @!P1 F2FP.BF16.PACK_AB R15, R4, R3 ;  /* 0x00000003040f923e */ /* 0x000fe200000010ff */
[----:B------:R-:W-:Y:S01]  /*71e0*/  @!P1 IMAD.MOV.U32 R50, RZ, RZ, R80 ;  /* 0x000000ffff329224 */ /* 0x000fe200078e0050 */
[----:B------:R-:W-:Y:S01]  /*71f0*/  @!P1 MOV R51, R24 ;  /* 0x0000001800339202 */ /* 0x000fe20000000f00 */
[----:B------:R-:W-:Y:S01]  /*7200*/  @!P1 IMAD.MOV.U32 R17, RZ, RZ, R5 ;  /* 0x000000ffff119224 */ /* 0x000fe200078e0005 */
[----:B------:R-:W-:Y:S01]  /*7210*/  @!P1 F2FP.BF16.PACK_AB R3, R11, R10 ;  /* 0x0000000a0b03923e */ /* 0x000fe200000010ff */
[----:B------:R-:W-:Y:S01]  /*7220*/  @!P1 IMAD.MOV.U32 R16, RZ, RZ, R15 ;  /* 0x000000ffff109224 */ /* 0x000fe200078e000f */
[----:B------:R-:W-:Y:S01]  /*7230*/  @!P1 F2FP.BF16.PACK_AB R4, R9, R8 ;  /* 0x000000080904923e */ /* 0x000fe200000010ff */
[----:B------:R1:W-:Y:S02]  /*7240*/  ST.E.128 [R74.64], R48 ;  /* 0x000000304a007985 */ /* 0x0003e4000c101d08 */
[----:B------:R-:W-:Y:S01]  /*7250*/  @!P0 IMAD.WIDE R84, R87, 0x2, R84 ;  /* 0x0000000257548825 */ /* 0x000fe200078e0254 */
[----:B------:R-:W-:Y:S03]  /*7260*/  @!P1 MOV R18, R4 ;  /* 0x0000000400129202 */ /* 0x000fe60000000f00 */
[----:B------:R-:W-:Y:S05]  /*7270*/  @!P1 IMAD.MOV.U32 R19, RZ, RZ, R3 ;  /* 0x000000ffff139224 */ /* 0x000fea00078e0003 */
[----:B------:R1:W-:Y:S02]  /*7280*/  @!P0 ST.E.128 [R84.64], R16 ;  /* 0x0000001054008985 */ /* 0x0003e4000c101d08 */
.L_x_1548:
[----:B-1----:R-:W-:Y:S05]  /*7290*/  BSYNC B0 ;  /* 0x0000000000007941 */ /* 0x002fea0003800000 */
.L_x_1547:
        /* <DEDUP_REMOVED lines=27> */
[----:B------:R-:W-:Y:S02]  /*7450*/  @!P1 SHF.R.U64 R5, R20, 0x10, R21 ;  /* 0x0000001014059819 */ /* 0x000fe40000001215 */
[----:B-----5:R-:W-:Y:S01]  /*7460*/  @!P1 SHF.R.U64 R11, R54, 0x10, R55 ;  /* 0x00000010360b9819 */ /* 0x020fe20000001237 */
[----:B------:R-:W-:Y:S01]  /*7470*/  IMAD.IADD R3, R3, 0x1, R4 ;  /* 0x0000000103037824 */ /* 0x000fe200078e0204 */
[----:B------:R-:W-:Y:S02]  /*7480*/  @!P1 PRMT R10, R25, 0x5432, R5 ;  /* 0x00005432190a9816 */ /* 0x000fe40000000005 */
[----:B------:R-:W-:Y:S01]  /*7490*/  @!P1 PRMT R42, R58, 0x5432, R11 ;  /* 0x000054323a2a9816 */ /* 0x000fe2000000000b */
[----:B------:R-:W-:Y:S01]  /*74a0*/  IMAD.SHL.U32 R3, R3, 0x2, RZ ;  /* 0x0000000203037824 */ /* 0x000fe200078e00ff */
[C---:B----4-:R-:W-:Y:S01]  /*74b0*/  @!P1 LOP3.LUT R47, R51.reuse, 0xffff0000, RZ, 0xc0, !PT ;  /* 0xffff0000332f9812 */ /* 0x050fe200078ec0ff */
[----:B------:R-:W-:Y:S01]  /*74c0*/  @!P1 IMAD.U32 R11, R48, 0x10000, RZ ;  /* 0x00010000300b9824 */ /* 0x000fe200078e00ff */
[----:B------:R-:W-:Y:S01]  /*74d0*/  @!P1 LOP3.LUT R43, R50, 0xffff0000, RZ, 0xc0, !PT ;  /* 0xffff0000322b9812 */ /* 0x000fe200078ec0ff */
[----:B------:R-:W-:Y:S01]  /*74e0*/  @!P0 IMAD.WIDE R84, R24, 0x2, R44 ;  /* 0x0000000218548825 */ /* 0x000fe200078e022c */
[----:B------:R2:W3:Y:S01]  /*74f0*/  LDS.128 R16, [R3+0x8100] ;  /* 0x0081000003107984 */ /* 0x0004e20000000c00 */
[----:B------:R-:W-:Y:S02]  /*7500*/  @!P1 SHF.L.U32 R45, R51, 0x10, RZ ;  /* 0x00000010332d9819 */ /* 0x000fe400000006ff */
[----:B------:R-:W-:Y:S01]  /*7510*/  @!P1 IMAD.U32 R24, R49, 0x10000, RZ ;  /* 0x0001000031189824 */ /* 0x000fe200078e00ff */
[--C-:B------:R-:W-:Y:S01]  /*7520*/  @!P1 SHF.R.U64 R8, R52, 0x10, R53.reuse ;  /* 0x0000001034089819 */ /* 0x100fe20000001235 */
[----:B------:R-:W-:Y:S01]  /*7530*/  @!P1 IMAD.U32 R41, R50, 0x10000, RZ ;  /* 0x0001000032299824 */ /* 0x000fe200078e00ff */
[----:B------:R-:W-:Y:S02]  /*7540*/  @!P1 SHF.R.U32.HI R9, RZ, 0x10, R53 ;  /* 0x00000010ff099819 */ /* 0x000fe40000011635 */
[----:B------:R-:W-:Y:S02]  /*7550*/  @!P1 SHF.R.U32.HI R15, RZ, 0x10, R55 ;  /* 0x00000010ff0f9819 */ /* 0x000fe40000011637 */
[----:B------:R-:W-:Y:S02]  /*7560*/  @!P1 SHF.R.U32.HI R6, RZ, 0x10, R23 ;  /* 0x00000010ff069819 */ /* 0x000fe40000011617 */
[----:B------:R-:W-:Y:S02]  /*7570*/  @!P1 PRMT R40, R58, 0x5410, R15 ;  /* 0x000054103a289816 */ /* 0x000fe4000000000f */
[----:B------:R-:W-:Y:S02]  /*7580*/  @!P1 PRMT R15, R26, 0x5410, R6 ;  /* 0x000054101a0f9816 */ /* 0x000fe40000000006 */
[C---:B------:R-:W-:Y:S01]  /*7590*/  @!P1 LOP3.LUT R46, R40.reuse, 0xffff0000, RZ, 0xc0, !PT ;  /* 0xffff0000282e9812 */ /* 0x040fe200078ec0ff */
[----:B------:R-:W-:Y:S01]  /*75a0*/  @!P1 IMAD.U32 R44, R40, 0x10000, RZ ;  /* 0x00010000282c9824 */ /* 0x000fe200078e00ff */
[----:B------:R-:W-:Y:S02]  /*75b0*/  @!P1 SHF.R.U32.HI R4, RZ, 0x10, R21 ;  /* 0x00000010ff049819 */ /* 0x000fe40000011615 */
[----:B------:R-:W-:Y:S02]  /*75c0*/  @!P1 PRMT R21, R57, 0x5432, R9 ;  /* 0x0000543239159816 */ /* 0x000fe40000000009 */
[----:B------:R-:W-:Y:S01]  /*75d0*/  @!P1 PRMT R9, R25, 0x5410, R4 ;  /* 0x0000541019099816 */ /* 0x000fe20000000004 */
[----:B------:R-:W-:Y:S01]  /*75e0*/  @!P1 IMAD.U32 R4, R10, 0x10000, RZ ;  /* 0x000100000a049824 */ /* 0x000fe200078e00ff */
[----:B--2---:R-:W-:Y:S01]  /*75f0*/  @!P1 SHF.R.U64 R3, R22, 0x10, R23 ;  /* 0x0000001016039819 */ /* 0x004fe20000001217 */
[----:B------:R-:W-:Y:S01]  /*7600*/  @!P1 IMAD.U32 R23, R21, 0x10000, RZ ;  /* 0x0001000015179824 */ /* 0x000fe200078e00ff */
[----:B------:R-:W-:Y:S01]  /*7610*/  @!P1 PRMT R22, R57, 0x5410, R8 ;  /* 0x0000541039169816 */ /* 0x000fe20000000008 */
[----:B------:R-:W-:Y:S01]  /*7620*/  @!P1 IMAD.U32 R6, R9, 0x10000, RZ ;  /* 0x0001000009069824 */ /* 0x000fe200078e00ff */
[----:B------:R-:W-:Y:S03]  /*7630*/  @!P1 PRMT R20, R26, 0x5432, R3 ;  /* 0x000054321a149816 */ /* 0x000fe60000000003 */
        /* <DEDUP_REMOVED lines=47> */
[----:B------:R-:W-:Y:S01]  /*7930*/  @!P1 FMUL.FTZ R9, R15, R20 ;  /* 0x000000140f099220 */ /* 0x000fe20000410000 */
        /* <DEDUP_REMOVED lines=23> */
.L_x_1550:
[----:B------:R-:W-:Y:S05]  /*7ab0*/  BSYNC B0 ;  /* 0x0000000000007941 */ /* 0x000fea0003800000 */
.L_x_1549:
        /* <DEDUP_REMOVED lines=38> */
[C---:B------:R-:W-:Y:S02]  /*7d20*/  @!P1 PRMT R22, R59.reuse, 0x5410, R8 ;  /* 0x000054103b169816 */ /* 0x040fe40000000008 */
        /* <DEDUP_REMOVED lines=90> */
.L_x_1552:
[----:B------:R-:W-:Y:S05]  /*82d0*/  BSYNC B0 ;  /* 0x0000000000007941 */ /* 0x000fea0003800000 */
.L_x_1551:
        /* <DEDUP_REMOVED lines=26> */
[----:B------:R-:W-:Y:S02]  /*8480*/  @!P1 SHF.R.U64 R5, R34, 0x10, R35 ;  /* 0x0000001022059819 */ /* 0x000fe40000001223 */
[----:B------:R-:W-:Y:S01]  /*8490*/  @!P1 PRMT R27, R70, 0x5410, R11 ;  /* 0x00005410461b9816 */ /* 0x000fe2000000000b */
[----:B------:R-:W-:Y:S01]  /*84a0*/  IMAD.IADD R3, R3, 0x1, R4 ;  /* 0x0000000103037824 */ /* 0x000fe200078e0204 */
[----:B------:R-:W-:Y:S02]  /*84b0*/  @!P1 SHF.R.U64 R8, R64, 0x10, R65 ;  /* 0x0000001040089819 */ /* 0x000fe40000001241 */
[----:B------:R-:W-:Y:S01]  /*84c0*/  @!P1 SHF.R.U32.HI R6, RZ, 0x10, R35 ;  /* 0x00000010ff069819 */ /* 0x000fe20000011623 */
[----:B------:R-:W-:Y:S01]  /*84d0*/  IMAD.SHL.U32 R3, R3, 0x2, RZ ;  /* 0x0000000203037824 */ /* 0x000fe200078e00ff */
[----:B-1----:R-:W-:Y:S01]  /*84e0*/  @!P1 LOP3.LUT R34, R43, 0xffff0000, RZ, 0xc0, !PT ;  /* 0xffff00002b229812 */ /* 0x002fe200078ec0ff */
[----:B------:R-:W-:Y:S01]  /*84f0*/  @!P1 IMAD.U32 R11, R40, 0x10000, RZ ;  /* 0x00010000280b9824 */ /* 0x000fe200078e00ff */
[C---:B------:R-:W-:Y:S01]  /*8500*/  @!P1 LOP3.LUT R30, R42.reuse, 0xffff0000, RZ, 0xc0, !PT ;  /* 0xffff00002a1e9812 */ /* 0x040fe200078ec0ff */
[----:B------:R-:W-:Y:S01]  /*8510*/  @!P1 IMAD.U32 R24, R41, 0x10000, RZ ;  /* 0x0001000029189824 */ /* 0x000fe200078e00ff */
[----:B------:R1:W2:Y:S01]  /*8520*/  LDS.128 R16, [R3+0x8100] ;  /* 0x0081000003107984 */ /* 0x0002a20000000c00 */
[----:B------:R-:W-:Y:S01]  /*8530*/  @!P1 IMAD.U32 R31, R27, 0x10000, RZ ;  /* 0x000100001b1f9824 */ /* 0x000fe200078e00ff */
[C---:B------:R-:W-:Y:S01]  /*8540*/  @!P1 PRMT R22, R69.reuse, 0x5410, R8 ;  /* 0x0000541045169816 */ /* 0x040fe20000000008 */
[----:B------:R-:W-:Y:S01]  /*8550*/  @!P1 IMAD.U32 R28, R42, 0x10000, RZ ;  /* 0x000100002a1c9824 */ /* 0x000fe200078e00ff */
[----:B------:R-:W-:Y:S02]  /*8560*/  @!P1 PRMT R15, R38, 0x5410, R6 ;  /* 0x00005410260f9816 */ /* 0x000fe40000000006 */
[----:B------:R-:W-:Y:S01]  /*8570*/  @!P1 SHF.R.U32.HI R9, RZ, 0x10, R65 ;  /* 0x00000010ff099819 */ /* 0x000fe20000011641 */
[----:B------:R-:W-:Y:S01]  /*8580*/  @!P1 IMAD.U32 R8, R22, 0x10000, RZ ;  /* 0x0001000016089824 */ /* 0x000fe200078e00ff */
[----:B------:R-:W-:Y:S02]  /*8590*/  @!P1 SHF.R.U32.HI R4, RZ, 0x10, R33 ;  /* 0x00000010ff049819 */ /* 0x000fe40000011621 */
[----:B------:R-:W-:Y:S02]  /*85a0*/  @!P1 PRMT R21, R69, 0x5432, R9 ;  /* 0x0000543245159816 */ /* 0x000fe40000000009 */
[----:B------:R-:W-:Y:S02]  /*85b0*/  @!P1 SHF.R.U64 R20, R66, 0x10, R67 ;  /* 0x0000001042149819 */ /* 0x000fe40000001243 */
[----:B------:R-:W-:Y:S01]  /*85c0*/  @!P1 PRMT R9, R37, 0x5410, R4 ;  /* 0x0000541025099816 */ /* 0x000fe20000000004 */
[----:B------:R-:W-:Y:S01]  /*85d0*/  @!P1 IMAD.U32 R23, R21, 0x10000, RZ ;  /* 0x0001000015179824 */ /* 0x000fe200078e00ff */
[----:B------:R-:W-:Y:S02]  /*85e0*/  @!P1 PRMT R29, R70, 0x5432, R20 ;  /* 0x00005432461d9816 */ /* 0x000fe40000000014 */
[----:B------:R-:W-:Y:S01]  /*85f0*/  @!P1 PRMT R20, R38, 0x5432, R5 ;  /* 0x0000543226149816 */ /* 0x000fe20000000005 */
[----:B------:R-:W-:Y:S01]  /*8600*/  @!P1 IMAD.U32 R6, R9, 0x10000, RZ ;  /* 0x0001000009069824 */ /* 0x000fe200078e00ff */
[----:B------:R-:W-:Y:S02]  /*8610*/  ISETP.GE.AND P0, PT, R36, c[0x0][0x1d4], PT ;  /* 0x0000750024007a0c */ /* 0x000fe40003f06270 */
[----:B-1----:R-:W-:Y:S02]  /*8620*/  @!P1 SHF.R.U64 R3, R32, 0x10, R33 ;  /* 0x0000001020039819 */ /* 0x002fe40000001221 */
[----:B------:R-:W-:Y:S02]  /*8630*/  @!P1 SHF.L.U32 R32, R43, 0x10, RZ ;  /* 0x000000102b209819 */ /* 0x000fe400000006ff */
[----:B------:R-:W-:Y:S02]  /*8640*/  @!P1 PRMT R10, R37, 0x5432, R3 ;  /* 0x00005432250a9816 */ /* 0x000fe40000000003 */
[----:B------:R-:W-:Y:S03]  /*8650*/  @!P1 LOP3.LUT R33, R27, 0xffff0000, RZ, 0xc0, !PT ;  /* 0xffff00001b219812 */ /* 0x000fe600078ec0ff */
        /* <DEDUP_REMOVED lines=19> */
[----:B------:R-:W-:Y:S01]  /*8790*/  @!P1 FFMA.FTZ R48, R22, R9, -R11 ;  /* 0x0000000916309223 */ /* 0x000fe2000001080b */
[C---:B------:R-:W-:Y:S01]  /*87a0*/  @!P1 LOP3.LUT R11, R19.reuse, 0xffff0000, RZ, 0xc0, !PT ;  /* 0xffff0000130b9812 */ /* 0x040fe200078ec0ff */
        /* <DEDUP_REMOVED lines=21> */
[-C--:B------:R-:W-:Y:S01]  /*8900*/  @!P1 FFMA.FTZ R46, R28, R9.reuse, -R35 ;  /* 0x000000091c2e9223 */ /* 0x080fe20000010823 */
[----:B------:R-:W-:Y:S01]  /*8910*/  @!P1 F2FP.BF16.PACK_AB R35, R49, R50 ;  /* 0x000000323123923e */ /* 0x000fe200000010ff */
[-C--:B------:R-:W-:Y:S02]  /*8920*/  @!P1 FFMA.FTZ R37, R30, R20.reuse, -R37 ;  /* 0x000000141e259223 */ /* 0x080fe40000010825 */
        /* <DEDUP_REMOVED lines=30> */
.L_x_1522:
[----:B-1----:R1:W2:Y:S01]  /*8b10*/  SHFL.IDX PT, R5, R92, RZ, 0x181f ;  /* 0x00181fff5c057589 */ /* 0x0022a200000e0000 */
        /* <DEDUP_REMOVED lines=14> */
[----:B-----5:R-:W-:Y:S01]  /*8c00*/  @!P0 LEA.HI.X R5, R226, R5, R167, 0x1, P1 ;  /* 0x00000005e2058211 */ /* 0x020fe200008f0ca7 */
[----:B-1----:R-:W-:Y:S04]  /*8c10*/  @!P6 ST.E.128 [R8.64], R16 ;  /* 0x000000100800e985 */ /* 0x002fe8000c101d08 */
[----:B------:R-:W1:Y:S04]  /*8c20*/  @!P0 LDS.128 R8, [R227+0xb900] ;  /* 0x00b90000e3088984 */ /* 0x000e680000000c00 */
[----:B-1----:R1:W-:Y:S02]  /*8c30*/  @!P0 ST.E.128 [R4.64], R8 ;  /* 0x0000000804008985 */ /* 0x0023e4000c101d08 */
.L_x_1554:
[----:B-12---:R-:W-:Y:S05]  /*8c40*/  BSYNC B0 ;  /* 0x0000000000007941 */ /* 0x006fea0003800000 */
.L_x_1553:
        /* <DEDUP_REMOVED lines=11> */
[----:B-----5:R-:W-:Y:S01]  /*8d00*/  @!P0 LEA.HI.X R5, R226, R5, R167, 0x1, P1 ;  /* 0x00000005e2058211 */ /* 0x020fe200008f0ca7 */
[----:B----4-:R-:W-:Y:S04]  /*8d10*/  @!P6 ST.E.128 [R8.64], R16 ;  /* 0x000000100800e985 */ /* 0x010fe8000c101d08 */
[----:B------:R-:W2:Y:S04]  /*8d20*/  @!P0 LDS.128 R8, [R227+0xc900] ;  /* 0x00c90000e3088984 */ /* 0x000ea80000000c00 */
[----:B--2---:R2:W-:Y:S02]  /*8d30*/  @!P0 ST.E.128 [R4.64], R8 ;  /* 0x0000000804008985 */ /* 0x0045e4000c101d08 */
.L_x_1556:
[----:B------:R-:W-:Y:S05]  /*8d40*/  BSYNC B0 ;  /* 0x0000000000007941 */ /* 0x000fea0003800000 */
.L_x_1555:
[----:B--2---:R2:W4:Y:S01]  /*8d50*/  SHFL.IDX PT, R5, R92, 0x2, 0x181f ;  /* 0x00581f005c057f89 */ /* 0x00452200000e0000 */
[----:B------:R-:W-:Y:S01]  /*8d60*/  ISETP.GE.AND P0, PT, R3, 0x41, PT ;  /* 0x000000410300780c */ /* 0x000fe20003f06270 */
[----:B------:R-:W-:Y:S02]  /*8d70*/  BSSY B0, `(.L_x_1557) ;  /* 0x000000d000007945 */ /* 0x000fe40003800000 */
[----:B---3--:R2:W3:Y:S10]  /*8d80*/  SHFL.IDX PT, R4, R93, 0x2, 0x181f ;  /* 0x00581f005d047f89 */ /* 0x0084f400000e0000 */
[----:B------:R-:W-:-:S05]  /*8d90*/  @!P0 BRA `(.L_x_1558) ;  /* 0x000000a000008947 */ /* 0x000fca0003800000 */
[----:B------:R-:W1:Y:S01]  /*8da0*/  @!P6 LDS.128 R16, [R227+0xa100] ;  /* 0x00a10000e310e984 */ /* 0x000e620000000c00 */
[CC--:B---3--:R-:W-:Y:S04]  /*8db0*/  @!P6 LEA R8, P0, R76.reuse, R4.reuse, 0x1 ;  /* 0x000000044c08e211 */ /* 0x0c8fe800078008ff */
[-C--:B----4-:R-:W-:Y:S02]  /*8dc0*/  @!P6 LEA.HI.X R9, R76, R5.reuse, R77, 0x1, P0 ;  /* 0x000000054c09e211 */ /* 0x090fe400000f0c4d */
[C---:B------:R-:W-:Y:S11]  /*8dd0*/  ISETP.GE.AND P0, PT, R226.reuse, c[0x0][0x1d4], PT ;  /* 0x00007500e2007a0c */ /* 0x040ff60003f06270 */
[----:B------:R-:W-:Y:S02]  /*8de0*/  @!UPT UIADD3 URZ, URZ, URZ, URZ ;  /* 0x0000003f3f3ff290 */ /* 0x000fe4000fffe03f */
[C---:B------:R-:W-:Y:S04]  /*8df0*/  @!P0 LEA R4, P1, R226.reuse, R4, 0x1 ;  /* 0x00000004e2048211 */ /* 0x040fe800078208ff */
[----:B-----5:R-:W-:Y:S01]  /*8e00*/  @!P0 LEA.HI.X R5, R226, R5, R167, 0x1, P1 ;  /* 0x00000005e2058211 */ /* 0x020fe200008f0ca7 */
[----:B-1----:R-:W-:Y:S04]  /*8e10*/  @!P6 ST.E.128 [R8.64], R16 ;  /* 0x000000100800e985 */ /* 0x002fe8000c101d08 */
[----:B------:R-:W1:Y:S04]  /*8e20*/  @!P0 LDS.128 R8, [R227+0xd900] ;  /* 0x00d90000e3088984 */ /* 0x000e680000000c00 */
[----:B-1----:R1:W-:Y:S02]  /*8e30*/  @!P0 ST.E.128 [R4.64], R8 ;  /* 0x0000000804008985 */ /* 0x0023e4000c101d08 */
.L_x_1558:
[----:B------:R-:W-:Y:S05]  /*8e40*/  BSYNC B0 ;  /* 0x0000000000007941 */ /* 0x000fea0003800000 */
.L_x_1557:
[----:B-1--4-:R1:W4:Y:S01]  /*8e50*/  SHFL.IDX PT, R5, R92, 0x3, 0x181f ;  /* 0x00781f005c057f89 */ /* 0x01232200000e0000 */
[----:B------:R-:W-:Y:S03]  /*8e60*/  ISETP.GE.AND P0, PT, R3, 0x61, PT ;  /* 0x000000610300780c */ /* 0x000fe60003f06270 */
        /* <DEDUP_REMOVED lines=12> */
.L_x_1544:
[----:B------:R-:W-:Y:S05]  /*8f30*/  BSYNC B2 ;  /* 0x0000000000027941 */ /* 0x000fea0003800000 */
.L_x_1521:
[----:B------:R-:W-:Y:S01]  /*8f40*/  IMAD.IADD R3, R91, 0x1, -R82 ;  /* 0x000000015b037824 */ /* 0x000fe200078e0a52 */
[----:B--2---:R-:W-:Y:S01]  /*8f50*/  P2R R24, PR, RZ, 0x4 ;  /* 0x00000004ff187803 */ /* 0x004fe20000000000 */
[----:B-1---5:R-:W-:Y:S01]  /*8f60*/  IMAD.WIDE R8, R39, 0x70, R116 ;  /* 0x0000007027087825 */ /* 0x022fe200078e0274 */
        /* <DEDUP_REMOVED lines=14> */
[----:B---3--:R-:W-:Y:S01]  /*9050*/  @P0 MOV R4, R98 ;  /* 0x0000006200040202 */ /* 0x008fe20000000f00 */
        /* <DEDUP_REMOVED lines=47> */
[----:B------:R1:W3:Y:S10]  /*9350*/  SHFL.IDX PT, R5, R6, RZ, 0x181f ;  /* 0x00181fff06057589 */ /* 0x0002f400000e0000 */
        /* <DEDUP_REMOVED lines=12> */
[----:B-123--:R-:W1:Y:S01]  /*9420*/  @!P6 LDS.128 R16, [R227+0x100] ;  /* 0x00010000e310e984 */ /* 0x00ee620000000c00 */
        /* <DEDUP_REMOVED lines=9> */
.L_x_1560:
[----:B-123--:R-:W-:Y:S05]  /*94c0*/  BSYNC B0 ;  /* 0x0000000000007941 */ /* 0x00efea0003800000 */
.L_x_1559:
[----:B------:R1:W2:Y:S01]  /*94d0*/  SHFL.IDX PT, R5, R6, 0x1, 0x181f ;  /* 0x00381f0006057f89 */ /* 0x0002a200000e0000 */
[----:B------:R-:W-:Y:S03]  /*94e0*/  BSSY B0, `(.L_x_1561) ;  /* 0x000000d000007945 */ /* 0x000fe60003800000 */
[----:B------:R1:W3:Y:S01]  /*94f0*/  SHFL.IDX PT, R3, R15, 0x1, 0x181f ;  /* 0x00381f000f037f89 */ /* 0x0002e200000e0000 */
[----:B------:R-:W-:-:S05]  /*9500*/  @!P1 BRA `(.L_x_1562) ;  /* 0x000000a000009947 */ /* 0x000fca0003800000 */
[----:B------:R-:W4:Y:S01]  /*9510*/  @!P6 LDS.128 R16, [R227+0x1100] ;  /* 0x00110000e310e984 */ /* 0x000f220000000c00 */
[C---:B---3--:R-:W-:Y:S04]  /*9520*/  @!P6 LEA R8, P0, R76.reuse, R3, 0x1 ;  /* 0x000000034c08e211 */ /* 0x048fe800078008ff */
[----:B--2---:R-:W-:Y:S02]  /*9530*/  @!P6 LEA.HI.X R9, R76, R5, R77, 0x1, P0 ;  /* 0x000000054c09e211 */ /* 0x004fe400000f0c4d */
[C---:B------:R-:W-:Y:S11]  /*9540*/  ISETP.GE.AND P0, PT, R226.reuse, c[0x0][0x1d4], PT ;  /* 0x00007500e2007a0c */ /* 0x040ff60003f06270 */
[----:B------:R-:W-:Y:S02]  /*9550*/  @!UPT UIADD3 URZ, URZ, URZ, URZ ;  /* 0x0000003f3f3ff290 */ /* 0x000fe4000fffe03f */
[C---:B------:R-:W-:Y:S04]  /*9560*/  @!P0 LEA R4, P1, R226.reuse, R3, 0x1 ;  /* 0x00000003e2048211 */ /* 0x040fe800078208ff */
[----:B------:R-:W-:Y:S01]  /*9570*/  @!P0 LEA.HI.X R5, R226, R5, R167, 0x1, P1 ;  /* 0x00000005e2058211 */ /* 0x000fe200008f0ca7 */
[----:B----4-:R-:W-:Y:S04]  /*9580*/  @!P6 ST.E.128 [R8.64], R16 ;  /* 0x000000100800e985 */ /* 0x010fe8000c101d08 */
[----:B------:R-:W2:Y:S04]  /*9590*/  @!P0 LDS.128 R8, [R227+0x4900] ;  /* 0x00490000e3088984 */ /* 0x000ea80000000c00 */
[----:B--2---:R2:W-:Y:S02]  /*95a0*/  @!P0 ST.E.128 [R4.64], R8 ;  /* 0x0000000804008985 */ /* 0x0045e4000c101d08 */
.L_x_1562:
[----:B------:R-:W-:Y:S05]  /*95b0*/  BSYNC B0 ;  /* 0x0000000000007941 */ /* 0x000fea0003800000 */
.L_x_1561:
[----:B--2---:R2:W4:Y:S01]  /*95c0*/  SHFL.IDX PT, R5, R6, 0x2, 0x181f ;  /* 0x00581f0006057f89 */ /* 0x00452200000e0000 */
[----:B------:R-:W-:Y:S03]  /*95d0*/  BSSY B0, `(.L_x_1563) ;  /* 0x000000d000007945 */ /* 0x000fe60003800000 */
[----:B---3--:R2:W3:Y:S01]  /*95e0*/  SHFL.IDX PT, R3, R15, 0x2, 0x181f ;  /* 0x00581f000f037f89 */ /* 0x0084e200000e0000 */
[----:B------:R-:W-:-:S05]  /*95f0*/  @!P3 BRA `(.L_x_1564) ;  /* 0x000000a00000b947 */ /* 0x000fca0003800000 */
[----:B------:R-:W5:Y:S01]  /*9600*/  @!P6 LDS.128 R16, [R227+0x2100] ;  /* 0x00210000e310e984 */ /* 0x000f620000000c00 */
[C---:B---3--:R-:W-:Y:S04]  /*9610*/  @!P6 LEA R8, P0, R76.reuse, R3, 0x1 ;  /* 0x000000034c08e211 */ /* 0x048fe800078008ff */
[----:B----4-:R-:W-:Y:S02]  /*9620*/  @!P6 LEA.HI.X R9, R76, R5, R77, 0x1, P0 ;  /* 0x000000054c09e211 */ /* 0x010fe400000f0c4d */
[C---:B------:R-:W-:Y:S11]  /*9630*/  ISETP.GE.AND P0, PT, R226.reuse, c[0x0][0x1d4], PT ;  /* 0x00007500e2007a0c */ /* 0x040ff60003f06270 */
[----:B------:R-:W-:Y:S02]  /*9640*/  @!UPT UIADD3 URZ, URZ, URZ, URZ ;  /* 0x0000003f3f3ff290 */ /* 0x000fe4000fffe03f */
[C---:B------:R-:W-:Y:S04]  /*9650*/  @!P0 LEA R4, P1, R226.reuse, R3, 0x1 ;  /* 0x00000003e2048211 */ /* 0x040fe800078208ff */
[----:B------:R-:W-:Y:S01]  /*9660*/  @!P0 LEA.HI.X R5, R226, R5, R167, 0x1, P1 ;  /* 0x00000005e2058211 */ /* 0x000fe200008f0ca7 */
[----:B-----5:R-:W-:Y:S04]  /*9670*/  @!P6 ST.E.128 [R8.64], R16 ;  /* 0x000000100800e985 */ /* 0x020fe8000c101d08 */
[----:B------:R-:W3:Y:S04]  /*9680*/  @!P0 LDS.128 R8, [R227+0x5900] ;  /* 0x00590000e3088984 */ /* 0x000ee80000000c00 */
[----:B---3--:R3:W-:Y:S02]  /*9690*/  @!P0 ST.E.128 [R4.64], R8 ;  /* 0x0000000804008985 */ /* 0x0087e4000c101d08 */
.L_x_1564:
[----:B------:R-:W-:Y:S05]  /*96a0*/  BSYNC B0 ;  /* 0x0000000000007941 */ /* 0x000fea0003800000 */
.L_x_1563:
[----:B---34-:R3:W4:Y:S01]  /*96b0*/  SHFL.IDX PT, R5, R6, 0x3, 0x181f ;  /* 0x00781f0006057f89 */ /* 0x01872200000e0000 */
[----:B------:R-:W-:Y:S03]  /*96c0*/  BSSY B0, `(.L_x_1565) ;  /* 0x000000d000007945 */ /* 0x000fe60003800000 */
[----:B------:R3:W1:Y:S01]  /*96d0*/  SHFL.IDX PT, R3, R15, 0x3, 0x181f ;  /* 0x00781f000f037f89 */ /* 0x00066200000e0000 */
[----:B------:R-:W-:-:S05]  /*96e0*/  @!P4 BRA `(.L_x_1566) ;  /* 0x000000a00000c947 */ /* 0x000fca0003800000 */
[----:B------:R-:W5:Y:S01]  /*96f0*/  @!P6 LDS.128 R16, [R227+0x3100] ;  /* 0x00310000e310e984 */ /* 0x000f620000000c00 */
[C---:B-1----:R-:W-:Y:S04]  /*9700*/  @!P6 LEA R8, P0, R76.reuse, R3, 0x1 ;  /* 0x000000034c08e211 */ /* 0x042fe800078008ff */
[----:B----4-:R-:W-:Y:S02]  /*9710*/  @!P6 LEA.HI.X R9, R76, R5, R77, 0x1, P0 ;  /* 0x000000054c09e211 */ /* 0x010fe400000f0c4d */
[C---:B------:R-:W-:Y:S11]  /*9720*/  ISETP.GE.AND P0, PT, R226.reuse, c[0x0][0x1d4], PT ;  /* 0x00007500e2007a0c */ /* 0x040ff60003f06270 */
[----:B------:R-:W-:Y:S02]  /*9730*/  @!UPT UIADD3 URZ, URZ, URZ, URZ ;  /* 0x0000003f3f3ff290 */ /* 0x000fe4000fffe03f */
[C---:B------:R-:W-:Y:S04]  /*9740*/  @!P0 LEA R4, P1, R226.reuse, R3, 0x1 ;  /* 0x00000003e2048211 */ /* 0x040fe800078208ff */
[----:B------:R-:W-:Y:S01]  /*9750*/  @!P0 LEA.HI.X R5, R226, R5, R167, 0x1, P1 ;  /* 0x00000005e2058211 */ /* 0x000fe200008f0ca7 */
[----:B-----5:R-:W-:Y:S04]  /*9760*/  @!P6 ST.E.128 [R8.64], R16 ;  /* 0x000000100800e985 */ /* 0x020fe8000c101d08 */
[----:B------:R-:W1:Y:S04]  /*9770*/  @!P0 LDS.128 R8, [R227+0x6900] ;  /* 0x00690000e3088984 */ /* 0x000e680000000c00 */
[----:B-1----:R1:W-:Y:S02]  /*9780*/  @!P0 ST.E.128 [R4.64], R8 ;  /* 0x0000000804008985 */ /* 0x0023e4000c101d08 */
.L_x_1566:
[----:B------:R-:W-:Y:S05]  /*9790*/  BSYNC B0 ;  /* 0x0000000000007941 */ /* 0x000fea0003800000 */
.L_x_1565:
[----:B------:R-:W-:Y:S01]  /*97a0*/  ISETP.GT.AND P0, PT, R39, R115, PT ;  /* 0x000000732700720c */ /* 0x000fe20003f04270 */
[----:B------:R-:W-:Y:S03]  /*97b0*/  BSSY B0, `(.L_x_1567) ;  /* 0x0000030000007945 */ /* 0x000fe60003800000 */
[----:B-123--:R-:W-:Y:S09]  /*97c0*/  P2R R15, PR, RZ, 0x1 ;  /* 0x00000001ff0f7803 */ /* 0x00eff20000000000 */
[----:B------:R-:W-:-:S05]  /*97d0*/  @!P0 BRA `(.L_x_1568) ;  /* 0x000002d000008947 */ /* 0x000fca0003800000 */
[----:B------:R-:W-:Y:S01]  /*97e0*/  IADD3 R3, R39, -0x1, RZ ;  /* 0xffffffff27037810 */ /* 0x000fe20007ffe0ff */
[----:B------:R-:W-:Y:S01]  /*97f0*/  IMAD.MOV.U32 R4, RZ, RZ, R120 ;  /* 0x000000ffff047224 */ /* 0x000fe200078e0078 */
[----:B------:R-:W-:Y:S01]  /*9800*/  ISETP.GE.AND P3, PT, R237, 0x21, PT ;  /* 0x00000021ed00780c */ /* 0x000fe20003f66270 */
[----:B----4-:R-:W-:Y:S01]  /*9810*/  IMAD.MOV.U32 R5, RZ, RZ, R119 ;  /* 0x000000ffff057224 */ /* 0x010fe200078e0077 */
[----:B------:R-:W-:Y:S01]  /*9820*/  SHF.R.S32.HI R8, RZ, 0x1f, R3 ;  /* 0x0000001fff087819 */ /* 0x000fe20000011403 */
[----:B------:R-:W-:Y:S01]  /*9830*/  IMAD R6, R153, R3, RZ ;  /* 0x0000000399067224 */ /* 0x000fe200078e02ff */
[----:B------:R-:W-:Y:S01]  /*9840*/  ISETP.GE.AND P1, PT, R237, 0x41, PT ;  /* 0x00000041ed00780c */ /* 0x000fe20003f26270 */
[-C--:B------:R-:W-:Y:S01]  /*9850*/  IMAD.WIDE.U32 R4, R3, R138.reuse, R4 ;  /* 0x0000008a03047225 */ /* 0x080fe200078e0004 */
[----:B------:R-:W-:Y:S02]  /*9860*/  ISETP.GE.AND P4, PT, R237, 0x1, PT ;  /* 0x00000001ed00780c */ /* 0x000fe40003f86270 */
[----:B------:R-:W-:Y:S01]  /*9870*/  P2R R18, PR, RZ, 0x4 ;  /* 0x00000004ff127803 */ /* 0x000fe20000000000 */
[----:B------:R-:W-:Y:S01]  /*9880*/  IMAD R3, R8, R138, R6 ;  /* 0x0000008a08037224 */ /* 0x000fe200078e0206 */
[----:B------:R-:W-:Y:S03]  /*9890*/  LOP3.LUT P2, RZ, R166, 0x4, RZ, 0xc0, !PT ;  /* 0x00000004a6ff7812 */ /* 0x000fe6000784c0ff */
[----:B------:R-:W-:Y:S01]  /*98a0*/  IMAD.IADD R3, R5, 0x1, R3 ;  /* 0x0000000105037824 */ /* 0x000fe200078e0203 */
[-C--:B------:R-:W-:Y:S05]  /*98b0*/  @P3 IADD3 R5, P0, R162, R4.reuse, RZ ;  /* 0x00000004a2053210 */ /* 0x080fea0007f1e0ff */
[----:B------:R-:W-:Y:S01]  /*98c0*/  @P3 IMAD.X R8, R3, 0x1, R157, P0 ;  /* 0x0000000103083824 */ /* 0x000fe200000e069d */
        /* <DEDUP_REMOVED lines=30> */
.L_x_1568:
[----:B------:R-:W-:Y:S05]  /*9ab0*/  BSYNC B0 ;  /* 0x0000000000007941 */ /* 0x000fea0003800000 */
.L_x_1567:
[----:B------:R-:W0:Y:S01]  /*9ac0*/  LDGDEPBAR ;  /* 0x00000000000079af */ /* 0x000e220000000000 */
[----:B------:R-:W-:Y:S02]  /*9ad0*/  ISETP.NE.AND P0, PT, R15, RZ, PT ;  /* 0x000000ff0f00720c */ /* 0x000fe40003f05270 */
[----:B------:R-:W-:Y:S11]  /*9ae0*/  IADD3 R39, R39, -0x1, RZ ;  /* 0xffffffff27277810 */ /* 0x000ff60007ffe0ff */
[----:B------:R-:W-:-:S05]  /*9af0*/  @P0 BRA `(.L_x_1569) ;  /* 0xffff9d3000000947 */ /* 0x000fca000383ffff */
[----:B------:R-:W-:Y:S01]  /*9b00*/  WARPSYNC 0xffffffff ;  /* 0xffffffff00007948 */ /* 0x000fe20003800000 */
[----:B------:R-:W-:Y:S06]  /*9b10*/  BAR.SYNC.DEFER_BLOCKING 0x0 ;  /* 0x0000000000007b1d */ /* 0x000fec0000010000 */
.L_x_1520:
[----:B------:R-:W2:Y:S01]  /*9b20*/  LDL R99, [R1+0x40] ;  /* 0x0000400001637983 */ /* 0x000ea20000100800 */
[----:B------:R-:W-:-:S05]  /*9b30*/  IMAD.MOV.U32 R74, RZ, RZ, c[0x0][0x2c4] ;  /* 0x0000b100ff4a7624 */ /* 0x000fca00078e00ff */
[----:B------:R-:W-:Y:S01]  /*9b40*/  ISETP.NE.AND P3, PT, R74, 0x1, PT ;  /* 0x000000014a00780c */ /* 0x000fe20003f65270 */
[----:B------:R-:W-:Y:S01]  /*9b50*/  BSSY B0, `(.L_x_1570) ;  /* 0x0000029000007945 */ /* 0x000fe20003800000 */
[----:B--2---:R-:W-:-:S11]  /*9b60*/  IADD3 R2, R99, 0x7f, RZ ;  /* 0x0000007f63027810 */ /* 0x004fd60007ffe0ff */
[----:B------:R-:W-:-:S05]  /*9b70*/  @P3 IMAD.HI.U32 R3, R2, c[0x0][0x2c8], RZ ;  /* 0x0000b20002033a27 */ /* 0x000fca00078e00ff */
[----:B------:R-:W-:-:S05]  /*9b80*/  @P3 SHF.R.U32.HI R2, RZ, c[0x0][0x2cc], R3 ;  /* 0x0000b300ff023a19 */ /* 0x000fca0000011603 */
[----:B------:R-:W-:Y:S02]  /*9b90*/  IMAD.IADD R3, R152, 0x1, R2 ;  /* 0x0000000198037824 */ /* 0x000fe400078e0202 */
[----:B------:R-:W-:-:S04]  /*9ba0*/  IMAD.MOV.U32 R2, RZ, RZ, RZ ;  /* 0x000000ffff027224 */ /* 0x000fc800078e00ff */
[----:B------:R-:W-:-:S05]  /*9bb0*/  IMAD.HI R2, R3, -0x6db6db6d, R2 ;  /* 0x9249249303027827 */ /* 0x000fca00078e0202 */
[----:B------:R-:W-:-:S04]  /*9bc0*/  SHF.R.U32.HI R3, RZ, 0x1f, R2 ;  /* 0x0000001fff037819 */ /* 0x000fc80000011602 */
[----:B------:R-:W-:-:S04]  /*9bd0*/  LEA.HI.SX32 R2, R2, R3, 0x1a ;  /* 0x0000000302027211 */ /* 0x000fc800078fd2ff */
[----:B------:R-:W-:-:S04]  /*9be0*/  IMNMX R6, R151, R2, PT ;  /* 0x0000000297067217 */ /* 0x000fc80003800200 */
[----:B------:R-:W-:Y:S01]  /*9bf0*/  ISETP.GE.AND P0, PT, R6, 0x1, PT ;  /* 0x000000010600780c */ /* 0x000fe20003f06270 */
[----:B------:R-:W-:-:S12]  /*9c00*/  IMAD.MOV.U32 R2, RZ, RZ, RZ ;  /* 0x000000ffff027224 */ /* 0x000fd800078e00ff */
[----:B------:R-:W-:Y:S05]  /*9c10*/  @!P0 BRA `(.L_x_1571) ;  /* 0x000001c000008947 */ /* 0x000fea0003800000 */
[----:B------:R-:W-:Y:S02]  /*9c20*/  IABS R3, R136 ;  /* 0x0000008800037213 */ /* 0x000fe40000000000 */
[----:B-1----:R-:W-:Y:S02]  /*9c30*/  IADD3 R8, R136, -0x1, R6 ;  /* 0xffffffff88087810 */ /* 0x002fe40007ffe006 */
[----:B------:R-:W1:Y:S02]  /*9c40*/  I2F.RP R2, R3 ;  /* 0x0000000300027306 */ /* 0x000e640000209400 */
[----:B------:R-:W-:-:S06]  /*9c50*/  IABS R11, R8 ;  /* 0x00000008000b7213 */ /* 0x000fcc0000000000 */
[----:B-1----:R-:W1:Y:S02]  /*9c60*/  MUFU.RCP R2, R2 ;  /* 0x0000000200027308 */ /* 0x002e640000001000 */
[----:B-1----:R-:W-:-:S06]  /*9c70*/  IADD3 R2, R2, 0xffffffe, RZ ;  /* 0x0ffffffe02027810 */ /* 0x002fcc0007ffe0ff */
[----:B----4-:R-:W1:Y:S02]  /*9c80*/  F2I.FTZ.U32.TRUNC.NTZ R5, R2 ;  /* 0x0000000200057305 */ /* 0x010e64000021f000 */
        /* <DEDUP_REMOVED lines=21> */
.L_x_1571:
[----:B------:R-:W-:Y:S05]  /*9de0*/  BSYNC B0 ;  /* 0x0000000000007941 */ /* 0x000fea0003800000 */
.L_x_1570:
        /* <DEDUP_REMOVED lines=34> */
[----:B-12---:R-:W-:-:S04]  /*a010*/  IMAD R4, R3, R2, RZ ;  /* 0x0000000203047224 */ /* 0x006fc800078e02ff */
[--C-:B------:R-:W-:Y:S01]  /*a020*/  IMAD.IADD R3, R4, 0x1, R2.reuse ;  /* 0x0000000104037824 */ /* 0x100fe200078e0202 */
[----:B------:R1:W-:Y:S01]  /*a030*/  STL [R1+0xc], R4 ;  /* 0x00000c0401007387 */ /* 0x0003e20000100800 */
[----:B------:R-:W-:-:S03]  /*a040*/  PRMT R2, RZ, 0x7610, R2 ;  /* 0x00007610ff027816 */ /* 0x000fc60000000002 */
[----:B------:R-:W-:-:S04]  /*a050*/  IMNMX R234, R6, R3, PT ;  /* 0x0000000306ea7217 */ /* 0x000fc80003800200 */
[----:B------:R-:W-:-:S13]  /*a060*/  ISETP.GT.AND P0, PT, R234, R4, PT ;  /* 0x00000004ea00720c */ /* 0x000fda0003f04270 */
[----:B------:R-:W-:Y:S05]  /*a070*/  @!P0 BRA `(.L_x_1572) ;  /* 0x00012a8000008947 */ /* 0x000fea0003800000 */
[----:B----4-:R-:W2:Y:S04]  /*a080*/  LDL R5, [R1+0x68] ;  /* 0x0000680001057983 */ /* 0x010ea80000100800 */
[----:B-1----:R-:W3:Y:S01]  /*a090*/  LDL R4, [R1+0x6c] ;  /* 0x00006c0001047983 */ /* 0x002ee20000100800 */
[----:B------:R-:W-:-:S03]  /*a0a0*/  ISETP.NE.U32.AND P0, PT, RZ, c[0x0][0x340], PT ;  /* 0x0000d000ff007a0c */ /* 0x000fc60003f05070 */
[----:B------:R-:W4:Y:S01]  /*a0b0*/  LDL R8, [R1+0x58] ;  /* 0x0000580001087983 */ /* 0x000f220000100800 */
[----:B------:R-:W-:-:S03]  /*a0c0*/  ISETP.NE.AND.EX P1, PT, RZ, c[0x0][0x344], PT, P0 ;  /* 0x0000d100ff007a0c */ /* 0x000fc60003f25300 */
[----:B------:R-:W4:Y:S04]  /*a0d0*/  LDL R10, [R1+0x74] ;  /* 0x00007400010a7983 */ /* 0x000f280000100800 */
[----:B------:R-:W4:Y:S06]  /*a0e0*/  LDL R9, [R1+0x70] ;  /* 0x0000700001097983 */ /* 0x000f2c0000100800 */
[----:B--2---:R-:W-:-:S04]  /*a0f0*/  @P1 IADD3 R2, P0, R5, c[0x0][0x340], RZ ;  /* 0x0000d00005021a10 */ /* 0x004fc80007f1e0ff */
[----:B---3--:R-:W-:-:S05]  /*a100*/  @P1 IADD3.X R3, R4, c[0x0][0x344], RZ, P0, !PT ;  /* 0x0000d10004031a10 */ /* 0x008fca00007fe4ff */
[----:B------:R1:W5:Y:S01]  /*a110*/  @P1 LDG.E R2, [R2.64] ;  /* 0x0000000802021981 */ /* 0x000362000c1e1900 */
[----:B------:R-:W-:Y:S01]  /*a120*/  ISETP.NE.U32.AND P0, PT, RZ, c[0x0][0x348], PT ;  /* 0x0000d200ff007a0c */ /* 0x000fe20003f05070 */
[----:B------:R-:W-:Y:S01]  /*a130*/  IMAD.WIDE.U32 R4, R146, c[0x0][0x178], RZ ;  /* 0x00005e0092047a25 */ /* 0x000fe200078e00ff */
[----:B------:R-:W-:Y:S01]  /*a140*/  WARPSYNC 0xffffffff ;  /* 0xffffffff00007948 */ /* 0x000fe20003800000 */
[----:B----4-:R-:W-:Y:S02]  /*a150*/  LOP3.LUT R72, R8, 0xffff, RZ, 0xc0, !PT ;  /* 0x0000ffff08487812 */ /* 0x010fe400078ec0ff */
[----:B------:R-:W-:Y:S02]  /*a160*/  ISETP.NE.AND.EX P0, PT, RZ, c[0x0][0x34c], PT, P0 ;  /* 0x0000d300ff007a0c */ /* 0x000fe40003f05300 */
[----:B------:R-:W-:Y:S02]  /*a170*/  IADD3 R126, R234, -0x1, RZ ;  /* 0xffffffffea7e7810 */ /* 0x000fe40007ffe0ff */
[----:B------:R-:W-:-:S02]  /*a180*/  SEL R11, R10, RZ, !P0 ;  /* 0x000000ff0a0b7207 */ /* 0x000fc40004000000 */
[----:B------:R-:W-:Y:S02]  /*a190*/  SEL R8, R9, RZ, !P0 ;  /* 0x000000ff09087207 */ /* 0x000fe40004000000 */
[----:B-1----:R-:W-:-:S05]  /*a1a0*/  SHF.R.S32.HI R3, RZ, 0x1f, R146 ;  /* 0x0000001fff037819 */ /* 0x002fca0000011492 */
[----:B------:R-:W-:-:S04]  /*a1b0*/  IMAD R3, R3, c[0x0][0x178], RZ ;  /* 0x00005e0003037a24 */ /* 0x000fc800078e02ff */
[----:B------:R-:W-:-:S04]  /*a1c0*/  IMAD R3, R146, c[0x0][0x17c], R3 ;  /* 0x00005f0092037a24 */ /* 0x000fc800078e0203 */
[----:B------:R-:W-:Y:S02]  /*a1d0*/  IMAD.IADD R10, R5, 0x1, R3 ;  /* 0x00000001050a7824 */ /* 0x000fe400078e0203 */
[----:B------:R-:W-:Y:S02]  /*a1e0*/  @!P1 IMAD.MOV.U32 R2, RZ, RZ, R9 ;  /* 0x000000ffff029224 */ /* 0x000fe400078e0009 */
[----:B------:R-:W2:Y:S04]  /*a1f0*/  LDL R15, [R1+0x4] ;  /* 0x00000400010f7983 */ /* 0x000ea80000100800 */
[----:B------:R-:W3:Y:S04]  /*a200*/  LDL.LU R9, [R1+0x8] ;  /* 0x0000080001097983 */ /* 0x000ee80000300800 */
[----:B------:R-:W4:Y:S04]  /*a210*/  LDL R52, [R1+0x48] ;  /* 0x0000480001347983 */ /* 0x000f280000100800 */
[----:B------:R-:W2:Y:S01]  /*a220*/  LDL R6, [R1+0x3c] ;  /* 0x00003c0001067983 */ /* 0x000ea20000100800 */
[----:B------:R-:W-:-:S02]  /*a230*/  IMAD.MOV.U32 R3, RZ, RZ, c[0x0][0x2b8] ;  /* 0x0000ae00ff037624 */ /* 0x000fc400078e00ff */
[----:B------:R-:W-:-:S03]  /*a240*/  IMAD.MOV.U32 R125, RZ, RZ, 0x70 ;  /* 0x00000070ff7d7424 */ /* 0x000fc600078e00ff */
[----:B------:R-:W-:Y:S01]  /*a250*/  ISETP.NE.AND P1, PT, R3, 0x1, PT ;  /* 0x000000010300780c */ /* 0x000fe20003f25270 */
[----:B------:R-:W-:-:S04]  /*a260*/  IMAD R125, R234, R125, -0x70 ;  /* 0xffffff90ea7d7424 */ /* 0x000fc800078e027d */
[----:B------:R-:W-:Y:S01]  /*a270*/  IMAD.IADD R3, R0, 0x1, R125 ;  /* 0x0000000100037824 */ /* 0x000fe200078e027d */
[----:B-----5:R-:W-:Y:S01]  /*a280*/  SHF.R.S32.HI R5, RZ, 0x1f, R2 ;  /* 0x0000001fff057819 */ /* 0x020fe20000011402 */
[----:B------:R-:W-:-:S04]  /*a290*/  IMAD.WIDE.U32 R18, R2, c[0x0][0x2b0], RZ ;  /* 0x0000ac0002127a25 */ /* 0x000fc800078e00ff */
[----:B------:R-:W-:Y:S01]  /*a2a0*/  IMAD.MOV.U32 R236, RZ, RZ, RZ ;  /* 0x000000ffffec7224 */ /* 0x000fe200078e00ff */
[----:B------:R-:W-:Y:S01]  /*a2b0*/  BAR.SYNC.DEFER_BLOCKING 0x0 ;  /* 0x0000000000007b1d */ /* 0x000fe20000010000 */
[----:B---3--:R-:W-:-:S04]  /*a2c0*/  LOP3.LUT R9, R9, 0xfffffffd, RZ, 0xc0, !PT ;  /* 0xfffffffd09097812 */ /* 0x008fc800078ec0ff */
[----:B------:R-:W-:Y:S02]  /*a2d0*/  @P1 LOP3.LUT R9, R9, 0x2, RZ, 0xfc, !PT ;  /* 0x0000000209091812 */ /* 0x000fe400078efcff */
[----:B----4-:R-:W-:-:S03]  /*a2e0*/  ISETP.GE.AND P0, PT, R3, R52, PT ;  /* 0x000000340300720c */ /* 0x010fc60003f06270 */
[----:B------:R2:W-:Y:S01]  /*a2f0*/  STL [R1+0x8], R9 ;  /* 0x0000080901007387 */ /* 0x0005e20000100800 */
[----:B------:R-:W-:-:S03]  /*a300*/  ISETP.GT.OR P0, PT, R0, 0x6f, P0 ;  /* 0x0000006f0000780c */ /* 0x000fc60000704670 */
[----:B------:R-:W-:Y:S01]  /*a310*/  STL.64 [R1+0x30], R18 ;  /* 0x0000301201007387 */ /* 0x000fe20000100a00 */
        /* <DEDUP_REMOVED lines=8> */
[----:B------:R1:W-:Y:S01]  /*a3a0*/  STL [R1+0x38], R16 ;  /* 0x0000381001007387 */ /* 0x0003e20000100800 */
[----:B------:R-:W-:Y:S02]  /*a3b0*/  @!P0 LEA.HI.X.SX32 R5, R6, R16, 0x1, P1 ;  /* 0x0000001006058211 */ /* 0x000fe400008f0eff */
[----:B------:R-:W-:-:S04]  /*a3c0*/  @!P0 LEA R2, P1, R3, c[0x0][0x2a0], 0x2 ;  /* 0x0000a80003028a11 */ /* 0x000fc800078210ff */
[----:B------:R-:W-:-:S05]  /*a3d0*/  @!P0 LEA.HI.X R3, R3, c[0x0][0x2a4], R5, 0x2, P1 ;  /* 0x0000a90003038a11 */ /* 0x000fca00008f1405 */
[----:B------:R2:W3:Y:S04]  /*a3e0*/  @!P0 LDG.E R236, [R2.64] ;  /* 0x0000000802ec8981 */ /* 0x0004e8000c1e1900 */
[----:B-1----:R-:W4:Y:S01]  /*a3f0*/  LDL R16, [R1+0x44] ;  /* 0x0000440001107983 */ /* 0x002f220000100800 */
[----:B------:R-:W-:-:S04]  /*a400*/  IMAD.MOV.U32 R5, RZ, RZ, R10 ;  /* 0x000000ffff057224 */ /* 0x000fc800078e000a */
[----:B------:R-:W-:-:S04]  /*a410*/  IMAD.WIDE.U32 R4, R72, c[0x0][0x1b8], R4 ;  /* 0x00006e0048047a25 */ /* 0x000fc800078e0004 */
[----:B--2---:R-:W-:-:S04]  /*a420*/  IMAD.IADD R3, R0, 0x1, R99 ;  /* 0x0000000100037824 */ /* 0x004fc800078e0263 */
[----:B------:R-:W-:-:S04]  /*a430*/  @P3 IMAD.HI.U32 R10, R3, c[0x0][0x2c8], RZ ;  /* 0x0000b200030a3a27 */ /* 0x000fc800078e00ff */
        /* <DEDUP_REMOVED lines=8> */
[----:B------:R-:W-:Y:S02]  /*a4c0*/  IMAD R10, R10, c[0x0][0x1b0], RZ ;  /* 0x00006c000a0a7a24 */ /* 0x000fe400078e02ff */
[----:B------:R-:W-:Y:S02]  /*a4d0*/  IMAD.IADD R5, R5, 0x1, R11 ;  /* 0x0000000105057824 */ /* 0x000fe400078e020b */
[----:B------:R-:W-:Y:S02]  /*a4e0*/  IMAD R8, R8, c[0x0][0x2c4], R3 ;  /* 0x0000b10008087a24 */ /* 0x000fe400078e0203 */
[----:B------:R-:W-:-:S02]  /*a4f0*/  IMAD R10, R2, c[0x0][0x1b4], R10 ;  /* 0x00006d00020a7a24 */ /* 0x000fc400078e020a */
[----:B------:R-:W-:Y:S01]  /*a500*/  IMAD.WIDE.U32 R2, R2, c[0x0][0x1b0], R4 ;  /* 0x00006c0002027a25 */ /* 0x000fe200078e0004 */
[----:B------:R-:W-:-:S03]  /*a510*/  SHF.R.S32.HI R4, RZ, 0x1f, R8 ;  /* 0x0000001fff047819 */ /* 0x000fc60000011408 */
[----:B------:R-:W-:Y:S02]  /*a520*/  IMAD.IADD R3, R3, 0x1, R10 ;  /* 0x0000000103037824 */ /* 0x000fe400078e020a */
[----:B------:R-:W-:Y:S02]  /*a530*/  IMAD R5, R4, c[0x0][0x1a8], RZ ;  /* 0x00006a0004057a24 */ /* 0x000fe400078e02ff */
[----:B------:R-:W-:Y:S02]  /*a540*/  IMAD.MOV R4, RZ, RZ, -R6 ;  /* 0x000000ffff047224 */ /* 0x000fe400078e0a06 */
[C---:B------:R-:W-:Y:S02]  /*a550*/  IMAD R5, R8.reuse, c[0x0][0x1ac], R5 ;  /* 0x00006b0008057a24 */ /* 0x040fe400078e0205 */
[----:B------:R-:W-:-:S04]  /*a560*/  IMAD.WIDE.U32 R2, R8, c[0x0][0x1a8], R2 ;  /* 0x00006a0008027a25 */ /* 0x000fc800078e0002 */
[----:B------:R-:W-:Y:S02]  /*a570*/  IMAD R239, R4, c[0x0][0x2b8], R9 ;  /* 0x0000ae0004ef7a24 */ /* 0x000fe400078e0209 */
[----:B------:R-:W-:Y:S01]  /*a580*/  IMAD.IADD R4, R3, 0x1, R5 ;  /* 0x0000000103047824 */ /* 0x000fe200078e0205 */
[C---:B------:R-:W-:Y:S02]  /*a590*/  LEA R3, P0, R2.reuse, c[0x0][0x160], 0x1 ;  /* 0x0000580002037a11 */ /* 0x040fe400078008ff */
[----:B------:R-:W-:Y:S02]  /*a5a0*/  SHF.R.S32.HI R85, RZ, 0x1f, R239 ;  /* 0x0000001fff557819 */ /* 0x000fe400000114ef */
[----:B------:R-:W-:Y:S01]  /*a5b0*/  LEA.HI.X R2, R2, c[0x0][0x164], R4, 0x1, P0 ;  /* 0x0000590002027a11 */ /* 0x000fe200000f0c04 */
[----:B------:R-:W1:Y:S02]  /*a5c0*/  SHFL.IDX PT, R8, R3, RZ, 0x181f ;  /* 0x00181fff03087589 */ /* 0x000e6400000e0000 */
[----:B------:R-:W-:-:S02]  /*a5d0*/  IMAD R10, R85, c[0x0][0x1e0], RZ ;  /* 0x00007800550a7a24 */ /* 0x000fc400078e02ff */
[----:B------:R-:W2:Y:S01]  /*a5e0*/  SHFL.IDX PT, R9, R2, RZ, 0x181f ;  /* 0x00181fff02097589 */ /* 0x000ea200000e0000 */
[----:B------:R-:W-:Y:S02]  /*a5f0*/  IMAD.MOV.U32 R98, RZ, RZ, R15 ;  /* 0x000000ffff627224 */ /* 0x000fe400078e000f */
[----:B------:R-:W-:Y:S01]  /*a600*/  IMAD.IADD R15, R82, 0x1, R99 ;  /* 0x00000001520f7824 */ /* 0x000fe200078e0263 */
[----:B------:R-:W1:Y:S04]  /*a610*/  SHFL.IDX PT, R6, R3, 0x1, 0x181f ;  /* 0x00381f0003067f89 */ /* 0x000e6800000e0000 */
[----:B------:R-:W1:Y:S01]  /*a620*/  SHFL.IDX PT, R11, R2, 0x1, 0x181f ;  /* 0x00381f00020b7f89 */ /* 0x000e6200000e0000 */
[----:B------:R-:W-:-:S03]  /*a630*/  IADD3 R19, R15, 0x20, RZ ;  /* 0x000000200f137810 */ /* 0x000fc60007ffe0ff */
[----:B------:R-:W-:Y:S01]  /*a640*/  SHFL.IDX PT, R17, R2, 0x2, 0x181f ;  /* 0x00581f0002117f89 */ /* 0x000fe200000e0000 */
[----:B------:R-:W-:Y:S01]  /*a650*/  IADD3 R18, R15, 0x40, RZ ;  /* 0x000000400f127810 */ /* 0x000fe20007ffe0ff */
[----:B------:R-:W-:Y:S02]  /*a660*/  IMAD.WIDE.U32 R4, R239, c[0x0][0x1e0], RZ ;  /* 0x00007800ef047a25 */ /* 0x000fe400078e00ff */
[----:B------:R-:W-:Y:S02]  /*a670*/  SHFL.IDX PT, R29, R3, 0x3, 0x181f ;  /* 0x00781f00031d7f89 */ /* 0x000fe400000e0000 */
[----:B------:R-:W-:-:S04]  /*a680*/  IMAD.WIDE.U32 R32, R72, c[0x0][0x1e8], RZ ;  /* 0x00007a0048207a25 */ /* 0x000fc800078e00ff */
[----:B------:R-:W-:Y:S01]  /*a690*/  IMAD R31, R72, c[0x0][0x1ec], R33 ;  /* 0x00007b00481f7a24 */ /* 0x000fe200078e0221 */
[----:B------:R-:W-:Y:S01]  /*a6a0*/  IADD3 R30, R15, 0x60, RZ ;  /* 0x000000600f1e7810 */ /* 0x000fe20007ffe0ff */
[----:B------:R-:W-:Y:S02]  /*a6b0*/  IMAD R124, R126, -0x70, R52 ;  /* 0xffffff907e7c7824 */ /* 0x000fe400078e0234 */
[----:B----4-:R-:W-:Y:S02]  /*a6c0*/  IMAD R60, R16, c[0x0][0x2c4], RZ ;  /* 0x0000b100103c7a24 */ /* 0x010fe400078e02ff */
[----:B------:R-:W-:Y:S02]  /*a6d0*/  IMAD R16, R239, c[0x0][0x1e4], R10 ;  /* 0x00007900ef107a24 */ /* 0x000fe400078e020a */
[----:B------:R-:W4:Y:S01]  /*a6e0*/  SHFL.IDX PT, R10, R3, 0x2, 0x181f ;  /* 0x00581f00030a7f89 */ /* 0x000f2200000e0000 */
[-C--:B------:R-:W-:Y:S02]  /*a6f0*/  ISETP.GE.AND P3, PT, R15, R60.reuse, PT ;  /* 0x0000003c0f00720c */ /* 0x080fe40003f66270 */
[----:B------:R-:W-:-:S02]  /*a700*/  ISETP.GE.AND P4, PT, R19, R60, PT ;  /* 0x0000003c1300720c */ /* 0x000fc40003f86270 */
[----:B------:R-:W-:Y:S01]  /*a710*/  ISETP.GE.AND P6, PT, R18, R60, PT ;  /* 0x0000003c1200720c */ /* 0x000fe20003fc6270 */
[----:B------:R-:W-:Y:S01]  /*a720*/  IMAD.IADD R5, R5, 0x1, R16 ;  /* 0x0000000105057824 */ /* 0x000fe200078e0210 */
[----:B---3--:R-:W-:-:S07]  /*a730*/  SHF.R.S32.HI R84, RZ, 0x1f, R236 ;  /* 0x0000001fff547819 */ /* 0x008fce00000114ec */
[-C--:B-1----:R-:W-:Y:S02]  /*a740*/  @!P3 LEA R26, P0, R76, R8.reuse, 0x1 ;  /* 0x000000084c1ab211 */ /* 0x082fe400078008ff */
[----:B------:R-:W-:Y:S02]  /*a750*/  @!P3 LEA R24, P1, R226, R8, 0x1 ;  /* 0x00000008e218b211 */ /* 0x000fe400078208ff */
[CCC-:B--2---:R-:W-:Y:S02]  /*a760*/  @!P3 LEA.HI.X R27, R76.reuse, R9.reuse, R77.reuse, 0x1, P0 ;  /* 0x000000094c1bb211 */ /* 0x1c4fe400000f0c4d */
[----:B------:R-:W-:Y:S01]  /*a770*/  @!P4 LEA R22, P0, R76, R6, 0x1 ;  /* 0x000000064c16c211 */ /* 0x000fe200078008ff */
[----:B------:R1:W2:Y:S01]  /*a780*/  SHFL.IDX PT, R8, R2, 0x3, 0x181f ;  /* 0x00781f0002087f89 */ /* 0x0002a200000e0000 */
[----:B------:R-:W-:Y:S01]  /*a790*/  @!P3 LEA.HI.X R25, R226, R9, R98, 0x1, P1 ;  /* 0x00000009e219b211 */ /* 0x000fe200008f0c62 */
[----:B------:R-:W-:Y:S01]  /*a7a0*/  IMAD R28, R84, c[0x0][0x1f0], RZ ;  /* 0x00007c00541c7a24 */ /* 0x000fe200078e02ff */
[----:B------:R-:W-:-:S02]  /*a7b0*/  @!P4 LEA.HI.X R23, R76, R11, R77, 0x1, P0 ;  /* 0x0000000b4c17c211 */ /* 0x000fc400000f0c4d */
[-C--:B----4-:R-:W-:Y:S02]  /*a7c0*/  @!P6 LEA R18, P1, R76, R10.reuse, 0x1 ;  /* 0x0000000a4c12e211 */ /* 0x090fe400078208ff */
[----:B------:R-:W-:Y:S02]  /*a7d0*/  @!P6 LEA R16, P0, R226, R10, 0x1 ;  /* 0x0000000ae210e211 */ /* 0x000fe400078008ff */
[-C--:B------:R-:W-:Y:S02]  /*a7e0*/  @!P6 LEA.HI.X R19, R76, R17.reuse, R77, 0x1, P1 ;  /* 0x000000114c13e211 */ /* 0x080fe400008f0c4d */
[----:B------:R-:W-:Y:S01]  /*a7f0*/  @!P6 LEA.HI.X R17, R226, R17, R98, 0x1, P0 ;  /* 0x00000011e211e211 */ /* 0x000fe200000f0c62 */
[----:B-1----:R-:W-:-:S04]  /*a800*/  IMAD.WIDE.U32 R2, R236, c[0x0][0x1f0], R4 ;  /* 0x00007c00ec027a25 */ /* 0x002fc800078e0004 */
[----:B------:R-:W-:Y:S01]  /*a810*/  IMAD R4, R236, c[0x0][0x1f4], R28 ;  /* 0x00007d00ec047a24 */ /* 0x000fe200078e021c */
[----:B------:R-:W-:-:S04]  /*a820*/  IADD3 R2, P0, R2, R32, RZ ;  /* 0x0000002002027210 */ /* 0x000fc80007f1e0ff */
[----:B------:R-:W-:Y:S02]  /*a830*/  IADD3.X R4, R31, R3, R4, P0, !PT ;  /* 0x000000031f047210 */ /* 0x000fe400007fe404 */
[----:B------:R-:W-:Y:S02]  /*a840*/  LEA R3, P0, R2, c[0x0][0x1c8], 0x1 ;  /* 0x0000720002037a11 */ /* 0x000fe400078008ff */
[----:B------:R-:W-:Y:S02]  /*a850*/  ISETP.GE.AND P5, PT, R30, R60, PT ;  /* 0x0000003c1e00720c */ /* 0x000fe40003fa6270 */
[----:B------:R-:W-:Y:S02]  /*a860*/  @!P4 LEA R20, P2, R226, R6, 0x1 ;  /* 0x00000006e214c211 */ /* 0x000fe400078408ff */
[----:B------:R-:W-:Y:S01]  /*a870*/  LEA.HI.X R30, R2, c[0x0][0x1cc], R4, 0x1, P0 ;  /* 0x00007300021e7a11 */ /* 0x000fe200000f0c04 */
[----:B------:R-:W1:Y:S01]  /*a880*/  SHFL.IDX PT, R6, R3, RZ, 0x181f ;  /* 0x00181fff03067589 */ /* 0x000e6200000e0000 */
[----:B------:R-:W-:-:S03]  /*a890*/  IMNMX R2, R124, 0x70, PT ;  /* 0x000000707c027817 */ /* 0x000fc60003800200 */
[----:B------:R-:W3:Y:S02]  /*a8a0*/  SHFL.IDX PT, R28, R30, RZ, 0x181f ;  /* 0x00181fff1e1c7589 */ /* 0x000ee400000e0000 */
[----:B------:R-:W-:Y:S01]  /*a8b0*/  IMAD.IADD R2, R2, 0x1, -R82 ;  /* 0x0000000102027824 */ /* 0x000fe200078e0a52 */
[----:B------:R-:W-:-:S04]  /*a8c0*/  @!P4 LEA.HI.X R21, R226, R11, R98, 0x1, P2 ;  /* 0x0000000be215c211 */ /* 0x000fc800010f0c62 */
[----:B------:R-:W-:Y:S02]  /*a8d0*/  ISETP.GE.AND P2, PT, R2, 0x1, PT ;  /* 0x000000010200780c */ /* 0x000fe40003f46270 */
[----:B------:R-:W-:-:S04]  /*a8e0*/  @!P5 LEA R4, P0, R76, R29, 0x1 ;  /* 0x0000001d4c04d211 */ /* 0x000fc800078008ff */
[----:B--2---:R-:W-:Y:S02]  /*a8f0*/  @!P5 LEA.HI.X R5, R76, R8, R77, 0x1, P0 ;  /* 0x000000084c05d211 */ /* 0x004fe400000f0c4d */
[----:B------:R-:W-:-:S04]  /*a900*/  @!P5 LEA R10, P0, R226, R29, 0x1 ;  /* 0x0000001de20ad211 */ /* 0x000fc800078008ff */
[----:B------:R-:W-:Y:S02]  /*a910*/  @!P5 LEA.HI.X R11, R226, R8, R98, 0x1, P0 ;  /* 0x00000008e20bd211 */ /* 0x000fe400000f0c62 */
[C---:B-1----:R-:W-:Y:S02]  /*a920*/  @P2 LEA R8, P0, R76.reuse, R6, 0x1 ;  /* 0x000000064c082211 */ /* 0x042fe400078008ff */
[C---:B------:R-:W-:Y:S02]  /*a930*/  ISETP.GE.AND P1, PT, R76.reuse, c[0x0][0x198], PT ;  /* 0x000066004c007a0c */ /* 0x040fe40003f26270 */
[----:B---3--:R-:W-:Y:S02]  /*a940*/  @P2 LEA.HI.X R9, R76, R28, R77, 0x1, P0 ;  /* 0x0000001c4c092211 */ /* 0x008fe400000f0c4d */
[----:B------:R-:W-:-:S09]  /*a950*/  ISETP.GE.AND P0, PT, R226, c[0x0][0x198], PT ;  /* 0x00006600e2007a0c */ /* 0x000fd20003f06270 */
[----:B------:R1:W-:Y:S04]  /*a960*/  @!P3 LDGSTS.E.BYPASS.LTC128B.128 [R227+0x100], [R26.64], !P1 ;  /* 0x001000001ae3bfae */ /* 0x0003e8000c901d48 */
        /* <DEDUP_REMOVED lines=12> */
[----:B------:R-:W-:-:S07]  /*aa30*/  @P2 LEA.HI.X R5, R226, R28, R98, 0x1, P1 ;  /* 0x0000001ce2052211 */ /* 0x000fce00008f0c62 */
[----:B------:R2:W-:Y:S01]  /*aa40*/  @P2 LDGSTS.E.BYPASS.LTC128B.128 [R227+0xb900], [R4.64], !P0 ;  /* 0x0b90000004e32fae */ /* 0x0005e2000c101d48 */
[----:B------:R-:W-:-:S03]  /*aa50*/  ISETP.GE.AND P0, PT, R2, 0x21, PT ;  /* 0x000000210200780c */ /* 0x000fc60003f06270 */
[----:B--2---:R-:W3:Y:S04]  /*aa60*/  SHFL.IDX PT, R4, R3, 0x1, 0x181f ;  /* 0x00381f0003047f89 */ /* 0x004ee800000e0000 */
[----:B------:R-:W2:Y:S06]  /*aa70*/  SHFL.IDX PT, R5, R30, 0x1, 0x181f ;  /* 0x00381f001e057f89 */ /* 0x000eac00000e0000 */
        /* <DEDUP_REMOVED lines=15> */
[----:B------:R-:W-:Y:S01]  /*ab70*/  @P0 ISETP.GE.AND P1, PT, R76, c[0x0][0x1d4], PT ;  /* 0x000075004c000a0c */ /* 0x000fe20003f26270 */
[----:B------:R-:W2:Y:S04]  /*ab80*/  SHFL.IDX PT, R3, R3, 0x3, 0x181f ;  /* 0x00781f0003037f89 */ /* 0x000ea800000e0000 */
[----:B------:R-:W3:Y:S08]  /*ab90*/  SHFL.IDX PT, R6, R30, 0x3, 0x181f ;  /* 0x00781f001e067f89 */ /* 0x000ef000000e0000 */
[----:B------:R1:W-:Y:S01]  /*aba0*/  @P0 LDGSTS.E.BYPASS.LTC128B.128 [R229+0xa100], [R8.64], !P1 ;  /* 0x0a10000008e50fae */ /* 0x0003e2000c901d48 */
[----:B------:R-:W-:-:S13]  /*abb0*/  @P0 ISETP.GE.AND P1, PT, R226, c[0x0][0x1d4], PT ;  /* 0x00007500e2000a0c */ /* 0x000fda0003f26270 */
[----:B------:R2:W-:Y:S01]  /*abc0*/  @P0 LDGSTS.E.BYPASS.LTC128B.128 [R229+0xd900], [R4.64], !P1 ;  /* 0x0d90000004e50fae */ /* 0x0005e2000c901d48 */
[----:B------:R-:W-:-:S13]  /*abd0*/  ISETP.GE.AND P0, PT, R2, 0x61, PT ;  /* 0x000000610200780c */ /* 0x000fda0003f06270 */
[----:B--2---:R-:W-:-:S04]  /*abe0*/  @P0 LEA R4, P1, R76, R3, 0x1 ;  /* 0x000000034c040211 */ /* 0x004fc800078208ff */
[----:B---3--:R-:W-:Y:S02]  /*abf0*/  @P0 LEA.HI.X R5, R76, R6, R77, 0x1, P1 ;  /* 0x000000064c050211 */ /* 0x008fe400008f0c4d */
[----:B------:R-:W-:-:S04]  /*ac00*/  @P0 LEA R2, P1, R226, R3, 0x1 ;  /* 0x00000003e2020211 */ /* 0x000fc800078208ff */
[----:B------:R-:W-:Y:S02]  /*ac10*/  @P0 LEA.HI.X R3, R226, R6, R98, 0x1, P1 ;  /* 0x00000006e2030211 */ /* 0x000fe400008f0c62 */
[----:B------:R-:W-:Y:S01]  /*ac20*/  @P0 ISETP.GE.AND P1, PT, R76, c[0x0][0x1d4], PT ;  /* 0x000075004c000a0c */ /* 0x000fe20003f26270 */
[----:B------:R1:W-:-:S12]  /*ac30*/  STL.64 [R1+0x28], R32 ;  /* 0x0000282001007387 */ /* 0x0003d80000100a00 */
[----:B------:R1:W-:Y:S01]  /*ac40*/  @P0 LDGSTS.E.BYPASS.LTC128B.128 [R229+0xb100], [R4.64], !P1 ;  /* 0x0b10000004e50fae */ /* 0x0003e2000c901d48 */
[----:B------:R-:W-:-:S03]  /*ac50*/  @P0 ISETP.GE.AND P1, PT, R226, c[0x0][0x1d4], PT ;  /* 0x00007500e2000a0c */ /* 0x000fc60003f26270 */
[----:B------:R1:W-:Y:S10]  /*ac60*/  STL [R1+0x24], R31 ;  /* 0x0000241f01007387 */ /* 0x0003f40000100800 */
[----:B------:R1:W-:Y:S01]  /*ac70*/  @P0 LDGSTS.E.BYPASS.LTC128B.128 [R229+0xe900], [R2.64], !P1 ;  /* 0x0e90000002e50fae */ /* 0x0003e2000c901d48 */
[----:B------:R-:W-:-:S03]  /*ac80*/  ISETP.LT.AND P0, PT, RZ, c[0x0][0x27c], PT ;  /* 0x00009f00ff007a0c */ /* 0x000fc60003f01270 */
[----:B------:R-:W0:Y:S01]  /*ac90*/  LDGDEPBAR ;  /* 0x00000000000079af */ /* 0x000e220000000000 */
[----:B------:R-:W-:Y:S02]  /*aca0*/  P2R R46, PR, RZ, 0x20 ;  /* 0x00000020ff2e7803 */ /* 0x000fe40000000000 */
[----:B------:R-:W-:-:S07]  /*acb0*/  ISETP.GT.AND P5, PT, R0, 0x6f, PT ;  /* 0x0000006f0000780c */ /* 0x000fce0003fa4270 */
[----:B------:R-:W-:Y:S05]  /*acc0*/  @P0 BRA `(.L_x_1573) ;  /* 0x0000002000000947 */ /* 0x000fea0003800000 */
[----:B------:R-:W-:-:S04]  /*acd0*/  DEPBAR.LE SB0, 0x1 ;  /* 0x000080400000791a */ /* 0x000fc80000000000 */
[----:B------:R-:W-:Y:S05]  /*ace0*/  BRA `(.L_x_1574) ;  /* 0x00004d9000007947 */ /* 0x000fea0003800000 */
.L_x_1573:
        /* <DEDUP_REMOVED lines=8> */
[----:B------:R-:W-:Y:S01]  /*ad70*/  IMAD R6, R137, c[0x0][0x294], R2 ;  /* 0x0000a50089067a24 */ /* 0x000fe200078e0202 */
        /* <DEDUP_REMOVED lines=57> */
.L_x_1577:
[----:B--2---:R-:W-:Y:S05]  /*b110*/  BSYNC B0 ;  /* 0x0000000000007941 */ /* 0x004fea0003800000 */
.L_x_1576:
        /* <DEDUP_REMOVED lines=15> */
[----:B---3--:R2:W3:Y:S01]  /*b210*/  SHFL.IDX PT, R21, R28, 0x1, 0x181f ;  /* 0x00381f001c157f89 */ /* 0x0084e200000e0000 */
        /* <DEDUP_REMOVED lines=9> */
[----:B-1----:R-:W-:-:S05]  /*b2b0*/  @!P1 IADD3 R24, P0, R6, R2, RZ ;  /* 0x0000000206189210 */ /* 0x002fca0007f1e0ff */
[----:B----4-:R-:W-:Y:S01]  /*b2c0*/  @!P1 IMAD.X R25, R20, 0x1, R3, P0 ;  /* 0x0000000114199824 */ /* 0x010fe200000e0603 */
[----:B------:R-:W-:-:S05]  /*b2d0*/  @!P1 IADD3 R22, P0, R15, R2, RZ ;  /* 0x000000020f169210 */ /* 0x000fca0007f1e0ff */
[----:B---3--:R-:W-:Y:S01]  /*b2e0*/  @!P1 IMAD.X R23, R21, 0x1, R3, P0 ;  /* 0x0000000115179824 */ /* 0x008fe200000e0603 */
[----:B------:R-:W-:-:S13]  /*b2f0*/  ISETP.GE.AND P0, PT, R81, c[0x0][0x27c], PT ;  /* 0x00009f0051007a0c */ /* 0x000fda0003f06270 */
[C---:B------:R-:W-:Y:S01]  /*b300*/  @!P0 IMAD.SHL.U32 R4, R81.reuse, 0x2, RZ ;  /* 0x0000000251048824 */ /* 0x040fe200078e00ff */
[----:B------:R-:W-:-:S04]  /*b310*/  @!P0 SHF.L.U64.HI R5, R81, 0x1, R65 ;  /* 0x0000000151058819 */ /* 0x000fc80000010241 */
[----:B------:R-:W-:-:S05]  /*b320*/  @!P0 IADD3 R2, P2, R6, R4, RZ ;  /* 0x0000000406028210 */ /* 0x000fca0007f5e0ff */
[----:B------:R-:W-:Y:S01]  /*b330*/  @!P0 IMAD.X R3, R20, 0x1, R5, P2 ;  /* 0x0000000114038824 */ /* 0x000fe200010e0605 */
[----:B------:R-:W-:Y:S01]  /*b340*/  @!P0 IADD3 R20, P2, R15, R4, RZ ;  /* 0x000000040f148210 */ /* 0x000fe20007f5e0ff */
[----:B------:R-:W-:-:S03]  /*b350*/  CS2R R34, SRZ ;  /* 0x0000000000227805 */ /* 0x000fc6000001ff00 */
[----:B------:R1:W5:Y:S01]  /*b360*/  @!P0 LD.E.64 R40, [R2.64] ;  /* 0x0000000802288980 */ /* 0x000362000c101b00 */
[----:B------:R-:W-:Y:S02]  /*b370*/  @!P0 IMAD.X R21, R21, 0x1, R5, P2 ;  /* 0x0000000115158824 */ /* 0x000fe400010e0605 */
[----:B------:R-:W-:-:S03]  /*b380*/  CS2R R4, SRZ ;  /* 0x0000000000047805 */ /* 0x000fc6000001ff00 */
[----:B------:R3:W5:Y:S04]  /*b390*/  @!P0 LD.E.64 R34, [R20.64] ;  /* 0x0000000814228980 */ /* 0x000768000c101b00 */
[----:B------:R3:W5:Y:S01]  /*b3a0*/  @!P1 LD.E.64 R4, [R24.64] ;  /* 0x0000000818049980 */ /* 0x000762000c101b00 */
[----:B-1----:R-:W-:-:S06]  /*b3b0*/  CS2R R2, SRZ ;  /* 0x0000000000027805 */ /* 0x002fcc000001ff00 */
[----:B------:R3:W5:Y:S02]  /*b3c0*/  @!P1 LD.E.64 R2, [R22.64] ;  /* 0x0000000816029980 */ /* 0x000764000c101b00 */
.L_x_1579:
[----:B------:R-:W-:Y:S05]  /*b3d0*/  BSYNC B0 ;  /* 0x0000000000007941 */ /* 0x000fea0003800000 */
.L_x_1578:
[----:B-1-3-5:R-:W-:Y:S01]  /*b3e0*/  IMAD.MOV.U32 R24, RZ, RZ, R40 ;  /* 0x000000ffff187224 */ /* 0x02afe200078e0028 */
[----:B------:R-:W-:Y:S01]  /*b3f0*/  MOV R15, R4 ;  /* 0x00000004000f7202 */ /* 0x000fe20000000f00 */
[----:B------:R-:W-:Y:S01]  /*b400*/  IMAD.MOV.U32 R23, RZ, RZ, R41 ;  /* 0x000000ffff177224 */ /* 0x000fe200078e0029 */
[----:B------:R1:W3:Y:S01]  /*b410*/  SHFL.IDX PT, R21, R32, 0x2, 0x181f ;  /* 0x00581f0020157f89 */ /* 0x0002e200000e0000 */
        /* <DEDUP_REMOVED lines=8> */
[----:B------:R1:W2:Y:S01]  /*b4a0*/  SHFL.IDX PT, R22, R33, 0x2, 0x181f ;  /* 0x00581f0021167f89 */ /* 0x0002a200000e0000 */
[----:B------:R-:W-:Y:S01]  /*b4b0*/  MOV R6, R3 ;  /* 0x0000000300067202 */ /* 0x000fe20000000f00 */
[----:B------:R-:W-:Y:S01]  /*b4c0*/  CS2R R44, SRZ ;  /* 0x00000000002c7805 */ /* 0x000fe2000001ff00 */
[----:B------:R-:W-:Y:S01]  /*b4d0*/  PRMT R58, R23, 0x5410, R24 ;  /* 0x00005410173a7816 */ /* 0x000fe20000000018 */
[----:B------:R1:W4:Y:S01]  /*b4e0*/  SHFL.IDX PT, R30, R28, 0x2, 0x181f ;  /* 0x00581f001c1e7f89 */ /* 0x00032200000e0000 */
[----:B------:R-:W-:Y:S01]  /*b4f0*/  PRMT R56, R6, 0x5410, R15 ;  /* 0x0000541006387816 */ /* 0x000fe2000000000f */
[----:B------:R-:W-:Y:S01]  /*b500*/  CS2R R36, SRZ ;  /* 0x0000000000247805 */ /* 0x000fe2000001ff00 */
[----:B------:R-:W-:Y:S01]  /*b510*/  CS2R R42, SRZ ;  /* 0x00000000002a7805 */ /* 0x000fe2000001ff00 */
[----:B----4-:R1:W4:Y:S01]  /*b520*/  SHFL.IDX PT, R20, R31, 0x2, 0x181f ;  /* 0x00581f001f147f89 */ /* 0x01032200000e0000 */
[----:B------:R-:W-:Y:S01]  /*b530*/  CS2R R38, SRZ ;  /* 0x0000000000267805 */ /* 0x000fe2000001ff00 */
[----:B------:R-:W-:Y:S05]  /*b540*/  @P6 BRA `(.L_x_1581) ;  /* 0x0000016000006947 */ /* 0x000fea0003800000 */
[----:B------:R-:W-:Y:S01]  /*b550*/  ISETP.GE.AND P1, PT, R78, c[0x0][0x27c], PT ;  /* 0x00009f004e007a0c */ /* 0x000fe20003f26270 */
[----:B------:R-:W-:Y:S01]  /*b560*/  CS2R R44, SRZ ;  /* 0x00000000002c7805 */ /* 0x000fe2000001ff00 */
[----:B------:R-:W-:Y:S01]  /*b570*/  ISETP.GE.AND P0, PT, R81, c[0x0][0x27c], PT ;  /* 0x00009f0051007a0c */ /* 0x000fe20003f06270 */
[----:B------:R-:W-:-:S10]  /*b580*/  CS2R R36, SRZ ;  /* 0x0000000000247805 */ /* 0x000fd4000001ff00 */
[C---:B------:R-:W-:Y:S01]  /*b590*/  @!P1 IMAD.SHL.U32 R6, R78.reuse, 0x2, RZ ;  /* 0x000000024e069824 */ /* 0x040fe200078e00ff */
[----:B------:R-:W-:Y:S02]  /*b5a0*/  @!P1 SHF.L.U64.HI R15, R78, 0x1, R79 ;  /* 0x000000014e0f9819 */ /* 0x000fe4000001024f */
[----:B------:R-:W-:Y:S02]  /*b5b0*/  @!P0 SHF.L.U64.HI R29, R81, 0x1, R65 ;  /* 0x00000001511d8819 */ /* 0x000fe40000010241 */
[----:B--2---:R-:W-:-:S05]  /*b5c0*/  @!P1 IADD3 R26, P2, R22, R6, RZ ;  /* 0x00000006161a9210 */ /* 0x004fca0007f5e0ff */
[--C-:B---3--:R-:W-:Y:S01]  /*b5d0*/  @!P1 IMAD.X R27, R21, 0x1, R15.reuse, P2 ;  /* 0x00000001151b9824 */ /* 0x108fe200010e060f */
[----:B----4-:R-:W-:Y:S01]  /*b5e0*/  @!P1 IADD3 R24, P2, R20, R6, RZ ;  /* 0x0000000614189210 */ /* 0x010fe20007f5e0ff */
        /* <DEDUP_REMOVED lines=12> */
.L_x_1581:
[----:B------:R-:W-:Y:S05]  /*b6b0*/  BSYNC B0 ;  /* 0x0000000000007941 */ /* 0x000fea0003800000 */
.L_x_1580:
[----:B------:R-:W-:Y:S01]  /*b6c0*/  ISETP.NE.AND P0, PT, R46, RZ, PT ;  /* 0x000000ff2e00720c */ /* 0x000fe20003f05270 */
[----:B--2--5:R-:W-:Y:S01]  /*b6d0*/  IMAD.MOV.U32 R22, RZ, RZ, R44 ;  /* 0x000000ffff167224 */ /* 0x024fe200078e002c */
[----:B----4-:R-:W-:Y:S01]  /*b6e0*/  MOV R20, R36 ;  /* 0x0000002400147202 */ /* 0x010fe20000000f00 */
[----:B---3--:R-:W-:Y:S01]  /*b6f0*/  IMAD.MOV.U32 R21, RZ, RZ, R45 ;  /* 0x000000ffff157224 */ /* 0x008fe200078e002d */
[----:B------:R-:W2:Y:S01]  /*b700*/  SHFL.IDX PT, R30, R32, 0x3, 0x181f ;  /* 0x00781f00201e7f89 */ /* 0x000ea200000e0000 */
        /* <DEDUP_REMOVED lines=8> */
[----:B------:R3:W4:Y:S01]  /*b790*/  SHFL.IDX PT, R15, R33, 0x3, 0x181f ;  /* 0x00781f00210f7f89 */ /* 0x00072200000e0000 */
[----:B------:R-:W-:Y:S01]  /*b7a0*/  MOV R6, R39 ;  /* 0x0000002700067202 */ /* 0x000fe20000000f00 */
[----:B------:R-:W-:Y:S01]  /*b7b0*/  CS2R R46, SRZ ;  /* 0x00000000002e7805 */ /* 0x000fe2000001ff00 */
[----:B------:R-:W-:Y:S01]  /*b7c0*/  PRMT R63, R21, 0x5410, R22 ;  /* 0x00005410153f7816 */ /* 0x000fe20000000016 */
[----:B------:R1:W1:Y:S01]  /*b7d0*/  SHFL.IDX PT, R29, R28, 0x3, 0x181f ;  /* 0x00781f001c1d7f89 */ /* 0x00026200000e0000 */
[----:B------:R-:W-:-:S03]  /*b7e0*/  PRMT R61, R6, 0x5410, R20 ;  /* 0x00005410063d7816 */ /* 0x000fc60000000014 */
[----:B------:R1:W1:Y:S02]  /*b7f0*/  SHFL.IDX PT, R23, R31, 0x3, 0x181f ;  /* 0x00781f001f177f89 */ /* 0x00026400000e0000 */
[----:B-1-3--:R-:W-:Y:S01]  /*b800*/  CS2R R32, SRZ ;  /* 0x0000000000207805 */ /* 0x00afe2000001ff00 */
[----:B------:R-:W-:Y:S05]  /*b810*/  @P0 BRA `(.L_x_1583) ;  /* 0x0000016000000947 */ /* 0x000fea0003800000 */
[----:B--2-4-:R-:W-:Y:S01]  /*b820*/  ISETP.GE.AND P1, PT, R78, c[0x0][0x27c], PT ;  /* 0x00009f004e007a0c */ /* 0x014fe20003f26270 */
[----:B------:R-:W-:Y:S01]  /*b830*/  CS2R R50, SRZ ;  /* 0x0000000000327805 */ /* 0x000fe2000001ff00 */
[----:B------:R-:W-:Y:S01]  /*b840*/  ISETP.GE.AND P0, PT, R81, c[0x0][0x27c], PT ;  /* 0x00009f0051007a0c */ /* 0x000fe20003f06270 */
[----:B------:R-:W-:-:S10]  /*b850*/  CS2R R32, SRZ ;  /* 0x0000000000207805 */ /* 0x000fd4000001ff00 */
[C---:B------:R-:W-:Y:S01]  /*b860*/  @!P1 IMAD.SHL.U32 R6, R78.reuse, 0x2, RZ ;  /* 0x000000024e069824 */ /* 0x040fe200078e00ff */
[----:B------:R-:W-:Y:S01]  /*b870*/  @!P1 SHF.L.U64.HI R21, R78, 0x1, R79 ;  /* 0x000000014e159819 */ /* 0x000fe2000001024f */
[C---:B------:R-:W-:Y:S01]  /*b880*/  @!P0 IMAD.SHL.U32 R20, R81.reuse, 0x2, RZ ;  /* 0x0000000251148824 */ /* 0x040fe200078e00ff */
[----:B------:R-:W-:Y:S02]  /*b890*/  @!P0 SHF.L.U64.HI R28, R81, 0x1, R65 ;  /* 0x00000001511c8819 */ /* 0x000fe40000010241 */
[-C--:B------:R-:W-:Y:S02]  /*b8a0*/  @!P1 IADD3 R26, P2, R15, R6.reuse, RZ ;  /* 0x000000060f1a9210 */ /* 0x080fe40007f5e0ff */
[----:B------:R-:W-:Y:S02]  /*b8b0*/  @!P1 IADD3 R24, P4, R23, R6, RZ ;  /* 0x0000000617189210 */ /* 0x000fe40007f9e0ff */
[-C--:B------:R-:W-:Y:S01]  /*b8c0*/  @!P0 IADD3 R22, P3, R15, R20.reuse, RZ ;  /* 0x000000140f168210 */ /* 0x080fe20007f7e0ff */
[C-C-:B------:R-:W-:Y:S01]  /*b8d0*/  @!P1 IMAD.X R27, R30.reuse, 0x1, R21.reuse, P2 ;  /* 0x000000011e1b9824 */ /* 0x140fe200010e0615 */
[----:B------:R-:W-:Y:S01]  /*b8e0*/  @!P0 IADD3 R20, P2, R23, R20, RZ ;  /* 0x0000001417148210 */ /* 0x000fe20007f5e0ff */
[C---:B------:R-:W-:Y:S01]  /*b8f0*/  @!P1 IMAD.X R25, R29.reuse, 0x1, R21, P4 ;  /* 0x000000011d199824 */ /* 0x040fe200020e0615 */
[----:B------:R-:W-:Y:S01]  /*b900*/  CS2R R46, SRZ ;  /* 0x00000000002e7805 */ /* 0x000fe2000001ff00 */
[----:B------:R-:W-:Y:S01]  /*b910*/  CS2R R48, SRZ ;  /* 0x0000000000307805 */ /* 0x000fe2000001ff00 */
[--C-:B------:R-:W-:Y:S01]  /*b920*/  @!P0 IMAD.X R23, R30, 0x1, R28.reuse, P3 ;  /* 0x000000011e178824 */ /* 0x100fe200018e061c */
[----:B------:R1:W5:Y:S01]  /*b930*/  @!P1 LD.E.64 R32, [R26.64] ;  /* 0x000000081a209980 */ /* 0x000362000c101b00 */
[----:B------:R-:W-:-:S03]  /*b940*/  @!P0 IMAD.X R21, R29, 0x1, R28, P2 ;  /* 0x000000011d158824 */ /* 0x000fc600010e061c */
[----:B------:R1:W5:Y:S04]  /*b950*/  @!P0 LD.E.64 R50, [R22.64] ;  /* 0x0000000816328980 */ /* 0x000368000c101b00 */
[----:B------:R1:W5:Y:S04]  /*b960*/  @!P1 LD.E.64 R46, [R24.64] ;  /* 0x00000008182e9980 */ /* 0x000368000c101b00 */
[----:B------:R1:W5:Y:S02]  /*b970*/  @!P0 LD.E.64 R48, [R20.64] ;  /* 0x0000000814308980 */ /* 0x000364000c101b00 */
.L_x_1583:
[----:B--2-4-:R-:W-:Y:S05]  /*b980*/  BSYNC B0 ;  /* 0x0000000000007941 */ /* 0x014fea0003800000 */
.L_x_1582:
        /* <DEDUP_REMOVED lines=41> */
[C---:B------:R-:W-:Y:S01]  /*bc20*/  FMUL.FTZ R20, R22.reuse, R28 ;  /* 0x0000001c16147220 */ /* 0x040fe20000410000 */
[C---:B------:R-:W-:Y:S01]  /*bc30*/  SHF.L.U32 R9, R21.reuse, 0x10, RZ ;  /* 0x0000001015097819 */ /* 0x040fe200000006ff */
[-C--:B------:R-:W-:Y:S01]  /*bc40*/  FMUL.FTZ R22, R22, R23.reuse ;  /* 0x0000001716167220 */ /* 0x080fe20000410000 */
[----:B------:R-:W-:Y:S01]  /*bc50*/  LOP3.LUT R6, R21, 0xffff0000, RZ, 0xc0, !PT ;  /* 0xffff000015067812 */ /* 0x000fe200078ec0ff */
[----:B------:R-:W-:Y:S02]  /*bc60*/  FMUL.FTZ R17, R8, R30 ;  /* 0x0000001e08117220 */ /* 0x000fe40000410000 */
[C---:B------:R-:W-:Y:S02]  /*bc70*/  FFMA.FTZ R22, R27.reuse, R28, R22 ;  /* 0x0000001c1b167223 */ /* 0x040fe40000010016 */
[----:B------:R-:W-:Y:S01]  /*bc80*/  FFMA.FTZ R21, R27, R23, -R20 ;  /* 0x000000171b157223 */ /* 0x000fe20000010814 */
[C---:B------:R-:W-:Y:S01]  /*bc90*/  SHF.L.U32 R27, R25.reuse, 0x10, RZ ;  /* 0x00000010191b7819 */ /* 0x040fe200000006ff */
[C---:B------:R-:W-:Y:S01]  /*bca0*/  IMAD.U32 R28, R24.reuse, 0x10000, RZ ;  /* 0x00010000181c7824 */ /* 0x040fe200078e00ff */
[----:B------:R-:W-:Y:S01]  /*bcb0*/  LOP3.LUT R24, R24, 0xffff0000, RZ, 0xc0, !PT ;  /* 0xffff000018187812 */ /* 0x000fe200078ec0ff */
[-C--:B------:R-:W-:Y:S01]  /*bcc0*/  FMUL.FTZ R8, R8, R29.reuse ;  /* 0x0000001d08087220 */ /* 0x080fe20000410000 */
[----:B------:R-:W-:Y:S01]  /*bcd0*/  LOP3.LUT R25, R25, 0xffff0000, RZ, 0xc0, !PT ;  /* 0xffff000019197812 */ /* 0x000fe200078ec0ff */
[----:B------:R-:W-:Y:S01]  /*bce0*/  FFMA.FTZ R20, R26, R29, -R17 ;  /* 0x0000001d1a147223 */ /* 0x000fe20000010811 */
[----:B------:R-:W-:Y:S01]  /*bcf0*/  F2FP.BF16.PACK_AB R22, R22, R21 ;  /* 0x000000151616723e */ /* 0x000fe200000010ff */
[----:B------:R-:W-:-:S02]  /*bd00*/  FFMA.FTZ R23, R26, R30, R8 ;  /* 0x0000001e1a177223 */ /* 0x000fc40000010008 */
[----:B------:R-:W-:Y:S02]  /*bd10*/  FMUL.FTZ R17, R15, R28 ;  /* 0x0000001c0f117220 */ /* 0x000fe40000410000 */
[C---:B------:R-:W-:Y:S01]  /*bd20*/  FMUL.FTZ R8, R6.reuse, R24 ;  /* 0x0000001806087220 */ /* 0x040fe20000410000 */
[----:B------:R-:W-:Y:S01]  /*bd30*/  F2FP.BF16.PACK_AB R23, R23, R20 ;  /* 0x000000141717723e */ /* 0x000fe200000010ff */
[----:B------:R-:W-:Y:S02]  /*bd40*/  FMUL.FTZ R15, R15, R27 ;  /* 0x0000001b0f0f7220 */ /* 0x000fe40000410000 */
        /* <DEDUP_REMOVED lines=8> */
.L_x_1587:
[----:B------:R-:W-:Y:S05]  /*bdd0*/  BSYNC B0 ;  /* 0x0000000000007941 */ /* 0x000fea0003800000 */
.L_x_1586:
        /* <DEDUP_REMOVED lines=21> */
[C---:B------:R-:W-:Y:S01]  /*bf30*/  SHF.L.U32 R9, R21.reuse, 0x10, RZ ;  /* 0x0000001015097819 */ /* 0x040fe200000006ff */
[C---:B------:R-:W-:Y:S01]  /*bf40*/  FMUL.FTZ R20, R16.reuse, R23 ;  /* 0x0000001710147220 */ /* 0x040fe20000410000 */
[----:B------:R-:W-:Y:S01]  /*bf50*/  LOP3.LUT R6, R21, 0xffff0000, RZ, 0xc0, !PT ;  /* 0xffff000015067812 */ /* 0x000fe200078ec0ff */
[----:B------:R-:W-:-:S02]  /*bf60*/  FMUL.FTZ R16, R16, R22 ;  /* 0x0000001610107220 */ /* 0x000fc40000410000 */
[----:B------:R-:W-:Y:S02]  /*bf70*/  FMUL.FTZ R15, R8, R26 ;  /* 0x0000001a080f7220 */ /* 0x000fe40000410000 */
[C---:B------:R-:W-:Y:S02]  /*bf80*/  FFMA.FTZ R22, R24.reuse, R22, -R20 ;  /* 0x0000001618167223 */ /* 0x040fe40000010814 */
[----:B------:R-:W-:Y:S01]  /*bf90*/  FFMA.FTZ R21, R24, R23, R16 ;  /* 0x0000001718157223 */ /* 0x000fe20000010010 */
[----:B------:R-:W-:Y:S01]  /*bfa0*/  SHF.L.U32 R16, R18, 0x10, RZ ;  /* 0x0000001012107819 */ /* 0x000fe200000006ff */
        /* <DEDUP_REMOVED lines=13> */
[----:B------:R-:W-:Y:S01]  /*c080*/  FFMA.FTZ R15, R9, R18, -R8 ;  /* 0x00000012090f7223 */ /* 0x000fe20000010808 */
[----:B------:R-:W-:Y:S01]  /*c090*/  F2FP.BF16.PACK_AB R11, R19, R20 ;  /* 0x00000014130b723e */ /* 0x000fe200000010ff */
[----:B------:R-:W-:Y:S01]  /*c0a0*/  FFMA.FTZ R6, R9, R24, R6 ;  /* 0x0000001809067223 */ /* 0x000fe20000010006 */
[----:B------:R-:W-:-:S04]  /*c0b0*/  F2FP.BF16.PACK_AB R8, R16, R17 ;  /* 0x000000111008723e */ /* 0x000fc800000010ff */
[----:B------:R-:W-:-:S05]  /*c0c0*/  F2FP.BF16.PACK_AB R9, R6, R15 ;  /* 0x0000000f0609723e */ /* 0x000fca00000010ff */
[----:B------:R1:W-:Y:S02]  /*c0d0*/  STS.128 [R227+0x4100], R8 ;  /* 0x00410008e3007388 */ /* 0x0003e40000000c00 */
.L_x_1585:
[----:B------:R-:W-:Y:S05]  /*c0e0*/  BSYNC B1 ;  /* 0x0000000000017941 */ /* 0x000fea0003800000 */
.L_x_1584:
        /* <DEDUP_REMOVED lines=15> */
[C---:B------:R-:W-:Y:S01]  /*c1e0*/  IMAD.U32 R20, R15.reuse, 0x10000, RZ ;  /* 0x000100000f147824 */ /* 0x040fe200078e00ff */
        /* <DEDUP_REMOVED lines=13> */
[----:B------:R-:W-:Y:S01]  /*c2c0*/  FFMA.FTZ R15, R19, R20, -R11 ;  /* 0x00000014130f7223 */ /* 0x000fe2000001080b */
[----:B------:R-:W-:Y:S01]  /*c2d0*/  SHF.L.U32 R4, R9, 0x10, RZ ;  /* 0x0000001009047819 */ /* 0x000fe200000006ff */
[----:B------:R-:W-:Y:S02]  /*c2e0*/  FMUL.FTZ R8, R3, R23 ;  /* 0x0000001703087220 */ /* 0x000fe40000410000 */
[----:B------:R-:W-:Y:S01]  /*c2f0*/  FFMA.FTZ R10, R19, R21, R10 ;  /* 0x00000015130a7223 */ /* 0x000fe2000001000a */
[----:B------:R-:W-:Y:S01]  /*c300*/  SHF.L.U32 R19, R17, 0x10, RZ ;  /* 0x0000001011137819 */ /* 0x000fe200000006ff */
        /* <DEDUP_REMOVED lines=19> */
.L_x_1591:
[----:B------:R-:W-:Y:S05]  /*c440*/  BSYNC B0 ;  /* 0x0000000000007941 */ /* 0x000fea0003800000 */
.L_x_1590:
        /* <DEDUP_REMOVED lines=48> */
.L_x_1589:
[----:B------:R-:W-:Y:S05]  /*c750*/  BSYNC B1 ;  /* 0x0000000000017941 */ /* 0x000fea0003800000 */
.L_x_1588:
        /* <DEDUP_REMOVED lines=53> */
.L_x_1595:
[----:B------:R-:W-:Y:S05]  /*cab0*/  BSYNC B0 ;  /* 0x0000000000007941 */ /* 0x000fea0003800000 */
.L_x_1594:
        /* <DEDUP_REMOVED lines=48> */
.L_x_1593:
[----:B------:R-:W-:Y:S05]  /*cdc0*/  BSYNC B1 ;  /* 0x0000000000017941 */ /* 0x000fea0003800000 */
.L_x_1592:
        /* <DEDUP_REMOVED lines=52> */
.L_x_1598:
[----:B------:R-:W-:Y:S05]  /*d110*/  BSYNC B0 ;  /* 0x0000000000007941 */ /* 0x000fea0003800000 */
.L_x_1597:
        /* <DEDUP_REMOVED lines=49> */
.L_x_1575:
        /* <DEDUP_REMOVED lines=34> */
[----:B------:R1:W2:Y:S01]  /*d650*/  @!P0 LD.E.128 R20, [R4.64] ;  /* 0x0000000804148980 */ /* 0x0002a2000c101d00 */
[----:B------:R-:W-:Y:S03]  /*d660*/  BSSY B0, `(.L_x_1599) ;  /* 0x0000025000007945 */ /* 0x000fe60003800000 */
[----:B------:R4:W1:Y:S01]  /*d670*/  SHFL.IDX PT, R30, R29, 0x1, 0x181f ;  /* 0x00381f001d1e7f89 */ /* 0x00086200000e0000 */
[----:B------:R-:W-:-:S03]  /*d680*/  ISETP.GE.AND P2, PT, R76, c[0x0][0x27c], PT ;  /* 0x00009f004c007a0c */ /* 0x000fc60003f46270 */
[----:B------:R4:W1:Y:S01]  /*d690*/  SHFL.IDX PT, R31, R15, 0x1, 0x181f ;  /* 0x00381f000f1f7f89 */ /* 0x00086200000e0000 */
[----:B------:R-:W-:-:S03]  /*d6a0*/  CS2R R18, SRZ ;  /* 0x0000000000127805 */ /* 0x000fc6000001ff00 */
[----:B------:R4:W1:Y:S01]  /*d6b0*/  SHFL.IDX PT, R32, R28, 0x1, 0x181f ;  /* 0x00381f001c207f89 */ /* 0x00086200000e0000 */
[----:B------:R-:W-:-:S03]  /*d6c0*/  CS2R R16, SRZ ;  /* 0x0000000000107805 */ /* 0x000fc6000001ff00 */
[----:B------:R4:W1:Y:S01]  /*d6d0*/  SHFL.IDX PT, R33, R6, 0x1, 0x181f ;  /* 0x00381f0006217f89 */ /* 0x00086200000e0000 */
[----:B------:R-:W-:Y:S01]  /*d6e0*/  CS2R R10, SRZ ;  /* 0x00000000000a7805 */ /* 0x000fe2000001ff00 */
[----:B---3--:R-:W-:Y:S01]  /*d6f0*/  IMAD.MOV.U32 R8, RZ, RZ, R26 ;  /* 0x000000ffff087224 */ /* 0x008fe200078e001a */
[----:B-1----:R-:W-:Y:S01]  /*d700*/  MOV R4, R24 ;  /* 0x0000001800047202 */ /* 0x002fe20000000f00 */
[----:B------:R-:W-:-:S03]  /*d710*/  IMAD.MOV.U32 R3, RZ, RZ, R25 ;  /* 0x000000ffff037224 */ /* 0x000fc600078e0019 */
[----:B------:R-:W-:Y:S01]  /*d720*/  PRMT R42, R8, 0x7610, R42 ;  /* 0x00007610082a7816 */ /* 0x000fe2000000002a */
[----:B--2---:R-:W-:Y:S02]  /*d730*/  IMAD.MOV.U32 R2, RZ, RZ, R22 ;  /* 0x000000ffff027224 */ /* 0x004fe400078e0016 */
[----:B------:R-:W-:Y:S01]  /*d740*/  IMAD.MOV.U32 R8, RZ, RZ, R27 ;  /* 0x000000ffff087224 */ /* 0x000fe200078e001b */
[----:B------:R-:W-:Y:S01]  /*d750*/  PRMT R36, R4, 0x7610, R36 ;  /* 0x0000761004247816 */ /* 0x000fe20000000024 */
[----:B------:R-:W-:Y:S01]  /*d760*/  IMAD.MOV.U32 R4, RZ, RZ, R23 ;  /* 0x000000ffff047224 */ /* 0x000fe200078e0017 */
[----:B------:R-:W-:Y:S01]  /*d770*/  PRMT R38, R3, 0x5410, R2 ;  /* 0x0000541003267816 */ /* 0x000fe20000000002 */
[----:B------:R-:W-:Y:S01]  /*d780*/  IMAD.MOV.U32 R2, RZ, RZ, R21 ;  /* 0x000000ffff027224 */ /* 0x000fe200078e0015 */
[----:B------:R-:W-:Y:S02]  /*d790*/  PRMT R39, R39, 0x5410, R8 ;  /* 0x0000541027277816 */ /* 0x000fe40000000008 */
[----:B------:R-:W-:Y:S01]  /*d7a0*/  MOV R3, R20 ;  /* 0x0000001400037202 */ /* 0x000fe20000000f00 */
[----:B------:R-:W-:Y:S01]  /*d7b0*/  CS2R R8, SRZ ;  /* 0x0000000000087805 */ /* 0x000fe2000001ff00 */
[----:B------:R-:W-:-:S02]  /*d7c0*/  PRMT R39, R4, 0x7610, R39 ;  /* 0x0000761004277816 */ /* 0x000fc40000000027 */
[----:B------:R-:W-:Y:S01]  /*d7d0*/  PRMT R37, R2, 0x5410, R3 ;  /* 0x0000541002257816 */ /* 0x000fe20000000003 */
[----:B------:R-:W-:Y:S05]  /*d7e0*/  @P4 BRA `(.L_x_1600) ;  /* 0x000000c000004947 */ /* 0x000fea0003800000 */
[----:B----4-:R-:W-:Y:S01]  /*d7f0*/  CS2R R16, SRZ ;  /* 0x0000000000107805 */ /* 0x010fe2000001ff00 */
        /* <DEDUP_REMOVED lines=11> */
.L_x_1600:
[----:B----4-:R-:W-:Y:S05]  /*d8b0*/  BSYNC B0 ;  /* 0x0000000000007941 */ /* 0x010fea0003800000 */
.L_x_1599:
[----:B-1----:R-:W1:Y:S01]  /*d8c0*/  SHFL.IDX PT, R4, R29, 0x2, 0x181f ;  /* 0x00581f001d047f89 */ /* 0x002e6200000e0000 */
[----:B------:R-:W-:Y:S01]  /*d8d0*/  ISETP.GE.OR P0, PT, R76, c[0x0][0x27c], P6 ;  /* 0x00009f004c007a0c */ /* 0x000fe20003706670 */
[----:B------:R-:W-:Y:S01]  /*d8e0*/  CS2R R50, SRZ ;  /* 0x0000000000327805 */ /* 0x000fe2000001ff00 */
[----:B------:R-:W-:Y:S01]  /*d8f0*/  CS2R R48, SRZ ;  /* 0x0000000000307805 */ /* 0x000fe2000001ff00 */
[----:B------:R-:W2:Y:S01]  /*d900*/  SHFL.IDX PT, R5, R28, 0x2, 0x181f ;  /* 0x00581f001c057f89 */ /* 0x000ea200000e0000 */
[----:B------:R-:W-:-:S03]  /*d910*/  ISETP.NE.AND P3, PT, R46, RZ, PT ;  /* 0x000000ff2e00720c */ /* 0x000fc60003f65270 */
        /* <DEDUP_REMOVED lines=12> */
[----:B------:R-:W-:Y:S01]  /*d9e0*/  BSSY B0, `(.L_x_1601) ;  /* 0x000002e000007945 */ /* 0x000fe20003800000 */
[----:B------:R-:W-:Y:S01]  /*d9f0*/  CS2R R58, SRZ ;  /* 0x00000000003a7805 */ /* 0x000fe2000001ff00 */
[----:B------:R-:W-:Y:S01]  /*da00*/  CS2R R56, SRZ ;  /* 0x0000000000387805 */ /* 0x000fe2000001ff00 */
[----:B------:R-:W2:Y:S01]  /*da10*/  SHFL.IDX PT, R28, R28, 0x3, 0x181f ;  /* 0x00781f001c1c7f89 */ /* 0x000ea200000e0000 */
[----:B------:R-:W-:Y:S01]  /*da20*/  CS2R R54, SRZ ;  /* 0x0000000000367805 */ /* 0x000fe2000001ff00 */
[----:B------:R-:W-:Y:S02]  /*da30*/  CS2R R52, SRZ ;  /* 0x0000000000347805 */ /* 0x000fe4000001ff00 */
[----:B------:R-:W2:Y:S04]  /*da40*/  SHFL.IDX PT, R29, R29, 0x3, 0x181f ;  /* 0x00781f001d1d7f89 */ /* 0x000ea800000e0000 */
[----:B------:R-:W2:Y:S04]  /*da50*/  SHFL.IDX PT, R15, R15, 0x3, 0x181f ;  /* 0x00781f000f0f7f89 */ /* 0x000ea800000e0000 */
[----:B------:R-:W2:Y:S01]  /*da60*/  SHFL.IDX PT, R6, R6, 0x3, 0x181f ;  /* 0x00781f0006067f89 */ /* 0x000ea200000e0000 */
[----:B-1---5:R-:W-:Y:S01]  /*da70*/  IMAD.MOV.U32 R5, RZ, RZ, R18 ;  /* 0x000000ffff057224 */ /* 0x022fe200078e0012 */
[----:B------:R-:W-:-:S04]  /*da80*/  MOV R4, R19 ;  /* 0x0000001300047202 */ /* 0x000fc80000000f00 */
[----:B------:R-:W-:Y:S01]  /*da90*/  PRMT R67, R4, 0x5410, R5 ;  /* 0x0000541004437816 */ /* 0x000fe20000000005 */
[----:B------:R-:W-:Y:S01]  /*daa0*/  IMAD.MOV.U32 R5, RZ, RZ, R10 ;  /* 0x000000ffff057224 */ /* 0x000fe200078e000a */
[----:B------:R-:W-:Y:S01]  /*dab0*/  MOV R4, R11 ;  /* 0x0000000b00047202 */ /* 0x000fe20000000f00 */
[----:B---3--:R-:W-:Y:S02]  /*dac0*/  IMAD.MOV.U32 R3, RZ, RZ, R16 ;  /* 0x000000ffff037224 */ /* 0x008fe400078e0010 */
[----:B------:R-:W-:Y:S01]  /*dad0*/  IMAD.MOV.U32 R2, RZ, RZ, R17 ;  /* 0x000000ffff027224 */ /* 0x000fe200078e0011 */
[----:B------:R-:W-:-:S04]  /*dae0*/  PRMT R66, R4, 0x5410, R5 ;  /* 0x0000541004427816 */ /* 0x000fc80000000005 */
[----:B------:R-:W-:Y:S01]  /*daf0*/  PRMT R65, R2, 0x5410, R3 ;  /* 0x0000541002417816 */ /* 0x000fe20000000003 */
[----:B------:R-:W-:Y:S02]  /*db00*/  IMAD.MOV.U32 R3, RZ, RZ, R8 ;  /* 0x000000ffff037224 */ /* 0x000fe400078e0008 */
[----:B------:R-:W-:-:S05]  /*db10*/  IMAD.MOV.U32 R2, RZ, RZ, R9 ;  /* 0x000000ffff027224 */ /* 0x000fca00078e0009 */
[----:B------:R-:W-:Y:S01]  /*db20*/  PRMT R64, R2, 0x5410, R3 ;  /* 0x0000541002407816 */ /* 0x000fe20000000003 */
[----:B--2---:R-:W-:Y:S01]  /*db30*/  IMAD.MOV.U32 R5, RZ, RZ, R50 ;  /* 0x000000ffff057224 */ /* 0x004fe200078e0032 */
[----:B------:R-:W-:Y:S01]  /*db40*/  MOV R4, R51 ;  /* 0x0000003300047202 */ /* 0x000fe20000000f00 */
[----:B------:R-:W-:Y:S02]  /*db50*/  IMAD.MOV.U32 R3, RZ, RZ, R48 ;  /* 0x000000ffff037224 */ /* 0x000fe400078e0030 */
[----:B------:R-:W-:Y:S01]  /*db60*/  IMAD.MOV.U32 R2, RZ, RZ, R49 ;  /* 0x000000ffff027224 */ /* 0x000fe200078e0031 */
[----:B------:R-:W-:Y:S01]  /*db70*/  PRMT R71, R4, 0x5410, R5 ;  /* 0x0000541004477816 */ /* 0x000fe20000000005 */
[----:B----4-:R-:W-:-:S03]  /*db80*/  IMAD.MOV.U32 R5, RZ, RZ, R46 ;  /* 0x000000ffff057224 */ /* 0x010fc600078e002e */
[----:B------:R-:W-:Y:S01]  /*db90*/  PRMT R69, R2, 0x5410, R3 ;  /* 0x0000541002457816 */ /* 0x000fe20000000003 */
[----:B------:R-:W-:Y:S01]  /*dba0*/  IMAD.MOV.U32 R3, RZ, RZ, R44 ;  /* 0x000000ffff037224 */ /* 0x000fe200078e002c */
[----:B------:R-:W-:Y:S01]  /*dbb0*/  MOV R4, R47 ;  /* 0x0000002f00047202 */ /* 0x000fe20000000f00 */
[----:B------:R-:W-:-:S03]  /*dbc0*/  IMAD.MOV.U32 R2, RZ, RZ, R45 ;  /* 0x000000ffff027224 */ /* 0x000fc600078e002d */
[----:B------:R-:W-:Y:S02]  /*dbd0*/  PRMT R70, R4, 0x5410, R5 ;  /* 0x0000541004467816 */ /* 0x000fe40000000005 */
[----:B------:R-:W-:Y:S01]  /*dbe0*/  PRMT R68, R2, 0x5410, R3 ;  /* 0x0000541002447816 */ /* 0x000fe20000000003 */
[----:B------:R-:W-:Y:S05]  /*dbf0*/  @P3 BRA `(.L_x_1602) ;  /* 0x000000c000003947 */ /* 0x000fea0003800000 */
[----:B------:R-:W-:Y:S01]  /*dc00*/  CS2R R56, SRZ ;  /* 0x0000000000387805 */ /* 0x000fe2000001ff00 */
        /* <DEDUP_REMOVED lines=11> */
.L_x_1602:
[----:B------:R-:W-:Y:S05]  /*dcc0*/  BSYNC B0 ;  /* 0x0000000000007941 */ /* 0x000fea0003800000 */
.L_x_1601:
        /* <DEDUP_REMOVED lines=21> */
[----:B------:R-:W-:Y:S01]  /*de20*/  IMAD.SHL.U32 R6, R82, 0x40, RZ ;  /* 0x0000004052067824 */ /* 0x000fe200078e00ff */
        /* <DEDUP_REMOVED lines=16> */
[----:B------:R-:W-:Y:S02]  /*df30*/  SHF.R.U64 R15, R26, 0x10, R27 ;  /* 0x000000101a0f7819 */ /* 0x000fe4000000121b */
[----:B------:R-:W-:Y:S01]  /*df40*/  SHF.R.U64 R21, R22, 0x10, R23 ;  /* 0x0000001016157819 */ /* 0x000fe20000001217 */
[----:B------:R-:W-:Y:S01]  /*df50*/  IMAD.SHL.U32 R43, R2, 0x2, RZ ;  /* 0x00000002022b7824 */ /* 0x000fe200078e00ff */
[----:B------:R-:W-:-:S02]  /*df60*/  SHF.R.U32.HI R2, RZ, 0x10, R25 ;  /* 0x00000010ff027819 */ /* 0x000fc40000011619 */
[C---:B------:R-:W-:Y:S02]  /*df70*/  PRMT R26, R37.reuse, 0x5432, R20 ;  /* 0x00005432251a7816 */ /* 0x040fe40000000014 */
[----:B------:R-:W2:Y:S01]  /*df80*/  LDS.128 R28, [R43+0x100] ;  /* 0x000100002b1c7984 */ /* 0x000ea20000000c00 */
[----:B------:R-:W-:Y:S02]  /*df90*/  PRMT R36, R36, 0x5410, R6 ;  /* 0x0000541024247816 */ /* 0x000fe40000000006 */
[----:B------:R-:W-:Y:S01]  /*dfa0*/  PRMT R25, R37, 0x5410, R4 ;  /* 0x0000541025197816 */ /* 0x000fe20000000004 */
[----:B-1----:R-:W-:Y:S01]  /*dfb0*/  IMAD.U32 R22, R35, 0x10000, RZ ;  /* 0x0001000023167824 */ /* 0x002fe200078e00ff */
[----:B------:R-:W-:Y:S02]  /*dfc0*/  SHF.R.U32.HI R3, RZ, 0x10, R27 ;  /* 0x00000010ff037819 */ /* 0x000fe4000001161b */
[----:B------:R-:W-:Y:S01]  /*dfd0*/  SHF.R.U32.HI R5, RZ, 0x10, R23 ;  /* 0x00000010ff057819 */ /* 0x000fe20000011617 */
[----:B------:R-:W-:Y:S01]  /*dfe0*/  IMAD.U32 R23, R34, 0x10000, RZ ;  /* 0x0001000022177824 */ /* 0x000fe200078e00ff */
[----:B------:R-:W-:Y:S01]  /*dff0*/  SHF.L.U32 R37, R33, 0x10, RZ ;  /* 0x0000001021257819 */ /* 0x000fe200000006ff */
[----:B------:R-:W-:Y:S01]  /*e000*/  IMAD.U32 R63, R25, 0x10000, RZ ;  /* 0x00010000193f7824 */ /* 0x000fe200078e00ff */
[----:B------:R-:W-:-:S02]  /*e010*/  LOP3.LUT R24, R33, 0xffff0000, RZ, 0xc0, !PT ;  /* 0xffff000021187812 */ /* 0x000fc400078ec0ff */
[----:B------:R-:W-:Y:S02]  /*e020*/  PRMT R42, R42, 0x5410, R15 ;  /* 0x000054102a2a7816 */ /* 0x000fe4000000000f */
        /* <DEDUP_REMOVED lines=12> */
[----:B------:R-:W-:Y:S01]  /*e0f0*/  IMAD.U32 R21, R28, 0x10000, RZ ;  /* 0x000100001c157824 */ /* 0x000fe200078e00ff */
[----:B------:R-:W-:Y:S01]  /*e100*/  SHF.L.U32 R29, R36, 0x10, RZ ;  /* 0x00000010241d7819 */ /* 0x000fe200000006ff */
[----:B------:R-:W-:Y:S01]  /*e110*/  IMAD.U32 R3, R31, 0x10000, RZ ;  /* 0x000100001f037824 */ /* 0x000fe200078e00ff */
[----:B------:R-:W-:Y:S01]  /*e120*/  LOP3.LUT R20, R28, 0xffff0000, RZ, 0xc0, !PT ;  /* 0xffff00001c147812 */ /* 0x000fe200078ec0ff */
[----:B------:R-:W-:Y:S01]  /*e130*/  FMUL.FTZ R28, R21, R35 ;  /* 0x00000023151c7220 */ /* 0x000fe20000410000 */
        /* <DEDUP_REMOVED lines=13> */
[C---:B------:R-:W-:Y:S02]  /*e210*/  FFMA.FTZ R31, R37.reuse, R31, -R28 ;  /* 0x0000001f251f7223 */ /* 0x040fe4000001081c */
[----:B------:R-:W-:Y:S01]  /*e220*/  FFMA.FTZ R29, R37, R63, R21 ;  /* 0x0000003f251d7223 */ /* 0x000fe20000010015 */
[----:B------:R-:W-:Y:S01]  /*e230*/  LOP3.LUT R21, R36, 0xffff0000, RZ, 0xc0, !PT ;  /* 0xffff000024157812 */ /* 0x000fe200078ec0ff */
[C---:B------:R-:W-:Y:S01]  /*e240*/  FFMA.FTZ R30, R22.reuse, R30, -R15 ;  /* 0x0000001e161e7223 */ /* 0x040fe2000001080f */
[----:B------:R-:W-:Y:S01]  /*e250*/  LOP3.LUT R36, R25, 0xffff0000, RZ, 0xc0, !PT ;  /* 0xffff000019247812 */ /* 0x000fe200078ec0ff */
[----:B------:R-:W-:Y:S01]  /*e260*/  FFMA.FTZ R28, R22, R61, R3 ;  /* 0x0000003d161c7223 */ /* 0x000fe20000010003 */
[----:B------:R-:W-:Y:S01]  /*e270*/  LOP3.LUT R22, R27, 0xffff0000, RZ, 0xc0, !PT ;  /* 0xffff00001b167812 */ /* 0x000fe200078ec0ff */
[----:B------:R-:W-:-:S02]  /*e280*/  FMUL.FTZ R3, R20, R38 ;  /* 0x0000002614037220 */ /* 0x000fc40000410000 */
[----:B------:R-:W-:Y:S02]  /*e290*/  IMAD.U32 R37, R40, 0x10000, RZ ;  /* 0x0001000028257824 */ /* 0x000fe400078e00ff */
[-C--:B------:R-:W-:Y:S02]  /*e2a0*/  FMUL.FTZ R15, R20, R21.reuse ;  /* 0x00000015140f7220 */ /* 0x080fe40000410000 */
[----:B------:R-:W-:Y:S02]  /*e2b0*/  FFMA.FTZ R26, R32, R21, -R3 ;  /* 0x00000015201a7223 */ /* 0x000fe40000010803 */
[C---:B------:R-:W-:Y:S02]  /*e2c0*/  FMUL.FTZ R20, R6.reuse, R36 ;  /* 0x0000002406147220 */ /* 0x040fe40000410000 */
[----:B------:R-:W-:Y:S02]  /*e2d0*/  FMUL.FTZ R3, R6, R22 ;  /* 0x0000001606037220 */ /* 0x000fe40000410000 */
[----:B------:R-:W-:-:S02]  /*e2e0*/  IMAD.U32 R27, R42, 0x10000, RZ ;  /* 0x000100002a1b7824 */ /* 0x000fc400078e00ff */
[C---:B------:R-:W-:Y:S02]  /*e2f0*/  FMUL.FTZ R6, R5.reuse, R37 ;  /* 0x0000002505067220 */ /* 0x040fe40000410000 */
[----:B------:R-:W-:Y:S01]  /*e300*/  FFMA.FTZ R25, R32, R38, R15 ;  /* 0x0000002620197223 */ /* 0x000fe2000001000f */
[----:B------:R-:W-:Y:S01]  /*e310*/  LOP3.LUT R32, R40, 0xffff0000, RZ, 0xc0, !PT ;  /* 0xffff000028207812 */ /* 0x000fe200078ec0ff */
[C---:B------:R-:W-:Y:S02]  /*e320*/  FFMA.FTZ R21, R24.reuse, R36, R3 ;  /* 0x0000002418157223 */ /* 0x040fe40000010003 */
[-C--:B------:R-:W-:Y:S02]  /*e330*/  FMUL.FTZ R3, R5, R27.reuse ;  /* 0x0000001b05037220 */ /* 0x080fe40000410000 */
[----:B------:R-:W-:Y:S01]  /*e340*/  FFMA.FTZ R15, R23, R27, -R6 ;  /* 0x0000001b170f7223 */ /* 0x000fe20000010806 */
[----:B------:R-:W-:Y:S01]  /*e350*/  LOP3.LUT R27, R39, 0xffff0000, RZ, 0xc0, !PT ;  /* 0xffff0000271b7812 */ /* 0x000fe200078ec0ff */
[----:B------:R-:W-:Y:S01]  /*e360*/  FFMA.FTZ R22, R24, R22, -R20 ;  /* 0x0000001618167223 */ /* 0x000fe20000010814 */
[----:B------:R-:W-:Y:S01]  /*e370*/  LOP3.LUT R24, R42, 0xffff0000, RZ, 0xc0, !PT ;  /* 0xffff00002a187812 */ /* 0x000fe200078ec0ff */
[----:B------:R-:W-:Y:S01]  /*e380*/  FFMA.FTZ R6, R23, R37, R3 ;  /* 0x0000002517067223 */ /* 0x000fe20000010003 */
[----:B------:R-:W-:Y:S01]  /*e390*/  LOP3.LUT R20, R41, 0xffff0000, RZ, 0xc0, !PT ;  /* 0xffff000029147812 */ /* 0x000fe200078ec0ff */
[----:B------:R-:W-:Y:S01]  /*e3a0*/  FMUL.FTZ R5, R4, R32 ;  /* 0x0000002004057220 */ /* 0x000fe20000410000 */
[----:B------:R-:W-:Y:S01]  /*e3b0*/  F2FP.BF16.PACK_AB R21, R21, R29 ;  /* 0x0000001d1515723e */ /* 0x000fe200000010ff */
[----:B------:R-:W-:-:S02]  /*e3c0*/  FMUL.FTZ R3, R2, R27 ;  /* 0x0000001b02037220 */ /* 0x000fc40000410000 */
        /* <DEDUP_REMOVED lines=13> */
[----:B------:R1:W-:Y:S04]  /*e4a0*/  STS.128 [R227+0x100], R24 ;  /* 0x00010018e3007388 */ /* 0x0003e80000000c00 */
[----:B------:R1:W-:Y:S02]  /*e4b0*/  STS.128 [R43+0x100], R20 ;  /* 0x000100142b007388 */ /* 0x0003e40000000c00 */
.L_x_1604:
[----:B------:R-:W-:Y:S05]  /*e4c0*/  BSYNC B0 ;  /* 0x0000000000007941 */ /* 0x000fea0003800000 */
.L_x_1603:
        /* <DEDUP_REMOVED lines=23> */
[----:B------:R-:W-:Y:S02]  /*e640*/  PRMT R16, R64, 0x5432, R8 ;  /* 0x0000543240107816 */ /* 0x000fe40000000008 */
[----:B------:R-:W-:Y:S02]  /*e650*/  IADD3 R2, R3, R2, R12 ;  /* 0x0000000203027210 */ /* 0x000fe40007ffe00c */
[----:B------:R-:W-:Y:S01]  /*e660*/  SHF.R.U64 R15, R18, 0x10, R19 ;  /* 0x00000010120f7819 */ /* 0x000fe20000001213 */
[----:B------:R-:W-:Y:S01]  /*e670*/  IMAD.U32 R36, R16, 0x10000, RZ ;  /* 0x0001000010247824 */ /* 0x000fe200078e00ff */
[----:B------:R-:W-:Y:S01]  /*e680*/  SHF.R.U32.HI R4, RZ, 0x10, R9 ;  /* 0x00000010ff047819 */ /* 0x000fe20000011609 */
[----:B------:R-:W-:Y:S01]  /*e690*/  IMAD.SHL.U32 R35, R2, 0x2, RZ ;  /* 0x0000000202237824 */ /* 0x000fe200078e00ff */
[----:B------:R-:W-:-:S02]  /*e6a0*/  PRMT R18, R65, 0x5432, R6 ;  /* 0x0000543241127816 */ /* 0x000fc40000000006 */
[----:B------:R-:W-:Y:S02]  /*e6b0*/  SHF.R.U32.HI R2, RZ, 0x10, R17 ;  /* 0x00000010ff027819 */ /* 0x000fe40000011611 */
[----:B-1----:R-:W1:Y:S01]  /*e6c0*/  LDS.128 R20, [R35+0x100] ;  /* 0x0001000023147984 */ /* 0x002e620000000c00 */
[--C-:B------:R-:W-:Y:S02]  /*e6d0*/  SHF.R.U64 R9, R10, 0x10, R11.reuse ;  /* 0x000000100a097819 */ /* 0x100fe4000000120b */
[----:B------:R-:W-:Y:S02]  /*e6e0*/  SHF.R.U32.HI R5, RZ, 0x10, R11 ;  /* 0x00000010ff057819 */ /* 0x000fe4000001160b */
[----:B------:R-:W-:Y:S02]  /*e6f0*/  SHF.R.U32.HI R3, RZ, 0x10, R19 ;  /* 0x00000010ff037819 */ /* 0x000fe40000011613 */
[----:B------:R-:W-:Y:S02]  /*e700*/  PRMT R33, R67, 0x5432, R15 ;  /* 0x0000543243217816 */ /* 0x000fe4000000000f */
[----:B------:R-:W-:-:S02]  /*e710*/  PRMT R17, R65, 0x5410, R2 ;  /* 0x0000541041117816 */ /* 0x000fc40000000002 */
[----:B------:R-:W-:Y:S02]  /*e720*/  PRMT R15, R64, 0x5410, R4 ;  /* 0x00005410400f7816 */ /* 0x000fe40000000004 */
[C---:B------:R-:W-:Y:S02]  /*e730*/  PRMT R31, R66.reuse, 0x5432, R9 ;  /* 0x00005432421f7816 */ /* 0x040fe40000000009 */
[----:B------:R-:W-:Y:S01]  /*e740*/  PRMT R30, R66, 0x5410, R5 ;  /* 0x00005410421e7816 */ /* 0x000fe20000000005 */
[----:B------:R-:W-:Y:S01]  /*e750*/  IMAD.U32 R38, R15, 0x10000, RZ ;  /* 0x000100000f267824 */ /* 0x000fe200078e00ff */
[----:B------:R-:W-:-:S03]  /*e760*/  PRMT R32, R67, 0x5410, R3 ;  /* 0x0000541043207816 */ /* 0x000fc60000000003 */
[----:B------:R-:W-:Y:S02]  /*e770*/  IMAD.U32 R37, R30, 0x10000, RZ ;  /* 0x000100001e257824 */ /* 0x000fe400078e00ff */
[----:B-1----:R-:W-:Y:S01]  /*e780*/  IMAD.U32 R10, R20, 0x10000, RZ ;  /* 0x00010000140a7824 */ /* 0x002fe200078e00ff */
[C---:B------:R-:W-:Y:S01]  /*e790*/  SHF.L.U32 R8, R21.reuse, 0x10, RZ ;  /* 0x0000001015087819 */ /* 0x040fe200000006ff */
[----:B------:R-:W-:Y:S01]  /*e7a0*/  IMAD.U32 R5, R22, 0x10000, RZ ;  /* 0x0001000016057824 */ /* 0x000fe200078e00ff */
[----:B------:R-:W-:Y:S01]  /*e7b0*/  LOP3.LUT R6, R21, 0xffff0000, RZ, 0xc0, !PT ;  /* 0xffff000015067812 */ /* 0x000fe200078ec0ff */
[----:B------:R-:W-:Y:S01]  /*e7c0*/  IMAD.U32 R21, R18, 0x10000, RZ ;  /* 0x0001000012157824 */ /* 0x000fe200078e00ff */
[----:B------:R-:W-:Y:S01]  /*e7d0*/  LOP3.LUT R9, R20, 0xffff0000, RZ, 0xc0, !PT ;  /* 0xffff000014097812 */ /* 0x000fe200078ec0ff */
[----:B------:R-:W-:Y:S01]  /*e7e0*/  FMUL.FTZ R20, R10, R36 ;  /* 0x000000240a147220 */ /* 0x000fe20000410000 */
[----:B------:R-:W-:Y:S01]  /*e7f0*/  LOP3.LUT R4, R22, 0xffff0000, RZ, 0xc0, !PT ;  /* 0xffff000016047812 */ /* 0x000fe200078ec0ff */
[-C--:B------:R-:W-:Y:S01]  /*e800*/  FMUL.FTZ R10, R10, R21.reuse ;  /* 0x000000150a0a7220 */ /* 0x080fe20000410000 */
[----:B------:R-:W-:Y:S01]  /*e810*/  SHF.L.U32 R22, R17, 0x10, RZ ;  /* 0x0000001011167819 */ /* 0x000fe200000006ff */
[C---:B------:R-:W-:Y:S01]  /*e820*/  IMAD.U32 R3, R23.reuse, 0x10000, RZ ;  /* 0x0001000017037824 */ /* 0x040fe200078e00ff */
        /* <DEDUP_REMOVED lines=10> */
[----:B------:R-:W-:-:S02]  /*e8d0*/  FFMA.FTZ R27, R28, R21, -R20 ;  /* 0x000000151c1b7223 */ /* 0x000fc40000010814 */
[----:B------:R-:W-:Y:S02]  /*e8e0*/  IMAD.U32 R21, R32, 0x10000, RZ ;  /* 0x0001000020157824 */ /* 0x000fe400078e00ff */
[----:B------:R-:W-:Y:S01]  /*e8f0*/  FFMA.FTZ R23, R28, R36, R10 ;  /* 0x000000241c177223 */ /* 0x000fe2000001000a */
[----:B------:R-:W-:Y:S01]  /*e900*/  LOP3.LUT R36, R16, 0xffff0000, RZ, 0xc0, !PT ;  /* 0xffff000010247812 */ /* 0x000fe200078ec0ff */
[C---:B------:R-:W-:Y:S02]  /*e910*/  FMUL.FTZ R20, R8.reuse, R38 ;  /* 0x0000002608147220 */ /* 0x040fe40000410000 */
[----:B------:R-:W-:Y:S02]  /*e920*/  FMUL.FTZ R10, R8, R22 ;  /* 0x00000016080a7220 */ /* 0x000fe40000410000 */
[C---:B------:R-:W-:Y:S02]  /*e930*/  FMUL.FTZ R8, R3.reuse, R37 ;  /* 0x0000002503087220 */ /* 0x040fe40000410000 */
[----:B------:R-:W-:-:S02]  /*e940*/  FMUL.FTZ R3, R3, R21 ;  /* 0x0000001503037220 */ /* 0x000fc40000410000 */
[----:B------:R-:W-:Y:S02]  /*e950*/  FFMA.FTZ R22, R19, R22, -R20 ;  /* 0x0000001613167223 */ /* 0x000fe40000010814 */
[C---:B------:R-:W-:Y:S01]  /*e960*/  FFMA.FTZ R21, R11.reuse, R21, -R8 ;  /* 0x000000150b157223 */ /* 0x040fe20000010808 */
[----:B------:R-:W-:Y:S01]  /*e970*/  LOP3.LUT R8, R18, 0xffff0000, RZ, 0xc0, !PT ;  /* 0xffff000012087812 */ /* 0x000fe200078ec0ff */
[----:B------:R-:W-:Y:S01]  /*e980*/  FFMA.FTZ R20, R11, R37, R3 ;  /* 0x000000250b147223 */ /* 0x000fe20000010003 */
[----:B------:R-:W-:Y:S01]  /*e990*/  LOP3.LUT R11, R17, 0xffff0000, RZ, 0xc0, !PT ;  /* 0xffff0000110b7812 */ /* 0x000fe200078ec0ff */
[----:B------:R-:W-:Y:S01]  /*e9a0*/  FMUL.FTZ R3, R9, R36 ;  /* 0x0000002409037220 */ /* 0x000fe20000410000 */
[----:B------:R-:W-:Y:S01]  /*e9b0*/  LOP3.LUT R17, R15, 0xffff0000, RZ, 0xc0, !PT ;  /* 0xffff00000f117812 */ /* 0x000fe200078ec0ff */
[-C--:B------:R-:W-:Y:S01]  /*e9c0*/  FMUL.FTZ R9, R9, R8.reuse ;  /* 0x0000000809097220 */ /* 0x080fe20000410000 */
[----:B------:R-:W-:Y:S01]  /*e9d0*/  LOP3.LUT R18, R30, 0xffff0000, RZ, 0xc0, !PT ;  /* 0xffff00001e127812 */ /* 0x000fe200078ec0ff */
[----:B------:R-:W-:-:S02]  /*e9e0*/  FFMA.FTZ R16, R29, R8, -R3 ;  /* 0x000000081d107223 */ /* 0x000fc40000010803 */
[----:B------:R-:W-:Y:S02]  /*e9f0*/  FFMA.FTZ R19, R19, R38, R10 ;  /* 0x0000002613137223 */ /* 0x000fe4000001000a */
[----:B------:R-:W-:Y:S01]  /*ea00*/  IMAD.U32 R28, R31, 0x10000, RZ ;  /* 0x000100001f1c7824 */ /* 0x000fe200078e00ff */
[----:B------:R-:W-:Y:S01]  /*ea10*/  F2FP.BF16.PACK_AB R16, R16, R27 ;  /* 0x0000001b1010723e */ /* 0x000fe200000010ff */
[C---:B------:R-:W-:Y:S02]  /*ea20*/  FMUL.FTZ R8, R6.reuse, R17 ;  /* 0x0000001106087220 */ /* 0x040fe40000410000 */
[----:B------:R-:W-:Y:S02]  /*ea30*/  FMUL.FTZ R3, R6, R11 ;  /* 0x0000000b06037220 */ /* 0x000fe40000410000 */
[----:B------:R-:W-:Y:S02]  /*ea40*/  IMAD.U32 R10, R33, 0x10000, RZ ;  /* 0x00010000210a7824 */ /* 0x000fe400078e00ff */
[----:B------:R-:W-:-:S02]  /*ea50*/  FFMA.FTZ R15, R29, R36, R9 ;  /* 0x000000241d0f7223 */ /* 0x000fc40000010009 */
[----:B------:R-:W-:Y:S02]  /*ea60*/  FMUL.FTZ R6, R5, R28 ;  /* 0x0000001c05067220 */ /* 0x000fe40000410000 */
[----:B------:R-:W-:Y:S01]  /*ea70*/  FFMA.FTZ R11, R24, R11, -R8 ;  /* 0x0000000b180b7223 */ /* 0x000fe20000010808 */
        /* <DEDUP_REMOVED lines=10> */
[-C--:B------:R-:W-:Y:S02]  /*eb20*/  FMUL.FTZ R4, R4, R17.reuse ;  /* 0x0000001104047220 */ /* 0x080fe40000410000 */
        /* <DEDUP_REMOVED lines=11> */
[----:B------:R1:W-:Y:S04]  /*ebe0*/  STS.128 [R39], R16 ;  /* 0x0000001027007388 */ /* 0x0003e80000000c00 */
[----:B------:R1:W-:Y:S02]  /*ebf0*/  STS.128 [R35+0x100], R8 ;  /* 0x0001000823007388 */ /* 0x0003e40000000c00 */
.L_x_1606:
[----:B------:R-:W-:Y:S05]  /*ec00*/  BSYNC B0 ;  /* 0x0000000000007941 */ /* 0x000fea0003800000 */
.L_x_1605:
        /* <DEDUP_REMOVED lines=10> */
[----:B-1----:R-:W-:Y:S01]  /*ecb0*/  SHF.R.U32.HI R25, RZ, 0x10, R47 ;  /* 0x00000010ff197819 */ /* 0x002fe2000001162f */
        /* <DEDUP_REMOVED lines=16> */
[----:B------:R-:W-:Y:S01]  /*edc0*/  SHF.R.U64 R4, R50, 0x10, R51 ;  /* 0x0000001032047819 */ /* 0x000fe20000001233 */
[----:B------:R-:W-:Y:S01]  /*edd0*/  IMAD.SHL.U32 R34, R2, 0x2, RZ ;  /* 0x0000000202227824 */ /* 0x000fe200078e00ff */
[----:B------:R-:W-:-:S02]  /*ede0*/  SHF.R.U64 R2, R48, 0x10, R49 ;  /* 0x0000001030027819 */ /* 0x000fc40000001231 */
[----:B------:R-:W-:Y:S02]  /*edf0*/  SHF.R.U32.HI R5, RZ, 0x10, R51 ;  /* 0x00000010ff057819 */ /* 0x000fe40000011633 */
[----:B------:R-:W1:Y:S01]  /*ee00*/  LDS.128 R8, [R34+0x100] ;  /* 0x0001000022087984 */ /* 0x000e620000000c00 */
[----:B------:R-:W-:Y:S02]  /*ee10*/  PRMT R23, R69, 0x5432, R2 ;  /* 0x0000543245177816 */ /* 0x000fe40000000002 */
[C---:B------:R-:W-:Y:S02]  /*ee20*/  PRMT R29, R70.reuse, 0x5410, R25 ;  /* 0x00005410461d7816 */ /* 0x040fe40000000019 */
[----:B------:R-:W-:Y:S02]  /*ee30*/  SHF.R.U32.HI R15, RZ, 0x10, R45 ;  /* 0x00000010ff0f7819 */ /* 0x000fe4000001162d */
[----:B------:R-:W-:Y:S01]  /*ee40*/  PRMT R30, R70, 0x5432, R24 ;  /* 0x00005432461e7816 */ /* 0x000fe20000000018 */
[----:B------:R-:W-:Y:S01]  /*ee50*/  IMAD.U32 R37, R29, 0x10000, RZ ;  /* 0x000100001d257824 */ /* 0x000fe200078e00ff */
[----:B------:R-:W-:-:S02]  /*ee60*/  SHF.R.U32.HI R3, RZ, 0x10, R49 ;  /* 0x00000010ff037819 */ /* 0x000fc40000011631 */
[C---:B------:R-:W-:Y:S02]  /*ee70*/  PRMT R32, R71.reuse, 0x5432, R4 ;  /* 0x0000543247207816 */ /* 0x040fe40000000004 */
[----:B------:R-:W-:Y:S02]  /*ee80*/  PRMT R31, R71, 0x5410, R5 ;  /* 0x00005410471f7816 */ /* 0x000fe40000000005 */
[----:B------:R-:W-:Y:S02]  /*ee90*/  PRMT R20, R68, 0x5410, R15 ;  /* 0x0000541044147816 */ /* 0x000fe4000000000f */
[----:B------:R-:W-:Y:S01]  /*eea0*/  PRMT R22, R69, 0x5410, R3 ;  /* 0x0000541045167816 */ /* 0x000fe20000000003 */
[----:B------:R-:W-:Y:S01]  /*eeb0*/  IMAD.U32 R36, R31, 0x10000, RZ ;  /* 0x000100001f247824 */ /* 0x000fe200078e00ff */
[----:B------:R-:W-:Y:S01]  /*eec0*/  LOP3.LUT R39, R21, 0xffff0000, RZ, 0xc0, !PT ;  /* 0xffff000015277812 */ /* 0x000fe200078ec0ff */
[----:B------:R-:W-:Y:S02]  /*eed0*/  IMAD.U32 R38, R20, 0x10000, RZ ;  /* 0x0001000014267824 */ /* 0x000fe400078e00ff */
[C---:B-1----:R-:W-:Y:S01]  /*eee0*/  IMAD.U32 R5, R10.reuse, 0x10000, RZ ;  /* 0x000100000a057824 */ /* 0x042fe200078e00ff */
[----:B------:R-:W-:Y:S01]  /*eef0*/  LOP3.LUT R4, R10, 0xffff0000, RZ, 0xc0, !PT ;  /* 0xffff00000a047812 */ /* 0x000fe200078ec0ff */
[----:B------:R-:W-:Y:S01]  /*ef00*/  IMAD.U32 R3, R11, 0x10000, RZ ;  /* 0x000100000b037824 */ /* 0x000fe200078e00ff */
[----:B------:R-:W-:-:S02]  /*ef10*/  SHF.L.U32 R15, R9, 0x10, RZ ;  /* 0x00000010090f7819 */ /* 0x000fc400000006ff */
[----:B------:R-:W-:Y:S02]  /*ef20*/  LOP3.LUT R6, R9, 0xffff0000, RZ, 0xc0, !PT ;  /* 0xffff000009067812 */ /* 0x000fe400078ec0ff */
[----:B------:R-:W-:Y:S01]  /*ef30*/  LOP3.LUT R2, R11, 0xffff0000, RZ, 0xc0, !PT ;  /* 0xffff00000b027812 */ /* 0x000fe200078ec0ff */
[----:B------:R-:W-:Y:S01]  /*ef40*/  FMUL.FTZ R11, R15, R38 ;  /* 0x000000260f0b7220 */ /* 0x000fe20000410000 */
[----:B--2---:R-:W1:Y:S02]  /*ef50*/  LDS.128 R16, [R40] ;  /* 0x0000000028107984 */ /* 0x004e640000000c00 */
[C---:B-1----:R-:W-:Y:S01]  /*ef60*/  IMAD.U32 R25, R16.reuse, 0x10000, RZ ;  /* 0x0001000010197824 */ /* 0x042fe200078e00ff */
[----:B------:R-:W-:Y:S01]  /*ef70*/  LOP3.LUT R28, R16, 0xffff0000, RZ, 0xc0, !PT ;  /* 0xffff0000101c7812 */ /* 0x000fe200078ec0ff */
[----:B------:R-:W-:Y:S01]  /*ef80*/  IMAD.U32 R16, R8, 0x10000, RZ ;  /* 0x0001000008107824 */ /* 0x000fe200078e00ff */
[C---:B------:R-:W-:Y:S01]  /*ef90*/  LOP3.LUT R26, R17.reuse, 0xffff0000, RZ, 0xc0, !PT ;  /* 0xffff0000111a7812 */ /* 0x040fe200078ec0ff */
[----:B------:R-:W-:Y:S01]  /*efa0*/  IMAD.U32 R24, R17, 0x10000, RZ ;  /* 0x0001000011187824 */ /* 0x000fe200078e00ff */
[C---:B------:R-:W-:Y:S01]  /*efb0*/  LOP3.LUT R33, R18.reuse, 0xffff0000, RZ, 0xc0, !PT ;  /* 0xffff000012217812 */ /* 0x040fe200078ec0ff */
[----:B------:R-:W-:Y:S01]  /*efc0*/  IMAD.U32 R27, R18, 0x10000, RZ ;  /* 0x00010000121b7824 */ /* 0x000fe200078e00ff */
[C---:B------:R-:W-:Y:S01]  /*efd0*/  LOP3.LUT R18, R19.reuse, 0xffff0000, RZ, 0xc0, !PT ;  /* 0xffff000013127812 */ /* 0x040fe200078ec0ff */
[----:B------:R-:W-:Y:S01]  /*efe0*/  IMAD.U32 R17, R19, 0x10000, RZ ;  /* 0x0001000013117824 */ /* 0x000fe200078e00ff */
[----:B------:R-:W-:Y:S01]  /*eff0*/  LOP3.LUT R8, R8, 0xffff0000, RZ, 0xc0, !PT ;  /* 0xffff000008087812 */ /* 0x000fe200078ec0ff */
[----:B------:R-:W-:-:S02]  /*f000*/  IMAD.U32 R19, R23, 0x10000, RZ ;  /* 0x0001000017137824 */ /* 0x000fc400078e00ff */
[C---:B------:R-:W-:Y:S02]  /*f010*/  FMUL.FTZ R10, R16.reuse, R35 ;  /* 0x00000023100a7220 */ /* 0x040fe40000410000 */
[-C--:B------:R-:W-:Y:S02]  /*f020*/  FMUL.FTZ R9, R16, R19.reuse ;  /* 0x0000001310097220 */ /* 0x080fe40000410000 */
[C---:B------:R-:W-:Y:S01]  /*f030*/  FFMA.FTZ R16, R25.reuse, R19, -R10 ;  /* 0x0000001319107223 */ /* 0x040fe2000001080a */
[----:B------:R-:W-:Y:S01]  /*f040*/  SHF.L.U32 R19, R22, 0x10, RZ ;  /* 0x0000001016137819 */ /* 0x000fe200000006ff */
[----:B------:R-:W-:Y:S02]  /*f050*/  FFMA.FTZ R35, R25, R35, R9 ;  /* 0x0000002319237223 */ /* 0x000fe40000010009 */
[----:B------:R-:W-:Y:S02]  /*f060*/  FMUL.FTZ R9, R3, R37 ;  /* 0x0000002503097220 */ /* 0x000fe40000410000 */
[----:B------:R-:W-:-:S02]  /*f070*/  FMUL.FTZ R10, R15, R19 ;  /* 0x000000130f0a7220 */ /* 0x000fc40000410000 */
[----:B------:R-:W-:Y:S02]  /*f080*/  FMUL.FTZ R3, R3, R36 ;  /* 0x0000002403037220 */ /* 0x000fe40000410000 */
[----:B------:R-:W-:Y:S01]  /*f090*/  FFMA.FTZ R25, R24, R19, -R11 ;  /* 0x0000001318197223 */ /* 0x000fe2000001080b */
[----:B------:R-:W-:Y:S01]  /*f0a0*/  LOP3.LUT R11, R22, 0xffff0000, RZ, 0xc0, !PT ;  /* 0xffff0000160b7812 */ /* 0x000fe200078ec0ff */
[----:B------:R-:W-:Y:S01]  /*f0b0*/  FFMA.FTZ R19, R24, R38, R10 ;  /* 0x0000002618137223 */ /* 0x000fe2000001000a */
[----:B------:R-:W-:Y:S01]  /*f0c0*/  LOP3.LUT R22, R29, 0xffff0000, RZ, 0xc0, !PT ;  /* 0xffff00001d167812 */ /* 0x000fe200078ec0ff */
[----:B------:R-:W-:Y:S01]  /*f0d0*/  FFMA.FTZ R24, R17, R36, -R9 ;  /* 0x0000002411187223 */ /* 0x000fe20000010809 */
        /* <DEDUP_REMOVED lines=8> */
[----:B------:R-:W-:Y:S02]  /*f160*/  FMUL.FTZ R9, R6, R17 ;  /* 0x0000001106097220 */ /* 0x000fe40000410000 */
[----:B------:R-:W-:Y:S01]  /*f170*/  IMAD.U32 R36, R30, 0x10000, RZ ;  /* 0x000100001e247824 */ /* 0x000fe200078e00ff */
[----:B------:R-:W-:Y:S01]  /*f180*/  F2FP.BF16.PACK_AB R16, R15, R16 ;  /* 0x000000100f10723e */ /* 0x000fe200000010ff */
[-C--:B------:R-:W-:Y:S02]  /*f190*/  FMUL.FTZ R3, R6, R11.reuse ;  /* 0x0000000b06037220 */ /* 0x080fe40000410000 */
[----:B------:R-:W-:Y:S02]  /*f1a0*/  IMAD.U32 R10, R32, 0x10000, RZ ;  /* 0x00010000200a7824 */ /* 0x000fe400078e00ff */
[----:B------:R-:W-:Y:S02]  /*f1b0*/  FFMA.FTZ R11, R26, R11, -R9 ;  /* 0x0000000b1a0b7223 */ /* 0x000fe40000010809 */
[----:B------:R-:W-:-:S02]  /*f1c0*/  FMUL.FTZ R6, R5, R36 ;  /* 0x0000002405067220 */ /* 0x000fc40000410000 */
[----:B------:R-:W-:Y:S01]  /*f1d0*/  FFMA.FTZ R9, R26, R17, R3 ;  /* 0x000000111a097223 */ /* 0x000fe20000010003 */
[----:B------:R-:W-:Y:S01]  /*f1e0*/  LOP3.LUT R17, R31, 0xffff0000, RZ, 0xc0, !PT ;  /* 0xffff00001f117812 */ /* 0x000fe200078ec0ff */
[-C--:B------:R-:W-:Y:S02]  /*f1f0*/  FMUL.FTZ R3, R5, R10.reuse ;  /* 0x0000000a05037220 */ /* 0x080fe40000410000 */
[----:B------:R-:W-:Y:S01]  /*f200*/  FFMA.FTZ R10, R27, R10, -R6 ;  /* 0x0000000a1b0a7223 */ /* 0x000fe20000010806 */
[----:B------:R-:W-:Y:S01]  /*f210*/  F2FP.BF16.PACK_AB R9, R9, R19 ;  /* 0x000000130909723e */ /* 0x000fe200000010ff */
[----:B------:R-:W-:Y:S02]  /*f220*/  FFMA.FTZ R6, R27, R36, R3 ;  /* 0x000000241b067223 */ /* 0x000fe40000010003 */
[----:B------:R-:W-:Y:S02]  /*f230*/  FMUL.FTZ R5, R4, R23 ;  /* 0x0000001704057220 */ /* 0x000fe40000410000 */
[----:B------:R-:W-:-:S02]  /*f240*/  FMUL.FTZ R3, R2, R22 ;  /* 0x0000001602037220 */ /* 0x000fc40000410000 */
[-C--:B------:R-:W-:Y:S02]  /*f250*/  FMUL.FTZ R4, R4, R20.reuse ;  /* 0x0000001404047220 */ /* 0x080fe40000410000 */
[-C--:B------:R-:W-:Y:S02]  /*f260*/  FMUL.FTZ R2, R2, R17.reuse ;  /* 0x0000001102027220 */ /* 0x080fe40000410000 */
[----:B------:R-:W-:Y:S02]  /*f270*/  FFMA.FTZ R5, R33, R20, -R5 ;  /* 0x0000001421057223 */ /* 0x000fe40000010805 */
[----:B------:R-:W-:Y:S01]  /*f280*/  FFMA.FTZ R3, R18, R17, -R3 ;  /* 0x0000001112037223 */ /* 0x000fe20000010803 */
[----:B------:R-:W-:Y:S01]  /*f290*/  F2FP.BF16.PACK_AB R17, R11, R25 ;  /* 0x000000190b11723e */ /* 0x000fe200000010ff */
[----:B------:R-:W-:Y:S02]  /*f2a0*/  FFMA.FTZ R8, R28, R39, R8 ;  /* 0x000000271c087223 */ /* 0x000fe40000010008 */
[----:B------:R-:W-:Y:S01]  /*f2b0*/  FFMA.FTZ R4, R33, R23, R4 ;  /* 0x0000001721047223 */ /* 0x000fe20000010004 */
[----:B------:R-:W-:Y:S01]  /*f2c0*/  F2FP.BF16.PACK_AB R19, R3, R24 ;  /* 0x000000180313723e */ /* 0x000fe200000010ff */
[----:B------:R-:W-:Y:S01]  /*f2d0*/  FFMA.FTZ R2, R18, R22, R2 ;  /* 0x0000001612027223 */ /* 0x000fe20000010002 */
[----:B------:R-:W-:-:S02]  /*f2e0*/  F2FP.BF16.PACK_AB R18, R5, R10 ;  /* 0x0000000a0512723e */ /* 0x000fc400000010ff */
[----:B------:R-:W-:Y:S02]  /*f2f0*/  F2FP.BF16.PACK_AB R8, R8, R35 ;  /* 0x000000230808723e */ /* 0x000fe400000010ff */
[----:B------:R-:W-:Y:S01]  /*f300*/  F2FP.BF16.PACK_AB R10, R4, R6 ;  /* 0x00000006040a723e */ /* 0x000fe200000010ff */
[----:B------:R1:W-:Y:S01]  /*f310*/  STS.128 [R40], R16 ;  /* 0x0000001028007388 */ /* 0x0003e20000000c00 */
[----:B------:R-:W-:-:S05]  /*f320*/  F2FP.BF16.PACK_AB R11, R2, R21 ;  /* 0x00000015020b723e */ /* 0x000fca00000010ff */
[----:B------:R1:W-:Y:S02]  /*f330*/  STS.128 [R34+0x100], R8 ;  /* 0x0001000822007388 */ /* 0x0003e40000000c00 */
.L_x_1608:
[----:B------:R-:W-:Y:S05]  /*f340*/  BSYNC B0 ;  /* 0x0000000000007941 */ /* 0x000fea0003800000 */
.L_x_1607:
[----:B------:R-:W-:-:S04]  /*f350*/  IADD3 R2, R82, 0x60, RZ ;  /* 0x0000006052027810 */ /* 0x000fc80007ffe0ff */
        /* <DEDUP_REMOVED lines=8> */
[----:B------:R-:W-:Y:S01]  /*f3e0*/  SHF.R.U32.HI R25, RZ, 0x10, R55 ;  /* 0x00000010ff197819 */ /* 0x000fe20000011637 */
        /* <DEDUP_REMOVED lines=104> */
.L_x_1596:
[----:B------:R-:W-:Y:S05]  /*fa70*/  BSYNC B2 ;  /* 0x0000000000027941 */ /* 0x000fea0003800000 */
.L_x_1574:
[----:B------:R-:W-:Y:S01]  /*fa80*/  BAR.SYNC.DEFER_BLOCKING 0x0 ;  /* 0x0000000000007b1d */ /* 0x000fe20000010000 */
[----:B-1----:R-:W-:Y:S01]  /*fa90*/  IMAD R4, R85, c[0x0][0x208], RZ ;  /* 0x0000820055047a24 */ /* 0x002fe200078e02ff */
[----:B------:R-:W-:Y:S01]  /*faa0*/  ISETP.GE.AND P1, PT, R76, c[0x0][0x1d4], PT ;  /* 0x000075004c007a0c */ /* 0x000fe20003f26270 */
[C---:B------:R-:W-:Y:S01]  /*fab0*/  IMAD.WIDE.U32 R2, R239.reuse, c[0x0][0x208], RZ ;  /* 0x00008200ef027a25 */ /* 0x040fe200078e00ff */
[----:B------:R-:W-:Y:S02]  /*fac0*/  IADD3 R207, R202, 0x20, RZ ;  /* 0x00000020cacf7810 */ /* 0x000fe40007ffe0ff */
[----:B------:R-:W-:Y:S01]  /*fad0*/  SHF.L.U64.HI R231, R76, 0x1, R77 ;  /* 0x000000014ce77819 */ /* 0x000fe2000001024d */
[----:B------:R-:W-:Y:S01]  /*fae0*/  IMAD R4, R239, c[0x0][0x20c], R4 ;  /* 0x00008300ef047a24 */ /* 0x000fe200078e0204 */
[----:B------:R-:W-:Y:S01]  /*faf0*/  ISETP.GE.AND P2, PT, R226, c[0x0][0x1d4], PT ;  /* 0x00007500e2007a0c */ /* 0x000fe20003f46270 */
[----:B------:R-:W-:Y:S01]  /*fb00*/  IMAD.WIDE.U32 R8, R72, c[0x0][0x210], RZ ;  /* 0x0000840048087a25 */ /* 0x000fe200078e00ff */
[----:B------:R-:W-:Y:S01]  /*fb10*/  SHF.L.U64.HI R232, R226, 0x1, R98 ;  /* 0x00000001e2e87819 */ /* 0x000fe20000010262 */
[----:B------:R-:W1:Y:S01]  /*fb20*/  S2R R15, SR_TID.X ;  /* 0x00000000000f7919 */ /* 0x000e620000002100 */
[----:B------:R-:W-:Y:S01]  /*fb30*/  BSSY B0, `(.L_x_1609) ;  /* 0x0000061000007945 */ /* 0x000fe20003800000 */
[----:B------:R-:W-:-:S02]  /*fb40*/  IMAD.IADD R3, R3, 0x1, R4 ;  /* 0x0000000103037824 */ /* 0x000fc400078e0204 */
[----:B------:R-:W-:Y:S01]  /*fb50*/  IMAD R4, R84, c[0x0][0x218], RZ ;  /* 0x0000860054047a24 */ /* 0x000fe200078e02ff */
[----:B------:R-:W-:Y:S01]  /*fb60*/  STL.64 [R1+0x18], R8 ;  /* 0x0000180801007387 */ /* 0x000fe20000100a00 */
        /* <DEDUP_REMOVED lines=9> */
[----:B------:R-:W-:Y:S02]  /*fc00*/  IMAD.IADD R4, R124, 0x1, -R82 ;  /* 0x000000017c047824 */ /* 0x000fe400078e0a52 */
[----:B------:R-:W-:Y:S03]  /*fc10*/  LDSM.16.M88.4 R176, [R224] ;  /* 0x00000000e0b0783b */ /* 0x000fe60000000200 */
[----:B------:R-:W-:Y:S01]  /*fc20*/  ISETP.LT.OR P4, PT, R4, 0x1, P2 ;  /* 0x000000010400780c */ /* 0x000fe20001781670 */
[----:B------:R-:W-:Y:S04]  /*fc30*/  LDSM.16.M88.4 R180, [R223] ;  /* 0x00000000dfb4783b */ /* 0x000fe80000000200 */
[----:B------:R-:W-:Y:S04]  /*fc40*/  LDSM.16.M88.4 R184, [R221+0x4000] ;  /* 0x00400000ddb8783b */ /* 0x000fe80000000200 */
[----:B------:R-:W-:Y:S04]  /*fc50*/  LDSM.16.M88.4 R188, [R222+0x4000] ;  /* 0x00400000debc783b */ /* 0x000fe80000000200 */
[----:B------:R-:W-:Y:S04]  /*fc60*/  LDSM.16.M88.4 R192, [R224+0x4000] ;  /* 0x00400000e0c0783b */ /* 0x000fe80000000200 */
[----:B------:R-:W-:Y:S04]  /*fc70*/  LDSM.16.M88.4 R196, [R223+0x4000] ;  /* 0x00400000dfc4783b */ /* 0x000fe80000000200 */
[----:B------:R-:W-:Y:S06]  /*fc80*/  BAR.SYNC.DEFER_BLOCKING 0x0 ;  /* 0x0000000000007b1d */ /* 0x000fec0000010000 */
[----:B------:R2:W-:Y:S01]  /*fc90*/  STL [R1+0x20], R5 ;  /* 0x0000200501007387 */ /* 0x0005e20000100800 */
[----:B------:R-:W-:-:S04]  /*fca0*/  DEPBAR.LE SB0, 0x0 ;  /* 0x000080000000791a */ /* 0x000fc80000000000 */
[----:B------:R-:W-:Y:S01]  /*fcb0*/  BAR.SYNC.DEFER_BLOCKING 0x0 ;  /* 0x0000000000007b1d */ /* 0x000fe20000010000 */
[----:B--2---:R-:W-:-:S04]  /*fcc0*/  LEA R5, P0, R2, c[0x0][0x1f8], 0x1 ;  /* 0x00007e0002057a11 */ /* 0x004fc800078008ff */
[----:B------:R-:W-:Y:S01]  /*fcd0*/  LEA.HI.X R2, R2, c[0x0][0x1fc], R3, 0x1, P0 ;  /* 0x00007f0002027a11 */ /* 0x000fe200000f0c03 */
[----:B------:R-:W-:Y:S01]  /*fce0*/  SHFL.IDX PT, R10, R5, 0x1, 0x181f ;  /* 0x00381f00050a7f89 */ /* 0x000fe200000e0000 */
[----:B------:R-:W-:-:S03]  /*fcf0*/  LOP3.LUT P0, RZ, R83, 0x2, RZ, 0xc0, !PT ;  /* 0x0000000253ff7812 */ /* 0x000fc6000780c0ff */
[----:B------:R-:W2:Y:S04]  /*fd00*/  SHFL.IDX PT, R3, R5, RZ, 0x181f ;  /* 0x00181fff05037589 */ /* 0x000ea800000e0000 */
[----:B------:R-:W3:Y:S04]  /*fd10*/  SHFL.IDX PT, R6, R2, RZ, 0x181f ;  /* 0x00181fff02067589 */ /* 0x000ee800000e0000 */
[----:B------:R-:W4:Y:S02]  /*fd20*/  SHFL.IDX PT, R11, R2, 0x1, 0x181f ;  /* 0x00381f00020b7f89 */ /* 0x000f2400000e0000 */
[----:B------:R-:W-:-:S02]  /*fd30*/  @P0 IADD3 R207, R202, -0x20, RZ ;  /* 0xffffffe0cacf0810 */ /* 0x000fc40007ffe0ff */
[----:B------:R-:W-:Y:S01]  /*fd40*/  ISETP.LT.OR P0, PT, R4, 0x1, P1 ;  /* 0x000000010400780c */ /* 0x000fe20000f01670 */
[----:B------:R-:W-:Y:S01]  /*fd50*/  LDSM.16.M88.4 R24, [R202] ;  /* 0x00000000ca18783b */ /* 0x000fe20000000200 */
[C---:B------:R-:W-:Y:S02]  /*fd60*/  IADD3 R220, R207.reuse, 0x3000, RZ ;  /* 0x00003000cfdc7810 */ /* 0x040fe40007ffe0ff */
[C---:B------:R-:W-:Y:S01]  /*fd70*/  IADD3 R219, R207.reuse, 0x2800, RZ ;  /* 0x00002800cfdb7810 */ /* 0x040fe20007ffe0ff */
[----:B------:R-:W-:Y:S01]  /*fd80*/  LDSM.16.M88.4 R16, [R202+0x800] ;  /* 0x00080000ca10783b */ /* 0x000fe20000000200 */
[C---:B------:R-:W-:Y:S02]  /*fd90*/  IADD3 R218, R207.reuse, 0x2000, RZ ;  /* 0x00002000cfda7810 */ /* 0x040fe40007ffe0ff */
[C---:B------:R-:W-:Y:S01]  /*fda0*/  IADD3 R217, R207.reuse, 0x1800, RZ ;  /* 0x00001800cfd97810 */ /* 0x040fe20007ffe0ff */
[----:B------:R-:W-:Y:S01]  /*fdb0*/  LDSM.16.M88.4 R56, [R202+0x1000] ;  /* 0x00100000ca38783b */ /* 0x000fe20000000200 */
[----:B------:R-:W-:-:S02]  /*fdc0*/  IADD3 R216, R207, 0x1000, RZ ;  /* 0x00001000cfd87810 */ /* 0x000fc40007ffe0ff */
[----:B--2---:R-:W-:Y:S01]  /*fdd0*/  IADD3 R8, P3, R3, R230, RZ ;  /* 0x000000e603087210 */ /* 0x004fe20007f7e0ff */
[----:B------:R-:W-:Y:S01]  /*fde0*/  LDSM.16.M88.4 R60, [R202+0x1800] ;  /* 0x00180000ca3c783b */ /* 0x000fe20000000200 */
[----:B------:R-:W-:-:S03]  /*fdf0*/  IADD3 R215, R207, 0x800, RZ ;  /* 0x00000800cfd77810 */ /* 0x000fc60007ffe0ff */
[----:B---3--:R-:W-:Y:S01]  /*fe00*/  IMAD.X R9, R6, 0x1, R231, P3 ;  /* 0x0000000106097824 */ /* 0x008fe200018e06e7 */
[----:B------:R-:W-:Y:S01]  /*fe10*/  LDSM.16.M88.4 R84, [R202+0x2000] ;  /* 0x00200000ca54783b */ /* 0x000fe20000000200 */
[----:B------:R-:W-:-:S03]  /*fe20*/  ISETP.LT.OR P3, PT, R4, 0x21, P1 ;  /* 0x000000210400780c */ /* 0x000fc60000f61670 */
[----:B------:R-:W-:Y:S04]  /*fe30*/  LDSM.16.M88.4 R88, [R202+0x2800] ;  /* 0x00280000ca58783b */ /* 0x000fe80000000200 */
[----:B------:R-:W-:Y:S04]  /*fe40*/  LDSM.16.M88.4 R112, [R202+0x3000] ;  /* 0x00300000ca70783b */ /* 0x000fe80000000200 */
[----:B------:R-:W-:Y:S04]  /*fe50*/  LDSM.16.M88.4 R36, [R207] ;  /* 0x00000000cf24783b */ /* 0x000fe80000000200 */
[----:B------:R-:W-:Y:S04]  /*fe60*/  LDSM.16.M88.4 R28, [R207+0x800] ;  /* 0x00080000cf1c783b */ /* 0x000fe80000000200 */
[----:B------:R-:W-:Y:S04]  /*fe70*/  LDSM.16.M88.4 R68, [R207+0x1000] ;  /* 0x00100000cf44783b */ /* 0x000fe80000000200 */
[----:B------:R-:W-:Y:S04]  /*fe80*/  LDSM.16.M88.4 R72, [R207+0x1800] ;  /* 0x00180000cf48783b */ /* 0x000fe80000000200 */
[----:B------:R-:W-:Y:S04]  /*fe90*/  LDSM.16.M88.4 R100, [R207+0x2000] ;  /* 0x00200000cf64783b */ /* 0x000fe80000000200 */
[----:B------:R-:W-:Y:S04]  /*fea0*/  LDSM.16.M88.4 R108, [R207+0x2800] ;  /* 0x00280000cf6c783b */ /* 0x000fe80000000200 */
[----:B------:R-:W-:Y:S04]  /*feb0*/  LDSM.16.M88.4 R116, [R207+0x3000] ;  /* 0x00300000cf74783b */ /* 0x000fe80000000200 */
[----:B------:R-:W-:Y:S01]  /*fec0*/  @!PT LDS RZ, [RZ] ;  /* 0x00000000fffff984 */ /* 0x000fe20000000800 */
[----:B------:R-:W-:Y:S01]  /*fed0*/  @!PT LDS RZ, [RZ] ;  /* 0x00000000fffff984 */ /* 0x000fe20000000800 */
[----:B------:R-:W-:Y:S01]  /*fee0*/  @!PT LDS RZ, [RZ] ;  /* 0x00000000fffff984 */ /* 0x000fe20000000800 */
[----:B------:R2:W-:Y:S02]  /*fef0*/  LDGSTS.E.BYPASS.LTC128B.128 [R227+0x100], [R8.64], !P0 ;  /* 0x0010000008e37fae */ /* 0x0005e4000c101d48 */
[----:B--2---:R-:W-:-:S02]  /*ff00*/  IADD3 R8, P0, R3, R233, RZ ;  /* 0x000000e903087210 */ /* 0x004fc40007f1e0ff */
[----:B------:R-:W2:Y:S03]  /*ff10*/  SHFL.IDX PT, R3, R5, 0x2, 0x181f ;  /* 0x00581f0005037f89 */ /* 0x000ea600000e0000 */
[----:B------:R-:W-:Y:S02]  /*ff20*/  IMAD.X R9, R6, 0x1, R232, P0 ;  /* 0x0000000106097824 */ /* 0x000fe400000e06e8 */
[----:B------:R-:W3:Y:S04]  /*ff30*/  SHFL.IDX PT, R6, R2, 0x2, 0x181f ;  /* 0x00581f0002067f89 */ /* 0x000ee800000e0000 */
[----:B------:R5:W-:Y:S01]  /*ff40*/  LDGSTS.E.BYPASS.LTC128B.128 [R227+0x3900], [R8.64], !P4 ;  /* 0x0390000008e37fae */ /* 0x000be2000e101d48 */
[----:B------:R-:W-:-:S02]  /*ff50*/  ISETP.LT.OR P4, PT, R4, 0x21, P2 ;  /* 0x000000210400780c */ /* 0x000fc40001781670 */
[----:B-----5:R-:W-:-:S05]  /*ff60*/  IADD3 R8, P0, R10, R230, RZ ;  /* 0x000000e60a087210 */ /* 0x020fca0007f1e0ff */
[----:B----4-:R-:W-:-:S05]  /*ff70*/  IMAD.X R9, R11, 0x1, R231, P0 ;  /* 0x000000010b097824 */ /* 0x010fca00000e06e7 */
[----:B------:R4:W-:Y:S02]  /*ff80*/  LDGSTS.E.BYPASS.LTC128B.128 [R227+0x1100], [R8.64], !P3 ;  /* 0x0110000008e37fae */ /* 0x0009e4000d901d48 */
[----:B----4-:R-:W-:Y:S02]  /*ff90*/  IADD3 R8, P0, R10, R233, RZ ;  /* 0x000000e90a087210 */ /* 0x010fe40007f1e0ff */
[----:B--2---:R-:W-:-:S03]  /*ffa0*/  IADD3 R10, P3, R3, R230, RZ ;  /* 0x000000e6030a7210 */ /* 0x004fc60007f7e0ff */
[----:B------:R-:W-:Y:S02]  /*ffb0*/  IMAD.X R9, R11, 0x1, R232, P0 ;  /* 0x000000010b097824 */ /* 0x000fe400000e06e8 */
[----:B---3--:R-:W-:Y:S01]  /*ffc0*/  IMAD.X R11, R6, 0x1, R231, P3 ;  /* 0x00000001060b7824 */ /* 0x008fe200018e06e7 */
[----:B------:R-:W-:Y:S02]  /*ffd0*/  ISETP.LT.OR P3, PT, R4, 0x41, P1 ;  /* 0x000000410400780c */ /* 0x000fe40000f61670 */
[----:B------:R2:W-:Y:S11]  /*ffe0*/  LDGSTS.E.BYPASS.LTC128B.128 [R227+0x4900], [R8.64], !P4 ;  /* 0x0490000008e37fae */ /* 0x0005f6000e101d48 */
[----:B------:R3:W-:Y:S01]  /*fff0*/  LDGSTS.E.BYPASS.LTC128B.128 [R227+0x2100], [R10.64], !P3 ;  /* 0x021000000ae37fae */ /* 0x0007e2000d901d48 */
[----:B--2---:R-:W-:-:S05]  /*10000*/  IADD3 R8, P0, R3, R233, RZ ;  /* 0x000000e903087210 */ /* 0x004fca0007f1e0ff */
[----:B------:R-:W-:Y:S01]  /*10010*/  IMAD.X R9, R6, 0x1, R232, P0 ;  /* 0x0000000106097824 */ /* 0x000fe200000e06e8 */
[----:B------:R-:W-:-:S13]  /*10020*/  ISETP.LT.OR P0, PT, R4, 0x41, P2 ;  /* 0x000000410400780c */ /* 0x000fda0001701670 */
[----:B------:R3:W-:Y:S01]  /*10030*/  LDGSTS.E.BYPASS.LTC128B.128 [R227+0x5900], [R8.64], !P0 ;  /* 0x0590000008e37fae */ /* 0x0007e2000c101d48 */
[----:B-1----:R-:W-:-:S13]  /*10040*/  ISETP.GT.AND P0, PT, R15, 0x7f, PT ;  /* 0x0000007f0f00780c */ /* 0x002fda0003f04270 */
[----:B------:R-:W-:Y:S05]  /*10050*/  @P0 BRA `(.L_x_1610) ;  /* 0x000000e000000947 */ /* 0x000fea0003800000 */
[----:B------:R-:W-:Y:S05]  /*10060*/  BRA.DIV ~URZ, `(.L_x_1611) ;  /* 0x00010d427f007947 */ /* 0x000fea000b800000 */
[----:B------:R1:W2:Y:S04]  /*10070*/  SHFL.IDX PT, R6, R2, 0x3, 0x181f ;  /* 0x00781f0002067f89 */ /* 0x0002a800000e0000 */
[----:B------:R1:W4:Y:S02]  /*10080*/  SHFL.IDX PT, R2, R5, 0x3, 0x181f ;  /* 0x00781f0005027f89 */ /* 0x00032400000e0000 */
.L_x_1728:
[C---:B------:R-:W-:Y:S02]  /*10090*/  ISETP.LT.OR P3, PT, R4.reuse, 0x61, P1 ;  /* 0x000000610400780c */ /* 0x040fe40000f61670 */
[----:B------:R-:W-:Y:S02]  /*100a0*/  ISETP.LT.OR P2, PT, R4, 0x61, P2 ;  /* 0x000000610400780c */ /* 0x000fe40001741670 */
[C---:B----4-:R-:W-:Y:S02]  /*100b0*/  IADD3 R4, P1, R2.reuse, R230, RZ ;  /* 0x000000e602047210 */ /* 0x050fe40007f3e0ff */
[----:B-1----:R-:W-:-:S03]  /*100c0*/  IADD3 R2, P0, R2, R233, RZ ;  /* 0x000000e902027210 */ /* 0x002fc60007f1e0ff */
[C---:B--2---:R-:W-:Y:S02]  /*100d0*/  IMAD.X R5, R6.reuse, 0x1, R231, P1 ;  /* 0x0000000106057824 */ /* 0x044fe400008e06e7 */
[----:B------:R-:W-:-:S03]  /*100e0*/  IMAD.X R3, R6, 0x1, R232, P0 ;  /* 0x0000000106037824 */ /* 0x000fc600000e06e8 */
[----:B------:R-:W-:Y:S01]  /*100f0*/  @!PT LDS RZ, [RZ] ;  /* 0x00000000fffff984 */ /* 0x000fe20000000800 */
[----:B------:R-:W-:Y:S01]  /*10100*/  @!PT LDS RZ, [RZ] ;  /* 0x00000000fffff984 */ /* 0x000fe20000000800 */
[----:B------:R-:W-:Y:S01]  /*10110*/  @!PT LDS RZ, [RZ] ;  /* 0x00000000fffff984 */ /* 0x000fe20000000800 */
[----:B------:R1:W-:Y:S04]  /*10120*/  LDGSTS.E.BYPASS.LTC128B.128 [R229+0x3100], [R4.64], !P3 ;  /* 0x0310000004e57fae */ /* 0x0003e8000d901d48 */
[----:B------:R1:W-:Y:S02]  /*10130*/  LDGSTS.E.BYPASS.LTC128B.128 [R229+0x6900], [R2.64], !P2 ;  /* 0x0690000002e57fae */ /* 0x0003e4000d101d48 */
.L_x_1610:
[----:B------:R-:W-:Y:S05]  /*10140*/  BSYNC B0 ;  /* 0x0000000000007941 */ /* 0x000fea0003800000 */
.L_x_1609:
[----:B------:R-:W0:Y:S01]  /*10150*/  LDGDEPBAR ;  /* 0x00000000000079af */ /* 0x000e220000000000 */
[----:B------:R-:W-:Y:S01]  /*10160*/  WARPSYNC 0xffffffff ;  /* 0xffffffff00007948 */ /* 0x000fe20003800000 */
[----:B---3--:R-:W-:Y:S01]  /*10170*/  HMMA.16816.F32.BF16 R8, R140, R24, RZ ;  /* 0x000000188c08723c */ /* 0x008fe200000418ff */
[----:B------:R-:W-:Y:S01]  /*10180*/  LOP3.LUT P0, RZ, R83, 0x4, RZ, 0xc0, !PT ;  /* 0x0000000453ff7812 */ /* 0x000fe2000780c0ff */
[----:B-1----:R-:W2:Y:S01]  /*10190*/  LDL R3, [R1+0xc] ;  /* 0x00000c0001037983 */ /* 0x002ea20000100800 */
[----:B------:R-:W-:Y:S01]  /*101a0*/  MOV R2, 0x40 ;  /* 0x0000004000027802 */ /* 0x000fe20000000f00 */
[----:B------:R-:W-:Y:S01]  /*101b0*/  BSSY B1, `(.L_x_1612) ;  /* 0x0000184000017945 */ /* 0x000fe20003800000 */
[----:B------:R-:W-:-:S02]  /*101c0*/  IADD3 R214, R207, 0x3800, RZ ;  /* 0x00003800cfd67810 */ /* 0x000fc40007ffe0ff */
[----:B------:R-:W-:Y:S01]  /*101d0*/  SEL R2, R2, 0xffffffc0, !P0 ;  /* 0xffffffc002027807 */ /* 0x000fe20004000000 */
[C---:B------:R-:W-:Y:S01]  /*101e0*/  HMMA.16816.F32.BF16 R24, R140.reuse, R26, RZ ;  /* 0x0000001a8c18723c */ /* 0x040fe200000418ff */
[C---:B------:R-:W-:Y:S02]  /*101f0*/  IADD3 R213, R207.reuse, 0x6800, RZ ;  /* 0x00006800cfd57810 */ /* 0x040fe40007ffe0ff */
[-C--:B------:R-:W-:Y:S02]  /*10200*/  IADD3 R201, R202, R2.reuse, RZ ;  /* 0x00000002cac97210 */ /* 0x080fe40007ffe0ff */
[C---:B------:R-:W-:Y:S02]  /*10210*/  IADD3 R200, R207.reuse, R2, RZ ;  /* 0x00000002cfc87210 */ /* 0x040fe40007ffe0ff */
[C---:B------:R-:W-:Y:S01]  /*10220*/  IADD3 R212, R207.reuse, 0x6000, RZ ;  /* 0x00006000cfd47810 */ /* 0x040fe20007ffe0ff */
[----:B------:R-:W-:Y:S01]  /*10230*/  HMMA.16816.F32.BF16 R20, R140, R16, RZ ;  /* 0x000000108c14723c */ /* 0x000fe200000418ff */
[----:B------:R-:W1:Y:S01]  /*10240*/  LDSM.16.M88.4 R40, [R201+0x800] ;  /* 0x00080000c928783b */ /* 0x000e620000000200 */
[----:B------:R-:W-:-:S02]  /*10250*/  IADD3 R211, R207, 0x5800, RZ ;  /* 0x00005800cfd37810 */ /* 0x000fc40007ffe0ff */
[C---:B------:R-:W-:Y:S01]  /*10260*/  IADD3 R210, R207.reuse, 0x5000, RZ ;  /* 0x00005000cfd27810 */ /* 0x040fe20007ffe0ff */
[----:B------:R-:W3:Y:S01]  /*10270*/  LDSM.16.M88.4 R48, [R201] ;  /* 0x00000000c930783b */ /* 0x000ee20000000200 */
[C---:B------:R-:W-:Y:S02]  /*10280*/  IADD3 R209, R207.reuse, 0x4800, RZ ;  /* 0x00004800cfd17810 */ /* 0x040fe40007ffe0ff */
[----:B------:R-:W-:Y:S01]  /*10290*/  HMMA.16816.F32.BF16 R16, R140, R18, RZ ;  /* 0x000000128c10723c */ /* 0x000fe200000418ff */
[----:B------:R-:W-:-:S07]  /*102a0*/  IADD3 R208, R207, 0x4000, RZ ;  /* 0x00004000cfd07810 */ /* 0x000fce0007ffe0ff */
[C---:B------:R-:W-:Y:S08]  /*102b0*/  HMMA.16816.F32.BF16 R44, R144.reuse, R36, R8 ;  /* 0x00000024902c723c */ /* 0x040ff00000041808 */
[----:B------:R-:W-:Y:S08]  /*102c0*/  HMMA.16816.F32.BF16 R36, R144, R38, R24 ;  /* 0x000000269024723c */ /* 0x000ff00000041818 */
[----:B------:R-:W-:Y:S08]  /*102d0*/  HMMA.16816.F32.BF16 R24, R140, R58, RZ ;  /* 0x0000003a8c18723c */ /* 0x000ff000000418ff */
[C---:B------:R-:W-:Y:S08]  /*102e0*/  HMMA.16816.F32.BF16 R8, R144.reuse, R30, R16 ;  /* 0x0000001e9008723c */ /* 0x040ff00000041810 */
[----:B------:R-:W-:Y:S08]  /*102f0*/  HMMA.16816.F32.BF16 R32, R144, R28, R20 ;  /* 0x0000001c9020723c */ /* 0x000ff00000041814 */
[C---:B------:R-:W-:Y:S08]  /*10300*/  HMMA.16816.F32.BF16 R20, R140.reuse, R60, RZ ;  /* 0x0000003c8c14723c */ /* 0x040ff000000418ff */
[C---:B------:R-:W-:Y:S08]  /*10310*/  HMMA.16816.F32.BF16 R28, R140.reuse, R56, RZ ;  /* 0x000000388c1c723c */ /* 0x040ff000000418ff */
[----:B------:R-:W-:Y:S08]  /*10320*/  HMMA.16816.F32.BF16 R16, R140, R62, RZ ;  /* 0x0000003e8c10723c */ /* 0x000ff000000418ff */
[----:B------:R-:W-:Y:S08]  /*10330*/  HMMA.16816.F32.BF16 R60, R144, R70, R24 ;  /* 0x00000046903c723c */ /* 0x000ff00000041818 */
[----:B------:R-:W-:Y:S08]  /*10340*/  HMMA.16816.F32.BF16 R24, R140, R90, RZ ;  /* 0x0000005a8c18723c */ /* 0x000ff000000418ff */
[----:B-1----:R-:W-:Y:S08]  /*10350*/  HMMA.16816.F32.BF16 R104, R176, R42, R8 ;  /* 0x0000002ab068723c */ /* 0x002ff00000041808 */
[----:B------:R-:W-:Y:S08]  /*10360*/  HMMA.16816.F32.BF16 R8, R140, R84, RZ ;  /* 0x000000548c08723c */ /* 0x000ff000000418ff */
[C---:B---3--:R-:W-:Y:S08]  /*10370*/  HMMA.16816.F32.BF16 R92, R176.reuse, R48, R44 ;  /* 0x00000030b05c723c */ /* 0x048ff0000004182c */
[C---:B------:R-:W-:Y:S01]  /*10380*/  HMMA.16816.F32.BF16 R48, R176.reuse, R50, R36 ;  /* 0x00000032b030723c */ /* 0x040fe20000041824 */
[----:B------:R-:W1:Y:S07]  /*10390*/  LDSM.16.M88.4 R36, [R201+0x2000] ;  /* 0x00200000c924783b */ /* 0x000e6e0000000200 */
[----:B------:R-:W-:Y:S08]  /*103a0*/  HMMA.16816.F32.BF16 R96, R176, R40, R32 ;  /* 0x00000028b060723c */ /* 0x000ff00000041820 */
[----:B------:R-:W-:Y:S01]  /*103b0*/  HMMA.16816.F32.BF16 R56, R144, R72, R20 ;  /* 0x000000489038723c */ /* 0x000fe20000041814 */
[----:B------:R-:W3:Y:S07]  /*103c0*/  LDSM.16.M88.4 R20, [R201+0x1000] ;  /* 0x00100000c914783b */ /* 0x000eee0000000200 */
[----:B------:R-:W-:Y:S08]  /*103d0*/  HMMA.16816.F32.BF16 R32, R140, R86, RZ ;  /* 0x000000568c20723c */ /* 0x000ff000000418ff */
[----:B------:R-:W-:Y:S08]  /*103e0*/  HMMA.16816.F32.BF16 R64, R144, R68, R28 ;  /* 0x000000449040723c */ /* 0x000ff0000004181c */
[----:B------:R-:W-:Y:S08]  /*103f0*/  HMMA.16816.F32.BF16 R28, R140, R88, RZ ;  /* 0x000000588c1c723c */ /* 0x000ff000000418ff */
[C---:B------:R-:W-:Y:S01]  /*10400*/  HMMA.16816.F32.BF16 R52, R144.reuse, R74, R16 ;  /* 0x0000004a9034723c */ /* 0x040fe20000041810 */
[----:B------:R-:W4:Y:S07]  /*10410*/  LDSM.16.M88.4 R16, [R201+0x1800] ;  /* 0x00180000c910783b */ /* 0x000f2e0000000200 */
[C---:B------:R-:W-:Y:S01]  /*10420*/  HMMA.16816.F32.BF16 R40, R144.reuse, R110, R24 ;  /* 0x0000006e9028723c */ /* 0x040fe20000041818 */
[----:B------:R-:W5:Y:S07]  /*10430*/  LDSM.16.M88.4 R24, [R201+0x2800] ;  /* 0x00280000c918783b */ /* 0x000f6e0000000200 */
[C---:B------:R-:W-:Y:S08]  /*10440*/  HMMA.16816.F32.BF16 R8, R144.reuse, R100, R8 ;  /* 0x000000649008723c */ /* 0x040ff00000041808 */
[C---:B------:R-:W-:Y:S08]  /*10450*/  HMMA.16816.F32.BF16 R32, R144.reuse, R102, R32 ;  /* 0x000000669020723c */ /* 0x040ff00000041820 */
[----:B------:R-:W-:Y:S01]  /*10460*/  HMMA.16816.F32.BF16 R44, R144, R108, R28 ;  /* 0x0000006c902c723c */ /* 0x000fe2000004181c */
[----:B------:R-:W2:Y:S07]  /*10470*/  LDSM.16.M88.4 R28, [R200] ;  /* 0x00000000c81c783b */ /* 0x000eae0000000200 */
[C---:B-1----:R-:W-:Y:S08]  /*10480*/  HMMA.16816.F32.BF16 R72, R176.reuse, R36, R8 ;  /* 0x00000024b048723c */ /* 0x042ff00000041808 */
[C---:B---3--:R-:W-:Y:S08]  /*10490*/  HMMA.16816.F32.BF16 R88, R176.reuse, R20, R64 ;  /* 0x00000014b058723c */ /* 0x048ff00000041840 */
[----:B------:R-:W-:Y:S08]  /*104a0*/  HMMA.16816.F32.BF16 R84, R176, R22, R60 ;  /* 0x00000016b054723c */ /* 0x000ff0000004183c */
[C---:B------:R-:W-:Y:S08]  /*104b0*/  HMMA.16816.F32.BF16 R8, R140.reuse, R112, RZ ;  /* 0x000000708c08723c */ /* 0x040ff000000418ff */
[----:B------:R-:W-:Y:S08]  /*104c0*/  HMMA.16816.F32.BF16 R20, R140, R114, RZ ;  /* 0x000000728c14723c */ /* 0x000ff000000418ff */
[C---:B------:R-:W-:Y:S01]  /*104d0*/  HMMA.16816.F32.BF16 R68, R176.reuse, R38, R32 ;  /* 0x00000026b044723c */ /* 0x040fe20000041820 */
[----:B------:R-:W1:Y:S04]  /*104e0*/  LDSM.16.M88.4 R32, [R201+0x3000] ;  /* 0x00300000c920783b */ /* 0x000e680000000200 */
[----:B------:R-:W-:Y:S03]  /*104f0*/  LDSM.16.M88.4 R36, [R202+0x4000] ;  /* 0x00400000ca24783b */ /* 0x000fe60000000200 */
[C---:B----4-:R-:W-:Y:S08]  /*10500*/  HMMA.16816.F32.BF16 R100, R176.reuse, R16, R56 ;  /* 0x00000010b064723c */ /* 0x050ff00000041838 */
[C---:B-----5:R-:W-:Y:S08]  /*10510*/  HMMA.16816.F32.BF16 R64, R176.reuse, R24, R44 ;  /* 0x00000018b040723c */ /* 0x060ff0000004182c */
[C---:B------:R-:W-:Y:S01]  /*10520*/  HMMA.16816.F32.BF16 R56, R176.reuse, R26, R40 ;  /* 0x0000001ab038723c */ /* 0x040fe20000041828 */
[----:B------:R-:W3:Y:S07]  /*10530*/  LDSM.16.M88.4 R24, [R200+0x800] ;  /* 0x00080000c818783b */ /* 0x000eee0000000200 */
[----:B------:R-:W-:Y:S01]  /*10540*/  HMMA.16816.F32.BF16 R60, R176, R18, R52 ;  /* 0x00000012b03c723c */ /* 0x000fe20000041834 */
[----:B--2---:R-:W-:-:S07]  /*10550*/  ISETP.GT.AND P0, PT, R126, R3, PT ;  /* 0x000000037e00720c */ /* 0x004fce0003f04270 */
[C---:B------:R-:W-:Y:S08]  /*10560*/  HMMA.16816.F32.BF16 R16, R144.reuse, R116, R8 ;  /* 0x000000749010723c */ /* 0x040ff00000041808 */
[----:B------:R-:W-:Y:S01]  /*10570*/  HMMA.16816.F32.BF16 R8, R144, R118, R20 ;  /* 0x000000769008723c */ /* 0x000fe20000041814 */
[----:B------:R-:W2:Y:S07]  /*10580*/  LDSM.16.M88.4 R20, [R200+0x1000] ;  /* 0x00100000c814783b */ /* 0x000eae0000000200 */
[----:B------:R-:W-:Y:S08]  /*10590*/  HMMA.16816.F32.BF16 R40, R180, R28, R92 ;  /* 0x0000001cb428723c */ /* 0x000ff0000004185c */
[C---:B-1----:R-:W-:Y:S01]  /*105a0*/  HMMA.16816.F32.BF16 R44, R176.reuse, R32, R16 ;  /* 0x00000020b02c723c */ /* 0x042fe20000041810 */
[----:B------:R-:W1:Y:S07]  /*105b0*/  LDSM.16.M88.4 R16, [R200+0x1800] ;  /* 0x00180000c810783b */ /* 0x000e6e0000000200 */
[----:B------:R-:W-:Y:S01]  /*105c0*/  HMMA.16816.F32.BF16 R32, R176, R34, R8 ;  /* 0x00000022b020723c */ /* 0x000fe20000041808 */
[----:B------:R-:W4:Y:S07]  /*105d0*/  LDSM.16.M88.4 R8, [R200+0x2000] ;  /* 0x00200000c808783b */ /* 0x000f2e0000000200 */
[C---:B---3--:R-:W-:Y:S08]  /*105e0*/  HMMA.16816.F32.BF16 R52, R180.reuse, R24, R96 ;  /* 0x00000018b434723c */ /* 0x048ff00000041860 */
[C---:B------:R-:W-:Y:S01]  /*105f0*/  HMMA.16816.F32.BF16 R104, R180.reuse, R26, R104 ;  /* 0x0000001ab468723c */ /* 0x040fe20000041868 */
[----:B------:R-:W3:Y:S07]  /*10600*/  LDSM.16.M88.4 R24, [R200+0x3000] ;  /* 0x00300000c818783b */ /* 0x000eee0000000200 */
[C---:B--2---:R-:W-:Y:S08]  /*10610*/  HMMA.16816.F32.BF16 R96, R180.reuse, R20, R88 ;  /* 0x00000014b460723c */ /* 0x044ff00000041858 */
[C---:B------:R-:W-:Y:S01]  /*10620*/  HMMA.16816.F32.BF16 R92, R180.reuse, R22, R84 ;  /* 0x00000016b45c723c */ /* 0x040fe20000041854 */
[----:B------:R-:W2:Y:S07]  /*10630*/  LDSM.16.M88.4 R20, [R202+0x3800] ;  /* 0x00380000ca14783b */ /* 0x000eae0000000200 */
[C---:B------:R-:W-:Y:S01]  /*10640*/  HMMA.16816.F32.BF16 R48, R180.reuse, R30, R48 ;  /* 0x0000001eb430723c */ /* 0x040fe20000041830 */
[----:B------:R-:W5:Y:S07]  /*10650*/  LDSM.16.M88.4 R28, [R200+0x2800] ;  /* 0x00280000c81c783b */ /* 0x000f6e0000000200 */
[C---:B-1----:R-:W-:Y:S08]  /*10660*/  HMMA.16816.F32.BF16 R88, R180.reuse, R16, R100 ;  /* 0x00000010b458723c */ /* 0x042ff00000041864 */
[C---:B------:R-:W-:Y:S01]  /*10670*/  HMMA.16816.F32.BF16 R60, R180.reuse, R18, R60 ;  /* 0x00000012b43c723c */ /* 0x040fe2000004183c */
[----:B------:R-:W1:Y:S07]  /*10680*/  LDSM.16.M88.4 R16, [R202+0x4800] ;  /* 0x00480000ca10783b */ /* 0x000e6e0000000200 */
[C---:B----4-:R-:W-:Y:S08]  /*10690*/  HMMA.16816.F32.BF16 R72, R180.reuse, R8, R72 ;  /* 0x00000008b448723c */ /* 0x050ff00000041848 */
[C---:B------:R-:W-:Y:S01]  /*106a0*/  HMMA.16816.F32.BF16 R68, R180.reuse, R10, R68 ;  /* 0x0000000ab444723c */ /* 0x040fe20000041844 */
[----:B------:R-:W4:Y:S07]  /*106b0*/  LDSM.16.M88.4 R8, [R202+0x5000] ;  /* 0x00500000ca08783b */ /* 0x000f2e0000000200 */
[C---:B---3--:R-:W-:Y:S01]  /*106c0*/  HMMA.16816.F32.BF16 R112, R180.reuse, R26, R32 ;  /* 0x0000001ab470723c */ /* 0x048fe20000041820 */
[----:B------:R-:W3:Y:S07]  /*106d0*/  LDSM.16.M88.4 R32, [R207+0x3800] ;  /* 0x00380000cf20783b */ /* 0x000eee0000000200 */
[----:B------:R-:W-:Y:S01]  /*106e0*/  HMMA.16816.F32.BF16 R108, R180, R24, R44 ;  /* 0x00000018b46c723c */ /* 0x000fe2000004182c */
[----:B------:R-:W-:Y:S07]  /*106f0*/  LDSM.16.M88.4 R24, [R202+0x6000] ;  /* 0x00600000ca18783b */ /* 0x000fee0000000200 */
[C---:B--2---:R-:W-:Y:S08]  /*10700*/  HMMA.16816.F32.BF16 R40, R184.reuse, R20, R40 ;  /* 0x00000014b828723c */ /* 0x044ff00000041828 */
[----:B------:R-:W-:Y:S01]  /*10710*/  HMMA.16816.F32.BF16 R44, R184, R22, R48 ;  /* 0x00000016b82c723c */ /* 0x000fe20000041830 */
[----:B------:R-:W-:Y:S07]  /*10720*/  LDSM.16.M88.4 R20, [R201+0x3800] ;  /* 0x00380000c914783b */ /* 0x000fee0000000200 */
[C---:B-----5:R-:W-:Y:S08]  /*10730*/  HMMA.16816.F32.BF16 R84, R180.reuse, R28, R64 ;  /* 0x0000001cb454723c */ /* 0x060ff00000041840 */
[----:B------:R-:W-:Y:S01]  /*10740*/  HMMA.16816.F32.BF16 R56, R180, R30, R56 ;  /* 0x0000001eb438723c */ /* 0x000fe20000041838 */
[----:B------:R-:W2:Y:S07]  /*10750*/  LDSM.16.M88.4 R28, [R202+0x5800] ;  /* 0x00580000ca1c783b */ /* 0x000eae0000000200 */
[C---:B-1----:R-:W-:Y:S08]  /*10760*/  HMMA.16816.F32.BF16 R64, R184.reuse, R16, R96 ;  /* 0x00000010b840723c */ /* 0x042ff00000041860 */
[C---:B------:R-:W-:Y:S08]  /*10770*/  HMMA.16816.F32.BF16 R92, R184.reuse, R18, R92 ;  /* 0x00000012b85c723c */ /* 0x040ff0000004185c */
[C---:B----4-:R-:W-:Y:S08]  /*10780*/  HMMA.16816.F32.BF16 R88, R184.reuse, R8, R88 ;  /* 0x00000008b858723c */ /* 0x050ff00000041858 */
[----:B------:R-:W-:Y:S01]  /*10790*/  HMMA.16816.F32.BF16 R96, R184, R10, R60 ;  /* 0x0000000ab860723c */ /* 0x000fe2000004183c */
[----:B------:R-:W-:Y:S07]  /*107a0*/  LDSM.16.M88.4 R60, [R207+0x5000] ;  /* 0x00500000cf3c783b */ /* 0x000fee0000000200 */
[C---:B---3--:R-:W-:Y:S01]  /*107b0*/  HMMA.16816.F32.BF16 R16, R188.reuse, R32, R40 ;  /* 0x00000020bc10723c */ /* 0x048fe20000041828 */
[----:B------:R-:W-:Y:S07]  /*107c0*/  LDSM.16.M88.4 R40, [R207+0x4800] ;  /* 0x00480000cf28783b */ /* 0x000fee0000000200 */
[----:B------:R-:W-:Y:S01]  /*107d0*/  HMMA.16816.F32.BF16 R8, R188, R34, R44 ;  /* 0x00000022bc08723c */ /* 0x000fe2000004182c */
[----:B------:R-:W1:Y:S07]  /*107e0*/  LDSM.16.M88.4 R32, [R207+0x4000] ;  /* 0x00400000cf20783b */ /* 0x000e6e0000000200 */
[C---:B------:R-:W-:Y:S08]  /*107f0*/  HMMA.16816.F32.BF16 R52, R184.reuse, R36, R52 ;  /* 0x00000024b834723c */ /* 0x040ff00000041834 */
[C---:B------:R-:W-:Y:S01]  /*10800*/  HMMA.16816.F32.BF16 R48, R184.reuse, R38, R104 ;  /* 0x00000026b830723c */ /* 0x040fe20000041868 */
[----:B------:R-:W3:Y:S07]  /*10810*/  LDSM.16.M88.4 R36, [R200+0x3800] ;  /* 0x00380000c824783b */ /* 0x000eee0000000200 */
[C---:B--2---:R-:W-:Y:S08]  /*10820*/  HMMA.16816.F32.BF16 R72, R184.reuse, R28, R72 ;  /* 0x0000001cb848723c */ /* 0x044ff00000041848 */
[----:B------:R-:W-:Y:S08]  /*10830*/  HMMA.16816.F32.BF16 R68, R184, R30, R68 ;  /* 0x0000001eb844723c */ /* 0x000ff00000041844 */
[C---:B------:R-:W-:Y:S08]  /*10840*/  HMMA.16816.F32.BF16 R28, R192.reuse, R20, R16 ;  /* 0x00000014c01c723c */ /* 0x040ff00000041810 */
[----:B------:R-:W-:Y:S01]  /*10850*/  HMMA.16816.F32.BF16 R8, R192, R22, R8 ;  /* 0x00000016c008723c */ /* 0x000fe20000041808 */
[----:B------:R-:W2:Y:S07]  /*10860*/  LDSM.16.M88.4 R20, [R201+0x4000] ;  /* 0x00400000c914783b */ /* 0x000eae0000000200 */
[C---:B------:R-:W-:Y:S08]  /*10870*/  HMMA.16816.F32.BF16 R100, R184.reuse, R24, R84 ;  /* 0x00000018b864723c */ /* 0x040ff00000041854 */
[----:B------:R-:W-:Y:S08]  /*10880*/  HMMA.16816.F32.BF16 R84, R184, R26, R56 ;  /* 0x0000001ab854723c */ /* 0x000ff00000041838 */
[C---:B-1----:R-:W-:Y:S01]  /*10890*/  HMMA.16816.F32.BF16 R24, R188.reuse, R34, R48 ;  /* 0x00000022bc18723c */ /* 0x042fe20000041830 */
[----:B------:R-:W-:Y:S07]  /*108a0*/  LDSM.16.M88.4 R48, [R201+0x5000] ;  /* 0x00500000c930783b */ /* 0x000fee0000000200 */
[----:B------:R-:W-:Y:S08]  /*108b0*/  HMMA.16816.F32.BF16 R16, R188, R32, R52 ;  /* 0x00000020bc10723c */ /* 0x000ff00000041834 */
[C---:B---3--:R-:W-:Y:S08]  /*108c0*/  HMMA.16816.F32.BF16 R28, R196.reuse, R36, R28 ;  /* 0x00000024c41c723c */ /* 0x048ff0000004181c */
[----:B------:R-:W-:Y:S01]  /*108d0*/  HMMA.16816.F32.BF16 R52, R196, R38, R8 ;  /* 0x00000026c434723c */ /* 0x000fe20000041808 */
[----:B------:R-:W1:Y:S07]  /*108e0*/  LDSM.16.M88.4 R36, [R200+0x4000] ;  /* 0x00400000c824783b */ /* 0x000e6e0000000200 */
[C---:B--2---:R-:W-:Y:S01]  /*108f0*/  HMMA.16816.F32.BF16 R8, R192.reuse, R22, R24 ;  /* 0x00000016c008723c */ /* 0x044fe20000041818 */
[----:B------:R-:W2:Y:S07]  /*10900*/  LDSM.16.M88.4 R24, [R201+0x4800] ;  /* 0x00480000c918783b */ /* 0x000eae0000000200 */
[----:B------:R-:W-:Y:S01]  /*10910*/  HMMA.16816.F32.BF16 R16, R192, R20, R16 ;  /* 0x00000014c010723c */ /* 0x000fe20000041810 */
[----:B------:R-:W-:Y:S01]  /*10920*/  FMUL.FTZ R2, R28, c[0x0][0x320] ;  /* 0x0000c8001c027a20 */ /* 0x000fe20000410000 */
[----:B------:R-:W3:Y:S03]  /*10930*/  LDSM.16.M88.4 R20, [R200+0x4800] ;  /* 0x00480000c814783b */ /* 0x000ee60000000200 */
[----:B------:R4:W1:Y:S03]  /*10940*/  MUFU.TANH R121, R2 ;  /* 0x0000000200797308 */ /* 0x0008660000002400 */
[C---:B------:R-:W-:Y:S08]  /*10950*/  HMMA.16816.F32.BF16 R56, R188.reuse, R40, R64 ;  /* 0x00000028bc38723c */ /* 0x040ff00000041840 */
[----:B------:R-:W-:Y:S01]  /*10960*/  HMMA.16816.F32.BF16 R32, R188, R42, R92 ;  /* 0x0000002abc20723c */ /* 0x000fe2000004185c */
[----:B----4-:R-:W-:-:S07]  /*10970*/  FMUL.FTZ R2, R29, c[0x0][0x320] ;  /* 0x0000c8001d027a20 */ /* 0x010fce0000410000 */
[----:B------:R-:W-:Y:S01]  /*10980*/  HMMA.16816.F32.BF16 R44, R188, R60, R88 ;  /* 0x0000003cbc2c723c */ /* 0x000fe20000041858 */
[----:B------:R4:W3:Y:S07]  /*10990*/  MUFU.TANH R118, R2 ;  /* 0x0000000200767308 */ /* 0x0008ee0000002400 */
[----:B-1----:R-:W-:Y:S08]  /*109a0*/  HMMA.16816.F32.BF16 R40, R196, R38, R8 ;  /* 0x00000026c428723c */ /* 0x002ff00000041808 */
[----:B--2---:R-:W-:Y:S01]  /*109b0*/  HMMA.16816.F32.BF16 R8, R192, R26, R32 ;  /* 0x0000001ac008723c */ /* 0x004fe20000041820 */
[----:B----4-:R-:W-:-:S04]  /*109c0*/  FMUL.FTZ R2, R30, c[0x0][0x320] ;  /* 0x0000c8001e027a20 */ /* 0x010fc80000410000 */
[----:B------:R1:W2:Y:S03]  /*109d0*/  MUFU.TANH R123, R2 ;  /* 0x00000002007b7308 */ /* 0x0002a60000002400 */
[----:B------:R-:W-:Y:S08]  /*109e0*/  HMMA.16816.F32.BF16 R32, R188, R62, R96 ;  /* 0x0000003ebc20723c */ /* 0x000ff00000041860 */
[----:B------:R-:W-:Y:S01]  /*109f0*/  HMMA.16816.F32.BF16 R44, R192, R48, R44 ;  /* 0x00000030c02c723c */ /* 0x000fe2000004182c */
[----:B-1----:R-:W-:-:S07]  /*10a00*/  FMUL.FTZ R2, R31, c[0x0][0x320] ;  /* 0x0000c8001f027a20 */ /* 0x002fce0000410000 */
[----:B------:R-:W-:Y:S01]  /*10a10*/  HMMA.16816.F32.BF16 R28, R196, R36, R16 ;  /* 0x00000024c41c723c */ /* 0x000fe20000041810 */
[----:B------:R1:W4:Y:S01]  /*10a20*/  MUFU.TANH R122, R2 ;  /* 0x00000002007a7308 */ /* 0x0003220000002400 */
[----:B------:R-:W5:Y:S06]  /*10a30*/  LDSM.16.M88.4 R36, [R207+0x5800] ;  /* 0x00580000cf24783b */ /* 0x000f6c0000000200 */
[----:B------:R-:W-:Y:S01]  /*10a40*/  HMMA.16816.F32.BF16 R16, R192, R24, R56 ;  /* 0x00000018c010723c */ /* 0x000fe20000041838 */
[----:B------:R-:W2:Y:S07]  /*10a50*/  LDSM.16.M88.4 R56, [R202+0x6800] ;  /* 0x00680000ca38783b */ /* 0x000eae0000000200 */
[----:B---3--:R-:W-:Y:S01]  /*10a60*/  HMMA.16816.F32.BF16 R8, R196, R22, R8 ;  /* 0x00000016c408723c */ /* 0x008fe20000041808 */
[----:B-1----:R-:W-:-:S04]  /*10a70*/  FMUL.FTZ R2, R52, c[0x0][0x320] ;  /* 0x0000c80034027a20 */ /* 0x002fc80000410000 */
[----:B------:R1:W3:Y:S11]  /*10a80*/  MUFU.TANH R116, R2 ;  /* 0x0000000200747308 */ /* 0x0002f60000002400 */
[----:B------:R-:W-:Y:S01]  /*10a90*/  HMMA.16816.F32.BF16 R24, R196, R20, R16 ;  /* 0x00000014c418723c */ /* 0x000fe20000041810 */
[----:B-1----:R-:W-:-:S07]  /*10aa0*/  FMUL.FTZ R2, R53, c[0x0][0x320] ;  /* 0x0000c80035027a20 */ /* 0x002fce0000410000 */
[----:B------:R-:W-:Y:S01]  /*10ab0*/  HMMA.16816.F32.BF16 R16, R192, R50, R32 ;  /* 0x00000032c010723c */ /* 0x000fe20000041820 */
[----:B------:R1:W1:Y:S01]  /*10ac0*/  MUFU.TANH R106, R2 ;  /* 0x00000002006a7308 */ /* 0x0002620000002400 */
[----:B------:R-:W-:Y:S06]  /*10ad0*/  LDSM.16.M88.4 R48, [R207+0x6800] ;  /* 0x00680000cf30783b */ /* 0x000fec0000000200 */
[----:B-----5:R-:W-:Y:S08]  /*10ae0*/  HMMA.16816.F32.BF16 R20, R188, R36, R72 ;  /* 0x00000024bc14723c */ /* 0x020ff00000041848 */
[----:B--2---:R-:W-:Y:S01]  /*10af0*/  HMMA.16816.F32.BF16 R64, R184, R56, R108 ;  /* 0x00000038b840723c */ /* 0x004fe2000004186c */
[----:B-1----:R-:W-:-:S04]  /*10b00*/  FMUL.FTZ R2, R54, c[0x0][0x320] ;  /* 0x0000c80036027a20 */ /* 0x002fc80000410000 */
[----:B------:R1:W2:Y:S03]  /*10b10*/  MUFU.TANH R119, R2 ;  /* 0x0000000200777308 */ /* 0x0002a60000002400 */
[----:B------:R-:W-:Y:S01]  /*10b20*/  HMMA.16816.F32.BF16 R60, R184, R58, R112 ;  /* 0x0000003ab83c723c */ /* 0x000fe20000041870 */
[----:B------:R-:W-:Y:S01]  /*10b30*/  LDSM.16.M88.4 R56, [R200+0x6000] ;  /* 0x00600000c838783b */ /* 0x000fe20000000200 */
[----:B-1----:R-:W-:-:S03]  /*10b40*/  FMUL.FTZ R2, R55, c[0x0][0x320] ;  /* 0x0000c80037027a20 */ /* 0x002fc60000410000 */
[----:B------:R-:W-:Y:S01]  /*10b50*/  LDSM.16.M88.4 R52, [R200+0x5800] ;  /* 0x00580000c834783b */ /* 0x000fe20000000200 */
        /* <DEDUP_REMOVED lines=8> */
[----:B------:R-:W1:Y:S04]  /*10be0*/  LDSM.16.M88.4 R28, [R200+0x5000] ;  /* 0x00500000c81c783b */ /* 0x000e680000000200 */
[----:B------:R5:W1:Y:S02]  /*10bf0*/  MUFU.TANH R107, R2 ;  /* 0x00000002006b7308 */ /* 0x000a640000002400 */
[----:B-----5:R-:W-:-:S06]  /*10c00*/  FMUL.FTZ R2, R40, c[0x0][0x320] ;  /* 0x0000c80028027a20 */ /* 0x020fcc0000410000 */
[----:B------:R5:W1:Y:S02]  /*10c10*/  MUFU.TANH R95, R2 ;  /* 0x00000002005f7308 */ /* 0x000a640000002400 */
[----:B-----5:R-:W-:Y:S01]  /*10c20*/  FMUL.FTZ R2, R41, c[0x0][0x320] ;  /* 0x0000c80029027a20 */ /* 0x020fe20000410000 */
[C---:B-1----:R-:W-:Y:S05]  /*10c30*/  HMMA.16816.F32.BF16 R32, R196.reuse, R28, R44 ;  /* 0x0000001cc420723c */ /* 0x042fea000004182c */
[----:B------:R1:W1:Y:S03]  /*10c40*/  MUFU.TANH R94, R2 ;  /* 0x00000002005e7308 */ /* 0x0002660000002400 */
[----:B------:R-:W-:Y:S01]  /*10c50*/  HMMA.16816.F32.BF16 R44, R196, R30, R16 ;  /* 0x0000001ec42c723c */ /* 0x000fe20000041810 */
[----:B------:R-:W-:Y:S01]  /*10c60*/  LDSM.16.M88.4 R28, [R207+0x6000] ;  /* 0x00600000cf1c783b */ /* 0x000fe20000000200 */
[----:B-1----:R-:W-:-:S04]  /*10c70*/  FMUL.FTZ R2, R42, c[0x0][0x320] ;  /* 0x0000c8002a027a20 */ /* 0x002fc80000410000 */
[----:B------:R1:W1:Y:S02]  /*10c80*/  MUFU.TANH R98, R2 ;  /* 0x0000000200627308 */ /* 0x0002640000002400 */
[----:B-1----:R-:W-:Y:S02]  /*10c90*/  FMUL.FTZ R2, R43, c[0x0][0x320] ;  /* 0x0000c8002b027a20 */ /* 0x002fe40000410000 */
[----:B------:R-:W1:Y:S04]  /*10ca0*/  LDSM.16.M88.4 R40, [R201+0x5800] ;  /* 0x00580000c928783b */ /* 0x000e680000000200 */
[----:B------:R5:W1:Y:S02]  /*10cb0*/  MUFU.TANH R99, R2 ;  /* 0x0000000200637308 */ /* 0x000a640000002400 */
[----:B-----5:R-:W-:-:S06]  /*10cc0*/  FMUL.FTZ R2, R24, c[0x0][0x320] ;  /* 0x0000c80018027a20 */ /* 0x020fcc0000410000 */
[----:B------:R5:W1:Y:S02]  /*10cd0*/  MUFU.TANH R91, R2 ;  /* 0x00000002005b7308 */ /* 0x000a640000002400 */
[----:B-----5:R-:W-:-:S06]  /*10ce0*/  FMUL.FTZ R2, R25, c[0x0][0x320] ;  /* 0x0000c80019027a20 */ /* 0x020fcc0000410000 */
[----:B------:R5:W1:Y:S02]  /*10cf0*/  MUFU.TANH R90, R2 ;  /* 0x00000002005a7308 */ /* 0x000a640000002400 */
[----:B-----5:R-:W-:-:S06]  /*10d00*/  FMUL.FTZ R2, R26, c[0x0][0x320] ;  /* 0x0000c8001a027a20 */ /* 0x020fcc0000410000 */
[----:B------:R5:W1:Y:S02]  /*10d10*/  MUFU.TANH R97, R2 ;  /* 0x0000000200617308 */ /* 0x000a640000002400 */
[----:B-----5:R-:W-:Y:S02]  /*10d20*/  FMUL.FTZ R2, R27, c[0x0][0x320] ;  /* 0x0000c8001b027a20 */ /* 0x020fe40000410000 */
[----:B------:R-:W-:Y:S01]  /*10d30*/  HMMA.16816.F32.BF16 R24, R188, R38, R68 ;  /* 0x00000026bc18723c */ /* 0x000fe20000041844 */
[----:B------:R-:W5:Y:S03]  /*10d40*/  LDSM.16.M88.4 R36, [R201+0x6000] ;  /* 0x00600000c924783b */ /* 0x000f660000000200 */
        /* <DEDUP_REMOVED lines=8> */
[C---:B------:R-:W-:Y:S04]  /*10dd0*/  HMMA.16816.F32.BF16 R8, R192.reuse, R40, R20 ;  /* 0x00000028c008723c */ /* 0x040fe80000041814 */
[----:B------:R1:W1:Y:S04]  /*10de0*/  MUFU.TANH R93, R2 ;  /* 0x00000002005d7308 */ /* 0x0002680000002400 */
[----:B------:R-:W-:Y:S08]  /*10df0*/  HMMA.16816.F32.BF16 R20, R192, R42, R24 ;  /* 0x0000002ac014723c */ /* 0x000ff00000041818 */
[----:B------:R-:W-:Y:S01]  /*10e00*/  HMMA.16816.F32.BF16 R24, R188, R30, R84 ;  /* 0x0000001ebc18723c */ /* 0x000fe20000041854 */
[----:B-1----:R-:W-:-:S04]  /*10e10*/  FMUL.FTZ R2, R32, c[0x0][0x320] ;  /* 0x0000c80020027a20 */ /* 0x002fc80000410000 */
[----:B------:R1:W1:Y:S03]  /*10e20*/  MUFU.TANH R71, R2 ;  /* 0x0000000200477308 */ /* 0x0002660000002400 */
[----:B------:R-:W-:Y:S08]  /*10e30*/  HMMA.16816.F32.BF16 R16, R196, R52, R8 ;  /* 0x00000034c410723c */ /* 0x000ff00000041808 */
[----:B------:R-:W-:Y:S01]  /*10e40*/  HMMA.16816.F32.BF16 R8, R188, R28, R100 ;  /* 0x0000001cbc08723c */ /* 0x000fe20000041864 */
[----:B-1----:R-:W-:-:S07]  /*10e50*/  FMUL.FTZ R2, R33, c[0x0][0x320] ;  /* 0x0000c80021027a20 */ /* 0x002fce0000410000 */
[----:B------:R-:W-:Y:S01]  /*10e60*/  HMMA.16816.F32.BF16 R40, R196, R54, R20 ;  /* 0x00000036c428723c */ /* 0x000fe20000041814 */
[----:B------:R1:W1:Y:S07]  /*10e70*/  MUFU.TANH R70, R2 ;  /* 0x0000000200467308 */ /* 0x00026e0000002400 */
[----:B------:R-:W-:Y:S08]  /*10e80*/  HMMA.16816.F32.BF16 R28, R188, R48, R64 ;  /* 0x00000030bc1c723c */ /* 0x000ff00000041840 */
[----:B-----5:R-:W-:Y:S01]  /*10e90*/  HMMA.16816.F32.BF16 R8, R192, R36, R8 ;  /* 0x00000024c008723c */ /* 0x020fe20000041808 */
[----:B-1----:R-:W-:-:S04]  /*10ea0*/  FMUL.FTZ R2, R34, c[0x0][0x320] ;  /* 0x0000c80022027a20 */ /* 0x002fc80000410000 */
[----:B------:R1:W1:Y:S03]  /*10eb0*/  MUFU.TANH R88, R2 ;  /* 0x0000000200587308 */ /* 0x0002660000002400 */
[----:B------:R-:W-:Y:S01]  /*10ec0*/  HMMA.16816.F32.BF16 R20, R192, R38, R24 ;  /* 0x00000026c014723c */ /* 0x000fe20000041818 */
[----:B-1----:R-:W-:Y:S02]  /*10ed0*/  FMUL.FTZ R2, R35, c[0x0][0x320] ;  /* 0x0000c80023027a20 */ /* 0x002fe40000410000 */
[----:B------:R-:W-:Y:S02]  /*10ee0*/  LDSM.16.M88.4 R32, [R200+0x6800] ;  /* 0x00680000c820783b */ /* 0x000fe40000000200 */
[----:B------:R1:W1:Y:S11]  /*10ef0*/  MUFU.TANH R89, R2 ;  /* 0x0000000200597308 */ /* 0x0002760000002400 */
[----:B------:R-:W-:Y:S08]  /*10f00*/  @!UPT UIADD3 URZ, URZ, URZ, URZ ;  /* 0x0000003f3f3ff290 */ /* 0x000ff0000fffe03f */
        /* <DEDUP_REMOVED lines=8> */
[----:B------:R-:W1:Y:S01]  /*10f90*/  LDSM.16.M88.4 R44, [R201+0x6800] ;  /* 0x00680000c92c783b */ /* 0x000e620000000200 */
[----:B------:R-:W-:-:S04]  /*10fa0*/  DEPBAR.LE SB0, 0x0 ;  /* 0x000080000000791a */ /* 0x000fc80000000000 */
[----:B------:R5:W1:Y:S02]  /*10fb0*/  MUFU.TANH R85, R2 ;  /* 0x0000000200557308 */ /* 0x000a640000002400 */
[----:B-----5:R-:W-:-:S06]  /*10fc0*/  FMUL.FTZ R2, R16, c[0x0][0x320] ;  /* 0x0000c80010027a20 */ /* 0x020fcc0000410000 */
[----:B------:R5:W2:Y:S01]  /*10fd0*/  MUFU.TANH R55, R2 ;  /* 0x0000000200377308 */ /* 0x000aa20000002400 */
[----:B-1----:R-:W-:Y:S01]  /*10fe0*/  HMMA.16816.F32.BF16 R24, R192, R44, R28 ;  /* 0x0000002cc018723c */ /* 0x002fe2000004181c */
[----:B-----5:R-:W-:-:S06]  /*10ff0*/  FMUL.FTZ R2, R17, c[0x0][0x320] ;  /* 0x0000c80011027a20 */ /* 0x020fcc0000410000 */
[----:B------:R1:W1:Y:S02]  /*11000*/  MUFU.TANH R54, R2 ;  /* 0x0000000200367308 */ /* 0x0002640000002400 */
        /* <DEDUP_REMOVED lines=54> */
[----:B------:R-:W3:Y:S01]  /*11370*/  LDL.64 R128, [R1+0x30] ;  /* 0x0000300001807983 */ /* 0x000ee20000100a00 */
[----:B------:R-:W-:-:S03]  /*11380*/  IMAD.MOV.U32 R4, RZ, RZ, c[0x0][0x2b8] ;  /* 0x0000ae00ff047624 */ /* 0x000fc600078e00ff */
[----:B------:R-:W4:Y:S02]  /*11390*/  LDL R6, [R1+0x38] ;  /* 0x0000380001067983 */ /* 0x000f240000100800 */
[----:B------:R-:W-:Y:S01]  /*113a0*/  ISETP.NE.AND P1, PT, R4, 0x1, PT ;  /* 0x000000010400780c */ /* 0x000fe20003f25270 */
[----:B------:R-:W-:Y:S01]  /*113b0*/  IMAD.MOV.U32 R236, RZ, RZ, RZ ;  /* 0x000000ffffec7224 */ /* 0x000fe200078e00ff */
[----:B------:R-:W5:Y:S04]  /*113c0*/  LDL.64 R10, [R1+0x28] ;  /* 0x00002800010a7983 */ /* 0x000f680000100a00 */
[----:B------:R-:W3:Y:S01]  /*113d0*/  LDL R8, [R1+0x24] ;  /* 0x0000240001087983 */ /* 0x000ee20000100800 */
[----:B--2---:R-:W-:-:S04]  /*113e0*/  IADD3 R3, R0, R125, R3 ;  /* 0x0000007d00037210 */ /* 0x004fc80007ffe003 */
[----:B------:R-:W-:-:S05]  /*113f0*/  IADD3 R3, R3, -0x70, RZ ;  /* 0xffffff9003037810 */ /* 0x000fca0007ffe0ff */
[----:B------:R-:W-:-:S04]  /*11400*/  @P1 IMAD.HI.U32 R4, R3, c[0x0][0x2bc], RZ ;  /* 0x0000af0003041a27 */ /* 0x000fc800078e00ff */
[----:B-1----:R-:W-:Y:S01]  /*11410*/  IMAD.MOV.U32 R2, RZ, RZ, R3 ;  /* 0x000000ffff027224 */ /* 0x002fe200078e0003 */
        /* <DEDUP_REMOVED lines=23> */
.L_x_1729:
[----:B------:R-:W-:Y:S05]  /*11590*/  BRA.DIV ~URZ, `(.L_x_1615) ;  /* 0x0000f9527f007947 */ /* 0x000fea000b800000 */
[----:B------:R3:W4:Y:S02]  /*115a0*/  SHFL.IDX PT, R2, R5, RZ, 0x181f ;  /* 0x00181fff05027589 */ /* 0x00072400000e0000 */
.L_x_1730:
[----:B------:R-:W-:Y:S01]  /*115b0*/  ISETP.GE.AND P0, PT, R237, 0x1, PT ;  /* 0x00000001ed00780c */ /* 0x000fe20003f06270 */
[----:B------:R-:W-:-:S12]  /*115c0*/  BSSY B0, `(.L_x_1616) ;  /* 0x000000d000007945 */ /* 0x000fd80003800000 */
[----:B------:R-:W-:Y:S05]  /*115d0*/  @!P0 BRA `(.L_x_1617) ;  /* 0x000000b000008947 */ /* 0x000fea0003800000 */
[----:B------:R-:W-:Y:S02]  /*115e0*/  ISETP.GE.AND P1, PT, R76, c[0x0][0x1d4], PT ;  /* 0x000075004c007a0c */ /* 0x000fe40003f26270 */
        /* <DEDUP_REMOVED lines=10> */
.L_x_1617:
[----:B------:R-:W-:Y:S05]  /*11690*/  BSYNC B0 ;  /* 0x0000000000007941 */ /* 0x000fea0003800000 */
.L_x_1616:
[----:B------:R-:W-:Y:S05]  /*116a0*/  BRA.DIV ~URZ, `(.L_x_1618) ;  /* 0x0000f8b27f007947 */ /* 0x000fea000b800000 */
[----:B--2---:R2:W1:Y:S04]  /*116b0*/  SHFL.IDX PT, R6, R4, 0x1, 0x181f ;  /* 0x00381f0004067f89 */ /* 0x00446800000e0000 */
[----:B----4-:R2:W4:Y:S02]  /*116c0*/  SHFL.IDX PT, R2, R5, 0x1, 0x181f ;  /* 0x00381f0005027f89 */ /* 0x01052400000e0000 */
.L_x_1731:
[----:B------:R-:W-:Y:S01]  /*116d0*/  ISETP.GE.AND P0, PT, R237, 0x21, PT ;  /* 0x00000021ed00780c */ /* 0x000fe20003f06270 */
[----:B------:R-:W-:-:S12]  /*116e0*/  BSSY B0, `(.L_x_1619) ;  /* 0x000000d000007945 */ /* 0x000fd80003800000 */
[----:B------:R-:W-:Y:S05]  /*116f0*/  @!P0 BRA `(.L_x_1620) ;  /* 0x000000b000008947 */ /* 0x000fea0003800000 */
[----:B------:R-:W-:Y:S02]  /*11700*/  ISETP.GE.AND P1, PT, R76, c[0x0][0x1d4], PT ;  /* 0x000075004c007a0c */ /* 0x000fe40003f26270 */
        /* <DEDUP_REMOVED lines=10> */
.L_x_1620:
[----:B------:R-:W-:Y:S05]  /*117b0*/  BSYNC B0 ;  /* 0x0000000000007941 */ /* 0x000fea0003800000 */
.L_x_1619:
[----:B------:R-:W-:Y:S05]  /*117c0*/  BRA.DIV ~URZ, `(.L_x_1621) ;  /* 0x0000f8627f007947 */ /* 0x000fea000b800000 */
[----:B-1----:R1:W2:Y:S02]  /*117d0*/  SHFL.IDX PT, R6, R4, 0x2, 0x181f ;  /* 0x00581f0004067f89 */ /* 0x0022a400000e0000 */
.L_x_1732:
[----:B------:R-:W-:Y:S05]  /*117e0*/  BRA.DIV ~URZ, `(.L_x_1622) ;  /* 0x0000f8b27f007947 */ /* 0x000fea000b800000 */
[----:B----4-:R4:W1:Y:S02]  /*117f0*/  SHFL.IDX PT, R2, R5, 0x2, 0x181f ;  /* 0x00581f0005027f89 */ /* 0x01086400000e0000 */
.L_x_1733:
[----:B------:R-:W-:Y:S01]  /*11800*/  ISETP.GE.AND P0, PT, R237, 0x41, PT ;  /* 0x00000041ed00780c */ /* 0x000fe20003f06270 */
[----:B------:R-:W-:-:S12]  /*11810*/  BSSY B0, `(.L_x_1623) ;  /* 0x000000d000007945 */ /* 0x000fd80003800000 */
[----:B------:R-:W-:Y:S05]  /*11820*/  @!P0 BRA `(.L_x_1624) ;  /* 0x000000b000008947 */ /* 0x000fea0003800000 */
[----:B------:R-:W-:Y:S02]  /*11830*/  ISETP.GE.AND P1, PT, R76, c[0x0][0x1d4], PT ;  /* 0x000075004c007a0c */ /* 0x000fe40003f26270 */
        /* <DEDUP_REMOVED lines=10> */
.L_x_1624:
[----:B------:R-:W-:Y:S05]  /*118e0*/  BSYNC B0 ;  /* 0x0000000000007941 */ /* 0x000fea0003800000 */
.L_x_1623:
[----:B------:R-:W-:Y:S05]  /*118f0*/  BRA.DIV ~URZ, `(.L_x_1625) ;  /* 0x0000f8127f007947 */ /* 0x000fea000b800000 */
[----:B--2---:R2:W3:Y:S04]  /*11900*/  SHFL.IDX PT, R6, R4, 0x3, 0x181f ;  /* 0x00781f0004067f89 */ /* 0x0044e800000e0000 */
[----:B-1----:R2:W1:Y:S02]  /*11910*/  SHFL.IDX PT, R2, R5, 0x3, 0x181f ;  /* 0x00781f0005027f89 */ /* 0x00246400000e0000 */
.L_x_1734:
[----:B------:R-:W-:-:S13]  /*11920*/  ISETP.GE.AND P0, PT, R237, 0x61, PT ;  /* 0x00000061ed00780c */ /* 0x000fda0003f06270 */
[----:B------:R-:W-:Y:S05]  /*11930*/  @!P0 BRA `(.L_x_1613) ;  /* 0x000000b000008947 */ /* 0x000fea0003800000 */
[----:B------:R-:W-:Y:S02]  /*11940*/  ISETP.GE.AND P1, PT, R76, c[0x0][0x1d4], PT ;  /* 0x000075004c007a0c */ /* 0x000fe40003f26270 */
[----:B------:R-:W-:Y:S02]  /*11950*/  ISETP.GE.AND P0, PT, R226, c[0x0][0x1d4], PT ;  /* 0x00007500e2007a0c */ /* 0x000fe40003f06270 */
[C---:B-12---:R-:W-:Y:S02]  /*11960*/  IADD3 R4, P3, R2.reuse, R230, RZ ;  /* 0x000000e602047210 */ /* 0x046fe40007f7e0ff */
[----:B------:R-:W-:-:S03]  /*11970*/  IADD3 R2, P2, R2, R233, RZ ;  /* 0x000000e902027210 */ /* 0x000fc60007f5e0ff */
[C---:B---34-:R-:W-:Y:S02]  /*11980*/  IMAD.X R5, R6.reuse, 0x1, R231, P3 ;  /* 0x0000000106057824 */ /* 0x058fe400018e06e7 */
[----:B------:R-:W-:-:S03]  /*11990*/  IMAD.X R3, R6, 0x1, R232, P2 ;  /* 0x0000000106037824 */ /* 0x000fc600010e06e8 */
[----:B------:R-:W-:Y:S01]  /*119a0*/  @!PT LDS RZ, [RZ] ;  /* 0x00000000fffff984 */ /* 0x000fe20000000800 */
[----:B------:R-:W-:Y:S01]  /*119b0*/  @!PT LDS RZ, [RZ] ;  /* 0x00000000fffff984 */ /* 0x000fe20000000800 */
[----:B------:R-:W-:Y:S01]  /*119c0*/  @!PT LDS RZ, [RZ] ;  /* 0x00000000fffff984 */ /* 0x000fe20000000800 */
[----:B------:R1:W-:Y:S04]  /*119d0*/  LDGSTS.E.BYPASS.LTC128B.128 [R229+0xb100], [R4.64], !P1 ;  /* 0x0b10000004e57fae */ /* 0x0003e8000c901d48 */
[----:B------:R1:W-:Y:S02]  /*119e0*/  LDGSTS.E.BYPASS.LTC128B.128 [R229+0xe900], [R2.64], !P0 ;  /* 0x0e90000002e57fae */ /* 0x0003e4000c101d48 */
.L_x_1613:
[----:B--234-:R-:W-:Y:S05]  /*119f0*/  BSYNC B1 ;  /* 0x0000000000017941 */ /* 0x01cfea0003800000 */
.L_x_1612:
[----:B-1----:R-:W2:Y:S01]  /*11a00*/  LDL R3, [R1+0x40] ;  /* 0x0000400001037983 */ /* 0x002ea20000100800 */
[----:B------:R-:W-:-:S03]  /*11a10*/  IMAD.MOV.U32 R4, RZ, RZ, c[0x0][0x2c4] ;  /* 0x0000b100ff047624 */ /* 0x000fc600078e00ff */
[----:B------:R-:W2:Y:S04]  /*11a20*/  LDL R2, [R1+0x64] ;  /* 0x0000640001027983 */ /* 0x000ea80000100800 */
[----:B------:R-:W3:Y:S04]  /*11a30*/  LDL R6, [R1+0x60] ;  /* 0x0000600001067983 */ /* 0x000ee80000100800 */
[----:B------:R-:W4:Y:S01]  /*11a40*/  LDL R5, [R1+0x44] ;  /* 0x0000440001057983 */ /* 0x000f220000100800 */
[----:B------:R-:W-:-:S03]  /*11a50*/  ISETP.NE.AND P0, PT, R4, 0x1, PT ;  /* 0x000000010400780c */ /* 0x000fc60003f05270 */
[----:B------:R-:W0:Y:S01]  /*11a60*/  LDGDEPBAR ;  /* 0x00000000000079af */ /* 0x000e220000000000 */
[----:B--2---:R-:W-:-:S09]  /*11a70*/  IADD3 R2, R2, R3, RZ ;  /* 0x0000000302027210 */ /* 0x004fd20007ffe0ff */
[----:B------:R-:W-:-:S04]  /*11a80*/  @P0 IMAD.HI.U32 R3, R2, c[0x0][0x2c8], RZ ;  /* 0x0000b20002030a27 */ /* 0x000fc800078e00ff */
[----:B------:R-:W-:Y:S01]  /*11a90*/  IMAD.MOV.U32 R4, RZ, RZ, R2 ;  /* 0x000000ffff047224 */ /* 0x000fe200078e0002 */
[C---:B---3--:R-:W-:Y:S02]  /*11aa0*/  IADD3 R2, -R6.reuse, 0x1, R124 ;  /* 0x0000000106027810 */ /* 0x048fe40007ffe17c */
[----:B------:R-:W-:Y:S02]  /*11ab0*/  @P0 SHF.R.U32.HI R4, RZ, c[0x0][0x2cc], R3 ;  /* 0x0000b300ff040a19 */ /* 0x000fe40000011603 */
[----:B------:R-:W-:Y:S01]  /*11ac0*/  IADD3 R6, -R6, R124, RZ ;  /* 0x0000007c06067210 */ /* 0x000fe20007ffe1ff */
[----:B----4-:R-:W-:Y:S01]  /*11ad0*/  IMAD.IADD R5, R2, 0x1, -R5 ;  /* 0x0000000102057824 */ /* 0x010fe200078e0a05 */
[----:B------:R-:W-:Y:S05]  /*11ae0*/  BRA.DIV ~URZ, `(.L_x_1626) ;  /* 0x0000f6f27f007947 */ /* 0x000fea000b800000 */
[----:B------:R1:W2:Y:S02]  /*11af0*/  SHFL.IDX PT, R2, R4, RZ, 0x1c1f ;  /* 0x001c1fff04027589 */ /* 0x0002a400000e0000 */
.L_x_1735:
[----:B--2---:R-:W-:-:S05]  /*11b00*/  IMAD.IADD R2, R5, 0x1, R2 ;  /* 0x0000000105027824 */ /* 0x004fca00078e0202 */
[----:B------:R-:W-:-:S04]  /*11b10*/  IMNMX R2, R6, R2, PT ;  /* 0x0000000206027217 */ /* 0x000fc80003800200 */
[C---:B------:R-:W-:Y:S02]  /*11b20*/  ISETP.GT.AND P0, PT, R2.reuse, RZ, PT ;  /* 0x000000ff0200720c */ /* 0x040fe40003f04270 */
[C---:B------:R-:W-:Y:S02]  /*11b30*/  ISETP.GT.AND P1, PT, R2.reuse, 0x1, PT ;  /* 0x000000010200780c */ /* 0x040fe40003f24270 */
[----:B------:R-:W-:Y:S02]  /*11b40*/  FSEL R9, R121, -INF , P0 ;  /* 0xff80000079097808 */ /* 0x000fe40000000000 */
[----:B------:R-:W-:Y:S02]  /*11b50*/  ISETP.GT.AND P0, PT, R2, 0x10, PT ;  /* 0x000000100200780c */ /* 0x000fe40003f04270 */
[----:B------:R-:W-:Y:S02]  /*11b60*/  FSEL R10, R118, -INF , P1 ;  /* 0xff800000760a7808 */ /* 0x000fe40000800000 */
[----:B------:R-:W-:-:S02]  /*11b70*/  FSEL R21, R105, -INF , P0 ;  /* 0xff80000069157808 */ /* 0x000fc40000000000 */
[C---:B------:R-:W-:Y:S02]  /*11b80*/  ISETP.GT.AND P2, PT, R2.reuse, 0x8, PT ;  /* 0x000000080200780c */ /* 0x040fe40003f44270 */
        /* <DEDUP_REMOVED lines=8> */
[----:B------:R-:W-:Y:S02]  /*11c10*/  FSEL R39, R91, -INF , P0 ;  /* 0xff8000005b277808 */ /* 0x000fe40000000000 */
[C---:B------:R-:W-:Y:S02]  /*11c20*/  ISETP.GT.AND P2, PT, R2.reuse, 0x18, PT ;  /* 0x000000180200780c */ /* 0x040fe40003f44270 */
[----:B------:R-:W-:-:S02]  /*11c30*/  ISETP.GT.AND P1, PT, R2, 0x21, PT ;  /* 0x000000210200780c */ /* 0x000fc40003f24270 */
[C---:B------:R-:W-:Y:S02]  /*11c40*/  ISETP.GT.AND P3, PT, R2.reuse, 0x28, PT ;  /* 0x000000280200780c */ /* 0x040fe40003f64270 */
[C---:B------:R-:W-:Y:S02]  /*11c50*/  ISETP.GT.AND P4, PT, R2.reuse, 0x29, PT ;  /* 0x000000290200780c */ /* 0x040fe40003f84270 */
[----:B------:R-:W-:Y:S02]  /*11c60*/  ISETP.GT.AND P0, PT, R2, 0x30, PT ;  /* 0x000000300200780c */ /* 0x000fe40003f04270 */
[----:B------:R-:W-:Y:S02]  /*11c70*/  FSEL R23, R95, -INF , P2 ;  /* 0xff8000005f177808 */ /* 0x000fe40001000000 */
        /* <DEDUP_REMOVED lines=53> */
[----:B-1----:R-:W-:Y:S02]  /*11fd0*/  FMNMX.FTZ R4, R8, R15, !PT ;  /* 0x0000000f08047209 */ /* 0x002fe40007810000 */
        /* <DEDUP_REMOVED lines=93> */
[----:B------:R-:W1:Y:S02]  /*125b0*/  SHFL.BFLY PT, R4, R2, 0x2, 0x1f ;  /* 0x0c401f0002047f89 */ /* 0x000e6400000e0000 */
[----:B------:R-:W-:-:S05]  /*125c0*/  FMNMX.FTZ R3, R45, R3, !PT ;  /* 0x000000032d037209 */ /* 0x000fca0007810000 */
[----:B------:R-:W2:Y:S01]  /*125d0*/  SHFL.BFLY PT, R5, R3, 0x2, 0x1f ;  /* 0x0c401f0003057f89 */ /* 0x000ea200000e0000 */
[----:B-1----:R-:W-:-:S05]  /*125e0*/  FMNMX.FTZ R2, R4, R2, !PT ;  /* 0x0000000204027209 */ /* 0x002fca0007810000 */
[----:B------:R-:W1:Y:S01]  /*125f0*/  SHFL.BFLY PT, R6, R2, 0x1, 0x1f ;  /* 0x0c201f0002067f89 */ /* 0x000e6200000e0000 */
[----:B--2---:R-:W-:-:S05]  /*12600*/  FMNMX.FTZ R5, R3, R5, !PT ;  /* 0x0000000503057209 */ /* 0x004fca0007810000 */
[----:B------:R2:W3:Y:S01]  /*12610*/  SHFL.BFLY PT, R4, R5, 0x1, 0x1f ;  /* 0x0c201f0005047f89 */ /* 0x0004e200000e0000 */
[----:B-1----:R-:W-:-:S05]  /*12620*/  FMNMX.FTZ R6, R2, R6, !PT ;  /* 0x0000000602067209 */ /* 0x002fca0007810000 */
.L_x_1736:
[C---:B------:R-:W-:Y:S01]  /*12630*/  FMUL.FTZ R3, R6.reuse, c[0x0][0x2d0] ;  /* 0x0000b40006037a20 */ /* 0x040fe20000410000 */
[----:B------:R-:W-:Y:S01]  /*12640*/  FSETP.NEU.FTZ.AND P0, PT, R6, -INF , PT ;  /* 0xff8000000600780b */ /* 0x000fe20003f1d000 */
[----:B------:R-:W-:Y:S01]  /*12650*/  WARPSYNC 0xffffffff ;  /* 0xffffffff00007948 */ /* 0x000fe20003800000 */
[----:B--23--:R-:W-:Y:S01]  /*12660*/  FMNMX.FTZ R5, R4, R5, !PT ;  /* 0x0000000504057209 */ /* 0x00cfe20007810000 */
[----:B------:R-:W2:Y:S01]  /*12670*/  LDL R149, [R1+0x40] ;  /* 0x0000400001957983 */ /* 0x000ea20000100800 */
[----:B------:R-:W-:Y:S02]  /*12680*/  FSEL R3, R3, RZ, P0 ;  /* 0x000000ff03037208 */ /* 0x000fe40000000000 */
[----:B------:R-:W-:Y:S01]  /*12690*/  FSETP.NEU.FTZ.AND P0, PT, R5, -INF , PT ;  /* 0xff8000000500780b */ /* 0x000fe20003f1d000 */
[----:B------:R-:W3:Y:S02]  /*126a0*/  LDL R148, [R1+0x44] ;  /* 0x0000440001947983 */ /* 0x000ee40000100800 */
        /* <DEDUP_REMOVED lines=10> */
[--C-:B------:R-:W-:Y:S02]  /*12750*/  FFMA.FTZ R70, R70, c[0x0][0x2d0], -R3.reuse ;  /* 0x0000b40046467a23 */ /* 0x100fe40000010803 */
[--C-:B------:R-:W-:Y:S02]  /*12760*/  FFMA.FTZ R68, R68, c[0x0][0x2d0], -R3.reuse ;  /* 0x0000b40044447a23 */ /* 0x100fe40000010803 */
[----:B-1----:R-:W-:-:S04]  /*12770*/  FFMA.FTZ R2, R10, c[0x0][0x2d0], -R3 ;  /* 0x0000b4000a027a23 */ /* 0x002fc80000010803 */
[----:B------:R1:W5:Y:S01]  /*12780*/  MUFU.EX2 R86, R2 ;  /* 0x0000000200567308 */ /* 0x0003620000000800 */
[----:B----4-:R-:W-:-:S07]  /*12790*/  FFMA.FTZ R4, R26, c[0x0][0x2d0], -R3 ;  /* 0x0000b4001a047a23 */ /* 0x010fce0000010803 */
[----:B------:R-:W4:Y:S01]  /*127a0*/  MUFU.EX2 R96, R4 ;  /* 0x0000000400607308 */ /* 0x000f220000000800 */
[----:B-1----:R-:W-:Y:S01]  /*127b0*/  FFMA.FTZ R2, R11, c[0x0][0x2d0], -R3 ;  /* 0x0000b4000b027a23 */ /* 0x002fe20000010803 */
[----:B-----5:R-:W-:-:S06]  /*127c0*/  F2FP.BF16.PACK_AB R32, R86, R87 ;  /* 0x000000575620723e */ /* 0x020fcc00000010ff */
[----:B------:R1:W-:Y:S01]  /*127d0*/  MUFU.EX2 R89, R2 ;  /* 0x0000000200597308 */ /* 0x0003e20000000800 */
[----:B----4-:R-:W-:Y:S01]  /*127e0*/  F2FP.BF16.PACK_AB R30, R96, R94 ;  /* 0x0000005e601e723e */ /* 0x010fe200000010ff */
[----:B-1----:R-:W-:-:S06]  /*127f0*/  FFMA.FTZ R2, R20, c[0x0][0x2d0], -R3 ;  /* 0x0000b40014027a23 */ /* 0x002fcc0000010803 */
[----:B------:R1:W4:Y:S02]  /*12800*/  MUFU.EX2 R88, R2 ;  /* 0x0000000200587308 */ /* 0x0003240000000800 */
[----:B-1----:R-:W-:Y:S01]  /*12810*/  FFMA.FTZ R2, R21, c[0x0][0x2d0], -R3 ;  /* 0x0000b40015027a23 */ /* 0x002fe20000010803 */
[----:B----4-:R-:W-:-:S05]  /*12820*/  F2FP.BF16.PACK_AB R34, R88, R89 ;  /* 0x000000595822723e */ /* 0x010fca00000010ff */
[----:B------:R1:W-:Y:S02]  /*12830*/  MUFU.EX2 R91, R2 ;  /* 0x00000002005b7308 */ /* 0x0003e40000000800 */
[----:B-1----:R-:W-:Y:S02]  /*12840*/  FFMA.FTZ R2, R22, c[0x0][0x2d0], -R3 ;  /* 0x0000b40016027a23 */ /* 0x002fe40000010803 */
[----:B------:R-:W-:Y:S04]  /*12850*/  LDSM.16.MT88.4 R20, [R203+0x800] ;  /* 0x00080000cb14783b */ /* 0x000fe80000004200 */
[----:B------:R1:W4:Y:S02]  /*12860*/  MUFU.EX2 R92, R2 ;  /* 0x00000002005c7308 */ /* 0x0003240000000800 */
[----:B-1----:R-:W-:Y:S01]  /*12870*/  FMUL.FTZ R2, R5, c[0x0][0x2d0] ;  /* 0x0000b40005027a20 */ /* 0x002fe20000410000 */
[----:B----4-:R-:W-:-:S04]  /*12880*/  F2FP.BF16.PACK_AB R28, R92, R91 ;  /* 0x0000005b5c1c723e */ /* 0x010fc800000010ff */
[----:B------:R-:W-:-:S05]  /*12890*/  FSEL R2, R2, RZ, P0 ;  /* 0x000000ff02027208 */ /* 0x000fca0000000000 */
[--C-:B------:R-:W-:Y:S02]  /*128a0*/  FFMA.FTZ R4, R8, c[0x0][0x2d0], -R2.reuse ;  /* 0x0000b40008047a23 */ /* 0x100fe40000010802 */
[----:B------:R-:W1:Y:S01]  /*128b0*/  LDSM.16.MT88.4 R8, [R203] ;  /* 0x00000000cb08783b */ /* 0x000e620000004200 */
[--C-:B------:R-:W-:Y:S01]  /*128c0*/  FFMA.FTZ R64, R64, c[0x0][0x2d0], -R2.reuse ;  /* 0x0000b40040407a23 */ /* 0x100fe20000010802 */
[----:B------:R4:W-:Y:S01]  /*128d0*/  MUFU.EX2 R84, R4 ;  /* 0x0000000400547308 */ /* 0x0009e20000000800 */
[--C-:B------:R-:W-:Y:S02]  /*128e0*/  FFMA.FTZ R63, R63, c[0x0][0x2d0], -R2.reuse ;  /* 0x0000b4003f3f7a23 */ /* 0x100fe40000010802 */
[--C-:B------:R-:W-:Y:S02]  /*128f0*/  FFMA.FTZ R62, R62, c[0x0][0x2d0], -R2.reuse ;  /* 0x0000b4003e3e7a23 */ /* 0x100fe40000010802 */
[--C-:B------:R-:W-:Y:S02]  /*12900*/  FFMA.FTZ R61, R61, c[0x0][0x2d0], -R2.reuse ;  /* 0x0000b4003d3d7a23 */ /* 0x100fe40000010802 */
[----:B------:R-:W-:-:S02]  /*12910*/  FFMA.FTZ R60, R60, c[0x0][0x2d0], -R2 ;  /* 0x0000b4003c3c7a23 */ /* 0x000fc40000010802 */
[--C-:B------:R-:W-:Y:S02]  /*12920*/  FFMA.FTZ R58, R58, c[0x0][0x2d0], -R2.reuse ;  /* 0x0000b4003a3a7a23 */ /* 0x100fe40000010802 */
[--C-:B------:R-:W-:Y:S02]  /*12930*/  FFMA.FTZ R59, R59, c[0x0][0x2d0], -R2.reuse ;  /* 0x0000b4003b3b7a23 */ /* 0x100fe40000010802 */
[--C-:B------:R-:W-:Y:S02]  /*12940*/  FFMA.FTZ R57, R57, c[0x0][0x2d0], -R2.reuse ;  /* 0x0000b40039397a23 */ /* 0x100fe40000010802 */
[--C-:B------:R-:W-:Y:S02]  /*12950*/  FFMA.FTZ R56, R56, c[0x0][0x2d0], -R2.reuse ;  /* 0x0000b40038387a23 */ /* 0x100fe40000010802 */
[--C-:B----4-:R-:W-:Y:S02]  /*12960*/  FFMA.FTZ R4, R15, c[0x0][0x2d0], -R2.reuse ;  /* 0x0000b4000f047a23 */ /* 0x110fe40000010802 */
[----:B------:R-:W-:-:S02]  /*12970*/  FFMA.FTZ R55, R55, c[0x0][0x2d0], -R2 ;  /* 0x0000b40037377a23 */ /* 0x000fc40000010802 */
[----:B------:R4:W5:Y:S01]  /*12980*/  MUFU.EX2 R80, R4 ;  /* 0x0000000400507308 */ /* 0x0009620000000800 */
[--C-:B------:R-:W-:Y:S02]  /*12990*/  FFMA.FTZ R54, R54, c[0x0][0x2d0], -R2.reuse ;  /* 0x0000b40036367a23 */ /* 0x100fe40000010802 */
[--C-:B------:R-:W-:Y:S02]  /*129a0*/  FFMA.FTZ R53, R53, c[0x0][0x2d0], -R2.reuse ;  /* 0x0000b40035357a23 */ /* 0x100fe40000010802 */
[--C-:B------:R-:W-:Y:S02]  /*129b0*/  FFMA.FTZ R52, R52, c[0x0][0x2d0], -R2.reuse ;  /* 0x0000b40034347a23 */ /* 0x100fe40000010802 */
[--C-:B------:R-:W-:Y:S02]  /*129c0*/  FFMA.FTZ R51, R51, c[0x0][0x2d0], -R2.reuse ;  /* 0x0000b40033337a23 */ /* 0x100fe40000010802 */
[--C-:B------:R-:W-:Y:S02]  /*129d0*/  FFMA.FTZ R50, R50, c[0x0][0x2d0], -R2.reuse ;  /* 0x0000b40032327a23 */ /* 0x100fe40000010802 */
[----:B------:R-:W-:-:S02]  /*129e0*/  FFMA.FTZ R49, R49, c[0x0][0x2d0], -R2 ;  /* 0x0000b40031317a23 */ /* 0x000fc40000010802 */
[--C-:B------:R-:W-:Y:S02]  /*129f0*/  FFMA.FTZ R48, R48, c[0x0][0x2d0], -R2.reuse ;  /* 0x0000b40030307a23 */ /* 0x100fe40000010802 */
[----:B----4-:R-:W-:Y:S01]  /*12a00*/  FFMA.FTZ R4, R19, c[0x0][0x2d0], -R2 ;  /* 0x0000b40013047a23 */ /* 0x010fe20000010802 */
[----:B-----5:R-:W-:-:S03]  /*12a10*/  F2FP.BF16.PACK_AB R33, R80, R84 ;  /* 0x000000545021723e */ /* 0x020fc600000010ff */
[----:B------:R4:W-:Y:S02]  /*12a20*/  MUFU.EX2 R15, R4 ;  /* 0x00000004000f7308 */ /* 0x0009e40000000800 */
[----:B----4-:R-:W-:-:S06]  /*12a30*/  FFMA.FTZ R4, R18, c[0x0][0x2d0], -R2 ;  /* 0x0000b40012047a23 */ /* 0x010fcc0000010802 */
[----:B------:R4:W5:Y:S02]  /*12a40*/  MUFU.EX2 R85, R4 ;  /* 0x0000000400557308 */ /* 0x0009640000000800 */
[----:B----4-:R-:W-:Y:S01]  /*12a50*/  FFMA.FTZ R4, R17, c[0x0][0x2d0], -R2 ;  /* 0x0000b40011047a23 */ /* 0x010fe20000010802 */
[----:B-----5:R-:W-:-:S05]  /*12a60*/  F2FP.BF16.PACK_AB R35, R85, R15 ;  /* 0x0000000f5523723e */ /* 0x020fca00000010ff */
[----:B------:R4:W-:Y:S02]  /*12a70*/  MUFU.EX2 R90, R4 ;  /* 0x00000004005a7308 */ /* 0x0009e40000000800 */
[--C-:B----4-:R-:W-:Y:S02]  /*12a80*/  FFMA.FTZ R4, R16, c[0x0][0x2d0], -R2.reuse ;  /* 0x0000b40010047a23 */ /* 0x110fe40000010802 */
[C---:B-1----:R-:W-:Y:S04]  /*12a90*/  HMMA.16816.F32.BF16 R16, R32.reuse, R8, RZ ;  /* 0x000000082010723c */ /* 0x042fe800000418ff */
[----:B------:R1:W4:Y:S04]  /*12aa0*/  MUFU.EX2 R93, R4 ;  /* 0x00000004005d7308 */ /* 0x0003280000000800 */
[----:B------:R-:W-:Y:S01]  /*12ab0*/  HMMA.16816.F32.BF16 R8, R32, R10, RZ ;  /* 0x0000000a2008723c */ /* 0x000fe200000418ff */
[----:B-1----:R-:W-:Y:S01]  /*12ac0*/  FFMA.FTZ R4, R24, c[0x0][0x2d0], -R2 ;  /* 0x0000b40018047a23 */ /* 0x002fe20000010802 */
[----:B----4-:R-:W-:-:S03]  /*12ad0*/  F2FP.BF16.PACK_AB R29, R93, R90 ;  /* 0x0000005a5d1d723e */ /* 0x010fc600000010ff */
[----:B------:R1:W-:Y:S02]  /*12ae0*/  MUFU.EX2 R95, R4 ;  /* 0x00000004005f7308 */ /* 0x0003e40000000800 */
[----:B-1----:R-:W-:Y:S02]  /*12af0*/  FFMA.FTZ R4, R25, c[0x0][0x2d0], -R2 ;  /* 0x0000b40019047a23 */ /* 0x002fe40000010802 */
[----:B------:R-:W1:Y:S04]  /*12b00*/  LDSM.16.MT88.4 R24, [R204] ;  /* 0x00000000cc18783b */ /* 0x000e680000004200 */
[----:B------:R-:W4:Y:S02]  /*12b10*/  MUFU.EX2 R97, R4 ;  /* 0x0000000400617308 */ /* 0x000f240000000800 */
[----:B----4-:R-:W-:Y:S01]  /*12b20*/  F2FP.BF16.PACK_AB R31, R97, R95 ;  /* 0x0000005f611f723e */ /* 0x010fe200000010ff */
[----:B------:R-:W-:-:S04]  /*12b30*/  FADD.FTZ R4, R87, R86 ;  /* 0x0000005657047221 */ /* 0x000fc80000010000 */
[----:B------:R-:W-:Y:S02]  /*12b40*/  FADD.FTZ R4, R89, R4 ;  /* 0x0000000459047221 */ /* 0x000fe40000010000 */
[----:B------:R-:W-:Y:S02]  /*12b50*/  HMMA.16816.F32.BF16 R136, R28, R20, R16 ;  /* 0x000000141c88723c */ /* 0x000fe40000041810 */
[----:B------:R-:W-:-:S04]  /*12b60*/  FADD.FTZ R4, R88, R4 ;  /* 0x0000000458047221 */ /* 0x000fc80000010000 */
[----:B------:R-:W-:Y:S02]  /*12b70*/  FADD.FTZ R4, R91, R4 ;  /* 0x000000045b047221 */ /* 0x000fe40000010000 */
[----:B------:R-:W-:Y:S01]  /*12b80*/  HMMA.16816.F32.BF16 R132, R28, R22, R8 ;  /* 0x000000161c84723c */ /* 0x000fe20000041808 */
[----:B------:R-:W4:Y:S01]  /*12b90*/  LDSM.16.MT88.4 R20, [R204+0x800] ;  /* 0x00080000cc14783b */ /* 0x000f220000004200 */
[----:B------:R-:W-:-:S06]  /*12ba0*/  FADD.FTZ R4, R92, R4 ;  /* 0x000000045c047221 */ /* 0x000fcc0000010000 */
[C---:B-1----:R-:W-:Y:S08]  /*12bb0*/  HMMA.16816.F32.BF16 R16, R32.reuse, R24, RZ ;  /* 0x000000182010723c */ /* 0x042ff000000418ff */
[----:B------:R-:W-:Y:S01]  /*12bc0*/  HMMA.16816.F32.BF16 R8, R32, R26, RZ ;  /* 0x0000001a2008723c */ /* 0x000fe200000418ff */
[----:B------:R-:W1:Y:S11]  /*12bd0*/  LDSM.16.MT88.4 R24, [R206] ;  /* 0x00000000ce18783b */ /* 0x000e760000004200 */
[----:B------:R-:W-:Y:S04]  /*12be0*/  @!UPT UIADD3 URZ, URZ, URZ, URZ ;  /* 0x0000003f3f3ff290 */ /* 0x000fe8000fffe03f */
[C---:B----4-:R-:W-:Y:S01]  /*12bf0*/  HMMA.16816.F32.BF16 R128, R28.reuse, R20, R16 ;  /* 0x000000141c80723c */ /* 0x050fe20000041810 */
[----:B------:R-:W4:Y:S07]  /*12c00*/  LDSM.16.MT88.4 R16, [R206+0x800] ;  /* 0x00080000ce10783b */ /* 0x000f2e0000004200 */
[----:B------:R-:W-:Y:S01]  /*12c10*/  HMMA.16816.F32.BF16 R124, R28, R22, R8 ;  /* 0x000000161c7c723c */ /* 0x000fe20000041808 */
[----:B------:R-:W5:Y:S07]  /*12c20*/  LDSM.16.MT88.4 R20, [R205] ;  /* 0x00000000cd14783b */ /* 0x000f6e0000004200 */
[----:B-1----:R-:W-:Y:S07]  /*12c30*/  HMMA.16816.F32.BF16 R8, R32, R24, RZ ;  /* 0x000000182008723c */ /* 0x002fee00000418ff */
[----:B------:R-:W-:-:S02]  /*12c40*/  FFMA.FTZ R25, R42, c[0x0][0x2d0], -R3 ;  /* 0x0000b4002a197a23 */ /* 0x000fc40000010803 */
[--C-:B------:R-:W-:Y:S02]  /*12c50*/  FFMA.FTZ R24, R43, c[0x0][0x2d0], -R3.reuse ;  /* 0x0000b4002b187a23 */ /* 0x100fe40000010803 */
[--C-:B------:R-:W-:Y:S02]  /*12c60*/  FFMA.FTZ R42, R75, c[0x0][0x2d0], -R3.reuse ;  /* 0x0000b4004b2a7a23 */ /* 0x100fe40000010803 */
[----:B------:R-:W-:Y:S01]  /*12c70*/  FFMA.FTZ R43, R74, c[0x0][0x2d0], -R3 ;  /* 0x0000b4004a2b7a23 */ /* 0x000fe20000010803 */
[----:B------:R-:W-:Y:S01]  /*12c80*/  MUFU.EX2 R25, R25 ;  /* 0x0000001900197308 */ /* 0x000fe20000000800 */
[----:B------:R-:W-:-:S09]  /*12c90*/  FFMA.FTZ R75, R45, c[0x0][0x2d0], -R2 ;  /* 0x0000b4002d4b7a23 */ /* 0x000fd20000010802 */
[----:B----4-:R-:W-:Y:S07]  /*12ca0*/  HMMA.16816.F32.BF16 R120, R28, R16, R8 ;  /* 0x000000101c78723c */ /* 0x010fee0000041808 */
[----:B------:R-:W-:Y:S02]  /*12cb0*/  FADD.FTZ R8, R84, R80 ;  /* 0x0000005054087221 */ /* 0x000fe40000010000 */
[----:B------:R-:W-:Y:S02]  /*12cc0*/  FFMA.FTZ R80, R46, c[0x0][0x2d0], -R2 ;  /* 0x0000b4002e507a23 */ /* 0x000fe40000010802 */
[----:B------:R-:W-:-:S02]  /*12cd0*/  FADD.FTZ R15, R15, R8 ;  /* 0x000000080f0f7221 */ /* 0x000fc40000010000 */
[----:B------:R-:W-:Y:S02]  /*12ce0*/  HMMA.16816.F32.BF16 R8, R32, R26, RZ ;  /* 0x0000001a2008723c */ /* 0x000fe400000418ff */
[----:B------:R-:W-:-:S05]  /*12cf0*/  FADD.FTZ R15, R85, R15 ;  /* 0x0000000f550f7221 */ /* 0x000fca0000010000 */
[--C-:B------:R-:W-:Y:S02]  /*12d00*/  FFMA.FTZ R27, R40, c[0x0][0x2d0], -R3.reuse ;  /* 0x0000b400281b7a23 */ /* 0x100fe40000010803 */
[--C-:B------:R-:W-:Y:S02]  /*12d10*/  FFMA.FTZ R26, R41, c[0x0][0x2d0], -R3.reuse ;  /* 0x0000b400291a7a23 */ /* 0x100fe40000010803 */
[--C-:B------:R-:W-:Y:S02]  /*12d20*/  FFMA.FTZ R40, R65, c[0x0][0x2d0], -R3.reuse ;  /* 0x0000b40041287a23 */ /* 0x100fe40000010803 */
[--C-:B------:R-:W-:Y:S02]  /*12d30*/  FFMA.FTZ R41, R66, c[0x0][0x2d0], -R3.reuse ;  /* 0x0000b40042297a23 */ /* 0x100fe40000010803 */
[--C-:B------:R-:W-:Y:S02]  /*12d40*/  FFMA.FTZ R65, R72, c[0x0][0x2d0], -R3.reuse ;  /* 0x0000b40048417a23 */ /* 0x100fe40000010803 */
[----:B------:R-:W-:-:S02]  /*12d50*/  FFMA.FTZ R66, R71, c[0x0][0x2d0], -R3 ;  /* 0x0000b40047427a23 */ /* 0x000fc40000010803 */
[----:B------:R-:W-:-:S05]  /*12d60*/  FFMA.FTZ R71, R47, c[0x0][0x2d0], -R2 ;  /* 0x0000b4002f477a23 */ /* 0x000fca0000010802 */
[----:B------:R-:W-:Y:S01]  /*12d70*/  HMMA.16816.F32.BF16 R116, R28, R18, R8 ;  /* 0x000000121c74723c */ /* 0x000fe20000041808 */
[----:B------:R-:W1:Y:S07]  /*12d80*/  LDSM.16.MT88.4 R16, [R205+0x800] ;  /* 0x00080000cd10783b */ /* 0x000e6e0000004200 */
[----:B-----5:R-:W-:Y:S11]  /*12d90*/  HMMA.16816.F32.BF16 R8, R32, R20, RZ ;  /* 0x000000142008723c */ /* 0x020ff600000418ff */
[----:B------:R-:W-:Y:S11]  /*12da0*/  @!UPT UIADD3 URZ, URZ, URZ, URZ ;  /* 0x0000003f3f3ff290 */ /* 0x000ff6000fffe03f */
[----:B------:R-:W-:Y:S02]  /*12db0*/  @!UPT UIADD3 URZ, URZ, URZ, URZ ;  /* 0x0000003f3f3ff290 */ /* 0x000fe4000fffe03f */
[----:B-1----:R-:W-:Y:S08]  /*12dc0*/  HMMA.16816.F32.BF16 R112, R28, R16, R8 ;  /* 0x000000101c70723c */ /* 0x002ff00000041808 */
[----:B------:R-:W-:Y:S01]  /*12dd0*/  HMMA.16816.F32.BF16 R8, R32, R22, RZ ;  /* 0x000000162008723c */ /* 0x000fe200000418ff */
[----:B------:R-:W-:Y:S11]  /*12de0*/  LDSM.16.MT88.4 R20, [R203+0x4000] ;  /* 0x00400000cb14783b */ /* 0x000ff60000004200 */
[----:B------:R-:W-:Y:S11]  /*12df0*/  @!UPT UIADD3 URZ, URZ, URZ, URZ ;  /* 0x0000003f3f3ff290 */ /* 0x000ff6000fffe03f */
[----:B------:R-:W-:Y:S01]  /*12e00*/  @!UPT UIADD3 URZ, URZ, URZ, URZ ;  /* 0x0000003f3f3ff290 */ /* 0x000fe2000fffe03f */
[----:B------:R-:W-:Y:S01]  /*12e10*/  HMMA.16816.F32.BF16 R108, R28, R18, R8 ;  /* 0x000000121c6c723c */ /* 0x000fe20000041808 */
[----:B------:R-:W1:Y:S06]  /*12e20*/  LDSM.16.MT88.4 R16, [R203+0x3800] ;  /* 0x00380000cb10783b */ /* 0x000e6c0000004200 */
[----:B------:R-:W-:Y:S02]  /*12e30*/  FADD.FTZ R8, R90, R15 ;  /* 0x0000000f5a087221 */ /* 0x000fe40000010000 */
[--C-:B------:R-:W-:Y:S02]  /*12e40*/  FFMA.FTZ R15, R44, c[0x0][0x2d0], -R3.reuse ;  /* 0x0000b4002c0f7a23 */ /* 0x100fe40000010803 */
[----:B------:R-:W-:-:S02]  /*12e50*/  FFMA.FTZ R44, R73, c[0x0][0x2d0], -R3 ;  /* 0x0000b400492c7a23 */ /* 0x000fc40000010803 */
[----:B------:R-:W-:Y:S02]  /*12e60*/  FADD.FTZ R3, R94, R4 ;  /* 0x000000045e037221 */ /* 0x000fe40000010000 */
[----:B------:R-:W-:Y:S01]  /*12e70*/  FADD.FTZ R4, R93, R8 ;  /* 0x000000085d047221 */ /* 0x000fe20000010000 */
[----:B------:R-:W-:Y:S01]  /*12e80*/  MUFU.EX2 R15, R15 ;  /* 0x0000000f000f7308 */ /* 0x000fe20000000800 */
[----:B------:R-:W-:Y:S02]  /*12e90*/  FADD.FTZ R2, R96, R3 ;  /* 0x0000000360027221 */ /* 0x000fe40000010000 */
[----:B------:R-:W-:-:S04]  /*12ea0*/  FADD.FTZ R3, R95, R4 ;  /* 0x000000045f037221 */ /* 0x000fc80000010000 */
[----:B------:R-:W-:Y:S01]  /*12eb0*/  FADD.FTZ R3, R97, R3 ;  /* 0x0000000361037221 */ /* 0x000fe20000010000 */
[----:B------:R-:W-:Y:S01]  /*12ec0*/  MUFU.EX2 R4, R38 ;  /* 0x0000002600047308 */ /* 0x000fe20000000800 */
[----:B-1----:R-:W-:Y:S07]  /*12ed0*/  HMMA.16816.F32.BF16 R8, R32, R16, RZ ;  /* 0x000000102008723c */ /* 0x002fee00000418ff */
[----:B------:R-:W1:Y:S08]  /*12ee0*/  MUFU.EX2 R16, R39 ;  /* 0x0000002700107308 */ /* 0x000e700000000800 */
[----:B------:R-:W-:Y:S01]  /*12ef0*/  MUFU.EX2 R17, R36 ;  /* 0x0000002400117308 */ /* 0x000fe20000000800 */
[----:B-1----:R-:W-:-:S04]  /*12f00*/  FADD.FTZ R2, R16, R2 ;  /* 0x0000000210027221 */ /* 0x002fc80000010000 */
[----:B------:R-:W-:-:S04]  /*12f10*/  FADD.FTZ R2, R4, R2 ;  /* 0x0000000204027221 */ /* 0x000fc80000010000 */
[----:B------:R-:W-:Y:S01]  /*12f20*/  HMMA.16816.F32.BF16 R88, R28, R20, R8 ;  /* 0x000000141c58723c */ /* 0x000fe20000041808 */
[----:B------:R-:W-:Y:S07]  /*12f30*/  MUFU.EX2 R20, R27 ;  /* 0x0000001b00147308 */ /* 0x000fee0000000800 */
[----:B------:R-:W-:Y:S01]  /*12f40*/  HMMA.16816.F32.BF16 R8, R32, R18, RZ ;  /* 0x000000122008723c */ /* 0x000fe200000418ff */
[----:B------:R-:W1:Y:S08]  /*12f50*/  MUFU.EX2 R18, R37 ;  /* 0x0000002500127308 */ /* 0x000e700000000800 */
[----:B------:R4:W5:Y:S08]  /*12f60*/  MUFU.EX2 R21, R24 ;  /* 0x0000001800157308 */ /* 0x0009700000000800 */
[----:B------:R-:W2:Y:S01]  /*12f70*/  MUFU.EX2 R19, R26 ;  /* 0x0000001a00137308 */ /* 0x000ea20000000800 */
[----:B-1----:R-:W-:-:S04]  /*12f80*/  FADD.FTZ R2, R18, R2 ;  /* 0x0000000212027221 */ /* 0x002fc80000010000 */
[----:B------:R-:W-:Y:S02]  /*12f90*/  FADD.FTZ R2, R17, R2 ;  /* 0x0000000211027221 */ /* 0x000fe40000010000 */
[----:B------:R-:W-:Y:S01]  /*12fa0*/  HMMA.16816.F32.BF16 R92, R28, R22, R8 ;  /* 0x000000161c5c723c */ /* 0x000fe20000041808 */
[----:B----4-:R-:W-:Y:S01]  /*12fb0*/  F2FP.BF16.PACK_AB R24, R4, R16 ;  /* 0x000000100418723e */ /* 0x010fe200000010ff */
[----:B------:R-:W-:Y:S01]  /*12fc0*/  FADD.FTZ R2, R20, R2 ;  /* 0x0000000214027221 */ /* 0x000fe20000010000 */
[----:B------:R1:W-:Y:S04]  /*12fd0*/  MUFU.EX2 R4, R44 ;  /* 0x0000002c00047308 */ /* 0x0003e80000000800 */
[----:B-----5:R-:W-:Y:S01]  /*12fe0*/  F2FP.BF16.PACK_AB R22, R21, R25 ;  /* 0x000000191516723e */ /* 0x020fe200000010ff */
[----:B--2---:R-:W-:Y:S01]  /*12ff0*/  FADD.FTZ R2, R19, R2 ;  /* 0x0000000213027221 */ /* 0x004fe20000010000 */
[----:B------:R-:W-:-:S02]  /*13000*/  F2FP.BF16.PACK_AB R26, R17, R18 ;  /* 0x00000012111a723e */ /* 0x000fc400000010ff */
[----:B------:R-:W2:Y:S01]  /*13010*/  MUFU.EX2 R11, R40 ;  /* 0x00000028000b7308 */ /* 0x000ea20000000800 */
[----:B------:R-:W-:Y:S01]  /*13020*/  F2FP.BF16.PACK_AB R20, R19, R20 ;  /* 0x000000141314723e */ /* 0x000fe200000010ff */
[----:B------:R-:W-:-:S04]  /*13030*/  FADD.FTZ R2, R25, R2 ;  /* 0x0000000219027221 */ /* 0x000fc80000010000 */
[----:B------:R-:W-:Y:S01]  /*13040*/  FADD.FTZ R2, R21, R2 ;  /* 0x0000000215027221 */ /* 0x000fe20000010000 */
[----:B-1----:R-:W1:Y:S01]  /*13050*/  LDSM.16.MT88.4 R44, [R204+0x3800] ;  /* 0x00380000cc2c783b */ /* 0x002e620000004200 */
[----:B------:R-:W4:Y:S02]  /*13060*/  MUFU.EX2 R10, R41 ;  /* 0x00000029000a7308 */ /* 0x000f240000000800 */
[----:B------:R-:W-:-:S04]  /*13070*/  FADD.FTZ R2, R15, R2 ;  /* 0x000000020f027221 */ /* 0x000fc80000010000 */
[C---:B--2---:R-:W-:Y:S02]  /*13080*/  FADD.FTZ R2, R11.reuse, R2 ;  /* 0x000000020b027221 */ /* 0x044fe40000010000 */
[----:B------:R-:W2:Y:S01]  /*13090*/  MUFU.EX2 R9, R42 ;  /* 0x0000002a00097308 */ /* 0x000ea20000000800 */
[----:B------:R-:W-:-:S07]  /*130a0*/  F2FP.BF16.PACK_AB R16, R11, R15 ;  /* 0x0000000f0b10723e */ /* 0x000fce00000010ff */
[----:B------:R5:W3:Y:S01]  /*130b0*/  MUFU.EX2 R8, R43 ;  /* 0x0000002b00087308 */ /* 0x000ae20000000800 */
[----:B----4-:R-:W-:-:S04]  /*130c0*/  FADD.FTZ R2, R10, R2 ;  /* 0x000000020a027221 */ /* 0x010fc80000010000 */
[C---:B--2---:R-:W-:Y:S01]  /*130d0*/  FADD.FTZ R2, R9.reuse, R2 ;  /* 0x0000000209027221 */ /* 0x044fe20000010000 */
[----:B------:R-:W-:Y:S02]  /*130e0*/  F2FP.BF16.PACK_AB R18, R9, R10 ;  /* 0x0000000a0912723e */ /* 0x000fe400000010ff */
[----:B------:R-:W-:Y:S01]  /*130f0*/  MUFU.EX2 R11, R67 ;  /* 0x00000043000b7308 */ /* 0x000fe20000000800 */
[----:B-----5:R-:W2:Y:S01]  /*13100*/  LDSM.16.MT88.4 R40, [R204+0x4000] ;  /* 0x00400000cc28783b */ /* 0x020ea20000004200 */
[----:B---3--:R-:W-:-:S06]  /*13110*/  FADD.FTZ R2, R8, R2 ;  /* 0x0000000208027221 */ /* 0x008fcc0000010000 */
[----:B------:R-:W3:Y:S01]  /*13120*/  MUFU.EX2 R10, R65 ;  /* 0x00000041000a7308 */ /* 0x000ee20000000800 */
[C---:B------:R-:W-:Y:S01]  /*13130*/  F2FP.BF16.PACK_AB R8, R4.reuse, R8 ;  /* 0x000000080408723e */ /* 0x040fe200000010ff */
[----:B------:R-:W-:Y:S01]  /*13140*/  FADD.FTZ R2, R4, R2 ;  /* 0x0000000204027221 */ /* 0x000fe20000010000 */
[----:B-1----:R-:W-:Y:S05]  /*13150*/  HMMA.16816.F32.BF16 R36, R32, R44, RZ ;  /* 0x0000002c2024723c */ /* 0x002fea00000418ff */
[----:B------:R-:W1:Y:S08]  /*13160*/  MUFU.EX2 R4, R66 ;  /* 0x0000004200047308 */ /* 0x000e700000000800 */
[----:B------:R-:W4:Y:S01]  /*13170*/  MUFU.EX2 R9, R69 ;  /* 0x0000004500097308 */ /* 0x000f220000000800 */
[----:B---3--:R-:W-:-:S07]  /*13180*/  FADD.FTZ R2, R10, R2 ;  /* 0x000000020a027221 */ /* 0x008fce0000010000 */
[----:B------:R-:W3:Y:S01]  /*13190*/  MUFU.EX2 R25, R64 ;  /* 0x0000004000197308 */ /* 0x000ee20000000800 */
[C---:B-1----:R-:W-:Y:S01]  /*131a0*/  FADD.FTZ R2, R4.reuse, R2 ;  /* 0x0000000204027221 */ /* 0x042fe20000010000 */
[----:B------:R-:W-:-:S03]  /*131b0*/  F2FP.BF16.PACK_AB R10, R4, R10 ;  /* 0x0000000a040a723e */ /* 0x000fc600000010ff */
[----:B------:R-:W-:-:S03]  /*131c0*/  FADD.FTZ R2, R11, R2 ;  /* 0x000000020b027221 */ /* 0x000fc60000010000 */
[----:B------:R-:W1:Y:S01]  /*131d0*/  MUFU.EX2 R19, R70 ;  /* 0x0000004600137308 */ /* 0x000e620000000800 */
[C---:B----4-:R-:W-:Y:S01]  /*131e0*/  FADD.FTZ R2, R9.reuse, R2 ;  /* 0x0000000209027221 */ /* 0x050fe20000010000 */
[----:B------:R-:W-:Y:S01]  /*131f0*/  F2FP.BF16.PACK_AB R72, R9, R11 ;  /* 0x0000000b0948723e */ /* 0x000fe200000010ff */
[----:B--2---:R-:W-:Y:S05]  /*13200*/  HMMA.16816.F32.BF16 R100, R28, R40, R36 ;  /* 0x000000281c64723c */ /* 0x004fea0000041824 */
[----:B------:R-:W2:Y:S01]  /*13210*/  MUFU.EX2 R23, R63 ;  /* 0x0000003f00177308 */ /* 0x000ea20000000800 */
[----:B---3--:R-:W-:Y:S02]  /*13220*/  FADD.FTZ R3, R25, R3 ;  /* 0x0000000319037221 */ /* 0x008fe40000010000 */
[----:B------:R-:W-:Y:S01]  /*13230*/  HMMA.16816.F32.BF16 R36, R32, R46, RZ ;  /* 0x0000002e2024723c */ /* 0x000fe200000418ff */
[----:B------:R-:W3:Y:S04]  /*13240*/  LDSM.16.MT88.4 R44, [R206+0x3800] ;  /* 0x00380000ce2c783b */ /* 0x000ee80000004200 */
[----:B------:R-:W4:Y:S01]  /*13250*/  MUFU.EX2 R17, R68 ;  /* 0x0000004400117308 */ /* 0x000f220000000800 */
[----:B-1----:R-:W-:-:S07]  /*13260*/  FADD.FTZ R2, R19, R2 ;  /* 0x0000000213027221 */ /* 0x002fce0000010000 */
[----:B------:R-:W1:Y:S01]  /*13270*/  MUFU.EX2 R41, R62 ;  /* 0x0000003e00297308 */ /* 0x000e620000000800 */
[C---:B--2---:R-:W-:Y:S01]  /*13280*/  FADD.FTZ R3, R23.reuse, R3 ;  /* 0x0000000317037221 */ /* 0x044fe20000010000 */
[----:B------:R-:W-:-:S06]  /*13290*/  F2FP.BF16.PACK_AB R25, R23, R25 ;  /* 0x000000191719723e */ /* 0x000fcc00000010ff */
[----:B------:R-:W2:Y:S01]  /*132a0*/  MUFU.EX2 R27, R61 ;  /* 0x0000003d001b7308 */ /* 0x000ea20000000800 */
[C---:B----4-:R-:W-:Y:S01]  /*132b0*/  FADD.FTZ R246, R17.reuse, R2 ;  /* 0x0000000211f67221 */ /* 0x050fe20000010000 */
[----:B------:R-:W-:Y:S01]  /*132c0*/  F2FP.BF16.PACK_AB R74, R17, R19 ;  /* 0x00000013114a723e */ /* 0x000fe200000010ff */
[----:B------:R-:W-:Y:S05]  /*132d0*/  HMMA.16816.F32.BF16 R104, R28, R42, R36 ;  /* 0x0000002a1c68723c */ /* 0x000fea0000041824 */
[----:B------:R-:W4:Y:S01]  /*132e0*/  MUFU.EX2 R40, R60 ;  /* 0x0000003c00287308 */ /* 0x000f220000000800 */
[----:B-1----:R-:W-:-:S07]  /*132f0*/  FADD.FTZ R2, R41, R3 ;  /* 0x0000000329027221 */ /* 0x002fce0000010000 */
[----:B------:R-:W1:Y:S01]  /*13300*/  MUFU.EX2 R21, R58 ;  /* 0x0000003a00157308 */ /* 0x000e620000000800 */
[C---:B--2---:R-:W-:Y:S01]  /*13310*/  FADD.FTZ R2, R27.reuse, R2 ;  /* 0x000000021b027221 */ /* 0x044fe20000010000 */
[----:B------:R-:W-:Y:S01]  /*13320*/  F2FP.BF16.PACK_AB R27, R27, R41 ;  /* 0x000000291b1b723e */ /* 0x000fe200000010ff */
[----:B---3--:R-:W-:Y:S02]  /*13330*/  HMMA.16816.F32.BF16 R36, R32, R44, RZ ;  /* 0x0000002c2024723c */ /* 0x008fe400000418ff */
[----:B----4-:R-:W-:-:S03]  /*13340*/  FADD.FTZ R2, R40, R2 ;  /* 0x0000000228027221 */ /* 0x010fc60000010000 */
[----:B------:R-:W2:Y:S01]  /*13350*/  MUFU.EX2 R15, R59 ;  /* 0x0000003b000f7308 */ /* 0x000ea20000000800 */
[C---:B-1----:R-:W-:Y:S01]  /*13360*/  FADD.FTZ R2, R21.reuse, R2 ;  /* 0x0000000215027221 */ /* 0x042fe20000010000 */
[----:B------:R-:W-:-:S06]  /*13370*/  F2FP.BF16.PACK_AB R21, R21, R40 ;  /* 0x000000281515723e */ /* 0x000fcc00000010ff */
[----:B------:R-:W1:Y:S01]  /*13380*/  MUFU.EX2 R9, R57 ;  /* 0x0000003900097308 */ /* 0x000e620000000800 */
[----:B------:R-:W3:Y:S01]  /*13390*/  LDSM.16.MT88.4 R40, [R206+0x4000] ;  /* 0x00400000ce28783b */ /* 0x000ee20000004200 */
[----:B--2---:R-:W-:-:S06]  /*133a0*/  FADD.FTZ R2, R15, R2 ;  /* 0x000000020f027221 */ /* 0x004fcc0000010000 */
[----:B------:R-:W2:Y:S08]  /*133b0*/  MUFU.EX2 R4, R56 ;  /* 0x0000003800047308 */ /* 0x000eb00000000800 */
[----:B------:R-:W4:Y:S01]  /*133c0*/  MUFU.EX2 R3, R55 ;  /* 0x0000003700037308 */ /* 0x000f220000000800 */
[C---:B-1----:R-:W-:Y:S01]  /*133d0*/  FADD.FTZ R2, R9.reuse, R2 ;  /* 0x0000000209027221 */ /* 0x042fe20000010000 */
[----:B------:R-:W-:-:S06]  /*133e0*/  F2FP.BF16.PACK_AB R23, R9, R15 ;  /* 0x0000000f0917723e */ /* 0x000fcc00000010ff */
[----:B------:R-:W1:Y:S01]  /*133f0*/  MUFU.EX2 R11, R54 ;  /* 0x00000036000b7308 */ /* 0x000e620000000800 */
[----:B--2---:R-:W-:-:S07]  /*13400*/  FADD.FTZ R2, R4, R2 ;  /* 0x0000000204027221 */ /* 0x004fce0000010000 */
[----:B------:R-:W2:Y:S01]  /*13410*/  MUFU.EX2 R9, R53 ;  /* 0x0000003500097308 */ /* 0x000ea20000000800 */
[C---:B----4-:R-:W-:Y:S01]  /*13420*/  FADD.FTZ R2, R3.reuse, R2 ;  /* 0x0000000203027221 */ /* 0x050fe20000010000 */
[----:B------:R-:W-:-:S06]  /*13430*/  F2FP.BF16.PACK_AB R17, R3, R4 ;  /* 0x000000040311723e */ /* 0x000fcc00000010ff */
[----:B------:R-:W-:Y:S01]  /*13440*/  MUFU.EX2 R15, R51 ;  /* 0x00000033000f7308 */ /* 0x000fe20000000800 */
[----:B---3--:R-:W-:Y:S01]  /*13450*/  HMMA.16816.F32.BF16 R96, R28, R40, R36 ;  /* 0x000000281c60723c */ /* 0x008fe20000041824 */
[----:B-1----:R-:W-:-:S06]  /*13460*/  FADD.FTZ R2, R11, R2 ;  /* 0x000000020b027221 */ /* 0x002fcc0000010000 */
[----:B------:R-:W1:Y:S01]  /*13470*/  MUFU.EX2 R40, R52 ;  /* 0x0000003400287308 */ /* 0x000e620000000800 */
[----:B------:R-:W-:Y:S01]  /*13480*/  HMMA.16816.F32.BF16 R36, R32, R46, RZ ;  /* 0x0000002e2024723c */ /* 0x000fe200000418ff */
[C---:B--2---:R-:W-:Y:S01]  /*13490*/  FADD.FTZ R2, R9.reuse, R2 ;  /* 0x0000000209027221 */ /* 0x044fe20000010000 */
[----:B------:R-:W-:-:S05]  /*134a0*/  F2FP.BF16.PACK_AB R19, R9, R11 ;  /* 0x0000000b0913723e */ /* 0x000fca00000010ff */
[----:B------:R-:W2:Y:S08]  /*134b0*/  MUFU.EX2 R44, R50 ;  /* 0x00000032002c7308 */ /* 0x000eb00000000800 */
[----:B------:R-:W3:Y:S01]  /*134c0*/  MUFU.EX2 R41, R49 ;  /* 0x0000003100297308 */ /* 0x000ee20000000800 */
[----:B-1----:R-:W-:Y:S01]  /*134d0*/  FADD.FTZ R2, R40, R2 ;  /* 0x0000000228027221 */ /* 0x002fe20000010000 */
[----:B------:R-:W-:-:S03]  /*134e0*/  F2FP.BF16.PACK_AB R9, R15, R40 ;  /* 0x000000280f09723e */ /* 0x000fc600000010ff */
[----:B------:R-:W-:-:S03]  /*134f0*/  FADD.FTZ R2, R15, R2 ;  /* 0x000000020f027221 */ /* 0x000fc60000010000 */
[----:B------:R-:W-:Y:S01]  /*13500*/  MUFU.EX2 R3, R71 ;  /* 0x0000004700037308 */ /* 0x000fe20000000800 */
[----:B------:R-:W-:Y:S01]  /*13510*/  HMMA.16816.F32.BF16 R84, R28, R42, R36 ;  /* 0x0000002a1c54723c */ /* 0x000fe20000041824 */
[----:B------:R-:W1:Y:S01]  /*13520*/  LDSM.16.MT88.4 R36, [R205+0x3800] ;  /* 0x00380000cd24783b */ /* 0x000e620000004200 */
[----:B--2---:R-:W-:-:S04]  /*13530*/  FADD.FTZ R2, R44, R2 ;  /* 0x000000022c027221 */ /* 0x004fc80000010000 */
[C---:B---3--:R-:W-:Y:S01]  /*13540*/  FADD.FTZ R2, R41.reuse, R2 ;  /* 0x0000000229027221 */ /* 0x048fe20000010000 */
[----:B------:R-:W-:Y:S01]  /*13550*/  F2FP.BF16.PACK_AB R11, R41, R44 ;  /* 0x0000002c290b723e */ /* 0x000fe200000010ff */
[----:B------:R-:W2:Y:S02]  /*13560*/  MUFU.EX2 R4, R48 ;  /* 0x0000003000047308 */ /* 0x000ea40000000800 */
[----:B--2---:R-:W-:Y:S01]  /*13570*/  FADD.FTZ R2, R4, R2 ;  /* 0x0000000204027221 */ /* 0x004fe20000010000 */
[----:B------:R-:W-:-:S05]  /*13580*/  F2FP.BF16.PACK_AB R73, R3, R4 ;  /* 0x000000040349723e */ /* 0x000fca00000010ff */
[----:B------:R-:W2:Y:S01]  /*13590*/  MUFU.EX2 R4, R80 ;  /* 0x0000005000047308 */ /* 0x000ea20000000800 */
[----:B------:R-:W-:-:S07]  /*135a0*/  FADD.FTZ R2, R3, R2 ;  /* 0x0000000203027221 */ /* 0x000fce0000010000 */
[----:B------:R-:W3:Y:S01]  /*135b0*/  MUFU.EX2 R3, R75 ;  /* 0x0000004b00037308 */ /* 0x000ee20000000800 */
[----:B-1----:R-:W-:Y:S01]  /*135c0*/  HMMA.16816.F32.BF16 R40, R32, R36, RZ ;  /* 0x000000242028723c */ /* 0x002fe200000418ff */
[----:B--2---:R-:W-:-:S07]  /*135d0*/  FADD.FTZ R2, R4, R2 ;  /* 0x0000000204027221 */ /* 0x004fce0000010000 */
[----:B------:R-:W-:Y:S01]  /*135e0*/  HMMA.16816.F32.BF16 R32, R32, R38, RZ ;  /* 0x000000262020723c */ /* 0x000fe200000418ff */
[----:B------:R-:W1:Y:S01]  /*135f0*/  LDSM.16.MT88.4 R36, [R205+0x4000] ;  /* 0x00400000cd24783b */ /* 0x000e620000004200 */
[----:B---3--:R-:W-:Y:S11]  /*13600*/  FADD.FTZ R2, R3, R2 ;  /* 0x0000000203027221 */ /* 0x008ff60000010000 */
[----:B------:R-:W-:Y:S03]  /*13610*/  @!UPT UIADD3 URZ, URZ, URZ, URZ ;  /* 0x0000003f3f3ff290 */ /* 0x000fe6000fffe03f */
        /* <DEDUP_REMOVED lines=39> */
[----:B------:R-:W2:Y:S04]  /*13890*/  LDSM.16.MT88.4 R28, [R203+0x5000] ;  /* 0x00500000cb1c783b */ /* 0x000ea80000004200 */
[----:B------:R-:W-:Y:S04]  /*138a0*/  STL [R1], R2 ;  /* 0x0000000201007387 */ /* 0x000fe80000100800 */
[----:B------:R-:W3:Y:S04]  /*138b0*/  LDL R80, [R1+0x48] ;  /* 0x0000480001507983 */ /* 0x000ee80000100800 */
[----:B------:R-:W4:Y:S01]  /*138c0*/  LDL R15, [R1+0xc] ;  /* 0x00000c00010f7983 */ /* 0x000f220000100800 */
[C---:B-1----:R-:W-:Y:S08]  /*138d0*/  HMMA.16816.F32.BF16 R64, R20.reuse, R24, R100 ;  /* 0x000000181440723c */ /* 0x042ff00000041864 */
[C---:B------:R-:W-:Y:S01]  /*138e0*/  HMMA.16816.F32.BF16 R56, R20.reuse, R26, R104 ;  /* 0x0000001a1438723c */ /* 0x040fe20000041868 */
[----:B------:R-:W1:Y:S07]  /*138f0*/  LDSM.16.MT88.4 R24, [R205+0x5000] ;  /* 0x00500000cd18783b */ /* 0x000e6e0000004200 */
[C---:B--2---:R-:W-:Y:S08]  /*13900*/  HMMA.16816.F32.BF16 R36, R20.reuse, R28, R88 ;  /* 0x0000001c1424723c */ /* 0x044ff00000041858 */
[C---:B------:R-:W-:Y:S01]  /*13910*/  HMMA.16816.F32.BF16 R32, R20.reuse, R30, R92 ;  /* 0x0000001e1420723c */ /* 0x040fe2000004185c */
[----:B------:R-:W2:Y:S07]  /*13920*/  LDSM.16.MT88.4 R28, [R206+0x5000] ;  /* 0x00500000ce1c783b */ /* 0x000eae0000004200 */
[C---:B-1----:R-:W-:Y:S01]  /*13930*/  HMMA.16816.F32.BF16 R60, R20.reuse, R24, R116 ;  /* 0x00000018143c723c */ /* 0x042fe20000041874 */
[----:B------:R-:W-:Y:S01]  /*13940*/  MOV R150, c[0x0][0x2c4] ;  /* 0x0000b10000967a02 */ /* 0x000fe20000000f00 */
[----:B------:R-:W-:Y:S06]  /*13950*/  LDSM.16.MT88.4 R116, [R206+0x3000] ;  /* 0x00300000ce74783b */ /* 0x000fec0000004200 */
[C---:B------:R-:W-:Y:S01]  /*13960*/  HMMA.16816.F32.BF16 R40, R20.reuse, R26, R40 ;  /* 0x0000001a1428723c */ /* 0x040fe20000041828 */
[----:B------:R-:W1:Y:S07]  /*13970*/  LDSM.16.MT88.4 R24, [R203+0x2000] ;  /* 0x00200000cb18783b */ /* 0x000e6e0000004200 */
[C---:B--2---:R-:W-:Y:S08]  /*13980*/  HMMA.16816.F32.BF16 R48, R20.reuse, R28, R132 ;  /* 0x0000001c1430723c */ /* 0x044ff00000041884 */
[----:B------:R-:W-:Y:S01]  /*13990*/  HMMA.16816.F32.BF16 R52, R20, R30, R120 ;  /* 0x0000001e1434723c */ /* 0x000fe20000041878 */
[----:B------:R-:W2:Y:S04]  /*139a0*/  LDSM.16.MT88.4 R20, [R204+0x2000] ;  /* 0x00200000cc14783b */ /* 0x000ea80000004200 */
[----:B------:R-:W5:Y:S01]  /*139b0*/  LDSM.16.MT88.4 R28, [R206+0x2000] ;  /* 0x00200000ce1c783b */ /* 0x000f620000004200 */
[----:B------:R-:W-:-:S02]  /*139c0*/  ISETP.NE.AND P1, PT, R150, 0x1, PT ;  /* 0x000000019600780c */ /* 0x000fc40003f25270 */
[----:B------:R-:W-:Y:S01]  /*139d0*/  F2FP.BF16.PACK_AB R75, R3, R4 ;  /* 0x00000004034b723e */ /* 0x000fe200000010ff */
[----:B------:R-:W-:Y:S01]  /*139e0*/  LDSM.16.MT88.4 R132, [R203+0x3000] ;  /* 0x00300000cb84783b */ /* 0x000fe20000004200 */
[C---:B-1----:R-:W-:Y:S08]  /*139f0*/  HMMA.16816.F32.BF16 R112, R16.reuse, R24, R112 ;  /* 0x000000181070723c */ /* 0x042ff00000041870 */
[C---:B------:R-:W-:Y:S01]  /*13a00*/  HMMA.16816.F32.BF16 R108, R16.reuse, R26, R108 ;  /* 0x0000001a106c723c */ /* 0x040fe2000004186c */
[----:B------:R-:W1:Y:S07]  /*13a10*/  LDSM.16.MT88.4 R24, [R205+0x2000] ;  /* 0x00200000cd18783b */ /* 0x000e6e0000004200 */
[C---:B--2---:R-:W-:Y:S08]  /*13a20*/  HMMA.16816.F32.BF16 R96, R16.reuse, R20, R96 ;  /* 0x000000141060723c */ /* 0x044ff00000041860 */
[C---:B------:R-:W-:Y:S01]  /*13a30*/  HMMA.16816.F32.BF16 R84, R16.reuse, R22, R84 ;  /* 0x000000161054723c */ /* 0x040fe20000041854 */
[----:B------:R-:W2:Y:S07]  /*13a40*/  LDSM.16.MT88.4 R20, [R203+0x5800] ;  /* 0x00580000cb14783b */ /* 0x000eae0000004200 */
[C---:B-----5:R-:W-:Y:S08]  /*13a50*/  HMMA.16816.F32.BF16 R120, R16.reuse, R28, R128 ;  /* 0x0000001c1078723c */ /* 0x060ff00000041880 */
[----:B------:R-:W-:Y:S01]  /*13a60*/  HMMA.16816.F32.BF16 R88, R16, R30, R124 ;  /* 0x0000001e1058723c */ /* 0x000fe2000004187c */
[----:B------:R-:W5:Y:S01]  /*13a70*/  LDSM.16.MT88.4 R28, [R204+0x5800] ;  /* 0x00580000cc1c783b */ /* 0x000f620000004200 */
[----:B------:R-:W-:Y:S01]  /*13a80*/  @P1 IMAD.HI.U32 R3, R149, c[0x0][0x2c8], RZ ;  /* 0x0000b20095031a27 */ /* 0x000fe200078e00ff */
[----:B------:R-:W-:-:S02]  /*13a90*/  MOV R2, R149 ;  /* 0x0000009500027202 */ /* 0x000fc40000000f00 */
[----:B------:R-:W-:Y:S03]  /*13aa0*/  LDSM.16.MT88.4 R124, [R204+0x3000] ;  /* 0x00300000cc7c783b */ /* 0x000fe60000004200 */
[C---:B-1----:R-:W-:Y:S08]  /*13ab0*/  HMMA.16816.F32.BF16 R104, R16.reuse, R24, R68 ;  /* 0x000000181068723c */ /* 0x042ff00000041844 */
[C---:B------:R-:W-:Y:S01]  /*13ac0*/  HMMA.16816.F32.BF16 R100, R16.reuse, R26, R44 ;  /* 0x0000001a1064723c */ /* 0x040fe2000004182c */
[----:B------:R-:W1:Y:S07]  /*13ad0*/  LDSM.16.MT88.4 R24, [R206+0x5800] ;  /* 0x00580000ce18783b */ /* 0x000e6e0000004200 */
        /* <DEDUP_REMOVED lines=8> */
[----:B------:R-:W-:Y:S07]  /*13b60*/  LDSM.16.MT88.4 R24, [R203+0x2800] ;  /* 0x00280000cb18783b */ /* 0x000fee0000004200 */
[C---:B--2---:R-:W-:Y:S08]  /*13b70*/  HMMA.16816.F32.BF16 R60, R16.reuse, R20, R60 ;  /* 0x00000014103c723c */ /* 0x044ff0000004183c */
[----:B------:R-:W-:Y:S01]  /*13b80*/  HMMA.16816.F32.BF16 R44, R16, R22, R40 ;  /* 0x00000016102c723c */ /* 0x000fe20000041828 */
[----:B------:R-:W1:Y:S04]  /*13b90*/  LDSM.16.MT88.4 R16, [R206+0x2800] ;  /* 0x00280000ce10783b */ /* 0x000e680000004200 */
[----:B------:R-:W2:Y:S03]  /*13ba0*/  LDSM.16.MT88.4 R20, [R204+0x2800] ;  /* 0x00280000cc14783b */ /* 0x000ea60000004200 */
[C---:B-1----:R-:W-:Y:S08]  /*13bb0*/  HMMA.16816.F32.BF16 R120, R8.reuse, R16, R120 ;  /* 0x000000100878723c */ /* 0x042ff00000041878 */
[C---:B------:R-:W-:Y:S01]  /*13bc0*/  HMMA.16816.F32.BF16 R52, R8.reuse, R18, R88 ;  /* 0x000000120834723c */ /* 0x040fe20000041858 */
[----:B------:R-:W1:Y:S07]  /*13bd0*/  LDSM.16.MT88.4 R16, [R206+0x6000] ;  /* 0x00600000ce10783b */ /* 0x000e6e0000004200 */
[C---:B------:R-:W-:Y:S08]  /*13be0*/  HMMA.16816.F32.BF16 R136, R8.reuse, R24, R112 ;  /* 0x000000180888723c */ /* 0x040ff00000041870 */
[----:B------:R-:W-:Y:S01]  /*13bf0*/  HMMA.16816.F32.BF16 R40, R8, R26, R108 ;  /* 0x0000001a0828723c */ /* 0x000fe2000004186c */
[----:B------:R-:W5:Y:S01]  /*13c00*/  LDSM.16.MT88.4 R24, [R203+0x6000] ;  /* 0x00600000cb18783b */ /* 0x000f620000004200 */
[----:B------:R-:W-:-:S03]  /*13c10*/  @P1 SHF.R.U32.HI R2, RZ, c[0x0][0x2cc], R3 ;  /* 0x0000b300ff021a19 */ /* 0x000fc60000011603 */
[----:B------:R-:W-:Y:S03]  /*13c20*/  LDSM.16.MT88.4 R108, [R205+0x3000] ;  /* 0x00300000cd6c783b */ /* 0x000fe60000004200 */
[C---:B--2---:R-:W-:Y:S08]  /*13c30*/  HMMA.16816.F32.BF16 R128, R8.reuse, R20, R96 ;  /* 0x000000140880723c */ /* 0x044ff00000041860 */
[C---:B------:R-:W-:Y:S01]  /*13c40*/  HMMA.16816.F32.BF16 R48, R8.reuse, R22, R84 ;  /* 0x000000160830723c */ /* 0x040fe20000041854 */
[----:B------:R-:W2:Y:S07]  /*13c50*/  LDSM.16.MT88.4 R20, [R204+0x6000] ;  /* 0x00600000cc14783b */ /* 0x000eae0000004200 */
[C---:B-1----:R-:W-:Y:S01]  /*13c60*/  HMMA.16816.F32.BF16 R36, R8.reuse, R16, R36 ;  /* 0x000000100824723c */ /* 0x042fe20000041824 */
[----:B------:R-:W-:Y:S07]  /*13c70*/  LDSM.16.MT88.4 R84, [R206+0x6800] ;  /* 0x00680000ce54783b */ /* 0x000fee0000004200 */
[----:B------:R-:W-:Y:S01]  /*13c80*/  HMMA.16816.F32.BF16 R32, R8, R18, R32 ;  /* 0x000000120820723c */ /* 0x000fe20000041820 */
[----:B------:R-:W1:Y:S01]  /*13c90*/  LDSM.16.MT88.4 R16, [R205+0x6000] ;  /* 0x00600000cd10783b */ /* 0x000e620000004200 */
[----:B---3--:R-:W-:-:S06]  /*13ca0*/  IADD3 R3, R2, R80, -R148 ;  /* 0x0000005002037210 */ /* 0x008fcc0007ffe894 */
[----:B------:R-:W-:Y:S01]  /*13cb0*/  HMMA.16816.F32.BF16 R112, R8, R28, R104 ;  /* 0x0000001c0870723c */ /* 0x000fe20000041868 */
[----:B------:R-:W-:-:S07]  /*13cc0*/  MOV R2, RZ ;  /* 0x000000ff00027202 */ /* 0x000fce0000000f00 */
[C---:B------:R-:W-:Y:S01]  /*13cd0*/  HMMA.16816.F32.BF16 R28, R8.reuse, R30, R100 ;  /* 0x0000001e081c723c */ /* 0x040fe20000041864 */
[----:B------:R-:W3:Y:S07]  /*13ce0*/  LDSM.16.MT88.4 R100, [R203+0x6800] ;  /* 0x00680000cb64783b */ /* 0x000eee0000004200 */
[C---:B-----5:R-:W-:Y:S01]  /*13cf0*/  HMMA.16816.F32.BF16 R104, R8.reuse, R24, R92 ;  /* 0x000000180868723c */ /* 0x060fe2000004185c */
[----:B------:R-:W5:Y:S07]  /*13d00*/  LDSM.16.MT88.4 R92, [R204+0x6800] ;  /* 0x00680000cc5c783b */ /* 0x000f6e0000004200 */
[----:B------:R-:W-:Y:S01]  /*13d10*/  HMMA.16816.F32.BF16 R68, R8, R26, R68 ;  /* 0x0000001a0844723c */ /* 0x000fe20000041844 */
[----:B------:R-:W-:-:S07]  /*13d20*/  IMAD.HI R2, R3, -0x6db6db6d, R2 ;  /* 0x9249249303027827 */ /* 0x000fce00078e0202 */
[C---:B--2---:R-:W-:Y:S08]  /*13d30*/  HMMA.16816.F32.BF16 R64, R8.reuse, R20, R64 ;  /* 0x000000140840723c */ /* 0x044ff00000041840 */
[C---:B------:R-:W-:Y:S08]  /*13d40*/  HMMA.16816.F32.BF16 R56, R8.reuse, R22, R56 ;  /* 0x000000160838723c */ /* 0x040ff00000041838 */
[C---:B-1----:R-:W-:Y:S08]  /*13d50*/  HMMA.16816.F32.BF16 R60, R8.reuse, R16, R60 ;  /* 0x00000010083c723c */ /* 0x042ff0000004183c */
[----:B------:R-:W-:Y:S01]  /*13d60*/  HMMA.16816.F32.BF16 R44, R8, R18, R44 ;  /* 0x00000012082c723c */ /* 0x000fe2000004182c */
[----:B------:R-:W1:Y:S01]  /*13d70*/  LDSM.16.MT88.4 R8, [R205+0x6800] ;  /* 0x00680000cd08783b */ /* 0x000e620000004200 */
[----:B------:R-:W-:-:S04]  /*13d80*/  SHF.R.U32.HI R3, RZ, 0x1f, R2 ;  /* 0x0000001fff037819 */ /* 0x000fc80000011602 */
[----:B------:R-:W-:-:S04]  /*13d90*/  LEA.HI.SX32 R2, R2, R3, 0x1a ;  /* 0x0000000302027211 */ /* 0x000fc800078fd2ff */
[----:B----4-:R-:W-:Y:S02]  /*13da0*/  IMNMX R4, R15, R2, !PT ;  /* 0x000000020f047217 */ /* 0x010fe40007800200 */
[----:B------:R-:W-:-:S03]  /*13db0*/  IADD3 R234, R234, -0x2, RZ ;  /* 0xfffffffeeaea7810 */ /* 0x000fc60007ffe0ff */
[----:B------:R2:W-:Y:S01]  /*13dc0*/  STL [R1+0x10], R4 ;  /* 0x0000100401007387 */ /* 0x0005e20000100800 */
[----:B------:R-:W-:Y:S01]  /*13dd0*/  ISETP.GE.AND P0, PT, R234, R4, PT ;  /* 0x00000004ea00720c */ /* 0x000fe20003f06270 */
[C---:B---3--:R-:W-:Y:S08]  /*13de0*/  HMMA.16816.F32.BF16 R104, R72.reuse, R100, R104 ;  /* 0x000000644868723c */ /* 0x048ff00000041868 */
[C---:B------:R-:W-:Y:S08]  /*13df0*/  HMMA.16816.F32.BF16 R136, R72.reuse, R132, R136 ;  /* 0x000000844888723c */ /* 0x040ff00000041888 */
[C---:B------:R-:W-:Y:S08]  /*13e00*/  HMMA.16816.F32.BF16 R128, R72.reuse, R124, R128 ;  /* 0x0000007c4880723c */ /* 0x040ff00000041880 */
[C---:B------:R-:W-:Y:S08]  /*13e10*/  HMMA.16816.F32.BF16 R120, R72.reuse, R116, R120 ;  /* 0x000000744878723c */ /* 0x040ff00000041878 */
[C---:B------:R-:W-:Y:S08]  /*13e20*/  HMMA.16816.F32.BF16 R112, R72.reuse, R108, R112 ;  /* 0x0000006c4870723c */ /* 0x040ff00000041870 */
        /* <DEDUP_REMOVED lines=13> */
[----:B--2---:R-:W-:Y:S02]  /*13f00*/  MOV R80, R5 ;  /* 0x0000000500507202 */ /* 0x004fe40000000f00 */
[----:B------:R-:W-:-:S02]  /*13f10*/  MOV R15, R6 ;  /* 0x00000006000f7202 */ /* 0x000fc40000000f00 */
[----:B------:R-:W-:-:S07]  /*13f20*/  MOV R238, R234 ;  /* 0x000000ea00ee7202 */ /* 0x000fce0000000f00 */
.L_x_1644:
        /* <DEDUP_REMOVED lines=22> */
[----:B-1-34-:R-:W2:Y:S01]  /*14090*/  LDL.64 R8, [R1+0x18] ;  /* 0x0000180001087983 */ /* 0x01aea20000100a00 */
[----:B------:R-:W-:Y:S05]  /*140a0*/  SHF.R.S32.HI R2, RZ, 0x1f, R239 ;  /* 0x0000001fff027819 */ /* 0x000fea00000114ef */
[----:B------:R-:W-:Y:S01]  /*140b0*/  IMAD R4, R2, c[0x0][0x208], RZ ;  /* 0x0000820002047a24 */ /* 0x000fe200078e02ff */
[----:B------:R-:W3:Y:S01]  /*140c0*/  LDL R5, [R1+0x20] ;  /* 0x0000200001057983 */ /* 0x000ee20000100800 */
[C---:B------:R-:W-:Y:S04]  /*140d0*/  IMAD.WIDE.U32 R2, R239.reuse, c[0x0][0x208], RZ ;  /* 0x00008200ef027a25 */ /* 0x040fe800078e00ff */
[----:B------:R-:W-:Y:S05]  /*140e0*/  IMAD R4, R239, c[0x0][0x20c], R4 ;  /* 0x00008300ef047a24 */ /* 0x000fea00078e0204 */
[----:B------:R-:W-:Y:S02]  /*140f0*/  IADD3 R3, R3, R4, RZ ;  /* 0x0000000403037210 */ /* 0x000fe40007ffe0ff */
[----:B------:R-:W-:Y:S03]  /*14100*/  SHF.R.S32.HI R4, RZ, 0x1f, R236 ;  /* 0x0000001fff047819 */ /* 0x000fe600000114ec */
[----:B------:R-:W-:Y:S04]  /*14110*/  IMAD.WIDE.U32 R2, R236, c[0x0][0x218], R2 ;  /* 0x00008600ec027a25 */ /* 0x000fe800078e0002 */
        /* <DEDUP_REMOVED lines=8> */
.L_x_1737:
[----:B------:R-:W-:-:S05]  /*141a0*/  BRA.DIV ~URZ, `(.L_x_1632) ;  /* 0x0000d9b27f007947 */ /* 0x000fca000b800000 */
[----:B------:R-:W3:Y:S01]  /*141b0*/  SHFL.IDX PT, R2, R8, RZ, 0x181f ;  /* 0x00181fff08027589 */ /* 0x000ee200000e0000 */
[----:B------:R-:W-:Y:S02]  /*141c0*/  ISETP.GE.AND P2, PT, R76, c[0x0][0x1d4], PT ;  /* 0x000075004c007a0c */ /* 0x000fe40003f46270 */
[----:B------:R-:W-:Y:S01]  /*141d0*/  ISETP.GE.AND P1, PT, R226, c[0x0][0x1d4], PT ;  /* 0x00007500e2007a0c */ /* 0x000fe20003f26270 */
[----:B------:R-:W-:Y:S01]  /*141e0*/  SHFL.IDX PT, R10, R6, 0x2, 0x181f ;  /* 0x00581f00060a7f89 */ /* 0x000fe200000e0000 */
[CC--:B---3--:R-:W-:Y:S05]  /*141f0*/  IADD3 R4, P0, R2.reuse, R230.reuse, RZ ;  /* 0x000000e602047210 */ /* 0x0c8fea0007f1e0ff */
[C-C-:B--2---:R-:W-:Y:S01]  /*14200*/  IMAD.X R5, R9.reuse, 0x1, R231.reuse, P0 ;  /* 0x0000000109057824 */ /* 0x144fe200000e06e7 */
[-C--:B------:R-:W-:Y:S04]  /*14210*/  IADD3 R2, P0, R2, R233.reuse, RZ ;  /* 0x000000e902027210 */ /* 0x080fe80007f1e0ff */
[----:B------:R-:W-:Y:S01]  /*14220*/  @!PT LDS RZ, [RZ] ;  /* 0x00000000fffff984 */ /* 0x000fe20000000800 */
[----:B------:R2:W-:Y:S01]  /*14230*/  LDGSTS.E.BYPASS.LTC128B.128 [R227+0x100], [R4.64], !P2 ;  /* 0x0010000004e37fae */ /* 0x0005e2000d101d48 */
[--C-:B------:R-:W-:Y:S03]  /*14240*/  IMAD.X R3, R9, 0x1, R232.reuse, P0 ;  /* 0x0000000109037824 */ /* 0x100fe600000e06e8 */
[----:B------:R-:W-:Y:S04]  /*14250*/  SHFL.IDX PT, R9, R8, 0x2, 0x181f ;  /* 0x00581f0008097f89 */ /* 0x000fe800000e0000 */
        /* <DEDUP_REMOVED lines=11> */
.L_x_1738:
[C---:B---3--:R-:W-:Y:S01]  /*14310*/  IADD3 R2, -R5.reuse, 0x10, RZ ;  /* 0x0000001005027810 */ /* 0x048fe20007ffe1ff */
[----:B------:R-:W2:Y:S01]  /*14320*/  S2R R11, SR_TID.X ;  /* 0x00000000000b7919 */ /* 0x000ea20000002100 */
        /* <DEDUP_REMOVED lines=9> */
[----:B---3--:R-:W-:Y:S04]  /*143c0*/  IADD3 R2, -R4, 0x10, RZ ;  /* 0x0000001004027810 */ /* 0x008fe80007ffe1ff */
[----:B------:R-:W-:Y:S04]  /*143d0*/  LOP3.LUT R2, R2, 0xf, RZ, 0xc0, !PT ;  /* 0x0000000f02027812 */ /* 0x000fe800078ec0ff */
[----:B------:R-:W-:Y:S04]  /*143e0*/  IADD3 R2, P1, P0, R2, R9, R233 ;  /* 0x0000000902027210 */ /* 0x000fe8000783e0e9 */
[----:B------:R-:W-:Y:S02]  /*143f0*/  IADD3.X R3, RZ, R10, R232, P1, P0 ;  /* 0x0000000aff037210 */ /* 0x000fe40000fe04e8 */
[----:B--2---:R-:W-:Y:S03]  /*14400*/  ISETP.GT.AND P0, PT, R11, 0x7f, PT ;  /* 0x0000007f0b00780c */ /* 0x004fe60003f04270 */
[----:B------:R2:W-:Y:S10]  /*14410*/  LDGSTS.E.BYPASS.LTC128B.128.ZFILL [R227+0x5900], [R2.64], P2 ;  /* 0x0590000002e37fae */ /* 0x0005f40009141d48 */
[----:B------:R-:W-:-:S05]  /*14420*/  @P0 BRA `(.L_x_1630) ;  /* 0x0000012000000947 */ /* 0x000fca0003800000 */
[----:B------:R-:W-:-:S05]  /*14430*/  BRA.DIV ~URZ, `(.L_x_1633) ;  /* 0x0000dab27f007947 */ /* 0x000fca000b800000 */
[----:B------:R3:W4:Y:S04]  /*14440*/  SHFL.IDX PT, R9, R6, 0x3, 0x181f ;  /* 0x00781f0006097f89 */ /* 0x00072800000e0000 */
[----:B-1----:R3:W1:Y:S02]  /*14450*/  SHFL.IDX PT, R6, R8, 0x3, 0x181f ;  /* 0x00781f0008067f89 */ /* 0x00266400000e0000 */
.L_x_1739:
        /* <DEDUP_REMOVED lines=15> */
.L_x_1630:
[----:B-1-34-:R-:W-:Y:S05]  /*14550*/  BSYNC B0 ;  /* 0x0000000000007941 */ /* 0x01afea0003800000 */
.L_x_1629:
[----:B------:R-:W0:Y:S01]  /*14560*/  LDGDEPBAR ;  /* 0x00000000000079af */ /* 0x000e220000000000 */
[----:B------:R-:W-:Y:S01]  /*14570*/  WARPSYNC 0xffffffff ;  /* 0xffffffff00007948 */ /* 0x000fe20003800000 */
[C---:B------:R-:W-:Y:S01]  /*14580*/  HMMA.16816.F32.BF16 R8, R140.reuse, R16, RZ ;  /* 0x000000108c08723c */ /* 0x040fe200000418ff */
[----:B------:R-:W-:Y:S05]  /*14590*/  BSSY B0, `(.L_x_1634) ;  /* 0x0000173000007945 */ /* 0x000fea0003800000 */
[----:B------:R-:W3:Y:S02]  /*145a0*/  LDL R5, [R1+0xc] ;  /* 0x00000c0001057983 */ /* 0x000ee40000100800 */
        /* <DEDUP_REMOVED lines=24> */
[----:B------:R-:W2:Y:S07]  /*14730*/  LDSM.16.M88.4 R160, [R201+0x1800] ;  /* 0x00180000c9a0783b */ /* 0x000eae0000000200 */
[C---:B------:R-:W-:Y:S08]  /*14740*/  HMMA.16816.F32.BF16 R44, R144.reuse, R164, R44 ;  /* 0x000000a4902c723c */ /* 0x040ff0000004182c */
[C---:B------:R-:W-:Y:S01]  /*14750*/  HMMA.16816.F32.BF16 R48, R144.reuse, R166, R48 ;  /* 0x000000a69030723c */ /* 0x040fe20000041830 */
[----:B------:R-:W2:Y:S07]  /*14760*/  LDSM.16.M88.4 R164, [R201+0x2000] ;  /* 0x00200000c9a4783b */ /* 0x000eae0000000200 */
[C---:B------:R-:W-:Y:S08]  /*14770*/  HMMA.16816.F32.BF16 R52, R144.reuse, R168, R52 ;  /* 0x000000a89034723c */ /* 0x040ff00000041834 */
[C---:B------:R-:W-:Y:S01]  /*14780*/  HMMA.16816.F32.BF16 R56, R144.reuse, R170, R56 ;  /* 0x000000aa9038723c */ /* 0x040fe20000041838 */
[----:B------:R-:W2:Y:S07]  /*14790*/  LDSM.16.M88.4 R168, [R201+0x2800] ;  /* 0x00280000c9a8783b */ /* 0x000eae0000000200 */
[C---:B------:R-:W-:Y:S08]  /*147a0*/  HMMA.16816.F32.BF16 R60, R144.reuse, R172, R60 ;  /* 0x000000ac903c723c */ /* 0x040ff0000004183c */
[----:B------:R-:W-:Y:S01]  /*147b0*/  HMMA.16816.F32.BF16 R64, R144, R174, R64 ;  /* 0x000000ae9040723c */ /* 0x000fe20000041840 */
[----:B------:R-:W-:Y:S07]  /*147c0*/  LDSM.16.M88.4 R172, [R200+0x1000] ;  /* 0x00100000c8ac783b */ /* 0x000fee0000000200 */
[C---:B-1----:R-:W-:Y:S08]  /*147d0*/  HMMA.16816.F32.BF16 R8, R176.reuse, R148, R8 ;  /* 0x00000094b008723c */ /* 0x042ff00000041808 */
[C---:B------:R-:W-:Y:S01]  /*147e0*/  HMMA.16816.F32.BF16 R16, R176.reuse, R150, R16 ;  /* 0x00000096b010723c */ /* 0x040fe20000041810 */
[----:B------:R-:W1:Y:S07]  /*147f0*/  LDSM.16.M88.4 R148, [R201+0x3000] ;  /* 0x00300000c994783b */ /* 0x000e6e0000000200 */
[C---:B----4-:R-:W-:Y:S08]  /*14800*/  HMMA.16816.F32.BF16 R20, R176.reuse, R152, R20 ;  /* 0x00000098b014723c */ /* 0x050ff00000041814 */
[C---:B------:R-:W-:Y:S01]  /*14810*/  HMMA.16816.F32.BF16 R24, R176.reuse, R154, R24 ;  /* 0x0000009ab018723c */ /* 0x040fe20000041818 */
[----:B------:R-:W4:Y:S07]  /*14820*/  LDSM.16.M88.4 R152, [R200] ;  /* 0x00000000c898783b */ /* 0x000f2e0000000200 */
[C---:B-----5:R-:W-:Y:S08]  /*14830*/  HMMA.16816.F32.BF16 R28, R176.reuse, R156, R28 ;  /* 0x0000009cb01c723c */ /* 0x060ff0000004181c */
[C---:B------:R-:W-:Y:S01]  /*14840*/  HMMA.16816.F32.BF16 R32, R176.reuse, R158, R32 ;  /* 0x0000009eb020723c */ /* 0x040fe20000041820 */
[----:B------:R-:W5:Y:S07]  /*14850*/  LDSM.16.M88.4 R156, [R200+0x800] ;  /* 0x00080000c89c783b */ /* 0x000f6e0000000200 */
[C---:B--2---:R-:W-:Y:S08]  /*14860*/  HMMA.16816.F32.BF16 R36, R176.reuse, R160, R36 ;  /* 0x000000a0b024723c */ /* 0x044ff00000041824 */
[C---:B------:R-:W-:Y:S01]  /*14870*/  HMMA.16816.F32.BF16 R40, R176.reuse, R162, R40 ;  /* 0x000000a2b028723c */ /* 0x040fe20000041828 */
[----:B------:R-:W-:Y:S07]  /*14880*/  LDSM.16.M88.4 R160, [R200+0x3000] ;  /* 0x00300000c8a0783b */ /* 0x000fee0000000200 */
[C---:B------:R-:W-:Y:S08]  /*14890*/  HMMA.16816.F32.BF16 R44, R176.reuse, R164, R44 ;  /* 0x000000a4b02c723c */ /* 0x040ff0000004182c */
[C---:B------:R-:W-:Y:S01]  /*148a0*/  HMMA.16816.F32.BF16 R48, R176.reuse, R166, R48 ;  /* 0x000000a6b030723c */ /* 0x040fe20000041830 */
[----:B------:R-:W-:Y:S07]  /*148b0*/  LDSM.16.M88.4 R164, [R202+0x3800] ;  /* 0x00380000caa4783b */ /* 0x000fee0000000200 */
[C---:B------:R-:W-:Y:S03]  /*148c0*/  HMMA.16816.F32.BF16 R52, R176.reuse, R168, R52 ;  /* 0x000000a8b034723c */ /* 0x040fe60000041834 */
[----:B---3--:R-:W-:Y:S05]  /*148d0*/  ISETP.GT.AND P0, PT, R238, R5, PT ;  /* 0x00000005ee00720c */ /* 0x008fea0003f04270 */
[C---:B------:R-:W-:Y:S01]  /*148e0*/  HMMA.16816.F32.BF16 R56, R176.reuse, R170, R56 ;  /* 0x000000aab038723c */ /* 0x040fe20000041838 */
[----:B------:R-:W-:Y:S07]  /*148f0*/  LDSM.16.M88.4 R168, [R202+0x4000] ;  /* 0x00400000caa8783b */ /* 0x000fee0000000200 */
[C---:B-1----:R-:W-:Y:S08]  /*14900*/  HMMA.16816.F32.BF16 R60, R176.reuse, R148, R60 ;  /* 0x00000094b03c723c */ /* 0x042ff0000004183c */
[----:B------:R-:W-:Y:S01]  /*14910*/  HMMA.16816.F32.BF16 R64, R176, R150, R64 ;  /* 0x00000096b040723c */ /* 0x000fe20000041840 */
[----:B------:R-:W1:Y:S07]  /*14920*/  LDSM.16.M88.4 R148, [R200+0x1800] ;  /* 0x00180000c894783b */ /* 0x000e6e0000000200 */
[C---:B----4-:R-:W-:Y:S08]  /*14930*/  HMMA.16816.F32.BF16 R8, R180.reuse, R152, R8 ;  /* 0x00000098b408723c */ /* 0x050ff00000041808 */
[C---:B------:R-:W-:Y:S01]  /*14940*/  HMMA.16816.F32.BF16 R16, R180.reuse, R154, R16 ;  /* 0x0000009ab410723c */ /* 0x040fe20000041810 */
[----:B------:R-:W2:Y:S07]  /*14950*/  LDSM.16.M88.4 R152, [R200+0x2000] ;  /* 0x00200000c898783b */ /* 0x000eae0000000200 */
[C---:B-----5:R-:W-:Y:S08]  /*14960*/  HMMA.16816.F32.BF16 R20, R180.reuse, R156, R20 ;  /* 0x0000009cb414723c */ /* 0x060ff00000041814 */
[C---:B------:R-:W-:Y:S01]  /*14970*/  HMMA.16816.F32.BF16 R24, R180.reuse, R158, R24 ;  /* 0x0000009eb418723c */ /* 0x040fe20000041818 */
[----:B------:R-:W3:Y:S07]  /*14980*/  LDSM.16.M88.4 R156, [R200+0x2800] ;  /* 0x00280000c89c783b */ /* 0x000eee0000000200 */
        /* <DEDUP_REMOVED lines=12> */
[C---:B------:R-:W-:Y:S08]  /*14a50*/  HMMA.16816.F32.BF16 R60, R180.reuse, R160, R60 ;  /* 0x000000a0b43c723c */ /* 0x040ff0000004183c */
[----:B------:R-:W-:Y:S01]  /*14a60*/  HMMA.16816.F32.BF16 R64, R180, R162, R64 ;  /* 0x000000a2b440723c */ /* 0x000fe20000041840 */
[----:B------:R-:W5:Y:S07]  /*14a70*/  LDSM.16.M88.4 R160, [R202+0x6800] ;  /* 0x00680000caa0783b */ /* 0x000f6e0000000200 */
[C---:B------:R-:W-:Y:S08]  /*14a80*/  HMMA.16816.F32.BF16 R8, R184.reuse, R164, R8 ;  /* 0x000000a4b808723c */ /* 0x040ff00000041808 */
[C---:B------:R-:W-:Y:S01]  /*14a90*/  HMMA.16816.F32.BF16 R16, R184.reuse, R166, R16 ;  /* 0x000000a6b810723c */ /* 0x040fe20000041810 */
[----:B------:R-:W2:Y:S07]  /*14aa0*/  LDSM.16.M88.4 R164, [R214] ;  /* 0x00000000d6a4783b */ /* 0x000eae0000000200 */
[C---:B------:R-:W-:Y:S08]  /*14ab0*/  HMMA.16816.F32.BF16 R20, R184.reuse, R168, R20 ;  /* 0x000000a8b814723c */ /* 0x040ff00000041814 */
[C---:B------:R-:W-:Y:S01]  /*14ac0*/  HMMA.16816.F32.BF16 R24, R184.reuse, R170, R24 ;  /* 0x000000aab818723c */ /* 0x040fe20000041818 */
[----:B------:R-:W3:Y:S07]  /*14ad0*/  LDSM.16.M88.4 R168, [R208] ;  /* 0x00000000d0a8783b */ /* 0x000eee0000000200 */
[C---:B----4-:R-:W-:Y:S08]  /*14ae0*/  HMMA.16816.F32.BF16 R28, R184.reuse, R172, R28 ;  /* 0x000000acb81c723c */ /* 0x050ff0000004181c */
        /* <DEDUP_REMOVED lines=11> */
[C---:B-----5:R-:W-:Y:S08]  /*14ba0*/  HMMA.16816.F32.BF16 R60, R184.reuse, R160, R60 ;  /* 0x000000a0b83c723c */ /* 0x060ff0000004183c */
[----:B------:R-:W-:Y:S01]  /*14bb0*/  HMMA.16816.F32.BF16 R64, R184, R162, R64 ;  /* 0x000000a2b840723c */ /* 0x000fe20000041840 */
[----:B------:R-:W5:Y:S07]  /*14bc0*/  LDSM.16.M88.4 R160, [R213] ;  /* 0x00000000d5a0783b */ /* 0x000f6e0000000200 */
[C---:B------:R-:W-:Y:S08]  /*14bd0*/  HMMA.16816.F32.BF16 R8, R188.reuse, R164, R8 ;  /* 0x000000a4bc08723c */ /* 0x040ff00000041808 */
[C---:B------:R-:W-:Y:S01]  /*14be0*/  HMMA.16816.F32.BF16 R16, R188.reuse, R166, R16 ;  /* 0x000000a6bc10723c */ /* 0x040fe20000041810 */
[----:B------:R-:W2:Y:S07]  /*14bf0*/  LDSM.16.M88.4 R164, [R201+0x3800] ;  /* 0x00380000c9a4783b */ /* 0x000eae0000000200 */
[C---:B------:R-:W-:Y:S08]  /*14c00*/  HMMA.16816.F32.BF16 R20, R188.reuse, R168, R20 ;  /* 0x000000a8bc14723c */ /* 0x040ff00000041814 */
[C---:B------:R-:W-:Y:S01]  /*14c10*/  HMMA.16816.F32.BF16 R24, R188.reuse, R170, R24 ;  /* 0x000000aabc18723c */ /* 0x040fe20000041818 */
[----:B------:R-:W3:Y:S07]  /*14c20*/  LDSM.16.M88.4 R168, [R201+0x4000] ;  /* 0x00400000c9a8783b */ /* 0x000eee0000000200 */
[C---:B----4-:R-:W-:Y:S08]  /*14c30*/  HMMA.16816.F32.BF16 R28, R188.reuse, R172, R28 ;  /* 0x000000acbc1c723c */ /* 0x050ff0000004181c */
        /* <DEDUP_REMOVED lines=11> */
[C---:B-----5:R-:W-:Y:S08]  /*14cf0*/  HMMA.16816.F32.BF16 R60, R188.reuse, R160, R60 ;  /* 0x000000a0bc3c723c */ /* 0x060ff0000004183c */
[----:B------:R-:W-:Y:S01]  /*14d00*/  HMMA.16816.F32.BF16 R64, R188, R162, R64 ;  /* 0x000000a2bc40723c */ /* 0x000fe20000041840 */
[----:B------:R-:W4:Y:S07]  /*14d10*/  LDSM.16.M88.4 R160, [R201+0x6000] ;  /* 0x00600000c9a0783b */ /* 0x000f2e0000000200 */
[C---:B------:R-:W-:Y:S08]  /*14d20*/  HMMA.16816.F32.BF16 R8, R192.reuse, R164, R8 ;  /* 0x000000a4c008723c */ /* 0x040ff00000041808 */
[C---:B------:R-:W-:Y:S01]  /*14d30*/  HMMA.16816.F32.BF16 R16, R192.reuse, R166, R16 ;  /* 0x000000a6c010723c */ /* 0x040fe20000041810 */
[----:B------:R-:W5:Y:S07]  /*14d40*/  LDSM.16.M88.4 R164, [R201+0x6800] ;  /* 0x00680000c9a4783b */ /* 0x000f6e0000000200 */
[C---:B------:R-:W-:Y:S08]  /*14d50*/  HMMA.16816.F32.BF16 R20, R192.reuse, R168, R20 ;  /* 0x000000a8c014723c */ /* 0x040ff00000041814 */
[C---:B------:R-:W-:Y:S08]  /*14d60*/  HMMA.16816.F32.BF16 R24, R192.reuse, R170, R24 ;  /* 0x000000aac018723c */ /* 0x040ff00000041818 */
        /* <DEDUP_REMOVED lines=56> */
[----:B------:R5:W4:Y:S02]  /*150f0*/  MUFU.TANH R175, R2 ;  /* 0x0000000200af7308 */ /* 0x000b240000002400 */
[----:B------:R-:W-:Y:S01]  /*15100*/  FMUL.FTZ R4, R50, c[0x0][0x320] ;  /* 0x0000c80032047a20 */ /* 0x000fe20000410000 */
[C---:B-1----:R-:W-:Y:S07]  /*15110*/  HMMA.16816.F32.BF16 R52, R196.reuse, R16, R52 ;  /* 0x00000010c434723c */ /* 0x042fee0000041834 */
[----:B------:R-:W1:Y:S01]  /*15120*/  MUFU.TANH R50, R4 ;  /* 0x0000000400327308 */ /* 0x000e620000002400 */
[C---:B------:R-:W-:Y:S04]  /*15130*/  HMMA.16816.F32.BF16 R56, R196.reuse, R18, R56 ;  /* 0x00000012c438723c */ /* 0x040fe80000041838 */
[----:B---3--:R-:W-:Y:S04]  /*15140*/  FMUL.FTZ R3, R51, c[0x0][0x320] ;  /* 0x0000c80033037a20 */ /* 0x008fe80000410000 */
[C---:B--2---:R-:W-:Y:S04]  /*15150*/  HMMA.16816.F32.BF16 R60, R196.reuse, R8, R60 ;  /* 0x00000008c43c723c */ /* 0x044fe8000004183c */
[----:B-----5:R-:W-:Y:S04]  /*15160*/  FMUL.FTZ R2, R23, c[0x0][0x320] ;  /* 0x0000c80017027a20 */ /* 0x020fe80000410000 */
[----:B------:R-:W-:Y:S01]  /*15170*/  HMMA.16816.F32.BF16 R64, R196, R10, R64 ;  /* 0x0000000ac440723c */ /* 0x000fe20000041840 */
[----:B------:R2:W3:Y:S03]  /*15180*/  MUFU.TANH R174, R2 ;  /* 0x0000000200ae7308 */ /* 0x0004e60000002400 */
        /* <DEDUP_REMOVED lines=45> */
[----:B------:R-:W2:Y:S10]  /*15460*/  MUFU.TANH R49, R3 ;  /* 0x0000000300317308 */ /* 0x000eb40000002400 */
        /* <DEDUP_REMOVED lines=35> */
[----:B------:R-:W-:Y:S02]  /*156a0*/  IMAD.MOV.U32 R243, RZ, RZ, c[0x0][0x2b8] ;  /* 0x0000ae00fff37624 */ /* 0x000fe400078e00ff */
[----:B------:R-:W-:Y:S01]  /*156b0*/  IMAD.MOV.U32 R236, RZ, RZ, RZ ;  /* 0x000000ffffec7224 */ /* 0x000fe200078e00ff */
[----:B------:R-:W3:Y:S02]  /*156c0*/  LDL.64 R244, [R1+0x30] ;  /* 0x0000300001f47983 */ /* 0x000ee40000100a00 */
[----:B------:R-:W-:Y:S02]  /*156d0*/  ISETP.NE.AND P1, PT, R243, 0x1, PT ;  /* 0x00000001f300780c */ /* 0x000fe40003f25270 */
[----:B------:R-:W4:Y:S04]  /*156e0*/  LDL R242, [R1+0x38] ;  /* 0x0000380001f27983 */ /* 0x000f280000100800 */
[----:B------:R-:W5:Y:S04]  /*156f0*/  LDL.64 R240, [R1+0x28] ;  /* 0x0000280001f07983 */ /* 0x000f680000100a00 */
[----:B------:R-:W3:Y:S01]  /*15700*/  LDL R6, [R1+0x24] ;  /* 0x0000240001067983 */ /* 0x000ee20000100800 */
[----:B--2---:R-:W-:Y:S05]  /*15710*/  IMAD R3, R238, 0x70, R5 ;  /* 0x00000070ee037824 */ /* 0x004fea00078e0205 */
[----:B------:R-:W-:Y:S05]  /*15720*/  IADD3 R3, R3, -0x70, R0 ;  /* 0xffffff9003037810 */ /* 0x000fea0007ffe000 */
[----:B------:R-:W-:Y:S04]  /*15730*/  @P1 IMAD.HI.U32 R4, R3, c[0x0][0x2bc], RZ ;  /* 0x0000af0003041a27 */ /* 0x000fe800078e00ff */
[--C-:B-1----:R-:W-:Y:S01]  /*15740*/  IMAD.MOV.U32 R2, RZ, RZ, R3.reuse ;  /* 0x000000ffff027224 */ /* 0x102fe200078e0003 */
[----:B------:R-:W-:Y:S04]  /*15750*/  @P1 SHF.R.U32.HI R2, RZ, c[0x0][0x2c0], R4 ;  /* 0x0000b000ff021a19 */ /* 0x000fe80000011604 */
[C---:B------:R-:W-:Y:S02]  /*15760*/  IADD3 R5, -R2.reuse, RZ, RZ ;  /* 0x000000ff02057210 */ /* 0x040fe40007ffe1ff */
[C---:B---3--:R-:W-:Y:S03]  /*15770*/  @!P5 IADD3 R4, P0, R2.reuse, R244, RZ ;  /* 0x000000f40204d210 */ /* 0x048fe60007f1e0ff */
        /* <DEDUP_REMOVED lines=8> */
[----:B------:R-:W-:Y:S05]  /*15800*/  IMAD R4, R239, c[0x0][0x1e4], R4 ;  /* 0x00007900ef047a24 */ /* 0x000fea00078e0204 */
[----:B------:R-:W-:Y:S02]  /*15810*/  IADD3 R3, R3, R4, RZ ;  /* 0x0000000403037210 */ /* 0x000fe40007ffe0ff */
        /* <DEDUP_REMOVED lines=10> */
.L_x_1740:
[----:B------:R-:W-:-:S05]  /*158c0*/  BRA.DIV ~URZ, `(.L_x_1637) ;  /* 0x0000c7627f007947 */ /* 0x000fca000b800000 */
[----:B------:R3:W4:Y:S02]  /*158d0*/  SHFL.IDX PT, R2, R5, RZ, 0x181f ;  /* 0x00181fff05027589 */ /* 0x00072400000e0000 */
.L_x_1741:
[----:B------:R-:W-:Y:S11]  /*158e0*/  ISETP.GE.AND P0, PT, R237, 0x1, PT ;  /* 0x00000001ed00780c */ /* 0x000ff60003f06270 */
[----:B------:R-:W-:Y:S02]  /*158f0*/  @!UPT UIADD3 URZ, URZ, URZ, URZ ;  /* 0x0000003f3f3ff290 */ /* 0x000fe4000fffe03f */
[----:B------:R-:W-:Y:S02]  /*15900*/  @P0 ISETP.GE.AND P3, PT, R76, c[0x0][0x1d4], PT ;  /* 0x000075004c000a0c */ /* 0x000fe40003f66270 */
[----:B----4-:R-:W-:Y:S02]  /*15910*/  @P0 IADD3 R8, P1, R2, R230, RZ ;  /* 0x000000e602080210 */ /* 0x010fe40007f3e0ff */
[----:B------:R-:W-:Y:S03]  /*15920*/  @P0 ISETP.GE.AND P2, PT, R226, c[0x0][0x1d4], PT ;  /* 0x00007500e2000a0c */ /* 0x000fe60003f46270 */
[----:B--2---:R-:W-:Y:S01]  /*15930*/  @P0 IMAD.X R9, R6, 0x1, R231, P1 ;  /* 0x0000000106090824 */ /* 0x004fe200008e06e7 */
        /* <DEDUP_REMOVED lines=10> */
.L_x_1742:
[----:B------:R-:W-:Y:S11]  /*159e0*/  ISETP.GE.AND P0, PT, R237, 0x21, PT ;  /* 0x00000021ed00780c */ /* 0x000ff60003f06270 */
[----:B------:R-:W-:Y:S02]  /*159f0*/  @!UPT UIADD3 URZ, URZ, URZ, URZ ;  /* 0x0000003f3f3ff290 */ /* 0x000fe4000fffe03f */
[----:B------:R-:W-:Y:S02]  /*15a00*/  @P0 ISETP.GE.AND P3, PT, R76, c[0x0][0x1d4], PT ;  /* 0x000075004c000a0c */ /* 0x000fe40003f66270 */
[----:B--2---:R-:W-:Y:S02]  /*15a10*/  @P0 IADD3 R8, P1, R2, R230, RZ ;  /* 0x000000e602080210 */ /* 0x004fe40007f3e0ff */
[----:B------:R-:W-:Y:S03]  /*15a20*/  @P0 ISETP.GE.AND P2, PT, R226, c[0x0][0x1d4], PT ;  /* 0x00007500e2000a0c */ /* 0x000fe60003f46270 */
[----:B-1----:R-:W-:Y:S01]  /*15a30*/  @P0 IMAD.X R9, R6, 0x1, R231, P1 ;  /* 0x0000000106090824 */ /* 0x002fe200008e06e7 */
        /* <DEDUP_REMOVED lines=9> */
.L_x_1743:
[----:B------:R-:W-:-:S05]  /*15ad0*/  BRA.DIV ~URZ, `(.L_x_1640) ;  /* 0x0000c7027f007947 */ /* 0x000fca000b800000 */
[----:B-1----:R1:W2:Y:S02]  /*15ae0*/  SHFL.IDX PT, R2, R5, 0x2, 0x181f ;  /* 0x00581f0005027f89 */ /* 0x0022a400000e0000 */
.L_x_1744:
[----:B------:R-:W-:Y:S11]  /*15af0*/  ISETP.GE.AND P0, PT, R237, 0x41, PT ;  /* 0x00000041ed00780c */ /* 0x000ff60003f06270 */
[----:B------:R-:W-:Y:S02]  /*15b00*/  @!UPT UIADD3 URZ, URZ, URZ, URZ ;  /* 0x0000003f3f3ff290 */ /* 0x000fe4000fffe03f */
[----:B------:R-:W-:Y:S02]  /*15b10*/  @P0 ISETP.GE.AND P3, PT, R76, c[0x0][0x1d4], PT ;  /* 0x000075004c000a0c */ /* 0x000fe40003f66270 */
[----:B--2---:R-:W-:Y:S02]  /*15b20*/  @P0 IADD3 R8, P1, R2, R230, RZ ;  /* 0x000000e602080210 */ /* 0x004fe40007f3e0ff */
        /* <DEDUP_REMOVED lines=10> */
[----:B------:R1:W2:Y:S04]  /*15bd0*/  SHFL.IDX PT, R6, R4, 0x3, 0x181f ;  /* 0x00781f0004067f89 */ /* 0x0002a800000e0000 */
[----:B--2---:R1:W2:Y:S02]  /*15be0*/  SHFL.IDX PT, R2, R5, 0x3, 0x181f ;  /* 0x00781f0005027f89 */ /* 0x0042a400000e0000 */
.L_x_1745:
[----:B------:R-:W-:Y:S11]  /*15bf0*/  ISETP.GE.AND P0, PT, R237, 0x61, PT ;  /* 0x00000061ed00780c */ /* 0x000ff60003f06270 */
[----:B------:R-:W-:Y:S02]  /*15c00*/  @!UPT UIADD3 URZ, URZ, URZ, URZ ;  /* 0x0000003f3f3ff290 */ /* 0x000fe4000fffe03f */
[----:B------:R-:W-:Y:S02]  /*15c10*/  @P0 ISETP.GE.AND P3, PT, R76, c[0x0][0x1d4], PT ;  /* 0x000075004c000a0c */ /* 0x000fe40003f66270 */
[----:B-12-4-:R-:W-:Y:S02]  /*15c20*/  @P0 IADD3 R4, P1, R2, R230, RZ ;  /* 0x000000e602040210 */ /* 0x016fe40007f3e0ff */
[----:B------:R-:W-:Y:S03]  /*15c30*/  @P0 ISETP.GE.AND P2, PT, R226, c[0x0][0x1d4], PT ;  /* 0x00007500e2000a0c */ /* 0x000fe60003f46270 */
[----:B---3--:R-:W-:Y:S01]  /*15c40*/  @P0 IMAD.X R5, R6, 0x1, R231, P1 ;  /* 0x0000000106050824 */ /* 0x008fe200008e06e7 */
[----:B------:R-:W-:Y:S05]  /*15c50*/  @P0 IADD3 R2, P1, R2, R233, RZ ;  /* 0x000000e902020210 */ /* 0x000fea0007f3e0ff */
[----:B------:R-:W-:Y:S01]  /*15c60*/  @!PT LDS RZ, [RZ] ;  /* 0x00000000fffff984 */ /* 0x000fe20000000800 */
[----:B------:R-:W-:Y:S01]  /*15c70*/  @!PT LDS RZ, [RZ] ;  /* 0x00000000fffff984 */ /* 0x000fe20000000800 */
[----:B------:R-:W-:Y:S01]  /*15c80*/  @!PT LDS RZ, [RZ] ;  /* 0x00000000fffff984 */ /* 0x000fe20000000800 */
[----:B------:R1:W-:Y:S01]  /*15c90*/  @P0 LDGSTS.E.BYPASS.LTC128B.128 [R229+0xb100], [R4.64], !P3 ;  /* 0x0b10000004e50fae */ /* 0x0003e2000d901d48 */
[----:B------:R-:W-:Y:S05]  /*15ca0*/  @P0 IMAD.X R3, R6, 0x1, R232, P1 ;  /* 0x0000000106030824 */ /* 0x000fea00008e06e8 */
[----:B------:R1:W-:Y:S02]  /*15cb0*/  @P0 LDGSTS.E.BYPASS.LTC128B.128 [R229+0xe900], [R2.64], !P2 ;  /* 0x0e90000002e50fae */ /* 0x0003e4000d101d48 */
.L_x_1635:
[----:B--234-:R-:W-:Y:S05]  /*15cc0*/  BSYNC B0 ;  /* 0x0000000000007941 */ /* 0x01cfea0003800000 */
.L_x_1634:
[----:B-1----:R-:W2:Y:S01]  /*15cd0*/  LDL R4, [R1+0x40] ;  /* 0x0000400001047983 */ /* 0x002ea20000100800 */
[----:B------:R-:W-:Y:S03]  /*15ce0*/  IMAD.MOV.U32 R8, RZ, RZ, c[0x0][0x2c4] ;  /* 0x0000b100ff087624 */ /* 0x000fe600078e00ff */
[----:B------:R-:W2:Y:S02]  /*15cf0*/  LDL R2, [R1+0x64] ;  /* 0x0000640001027983 */ /* 0x000ea40000100800 */
[----:B------:R-:W-:Y:S02]  /*15d00*/  ISETP.NE.AND P0, PT, R8, 0x1, PT ;  /* 0x000000010800780c */ /* 0x000fe40003f05270 */
[----:B------:R-:W3:Y:S04]  /*15d10*/  LDL R6, [R1+0x60] ;  /* 0x0000600001067983 */ /* 0x000ee80000100800 */
[----:B------:R-:W4:Y:S04]  /*15d20*/  LDL R5, [R1+0x48] ;  /* 0x0000480001057983 */ /* 0x000f280000100800 */
[----:B------:R-:W4:Y:S04]  /*15d30*/  LDL R3, [R1+0x44] ;  /* 0x0000440001037983 */ /* 0x000f280000100800 */
[----:B------:R-:W0:Y:S01]  /*15d40*/  LDGDEPBAR ;  /* 0x00000000000079af */ /* 0x000e220000000000 */
[----:B--2---:R-:W-:Y:S04]  /*15d50*/  IMAD.IADD R4, R2, 0x1, R4 ;  /* 0x0000000102047824 */ /* 0x004fe800078e0204 */
[----:B------:R-:W-:Y:S05]  /*15d60*/  @P0 IMAD.HI.U32 R2, R4, c[0x0][0x2c8], RZ ;  /* 0x0000b20004020a27 */ /* 0x000fea00078e00ff */
[----:B------:R-:W-:Y:S01]  /*15d70*/  @P0 SHF.R.U32.HI R4, RZ, c[0x0][0x2cc], R2 ;  /* 0x0000b300ff040a19 */ /* 0x000fe20000011602 */
[----:B------:R-:W-:Y:S05]  /*15d80*/  IMAD R2, R238, -0x70, RZ ;  /* 0xffffff90ee027824 */ /* 0x000fea00078e02ff */
[----:B---3--:R-:W-:Y:S04]  /*15d90*/  IADD3 R2, -R6, 0x1, R2 ;  /* 0x0000000106027810 */ /* 0x008fe80007ffe102 */
[----:B----4-:R-:W-:Y:S01]  /*15da0*/  IADD3 R5, -R3, R2, R5 ;  /* 0x0000000203057210 */ /* 0x010fe20007ffe105 */
[----:B------:R-:W-:-:S05]  /*15db0*/  BRA.DIV ~URZ, `(.L_x_1642) ;  /* 0x0000c5627f007947 */ /* 0x000fca000b800000 */
[----:B------:R1:W2:Y:S02]  /*15dc0*/  SHFL.IDX PT, R2, R4, RZ, 0x1c1f ;  /* 0x001c1fff04027589 */ /* 0x0002a400000e0000 */
.L_x_1746:
[----:B--2---:R-:W-:Y:S05]  /*15dd0*/  IMAD.IADD R2, R5, 0x1, R2 ;  /* 0x0000000105027824 */ /* 0x004fea00078e0202 */
[C---:B------:R-:W-:Y:S02]  /*15de0*/  ISETP.GT.AND P0, PT, R2.reuse, RZ, PT ;  /* 0x000000ff0200720c */ /* 0x040fe40003f04270 */
[C---:B------:R-:W-:Y:S02]  /*15df0*/  ISETP.GT.AND P1, PT, R2.reuse, 0x1, PT ;  /* 0x000000010200780c */ /* 0x040fe40003f24270 */
[----:B------:R-:W-:Y:S02]  /*15e00*/  FSEL R8, R173, -INF , P0 ;  /* 0xff800000ad087808 */ /* 0x000fe40000000000 */
[C---:B------:R-:W-:Y:S02]  /*15e10*/  ISETP.GT.AND P0, PT, R2.reuse, 0x10, PT ;  /* 0x000000100200780c */ /* 0x040fe40003f04270 */
[C---:B------:R-:W-:Y:S02]  /*15e20*/  ISETP.GT.AND P2, PT, R2.reuse, 0x8, PT ;  /* 0x000000080200780c */ /* 0x040fe40003f44270 */
[----:B------:R-:W-:Y:S02]  /*15e30*/  ISETP.GT.AND P3, PT, R2, 0x9, PT ;  /* 0x000000090200780c */ /* 0x000fe40003f64270 */
[----:B------:R-:W-:Y:S02]  /*15e40*/  FSEL R44, R172, -INF , P1 ;  /* 0xff800000ac2c7808 */ /* 0x000fe40000800000 */
[C---:B------:R-:W-:Y:S02]  /*15e50*/  ISETP.GT.AND P1, PT, R2.reuse, 0x11, PT ;  /* 0x000000110200780c */ /* 0x040fe40003f24270 */
[C---:B------:R-:W-:Y:S02]  /*15e60*/  ISETP.GT.AND P4, PT, R2.reuse, 0x19, PT ;  /* 0x000000190200780c */ /* 0x040fe40003f84270 */
[----:B------:R-:W-:Y:S02]  /*15e70*/  FSEL R41, R165, -INF , P0 ;  /* 0xff800000a5297808 */ /* 0x000fe40000000000 */
[C---:B------:R-:W-:Y:S02]  /*15e80*/  ISETP.GT.AND P0, PT, R2.reuse, 0x20, PT ;  /* 0x000000200200780c */ /* 0x040fe40003f04270 */
        /* <DEDUP_REMOVED lines=8> */
[----:B------:R-:W-:Y:S02]  /*15f10*/  FSEL R37, R157, -INF , P0 ;  /* 0xff8000009d257808 */ /* 0x000fe40000000000 */
[----:B------:R-:W-:Y:S02]  /*15f20*/  ISETP.GT.AND P0, PT, R2, 0x30, PT ;  /* 0x000000300200780c */ /* 0x000fe40003f04270 */
[----:B------:R-:W-:Y:S02]  /*15f30*/  FSEL R39, R163, -INF , P2 ;  /* 0xff800000a3277808 */ /* 0x000fe40001000000 */
        /* <DEDUP_REMOVED lines=8> */
[----:B------:R-:W-:Y:S02]  /*15fc0*/  ISETP.GT.AND P0, PT, R2, 0x41, PT ;  /* 0x000000410200780c */ /* 0x000fe40003f04270 */
[----:B------:R-:W-:Y:S02]  /*15fd0*/  FSEL R32, R28, -INF , P2 ;  /* 0xff8000001c207808 */ /* 0x000fe40001000000 */
        /* <DEDUP_REMOVED lines=37> */
[----:B------:R-:W-:Y:S02]  /*16230*/  ISETP.GT.AND P0, PT, R2, 0x20, PT ;  /* 0x000000200200780c */ /* 0x000fe40003f04270 */
[----:B------:R-:W-:Y:S02]  /*16240*/  FSEL R66, R228, -INF , P2 ;  /* 0xff800000e4427808 */ /* 0x000fe40001000000 */
[----:B------:R-:W-:Y:S02]  /*16250*/  ISETP.GT.AND P2, PT, R2, 0x18, PT ;  /* 0x000000180200780c */ /* 0x000fe40003f44270 */
[----:B------:R-:W-:Y:S02]  /*16260*/  FSEL R65, R225, -INF , P3 ;  /* 0xff800000e1417808 */ /* 0x000fe40001800000 */
        /* <DEDUP_REMOVED lines=9> */
[----:B------:R-:W-:Y:S02]  /*16300*/  ISETP.GT.AND P2, PT, R2, 0x31, PT ;  /* 0x000000310200780c */ /* 0x000fe40003f44270 */
[----:B------:R-:W-:Y:S02]  /*16310*/  FSEL R58, R162, -INF , P3 ;  /* 0xff800000a23a7808 */ /* 0x000fe40001800000 */
[C---:B------:R-:W-:Y:S02]  /*16320*/  ISETP.GT.AND P3, PT, R2.reuse, 0x38, PT ;  /* 0x000000380200780c */ /* 0x040fe40003f64270 */
        /* <DEDUP_REMOVED lines=93> */
.L_x_1747:
[----:B------:R-:W3:Y:S01]  /*16900*/  LDL.LU R149, [R1] ;  /* 0x0000000001957983 */ /* 0x000ee20000300800 */
[C---:B------:R-:W-:Y:S01]  /*16910*/  FSETP.NEU.FTZ.AND P0, PT, R6.reuse, -INF , PT ;  /* 0xff8000000600780b */ /* 0x040fe20003f1d000 */
[----:B------:R-:W-:Y:S01]  /*16920*/  FMUL.FTZ R3, R6, c[0x0][0x2d0] ;  /* 0x0000b40006037a20 */ /* 0x000fe20000410000 */
        /* <DEDUP_REMOVED lines=39> */
[C---:B-1----:R-:W-:Y:S01]  /*16ba0*/  F2FP.BF16.PACK_AB R148, R5.reuse, R18 ;  /* 0x000000120594723e */ /* 0x042fe200000010ff */
[C---:B------:R-:W-:Y:S02]  /*16bb0*/  FFMA.FTZ R3, R2.reuse, R246, R18 ;  /* 0x000000f602037223 */ /* 0x040fe40000010012 */
[----:B------:R-:W-:Y:S01]  /*16bc0*/  FMUL.FTZ R28, R2, R120 ;  /* 0x00000078021c7220 */ /* 0x000fe20000410000 */
[----:B------:R-:W1:Y:S01]  /*16bd0*/  MUFU.EX2 R18, R42 ;  /* 0x0000002a00127308 */ /* 0x000e620000000800 */
[----:B------:R-:W-:Y:S01]  /*16be0*/  FADD.FTZ R15, R5, R3 ;  /* 0x00000003050f7221 */ /* 0x000fe20000010000 */
[C---:B------:R-:W-:Y:S01]  /*16bf0*/  FSEL R3, R4.reuse, RZ, P0 ;  /* 0x000000ff04037208 */ /* 0x040fe20000000000 */
[----:B------:R-:W-:Y:S02]  /*16c00*/  FMUL.FTZ R5, R4, c[0x0][0x2d0] ;  /* 0x0000b40004057a20 */ /* 0x000fe40000410000 */
[C---:B------:R-:W-:Y:S02]  /*16c10*/  FMUL.FTZ R29, R2.reuse, R121 ;  /* 0x00000079021d7220 */ /* 0x040fe40000410000 */
[----:B------:R-:W-:Y:S01]  /*16c20*/  FADD.FTZ R3, -R3, R80 ;  /* 0x0000005003037221 */ /* 0x000fe20000010100 */
[----:B------:R-:W-:Y:S01]  /*16c30*/  FSEL R5, R5, RZ, P0 ;  /* 0x000000ff05057208 */ /* 0x000fe20000000000 */
[----:B------:R-:W-:Y:S02]  /*16c40*/  FMUL.FTZ R20, R2, R128 ;  /* 0x0000008002147220 */ /* 0x000fe40000410000 */
[----:B------:R-:W-:Y:S02]  /*16c50*/  FMUL.FTZ R3, R3, c[0x0][0x2d0] ;  /* 0x0000b40003037a20 */ /* 0x000fe40000410000 */
[--C-:B------:R-:W-:Y:S02]  /*16c60*/  FFMA.FTZ R8, R67, c[0x0][0x2d0], -R5.reuse ;  /* 0x0000b40043087a23 */ /* 0x100fe40000010805 */
[--C-:B------:R-:W-:Y:S02]  /*16c70*/  FFMA.FTZ R80, R66, c[0x0][0x2d0], -R5.reuse ;  /* 0x0000b40042507a23 */ /* 0x100fe40000010805 */
[----:B------:R-:W2:Y:S01]  /*16c80*/  MUFU.EX2 R3, R3 ;  /* 0x0000000300037308 */ /* 0x000ea20000000800 */
[--C-:B------:R-:W-:Y:S02]  /*16c90*/  FFMA.FTZ R151, R65, c[0x0][0x2d0], -R5.reuse ;  /* 0x0000b40041977a23 */ /* 0x100fe40000010805 */
[----:B------:R-:W-:Y:S02]  /*16ca0*/  FMUL.FTZ R65, R2, R85 ;  /* 0x0000005502417220 */ /* 0x000fe40000410000 */
[--C-:B------:R-:W-:Y:S02]  /*16cb0*/  FFMA.FTZ R154, R64, c[0x0][0x2d0], -R5.reuse ;  /* 0x0000b400409a7a23 */ /* 0x100fe40000010805 */
[----:B------:R-:W-:Y:S01]  /*16cc0*/  FMUL.FTZ R64, R2, R84 ;  /* 0x0000005402407220 */ /* 0x000fe20000410000 */
[----:B-1----:R-:W-:Y:S01]  /*16cd0*/  F2FP.BF16.PACK_AB R150, R18, R19 ;  /* 0x000000131296723e */ /* 0x002fe200000010ff */
        /* <DEDUP_REMOVED lines=10> */
[C---:B--2---:R-:W-:Y:S02]  /*16d80*/  FMUL.FTZ R66, R3.reuse, R86 ;  /* 0x0000005603427220 */ /* 0x044fe40000410000 */
[----:B------:R-:W-:Y:S02]  /*16d90*/  FMUL.FTZ R67, R3, R87 ;  /* 0x0000005703437220 */ /* 0x000fe40000410000 */
[----:B------:R-:W2:Y:S01]  /*16da0*/  LDSM.16.MT88.4 R84, [R203] ;  /* 0x00000000cb54783b */ /* 0x000ea20000004200 */
        /* <DEDUP_REMOVED lines=10> */
[----:B-1----:R-:W-:Y:S01]  /*16e50*/  F2FP.BF16.PACK_AB R151, R121, R120 ;  /* 0x000000787997723e */ /* 0x002fe200000010ff */
        /* <DEDUP_REMOVED lines=8> */
[----:B------:R-:W-:Y:S01]  /*16ee0*/  FFMA.FTZ R5, R10, c[0x0][0x2d0], -R5 ;  /* 0x0000b4000a057a23 */ /* 0x000fe20000010805 */
[----:B------:R-:W-:Y:S01]  /*16ef0*/  MUFU.EX2 R11, R9 ;  /* 0x00000009000b7308 */ /* 0x000fe20000000800 */
[C---:B------:R-:W-:Y:S02]  /*16f00*/  FMUL.FTZ R16, R2.reuse, R132 ;  /* 0x0000008402107220 */ /* 0x040fe40000410000 */
[C---:B------:R-:W-:Y:S02]  /*16f10*/  FMUL.FTZ R17, R2.reuse, R133 ;  /* 0x0000008502117220 */ /* 0x040fe40000410000 */
[----:B------:R-:W-:Y:S01]  /*16f20*/  FMUL.FTZ R21, R2, R129 ;  /* 0x0000008102157220 */ /* 0x000fe20000410000 */
[----:B------:R-:W-:Y:S01]  /*16f30*/  MOV R129, R36 ;  /* 0x0000002400817202 */ /* 0x000fe20000000f00 */
[C---:B------:R-:W-:Y:S02]  /*16f40*/  FMUL.FTZ R22, R3.reuse, R130 ;  /* 0x0000008203167220 */ /* 0x040fe40000410000 */
[C---:B------:R-:W-:Y:S01]  /*16f50*/  FMUL.FTZ R23, R3.reuse, R131 ;  /* 0x0000008303177220 */ /* 0x040fe20000410000 */
[----:B------:R4:W-:Y:S01]  /*16f60*/  MUFU.EX2 R10, R8 ;  /* 0x00000008000a7308 */ /* 0x0009e20000000800 */
[C---:B------:R-:W-:Y:S02]  /*16f70*/  FMUL.FTZ R26, R3.reuse, R126 ;  /* 0x0000007e031a7220 */ /* 0x040fe40000410000 */
[C---:B------:R-:W-:Y:S01]  /*16f80*/  FMUL.FTZ R27, R3.reuse, R127 ;  /* 0x0000007f031b7220 */ /* 0x040fe20000410000 */
[----:B-1----:R-:W-:Y:S01]  /*16f90*/  IADD3 R234, R238, -0x1, RZ ;  /* 0xffffffffeeea7810 */ /* 0x002fe20007ffe0ff */
[C---:B------:R-:W-:Y:S01]  /*16fa0*/  FMUL.FTZ R24, R2.reuse, R124 ;  /* 0x0000007c02187220 */ /* 0x040fe20000410000 */
[----:B------:R-:W-:Y:S01]  /*16fb0*/  MOV R124, R37 ;  /* 0x00000025007c7202 */ /* 0x000fe20000000f00 */
[C---:B------:R-:W-:Y:S01]  /*16fc0*/  FMUL.FTZ R25, R2.reuse, R125 ;  /* 0x0000007d02197220 */ /* 0x040fe20000410000 */
[----:B------:R-:W-:Y:S01]  /*16fd0*/  MOV R125, R38 ;  /* 0x00000026007d7202 */ /* 0x000fe20000000f00 */
[C---:B------:R-:W-:Y:S01]  /*16fe0*/  FMUL.FTZ R30, R3.reuse, R122 ;  /* 0x0000007a031e7220 */ /* 0x040fe20000410000 */
[----:B------:R-:W1:Y:S01]  /*16ff0*/  MUFU.EX2 R132, R156 ;  /* 0x0000009c00847308 */ /* 0x000e620000000800 */
[C---:B------:R-:W-:Y:S02]  /*17000*/  FMUL.FTZ R31, R3.reuse, R123 ;  /* 0x0000007b031f7220 */ /* 0x040fe40000410000 */
[C---:B------:R-:W-:Y:S02]  /*17010*/  FMUL.FTZ R34, R3.reuse, R118 ;  /* 0x0000007603227220 */ /* 0x040fe40000410000 */
[----:B------:R-:W-:Y:S02]  /*17020*/  FMUL.FTZ R35, R3, R119 ;  /* 0x0000007703237220 */ /* 0x000fe40000410000 */
[C---:B------:R-:W-:Y:S01]  /*17030*/  FMUL.FTZ R32, R2.reuse, R116 ;  /* 0x0000007402207220 */ /* 0x040fe20000410000 */
[----:B------:R-:W-:Y:S01]  /*17040*/  MOV R116, R39 ;  /* 0x0000002700747202 */ /* 0x000fe20000000f00 */
[C---:B------:R-:W-:Y:S01]  /*17050*/  FMUL.FTZ R33, R2.reuse, R117 ;  /* 0x0000007502217220 */ /* 0x040fe20000410000 */
[----:B------:R-:W-:Y:S01]  /*17060*/  MOV R117, R40 ;  /* 0x0000002800757202 */ /* 0x000fe20000000f00 */
[C---:B------:R-:W-:Y:S01]  /*17070*/  FMUL.FTZ R36, R2.reuse, R112 ;  /* 0x0000007002247220 */ /* 0x040fe20000410000 */
[----:B------:R-:W-:Y:S01]  /*17080*/  MOV R112, R41 ;  /* 0x0000002900707202 */ /* 0x000fe20000000f00 */
[----:B------:R-:W-:Y:S01]  /*17090*/  FMUL.FTZ R37, R2, R113 ;  /* 0x0000007102257220 */ /* 0x000fe20000410000 */
[----:B------:R-:W-:Y:S01]  /*170a0*/  MOV R113, R44 ;  /* 0x0000002c00717202 */ /* 0x000fe20000000f00 */
[----:B----4-:R-:W-:Y:S01]  /*170b0*/  FADD.FTZ R8, R19, R15 ;  /* 0x0000000f13087221 */ /* 0x010fe20000010000 */
[----:B------:R-:W-:Y:S01]  /*170c0*/  MUFU.EX2 R133, R162 ;  /* 0x000000a200857308 */ /* 0x000fe20000000800 */
[C---:B------:R-:W-:Y:S02]  /*170d0*/  FMUL.FTZ R19, R3.reuse, R135 ;  /* 0x0000008703137220 */ /* 0x040fe40000410000 */
[----:B------:R-:W-:Y:S02]  /*170e0*/  FADD.FTZ R152, R18, R8 ;  /* 0x0000000812987221 */ /* 0x000fe40000010000 */
        /* <DEDUP_REMOVED lines=19> */
[C---:B------:R-:W-:Y:S01]  /*17220*/  FMUL.FTZ R53, R2.reuse, R97 ;  /* 0x0000006102357220 */ /* 0x040fe20000410000 */
        /* <DEDUP_REMOVED lines=10> */
[C---:B------:R-:W-:Y:S01]  /*172d0*/  FMUL.FTZ R60, R2.reuse, R88 ;  /* 0x00000058023c7220 */ /* 0x040fe20000410000 */
[----:B-1----:R-:W-:Y:S01]  /*172e0*/  MOV R174, R132 ;  /* 0x0000008400ae7202 */ /* 0x002fe20000000f00 */
[C---:B------:R-:W-:Y:S02]  /*172f0*/  FMUL.FTZ R61, R2.reuse, R89 ;  /* 0x00000059023d7220 */ /* 0x040fe40000410000 */
[C---:B------:R-:W-:Y:S02]  /*17300*/  FMUL.FTZ R62, R3.reuse, R90 ;  /* 0x0000005a033e7220 */ /* 0x040fe40000410000 */
[C---:B------:R-:W-:Y:S01]  /*17310*/  FMUL.FTZ R63, R3.reuse, R91 ;  /* 0x0000005b033f7220 */ /* 0x040fe20000410000 */
[----:B------:R-:W-:Y:S01]  /*17320*/  MUFU.EX2 R92, R158 ;  /* 0x0000009e005c7308 */ /* 0x000fe20000000800 */
[C---:B------:R-:W-:Y:S01]  /*17330*/  FMUL.FTZ R70, R3.reuse, R70 ;  /* 0x0000004603467220 */ /* 0x040fe20000410000 */
[----:B------:R-:W-:Y:S01]  /*17340*/  LDSM.16.MT88.4 R88, [R203+0x800] ;  /* 0x00080000cb58783b */ /* 0x000fe20000004200 */
[C---:B------:R-:W-:Y:S02]  /*17350*/  FMUL.FTZ R71, R3.reuse, R71 ;  /* 0x0000004703477220 */ /* 0x040fe40000410000 */
[C---:B------:R-:W-:Y:S02]  /*17360*/  FMUL.FTZ R74, R3.reuse, R74 ;  /* 0x0000004a034a7220 */ /* 0x040fe40000410000 */
[C---:B------:R-:W-:Y:S02]  /*17370*/  FMUL.FTZ R75, R3.reuse, R75 ;  /* 0x0000004b034b7220 */ /* 0x040fe40000410000 */
[C---:B------:R-:W-:Y:S01]  /*17380*/  FMUL.FTZ R68, R2.reuse, R68 ;  /* 0x0000004402447220 */ /* 0x040fe20000410000 */
[----:B------:R-:W-:Y:S01]  /*17390*/  MUFU.EX2 R114, R153 ;  /* 0x0000009900727308 */ /* 0x000fe20000000800 */
[C---:B------:R-:W-:Y:S02]  /*173a0*/  FMUL.FTZ R69, R2.reuse, R69 ;  /* 0x0000004502457220 */ /* 0x040fe40000410000 */
[C---:B------:R-:W-:Y:S02]  /*173b0*/  FMUL.FTZ R72, R2.reuse, R72 ;  /* 0x0000004802487220 */ /* 0x040fe40000410000 */
[----:B------:R-:W-:Y:S05]  /*173c0*/  FMUL.FTZ R73, R2, R73 ;  /* 0x0000004902497220 */ /* 0x000fea0000410000 */
[----:B------:R1:W-:Y:S10]  /*173d0*/  MUFU.EX2 R153, R124 ;  /* 0x0000007c00997308 */ /* 0x0003f40000000800 */
[----:B------:R-:W-:Y:S10]  /*173e0*/  MUFU.EX2 R166, R170 ;  /* 0x000000aa00a67308 */ /* 0x000ff40000000800 */
[----:B------:R-:W-:Y:S01]  /*173f0*/  MUFU.EX2 R108, R242 ;  /* 0x000000f2006c7308 */ /* 0x000fe20000000800 */
[----:B-1----:R-:W-:Y:S09]  /*17400*/  LDSM.16.MT88.4 R124, [R204+0x3000] ;  /* 0x00300000cc7c783b */ /* 0x002ff20000004200 */
[----:B------:R-:W-:Y:S01]  /*17410*/  MUFU.EX2 R5, R5 ;  /* 0x0000000500057308 */ /* 0x000fe20000000800 */
[C---:B---3--:R-:W-:Y:S01]  /*17420*/  FFMA.FTZ R9, R3.reuse, R149, R11 ;  /* 0x0000009503097223 */ /* 0x048fe2000001000b */
[C---:B------:R-:W-:Y:S01]  /*17430*/  F2FP.BF16.PACK_AB R149, R10.reuse, R11 ;  /* 0x0000000b0a95723e */ /* 0x040fe200000010ff */
[C---:B------:R-:W-:Y:S02]  /*17440*/  FMUL.FTZ R11, R3.reuse, R139 ;  /* 0x0000008b030b7220 */ /* 0x040fe40000410000 */
[----:B------:R-:W-:Y:S02]  /*17450*/  FADD.FTZ R15, R10, R9 ;  /* 0x000000090a0f7221 */ /* 0x000fe40000010000 */
[----:B------:R-:W-:Y:S02]  /*17460*/  FMUL.FTZ R9, R2, R137 ;  /* 0x0000008902097220 */ /* 0x000fe40000410000 */
[----:B------:R-:W-:Y:S01]  /*17470*/  FMUL.FTZ R10, R3, R138 ;  /* 0x0000008a030a7220 */ /* 0x000fe20000410000 */
[----:B------:R-:W-:Y:S01]  /*17480*/  MOV R136, R15 ;  /* 0x0000000f00887202 */ /* 0x000fe20000000f00 */
[----:B------:R-:W-:Y:S05]  /*17490*/  MUFU.EX2 R137, R155 ;  /* 0x0000009b00897308 */ /* 0x000fea0000000800 */
[C---:B--2---:R-:W-:Y:S05]  /*174a0*/  HMMA.16816.F32.BF16 R8, R148.reuse, R84, R8 ;  /* 0x000000549408723c */ /* 0x044fea0000041808 */
[----:B------:R-:W1:Y:S03]  /*174b0*/  MUFU.EX2 R15, R160 ;  /* 0x000000a0000f7308 */ /* 0x000e660000000800 */
[C---:B------:R-:W-:Y:S01]  /*174c0*/  HMMA.16816.F32.BF16 R16, R148.reuse, R86, R16 ;  /* 0x000000569410723c */ /* 0x040fe20000041810 */
[----:B------:R-:W2:Y:S06]  /*174d0*/  LDSM.16.MT88.4 R84, [R204] ;  /* 0x00000000cc54783b */ /* 0x000eac0000004200 */
[----:B------:R-:W-:Y:S10]  /*174e0*/  MUFU.EX2 R160, R235 ;  /* 0x000000eb00a07308 */ /* 0x000ff40000000800 */
[----:B------:R-:W3:Y:S01]  /*174f0*/  MUFU.EX2 R3, R159 ;  /* 0x0000009f00037308 */ /* 0x000ee20000000800 */
[----:B-1----:R-:W-:Y:S09]  /*17500*/  FADD.FTZ R2, R15, R152 ;  /* 0x000000980f027221 */ /* 0x002ff20000010000 */
[----:B------:R-:W-:Y:S10]  /*17510*/  MUFU.EX2 R159, R240 ;  /* 0x000000f0009f7308 */ /* 0x000ff40000000800 */
[----:B------:R-:W-:Y:S01]  /*17520*/  MUFU.EX2 R113, R113 ;  /* 0x0000007100717308 */ /* 0x000fe20000000800 */
[C---:B--2---:R-:W-:Y:S03]  /*17530*/  HMMA.16816.F32.BF16 R20, R148.reuse, R84, R20 ;  /* 0x000000549414723c */ /* 0x044fe60000041814 */
[C---:B---3--:R-:W-:Y:S06]  /*17540*/  FADD.FTZ R2, R3.reuse, R2 ;  /* 0x0000000203027221 */ /* 0x048fec0000010000 */
[----:B------:R-:W1:Y:S03]  /*17550*/  MUFU.EX2 R112, R112 ;  /* 0x0000007000707308 */ /* 0x000e660000000800 */
[----:B------:R-:W-:Y:S01]  /*17560*/  FADD.FTZ R2, R92, R2 ;  /* 0x000000025c027221 */ /* 0x000fe20000010000 */
[C---:B------:R-:W-:Y:S01]  /*17570*/  HMMA.16816.F32.BF16 R24, R148.reuse, R86, R24 ;  /* 0x000000569418723c */ /* 0x040fe20000041818 */
[----:B------:R-:W2:Y:S02]  /*17580*/  LDSM.16.MT88.4 R84, [R206] ;  /* 0x00000000ce54783b */ /* 0x000ea40000004200 */
[----:B------:R-:W-:Y:S03]  /*17590*/  FADD.FTZ R2, R80, R2 ;  /* 0x0000000250027221 */ /* 0x000fe60000010000 */
[----:B------:R-:W-:Y:S10]  /*175a0*/  MUFU.EX2 R157, R246 ;  /* 0x000000f6009d7308 */ /* 0x000ff40000000800 */
[----:B------:R-:W-:Y:S10]  /*175b0*/  MUFU.EX2 R158, R245 ;  /* 0x000000f5009e7308 */ /* 0x000ff40000000800 */
[----:B------:R-:W-:Y:S10]  /*175c0*/  MUFU.EX2 R156, R247 ;  /* 0x000000f7009c7308 */ /* 0x000ff40000000800 */
[----:B------:R-:W-:Y:S01]  /*175d0*/  MUFU.EX2 R155, R250 ;  /* 0x000000fa009b7308 */ /* 0x000fe20000000800 */
[C---:B--2---:R-:W-:Y:S09]  /*175e0*/  HMMA.16816.F32.BF16 R28, R148.reuse, R84, R28 ;  /* 0x00000054941c723c */ /* 0x044ff2000004181c */
[----:B------:R-:W2:Y:S01]  /*175f0*/  MUFU.EX2 R152, R129 ;  /* 0x0000008100987308 */ /* 0x000ea20000000800 */
[C---:B------:R-:W-:Y:S01]  /*17600*/  HMMA.16816.F32.BF16 R32, R148.reuse, R86, R32 ;  /* 0x000000569420723c */ /* 0x040fe20000041820 */
[----:B------:R-:W3:Y:S07]  /*17610*/  LDSM.16.MT88.4 R84, [R205] ;  /* 0x00000000cd54783b */ /* 0x000eee0000004200 */
[C---:B---3--:R-:W-:Y:S08]  /*17620*/  HMMA.16816.F32.BF16 R36, R148.reuse, R84, R36 ;  /* 0x000000549424723c */ /* 0x048ff00000041824 */
[C---:B------:R-:W-:Y:S01]  /*17630*/  HMMA.16816.F32.BF16 R40, R148.reuse, R86, R40 ;  /* 0x000000569428723c */ /* 0x040fe20000041828 */
[----:B------:R-:W3:Y:S07]  /*17640*/  LDSM.16.MT88.4 R84, [R203+0x3800] ;  /* 0x00380000cb54783b */ /* 0x000eee0000004200 */
        /* <DEDUP_REMOVED lines=9> */
[C---:B---3--:R-:W-:Y:S07]  /*176e0*/  HMMA.16816.F32.BF16 R68, R148.reuse, R84, R68 ;  /* 0x000000549444723c */ /* 0x048fee0000041844 */
[----:B------:R-:W-:Y:S01]  /*176f0*/  F2FP.BF16.PACK_AB R84, R3, R15 ;  /* 0x0000000f0354723e */ /* 0x000fe200000010ff */
[----:B------:R-:W-:Y:S01]  /*17700*/  HMMA.16816.F32.BF16 R72, R148, R86, R72 ;  /* 0x000000569448723c */ /* 0x000fe20000041848 */
[----:B------:R-:W3:Y:S03]  /*17710*/  MUFU.EX2 R15, R168 ;  /* 0x000000a8000f7308 */ /* 0x000ee60000000800 */
[----:B------:R-:W-:Y:S03]  /*17720*/  F2FP.BF16.PACK_AB R85, R114, R115 ;  /* 0x000000737255723e */ /* 0x000fe600000010ff */
[----:B------:R-:W-:Y:S02]  /*17730*/  F2FP.BF16.PACK_AB R86, R80, R92 ;  /* 0x0000005c5056723e */ /* 0x000fe400000010ff */
[----:B------:R-:W4:Y:S02]  /*17740*/  LDSM.16.MT88.4 R92, [R204+0x800] ;  /* 0x00080000cc5c783b */ /* 0x000f240000004200 */
[----:B------:R-:W5:Y:S01]  /*17750*/  MUFU.EX2 R3, R167 ;  /* 0x000000a700037308 */ /* 0x000f620000000800 */
[----:B------:R-:W-:Y:S02]  /*17760*/  F2FP.BF16.PACK_AB R87, R132, R137 ;  /* 0x000000898457723e */ /* 0x000fe400000010ff */
[----:B-1----:R-:W-:Y:S02]  /*17770*/  F2FP.BF16.PACK_AB R148, R112, R113 ;  /* 0x000000717094723e */ /* 0x002fe400000010ff */
[----:B------:R-:W-:Y:S02]  /*17780*/  F2FP.BF16.PACK_AB R149, R153, R154 ;  /* 0x0000009a9995723e */ /* 0x000fe400000010ff */
[----:B--2---:R-:W-:Y:S01]  /*17790*/  F2FP.BF16.PACK_AB R151, R5, R152 ;  /* 0x000000980597723e */ /* 0x004fe200000010ff */
[C---:B------:R-:W-:Y:S02]  /*177a0*/  HMMA.16816.F32.BF16 R8, R84.reuse, R88, R8 ;  /* 0x000000585408723c */ /* 0x040fe40000041808 */
[----:B------:R-:W1:Y:S03]  /*177b0*/  MUFU.EX2 R80, R165 ;  /* 0x000000a500507308 */ /* 0x000e660000000800 */
[----:B---3--:R-:W-:Y:S03]  /*177c0*/  FADD.FTZ R2, R15, R2 ;  /* 0x000000020f027221 */ /* 0x008fe60000010000 */
[C---:B------:R-:W-:Y:S01]  /*177d0*/  HMMA.16816.F32.BF16 R16, R84.reuse, R90, R16 ;  /* 0x0000005a5410723c */ /* 0x040fe20000041810 */
[----:B------:R-:W2:Y:S03]  /*177e0*/  LDSM.16.MT88.4 R88, [R206+0x800] ;  /* 0x00080000ce58783b */ /* 0x000ea60000004200 */
[----:B------:R-:W-:Y:S01]  /*177f0*/  MUFU.EX2 R168, R163 ;  /* 0x000000a300a87308 */ /* 0x000fe20000000800 */
[C---:B-----5:R-:W-:Y:S04]  /*17800*/  FADD.FTZ R2, R3.reuse, R2 ;  /* 0x0000000203027221 */ /* 0x060fe80000010000 */
[----:B------:R-:W-:Y:S05]  /*17810*/  FADD.FTZ R2, R96, R2 ;  /* 0x0000000260027221 */ /* 0x000fea0000010000 */
[----:B------:R-:W3:Y:S01]  /*17820*/  MUFU.EX2 R167, R164 ;  /* 0x000000a400a77308 */ /* 0x000ee20000000800 */
[C---:B-1----:R-:W-:Y:S01]  /*17830*/  FADD.FTZ R2, R80.reuse, R2 ;  /* 0x0000000250027221 */ /* 0x042fe20000010000 */
[C---:B----4-:R-:W-:Y:S08]  /*17840*/  HMMA.16816.F32.BF16 R20, R84.reuse, R92, R20 ;  /* 0x0000005c5414723c */ /* 0x050ff00000041814 */
[----:B------:R-:W-:Y:S01]  /*17850*/  MUFU.EX2 R165, R169 ;  /* 0x000000a900a57308 */ /* 0x000fe20000000800 */
[C---:B------:R-:W-:Y:S01]  /*17860*/  HMMA.16816.F32.BF16 R24, R84.reuse, R94, R24 ;  /* 0x0000005e5418723c */ /* 0x040fe20000041818 */
[----:B------:R-:W1:Y:S08]  /*17870*/  LDSM.16.MT88.4 R92, [R205+0x800] ;  /* 0x00080000cd5c783b */ /* 0x000e700000004200 */
[----:B------:R-:W-:Y:S01]  /*17880*/  MUFU.EX2 R164, R171 ;  /* 0x000000ab00a47308 */ /* 0x000fe20000000800 */
[C---:B--2---:R-:W-:Y:S09]  /*17890*/  HMMA.16816.F32.BF16 R28, R84.reuse, R88, R28 ;  /* 0x00000058541c723c */ /* 0x044ff2000004181c */
[----:B------:R-:W-:Y:S01]  /*178a0*/  MUFU.EX2 R163, R172 ;  /* 0x000000ac00a37308 */ /* 0x000fe20000000800 */
        /* <DEDUP_REMOVED lines=18> */
[----:B------:R-:W4:Y:S01]  /*179d0*/  LDSM.16.MT88.4 R96, [R206+0x1000] ;  /* 0x00100000ce60783b */ /* 0x000f220000004200 */
[----:B------:R5:W-:Y:S02]  /*179e0*/  MUFU.EX2 R80, R173 ;  /* 0x000000ad00507308 */ /* 0x000be40000000800 */
[----:B------:R-:W-:Y:S02]  /*179f0*/  F2FP.BF16.PACK_AB R84, R3, R15 ;  /* 0x0000000f0354723e */ /* 0x000fe400000010ff */
[----:B------:R-:W-:Y:S02]  /*17a00*/  F2FP.BF16.PACK_AB R85, R128, R133 ;  /* 0x000000858055723e */ /* 0x000fe400000010ff */
[----:B---3--:R-:W-:Y:S04]  /*17a10*/  F2FP.BF16.PACK_AB R87, R167, R168 ;  /* 0x000000a8a757723e */ /* 0x008fe800000010ff */
[----:B------:R-:W3:Y:S03]  /*17a20*/  MUFU.EX2 R15, R225 ;  /* 0x000000e1000f7308 */ /* 0x000ee60000000800 */
[C---:B--2---:R-:W-:Y:S07]  /*17a30*/  HMMA.16816.F32.BF16 R8, R84.reuse, R88, R8 ;  /* 0x000000585408723c */ /* 0x044fee0000041808 */
[----:B------:R2:W2:Y:S01]  /*17a40*/  MUFU.EX2 R3, R175 ;  /* 0x000000af00037308 */ /* 0x0004a20000000800 */
[C---:B------:R-:W-:Y:S01]  /*17a50*/  HMMA.16816.F32.BF16 R16, R84.reuse, R90, R16 ;  /* 0x0000005a5410723c */ /* 0x040fe20000041810 */
[----:B------:R-:W4:Y:S03]  /*17a60*/  LDSM.16.MT88.4 R88, [R205+0x1000] ;  /* 0x00100000cd58783b */ /* 0x000f260000004200 */
[----:B-----5:R-:W-:Y:S04]  /*17a70*/  MOV R173, R137 ;  /* 0x0000008900ad7202 */ /* 0x020fe80000000f00 */
[C---:B-1----:R-:W-:Y:S04]  /*17a80*/  HMMA.16816.F32.BF16 R20, R84.reuse, R92, R20 ;  /* 0x0000005c5414723c */ /* 0x042fe80000041814 */
[----:B---3--:R-:W-:Y:S01]  /*17a90*/  FADD.FTZ R2, R15, R2 ;  /* 0x000000020f027221 */ /* 0x008fe20000010000 */
[----:B------:R-:W-:Y:S03]  /*17aa0*/  MOV R225, R128 ;  /* 0x0000008000e17202 */ /* 0x000fe60000000f00 */
[C---:B------:R-:W-:Y:S01]  /*17ab0*/  HMMA.16816.F32.BF16 R24, R84.reuse, R94, R24 ;  /* 0x0000005e5418723c */ /* 0x040fe20000041818 */
[----:B------:R-:W1:Y:S03]  /*17ac0*/  LDSM.16.MT88.4 R92, [R203+0x4800] ;  /* 0x00480000cb5c783b */ /* 0x000e660000004200 */
[----:B--2---:R-:W-:Y:S01]  /*17ad0*/  MOV R175, R133 ;  /* 0x0000008500af7202 */ /* 0x004fe20000000f00 */
[C---:B------:R-:W-:Y:S03]  /*17ae0*/  FADD.FTZ R2, R3.reuse, R2 ;  /* 0x0000000203027221 */ /* 0x040fe60000010000 */
[C---:B----4-:R-:W-:Y:S01]  /*17af0*/  HMMA.16816.F32.BF16 R28, R84.reuse, R96, R28 ;  /* 0x00000060541c723c */ /* 0x050fe2000004181c */
[----:B------:R-:W-:Y:S03]  /*17b00*/  LDSM.16.MT88.4 R132, [R203+0x3000] ;  /* 0x00300000cb84783b */ /* 0x000fe60000004200 */
[----:B------:R-:W-:Y:S04]  /*17b10*/  FADD.FTZ R2, R104, R2 ;  /* 0x0000000268027221 */ /* 0x000fe80000010000 */
[C---:B------:R-:W-:Y:S01]  /*17b20*/  HMMA.16816.F32.BF16 R32, R84.reuse, R98, R32 ;  /* 0x000000625420723c */ /* 0x040fe20000041820 */
[----:B------:R-:W2:Y:S03]  /*17b30*/  LDSM.16.MT88.4 R96, [R204+0x4800] ;  /* 0x00480000cc60783b */ /* 0x000ea60000004200 */
[C---:B------:R-:W-:Y:S04]  /*17b40*/  FADD.FTZ R2, R80.reuse, R2 ;  /* 0x0000000250027221 */ /* 0x040fe80000010000 */
        /* <DEDUP_REMOVED lines=27> */
[C---:B-1----:R-:W-:Y:S04]  /*17d00*/  FADD.FTZ R2, R3.reuse, R2 ;  /* 0x0000000203027221 */ /* 0x042fe80000010000 */
[C---:B------:R-:W-:Y:S04]  /*17d10*/  HMMA.16816.F32.BF16 R20, R88.reuse, R100, R20 ;  /* 0x000000645814723c */ /* 0x040fe80000041814 */
[----:B------:R-:W-:Y:S04]  /*17d20*/  FADD.FTZ R2, R108, R2 ;  /* 0x000000026c027221 */ /* 0x000fe80000010000 */
[C---:B------:R-:W-:Y:S01]  /*17d30*/  HMMA.16816.F32.BF16 R24, R88.reuse, R102, R24 ;  /* 0x000000665818723c */ /* 0x040fe20000041818 */
[----:B------:R-:W-:Y:S03]  /*17d40*/  LDSM.16.MT88.4 R100, [R206+0x5000] ;  /* 0x00500000ce64783b */ /* 0x000fe60000004200 */
[C---:B-----5:R-:W-:Y:S04]  /*17d50*/  FADD.FTZ R2, R80.reuse, R2 ;  /* 0x0000000250027221 */ /* 0x060fe80000010000 */
        /* <DEDUP_REMOVED lines=44> */
[----:B------:R-:W5:Y:S01]  /*18020*/  MUFU.EX2 R80, R117 ;  /* 0x0000007500507308 */ /* 0x000f620000000800 */
[----:B------:R-:W-:Y:S02]  /*18030*/  LDSM.16.MT88.4 R108, [R204+0x6000] ;  /* 0x00600000cc6c783b */ /* 0x000fe40000004200 */
[----:B------:R-:W-:Y:S03]  /*18040*/  F2FP.BF16.PACK_AB R89, R157, R158 ;  /* 0x0000009e9d59723e */ /* 0x000fe600000010ff */
[----:B------:R-:W-:Y:S01]  /*18050*/  F2FP.BF16.PACK_AB R90, R3, R15 ;  /* 0x0000000f035a723e */ /* 0x000fe200000010ff */
[C---:B-1----:R-:W-:Y:S03]  /*18060*/  HMMA.16816.F32.BF16 R44, R84.reuse, R92, R44 ;  /* 0x0000005c542c723c */ /* 0x042fe6000004182c */
[----:B------:R-:W1:Y:S01]  /*18070*/  MUFU.EX2 R15, R116 ;  /* 0x00000074000f7308 */ /* 0x000e620000000800 */
[----:B------:R-:W-:Y:S01]  /*18080*/  FADD.FTZ R3, R120, R136 ;  /* 0x0000008878037221 */ /* 0x000fe20000010000 */
[----:B------:R-:W-:Y:S03]  /*18090*/  F2FP.BF16.PACK_AB R91, R155, R156 ;  /* 0x0000009c9b5b723e */ /* 0x000fe600000010ff */
[C---:B------:R-:W-:Y:S01]  /*180a0*/  HMMA.16816.F32.BF16 R48, R84.reuse, R94, R48 ;  /* 0x0000005e5430723c */ /* 0x040fe20000041830 */
[----:B------:R-:W4:Y:S07]  /*180b0*/  LDSM.16.MT88.4 R92, [R203+0x2800] ;  /* 0x00280000cb5c783b */ /* 0x000f2e0000004200 */
[C---:B---3--:R-:W-:Y:S04]  /*180c0*/  HMMA.16816.F32.BF16 R52, R84.reuse, R96, R52 ;  /* 0x000000605434723c */ /* 0x048fe80000041834 */
[----:B-----5:R-:W-:Y:S04]  /*180d0*/  FADD.FTZ R2, R80, R2 ;  /* 0x0000000250027221 */ /* 0x020fe80000010000 */
[C---:B------:R-:W-:Y:S01]  /*180e0*/  HMMA.16816.F32.BF16 R56, R84.reuse, R98, R56 ;  /* 0x000000625438723c */ /* 0x040fe20000041838 */
[----:B------:R-:W3:Y:S03]  /*180f0*/  LDSM.16.MT88.4 R96, [R204+0x2800] ;  /* 0x00280000cc60783b */ /* 0x000ee60000004200 */
[C---:B-1----:R-:W-:Y:S01]  /*18100*/  FADD.FTZ R246, R15.reuse, R2 ;  /* 0x000000020ff67221 */ /* 0x042fe20000010000 */
[----:B------:R-:W-:Y:S01]  /*18110*/  F2FP.BF16.PACK_AB R150, R15, R80 ;  /* 0x000000500f96723e */ /* 0x000fe200000010ff */
[----:B------:R-:W-:Y:S01]  /*18120*/  FADD.FTZ R2, R121, R3 ;  /* 0x0000000379027221 */ /* 0x000fe20000010000 */
[----:B------:R-:W-:Y:S01]  /*18130*/  MOV R15, R6 ;  /* 0x00000006000f7202 */ /* 0x000fe20000000f00 */
[C---:B--2---:R-:W-:Y:S01]  /*18140*/  HMMA.16816.F32.BF16 R60, R84.reuse, R104, R60 ;  /* 0x00000068543c723c */ /* 0x044fe2000004183c */
[----:B------:R-:W2:Y:S03]  /*18150*/  LDL R3, [R1+0x10] ;  /* 0x0000100001037983 */ /* 0x000ea60000100800 */
[----:B------:R-:W-:Y:S01]  /*18160*/  FADD.FTZ R2, R115, R2 ;  /* 0x0000000273027221 */ /* 0x000fe20000010000 */
[----:B------:R-:W-:Y:S01]  /*18170*/  LDSM.16.MT88.4 R116, [R206+0x3000] ;  /* 0x00300000ce74783b */ /* 0x000fe20000004200 */
[-C--:B------:R-:W-:Y:S02]  /*18180*/  MOV R80, R4.reuse ;  /* 0x0000000400507202 */ /* 0x080fe40000000f00 */
[C---:B------:R-:W-:Y:S04]  /*18190*/  HMMA.16816.F32.BF16 R64, R84.reuse, R106, R64 ;  /* 0x0000006a5440723c */ /* 0x040fe80000041840 */
[----:B------:R-:W-:Y:S01]  /*181a0*/  FADD.FTZ R2, R114, R2 ;  /* 0x0000000272027221 */ /* 0x000fe20000010000 */
[----:B------:R-:W1:Y:S03]  /*181b0*/  LDSM.16.MT88.4 R104, [R206+0x2800] ;  /* 0x00280000ce68783b */ /* 0x000e660000004200 */
        /* <DEDUP_REMOVED lines=70> */
.L_x_1628:
[----:B--2---:R-:W2:Y:S02]  /*18620*/  LDL R2, [R1+0xc] ;  /* 0x00000c0001027983 */ /* 0x004ea40000100800 */
[----:B--2---:R-:W-:-:S13]  /*18630*/  ISETP.GE.AND P0, PT, R234, R2, PT ;  /* 0x00000002ea00720c */ /* 0x004fda0003f06270 */
[----:B------:R-:W-:Y:S05]  /*18640*/  @!P0 BRA `(.L_x_1645) ;  /* 0x00003ec000008947 */ /* 0x000fea0003800000 */
.L_x_1660:
[----:B------:R-:W2:Y:S01]  /*18650*/  LDL.64 R10, [R1+0x18] ;  /* 0x00001800010a7983 */ /* 0x000ea20000100a00 */
[----:B------:R-:W-:Y:S04]  /*18660*/  DEPBAR.LE SB0, 0x0 ;  /* 0x000080000000791a */ /* 0x000fe80000000000 */
[----:B------:R-:W3:Y:S01]  /*18670*/  LDL R9, [R1+0x20] ;  /* 0x0000200001097983 */ /* 0x000ee20000100800 */
[----:B------:R-:W-:Y:S01]  /*18680*/  WARPSYNC 0xffffffff ;  /* 0xffffffff00007948 */ /* 0x000fe20003800000 */
[----:B------:R-:W-:Y:S02]  /*18690*/  SHF.R.S32.HI R2, RZ, 0x1f, R239 ;  /* 0x0000001fff027819 */ /* 0x000fe400000114ef */
[----:B------:R-:W-:Y:S01]  /*186a0*/  BAR.SYNC.DEFER_BLOCKING 0x0 ;  /* 0x0000000000007b1d */ /* 0x000fe20000010000 */
[----:B------:R-:W-:Y:S02]  /*186b0*/  SHF.R.S32.HI R8, RZ, 0x1f, R236 ;  /* 0x0000001fff087819 */ /* 0x000fe400000114ec */
[----:B------:R-:W-:Y:S01]  /*186c0*/  IMAD R4, R2, c[0x0][0x208], RZ ;  /* 0x0000820002047a24 */ /* 0x000fe200078e02ff */
[----:B------:R-:W-:Y:S01]  /*186d0*/  MOV R15, R6 ;  /* 0x00000006000f7202 */ /* 0x000fe20000000f00 */
[C---:B------:R-:W-:Y:S04]  /*186e0*/  IMAD.WIDE.U32 R2, R239.reuse, c[0x0][0x208], RZ ;  /* 0x00008200ef027a25 */ /* 0x040fe800078e00ff */
[----:B------:R-:W-:Y:S05]  /*186f0*/  IMAD R4, R239, c[0x0][0x20c], R4 ;  /* 0x00008300ef047a24 */ /* 0x000fea00078e0204 */
[----:B------:R-:W-:Y:S01]  /*18700*/  IADD3 R3, R3, R4, RZ ;  /* 0x0000000403037210 */ /* 0x000fe20007ffe0ff */
[----:B------:R-:W-:Y:S04]  /*18710*/  IMAD R4, R8, c[0x0][0x218], RZ ;  /* 0x0000860008047a24 */ /* 0x000fe800078e02ff */
[C---:B------:R-:W-:Y:S04]  /*18720*/  IMAD.WIDE.U32 R2, R236.reuse, c[0x0][0x218], R2 ;  /* 0x00008600ec027a25 */ /* 0x040fe800078e0002 */
[----:B------:R-:W-:Y:S01]  /*18730*/  IMAD R4, R236, c[0x0][0x21c], R4 ;  /* 0x00008700ec047a24 */ /* 0x000fe200078e0204 */
        /* <DEDUP_REMOVED lines=20> */
.L_x_1748:
[----:B------:R-:W3:Y:S01]  /*18880*/  SHFL.IDX PT, R9, R8, RZ, 0x181f ;  /* 0x00181fff08097589 */ /* 0x000ee200000e0000 */
[----:B------:R-:W-:Y:S01]  /*18890*/  ISETP.GE.AND P1, PT, R76, c[0x0][0x1d4], PT ;  /* 0x000075004c007a0c */ /* 0x000fe20003f26270 */
[----:B------:R-:W-:Y:S01]  /*188a0*/  BSSY B0, `(.L_x_1647) ;  /* 0x0000037000007945 */ /* 0x000fe20003800000 */
[----:B------:R-:W-:Y:S01]  /*188b0*/  ISETP.GE.AND P3, PT, R226, c[0x0][0x1d4], PT ;  /* 0x00007500e2007a0c */ /* 0x000fe20003f66270 */
[----:B------:R-:W4:Y:S01]  /*188c0*/  S2R R11, SR_TID.X ;  /* 0x00000000000b7919 */ /* 0x000f220000002100 */
[----:B------:R-:W-:Y:S02]  /*188d0*/  SEL R80, RZ, 0x10, P1 ;  /* 0x00000010ff507807 */ /* 0x000fe40000800000 */
[----:B------:R-:W-:Y:S02]  /*188e0*/  SEL R225, RZ, 0x10, P3 ;  /* 0x00000010ffe17807 */ /* 0x000fe40001800000 */
[----:B------:R-:W-:Y:S02]  /*188f0*/  ISETP.NE.U32.AND P2, PT, R80, RZ, PT ;  /* 0x000000ff5000720c */ /* 0x000fe40003f45070 */
[CC--:B---3--:R-:W-:Y:S05]  /*18900*/  IADD3 R2, P0, R9.reuse, R230.reuse, RZ ;  /* 0x000000e609027210 */ /* 0x0c8fea0007f1e0ff */
[C-C-:B--2---:R-:W-:Y:S05]  /*18910*/  IMAD.X R3, R10.reuse, 0x1, R231.reuse, P0 ;  /* 0x000000010a037824 */ /* 0x144fea00000e06e7 */
[----:B------:R-:W-:Y:S01]  /*18920*/  @!PT LDS RZ, [RZ] ;  /* 0x00000000fffff984 */ /* 0x000fe20000000800 */
[----:B------:R-:W-:Y:S01]  /*18930*/  @!PT LDS RZ, [RZ] ;  /* 0x00000000fffff984 */ /* 0x000fe20000000800 */
[----:B------:R2:W-:Y:S02]  /*18940*/  LDGSTS.E.BYPASS.LTC128B.128 [R229+0x100], [R2.64], !P1 ;  /* 0x0010000002e57fae */ /* 0x0005e4000c901d48 */
[-C--:B--2---:R-:W-:Y:S02]  /*18950*/  IADD3 R2, P0, R9, R233.reuse, RZ ;  /* 0x000000e909027210 */ /* 0x084fe40007f1e0ff */
[----:B------:R-:W2:Y:S03]  /*18960*/  SHFL.IDX PT, R9, R8, 0x1, 0x181f ;  /* 0x00381f0008097f89 */ /* 0x000ea600000e0000 */
[--C-:B------:R-:W-:Y:S02]  /*18970*/  IMAD.X R3, R10, 0x1, R232.reuse, P0 ;  /* 0x000000010a037824 */ /* 0x100fe400000e06e8 */
[----:B------:R-:W3:Y:S04]  /*18980*/  SHFL.IDX PT, R10, R4, 0x1, 0x181f ;  /* 0x00381f00040a7f89 */ /* 0x000ee800000e0000 */
[----:B------:R2:W-:Y:S02]  /*18990*/  LDGSTS.E.BYPASS.LTC128B.128 [R229+0x3900], [R2.64], !P3 ;  /* 0x0390000002e57fae */ /* 0x0005e4000d901d48 */
[C---:B--2---:R-:W-:Y:S05]  /*189a0*/  IADD3 R2, P0, R9.reuse, R230, RZ ;  /* 0x000000e609027210 */ /* 0x044fea0007f1e0ff */
[C-C-:B---3--:R-:W-:Y:S05]  /*189b0*/  IMAD.X R3, R10.reuse, 0x1, R231.reuse, P0 ;  /* 0x000000010a037824 */ /* 0x148fea00000e06e7 */
[----:B------:R2:W-:Y:S02]  /*189c0*/  LDGSTS.E.BYPASS.LTC128B.128 [R229+0x1100], [R2.64], !P1 ;  /* 0x0110000002e57fae */ /* 0x0005e4000c901d48 */
[----:B--2---:R-:W-:Y:S02]  /*189d0*/  IADD3 R2, P0, R9, R233, RZ ;  /* 0x000000e909027210 */ /* 0x004fe40007f1e0ff */
[----:B------:R-:W2:Y:S03]  /*189e0*/  SHFL.IDX PT, R9, R8, 0x2, 0x181f ;  /* 0x00581f0008097f89 */ /* 0x000ea600000e0000 */
[----:B------:R-:W-:Y:S02]  /*189f0*/  IMAD.X R3, R10, 0x1, R232, P0 ;  /* 0x000000010a037824 */ /* 0x000fe400000e06e8 */
[----:B------:R-:W3:Y:S04]  /*18a00*/  SHFL.IDX PT, R10, R4, 0x2, 0x181f ;  /* 0x00581f00040a7f89 */ /* 0x000ee800000e0000 */
[----:B------:R5:W-:Y:S02]  /*18a10*/  LDGSTS.E.BYPASS.LTC128B.128 [R229+0x4900], [R2.64], !P3 ;  /* 0x0490000002e57fae */ /* 0x000be4000d901d48 */
[----:B-----5:R-:W-:Y:S04]  /*18a20*/  IADD3 R2, -R80, 0x10, RZ ;  /* 0x0000001050027810 */ /* 0x020fe80007ffe1ff */
        /* <DEDUP_REMOVED lines=9> */
[----:B----4-:R-:W-:Y:S03]  /*18ac0*/  ISETP.GT.AND P0, PT, R11, 0x7f, PT ;  /* 0x0000007f0b00780c */ /* 0x010fe60003f04270 */
[----:B------:R2:W-:Y:S10]  /*18ad0*/  LDGSTS.E.BYPASS.LTC128B.128.ZFILL [R229+0x5900], [R2.64], P2 ;  /* 0x0590000002e57fae */ /* 0x0005f40009141d48 */
[----:B------:R-:W-:-:S05]  /*18ae0*/  @P0 BRA `(.L_x_1648) ;  /* 0x0000012000000947 */ /* 0x000fca0003800000 */
[----:B------:R-:W-:-:S05]  /*18af0*/  BRA.DIV ~URZ, `(.L_x_1649) ;  /* 0x0000a1827f007947 */ /* 0x000fca000b800000 */
[----:B------:R3:W4:Y:S04]  /*18b00*/  SHFL.IDX PT, R9, R4, 0x3, 0x181f ;  /* 0x00781f0004097f89 */ /* 0x00072800000e0000 */
[----:B-1----:R3:W1:Y:S02]  /*18b10*/  SHFL.IDX PT, R4, R8, 0x3, 0x181f ;  /* 0x00781f0008047f89 */ /* 0x00266400000e0000 */
.L_x_1749:
        /* <DEDUP_REMOVED lines=15> */
.L_x_1648:
[----:B------:R-:W-:Y:S05]  /*18c10*/  BSYNC B0 ;  /* 0x0000000000007941 */ /* 0x000fea0003800000 */
.L_x_1647:
[----:B------:R-:W0:Y:S01]  /*18c20*/  LDGDEPBAR ;  /* 0x00000000000079af */ /* 0x000e220000000000 */
[----:B------:R-:W-:Y:S01]  /*18c30*/  WARPSYNC 0xffffffff ;  /* 0xffffffff00007948 */ /* 0x000fe20003800000 */
[C---:B---3--:R-:W-:Y:S01]  /*18c40*/  HMMA.16816.F32.BF16 R8, R140.reuse, R16, RZ ;  /* 0x000000108c08723c */ /* 0x048fe200000418ff */
        /* <DEDUP_REMOVED lines=17> */
[----:B------:R-:W4:Y:S07]  /*18d60*/  LDSM.16.M88.4 R148, [R201] ;  /* 0x00000000c994783b */ /* 0x000f2e0000000200 */
        /* <DEDUP_REMOVED lines=11> */
[----:B------:R-:W1:Y:S07]  /*18e20*/  LDSM.16.M88.4 R164, [R201+0x2000] ;  /* 0x00200000c9a4783b */ /* 0x000e6e0000000200 */
[C---:B------:R-:W-:Y:S08]  /*18e30*/  HMMA.16816.F32.BF16 R52, R144.reuse, R168, R52 ;  /* 0x000000a89034723c */ /* 0x040ff00000041834 */
[C---:B------:R-:W-:Y:S01]  /*18e40*/  HMMA.16816.F32.BF16 R56, R144.reuse, R170, R56 ;  /* 0x000000aa9038723c */ /* 0x040fe20000041838 */
[----:B------:R-:W1:Y:S07]  /*18e50*/  LDSM.16.M88.4 R168, [R201+0x2800] ;  /* 0x00280000c9a8783b */ /* 0x000e6e0000000200 */
[C---:B------:R-:W-:Y:S08]  /*18e60*/  HMMA.16816.F32.BF16 R60, R144.reuse, R172, R60 ;  /* 0x000000ac903c723c */ /* 0x040ff0000004183c */
[----:B------:R-:W-:Y:S01]  /*18e70*/  HMMA.16816.F32.BF16 R64, R144, R174, R64 ;  /* 0x000000ae9040723c */ /* 0x000fe20000041840 */
[----:B------:R-:W-:Y:S07]  /*18e80*/  LDSM.16.M88.4 R172, [R200+0x1000] ;  /* 0x00100000c8ac783b */ /* 0x000fee0000000200 */
[C---:B----4-:R-:W-:Y:S08]  /*18e90*/  HMMA.16816.F32.BF16 R8, R176.reuse, R148, R8 ;  /* 0x00000094b008723c */ /* 0x050ff00000041808 */
[C---:B------:R-:W-:Y:S01]  /*18ea0*/  HMMA.16816.F32.BF16 R16, R176.reuse, R150, R16 ;  /* 0x00000096b010723c */ /* 0x040fe20000041810 */
[----:B------:R-:W4:Y:S07]  /*18eb0*/  LDSM.16.M88.4 R148, [R201+0x3000] ;  /* 0x00300000c994783b */ /* 0x000f2e0000000200 */
[C---:B-----5:R-:W-:Y:S08]  /*18ec0*/  HMMA.16816.F32.BF16 R20, R176.reuse, R152, R20 ;  /* 0x00000098b014723c */ /* 0x060ff00000041814 */
[C---:B------:R-:W-:Y:S01]  /*18ed0*/  HMMA.16816.F32.BF16 R24, R176.reuse, R154, R24 ;  /* 0x0000009ab018723c */ /* 0x040fe20000041818 */
[----:B------:R-:W5:Y:S07]  /*18ee0*/  LDSM.16.M88.4 R152, [R200] ;  /* 0x00000000c898783b */ /* 0x000f6e0000000200 */
[C---:B-1----:R-:W-:Y:S08]  /*18ef0*/  HMMA.16816.F32.BF16 R28, R176.reuse, R156, R28 ;  /* 0x0000009cb01c723c */ /* 0x042ff0000004181c */
[C---:B------:R-:W-:Y:S01]  /*18f00*/  HMMA.16816.F32.BF16 R32, R176.reuse, R158, R32 ;  /* 0x0000009eb020723c */ /* 0x040fe20000041820 */
[----:B------:R-:W1:Y:S07]  /*18f10*/  LDSM.16.M88.4 R156, [R200+0x800] ;  /* 0x00080000c89c783b */ /* 0x000e6e0000000200 */
        /* <DEDUP_REMOVED lines=10> */
[C---:B----4-:R-:W-:Y:S08]  /*18fc0*/  HMMA.16816.F32.BF16 R60, R176.reuse, R148, R60 ;  /* 0x00000094b03c723c */ /* 0x050ff0000004183c */
[----:B------:R-:W-:Y:S01]  /*18fd0*/  HMMA.16816.F32.BF16 R64, R176, R150, R64 ;  /* 0x00000096b040723c */ /* 0x000fe20000041840 */
[----:B------:R-:W2:Y:S07]  /*18fe0*/  LDSM.16.M88.4 R148, [R200+0x1800] ;  /* 0x00180000c894783b */ /* 0x000eae0000000200 */
[C---:B-----5:R-:W-:Y:S08]  /*18ff0*/  HMMA.16816.F32.BF16 R8, R180.reuse, R152, R8 ;  /* 0x00000098b408723c */ /* 0x060ff00000041808 */
[C---:B------:R-:W-:Y:S01]  /*19000*/  HMMA.16816.F32.BF16 R16, R180.reuse, R154, R16 ;  /* 0x0000009ab410723c */ /* 0x040fe20000041810 */
[----:B------:R-:W3:Y:S07]  /*19010*/  LDSM.16.M88.4 R152, [R200+0x2000] ;  /* 0x00200000c898783b */ /* 0x000eee0000000200 */
[C---:B-1----:R-:W-:Y:S08]  /*19020*/  HMMA.16816.F32.BF16 R20, R180.reuse, R156, R20 ;  /* 0x0000009cb414723c */ /* 0x042ff00000041814 */
[C---:B------:R-:W-:Y:S01]  /*19030*/  HMMA.16816.F32.BF16 R24, R180.reuse, R158, R24 ;  /* 0x0000009eb418723c */ /* 0x040fe20000041818 */
[----:B------:R-:W1:Y:S07]  /*19040*/  LDSM.16.M88.4 R156, [R200+0x2800] ;  /* 0x00280000c89c783b */ /* 0x000e6e0000000200 */
        /* <DEDUP_REMOVED lines=12> */
[C---:B------:R-:W-:Y:S08]  /*19110*/  HMMA.16816.F32.BF16 R60, R180.reuse, R160, R60 ;  /* 0x000000a0b43c723c */ /* 0x040ff0000004183c */
[----:B------:R-:W-:Y:S01]  /*19120*/  HMMA.16816.F32.BF16 R64, R180, R162, R64 ;  /* 0x000000a2b440723c */ /* 0x000fe20000041840 */
[----:B------:R-:W5:Y:S07]  /*19130*/  LDSM.16.M88.4 R160, [R202+0x6800] ;  /* 0x00680000caa0783b */ /* 0x000f6e0000000200 */
[C---:B------:R-:W-:Y:S08]  /*19140*/  HMMA.16816.F32.BF16 R8, R184.reuse, R164, R8 ;  /* 0x000000a4b808723c */ /* 0x040ff00000041808 */
[C---:B------:R-:W-:Y:S01]  /*19150*/  HMMA.16816.F32.BF16 R16, R184.reuse, R166, R16 ;  /* 0x000000a6b810723c */ /* 0x040fe20000041810 */
[----:B------:R-:W1:Y:S07]  /*19160*/  LDSM.16.M88.4 R164, [R214] ;  /* 0x00000000d6a4783b */ /* 0x000e6e0000000200 */
[C---:B------:R-:W-:Y:S08]  /*19170*/  HMMA.16816.F32.BF16 R20, R184.reuse, R168, R20 ;  /* 0x000000a8b814723c */ /* 0x040ff00000041814 */
[C---:B------:R-:W-:Y:S01]  /*19180*/  HMMA.16816.F32.BF16 R24, R184.reuse, R170, R24 ;  /* 0x000000aab818723c */ /* 0x040fe20000041818 */
[----:B------:R-:W1:Y:S07]  /*19190*/  LDSM.16.M88.4 R168, [R208] ;  /* 0x00000000d0a8783b */ /* 0x000e6e0000000200 */
[C---:B----4-:R-:W-:Y:S08]  /*191a0*/  HMMA.16816.F32.BF16 R28, R184.reuse, R172, R28 ;  /* 0x000000acb81c723c */ /* 0x050ff0000004181c */
[C---:B------:R-:W-:Y:S01]  /*191b0*/  HMMA.16816.F32.BF16 R32, R184.reuse, R174, R32 ;  /* 0x000000aeb820723c */ /* 0x040fe20000041820 */
[----:B------:R-:W4:Y:S07]  /*191c0*/  LDSM.16.M88.4 R172, [R209] ;  /* 0x00000000d1ac783b */ /* 0x000f2e0000000200 */
[C---:B--2---:R-:W-:Y:S08]  /*191d0*/  HMMA.16816.F32.BF16 R36, R184.reuse, R148, R36 ;  /* 0x00000094b824723c */ /* 0x044ff00000041824 */
[C---:B------:R-:W-:Y:S01]  /*191e0*/  HMMA.16816.F32.BF16 R40, R184.reuse, R150, R40 ;  /* 0x00000096b828723c */ /* 0x040fe20000041828 */
[----:B------:R-:W2:Y:S07]  /*191f0*/  LDSM.16.M88.4 R148, [R210] ;  /* 0x00000000d294783b */ /* 0x000eae0000000200 */
[C---:B---3--:R-:W-:Y:S08]  /*19200*/  HMMA.16816.F32.BF16 R44, R184.reuse, R152, R44 ;  /* 0x00000098b82c723c */ /* 0x048ff0000004182c */
[C---:B------:R-:W-:Y:S01]  /*19210*/  HMMA.16816.F32.BF16 R48, R184.reuse, R154, R48 ;  /* 0x0000009ab830723c */ /* 0x040fe20000041830 */
[----:B------:R-:W3:Y:S07]  /*19220*/  LDSM.16.M88.4 R152, [R211] ;  /* 0x00000000d398783b */ /* 0x000eee0000000200 */
[C---:B-1----:R-:W-:Y:S08]  /*19230*/  HMMA.16816.F32.BF16 R52, R184.reuse, R156, R52 ;  /* 0x0000009cb834723c */ /* 0x042ff00000041834 */
[C---:B------:R-:W-:Y:S01]  /*19240*/  HMMA.16816.F32.BF16 R56, R184.reuse, R158, R56 ;  /* 0x0000009eb838723c */ /* 0x040fe20000041838 */
[----:B------:R-:W1:Y:S07]  /*19250*/  LDSM.16.M88.4 R156, [R212] ;  /* 0x00000000d49c783b */ /* 0x000e6e0000000200 */
[C---:B-----5:R-:W-:Y:S08]  /*19260*/  HMMA.16816.F32.BF16 R60, R184.reuse, R160, R60 ;  /* 0x000000a0b83c723c */ /* 0x060ff0000004183c */
[----:B------:R-:W-:Y:S01]  /*19270*/  HMMA.16816.F32.BF16 R64, R184, R162, R64 ;  /* 0x000000a2b840723c */ /* 0x000fe20000041840 */
[----:B------:R-:W5:Y:S07]  /*19280*/  LDSM.16.M88.4 R160, [R213] ;  /* 0x00000000d5a0783b */ /* 0x000f6e0000000200 */
[C---:B------:R-:W-:Y:S08]  /*19290*/  HMMA.16816.F32.BF16 R8, R188.reuse, R164, R8 ;  /* 0x000000a4bc08723c */ /* 0x040ff00000041808 */
[C---:B------:R-:W-:Y:S01]  /*192a0*/  HMMA.16816.F32.BF16 R16, R188.reuse, R166, R16 ;  /* 0x000000a6bc10723c */ /* 0x040fe20000041810 */
[----:B------:R-:W1:Y:S07]  /*192b0*/  LDSM.16.M88.4 R164, [R201+0x3800] ;  /* 0x00380000c9a4783b */ /* 0x000e6e0000000200 */
[C---:B------:R-:W-:Y:S08]  /*192c0*/  HMMA.16816.F32.BF16 R20, R188.reuse, R168, R20 ;  /* 0x000000a8bc14723c */ /* 0x040ff00000041814 */
[C---:B------:R-:W-:Y:S01]  /*192d0*/  HMMA.16816.F32.BF16 R24, R188.reuse, R170, R24 ;  /* 0x000000aabc18723c */ /* 0x040fe20000041818 */
[----:B------:R-:W1:Y:S07]  /*192e0*/  LDSM.16.M88.4 R168, [R201+0x4000] ;  /* 0x00400000c9a8783b */ /* 0x000e6e0000000200 */
[C---:B----4-:R-:W-:Y:S08]  /*192f0*/  HMMA.16816.F32.BF16 R28, R188.reuse, R172, R28 ;  /* 0x000000acbc1c723c */ /* 0x050ff0000004181c */
[C---:B------:R-:W-:Y:S01]  /*19300*/  HMMA.16816.F32.BF16 R32, R188.reuse, R174, R32 ;  /* 0x000000aebc20723c */ /* 0x040fe20000041820 */
[----:B------:R-:W-:Y:S07]  /*19310*/  LDSM.16.M88.4 R172, [R200+0x3800] ;  /* 0x00380000c8ac783b */ /* 0x000fee0000000200 */
        /* <DEDUP_REMOVED lines=17> */
[C---:B--2---:R-:W-:Y:S08]  /*19430*/  HMMA.16816.F32.BF16 R28, R192.reuse, R148, R28 ;  /* 0x00000094c01c723c */ /* 0x044ff0000004181c */
[C---:B------:R-:W-:Y:S01]  /*19440*/  HMMA.16816.F32.BF16 R32, R192.reuse, R150, R32 ;  /* 0x00000096c020723c */ /* 0x040fe20000041820 */
[----:B------:R-:W2:Y:S07]  /*19450*/  LDSM.16.M88.4 R148, [R200+0x4000] ;  /* 0x00400000c894783b */ /* 0x000eae0000000200 */
[C---:B---3--:R-:W-:Y:S08]  /*19460*/  HMMA.16816.F32.BF16 R36, R192.reuse, R152, R36 ;  /* 0x00000098c024723c */ /* 0x048ff00000041824 */
[C---:B------:R-:W-:Y:S08]  /*19470*/  HMMA.16816.F32.BF16 R40, R192.reuse, R154, R40 ;  /* 0x0000009ac028723c */ /* 0x040ff00000041828 */
[C---:B-1----:R-:W-:Y:S08]  /*19480*/  HMMA.16816.F32.BF16 R44, R192.reuse, R156, R44 ;  /* 0x0000009cc02c723c */ /* 0x042ff0000004182c */
[C---:B------:R-:W-:Y:S08]  /*19490*/  HMMA.16816.F32.BF16 R48, R192.reuse, R158, R48 ;  /* 0x0000009ec030723c */ /* 0x040ff00000041830 */
[C---:B----4-:R-:W-:Y:S08]  /*194a0*/  HMMA.16816.F32.BF16 R52, R192.reuse, R160, R52 ;  /* 0x000000a0c034723c */ /* 0x050ff00000041834 */
[C---:B------:R-:W-:Y:S08]  /*194b0*/  HMMA.16816.F32.BF16 R56, R192.reuse, R162, R56 ;  /* 0x000000a2c038723c */ /* 0x040ff00000041838 */
[C---:B-----5:R-:W-:Y:S08]  /*194c0*/  HMMA.16816.F32.BF16 R60, R192.reuse, R164, R60 ;  /* 0x000000a4c03c723c */ /* 0x060ff0000004183c */
[----:B------:R-:W-:Y:S08]  /*194d0*/  HMMA.16816.F32.BF16 R64, R192, R166, R64 ;  /* 0x000000a6c040723c */ /* 0x000ff00000041840 */
[C---:B------:R-:W-:Y:S08]  /*194e0*/  HMMA.16816.F32.BF16 R8, R196.reuse, R172, R8 ;  /* 0x000000acc408723c */ /* 0x040ff00000041808 */
        /* <DEDUP_REMOVED lines=9> */
[----:B------:R-:W4:Y:S01]  /*19580*/  MUFU.TANH R164, R3 ;  /* 0x0000000300a47308 */ /* 0x000f220000002400 */
[----:B-1----:R-:W-:Y:S09]  /*19590*/  FMUL.FTZ R2, R9, c[0x0][0x320] ;  /* 0x0000c80009027a20 */ /* 0x002ff20000410000 */
[----:B------:R1:W1:Y:S10]  /*195a0*/  MUFU.TANH R171, R2 ;  /* 0x0000000200ab7308 */ /* 0x0002740000002400 */
[----:B------:R5:W2:Y:S01]  /*195b0*/  MUFU.TANH R174, R4 ;  /* 0x0000000400ae7308 */ /* 0x000aa20000002400 */
        /* <DEDUP_REMOVED lines=42> */
[----:B---3--:R-:W-:Y:S01]  /*19860*/  FMUL.FTZ R3, R44, c[0x0][0x320] ;  /* 0x0000c8002c037a20 */ /* 0x008fe20000410000 */
[C---:B-----5:R-:W-:Y:S05]  /*19870*/  HMMA.16816.F32.BF16 R52, R196.reuse, R16, R52 ;  /* 0x00000010c434723c */ /* 0x060fea0000041834 */
[----:B-1----:R-:W-:Y:S02]  /*19880*/  FMUL.FTZ R2, R24, c[0x0][0x320] ;  /* 0x0000c80018027a20 */ /* 0x002fe40000410000 */
[----:B------:R-:W-:Y:S01]  /*19890*/  FMUL.FTZ R16, R50, c[0x0][0x320] ;  /* 0x0000c80032107a20 */ /* 0x000fe20000410000 */
[C---:B------:R-:W-:Y:S01]  /*198a0*/  HMMA.16816.F32.BF16 R56, R196.reuse, R18, R56 ;  /* 0x00000012c438723c */ /* 0x040fe20000041838 */
[----:B------:R1:W3:Y:S10]  /*198b0*/  MUFU.TANH R162, R2 ;  /* 0x0000000200a27308 */ /* 0x0002f40000002400 */
[----:B------:R-:W3:Y:S01]  /*198c0*/  MUFU.TANH R35, R16 ;  /* 0x0000001000237308 */ /* 0x000ee20000002400 */
        /* <DEDUP_REMOVED lines=85> */
[----:B---3--:R-:W-:Y:S03]  /*19e20*/  @!P5 IADD3 R4, P0, R2, R242, RZ ;  /* 0x000000f20204d210 */ /* 0x008fe60007f1e0ff */
        /* <DEDUP_REMOVED lines=20> */
.L_x_1750:
[----:B------:R-:W-:-:S05]  /*19f70*/  BRA.DIV ~URZ, `(.L_x_1653) ;  /* 0x00008e427f007947 */ /* 0x000fca000b800000 */
[----:B------:R3:W4:Y:S02]  /*19f80*/  SHFL.IDX PT, R9, R8, RZ, 0x181f ;  /* 0x00181fff08097589 */ /* 0x00072400000e0000 */
.L_x_1751:
        /* <DEDUP_REMOVED lines=20> */
.L_x_1752:
        /* <DEDUP_REMOVED lines=19> */
.L_x_1753:
[----:B------:R-:W-:-:S05]  /*1a200*/  BRA.DIV ~URZ, `(.L_x_1656) ;  /* 0x00008d627f007947 */ /* 0x000fca000b800000 */
[----:B------:R2:W3:Y:S02]  /*1a210*/  SHFL.IDX PT, R9, R8, 0x2, 0x181f ;  /* 0x00581f0008097f89 */ /* 0x0004e400000e0000 */
.L_x_1754:
        /* <DEDUP_REMOVED lines=20> */
.L_x_1755:
        /* <DEDUP_REMOVED lines=17> */
.L_x_1651:
[----:B--234-:R-:W-:Y:S05]  /*1a470*/  BSYNC B0 ;  /* 0x0000000000007941 */ /* 0x01cfea0003800000 */
.L_x_1650:
        /* <DEDUP_REMOVED lines=59> */
.L_x_1756:
[----:B-12---:R-:W-:Y:S01]  /*1a830*/  FMNMX.FTZ R4, R4, R2, !PT ;  /* 0x0000000204047209 */ /* 0x006fe20007810000 */
[----:B------:R-:W-:-:S05]  /*1a840*/  BRA.DIV ~URZ, `(.L_x_1659) ;  /* 0x000088b27f007947 */ /* 0x000fca000b800000 */
[----:B------:R-:W1:Y:S02]  /*1a850*/  SHFL.BFLY PT, R2, R4, 0x1, 0x1f ;  /* 0x0c201f0004027f89 */ /* 0x000e6400000e0000 */
[----:B-1----:R-:W-:Y:S02]  /*1a860*/  FMNMX.FTZ R6, R4, R2, !PT ;  /* 0x0000000204067209 */ /* 0x002fe40007810000 */
[----:B------:R-:W1:Y:S02]  /*1a870*/  SHFL.BFLY PT, R2, R8, 0x2, 0x1f ;  /* 0x0c401f0008027f89 */ /* 0x000e6400000e0000 */
[----:B-1----:R-:W-:Y:S05]  /*1a880*/  FMNMX.FTZ R4, R8, R2, !PT ;  /* 0x0000000208047209 */ /* 0x002fea0007810000 */
[----:B------:R1:W2:Y:S02]  /*1a890*/  SHFL.BFLY PT, R2, R4, 0x1, 0x1f ;  /* 0x0c201f0004027f89 */ /* 0x0002a400000e0000 */
.L_x_1757:
[----:B------:R-:W3:Y:S01]  /*1a8a0*/  LDL.LU R51, [R1] ;  /* 0x0000000001337983 */ /* 0x000ee20000300800 */
[----:B------:R-:W-:Y:S01]  /*1a8b0*/  FMUL.FTZ R8, R6, c[0x0][0x2d0] ;  /* 0x0000b40006087a20 */ /* 0x000fe20000410000 */
[----:B-12---:R-:W-:Y:S01]  /*1a8c0*/  FMNMX.FTZ R4, R2, R4, !PT ;  /* 0x0000000402047209 */ /* 0x006fe20007810000 */
[----:B------:R-:W-:Y:S01]  /*1a8d0*/  FADD.FTZ R2, -R6, R15 ;  /* 0x0000000f06027221 */ /* 0x000fe20000010100 */
[----:B------:R-:W-:Y:S01]  /*1a8e0*/  WARPSYNC 0xffffffff ;  /* 0xffffffff00007948 */ /* 0x000fe20003800000 */
[--C-:B------:R-:W-:Y:S02]  /*1a8f0*/  FFMA.FTZ R10, R172, c[0x0][0x2d0], -R8.reuse ;  /* 0x0000b400ac0a7a23 */ /* 0x100fe40000010808 */
[----:B------:R-:W-:Y:S02]  /*1a900*/  FMUL.FTZ R2, R2, c[0x0][0x2d0] ;  /* 0x0000b40002027a20 */ /* 0x000fe40000410000 */
        /* <DEDUP_REMOVED lines=30> */
[----:B------:R-:W2:Y:S10]  /*1aaf0*/  MUFU.EX2 R8, R10 ;  /* 0x0000000a00087308 */ /* 0x000eb40000000800 */
[----:B------:R-:W4:Y:S01]  /*1ab00*/  MUFU.EX2 R11, R15 ;  /* 0x0000000f000b7308 */ /* 0x000f220000000800 */
[C---:B-1----:R-:W-:Y:S02]  /*1ab10*/  FMUL.FTZ R64, R3.reuse, R84 ;  /* 0x0000005403407220 */ /* 0x042fe40000410000 */
[C---:B------:R-:W-:Y:S02]  /*1ab20*/  FMUL.FTZ R65, R3.reuse, R85 ;  /* 0x0000005503417220 */ /* 0x040fe40000410000 */
[C---:B------:R-:W-:Y:S02]  /*1ab30*/  FMUL.FTZ R29, R3.reuse, R121 ;  /* 0x00000079031d7220 */ /* 0x040fe40000410000 */
[C---:B------:R-:W-:Y:S02]  /*1ab40*/  FMUL.FTZ R28, R3.reuse, R120 ;  /* 0x00000078031c7220 */ /* 0x040fe40000410000 */
[C---:B------:R-:W-:Y:S01]  /*1ab50*/  FMUL.FTZ R17, R3.reuse, R133 ;  /* 0x0000008503117220 */ /* 0x040fe20000410000 */
[----:B------:R-:W-:Y:S01]  /*1ab60*/  MOV R133, R47 ;  /* 0x0000002f00857202 */ /* 0x000fe20000000f00 */
[C---:B------:R-:W-:Y:S01]  /*1ab70*/  FMUL.FTZ R24, R3.reuse, R124 ;  /* 0x0000007c03187220 */ /* 0x040fe20000410000 */
[----:B------:R-:W-:Y:S01]  /*1ab80*/  MOV R124, R19 ;  /* 0x00000013007c7202 */ /* 0x000fe20000000f00 */
[----:B------:R-:W-:Y:S01]  /*1ab90*/  FMUL.FTZ R32, R3, R116 ;  /* 0x0000007403207220 */ /* 0x000fe20000410000 */
[----:B--2---:R-:W-:Y:S01]  /*1aba0*/  F2FP.BF16.PACK_AB R148, R9, R8 ;  /* 0x000000080994723e */ /* 0x004fe200000010ff */
[C---:B------:R-:W-:Y:S02]  /*1abb0*/  FFMA.FTZ R2, R3.reuse, R246, R8 ;  /* 0x000000f603027223 */ /* 0x040fe40000010008 */
[----:B------:R-:W-:Y:S02]  /*1abc0*/  FMUL.FTZ R33, R3, R117 ;  /* 0x0000007503217220 */ /* 0x000fe40000410000 */
[----:B------:R-:W-:Y:S02]  /*1abd0*/  FADD.FTZ R10, R9, R2 ;  /* 0x00000002090a7221 */ /* 0x000fe40000010000 */
[C---:B------:R-:W-:Y:S02]  /*1abe0*/  FADD.FTZ R2, -R4.reuse, R5 ;  /* 0x0000000504027221 */ /* 0x040fe40000010100 */
[----:B------:R-:W-:Y:S01]  /*1abf0*/  FMUL.FTZ R5, R4, c[0x0][0x2d0] ;  /* 0x0000b40004057a20 */ /* 0x000fe20000410000 */
[----:B----4-:R-:W-:Y:S01]  /*1ac00*/  F2FP.BF16.PACK_AB R150, R11, R16 ;  /* 0x000000100b96723e */ /* 0x010fe200000010ff */
        /* <DEDUP_REMOVED lines=25> */
[----:B------:R-:W-:Y:S01]  /*1ada0*/  FMUL.FTZ R16, R3, R132 ;  /* 0x0000008403107220 */ /* 0x000fe20000410000 */
[----:B------:R-:W-:Y:S01]  /*1adb0*/  MOV R132, R23 ;  /* 0x0000001700847202 */ /* 0x000fe20000000f00 */
[----:B------:R-:W-:Y:S02]  /*1adc0*/  FADD.FTZ R152, R11, R8 ;  /* 0x000000080b987221 */ /* 0x000fe40000010000 */
[----:B------:R-:W-:Y:S01]  /*1add0*/  FMUL.FTZ R8, R3, R136 ;  /* 0x0000008803087220 */ /* 0x000fe20000410000 */
[----:B------:R-:W2:Y:S01]  /*1ade0*/  MUFU.EX2 R11, R9 ;  /* 0x00000009000b7308 */ /* 0x000ea20000000800 */
[--C-:B------:R-:W-:Y:S02]  /*1adf0*/  FFMA.FTZ R174, R35, c[0x0][0x2d0], -R5.reuse ;  /* 0x0000b40023ae7a23 */ /* 0x100fe40000010805 */
[--C-:B------:R-:W-:Y:S02]  /*1ae00*/  FFMA.FTZ R175, R34, c[0x0][0x2d0], -R5.reuse ;  /* 0x0000b40022af7a23 */ /* 0x100fe40000010805 */
[--C-:B------:R-:W-:Y:S02]  /*1ae10*/  FFMA.FTZ R247, R27, c[0x0][0x2d0], -R5.reuse ;  /* 0x0000b4001bf77a23 */ /* 0x100fe40000010805 */
[--C-:B------:R-:W-:Y:S02]  /*1ae20*/  FFMA.FTZ R251, R25, c[0x0][0x2d0], -R5.reuse ;  /* 0x0000b40019fb7a23 */ /* 0x100fe40000010805 */
[--C-:B------:R-:W-:Y:S01]  /*1ae30*/  FFMA.FTZ R50, R21, c[0x0][0x2d0], -R5.reuse ;  /* 0x0000b40015327a23 */ /* 0x100fe20000010805 */
[----:B------:R-:W4:Y:S01]  /*1ae40*/  MUFU.EX2 R122, R80 ;  /* 0x00000050007a7308 */ /* 0x000f220000000800 */
[----:B------:R-:W-:Y:S01]  /*1ae50*/  FMUL.FTZ R21, R3, R129 ;  /* 0x0000008103157220 */ /* 0x000fe20000410000 */
[----:B------:R-:W-:Y:S01]  /*1ae60*/  MOV R129, R43 ;  /* 0x0000002b00817202 */ /* 0x000fe20000000f00 */
[----:B------:R-:W-:Y:S01]  /*1ae70*/  FMUL.FTZ R23, R2, R131 ;  /* 0x0000008302177220 */ /* 0x000fe20000410000 */
[----:B------:R-:W-:Y:S01]  /*1ae80*/  MOV R136, R50 ;  /* 0x0000003200887202 */ /* 0x000fe20000000f00 */
[--C-:B------:R-:W-:Y:S02]  /*1ae90*/  FFMA.FTZ R161, R161, c[0x0][0x2d0], -R5.reuse ;  /* 0x0000b400a1a17a23 */ /* 0x100fe40000010805 */
[--C-:B------:R-:W-:Y:S02]  /*1aea0*/  FFMA.FTZ R160, R160, c[0x0][0x2d0], -R5.reuse ;  /* 0x0000b400a0a07a23 */ /* 0x100fe40000010805 */
[--C-:B------:R-:W-:Y:S01]  /*1aeb0*/  FFMA.FTZ R158, R158, c[0x0][0x2d0], -R5.reuse ;  /* 0x0000b4009e9e7a23 */ /* 0x100fe20000010805 */
[----:B------:R-:W-:Y:S01]  /*1aec0*/  MUFU.EX2 R80, R162 ;  /* 0x000000a200507308 */ /* 0x000fe20000000800 */
[--C-:B------:R-:W-:Y:S02]  /*1aed0*/  FFMA.FTZ R157, R157, c[0x0][0x2d0], -R5.reuse ;  /* 0x0000b4009d9d7a23 */ /* 0x100fe40000010805 */
[--C-:B------:R-:W-:Y:S01]  /*1aee0*/  FFMA.FTZ R173, R38, c[0x0][0x2d0], -R5.reuse ;  /* 0x0000b40026ad7a23 */ /* 0x100fe20000010805 */
[----:B--2---:R-:W-:Y:S01]  /*1aef0*/  F2FP.BF16.PACK_AB R149, R11, R18 ;  /* 0x000000120b95723e */ /* 0x004fe200000010ff */
[----:B------:R-:W-:Y:S01]  /*1af00*/  FMUL.FTZ R9, R3, R137 ;  /* 0x0000008903097220 */ /* 0x000fe20000410000 */
[----:B------:R-:W-:Y:S01]  /*1af10*/  MOV R137, R22 ;  /* 0x0000001600897202 */ /* 0x000fe20000000f00 */
[----:B------:R-:W-:Y:S02]  /*1af20*/  FMUL.FTZ R22, R2, R130 ;  /* 0x0000008202167220 */ /* 0x000fe40000410000 */
[--C-:B------:R-:W-:Y:S01]  /*1af30*/  FFMA.FTZ R228, R31, c[0x0][0x2d0], -R5.reuse ;  /* 0x0000b4001fe47a23 */ /* 0x100fe20000010805 */
[----:B------:R-:W-:Y:S01]  /*1af40*/  MUFU.EX2 R116, R156 ;  /* 0x0000009c00747308 */ /* 0x000fe20000000800 */
[--C-:B------:R-:W-:Y:S02]  /*1af50*/  FFMA.FTZ R155, R169, c[0x0][0x2d0], -R5.reuse ;  /* 0x0000b400a99b7a23 */ /* 0x100fe40000010805 */
[--C-:B------:R-:W-:Y:S01]  /*1af60*/  FFMA.FTZ R169, R39, c[0x0][0x2d0], -R5.reuse ;  /* 0x0000b40027a97a23 */ /* 0x100fe20000010805 */
[----:B----4-:R-:W-:Y:S01]  /*1af70*/  F2FP.BF16.PACK_AB R151, R122, R121 ;  /* 0x000000797a97723e */ /* 0x010fe200000010ff */
[----:B------:R-:W-:Y:S02]  /*1af80*/  FFMA.FTZ R5, R20, c[0x0][0x2d0], -R5 ;  /* 0x0000b40014057a23 */ /* 0x000fe40000010805 */
[C---:B------:R-:W-:Y:S01]  /*1af90*/  FMUL.FTZ R20, R3.reuse, R128 ;  /* 0x0000008003147220 */ /* 0x040fe20000410000 */
[----:B------:R-:W-:Y:S01]  /*1afa0*/  MOV R128, R46 ;  /* 0x0000002e00807202 */ /* 0x000fe20000000f00 */
        /* <DEDUP_REMOVED lines=28> */
[----:B--2---:R-:W-:Y:S01]  /*1b170*/  LDSM.16.MT88.4 R124, [R204+0x3000] ;  /* 0x00300000cc7c783b */ /* 0x004fe20000004200 */
        /* <DEDUP_REMOVED lines=17> */
[----:B------:R-:W-:Y:S02]  /*1b290*/  FMUL.FTZ R73, R3, R73 ;  /* 0x0000004903497220 */ /* 0x000fe40000410000 */
[C---:B------:R-:W-:Y:S02]  /*1b2a0*/  FMUL.FTZ R70, R2.reuse, R70 ;  /* 0x0000004602467220 */ /* 0x040fe40000410000 */
[C---:B------:R-:W-:Y:S02]  /*1b2b0*/  FMUL.FTZ R71, R2.reuse, R71 ;  /* 0x0000004702477220 */ /* 0x040fe40000410000 */
[C---:B------:R-:W-:Y:S02]  /*1b2c0*/  FMUL.FTZ R74, R2.reuse, R74 ;  /* 0x0000004a024a7220 */ /* 0x040fe40000410000 */
[C---:B------:R-:W-:Y:S01]  /*1b2d0*/  FMUL.FTZ R75, R2.reuse, R75 ;  /* 0x0000004b024b7220 */ /* 0x040fe20000410000 */
[----:B------:R-:W2:Y:S10]  /*1b2e0*/  MUFU.EX2 R3, R164 ;  /* 0x000000a400037308 */ /* 0x000eb40000000800 */
[----:B------:R-:W-:Y:S10]  /*1b2f0*/  MUFU.EX2 R171, R160 ;  /* 0x000000a000ab7308 */ /* 0x000ff40000000800 */
[----:B------:R-:W-:Y:S10]  /*1b300*/  MUFU.EX2 R165, R165 ;  /* 0x000000a500a57308 */ /* 0x000ff40000000800 */
[----:B------:R-:W-:Y:S01]  /*1b310*/  MUFU.EX2 R164, R153 ;  /* 0x0000009900a47308 */ /* 0x000fe20000000800 */
[C---:B---3--:R-:W-:Y:S02]  /*1b320*/  FFMA.FTZ R10, R2.reuse, R51, R18 ;  /* 0x00000033020a7223 */ /* 0x048fe40000010012 */
[C---:B------:R-:W-:Y:S02]  /*1b330*/  FMUL.FTZ R18, R2.reuse, R134 ;  /* 0x0000008602127220 */ /* 0x040fe40000410000 */
[----:B------:R-:W-:Y:S02]  /*1b340*/  FADD.FTZ R120, R11, R10 ;  /* 0x0000000a0b787221 */ /* 0x000fe40000010000 */
[C---:B------:R-:W-:Y:S03]  /*1b350*/  FMUL.FTZ R10, R2.reuse, R138 ;  /* 0x0000008a020a7220 */ /* 0x040fe60000410000 */
[----:B------:R-:W-:Y:S01]  /*1b360*/  MUFU.EX2 R166, R166 ;  /* 0x000000a600a67308 */ /* 0x000fe20000000800 */
[C---:B------:R-:W-:Y:S02]  /*1b370*/  FMUL.FTZ R11, R2.reuse, R139 ;  /* 0x0000008b020b7220 */ /* 0x040fe40000410000 */
[----:B------:R-:W-:Y:S02]  /*1b380*/  FMUL.FTZ R51, R2, R103 ;  /* 0x0000006702337220 */ /* 0x000fe40000410000 */
[----:B------:R-:W-:Y:S01]  /*1b390*/  LDSM.16.MT88.4 R100, [R204+0x1800] ;  /* 0x00180000cc64783b */ /* 0x000fe20000004200 */
[----:B------:R-:W-:Y:S02]  /*1b3a0*/  FADD.FTZ R2, R15, R152 ;  /* 0x000000980f027221 */ /* 0x000fe40000010000 */
[C---:B-1----:R-:W-:Y:S02]  /*1b3b0*/  HMMA.16816.F32.BF16 R8, R148.reuse, R84, R8 ;  /* 0x000000549408723c */ /* 0x042fe40000041808 */
[----:B------:R-:W-:Y:S03]  /*1b3c0*/  MUFU.EX2 R163, R168 ;  /* 0x000000a800a37308 */ /* 0x000fe60000000800 */
[C---:B--2---:R-:W-:Y:S03]  /*1b3d0*/  FADD.FTZ R2, R3.reuse, R2 ;  /* 0x0000000203027221 */ /* 0x044fe60000010000 */
[C---:B------:R-:W-:Y:S01]  /*1b3e0*/  HMMA.16816.F32.BF16 R16, R148.reuse, R86, R16 ;  /* 0x000000569410723c */ /* 0x040fe20000041810 */
[----:B------:R-:W1:Y:S03]  /*1b3f0*/  LDSM.16.MT88.4 R84, [R204] ;  /* 0x00000000cc54783b */ /* 0x000e660000004200 */
[----:B------:R-:W-:Y:S01]  /*1b400*/  FADD.FTZ R2, R92, R2 ;  /* 0x000000025c027221 */ /* 0x000fe20000010000 */
[----:B------:R-:W-:Y:S03]  /*1b410*/  MUFU.EX2 R108, R243 ;  /* 0x000000f3006c7308 */ /* 0x000fe60000000800 */
[----:B------:R-:W-:Y:S07]  /*1b420*/  FADD.FTZ R2, R80, R2 ;  /* 0x0000000250027221 */ /* 0x000fee0000010000 */
[----:B------:R-:W-:Y:S10]  /*1b430*/  MUFU.EX2 R162, R169 ;  /* 0x000000a900a27308 */ /* 0x000ff40000000800 */
        /* <DEDUP_REMOVED lines=9> */
[----:B------:R-:W2:Y:S01]  /*1b4d0*/  MUFU.EX2 R115, R155 ;  /* 0x0000009b00737308 */ /* 0x000ea20000000800 */
[C---:B-1----:R-:W-:Y:S09]  /*1b4e0*/  HMMA.16816.F32.BF16 R28, R148.reuse, R84, R28 ;  /* 0x00000054941c723c */ /* 0x042ff2000004181c */
[----:B------:R-:W1:Y:S01]  /*1b4f0*/  MUFU.EX2 R112, R129 ;  /* 0x0000008100707308 */ /* 0x000e620000000800 */
[C---:B------:R-:W-:Y:S01]  /*1b500*/  HMMA.16816.F32.BF16 R32, R148.reuse, R86, R32 ;  /* 0x000000569420723c */ /* 0x040fe20000041820 */
[----:B------:R-:W3:Y:S08]  /*1b510*/  LDSM.16.MT88.4 R84, [R205] ;  /* 0x00000000cd54783b */ /* 0x000ef00000004200 */
[----:B------:R-:W-:Y:S10]  /*1b520*/  MUFU.EX2 R156, R247 ;  /* 0x000000f7009c7308 */ /* 0x000ff40000000800 */
[----:B------:R-:W-:Y:S01]  /*1b530*/  MUFU.EX2 R155, R251 ;  /* 0x000000fb009b7308 */ /* 0x000fe20000000800 */
        /* <DEDUP_REMOVED lines=15> */
[----:B------:R3:W4:Y:S03]  /*1b630*/  MUFU.EX2 R15, R225 ;  /* 0x000000e1000f7308 */ /* 0x0007260000000800 */
[----:B--2---:R-:W-:Y:S03]  /*1b640*/  F2FP.BF16.PACK_AB R85, R114, R115 ;  /* 0x000000737255723e */ /* 0x004fe600000010ff */
[----:B------:R-:W-:Y:S02]  /*1b650*/  F2FP.BF16.PACK_AB R86, R80, R92 ;  /* 0x0000005c5056723e */ /* 0x000fe400000010ff */
[----:B------:R-:W2:Y:S02]  /*1b660*/  LDSM.16.MT88.4 R92, [R204+0x800] ;  /* 0x00080000cc5c783b */ /* 0x000ea40000004200 */
[----:B------:R-:W5:Y:S01]  /*1b670*/  MUFU.EX2 R3, R172 ;  /* 0x000000ac00037308 */ /* 0x000f620000000800 */
[----:B------:R-:W-:Y:S02]  /*1b680*/  F2FP.BF16.PACK_AB R87, R117, R116 ;  /* 0x000000747557723e */ /* 0x000fe400000010ff */
[----:B-1----:R-:W-:Y:S02]  /*1b690*/  F2FP.BF16.PACK_AB R148, R112, R113 ;  /* 0x000000717094723e */ /* 0x002fe400000010ff */
[----:B------:R-:W-:Y:S02]  /*1b6a0*/  F2FP.BF16.PACK_AB R149, R153, R154 ;  /* 0x0000009a9995723e */ /* 0x000fe400000010ff */
[----:B------:R-:W-:Y:S01]  /*1b6b0*/  F2FP.BF16.PACK_AB R151, R5, R152 ;  /* 0x000000980597723e */ /* 0x000fe200000010ff */
[C---:B------:R-:W-:Y:S02]  /*1b6c0*/  HMMA.16816.F32.BF16 R8, R84.reuse, R88, R8 ;  /* 0x000000585408723c */ /* 0x040fe40000041808 */
[----:B------:R-:W1:Y:S03]  /*1b6d0*/  MUFU.EX2 R80, R170 ;  /* 0x000000aa00507308 */ /* 0x000e660000000800 */
[----:B---3--:R-:W-:Y:S01]  /*1b6e0*/  MOV R225, R117 ;  /* 0x0000007500e17202 */ /* 0x008fe20000000f00 */
[----:B----4-:R-:W-:Y:S02]  /*1b6f0*/  FADD.FTZ R2, R15, R2 ;  /* 0x000000020f027221 */ /* 0x010fe40000010000 */
[C---:B------:R-:W-:Y:S01]  /*1b700*/  HMMA.16816.F32.BF16 R16, R84.reuse, R90, R16 ;  /* 0x0000005a5410723c */ /* 0x040fe20000041810 */
[----:B------:R-:W3:Y:S03]  /*1b710*/  LDSM.16.MT88.4 R88, [R206+0x800] ;  /* 0x00080000ce58783b */ /* 0x000ee60000004200 */
[----:B------:R-:W4:Y:S01]  /*1b720*/  MUFU.EX2 R172, R161 ;  /* 0x000000a100ac7308 */ /* 0x000f220000000800 */
[C---:B-----5:R-:W-:Y:S04]  /*1b730*/  FADD.FTZ R2, R3.reuse, R2 ;  /* 0x0000000203027221 */ /* 0x060fe80000010000 */
[----:B------:R-:W-:Y:S05]  /*1b740*/  FADD.FTZ R2, R96, R2 ;  /* 0x0000000260027221 */ /* 0x000fea0000010000 */
[----:B------:R-:W5:Y:S01]  /*1b750*/  MUFU.EX2 R170, R158 ;  /* 0x0000009e00aa7308 */ /* 0x000f620000000800 */
[C---:B-1----:R-:W-:Y:S01]  /*1b760*/  FADD.FTZ R2, R80.reuse, R2 ;  /* 0x0000000250027221 */ /* 0x042fe20000010000 */
[C---:B--2---:R-:W-:Y:S08]  /*1b770*/  HMMA.16816.F32.BF16 R20, R84.reuse, R92, R20 ;  /* 0x0000005c5414723c */ /* 0x044ff00000041814 */
[----:B------:R-:W-:Y:S01]  /*1b780*/  MUFU.EX2 R161, R173 ;  /* 0x000000ad00a17308 */ /* 0x000fe20000000800 */
[C---:B------:R-:W-:Y:S01]  /*1b790*/  HMMA.16816.F32.BF16 R24, R84.reuse, R94, R24 ;  /* 0x0000005e5418723c */ /* 0x040fe20000041818 */
[----:B------:R-:W1:Y:S08]  /*1b7a0*/  LDSM.16.MT88.4 R92, [R205+0x800] ;  /* 0x00080000cd5c783b */ /* 0x000e700000004200 */
[----:B------:R-:W-:Y:S01]  /*1b7b0*/  MUFU.EX2 R158, R228 ;  /* 0x000000e4009e7308 */ /* 0x000fe20000000800 */
[C---:B---3--:R-:W-:Y:S08]  /*1b7c0*/  HMMA.16816.F32.BF16 R28, R84.reuse, R88, R28 ;  /* 0x00000058541c723c */ /* 0x048ff0000004181c */
        /* <DEDUP_REMOVED lines=21> */
[----:B----4-:R-:W-:Y:S02]  /*1b920*/  F2FP.BF16.PACK_AB R85, R171, R172 ;  /* 0x000000acab55723e */ /* 0x010fe400000010ff */
[----:B-----5:R-:W-:Y:S04]  /*1b930*/  F2FP.BF16.PACK_AB R87, R167, R170 ;  /* 0x000000aaa757723e */ /* 0x020fe800000010ff */
[----:B------:R4:W5:Y:S03]  /*1b940*/  MUFU.EX2 R15, R241 ;  /* 0x000000f1000f7308 */ /* 0x0009660000000800 */
[C---:B--2---:R-:W-:Y:S07]  /*1b950*/  HMMA.16816.F32.BF16 R8, R84.reuse, R88, R8 ;  /* 0x000000585408723c */ /* 0x044fee0000041808 */
[----:B------:R-:W2:Y:S01]  /*1b960*/  MUFU.EX2 R3, R240 ;  /* 0x000000f000037308 */ /* 0x000ea20000000800 */
[C---:B------:R-:W-:Y:S01]  /*1b970*/  HMMA.16816.F32.BF16 R16, R84.reuse, R90, R16 ;  /* 0x0000005a5410723c */ /* 0x040fe20000041810 */
[----:B------:R-:W3:Y:S07]  /*1b980*/  LDSM.16.MT88.4 R88, [R205+0x1000] ;  /* 0x00100000cd58783b */ /* 0x000eee0000004200 */
[C---:B-1----:R-:W-:Y:S04]  /*1b990*/  HMMA.16816.F32.BF16 R20, R84.reuse, R92, R20 ;  /* 0x0000005c5414723c */ /* 0x042fe80000041814 */
[----:B----4-:R-:W-:Y:S01]  /*1b9a0*/  MOV R241, R116 ;  /* 0x0000007400f17202 */ /* 0x010fe20000000f00 */
[----:B-----5:R-:W-:Y:S01]  /*1b9b0*/  FADD.FTZ R2, R15, R2 ;  /* 0x000000020f027221 */ /* 0x020fe20000010000 */
[----:B------:R-:W-:Y:S02]  /*1b9c0*/  LDSM.16.MT88.4 R116, [R206+0x3000] ;  /* 0x00300000ce74783b */ /* 0x000fe40000004200 */
[C---:B------:R-:W-:Y:S06]  /*1b9d0*/  HMMA.16816.F32.BF16 R24, R84.reuse, R94, R24 ;  /* 0x0000005e5418723c */ /* 0x040fec0000041818 */
[----:B------:R-:W1:Y:S01]  /*1b9e0*/  LDSM.16.MT88.4 R92, [R203+0x4800] ;  /* 0x00480000cb5c783b */ /* 0x000e620000004200 */
[C---:B--2---:R-:W-:Y:S01]  /*1b9f0*/  FADD.FTZ R2, R3.reuse, R2 ;  /* 0x0000000203027221 */ /* 0x044fe20000010000 */
[C---:B---3--:R-:W-:Y:S04]  /*1ba00*/  HMMA.16816.F32.BF16 R28, R84.reuse, R96, R28 ;  /* 0x00000060541c723c */ /* 0x048fe8000004181c */
[----:B------:R-:W-:Y:S04]  /*1ba10*/  FADD.FTZ R2, R104, R2 ;  /* 0x0000000268027221 */ /* 0x000fe80000010000 */
[C---:B------:R-:W-:Y:S01]  /*1ba20*/  HMMA.16816.F32.BF16 R32, R84.reuse, R98, R32 ;  /* 0x000000625420723c */ /* 0x040fe20000041820 */
[----:B------:R-:W2:Y:S03]  /*1ba30*/  LDSM.16.MT88.4 R96, [R204+0x4800] ;  /* 0x00480000cc60783b */ /* 0x000ea60000004200 */
[----:B------:R-:W-:Y:S04]  /*1ba40*/  FADD.FTZ R2, R80, R2 ;  /* 0x0000000250027221 */ /* 0x000fe80000010000 */
        /* <DEDUP_REMOVED lines=83> */
[----:B------:R-:W-:Y:S01]  /*1bf80*/  F2FP.BF16.PACK_AB R91, R155, R156 ;  /* 0x0000009c9b5b723e */ /* 0x000fe200000010ff */
[----:B------:R-:W-:Y:S03]  /*1bf90*/  FADD.FTZ R3, R121, R120 ;  /* 0x0000007879037221 */ /* 0x000fe60000010000 */
        /* <DEDUP_REMOVED lines=8> */
[----:B------:R-:W-:Y:S02]  /*1c020*/  FADD.FTZ R2, R122, R3 ;  /* 0x000000037a027221 */ /* 0x000fe40000010000 */
[C---:B--2---:R-:W-:Y:S01]  /*1c030*/  HMMA.16816.F32.BF16 R60, R84.reuse, R104, R60 ;  /* 0x00000068543c723c */ /* 0x044fe2000004183c */
[----:B------:R-:W2:Y:S03]  /*1c040*/  LDL R15, [R1+0xc] ;  /* 0x00000c00010f7983 */ /* 0x000ea60000100800 */
[----:B------:R-:W-:Y:S01]  /*1c050*/  FADD.FTZ R2, R115, R2 ;  /* 0x0000000273027221 */ /* 0x000fe20000010000 */
[----:B------:R-:W-:Y:S03]  /*1c060*/  LDSM.16.MT88.4 R132, [R203+0x3000] ;  /* 0x00300000cb84783b */ /* 0x000fe60000004200 */
        /* <DEDUP_REMOVED lines=54> */
[C---:B------:R-:W-:Y:S03]  /*1c3d0*/  IADD3 R2, R234.reuse, -0x1, RZ ;  /* 0xffffffffea027810 */ /* 0x040fe60007ffe0ff */
        /* <DEDUP_REMOVED lines=19> */
.L_x_1645:
[----:B------:R-:W-:Y:S05]  /*1c510*/  BRA.DIV ~URZ, `(.L_x_1661) ;  /* 0x00006cc27f007947 */ /* 0x000fea000b800000 */
[----:B------:R1:W2:Y:S02]  /*1c520*/  SHFL.BFLY PT, R2, R246, 0x2, 0x1f ;  /* 0x0c401f00f6027f89 */ /* 0x0002a400000e0000 */
.L_x_1758:
        /* <DEDUP_REMOVED lines=8> */
.L_x_1759:
[----:B------:R-:W-:Y:S01]  /*1c5b0*/  FSETP.NE.FTZ.AND P1, PT, R8, RZ, PT ;  /* 0x000000ff0800720b */ /* 0x000fe20003f35000 */
[----:B---3--:R-:W-:Y:S01]  /*1c5c0*/  FADD.FTZ R4, R2, R9 ;  /* 0x0000000902047221 */ /* 0x008fe20000010000 */
[----:B------:R-:W-:Y:S02]  /*1c5d0*/  MOV R3, RZ ;  /* 0x000000ff00037202 */ /* 0x000fe40000000f00 */
[----:B------:R-:W-:Y:S02]  /*1c5e0*/  MOV R2, RZ ;  /* 0x000000ff00027202 */ /* 0x000fe40000000f00 */
[----:B------:R-:W-:Y:S02]  /*1c5f0*/  FSETP.NE.FTZ.AND P0, PT, R4, RZ, PT ;  /* 0x000000ff0400720b */ /* 0x000fe40003f15000 */
[----:B------:R-:W-:Y:S02]  /*1c600*/  MOV R27, 0xff800000 ;  /* 0xff800000001b7802 */ /* 0x000fe40000000f00 */
[----:B------:R-:W-:-:S03]  /*1c610*/  MOV R26, 0xff800000 ;  /* 0xff800000001a7802 */ /* 0x000fc60000000f00 */
[----:B------:R-:W3:Y:S08]  /*1c620*/  @P1 MUFU.RCP R3, R8 ;  /* 0x0000000800031308 */ /* 0x000ef00000001000 */
[----:B------:R4:W5:Y:S01]  /*1c630*/  @P1 MUFU.LG2 R10, R8 ;  /* 0x00000008000a1308 */ /* 0x0009620000000c00 */
[----:B---3--:R-:W-:-:S07]  /*1c640*/  FMUL.FTZ R48, R3, R92 ;  /* 0x0000005c03307220 */ /* 0x008fce0000410000 */
[----:B------:R-:W3:Y:S01]  /*1c650*/  @P0 MUFU.RCP R2, R4 ;  /* 0x0000000400020308 */ /* 0x000ee20000001000 */
[C---:B------:R-:W-:Y:S02]  /*1c660*/  FMUL.FTZ R49, R3.reuse, R93 ;  /* 0x0000005d03317220 */ /* 0x040fe40000410000 */
[C---:B------:R-:W-:Y:S02]  /*1c670*/  FMUL.FTZ R54, R3.reuse, R136 ;  /* 0x0000008803367220 */ /* 0x040fe40000410000 */
[C---:B------:R-:W-:Y:S02]  /*1c680*/  FMUL.FTZ R55, R3.reuse, R137 ;  /* 0x0000008903377220 */ /* 0x040fe40000410000 */
[C---:B------:R-:W-:Y:S01]  /*1c690*/  FMUL.FTZ R30, R3.reuse, R132 ;  /* 0x00000084031e7220 */ /* 0x040fe20000410000 */
[----:B----4-:R-:W-:Y:S01]  /*1c6a0*/  @P1 MOV R8, 0x3f317218 ;  /* 0x3f31721800081802 */ /* 0x010fe20000000f00 */
        /* <DEDUP_REMOVED lines=27> */
[----:B------:R4:W1:Y:S01]  /*1c860*/  @P0 MUFU.LG2 R3, R4 ;  /* 0x0000000400030308 */ /* 0x0008620000000c00 */
[----:B-----5:R-:W-:Y:S02]  /*1c870*/  @P1 FMUL.FTZ R10, R10, 0.69314718246459960938 ;  /* 0x3f3172180a0a1820 */ /* 0x020fe40000410000 */
[----:B------:R-:W-:Y:S02]  /*1c880*/  @P1 FMUL.FTZ R8, R8, c[0x0][0x2d0] ;  /* 0x0000b40008081a20 */ /* 0x000fe40000410000 */
[----:B---3--:R-:W-:Y:S02]  /*1c890*/  FMUL.FTZ R96, R2, R138 ;  /* 0x0000008a02607220 */ /* 0x008fe40000410000 */
[----:B------:R-:W-:Y:S01]  /*1c8a0*/  @P1 FFMA.FTZ R27, R8, R6, R10 ;  /* 0x00000006081b1223 */ /* 0x000fe2000001000a */
[----:B------:R-:W-:Y:S01]  /*1c8b0*/  MOV R6, 0x1 ;  /* 0x0000000100067802 */ /* 0x000fe20000000f00 */
[----:B------:R-:W-:-:S02]  /*1c8c0*/  FMUL.FTZ R97, R2, R139 ;  /* 0x0000008b02617220 */ /* 0x000fc40000410000 */
[C---:B------:R-:W-:Y:S02]  /*1c8d0*/  FMUL.FTZ R68, R2.reuse, R134 ;  /* 0x0000008602447220 */ /* 0x040fe40000410000 */
[C---:B------:R-:W-:Y:S02]  /*1c8e0*/  FMUL.FTZ R69, R2.reuse, R135 ;  /* 0x0000008702457220 */ /* 0x040fe40000410000 */
[C---:B------:R-:W-:Y:S01]  /*1c8f0*/  FMUL.FTZ R56, R2.reuse, R130 ;  /* 0x0000008202387220 */ /* 0x040fe20000410000 */
[----:B----4-:R-:W-:Y:S01]  /*1c900*/  @P0 MOV R4, 0x3f317218 ;  /* 0x3f31721800040802 */ /* 0x010fe20000000f00 */
[----:B-1----:R-:W-:Y:S02]  /*1c910*/  @P0 FMUL.FTZ R3, R3, 0.69314718246459960938 ;  /* 0x3f31721803030820 */ /* 0x002fe40000410000 */
        /* <DEDUP_REMOVED lines=30> */
.L_x_1572:
[----:B------:R3:W5:Y:S04]  /*1cb00*/  LDL R6, [R1+0x50] ;  /* 0x0000500001067983 */ /* 0x0007680000100800 */
[----:B------:R-:W1:Y:S01]  /*1cb10*/  S2R R3, SR_TID.X ;  /* 0x0000000000037919 */ /* 0x000e620000002100 */
[----:B------:R-:W-:Y:S01]  /*1cb20*/  BSSY B0, `(.L_x_1663) ;  /* 0x0000011000007945 */ /* 0x000fe20003800000 */
[----:B-1----:R-:W-:-:S13]  /*1cb30*/  LOP3.LUT P0, RZ, R3, 0xff, RZ, 0xc0, !PT ;  /* 0x000000ff03ff7812 */ /* 0x002fda000780c0ff */
[----:B------:R-:W-:Y:S05]  /*1cb40*/  @P0 BRA `(.L_x_1664) ;  /* 0x000000e000000947 */ /* 0x000fea0003800000 */
[----:B---34-:R-:W1:Y:S01]  /*1cb50*/  S2R R5, SR_LANEID ;  /* 0x0000000000057919 */ /* 0x018e620000000000 */
[----:B------:R-:W-:Y:S01]  /*1cb60*/  VOTEU.ANY UR5, UPT, PT ;  /* 0x0000000000057886 */ /* 0x000fe200038e0100 */
[----:B------:R-:W-:Y:S01]  /*1cb70*/  IMAD.MOV.U32 R8, RZ, RZ, c[0x0][0x560] ;  /* 0x00015800ff087624 */ /* 0x000fe200078e00ff */
[----:B------:R-:W1:Y:S01]  /*1cb80*/  FLO.U32 R4, UR5 ;  /* 0x0000000500047d00 */ /* 0x000e6200080e0000 */
[----:B--2---:R-:W-:-:S07]  /*1cb90*/  IMAD.MOV.U32 R9, RZ, RZ, c[0x0][0x564] ;  /* 0x00015900ff097624 */ /* 0x004fce00078e00ff */
        /* <DEDUP_REMOVED lines=9> */
.L_x_1664:
[----:B---3--:R-:W-:Y:S05]  /*1cc30*/  BSYNC B0 ;  /* 0x0000000000007941 */ /* 0x008fea0003800000 */
.L_x_1663:
[----:B------:R-:W-:Y:S01]  /*1cc40*/  PRMT R2, R2, 0x9910, RZ ;  /* 0x0000991002027816 */ /* 0x000fe200000000ff */
[----:B------:R-:W-:Y:S01]  /*1cc50*/  BSSY B1, `(.L_x_1665) ;  /* 0x00002c7000017945 */ /* 0x000fe20003800000 */
[----:B-----5:R-:W-:Y:S02]  /*1cc60*/  IMAD.MOV.U32 R74, RZ, RZ, R6 ;  /* 0x000000ffff4a7224 */ /* 0x020fe400078e0006 */
[----:B------:R-:W-:-:S13]  /*1cc70*/  ISETP.NE.AND P0, PT, R2, RZ, PT ;  /* 0x000000ff0200720c */ /* 0x000fda0003f05270 */
[----:B------:R-:W-:Y:S05]  /*1cc80*/  @!P0 BRA `(.L_x_1666) ;  /* 0x000020a000008947 */ /* 0x000fea0003800000 */
[----:B------:R-:W3:Y:S04]  /*1cc90*/  LDL R10, [R1+0xbc] ;  /* 0x0000bc00010a7983 */ /* 0x000ee80000100800 */
[----:B--2---:R-:W2:Y:S04]  /*1cca0*/  LDL R18, [R1+0xc0] ;  /* 0x0000c00001127983 */ /* 0x004ea80000100800 */
[----:B-1--4-:R-:W4:Y:S04]  /*1ccb0*/  LDL R6, [R1+0xc8] ;  /* 0x0000c80001067983 */ /* 0x012f280000100800 */
        /* <DEDUP_REMOVED lines=12> */
[----:B---3--:R1:W-:Y:S04]  /*1cd80*/  STS [R10+0x80], R2 ;  /* 0x000080020a007388 */ /* 0x0083e80000000800 */
[----:B------:R3:W-:Y:S04]  /*1cd90*/  STS [R10+0x480], R3 ;  /* 0x000480030a007388 */ /* 0x0007e80000000800 */
[----:B--2---:R2:W-:Y:S01]  /*1cda0*/  STS [R18], R4 ;  /* 0x0000000412007388 */ /* 0x0045e20000000800 */
[----:B-1----:R-:W-:-:S02]  /*1cdb0*/  F2FP.BF16.PACK_AB R2, R69, R68 ;  /* 0x000000444502723e */ /* 0x002fc400000010ff */
[----:B---3--:R-:W-:-:S03]  /*1cdc0*/  F2FP.BF16.PACK_AB R3, R33, R32 ;  /* 0x000000202103723e */ /* 0x008fc600000010ff */
[----:B------:R1:W-:Y:S01]  /*1cdd0*/  STS [R18+0x400], R2 ;  /* 0x0004000212007388 */ /* 0x0003e20000000800 */
[----:B--2---:R-:W-:-:S03]  /*1cde0*/  F2FP.BF16.PACK_AB R4, R57, R56 ;  /* 0x000000383904723e */ /* 0x004fc600000010ff */
        /* <DEDUP_REMOVED lines=75> */
.L_x_1667:
        /* <DEDUP_REMOVED lines=23> */
[----:B------:R-:W-:Y:S02]  /*1d410*/  IMAD.IADD R6, R6, 0x1, R52 ;  /* 0x0000000106067824 */ /* 0x000fe400078e0234 */
        /* <DEDUP_REMOVED lines=92> */
.L_x_1760:
[----:B------:R-:W-:Y:S05]  /*1d9e0*/  BRA.DIV ~URZ, `(.L_x_1670) ;  /* 0x000059c27f007947 */ /* 0x000fea000b800000 */
[----:B------:R4:W2:Y:S02]  /*1d9f0*/  SHFL.IDX PT, R2, R8, RZ, 0x181f ;  /* 0x00181fff08027589 */ /* 0x0008a400000e0000 */
.L_x_1761:
[----:B------:R-:W-:Y:S01]  /*1da00*/  ISETP.GE.AND P0, PT, R5, R4, PT ;  /* 0x000000040500720c */ /* 0x000fe20003f06270 */
[----:B------:R-:W-:-:S12]  /*1da10*/  BSSY B0, `(.L_x_1671) ;  /* 0x000000b000007945 */ /* 0x000fd80003800000 */
[----:B------:R-:W-:Y:S05]  /*1da20*/  @P0 BRA `(.L_x_1672) ;  /* 0x0000009000000947 */ /* 0x000fea0003800000 */
[----:B------:R-:W5:Y:S01]  /*1da30*/  LDL R15, [R1+0x4] ;  /* 0x00000400010f7983 */ /* 0x000f620000100800 */
[----:B------:R-:W-:Y:S02]  /*1da40*/  ISETP.GE.AND P1, PT, R76, c[0x0][0x3c8], PT ;  /* 0x0000f2004c007a0c */ /* 0x000fe40003f26270 */
[----:B------:R-:W-:-:S11]  /*1da50*/  ISETP.GE.AND P0, PT, R226, c[0x0][0x3c8], PT ;  /* 0x0000f200e2007a0c */ /* 0x000fd60003f06270 */
[-C--:B--2---:R-:W-:Y:S02]  /*1da60*/  @!P1 LEA R10, P3, R76, R2.reuse, 0x1 ;  /* 0x000000024c0a9211 */ /* 0x084fe400078608ff */
[----:B------:R-:W-:Y:S02]  /*1da70*/  @!P0 LEA R2, P2, R226, R2, 0x1 ;  /* 0x00000002e2028211 */ /* 0x000fe400078408ff */
[----:B---3--:R-:W-:-:S05]  /*1da80*/  @!P1 LEA.HI.X R11, R76, R9, R77, 0x1, P3 ;  /* 0x000000094c0b9211 */ /* 0x008fca00018f0c4d */
[----:B------:R2:W-:Y:S01]  /*1da90*/  @!P1 ST.E.128 [R10.64], R20 ;  /* 0x000000140a009985 */ /* 0x0005e2000c101d08 */
[----:B-----5:R-:W-:-:S05]  /*1daa0*/  @!P0 LEA.HI.X R3, R226, R9, R15, 0x1, P2 ;  /* 0x00000009e2038211 */ /* 0x020fca00010f0c0f */
[----:B-1----:R2:W-:Y:S02]  /*1dab0*/  @!P0 ST.E.128 [R2.64], R16 ;  /* 0x0000001002008985 */ /* 0x0025e4000c101d08 */
.L_x_1672:
[----:B------:R-:W-:Y:S05]  /*1dac0*/  BSYNC B0 ;  /* 0x0000000000007941 */ /* 0x000fea0003800000 */
.L_x_1671:
[----:B------:R-:W-:Y:S05]  /*1dad0*/  BRA.DIV ~URZ, `(.L_x_1673) ;  /* 0x000059427f007947 */ /* 0x000fea000b800000 */
[----:B---3--:R3:W4:Y:S04]  /*1dae0*/  SHFL.IDX PT, R9, R6, 0x1, 0x181f ;  /* 0x00381f0006097f89 */ /* 0x00872800000e0000 */
[----:B--2---:R3:W2:Y:S02]  /*1daf0*/  SHFL.IDX PT, R2, R8, 0x1, 0x181f ;  /* 0x00381f0008027f89 */ /* 0x0046a400000e0000 */
.L_x_1762:
[----:B------:R-:W-:Y:S01]  /*1db00*/  IADD3 R3, R5, 0x20, RZ ;  /* 0x0000002005037810 */ /* 0x000fe20007ffe0ff */
[----:B------:R-:W-:Y:S03]  /*1db10*/  BSSY B0, `(.L_x_1674) ;  /* 0x000000c000007945 */ /* 0x000fe60003800000 */
[----:B------:R-:W-:-:S13]  /*1db20*/  ISETP.GE.AND P0, PT, R3, R4, PT ;  /* 0x000000040300720c */ /* 0x000fda0003f06270 */
[----:B------:R-:W-:Y:S05]  /*1db30*/  @P0 BRA `(.L_x_1675) ;  /* 0x0000009000000947 */ /* 0x000fea0003800000 */
[----:B------:R-:W5:Y:S01]  /*1db40*/  LDL R15, [R1+0x4] ;  /* 0x00000400010f7983 */ /* 0x000f620000100800 */
[----:B------:R-:W-:Y:S02]  /*1db50*/  ISETP.GE.AND P1, PT, R76, c[0x0][0x3c8], PT ;  /* 0x0000f2004c007a0c */ /* 0x000fe40003f26270 */
[----:B------:R-:W-:-:S11]  /*1db60*/  ISETP.GE.AND P0, PT, R226, c[0x0][0x3c8], PT ;  /* 0x0000f200e2007a0c */ /* 0x000fd60003f06270 */
[-C--:B--2---:R-:W-:Y:S02]  /*1db70*/  @!P1 LEA R10, P3, R76, R2.reuse, 0x1 ;  /* 0x000000024c0a9211 */ /* 0x084fe400078608ff */
[----:B------:R-:W-:Y:S02]  /*1db80*/  @!P0 LEA R2, P2, R226, R2, 0x1 ;  /* 0x00000002e2028211 */ /* 0x000fe400078408ff */
[----:B----4-:R-:W-:-:S05]  /*1db90*/  @!P1 LEA.HI.X R11, R76, R9, R77, 0x1, P3 ;  /* 0x000000094c0b9211 */ /* 0x010fca00018f0c4d */
[----:B------:R2:W-:Y:S01]  /*1dba0*/  @!P1 ST.E.128 [R10.64], R28 ;  /* 0x0000001c0a009985 */ /* 0x0005e2000c101d08 */
[----:B-----5:R-:W-:-:S05]  /*1dbb0*/  @!P0 LEA.HI.X R3, R226, R9, R15, 0x1, P2 ;  /* 0x00000009e2038211 */ /* 0x020fca00010f0c0f */
[----:B-1----:R2:W-:Y:S02]  /*1dbc0*/  @!P0 ST.E.128 [R2.64], R24 ;  /* 0x0000001802008985 */ /* 0x0025e4000c101d08 */
.L_x_1675:
[----:B------:R-:W-:Y:S05]  /*1dbd0*/  BSYNC B0 ;  /* 0x0000000000007941 */ /* 0x000fea0003800000 */
.L_x_1674:
[----:B------:R-:W-:Y:S05]  /*1dbe0*/  BRA.DIV ~URZ, `(.L_x_1676) ;  /* 0x000059027f007947 */ /* 0x000fea000b800000 */
[----:B----4-:R4:W3:Y:S02]  /*1dbf0*/  SHFL.IDX PT, R9, R6, 0x2, 0x181f ;  /* 0x00581f0006097f89 */ /* 0x0108e400000e0000 */
.L_x_1763:
[----:B------:R-:W-:Y:S05]  /*1dc00*/  BRA.DIV ~URZ, `(.L_x_1677) ;  /* 0x000059527f007947 */ /* 0x000fea000b800000 */
[----:B--2---:R2:W4:Y:S02]  /*1dc10*/  SHFL.IDX PT, R2, R8, 0x2, 0x181f ;  /* 0x00581f0008027f89 */ /* 0x00452400000e0000 */
.L_x_1764:
[----:B------:R-:W-:Y:S01]  /*1dc20*/  IADD3 R3, R5, 0x40, RZ ;  /* 0x0000004005037810 */ /* 0x000fe20007ffe0ff */
[----:B------:R-:W-:Y:S03]  /*1dc30*/  BSSY B0, `(.L_x_1678) ;  /* 0x000000c000007945 */ /* 0x000fe60003800000 */
[----:B------:R-:W-:-:S13]  /*1dc40*/  ISETP.GE.AND P0, PT, R3, R4, PT ;  /* 0x000000040300720c */ /* 0x000fda0003f06270 */
[----:B------:R-:W-:Y:S05]  /*1dc50*/  @P0 BRA `(.L_x_1679) ;  /* 0x0000009000000947 */ /* 0x000fea0003800000 */
[----:B------:R-:W5:Y:S01]  /*1dc60*/  LDL R15, [R1+0x4] ;  /* 0x00000400010f7983 */ /* 0x000f620000100800 */
[----:B------:R-:W-:Y:S02]  /*1dc70*/  ISETP.GE.AND P1, PT, R76, c[0x0][0x3c8], PT ;  /* 0x0000f2004c007a0c */ /* 0x000fe40003f26270 */
[----:B------:R-:W-:-:S11]  /*1dc80*/  ISETP.GE.AND P0, PT, R226, c[0x0][0x3c8], PT ;  /* 0x0000f200e2007a0c */ /* 0x000fd60003f06270 */
[-C--:B----4-:R-:W-:Y:S02]  /*1dc90*/  @!P1 LEA R10, P3, R76, R2.reuse, 0x1 ;  /* 0x000000024c0a9211 */ /* 0x090fe400078608ff */
[----:B------:R-:W-:Y:S02]  /*1dca0*/  @!P0 LEA R2, P2, R226, R2, 0x1 ;  /* 0x00000002e2028211 */ /* 0x000fe400078408ff */
[----:B---3--:R-:W-:-:S05]  /*1dcb0*/  @!P1 LEA.HI.X R11, R76, R9, R77, 0x1, P3 ;  /* 0x000000094c0b9211 */ /* 0x008fca00018f0c4d */
[----:B------:R3:W-:Y:S01]  /*1dcc0*/  @!P1 ST.E.128 [R10.64], R36 ;  /* 0x000000240a009985 */ /* 0x0007e2000c101d08 */
[----:B-----5:R-:W-:-:S05]  /*1dcd0*/  @!P0 LEA.HI.X R3, R226, R9, R15, 0x1, P2 ;  /* 0x00000009e2038211 */ /* 0x020fca00010f0c0f */
[----:B-1----:R3:W-:Y:S02]  /*1dce0*/  @!P0 ST.E.128 [R2.64], R32 ;  /* 0x0000002002008985 */ /* 0x0027e4000c101d08 */
.L_x_1679:
[----:B------:R-:W-:Y:S05]  /*1dcf0*/  BSYNC B0 ;  /* 0x0000000000007941 */ /* 0x000fea0003800000 */
.L_x_1678:
[----:B------:R-:W-:Y:S05]  /*1dd00*/  BRA.DIV ~URZ, `(.L_x_1680) ;  /* 0x000058c27f007947 */ /* 0x000fea000b800000 */
[----:B---3--:R3:W2:Y:S04]  /*1dd10*/  SHFL.IDX PT, R9, R6, 0x3, 0x181f ;  /* 0x00781f0006097f89 */ /* 0x0086a800000e0000 */
[----:B----4-:R3:W4:Y:S02]  /*1dd20*/  SHFL.IDX PT, R6, R8, 0x3, 0x181f ;  /* 0x00781f0008067f89 */ /* 0x01072400000e0000 */
.L_x_1765:
        /* <DEDUP_REMOVED lines=9> */
[----:B---3--:R-:W2:Y:S01]  /*1ddc0*/  LDL R8, [R1+0x4] ;  /* 0x0000040001087983 */ /* 0x008ea20000100800 */
[----:B-1----:R-:W-:-:S04]  /*1ddd0*/  LEA R2, P0, R226, R6, 0x1 ;  /* 0x00000006e2027211 */ /* 0x002fc800078008ff */
[----:B--2---:R-:W-:-:S05]  /*1dde0*/  LEA.HI.X R3, R226, R9, R8, 0x1, P0 ;  /* 0x00000009e2037211 */ /* 0x004fca00000f0c08 */
[----:B------:R1:W-:Y:S01]  /*1ddf0*/  ST.E.128 [R2.64], R40 ;  /* 0x0000002802007985 */ /* 0x0003e2000c101d08 */
[----:B------:R-:W-:Y:S05]  /*1de00*/  BRA `(.L_x_1681) ;  /* 0x00001ab000007947 */ /* 0x000fea0003800000 */
.L_x_1668:
        /* <DEDUP_REMOVED lines=34> */
.L_x_1766:
[----:B------:R-:W-:Y:S05]  /*1e030*/  BRA.DIV ~URZ, `(.L_x_1683) ;  /* 0x000056d27f007947 */ /* 0x000fea000b800000 */
[----:B------:R3:W4:Y:S02]  /*1e040*/  SHFL.IDX PT, R2, R5, RZ, 0x1c1f ;  /* 0x001c1fff05027589 */ /* 0x00072400000e0000 */
.L_x_1767:
        /* <DEDUP_REMOVED lines=97> */
.L_x_1685:
[----:B------:R-:W-:Y:S05]  /*1e660*/  BSYNC B0 ;  /* 0x0000000000007941 */ /* 0x000fea0003800000 */
.L_x_1684:
[----:B------:R-:W-:Y:S05]  /*1e670*/  BRA.DIV ~URZ, `(.L_x_1686) ;  /* 0x000051027f007947 */ /* 0x000fea000b800000 */
[----:B--2---:R2:W1:Y:S04]  /*1e680*/  SHFL.IDX PT, R4, R6, 0x1, 0x1c1f ;  /* 0x003c1f0006047f89 */ /* 0x00446800000e0000 */
[----:B----4-:R2:W4:Y:S02]  /*1e690*/  SHFL.IDX PT, R2, R5, 0x1, 0x1c1f ;  /* 0x003c1f0005027f89 */ /* 0x01052400000e0000 */
.L_x_1768:
        /* <DEDUP_REMOVED lines=105> */
.L_x_1666:
[----:B------:R-:W3:Y:S04]  /*1ed30*/  LDL.LU R2, [R1+0x68] ;  /* 0x0000680001027983 */ /* 0x000ee80000300800 */
[----:B-12---:R-:W2:Y:S01]  /*1ed40*/  LDL.LU R6, [R1+0x6c] ;  /* 0x00006c0001067983 */ /* 0x006ea20000300800 */
[----:B------:R-:W-:Y:S02]  /*1ed50*/  ISETP.NE.U32.AND P0, PT, RZ, c[0x0][0x508], PT ;  /* 0x00014200ff007a0c */ /* 0x000fe40003f05070 */
[----:B------:R-:W-:Y:S01]  /*1ed60*/  ISETP.NE.U32.AND P3, PT, RZ, c[0x0][0x500], PT ;  /* 0x00014000ff007a0c */ /* 0x000fe20003f65070 */
[----:B----4-:R-:W4:Y:S01]  /*1ed70*/  LDL.LU R3, [R1+0x54] ;  /* 0x0000540001037983 */ /* 0x010f220000300800 */
[----:B------:R-:W-:Y:S01]  /*1ed80*/  ISETP.NE.AND.EX P2, PT, RZ, c[0x0][0x50c], PT, P0 ;  /* 0x00014300ff007a0c */ /* 0x000fe20003f45300 */
[----:B------:R-:W-:Y:S01]  /*1ed90*/  IMAD.MOV.U32 R22, RZ, RZ, c[0x0][0x388] ;  /* 0x0000e200ff167624 */ /* 0x000fe200078e00ff */
[----:B------:R-:W-:-:S02]  /*1eda0*/  ISETP.NE.AND.EX P3, PT, RZ, c[0x0][0x504], PT, P3 ;  /* 0x00014100ff007a0c */ /* 0x000fc40003f65330 */
[----:B---3--:R-:W-:-:S09]  /*1edb0*/  IADD3 R4, P1, R2, c[0x0][0x500], RZ ;  /* 0x0001400002047a10 */ /* 0x008fd20007f3e0ff */
[----:B------:R-:W-:Y:S01]  /*1edc0*/  @P2 IADD3 R8, P0, R2, c[0x0][0x508], RZ ;  /* 0x0001420002082a10 */ /* 0x000fe20007f1e0ff */
[----:B------:R-:W-:Y:S01]  /*1edd0*/  IMAD.MOV.U32 R2, RZ, RZ, RZ ;  /* 0x000000ffff027224 */ /* 0x000fe200078e00ff */
[C---:B--2---:R-:W-:Y:S02]  /*1ede0*/  IADD3.X R5, R6.reuse, c[0x0][0x504], RZ, P1, !PT ;  /* 0x0001410006057a10 */ /* 0x044fe40000ffe4ff */
        /* <DEDUP_REMOVED lines=10> */
.L_x_1687:
        /* <DEDUP_REMOVED lines=60> */
.L_x_1689:
[----:B------:R-:W-:Y:S05]  /*1f250*/  BSYNC B0 ;  /* 0x0000000000007941 */ /* 0x000fea0003800000 */
.L_x_1688:
        /* <DEDUP_REMOVED lines=30> */
[----:B------:R-:W-:-:S04]  /*1f440*/  IADD3 R6, R82, R10, RZ ;  /* 0x0000000a52067210 */ /* 0x000fc80007ffe0ff */
[----:B------:R-:W-:Y:S02]  /*1f450*/  IADD3 R5, R3, R4, RZ ;  /* 0x0000000403057210 */ /* 0x000fe40007ffe0ff */
[----:B------:R-:W-:-:S04]  /*1f460*/  LEA R8, P0, R2, c[0x0][0x380], 0x1 ;  /* 0x0000e00002087a11 */ /* 0x000fc800078008ff */
[----:B------:R-:W-:Y:S01]  /*1f470*/  LEA.HI.X R5, R2, c[0x0][0x384], R5, 0x1, P0 ;  /* 0x0000e10002057a11 */ /* 0x000fe200000f0c05 */
[----:B------:R-:W-:Y:S06]  /*1f480*/  BRA.DIV ~URZ, `(.L_x_1690) ;  /* 0x000043c27f007947 */ /* 0x000fec000b800000 */
[----:B------:R1:W2:Y:S02]  /*1f490*/  SHFL.IDX PT, R9, R5, RZ, 0x181f ;  /* 0x00181fff05097589 */ /* 0x0002a400000e0000 */
.L_x_1769:
[----:B------:R-:W-:Y:S05]  /*1f4a0*/  BRA.DIV ~URZ, `(.L_x_1691) ;  /* 0x000044127f007947 */ /* 0x000fea000b800000 */
[----:B------:R3:W4:Y:S02]  /*1f4b0*/  SHFL.IDX PT, R2, R8, RZ, 0x181f ;  /* 0x00181fff08027589 */ /* 0x00072400000e0000 */
.L_x_1770:
[----:B------:R-:W-:Y:S01]  /*1f4c0*/  IMAD R4, R22, c[0x0][0x4e8], RZ ;  /* 0x00013a0016047a24 */ /* 0x000fe200078e02ff */
[----:B------:R-:W-:Y:S04]  /*1f4d0*/  BSSY B0, `(.L_x_1692) ;  /* 0x000000c000007945 */ /* 0x000fe80003800000 */
[----:B------:R-:W-:-:S13]  /*1f4e0*/  ISETP.GE.AND P0, PT, R6, R4, PT ;  /* 0x000000040600720c */ /* 0x000fda0003f06270 */
[----:B------:R-:W-:Y:S05]  /*1f4f0*/  @P0 BRA `(.L_x_1693) ;  /* 0x0000009000000947 */ /* 0x000fea0003800000 */
[----:B------:R-:W5:Y:S01]  /*1f500*/  LDL R15, [R1+0x4] ;  /* 0x00000400010f7983 */ /* 0x000f620000100800 */
[----:B------:R-:W-:Y:S02]  /*1f510*/  ISETP.GE.AND P1, PT, R76, c[0x0][0x3c8], PT ;  /* 0x0000f2004c007a0c */ /* 0x000fe40003f26270 */
[----:B------:R-:W-:-:S11]  /*1f520*/  ISETP.GE.AND P0, PT, R226, c[0x0][0x3c8], PT ;  /* 0x0000f200e2007a0c */ /* 0x000fd60003f06270 */
[-C--:B----4-:R-:W-:Y:S02]  /*1f530*/  @!P1 LEA R10, P3, R76, R2.reuse, 0x1 ;  /* 0x000000024c0a9211 */ /* 0x090fe400078608ff */
[----:B------:R-:W-:Y:S02]  /*1f540*/  @!P0 LEA R2, P2, R226, R2, 0x1 ;  /* 0x00000002e2028211 */ /* 0x000fe400078408ff */
[----:B--2---:R-:W-:-:S05]  /*1f550*/  @!P1 LEA.HI.X R11, R76, R9, R77, 0x1, P3 ;  /* 0x000000094c0b9211 */ /* 0x004fca00018f0c4d */
[----:B------:R2:W-:Y:S01]  /*1f560*/  @!P1 ST.E.128 [R10.64], RZ ;  /* 0x000000ff0a009985 */ /* 0x0005e2000c101d08 */
[----:B-----5:R-:W-:-:S05]  /*1f570*/  @!P0 LEA.HI.X R3, R226, R9, R15, 0x1, P2 ;  /* 0x00000009e2038211 */ /* 0x020fca00010f0c0f */
[----:B------:R2:W-:Y:S02]  /*1f580*/  @!P0 ST.E.128 [R2.64], RZ ;  /* 0x000000ff02008985 */ /* 0x0005e4000c101d08 */
.L_x_1693:
[----:B------:R-:W-:Y:S05]  /*1f590*/  BSYNC B0 ;  /* 0x0000000000007941 */ /* 0x000fea0003800000 */
.L_x_1692:
[----:B------:R-:W-:Y:S05]  /*1f5a0*/  BRA.DIV ~URZ, `(.L_x_1694) ;  /* 0x000043827f007947 */ /* 0x000fea000b800000 */
[----:B--2---:R2:W1:Y:S04]  /*1f5b0*/  SHFL.IDX PT, R9, R5, 0x1, 0x181f ;  /* 0x00381f0005097f89 */ /* 0x00446800000e0000 */
[----:B----4-:R2:W4:Y:S02]  /*1f5c0*/  SHFL.IDX PT, R2, R8, 0x1, 0x181f ;  /* 0x00381f0008027f89 */ /* 0x01052400000e0000 */
.L_x_1771:
        /* <DEDUP_REMOVED lines=9> */
[----:B-1----:R-:W-:-:S05]  /*1f660*/  @!P1 LEA.HI.X R11, R76, R9, R77, 0x1, P3 ;  /* 0x000000094c0b9211 */ /* 0x002fca00018f0c4d */
[----:B------:R1:W-:Y:S01]  /*1f670*/  @!P1 ST.E.128 [R10.64], RZ ;  /* 0x000000ff0a009985 */ /* 0x0003e2000c101d08 */
[----:B-----5:R-:W-:-:S05]  /*1f680*/  @!P0 LEA.HI.X R3, R226, R9, R15, 0x1, P2 ;  /* 0x00000009e2038211 */ /* 0x020fca00010f0c0f */
[----:B------:R1:W-:Y:S02]  /*1f690*/  @!P0 ST.E.128 [R2.64], RZ ;  /* 0x000000ff02008985 */ /* 0x0003e4000c101d08 */
.L_x_1696:
[----:B------:R-:W-:Y:S05]  /*1f6a0*/  BSYNC B0 ;  /* 0x0000000000007941 */ /* 0x000fea0003800000 */
.L_x_1695:
[----:B------:R-:W-:Y:S05]  /*1f6b0*/  BRA.DIV ~URZ, `(.L_x_1697) ;  /* 0x000043427f007947 */ /* 0x000fea000b800000 */
[----:B-1----:R1:W2:Y:S02]  /*1f6c0*/  SHFL.IDX PT, R9, R5, 0x2, 0x181f ;  /* 0x00581f0005097f89 */ /* 0x0022a400000e0000 */
.L_x_1772:
[----:B------:R-:W-:Y:S05]  /*1f6d0*/  BRA.DIV ~URZ, `(.L_x_1698) ;  /* 0x000043927f007947 */ /* 0x000fea000b800000 */
[----:B----4-:R4:W1:Y:S02]  /*1f6e0*/  SHFL.IDX PT, R2, R8, 0x2, 0x181f ;  /* 0x00581f0008027f89 */ /* 0x01086400000e0000 */
.L_x_1773:
[----:B------:R-:W-:Y:S01]  /*1f6f0*/  IADD3 R3, R6, 0x40, RZ ;  /* 0x0000004006037810 */ /* 0x000fe20007ffe0ff */
[----:B------:R-:W-:Y:S03]  /*1f700*/  BSSY B0, `(.L_x_1699) ;  /* 0x000000c000007945 */ /* 0x000fe60003800000 */
[----:B------:R-:W-:-:S13]  /*1f710*/  ISETP.GE.AND P0, PT, R3, R4, PT ;  /* 0x000000040300720c */ /* 0x000fda0003f06270 */
[----:B------:R-:W-:Y:S05]  /*1f720*/  @P0 BRA `(.L_x_1700) ;  /* 0x0000009000000947 */ /* 0x000fea0003800000 */
[----:B------:R-:W5:Y:S01]  /*1f730*/  LDL R15, [R1+0x4] ;  /* 0x00000400010f7983 */ /* 0x000f620000100800 */
[----:B------:R-:W-:Y:S02]  /*1f740*/  ISETP.GE.AND P1, PT, R76, c[0x0][0x3c8], PT ;  /* 0x0000f2004c007a0c */ /* 0x000fe40003f26270 */
[----:B------:R-:W-:-:S11]  /*1f750*/  ISETP.GE.AND P0, PT, R226, c[0x0][0x3c8], PT ;  /* 0x0000f200e2007a0c */ /* 0x000fd60003f06270 */
[-C--:B-1----:R-:W-:Y:S02]  /*1f760*/  @!P1 LEA R10, P3, R76, R2.reuse, 0x1 ;  /* 0x000000024c0a9211 */ /* 0x082fe400078608ff */
[----:B------:R-:W-:Y:S02]  /*1f770*/  @!P0 LEA R2, P2, R226, R2, 0x1 ;  /* 0x00000002e2028211 */ /* 0x000fe400078408ff */
[----:B--2---:R-:W-:-:S05]  /*1f780*/  @!P1 LEA.HI.X R11, R76, R9, R77, 0x1, P3 ;  /* 0x000000094c0b9211 */ /* 0x004fca00018f0c4d */
[----:B------:R1:W-:Y:S01]  /*1f790*/  @!P1 ST.E.128 [R10.64], RZ ;  /* 0x000000ff0a009985 */ /* 0x0003e2000c101d08 */
[----:B-----5:R-:W-:-:S05]  /*1f7a0*/  @!P0 LEA.HI.X R3, R226, R9, R15, 0x1, P2 ;  /* 0x00000009e2038211 */ /* 0x020fca00010f0c0f */
[----:B------:R1:W-:Y:S02]  /*1f7b0*/  @!P0 ST.E.128 [R2.64], RZ ;  /* 0x000000ff02008985 */ /* 0x0003e4000c101d08 */
.L_x_1700:
[----:B------:R-:W-:Y:S05]  /*1f7c0*/  BSYNC B0 ;  /* 0x0000000000007941 */ /* 0x000fea0003800000 */
.L_x_1699:
[----:B------:R-:W-:Y:S05]  /*1f7d0*/  BRA.DIV ~URZ, `(.L_x_1701) ;  /* 0x000043027f007947 */ /* 0x000fea000b800000 */
[----:B--2---:R2:W3:Y:S04]  /*1f7e0*/  SHFL.IDX PT, R9, R5, 0x3, 0x181f ;  /* 0x00781f0005097f89 */ /* 0x0044e800000e0000 */
[----:B-1----:R2:W1:Y:S02]  /*1f7f0*/  SHFL.IDX PT, R2, R8, 0x3, 0x181f ;  /* 0x00781f0008027f89 */ /* 0x00246400000e0000 */
.L_x_1774:
[----:B------:R-:W-:-:S04]  /*1f800*/  IADD3 R6, R6, 0x60, RZ ;  /* 0x0000006006067810 */ /* 0x000fc80007ffe0ff */
[----:B------:R-:W-:-:S13]  /*1f810*/  ISETP.GE.AND P0, PT, R6, R4, PT ;  /* 0x000000040600720c */ /* 0x000fda0003f06270 */
[----:B------:R-:W-:Y:S05]  /*1f820*/  @P0 BRA `(.L_x_1681) ;  /* 0x0000009000000947 */ /* 0x000fea0003800000 */
[----:B--234-:R-:W2:Y:S01]  /*1f830*/  LDL R8, [R1+0x4] ;  /* 0x0000040001087983 */ /* 0x01cea20000100800 */
[----:B------:R-:W-:Y:S02]  /*1f840*/  ISETP.GE.AND P1, PT, R76, c[0x0][0x3c8], PT ;  /* 0x0000f2004c007a0c */ /* 0x000fe40003f26270 */
[----:B------:R-:W-:-:S11]  /*1f850*/  ISETP.GE.AND P0, PT, R226, c[0x0][0x3c8], PT ;  /* 0x0000f200e2007a0c */ /* 0x000fd60003f06270 */
[-C--:B-1----:R-:W-:Y:S02]  /*1f860*/  @!P1 LEA R4, P3, R76, R2.reuse, 0x1 ;  /* 0x000000024c049211 */ /* 0x082fe400078608ff */
[----:B------:R-:W-:Y:S02]  /*1f870*/  @!P0 LEA R2, P2, R226, R2, 0x1 ;  /* 0x00000002e2028211 */ /* 0x000fe400078408ff */
[----:B------:R-:W-:-:S05]  /*1f880*/  @!P1 LEA.HI.X R5, R76, R9, R77, 0x1, P3 ;  /* 0x000000094c059211 */ /* 0x000fca00018f0c4d */
[----:B------:R1:W-:Y:S01]  /*1f890*/  @!P1 ST.E.128 [R4.64], RZ ;  /* 0x000000ff04009985 */ /* 0x0003e2000c101d08 */
[----:B--2---:R-:W-:-:S05]  /*1f8a0*/  @!P0 LEA.HI.X R3, R226, R9, R8, 0x1, P2 ;  /* 0x00000009e2038211 */ /* 0x004fca00010f0c08 */
[----:B------:R1:W-:Y:S02]  /*1f8b0*/  @!P0 ST.E.128 [R2.64], RZ ;  /* 0x000000ff02008985 */ /* 0x0003e4000c101d08 */
.L_x_1681:
[----:B------:R-:W-:Y:S05]  /*1f8c0*/  BSYNC B1 ;  /* 0x0000000000017941 */ /* 0x000fea0003800000 */
.L_x_1665:
        /* <DEDUP_REMOVED lines=14> */
.L_x_1775:
[----:B------:R-:W-:Y:S05]  /*1f9b0*/  BRA.DIV ~URZ, `(.L_x_1704) ;  /* 0x000042627f007947 */ /* 0x000fea000b800000 */
[----:B------:R3:W4:Y:S02]  /*1f9c0*/  SHFL.IDX PT, R9, R74, 0x1, 0x1f ;  /* 0x00201f004a097f89 */ /* 0x00072400000e0000 */
.L_x_1776:
        /* <DEDUP_REMOVED lines=19> */
.L_x_1777:
        /* <DEDUP_REMOVED lines=16> */
.L_x_1778:
[----:B---3--:R-:W-:Y:S01]  /*1fc00*/  IMAD R2, R2, c[0x0][0x538], RZ ;  /* 0x00014e0002027a24 */ /* 0x008fe200078e02ff */
[----:B------:R-:W-:Y:S04]  /*1fc10*/  BSSY B1, `(.L_x_1707) ;  /* 0x00000cf000017945 */ /* 0x000fe80003800000 */
[----:B----4-:R-:W-:-:S04]  /*1fc20*/  IADD3 R9, R2, R9, RZ ;  /* 0x0000000902097210 */ /* 0x010fc80007ffe0ff */
[----:B--2---:R-:W-:-:S13]  /*1fc30*/  ISETP.GT.AND P0, PT, R9, R10, PT ;  /* 0x0000000a0900720c */ /* 0x004fda0003f04270 */
[----:B------:R-:W-:Y:S05]  /*1fc40*/  @P0 BRA `(.L_x_1708) ;  /* 0x0000026000000947 */ /* 0x000fea0003800000 */
.L_x_1712:
        /* <DEDUP_REMOVED lines=18> */
.L_x_1779:
        /* <DEDUP_REMOVED lines=16> */
.L_x_1780:
[----:B--2---:R-:W-:-:S05]  /*1fe70*/  IMAD R2, R2, c[0x0][0x538], RZ ;  /* 0x00014e0002027a24 */ /* 0x004fca00078e02ff */
[----:B------:R-:W-:-:S04]  /*1fe80*/  IADD3 R9, R2, R9, RZ ;  /* 0x0000000902097210 */ /* 0x000fc80007ffe0ff */
[----:B------:R-:W-:-:S13]  /*1fe90*/  ISETP.GT.AND P0, PT, R9, R10, PT ;  /* 0x0000000a0900720c */ /* 0x000fda0003f04270 */
[----:B-1----:R-:W-:Y:S05]  /*1fea0*/  @!P0 BRA `(.L_x_1712) ;  /* 0xfffffda000008947 */ /* 0x002fea000383ffff */
.L_x_1708:
[----:B------:R-:W-:-:S05]  /*1feb0*/  IADD3 R11, -R2, R9, RZ ;  /* 0x00000009020b7210 */ /* 0x000fca0007ffe1ff */
[----:B------:R-:W-:-:S05]  /*1fec0*/  IMAD R2, R4, c[0x0][0x538], R11 ;  /* 0x00014e0004027a24 */ /* 0x000fca00078e020b */
[----:B------:R-:W-:Y:S01]  /*1fed0*/  ISETP.GT.AND P0, PT, R2, R10, PT ;  /* 0x0000000a0200720c */ /* 0x000fe20003f04270 */
[----:B------:R-:W-:-:S12]  /*1fee0*/  BRA.DIV ~URZ, `(.L_x_1713) ;  /* 0x000041827f007947 */ /* 0x000fd8000b800000 */
[----:B------:R-:W-:-:S03]  /*1fef0*/  VOTE.ANY R15, PT, !P0 ;  /* 0x00000000000f7806 */ /* 0x000fc600040e0100 */
.L_x_1781:
[----:B------:R-:W2:Y:S01]  /*1ff00*/  LDL.LU R2, [R1+0x5c] ;  /* 0x00005c0001027983 */ /* 0x000ea20000300800 */
[----:B------:R-:W2:Y:S02]  /*1ff10*/  POPC R9, R15 ;  /* 0x0000000f00097309 */ /* 0x000ea40000000000 */
[----:B--2---:R-:W-:-:S05]  /*1ff20*/  IADD3 R2, R9, R2, RZ ;  /* 0x0000000209027210 */ /* 0x004fca0007ffe0ff */
[----:B------:R2:W-:Y:S01]  /*1ff30*/  STL [R1+0x5c], R2 ;  /* 0x00005c0201007387 */ /* 0x0005e20000100800 */
[----:B------:R-:W-:Y:S05]  /*1ff40*/  BRA.DIV ~URZ, `(.L_x_1714) ;  /* 0x000041627f007947 */ /* 0x000fea000b800000 */
[----:B------:R3:W4:Y:S04]  /*1ff50*/  SHFL.IDX PT, R6, R6, R9, 0x1f ;  /* 0x00001f0906067589 */ /* 0x00072800000e0000 */
[----:B------:R3:W1:Y:S02]  /*1ff60*/  SHFL.IDX PT, R5, R8, R9, 0x1f ;  /* 0x00001f0908057589 */ /* 0x00066400000e0000 */
.L_x_1782:
[----:B------:R-:W-:Y:S01]  /*1ff70*/  ISETP.NE.AND P0, PT, R15, RZ, PT ;  /* 0x000000ff0f00720c */ /* 0x000fe20003f05270 */
[----:B------:R-:W-:-:S12]  /*1ff80*/  BSSY B0, `(.L_x_1715) ;  /* 0x0000005000007945 */ /* 0x000fd80003800000 */
[----:B------:R-:W-:Y:S05]  /*1ff90*/  @!P0 BRA `(.L_x_1716) ;  /* 0x0000003000008947 */ /* 0x000fea0003800000 */
[----:B---3--:R-:W-:Y:S01]  /*1ffa0*/  IADD3 R9, R9, -0x1, RZ ;  /* 0xffffffff09097810 */ /* 0x008fe20007ffe0ff */
[----:B------:R-:W-:Y:S05]  /*1ffb0*/  BRA.DIV ~URZ, `(.L_x_1717) ;  /* 0x000041c27f007947 */ /* 0x000fea000b800000 */
[----:B------:R3:W2:Y:S02]  /*1ffc0*/  SHFL.IDX PT, R16, R4, R9, 0x1f ;  /* 0x00001f0904107589 */ /* 0x0006a400000e0000 */
.L_x_1716:
[----:B------:R-:W-:Y:S05]  /*1ffd0*/  BSYNC B0 ;  /* 0x0000000000007941 */ /* 0x000fea0003800000 */
.L_x_1715:
        /* <DEDUP_REMOVED lines=68> */
.L_x_1719:
        /* <DEDUP_REMOVED lines=68> */
.L_x_1720:
[----:B------:R-:W-:Y:S05]  /*20860*/  BSYNC B0 ;  /* 0x0000000000007941 */ /* 0x000fea0003800000 */
.L_x_1718:
[----:B------:R-:W-:-:S04]  /*20870*/  LOP3.LUT R3, RZ, R3, RZ, 0x33, !PT ;  /* 0x00000003ff037212 */ /* 0x000fc800078e33ff */
[----:B-1----:R-:W-:-:S05]  /*20880*/  IADD3 R2, R3, R6, RZ ;  /* 0x0000000603027210 */ /* 0x002fca0007ffe0ff */
[----:B------:R1:W-:Y:S01]  /*20890*/  STL [R1+0x54], R2 ;  /* 0x0000540201007387 */ /* 0x0003e20000100800 */
[----:B------:R-:W-:Y:S05]  /*208a0*/  BRA `(.L_x_1721) ;  /* 0x0000005000007947 */ /* 0x000fea0003800000 */
.L_x_1709:
[----:B------:R-:W-:Y:S01]  /*208b0*/  MOV R2, c[0x0][0x53c] ;  /* 0x00014f0000027a02 */ /* 0x000fe20000000f00 */
[----:B------:R2:W-:Y:S04]  /*208c0*/  STL [R1+0x50], R10 ;  /* 0x0000500a01007387 */ /* 0x0005e80000100800 */
[----:B------:R2:W-:Y:S04]  /*208d0*/  STL [R1+0x54], RZ ;  /* 0x000054ff01007387 */ /* 0x0005e80000100800 */
[----:B------:R2:W-:Y:S04]  /*208e0*/  STL [R1+0x58], RZ ;  /* 0x000058ff01007387 */ /* 0x0005e80000100800 */
[----:B------:R2:W-:Y:S02]  /*208f0*/  STL [R1+0x5c], R2 ;  /* 0x00005c0201007387 */ /* 0x0005e40000100800 */
.L_x_1721:
[----:B------:R-:W-:Y:S05]  /*20900*/  BSYNC B1 ;  /* 0x0000000000017941 */ /* 0x000fea0003800000 */
.L_x_1707:
        /* <DEDUP_REMOVED lines=9> */
.L_x_1702:
[----:B-1----:R-:W3:Y:S02]  /*209a0*/  LDL R2, [R1+0x5c] ;  /* 0x00005c0001027983 */ /* 0x002ee40000100800 */
[----:B---3--:R-:W-:-:S13]  /*209b0*/  ISETP.GE.AND P0, PT, R2, c[0x0][0x53c], PT ;  /* 0x00014f0002007a0c */ /* 0x008fda0003f06270 */
[----:B--2---:R-:W-:Y:S01]  /*209c0*/  @P0 CALL.REL.NOINC `(.L_x_1722) ;  /* 0x0000001000000944 */ /* 0x004fe20003c00000 */
[----:B------:R-:W-:Y:S05]  /*209d0*/  BRA `(.L_x_1723) ;  /* 0xfffe155000007947 */ /* 0x000fea000383ffff */
.L_x_1722:
[----:B------:R-:W-:Y:S05]  /*209e0*/  EXIT ;  /* 0x000000000000794d */ /* 0x000fea0003800000 */
.L_x_1503:
[----:B------:R-:W-:Y:S02]  /*209f0*/  MOV R3, 0x1 ;  /* 0x0000000100037802 */ /* 0x000fe40000000f00 */
[----:B------:R-:W-:Y:S02]  /*20a00*/  MOV R4, 0x20a20 ;  /* 0x00020a2000047802 */ /* 0x000fe40000000f00 */
[----:B------:R-:W-:Y:S05]  /*20a10*/  CALL.REL.NOINC `($__internal_26_$__cuda_sm70_shflsync_up_p) ;  /* 0x0000389000007944 */ /* 0x000fea0003c00000 */
[----:B------:R-:W-:Y:S01]  /*20a20*/  MOV R0, R3 ;  /* 0x0000000300007202 */ /* 0x000fe20000000f00 */
[----:B------:R-:W-:Y:S05]  /*20a30*/  BRA `(.L_x_1724) ;  /* 0xfffdfa2000007947 */ /* 0x000fea000383ffff */
.L_x_1504:
[----:B------:R-:W-:Y:S02]  /*20a40*/  MOV R3, 0x2 ;  /* 0x0000000200037802 */ /* 0x000fe40000000f00 */
[----:B------:R-:W-:Y:S02]  /*20a50*/  MOV R4, 0x20a70 ;  /* 0x00020a7000047802 */ /* 0x000fe40000000f00 */
[----:B------:R-:W-:Y:S05]  /*20a60*/  CALL.REL.NOINC `($__internal_26_$__cuda_sm70_shflsync_up_p) ;  /* 0x0000384000007944 */ /* 0x000fea0003c00000 */
[----:B------:R-:W-:Y:S02]  /*20a70*/  SEL R0, R3, RZ, P4 ;  /* 0x000000ff03007207 */ /* 0x000fe40002000000 */
[----:B------:R-:W-:Y:S02]  /*20a80*/  MOV R3, 0x4 ;  /* 0x0000000400037802 */ /* 0x000fe40000000f00 */
[----:B------:R-:W-:Y:S01]  /*20a90*/  MOV R4, 0x20ad0 ;  /* 0x00020ad000047802 */ /* 0x000fe20000000f00 */
[----:B------:R-:W-:-:S04]  /*20aa0*/  IMAD.IADD R0, R2, 0x1, R0 ;  /* 0x0000000102007824 */ /* 0x000fc800078e0200 */
[----:B------:R-:W-:Y:S02]  /*20ab0*/  IMAD.MOV.U32 R2, RZ, RZ, R0 ;  /* 0x000000ffff027224 */ /* 0x000fe400078e0000 */
[----:B------:R-:W-:Y:S05]  /*20ac0*/  CALL.REL.NOINC `($__internal_26_$__cuda_sm70_shflsync_up_p) ;  /* 0x000037e000007944 */ /* 0x000fea0003c00000 */
[----:B------:R-:W-:Y:S02]  /*20ad0*/  SEL R3, R3, RZ, P3 ;  /* 0x000000ff03037207 */ /* 0x000fe40001800000 */
[----:B------:R-:W-:-:S03]  /*20ae0*/  MOV R4, 0x20b30 ;  /* 0x00020b3000047802 */ /* 0x000fc60000000f00 */
[----:B------:R-:W-:Y:S01]  /*20af0*/  IMAD.IADD R0, R0, 0x1, R3 ;  /* 0x0000000100007824 */ /* 0x000fe200078e0203 */
[----:B------:R-:W-:-:S03]  /*20b00*/  MOV R3, 0x8 ;  /* 0x0000000800037802 */ /* 0x000fc60000000f00 */
        /* <DEDUP_REMOVED lines=8> */
[----:B------:R-:W-:Y:S01]  /*20b90*/  SEL R3, R3, RZ, P1 ;  /* 0x000000ff03037207 */ /* 0x000fe20000800000 */
[----:B------:R-:W-:Y:S01]  /*20ba0*/  IMAD.MOV.U32 R2, RZ, RZ, 0x1f ;  /* 0x0000001fff027424 */ /* 0x000fe200078e00ff */
[----:B------:R-:W-:-:S03]  /*20bb0*/  MOV R52, 0x1f ;  /* 0x0000001f00347802 */ /* 0x000fc60000000f00 */
[----:B------:R-:W-:Y:S01]  /*20bc0*/  IMAD.IADD R4, R0, 0x1, R3 ;  /* 0x0000000100047824 */ /* 0x000fe200078e0203 */
[----:B------:R-:W-:-:S03]  /*20bd0*/  MOV R3, 0x20c00 ;  /* 0x00020c0000037802 */ /* 0x000fc60000000f00 */
[----:B------:R-:W-:Y:S02]  /*20be0*/  IMAD.MOV.U32 R53, RZ, RZ, R4 ;  /* 0x000000ffff357224 */ /* 0x000fe400078e0004 */
[----:B------:R-:W-:Y:S05]  /*20bf0*/  CALL.REL.NOINC `($__internal_25_$__cuda_sm70_shflsync_idx_p) ;  /* 0x0000365000007944 */ /* 0x000fea0003c00000 */
[----:B------:R-:W-:Y:S01]  /*20c00*/  MOV R0, R52 ;  /* 0x0000003400007202 */ /* 0x000fe20000000f00 */
[----:B------:R-:W-:Y:S05]  /*20c10*/  BRA `(.L_x_1725) ;  /* 0xfffdf94000007947 */ /* 0x000fea000383ffff */
.L_x_1506:
[----:B------:R-:W-:Y:S02]  /*20c20*/  SEL R2, RZ, 0x1, P0 ;  /* 0x00000001ff027807 */ /* 0x000fe40000000000 */
[----:B------:R-:W-:Y:S02]  /*20c30*/  MOV R3, 0x20c50 ;  /* 0x00020c5000037802 */ /* 0x000fe40000000f00 */
[----:B------:R-:W-:Y:S05]  /*20c40*/  CALL.REL.NOINC `($__internal_27_$__cuda_sm70_votesync_ballot) ;  /* 0x000036c000007944 */ /* 0x000fea0003c00000 */
[----:B------:R-:W-:Y:S05]  /*20c50*/  BRA `(.L_x_1726) ;  /* 0xfffdf99000007947 */ /* 0x000fea000383ffff */
.L_x_1507:
[----:B------:R-:W-:Y:S01]  /*20c60*/  IMAD.MOV.U32 R53, RZ, RZ, R9 ;  /* 0x000000ffff357224 */ /* 0x000fe200078e0009 */
[----:B-1----:R-:W-:Y:S01]  /*20c70*/  MOV R2, R0 ;  /* 0x0000000000027202 */ /* 0x002fe20000000f00 */
[----:B------:R-:W-:Y:S01]  /*20c80*/  IMAD.MOV.U32 R52, RZ, RZ, 0x1f ;  /* 0x0000001fff347424 */ /* 0x000fe200078e00ff */
[----:B------:R-:W-:Y:S02]  /*20c90*/  MOV R3, 0x20cb0 ;  /* 0x00020cb000037802 */ /* 0x000fe40000000f00 */
[----:B------:R-:W-:Y:S05]  /*20ca0*/  CALL.REL.NOINC `($__internal_25_$__cuda_sm70_shflsync_idx_p) ;  /* 0x000035a000007944 */ /* 0x000fea0003c00000 */
[----:B------:R-:W-:Y:S01]  /*20cb0*/  IMAD.MOV.U32 R12, RZ, RZ, R52 ;  /* 0x000000ffff0c7224 */ /* 0x000fe200078e0034 */
[----:B------:R-:W-:Y:S01]  /*20cc0*/  MOV R53, R8 ;  /* 0x0000000800357202 */ /* 0x000fe20000000f00 */
[----:B------:R-:W-:Y:S01]  /*20cd0*/  IMAD.MOV.U32 R5, RZ, RZ, RZ ;  /* 0x000000ffff057224 */ /* 0x000fe200078e00ff */
[----:B------:R-:W-:Y:S01]  /*20ce0*/  MOV R2, R0 ;  /* 0x0000000000027202 */ /* 0x000fe20000000f00 */
[----:B------:R-:W-:Y:S01]  /*20cf0*/  IMAD.MOV.U32 R52, RZ, RZ, 0x1f ;  /* 0x0000001fff347424 */ /* 0x000fe200078e00ff */
[----:B------:R-:W-:-:S02]  /*20d00*/  MOV R3, 0x20d20 ;  /* 0x00020d2000037802 */ /* 0x000fc40000000f00 */
[----:B------:R-:W-:Y:S05]  /*20d10*/  CALL.REL.NOINC `($__internal_25_$__cuda_sm70_shflsync_idx_p) ;  /* 0x0000353000007944 */ /* 0x000fea0003c00000 */
[----:B------:R-:W-:Y:S01]  /*20d20*/  MOV R9, R52 ;  /* 0x0000003400097202 */ /* 0x000fe20000000f00 */
[----:B------:R-:W-:Y:S05]  /*20d30*/  BRA `(.L_x_1727) ;  /* 0xfffdf92000007947 */ /* 0x000fea000383ffff */
.L_x_1510:
[----:B------:R-:W-:Y:S01]  /*20d40*/  IMAD.MOV.U32 R53, RZ, RZ, R4 ;  /* 0x000000ffff357224 */ /* 0x000fe200078e0004 */
[----:B-1----:R-:W-:Y:S01]  /*20d50*/  MOV R2, R0 ;  /* 0x0000000000027202 */ /* 0x002fe20000000f00 */
[----:B------:R-:W-:Y:S01]  /*20d60*/  IMAD.MOV.U32 R52, RZ, RZ, 0x1f ;  /* 0x0000001fff347424 */ /* 0x000fe200078e00ff */
[----:B------:R-:W-:-:S02]  /*20d70*/  MOV R3, 0x20d90 ;  /* 0x00020d9000037802 */ /* 0x000fc40000000f00 */
[----:B---34-:R-:W-:Y:S05]  /*20d80*/  CALL.REL.NOINC `($__internal_25_$__cuda_sm70_shflsync_idx_p) ;  /* 0x000034c000007944 */ /* 0x018fea0003c00000 */
[----:B------:R-:W-:Y:S01]  /*20d90*/  MOV R5, R52 ;  /* 0x0000003400057202 */ /* 0x000fe20000000f00 */
[----:B------:R-:W-:Y:S05]  /*20da0*/  BRA `(.L_x_1509) ;  /* 0xfffdf91000007947 */ /* 0x000fea000383ffff */
.L_x_1611:
[----:B------:R-:W-:Y:S01]  /*20db0*/  IMAD.MOV.U32 R53, RZ, RZ, R2 ;  /* 0x000000ffff357224 */ /* 0x000fe200078e0002 */
[----:B------:R-:W-:Y:S01]  /*20dc0*/  MOV R2, 0x3 ;  /* 0x0000000300027802 */ /* 0x000fe20000000f00 */
[----:B------:R-:W-:Y:S01]  /*20dd0*/  IMAD.MOV.U32 R52, RZ, RZ, 0x181f ;  /* 0x0000181fff347424 */ /* 0x000fe200078e00ff */
[----:B------:R-:W-:-:S02]  /*20de0*/  MOV R3, 0x20e00 ;  /* 0x00020e0000037802 */ /* 0x000fc40000000f00 */
[----:B---3--:R-:W-:Y:S05]  /*20df0*/  CALL.REL.NOINC `($__internal_25_$__cuda_sm70_shflsync_idx_p) ;  /* 0x0000345000007944 */ /* 0x008fea0003c00000 */
[----:B------:R-:W-:Y:S01]  /*20e00*/  IMAD.MOV.U32 R6, RZ, RZ, R52 ;  /* 0x000000ffff067224 */ /* 0x000fe200078e0034 */
[----:B------:R-:W-:Y:S01]  /*20e10*/  MOV R2, 0x3 ;  /* 0x0000000300027802 */ /* 0x000fe20000000f00 */
[----:B------:R-:W-:Y:S01]  /*20e20*/  IMAD.MOV.U32 R53, RZ, RZ, R5 ;  /* 0x000000ffff357224 */ /* 0x000fe200078e0005 */
[----:B------:R-:W-:-:S02]  /*20e30*/  MOV R52, 0x181f ;  /* 0x0000181f00347802 */ /* 0x000fc40000000f00 */
[----:B------:R-:W-:Y:S02]  /*20e40*/  MOV R3, 0x20e60 ;  /* 0x00020e6000037802 */ /* 0x000fe40000000f00 */
[----:B------:R-:W-:Y:S05]  /*20e50*/  CALL.REL.NOINC `($__internal_25_$__cuda_sm70_shflsync_idx_p) ;  /* 0x000033f000007944 */ /* 0x000fea0003c00000 */
[----:B------:R-:W-:Y:S01]  /*20e60*/  MOV R2, R52 ;  /* 0x0000003400027202 */ /* 0x000fe20000000f00 */
[----:B------:R-:W-:Y:S05]  /*20e70*/  BRA `(.L_x_1728) ;  /* 0xfffef21000007947 */ /* 0x000fea000383ffff */
.L_x_1614:
[----:B------:R-:W-:Y:S01]  /*20e80*/  IMAD.MOV.U32 R53, RZ, RZ, R4 ;  /* 0x000000ffff357224 */ /* 0x000fe200078e0004 */
[----:B------:R-:W-:Y:S01]  /*20e90*/  MOV R2, RZ ;  /* 0x000000ff00027202 */ /* 0x000fe20000000f00 */
[----:B------:R-:W-:Y:S01]  /*20ea0*/  IMAD.MOV.U32 R52, RZ, RZ, 0x181f ;  /* 0x0000181fff347424 */ /* 0x000fe200078e00ff */
[----:B------:R-:W-:Y:S02]  /*20eb0*/  MOV R3, 0x20ed0 ;  /* 0x00020ed000037802 */ /* 0x000fe40000000f00 */
[----:B------:R-:W-:Y:S05]  /*20ec0*/  CALL.REL.NOINC `($__internal_25_$__cuda_sm70_shflsync_idx_p) ;  /* 0x0000338000007944 */ /* 0x000fea0003c00000 */
[----:B------:R-:W-:Y:S01]  /*20ed0*/  MOV R6, R52 ;  /* 0x0000003400067202 */ /* 0x000fe20000000f00 */
[----:B------:R-:W-:Y:S05]  /*20ee0*/  BRA `(.L_x_1729) ;  /* 0xffff06a000007947 */ /* 0x000fea000383ffff */
.L_x_1615:
[----:B------:R-:W-:Y:S01]  /*20ef0*/  IMAD.MOV.U32 R53, RZ, RZ, R5 ;  /* 0x000000ffff357224 */ /* 0x000fe200078e0005 */
[----:B------:R-:W-:Y:S01]  /*20f00*/  MOV R2, RZ ;  /* 0x000000ff00027202 */ /* 0x000fe20000000f00 */
[----:B------:R-:W-:Y:S01]  /*20f10*/  IMAD.MOV.U32 R52, RZ, RZ, 0x181f ;  /* 0x0000181fff347424 */ /* 0x000fe200078e00ff */
[----:B------:R-:W-:Y:S02]  /*20f20*/  MOV R3, 0x20f40 ;  /* 0x00020f4000037802 */ /* 0x000fe40000000f00 */
[----:B-12---:R-:W-:Y:S05]  /*20f30*/  CALL.REL.NOINC `($__internal_25_$__cuda_sm70_shflsync_idx_p) ;  /* 0x0000331000007944 */ /* 0x006fea0003c00000 */
[----:B------:R-:W-:Y:S01]  /*20f40*/  MOV R2, R52 ;  /* 0x0000003400027202 */ /* 0x000fe20000000f00 */
[----:B------:R-:W-:Y:S05]  /*20f50*/  BRA `(.L_x_1730) ;  /* 0xffff065000007947 */ /* 0x000fea000383ffff */
.L_x_1618:
[----:B------:R-:W-:Y:S01]  /*20f60*/  IMAD.MOV.U32 R53, RZ, RZ, R4 ;  /* 0x000000ffff357224 */ /* 0x000fe200078e0004 */
[----:B--2-4-:R-:W-:Y:S01]  /*20f70*/  MOV R2, 0x1 ;  /* 0x0000000100027802 */ /* 0x014fe20000000f00 */
[----:B------:R-:W-:Y:S01]  /*20f80*/  IMAD.MOV.U32 R52, RZ, RZ, 0x181f ;  /* 0x0000181fff347424 */ /* 0x000fe200078e00ff */
[----:B------:R-:W-:-:S02]  /*20f90*/  MOV R3, 0x20fb0 ;  /* 0x00020fb000037802 */ /* 0x000fc40000000f00 */
[----:B-1-3--:R-:W-:Y:S05]  /*20fa0*/  CALL.REL.NOINC `($__internal_25_$__cuda_sm70_shflsync_idx_p) ;  /* 0x000032a000007944 */ /* 0x00afea0003c00000 */
        /* <DEDUP_REMOVED lines=8> */
.L_x_1621:
[----:B------:R-:W-:Y:S01]  /*21030*/  IMAD.MOV.U32 R53, RZ, RZ, R4 ;  /* 0x000000ffff357224 */ /* 0x000fe200078e0004 */
[----:B-1--4-:R-:W-:Y:S01]  /*21040*/  MOV R2, 0x2 ;  /* 0x0000000200027802 */ /* 0x012fe20000000f00 */
[----:B------:R-:W-:Y:S01]  /*21050*/  IMAD.MOV.U32 R52, RZ, RZ, 0x181f ;  /* 0x0000181fff347424 */ /* 0x000fe200078e00ff */
[----:B------:R-:W-:Y:S02]  /*21060*/  MOV R3, 0x21080 ;  /* 0x0002108000037802 */ /* 0x000fe40000000f00 */
[----:B--23--:R-:W-:Y:S05]  /*21070*/  CALL.REL.NOINC `($__internal_25_$__cuda_sm70_shflsync_idx_p) ;  /* 0x000031d000007944 */ /* 0x00cfea0003c00000 */
[----:B------:R-:W-:Y:S01]  /*21080*/  MOV R6, R52 ;  /* 0x0000003400067202 */ /* 0x000fe20000000f00 */
[----:B------:R-:W-:Y:S05]  /*21090*/  BRA `(.L_x_1732) ;  /* 0xffff074000007947 */ /* 0x000fea000383ffff */
.L_x_1622:
[----:B------:R-:W-:Y:S01]  /*210a0*/  IMAD.MOV.U32 R53, RZ, RZ, R5 ;  /* 0x000000ffff357224 */ /* 0x000fe200078e0005 */
[----:B----4-:R-:W-:Y:S01]  /*210b0*/  MOV R2, 0x2 ;  /* 0x0000000200027802 */ /* 0x010fe20000000f00 */
[----:B------:R-:W-:Y:S01]  /*210c0*/  IMAD.MOV.U32 R52, RZ, RZ, 0x181f ;  /* 0x0000181fff347424 */ /* 0x000fe200078e00ff */
[----:B------:R-:W-:Y:S02]  /*210d0*/  MOV R3, 0x210f0 ;  /* 0x000210f000037802 */ /* 0x000fe40000000f00 */
[----:B-123--:R-:W-:Y:S05]  /*210e0*/  CALL.REL.NOINC `($__internal_25_$__cuda_sm70_shflsync_idx_p) ;  /* 0x0000316000007944 */ /* 0x00efea0003c00000 */
[----:B------:R-:W-:Y:S01]  /*210f0*/  MOV R2, R52 ;  /* 0x0000003400027202 */ /* 0x000fe20000000f00 */
[----:B------:R-:W-:Y:S05]  /*21100*/  BRA `(.L_x_1733) ;  /* 0xffff06f000007947 */ /* 0x000fea000383ffff */
.L_x_1625:
[----:B------:R-:W-:Y:S01]  /*21110*/  IMAD.MOV.U32 R53, RZ, RZ, R4 ;  /* 0x000000ffff357224 */ /* 0x000fe200078e0004 */
[----:B-1----:R-:W-:Y:S01]  /*21120*/  MOV R2, 0x3 ;  /* 0x0000000300027802 */ /* 0x002fe20000000f00 */
[----:B------:R-:W-:Y:S01]  /*21130*/  IMAD.MOV.U32 R52, RZ, RZ, 0x181f ;  /* 0x0000181fff347424 */ /* 0x000fe200078e00ff */
[----:B------:R-:W-:-:S02]  /*21140*/  MOV R3, 0x21160 ;  /* 0x0002116000037802 */ /* 0x000fc40000000f00 */
[----:B--234-:R-:W-:Y:S05]  /*21150*/  CALL.REL.NOINC `($__internal_25_$__cuda_sm70_shflsync_idx_p) ;  /* 0x000030f000007944 */ /* 0x01cfea0003c00000 */
        /* <DEDUP_REMOVED lines=8> */
.L_x_1626:
[----:B------:R-:W-:Y:S01]  /*211e0*/  IMAD.MOV.U32 R53, RZ, RZ, R4 ;  /* 0x000000ffff357224 */ /* 0x000fe200078e0004 */
[----:B------:R-:W-:Y:S01]  /*211f0*/  MOV R2, RZ ;  /* 0x000000ff00027202 */ /* 0x000fe20000000f00 */
[----:B------:R-:W-:Y:S01]  /*21200*/  IMAD.MOV.U32 R52, RZ, RZ, 0x1c1f ;  /* 0x00001c1fff347424 */ /* 0x000fe200078e00ff */
[----:B------:R-:W-:Y:S02]  /*21210*/  MOV R3, 0x21230 ;  /* 0x0002123000037802 */ /* 0x000fe40000000f00 */
[----:B------:R-:W-:Y:S05]  /*21220*/  CALL.REL.NOINC `($__internal_25_$__cuda_sm70_shflsync_idx_p) ;  /* 0x0000302000007944 */ /* 0x000fea0003c00000 */
[----:B------:R-:W-:Y:S01]  /*21230*/  MOV R2, R52 ;  /* 0x0000003400027202 */ /* 0x000fe20000000f00 */
[----:B------:R-:W-:Y:S05]  /*21240*/  BRA `(.L_x_1735) ;  /* 0xffff08b000007947 */ /* 0x000fea000383ffff */
.L_x_1627:
[----:B------:R-:W-:Y:S01]  /*21250*/  IMAD.MOV.U32 R53, RZ, RZ, R4 ;  /* 0x000000ffff357224 */ /* 0x000fe200078e0004 */
[----:B------:R-:W-:Y:S01]  /*21260*/  MOV R2, 0x1 ;  /* 0x0000000100027802 */ /* 0x000fe20000000f00 */
[----:B------:R-:W-:Y:S01]  /*21270*/  IMAD.MOV.U32 R52, RZ, RZ, 0x1c1f ;  /* 0x00001c1fff347424 */ /* 0x000fe200078e00ff */
[----:B------:R-:W-:Y:S02]  /*21280*/  MOV R3, 0x212a0 ;  /* 0x000212a000037802 */ /* 0x000fe40000000f00 */
[----:B-1----:R-:W-:Y:S05]  /*21290*/  CALL.REL.NOINC `($__internal_25_$__cuda_sm70_shflsync_idx_p) ;  /* 0x00002fb000007944 */ /* 0x002fea0003c00000 */
        /* <DEDUP_REMOVED lines=21> */
[C---:B------:R-:W-:Y:S02]  /*213f0*/  ISETP.GT.AND P2, PT, R6.reuse, 0x18, PT ;  /* 0x000000180600780c */ /* 0x040fe40003f44270 */
        /* <DEDUP_REMOVED lines=88> */
[----:B------:R-:W-:-:S02]  /*21980*/  FSEL R45, R31, -INF , P0 ;  /* 0xff8000001f2d7808 */ /* 0x000fc40000000000 */
[----:B------:R-:W-:Y:S01]  /*21990*/  FMNMX.FTZ R5, R46, R5, !PT ;  /* 0x000000052e057209 */ /* 0x000fe20007810000 */
[----:B------:R-:W-:Y:S01]  /*219a0*/  IMAD.MOV.U32 R4, RZ, RZ, R6 ;  /* 0x000000ffff047224 */ /* 0x000fe200078e0006 */
[----:B------:R-:W-:Y:S02]  /*219b0*/  MOV R2, 0x219e0 ;  /* 0x000219e000027802 */ /* 0x000fe40000000f00 */
[----:B------:R-:W-:Y:S02]  /*219c0*/  FMNMX.FTZ R5, R45, R5, !PT ;  /* 0x000000052d057209 */ /* 0x000fe40007810000 */
[----:B------:R-:W-:Y:S05]  /*219d0*/  CALL.REL.NOINC `($__internal_24_$__cuda_sm70_shflsync_bfly_p) ;  /* 0x0000281000007944 */ /* 0x000fea0003c00000 */
[----:B------:R-:W-:Y:S01]  /*219e0*/  FMNMX.FTZ R6, R6, R225, !PT ;  /* 0x000000e106067209 */ /* 0x000fe20007810000 */
[----:B------:R-:W-:Y:S01]  /*219f0*/  IMAD.MOV.U32 R3, RZ, RZ, 0x1 ;  /* 0x00000001ff037424 */ /* 0x000fe200078e00ff */
[----:B------:R-:W-:-:S03]  /*21a00*/  MOV R2, 0x21a30 ;  /* 0x00021a3000027802 */ /* 0x000fc60000000f00 */
[----:B------:R-:W-:Y:S02]  /*21a10*/  IMAD.MOV.U32 R4, RZ, RZ, R6 ;  /* 0x000000ffff047224 */ /* 0x000fe400078e0006 */
[----:B------:R-:W-:Y:S05]  /*21a20*/  CALL.REL.NOINC `($__internal_24_$__cuda_sm70_shflsync_bfly_p) ;  /* 0x000027c000007944 */ /* 0x000fea0003c00000 */
[----:B------:R-:W-:Y:S01]  /*21a30*/  FMNMX.FTZ R6, R6, R225, !PT ;  /* 0x000000e106067209 */ /* 0x000fe20007810000 */
[----:B------:R-:W-:Y:S01]  /*21a40*/  IMAD.MOV.U32 R4, RZ, RZ, R5 ;  /* 0x000000ffff047224 */ /* 0x000fe200078e0005 */
[----:B------:R-:W-:Y:S01]  /*21a50*/  MOV R2, 0x21a80 ;  /* 0x00021a8000027802 */ /* 0x000fe20000000f00 */
[----:B------:R-:W-:Y:S02]  /*21a60*/  IMAD.MOV.U32 R3, RZ, RZ, 0x2 ;  /* 0x00000002ff037424 */ /* 0x000fe400078e00ff */
[----:B------:R-:W-:Y:S05]  /*21a70*/  CALL.REL.NOINC `($__internal_24_$__cuda_sm70_shflsync_bfly_p) ;  /* 0x0000277000007944 */ /* 0x000fea0003c00000 */
[----:B------:R-:W-:Y:S01]  /*21a80*/  FMNMX.FTZ R5, R5, R225, !PT ;  /* 0x000000e105057209 */ /* 0x000fe20007810000 */
[----:B------:R-:W-:Y:S01]  /*21a90*/  IMAD.MOV.U32 R3, RZ, RZ, 0x1 ;  /* 0x00000001ff037424 */ /* 0x000fe200078e00ff */
[----:B------:R-:W-:-:S03]  /*21aa0*/  MOV R2, 0x21ad0 ;  /* 0x00021ad000027802 */ /* 0x000fc60000000f00 */
[----:B------:R-:W-:Y:S02]  /*21ab0*/  IMAD.MOV.U32 R4, RZ, RZ, R5 ;  /* 0x000000ffff047224 */ /* 0x000fe400078e0005 */
[----:B------:R-:W-:Y:S05]  /*21ac0*/  CALL.REL.NOINC `($__internal_24_$__cuda_sm70_shflsync_bfly_p) ;  /* 0x0000272000007944 */ /* 0x000fea0003c00000 */
[----:B------:R-:W-:Y:S01]  /*21ad0*/  MOV R4, R225 ;  /* 0x000000e100047202 */ /* 0x000fe20000000f00 */
[----:B------:R-:W-:Y:S05]  /*21ae0*/  BRA `(.L_x_1736) ;  /* 0xffff0b4000007947 */ /* 0x000fea000383ffff */
.L_x_1631:
[----:B------:R-:W-:Y:S01]  /*21af0*/  MOV R2, RZ ;  /* 0x000000ff00027202 */ /* 0x000fe20000000f00 */
[----:B------:R-:W-:Y:S01]  /*21b00*/  IMAD.MOV.U32 R53, RZ, RZ, R6 ;  /* 0x000000ffff357224 */ /* 0x000fe200078e0006 */
[----:B------:R-:W-:Y:S01]  /*21b10*/  MOV R3, 0x21b40 ;  /* 0x00021b4000037802 */ /* 0x000fe20000000f00 */
[----:B------:R-:W-:Y:S02]  /*21b20*/  IMAD.MOV.U32 R52, RZ, RZ, 0x181f ;  /* 0x0000181fff347424 */ /* 0x000fe400078e00ff */
[----:B------:R-:W-:Y:S05]  /*21b30*/  CALL.REL.NOINC `($__internal_25_$__cuda_sm70_shflsync_idx_p) ;  /* 0x0000271000007944 */ /* 0x000fea0003c00000 */
[----:B------:R-:W-:Y:S01]  /*21b40*/  MOV R9, R52 ;  /* 0x0000003400097202 */ /* 0x000fe20000000f00 */
[----:B------:R-:W-:-:S05]  /*21b50*/  BRA `(.L_x_1737) ;  /* 0xffff264000007947 */ /* 0x000fca000383ffff */
.L_x_1632:
[----:B------:R-:W-:Y:S01]  /*21b60*/  MOV R2, RZ ;  /* 0x000000ff00027202 */ /* 0x000fe20000000f00 */
[----:B------:R-:W-:Y:S01]  /*21b70*/  IMAD.MOV.U32 R53, RZ, RZ, R8 ;  /* 0x000000ffff357224 */ /* 0x000fe200078e0008 */
[----:B------:R-:W-:Y:S01]  /*21b80*/  MOV R3, 0x21bb0 ;  /* 0x00021bb000037802 */ /* 0x000fe20000000f00 */
[----:B------:R-:W-:Y:S02]  /*21b90*/  IMAD.MOV.U32 R52, RZ, RZ, 0x181f ;  /* 0x0000181fff347424 */ /* 0x000fe400078e00ff */
[----:B-12---:R-:W-:Y:S05]  /*21ba0*/  CALL.REL.NOINC `($__internal_25_$__cuda_sm70_shflsync_idx_p) ;  /* 0x000026a000007944 */ /* 0x006fea0003c00000 */
        /* <DEDUP_REMOVED lines=17> */
[----:B------:R-:W-:Y:S05]  /*21cc0*/  CALL.REL.NOINC `($__internal_25_$__cuda_sm70_shflsync_idx_p) ;  /* 0x0000258000007944 */ /* 0x000fea0003c00000 */
[----:B------:R-:W-:Y:S01]  /*21cd0*/  MOV R2, 0x1 ;  /* 0x0000000100027802 */ /* 0x000fe20000000f00 */
[----:B------:R-:W-:Y:S01]  /*21ce0*/  IMAD.MOV.U32 R9, RZ, RZ, R52 ;  /* 0x000000ffff097224 */ /* 0x000fe200078e0034 */
[----:B------:R-:W-:Y:S01]  /*21cf0*/  MOV R52, 0x181f ;  /* 0x0000181f00347802 */ /* 0x000fe20000000f00 */
[----:B------:R-:W-:Y:S01]  /*21d00*/  IMAD.MOV.U32 R53, RZ, RZ, R8 ;  /* 0x000000ffff357224 */ /* 0x000fe200078e0008 */
[----:B------:R-:W-:Y:S02]  /*21d10*/  MOV R3, 0x21d30 ;  /* 0x00021d3000037802 */ /* 0x000fe40000000f00 */
[----:B------:R-:W-:Y:S05]  /*21d20*/  CALL.REL.NOINC `($__internal_25_$__cuda_sm70_shflsync_idx_p) ;  /* 0x0000252000007944 */ /* 0x000fea0003c00000 */
        /* <DEDUP_REMOVED lines=19> */
[----:B------:R-:W-:Y:S05]  /*21e60*/  CALL.REL.NOINC `($__internal_25_$__cuda_sm70_shflsync_idx_p) ;  /* 0x000023e000007944 */ /* 0x000fea0003c00000 */
[----:B------:R-:W-:Y:S01]  /*21e70*/  MOV R2, 0x2 ;  /* 0x0000000200027802 */ /* 0x000fe20000000f00 */
[----:B------:R-:W-:Y:S01]  /*21e80*/  IMAD.MOV.U32 R10, RZ, RZ, R52 ;  /* 0x000000ffff0a7224 */ /* 0x000fe200078e0034 */
[----:B------:R-:W-:Y:S01]  /*21e90*/  MOV R52, 0x181f ;  /* 0x0000181f00347802 */ /* 0x000fe20000000f00 */
[----:B------:R-:W-:Y:S01]  /*21ea0*/  IMAD.MOV.U32 R53, RZ, RZ, R8 ;  /* 0x000000ffff357224 */ /* 0x000fe200078e0008 */
[----:B------:R-:W-:Y:S02]  /*21eb0*/  MOV R3, 0x21ed0 ;  /* 0x00021ed000037802 */ /* 0x000fe40000000f00 */
[----:B------:R-:W-:Y:S05]  /*21ec0*/  CALL.REL.NOINC `($__internal_25_$__cuda_sm70_shflsync_idx_p) ;  /* 0x0000238000007944 */ /* 0x000fea0003c00000 */
[----:B------:R-:W-:Y:S01]  /*21ed0*/  MOV R9, R52 ;  /* 0x0000003400097202 */ /* 0x000fe20000000f00 */
[----:B------:R-:W-:-:S05]  /*21ee0*/  BRA `(.L_x_1738) ;  /* 0xffff242000007947 */ /* 0x000fca000383ffff */
.L_x_1633:
[----:B--2---:R-:W-:Y:S01]  /*21ef0*/  MOV R2, 0x3 ;  /* 0x0000000300027802 */ /* 0x004fe20000000f00 */
[----:B------:R-:W-:Y:S01]  /*21f00*/  IMAD.MOV.U32 R53, RZ, RZ, R6 ;  /* 0x000000ffff357224 */ /* 0x000fe200078e0006 */
[----:B------:R-:W-:Y:S01]  /*21f10*/  MOV R3, 0x21f40 ;  /* 0x00021f4000037802 */ /* 0x000fe20000000f00 */
[----:B------:R-:W-:Y:S02]  /*21f20*/  IMAD.MOV.U32 R52, RZ, RZ, 0x181f ;  /* 0x0000181fff347424 */ /* 0x000fe400078e00ff */
[----:B-1----:R-:W-:Y:S05]  /*21f30*/  CALL.REL.NOINC `($__internal_25_$__cuda_sm70_shflsync_idx_p) ;  /* 0x0000231000007944 */ /* 0x002fea0003c00000 */
        /* <DEDUP_REMOVED lines=8> */
.L_x_1636:
[----:B------:R-:W-:Y:S01]  /*21fc0*/  MOV R2, RZ ;  /* 0x000000ff00027202 */ /* 0x000fe20000000f00 */
[----:B------:R-:W-:Y:S01]  /*21fd0*/  IMAD.MOV.U32 R53, RZ, RZ, R4 ;  /* 0x000000ffff357224 */ /* 0x000fe200078e0004 */
[----:B------:R-:W-:Y:S01]  /*21fe0*/  MOV R3, 0x22010 ;  /* 0x0002201000037802 */ /* 0x000fe20000000f00 */
[----:B------:R-:W-:Y:S02]  /*21ff0*/  IMAD.MOV.U32 R52, RZ, RZ, 0x181f ;  /* 0x0000181fff347424 */ /* 0x000fe400078e00ff */
[----:B------:R-:W-:Y:S05]  /*22000*/  CALL.REL.NOINC `($__internal_25_$__cuda_sm70_shflsync_idx_p) ;  /* 0x0000224000007944 */ /* 0x000fea0003c00000 */
[----:B------:R-:W-:Y:S01]  /*22010*/  MOV R6, R52 ;  /* 0x0000003400067202 */ /* 0x000fe20000000f00 */
[----:B------:R-:W-:-:S05]  /*22020*/  BRA `(.L_x_1740) ;  /* 0xffff389000007947 */ /* 0x000fca000383ffff */
.L_x_1637:
[----:B------:R-:W-:Y:S01]  /*22030*/  MOV R2, RZ ;  /* 0x000000ff00027202 */ /* 0x000fe20000000f00 */
[----:B------:R-:W-:Y:S01]  /*22040*/  IMAD.MOV.U32 R53, RZ, RZ, R5 ;  /* 0x000000ffff357224 */ /* 0x000fe200078e0005 */
[----:B------:R-:W-:Y:S01]  /*22050*/  MOV R3, 0x22080 ;  /* 0x0002208000037802 */ /* 0x000fe20000000f00 */
[----:B------:R-:W-:Y:S02]  /*22060*/  IMAD.MOV.U32 R52, RZ, RZ, 0x181f ;  /* 0x0000181fff347424 */ /* 0x000fe400078e00ff */
[----:B-12---:R-:W-:Y:S05]  /*22070*/  CALL.REL.NOINC `($__internal_25_$__cuda_sm70_shflsync_idx_p) ;  /* 0x000021d000007944 */ /* 0x006fea0003c00000 */
[----:B------:R-:W-:Y:S01]  /*22080*/  MOV R2, R52 ;  /* 0x0000003400027202 */ /* 0x000fe20000000f00 */
[----:B------:R-:W-:-:S05]  /*22090*/  BRA `(.L_x_1741) ;  /* 0xffff384000007947 */ /* 0x000fca000383ffff */
.L_x_1638:
[----:B--2---:R-:W-:Y:S01]  /*220a0*/  MOV R2, 0x1 ;  /* 0x0000000100027802 */ /* 0x004fe20000000f00 */
[----:B------:R-:W-:Y:S01]  /*220b0*/  IMAD.MOV.U32 R53, RZ, RZ, R4 ;  /* 0x000000ffff357224 */ /* 0x000fe200078e0004 */
[----:B------:R-:W-:Y:S01]  /*220c0*/  MOV R3, 0x220f0 ;  /* 0x000220f000037802 */ /* 0x000fe20000000f00 */
[----:B------:R-:W-:Y:S02]  /*220d0*/  IMAD.MOV.U32 R52, RZ, RZ, 0x181f ;  /* 0x0000181fff347424 */ /* 0x000fe400078e00ff */
[----:B-1-3--:R-:W-:Y:S05]  /*220e0*/  CALL.REL.NOINC `($__internal_25_$__cuda_sm70_shflsync_idx_p) ;  /* 0x0000216000007944 */ /* 0x00afea0003c00000 */
        /* <DEDUP_REMOVED lines=8> */
.L_x_1639:
[----:B-1----:R-:W-:Y:S01]  /*22170*/  MOV R2, 0x2 ;  /* 0x0000000200027802 */ /* 0x002fe20000000f00 */
[----:B------:R-:W-:Y:S01]  /*22180*/  IMAD.MOV.U32 R53, RZ, RZ, R4 ;  /* 0x000000ffff357224 */ /* 0x000fe200078e0004 */
[----:B------:R-:W-:Y:S01]  /*22190*/  MOV R3, 0x221c0 ;  /* 0x000221c000037802 */ /* 0x000fe20000000f00 */
[----:B------:R-:W-:Y:S02]  /*221a0*/  IMAD.MOV.U32 R52, RZ, RZ, 0x181f ;  /* 0x0000181fff347424 */ /* 0x000fe400078e00ff */
[----:B---34-:R-:W-:Y:S05]  /*221b0*/  CALL.REL.NOINC `($__internal_25_$__cuda_sm70_shflsync_idx_p) ;  /* 0x0000209000007944 */ /* 0x018fea0003c00000 */
[----:B------:R-:W-:Y:S01]  /*221c0*/  MOV R6, R52 ;  /* 0x0000003400067202 */ /* 0x000fe20000000f00 */
[----:B------:R-:W-:-:S05]  /*221d0*/  BRA `(.L_x_1743) ;  /* 0xffff38f000007947 */ /* 0x000fca000383ffff */
.L_x_1640:
[----:B-1----:R-:W-:Y:S01]  /*221e0*/  MOV R2, 0x2 ;  /* 0x0000000200027802 */ /* 0x002fe20000000f00 */
[----:B------:R-:W-:Y:S01]  /*221f0*/  IMAD.MOV.U32 R53, RZ, RZ, R5 ;  /* 0x000000ffff357224 */ /* 0x000fe200078e0005 */
[----:B------:R-:W-:Y:S01]  /*22200*/  MOV R3, 0x22230 ;  /* 0x0002223000037802 */ /* 0x000fe20000000f00 */
[----:B------:R-:W-:Y:S02]  /*22210*/  IMAD.MOV.U32 R52, RZ, RZ, 0x181f ;  /* 0x0000181fff347424 */ /* 0x000fe400078e00ff */
[----:B--234-:R-:W-:Y:S05]  /*22220*/  CALL.REL.NOINC `($__internal_25_$__cuda_sm70_shflsync_idx_p) ;  /* 0x0000202000007944 */ /* 0x01cfea0003c00000 */
[----:B------:R-:W-:Y:S01]  /*22230*/  MOV R2, R52 ;  /* 0x0000003400027202 */ /* 0x000fe20000000f00 */
[----:B------:R-:W-:-:S05]  /*22240*/  BRA `(.L_x_1744) ;  /* 0xffff38a000007947 */ /* 0x000fca000383ffff */
.L_x_1641:
[----:B--2---:R-:W-:Y:S01]  /*22250*/  MOV R2, 0x3 ;  /* 0x0000000300027802 */ /* 0x004fe20000000f00 */
[----:B------:R-:W-:Y:S01]  /*22260*/  IMAD.MOV.U32 R53, RZ, RZ, R4 ;  /* 0x000000ffff357224 */ /* 0x000fe200078e0004 */
[----:B------:R-:W-:Y:S01]  /*22270*/  MOV R3, 0x222a0 ;  /* 0x000222a000037802 */ /* 0x000fe20000000f00 */
[----:B------:R-:W-:Y:S02]  /*22280*/  IMAD.MOV.U32 R52, RZ, RZ, 0x181f ;  /* 0x0000181fff347424 */ /* 0x000fe400078e00ff */
[----:B-1-34-:R-:W-:Y:S05]  /*22290*/  CALL.REL.NOINC `($__internal_25_$__cuda_sm70_shflsync_idx_p) ;  /* 0x00001fb000007944 */ /* 0x01afea0003c00000 */
        /* <DEDUP_REMOVED lines=8> */
.L_x_1642:
[----:B------:R-:W-:Y:S01]  /*22320*/  MOV R2, RZ ;  /* 0x000000ff00027202 */ /* 0x000fe20000000f00 */
[----:B------:R-:W-:Y:S01]  /*22330*/  IMAD.MOV.U32 R53, RZ, RZ, R4 ;  /* 0x000000ffff357224 */ /* 0x000fe200078e0004 */
[----:B------:R-:W-:Y:S01]  /*22340*/  MOV R3, 0x22370 ;  /* 0x0002237000037802 */ /* 0x000fe20000000f00 */
[----:B------:R-:W-:Y:S02]  /*22350*/  IMAD.MOV.U32 R52, RZ, RZ, 0x1c1f ;  /* 0x00001c1fff347424 */ /* 0x000fe400078e00ff */
[----:B------:R-:W-:Y:S05]  /*22360*/  CALL.REL.NOINC `($__internal_25_$__cuda_sm70_shflsync_idx_p) ;  /* 0x00001ee000007944 */ /* 0x000fea0003c00000 */
[----:B------:R-:W-:Y:S01]  /*22370*/  MOV R2, R52 ;  /* 0x0000003400027202 */ /* 0x000fe20000000f00 */
[----:B------:R-:W-:-:S05]  /*22380*/  BRA `(.L_x_1746) ;  /* 0xffff3a4000007947 */ /* 0x000fca000383ffff */
.L_x_1643:
[----:B------:R-:W-:Y:S01]  /*22390*/  MOV R2, 0x1 ;  /* 0x0000000100027802 */ /* 0x000fe20000000f00 */
[----:B------:R-:W-:Y:S01]  /*223a0*/  IMAD.MOV.U32 R53, RZ, RZ, R4 ;  /* 0x000000ffff357224 */ /* 0x000fe200078e0004 */
[----:B------:R-:W-:Y:S01]  /*223b0*/  MOV R3, 0x223e0 ;  /* 0x000223e000037802 */ /* 0x000fe20000000f00 */
[----:B------:R-:W-:Y:S02]  /*223c0*/  IMAD.MOV.U32 R52, RZ, RZ, 0x1c1f ;  /* 0x00001c1fff347424 */ /* 0x000fe400078e00ff */
[----:B-1----:R-:W-:Y:S05]  /*223d0*/  CALL.REL.NOINC `($__internal_25_$__cuda_sm70_shflsync_idx_p) ;  /* 0x00001e7000007944 */ /* 0x002fea0003c00000 */
[----:B------:R-:W-:Y:S01]  /*223e0*/  FMNMX.FTZ R2, R8, R15, !PT ;  /* 0x0000000f08027209 */ /* 0x000fe20007810000 */
[----:B------:R-:W-:Y:S03]  /*223f0*/  IMAD.IADD R5, R5, 0x1, R52 ;  /* 0x0000000105057824 */ /* 0x000fe600078e0234 */
[----:B------:R-:W-:Y:S02]  /*22400*/  FMNMX.FTZ R2, R44, R2, !PT ;  /* 0x000000022c027209 */ /* 0x000fe40007810000 */
[C---:B------:R-:W-:Y:S02]  /*22410*/  ISETP.GT.AND P0, PT, R5.reuse, RZ, PT ;  /* 0x000000ff0500720c */ /* 0x040fe40003f04270 */
[----:B------:R-:W-:Y:S02]  /*22420*/  ISETP.GT.AND P1, PT, R5, 0x1, PT ;  /* 0x000000010500780c */ /* 0x000fe40003f24270 */
[----:B------:R-:W-:Y:S02]  /*22430*/  FSEL R9, R235, -INF , P0 ;  /* 0xff800000eb097808 */ /* 0x000fe40000000000 */
[----:B------:R-:W-:Y:S02]  /*22440*/  ISETP.GT.AND P2, PT, R5, 0x8, PT ;  /* 0x000000080500780c */ /* 0x000fe40003f44270 */
[----:B------:R-:W-:Y:S02]  /*22450*/  FSEL R67, R234, -INF , P1 ;  /* 0xff800000ea437808 */ /* 0x000fe40000800000 */
[----:B------:R-:W-:Y:S02]  /*22460*/  FMNMX.FTZ R3, R9, R80, !PT ;  /* 0x0000005009037209 */ /* 0x000fe40007810000 */
[----:B------:R-:W-:Y:S02]  /*22470*/  ISETP.GT.AND P3, PT, R5, 0x9, PT ;  /* 0x000000090500780c */ /* 0x000fe40003f64270 */
[----:B------:R-:W-:Y:S02]  /*22480*/  FSEL R66, R228, -INF , P2 ;  /* 0xff800000e4427808 */ /* 0x000fe40001000000 */
[----:B------:R-:W-:Y:S02]  /*22490*/  FMNMX.FTZ R3, R67, R3, !PT ;  /* 0x0000000343037209 */ /* 0x000fe40007810000 */
[----:B------:R-:W-:Y:S02]  /*224a0*/  ISETP.GT.AND P0, PT, R5, 0x10, PT ;  /* 0x000000100500780c */ /* 0x000fe40003f04270 */
[----:B------:R-:W-:Y:S02]  /*224b0*/  FSEL R65, R225, -INF , P3 ;  /* 0xff800000e1417808 */ /* 0x000fe40001800000 */
[----:B------:R-:W-:Y:S02]  /*224c0*/  FMNMX.FTZ R2, R43, R2, !PT ;  /* 0x000000022b027209 */ /* 0x000fe40007810000 */
        /* <DEDUP_REMOVED lines=81> */
[C---:B------:R-:W-:Y:S02]  /*229e0*/  ISETP.GT.AND P2, PT, R5.reuse, 0x61, PT ;  /* 0x000000610500780c */ /* 0x040fe40003f44270 */
[C---:B------:R-:W-:Y:S02]  /*229f0*/  ISETP.GT.AND P1, PT, R5.reuse, 0x68, PT ;  /* 0x000000680500780c */ /* 0x040fe40003f24270 */
[----:B------:R-:W-:Y:S02]  /*22a00*/  ISETP.GT.AND P0, PT, R5, 0x69, PT ;  /* 0x000000690500780c */ /* 0x000fe40003f04270 */
[----:B------:R-:W-:Y:S02]  /*22a10*/  FMNMX.FTZ R2, R22, R2, !PT ;  /* 0x0000000216027209 */ /* 0x000fe40007810000 */
[----:B------:R-:W-:Y:S02]  /*22a20*/  FSEL R17, R153, -INF , P3 ;  /* 0xff80000099117808 */ /* 0x000fe40001800000 */
[----:B------:R-:W-:Y:S01]  /*22a30*/  FMNMX.FTZ R5, R45, R3, !PT ;  /* 0x000000032d057209 */ /* 0x000fe20007810000 */
[----:B------:R-:W-:Y:S01]  /*22a40*/  IMAD.MOV.U32 R3, RZ, RZ, 0x2 ;  /* 0x00000002ff037424 */ /* 0x000fe200078e00ff */
[----:B------:R-:W-:Y:S02]  /*22a50*/  FMNMX.FTZ R4, R21, R2, !PT ;  /* 0x0000000215047209 */ /* 0x000fe40007810000 */
        /* <DEDUP_REMOVED lines=11> */
[----:B------:R-:W-:Y:S05]  /*22b10*/  CALL.REL.NOINC `($__internal_24_$__cuda_sm70_shflsync_bfly_p) ;  /* 0x000016d000007944 */ /* 0x000fea0003c00000 */
[----:B------:R-:W-:Y:S01]  /*22b20*/  FMNMX.FTZ R4, R4, R225, !PT ;  /* 0x000000e104047209 */ /* 0x000fe20007810000 */
[----:B------:R-:W-:Y:S01]  /*22b30*/  IMAD.MOV.U32 R3, RZ, RZ, 0x1 ;  /* 0x00000001ff037424 */ /* 0x000fe200078e00ff */
[----:B------:R-:W-:Y:S02]  /*22b40*/  MOV R2, 0x22b60 ;  /* 0x00022b6000027802 */ /* 0x000fe40000000f00 */
[----:B------:R-:W-:Y:S05]  /*22b50*/  CALL.REL.NOINC `($__internal_24_$__cuda_sm70_shflsync_bfly_p) ;  /* 0x0000169000007944 */ /* 0x000fea0003c00000 */
[----:B------:R-:W-:Y:S01]  /*22b60*/  IMAD.MOV.U32 R3, RZ, RZ, 0x2 ;  /* 0x00000002ff037424 */ /* 0x000fe200078e00ff */
[----:B------:R-:W-:Y:S01]  /*22b70*/  FMNMX.FTZ R6, R4, R225, !PT ;  /* 0x000000e104067209 */ /* 0x000fe20007810000 */
[----:B------:R-:W-:Y:S01]  /*22b80*/  IMAD.MOV.U32 R4, RZ, RZ, R5 ;  /* 0x000000ffff047224 */ /* 0x000fe200078e0005 */
[----:B------:R-:W-:Y:S02]  /*22b90*/  MOV R2, 0x22bb0 ;  /* 0x00022bb000027802 */ /* 0x000fe40000000f00 */
[----:B------:R-:W-:Y:S05]  /*22ba0*/  CALL.REL.NOINC `($__internal_24_$__cuda_sm70_shflsync_bfly_p) ;  /* 0x0000164000007944 */ /* 0x000fea0003c00000 */
[----:B------:R-:W-:Y:S01]  /*22bb0*/  FMNMX.FTZ R4, R5, R225, !PT ;  /* 0x000000e105047209 */ /* 0x000fe20007810000 */
[----:B------:R-:W-:Y:S01]  /*22bc0*/  IMAD.MOV.U32 R3, RZ, RZ, 0x1 ;  /* 0x00000001ff037424 */ /* 0x000fe200078e00ff */
[----:B------:R-:W-:Y:S02]  /*22bd0*/  MOV R2, 0x22bf0 ;  /* 0x00022bf000027802 */ /* 0x000fe40000000f00 */
[----:B------:R-:W-:Y:S05]  /*22be0*/  CALL.REL.NOINC `($__internal_24_$__cuda_sm70_shflsync_bfly_p) ;  /* 0x0000160000007944 */ /* 0x000fea0003c00000 */
[----:B------:R-:W-:Y:S01]  /*22bf0*/  MOV R2, R225 ;  /* 0x000000e100027202 */ /* 0x000fe20000000f00 */
[----:B------:R-:W-:-:S05]  /*22c00*/  BRA `(.L_x_1747) ;  /* 0xffff3cf000007947 */ /* 0x000fca000383ffff */
.L_x_1646:
[----:B-1--4-:R-:W-:Y:S01]  /*22c10*/  MOV R2, RZ ;  /* 0x000000ff00027202 */ /* 0x012fe20000000f00 */
[----:B------:R-:W-:Y:S01]  /*22c20*/  IMAD.MOV.U32 R53, RZ, RZ, R4 ;  /* 0x000000ffff357224 */ /* 0x000fe200078e0004 */
[----:B------:R-:W-:Y:S01]  /*22c30*/  MOV R3, 0x22c60 ;  /* 0x00022c6000037802 */ /* 0x000fe20000000f00 */
[----:B------:R-:W-:Y:S02]  /*22c40*/  IMAD.MOV.U32 R52, RZ, RZ, 0x181f ;  /* 0x0000181fff347424 */ /* 0x000fe400078e00ff */
[----:B------:R-:W-:Y:S05]  /*22c50*/  CALL.REL.NOINC `($__internal_25_$__cuda_sm70_shflsync_idx_p) ;  /* 0x000015f000007944 */ /* 0x000fea0003c00000 */
[----:B------:R-:W-:Y:S01]  /*22c60*/  MOV R10, R52 ;  /* 0x00000034000a7202 */ /* 0x000fe20000000f00 */
[----:B------:R-:W-:-:S05]  /*22c70*/  BRA `(.L_x_1748) ;  /* 0xffff5c0000007947 */ /* 0x000fca000383ffff */
.L_x_1649:
        /* <DEDUP_REMOVED lines=13> */
.L_x_1652:
[----:B------:R-:W-:Y:S01]  /*22d50*/  MOV R2, RZ ;  /* 0x000000ff00027202 */ /* 0x000fe20000000f00 */
[----:B------:R-:W-:Y:S01]  /*22d60*/  IMAD.MOV.U32 R53, RZ, RZ, R4 ;  /* 0x000000ffff357224 */ /* 0x000fe200078e0004 */
[----:B------:R-:W-:Y:S01]  /*22d70*/  MOV R3, 0x22da0 ;  /* 0x00022da000037802 */ /* 0x000fe20000000f00 */
[----:B------:R-:W-:Y:S02]  /*22d80*/  IMAD.MOV.U32 R52, RZ, RZ, 0x181f ;  /* 0x0000181fff347424 */ /* 0x000fe400078e00ff */
[----:B------:R-:W-:Y:S05]  /*22d90*/  CALL.REL.NOINC `($__internal_25_$__cuda_sm70_shflsync_idx_p) ;  /* 0x000014b000007944 */ /* 0x000fea0003c00000 */
[----:B------:R-:W-:Y:S01]  /*22da0*/  MOV R10, R52 ;  /* 0x00000034000a7202 */ /* 0x000fe20000000f00 */
[----:B------:R-:W-:-:S05]  /*22db0*/  BRA `(.L_x_1750) ;  /* 0xffff71b000007947 */ /* 0x000fca000383ffff */
.L_x_1653:
[----:B------:R-:W-:Y:S01]  /*22dc0*/  MOV R2, RZ ;  /* 0x000000ff00027202 */ /* 0x000fe20000000f00 */
[----:B------:R-:W-:Y:S01]  /*22dd0*/  IMAD.MOV.U32 R53, RZ, RZ, R8 ;  /* 0x000000ffff357224 */ /* 0x000fe200078e0008 */
[----:B------:R-:W-:Y:S01]  /*22de0*/  MOV R3, 0x22e10 ;  /* 0x00022e1000037802 */ /* 0x000fe20000000f00 */
[----:B------:R-:W-:Y:S02]  /*22df0*/  IMAD.MOV.U32 R52, RZ, RZ, 0x181f ;  /* 0x0000181fff347424 */ /* 0x000fe400078e00ff */
[----:B-12---:R-:W-:Y:S05]  /*22e00*/  CALL.REL.NOINC `($__internal_25_$__cuda_sm70_shflsync_idx_p) ;  /* 0x0000144000007944 */ /* 0x006fea0003c00000 */
[----:B------:R-:W-:Y:S01]  /*22e10*/  MOV R9, R52 ;  /* 0x0000003400097202 */ /* 0x000fe20000000f00 */
[----:B------:R-:W-:-:S05]  /*22e20*/  BRA `(.L_x_1751) ;  /* 0xffff716000007947 */ /* 0x000fca000383ffff */
.L_x_1654:
        /* <DEDUP_REMOVED lines=13> */
.L_x_1655:
[----:B-1----:R-:W-:Y:S01]  /*22f00*/  MOV R2, 0x2 ;  /* 0x0000000200027802 */ /* 0x002fe20000000f00 */
[----:B------:R-:W-:Y:S01]  /*22f10*/  IMAD.MOV.U32 R53, RZ, RZ, R4 ;  /* 0x000000ffff357224 */ /* 0x000fe200078e0004 */
[----:B------:R-:W-:Y:S01]  /*22f20*/  MOV R3, 0x22f50 ;  /* 0x00022f5000037802 */ /* 0x000fe20000000f00 */
[----:B------:R-:W-:Y:S02]  /*22f30*/  IMAD.MOV.U32 R52, RZ, RZ, 0x181f ;  /* 0x0000181fff347424 */ /* 0x000fe400078e00ff */
[----:B---34-:R-:W-:Y:S05]  /*22f40*/  CALL.REL.NOINC `($__internal_25_$__cuda_sm70_shflsync_idx_p) ;  /* 0x0000130000007944 */ /* 0x018fea0003c00000 */
[----:B------:R-:W-:Y:S01]  /*22f50*/  MOV R10, R52 ;  /* 0x00000034000a7202 */ /* 0x000fe20000000f00 */
[----:B------:R-:W-:-:S05]  /*22f60*/  BRA `(.L_x_1753) ;  /* 0xffff729000007947 */ /* 0x000fca000383ffff */
.L_x_1656:
[----:B-1----:R-:W-:Y:S01]  /*22f70*/  MOV R2, 0x2 ;  /* 0x0000000200027802 */ /* 0x002fe20000000f00 */
[----:B------:R-:W-:Y:S01]  /*22f80*/  IMAD.MOV.U32 R53, RZ, RZ, R8 ;  /* 0x000000ffff357224 */ /* 0x000fe200078e0008 */
[----:B------:R-:W-:Y:S01]  /*22f90*/  MOV R3, 0x22fc0 ;  /* 0x00022fc000037802 */ /* 0x000fe20000000f00 */
[----:B------:R-:W-:Y:S02]  /*22fa0*/  IMAD.MOV.U32 R52, RZ, RZ, 0x181f ;  /* 0x0000181fff347424 */ /* 0x000fe400078e00ff */
[----:B--234-:R-:W-:Y:S05]  /*22fb0*/  CALL.REL.NOINC `($__internal_25_$__cuda_sm70_shflsync_idx_p) ;  /* 0x0000129000007944 */ /* 0x01cfea0003c00000 */
[----:B------:R-:W-:Y:S01]  /*22fc0*/  MOV R9, R52 ;  /* 0x0000003400097202 */ /* 0x000fe20000000f00 */
[----:B------:R-:W-:-:S05]  /*22fd0*/  BRA `(.L_x_1754) ;  /* 0xffff724000007947 */ /* 0x000fca000383ffff */
.L_x_1657:
[----:B-1----:R-:W-:Y:S01]  /*22fe0*/  MOV R2, 0x3 ;  /* 0x0000000300027802 */ /* 0x002fe20000000f00 */
[----:B------:R-:W-:Y:S01]  /*22ff0*/  IMAD.MOV.U32 R53, RZ, RZ, R4 ;  /* 0x000000ffff357224 */ /* 0x000fe200078e0004 */
[----:B------:R-:W-:Y:S01]  /*23000*/  MOV R3, 0x23030 ;  /* 0x0002303000037802 */ /* 0x000fe20000000f00 */
[----:B------:R-:W-:Y:S02]  /*23010*/  IMAD.MOV.U32 R52, RZ, RZ, 0x181f ;  /* 0x0000181fff347424 */ /* 0x000fe400078e00ff */
[----:B--2-4-:R-:W-:Y:S05]  /*23020*/  CALL.REL.NOINC `($__internal_25_$__cuda_sm70_shflsync_idx_p) ;  /* 0x0000122000007944 */ /* 0x014fea0003c00000 */
        /* <DEDUP_REMOVED lines=8> */
.L_x_1658:
[----:B------:R-:W-:Y:S02]  /*230b0*/  MOV R3, 0x2 ;  /* 0x0000000200037802 */ /* 0x000fe40000000f00 */
[----:B------:R-:W-:Y:S02]  /*230c0*/  MOV R2, 0x230e0 ;  /* 0x000230e000027802 */ /* 0x000fe40000000f00 */
[----:B------:R-:W-:Y:S05]  /*230d0*/  CALL.REL.NOINC `($__internal_24_$__cuda_sm70_shflsync_bfly_p) ;  /* 0x0000111000007944 */ /* 0x000fea0003c00000 */
[----:B------:R-:W-:Y:S01]  /*230e0*/  MOV R2, R225 ;  /* 0x000000e100027202 */ /* 0x000fe20000000f00 */
[----:B------:R-:W-:-:S05]  /*230f0*/  BRA `(.L_x_1756) ;  /* 0xffff773000007947 */ /* 0x000fca000383ffff */
.L_x_1659:
[----:B------:R-:W-:Y:S02]  /*23100*/  MOV R3, 0x1 ;  /* 0x0000000100037802 */ /* 0x000fe40000000f00 */
        /* <DEDUP_REMOVED lines=13> */
.L_x_1661:
[----:B------:R-:W-:Y:S01]  /*231e0*/  IMAD.MOV.U32 R4, RZ, RZ, R246 ;  /* 0x000000ffff047224 */ /* 0x000fe200078e00f6 */
[----:B------:R-:W-:-:S02]  /*231f0*/  MOV R3, 0x2 ;  /* 0x0000000200037802 */ /* 0x000fc40000000f00 */
[----:B------:R-:W-:Y:S02]  /*23200*/  MOV R2, 0x23220 ;  /* 0x0002322000027802 */ /* 0x000fe40000000f00 */
[----:B------:R-:W-:Y:S05]  /*23210*/  CALL.REL.NOINC `($__internal_24_$__cuda_sm70_shflsync_bfly_p) ;  /* 0x00000fd000007944 */ /* 0x000fea0003c00000 */
[----:B------:R-:W-:Y:S01]  /*23220*/  MOV R2, R225 ;  /* 0x000000e100027202 */ /* 0x000fe20000000f00 */
[----:B------:R-:W-:Y:S05]  /*23230*/  BRA `(.L_x_1758) ;  /* 0xffff92f000007947 */ /* 0x000fea000383ffff */
.L_x_1662:
[----:B------:R-:W-:Y:S02]  /*23240*/  MOV R3, 0x1 ;  /* 0x0000000100037802 */ /* 0x000fe40000000f00 */
[----:B------:R-:W-:Y:S02]  /*23250*/  MOV R2, 0x23270 ;  /* 0x0002327000027802 */ /* 0x000fe40000000f00 */
[----:B-1----:R-:W-:Y:S05]  /*23260*/  CALL.REL.NOINC `($__internal_24_$__cuda_sm70_shflsync_bfly_p) ;  /* 0x00000f8000007944 */ /* 0x002fea0003c00000 */
[----:B------:R-:W-:Y:S02]  /*23270*/  FADD.FTZ R8, R4, R225 ;  /* 0x000000e104087221 */ /* 0x000fe40000010000 */
[----:B------:R1:W5:Y:S01]  /*23280*/  LDL R4, [R1] ;  /* 0x0000000001047983 */ /* 0x0003620000100800 */
[----:B------:R-:W-:Y:S02]  /*23290*/  MOV R3, 0x2 ;  /* 0x0000000200037802 */ /* 0x000fe40000000f00 */
[----:B------:R-:W-:Y:S02]  /*232a0*/  MOV R2, 0x232c0 ;  /* 0x000232c000027802 */ /* 0x000fe40000000f00 */
[----:B-1---5:R-:W-:Y:S05]  /*232b0*/  CALL.REL.NOINC `($__internal_24_$__cuda_sm70_shflsync_bfly_p) ;  /* 0x00000f3000007944 */ /* 0x022fea0003c00000 */
[----:B------:R-:W2:Y:S01]  /*232c0*/  LDL.LU R2, [R1] ;  /* 0x0000000001027983 */ /* 0x000ea20000300800 */
[----:B------:R-:W-:Y:S01]  /*232d0*/  MOV R3, 0x1 ;  /* 0x0000000100037802 */ /* 0x000fe20000000f00 */
[----:B--2---:R-:W-:Y:S01]  /*232e0*/  FADD.FTZ R9, R2, R225 ;  /* 0x000000e102097221 */ /* 0x004fe20000010000 */
[----:B------:R-:W-:-:S04]  /*232f0*/  MOV R2, 0x23320 ;  /* 0x0002332000027802 */ /* 0x000fc80000000f00 */
[----:B------:R-:W-:Y:S02]  /*23300*/  MOV R4, R9 ;  /* 0x0000000900047202 */ /* 0x000fe40000000f00 */
[----:B------:R-:W-:Y:S05]  /*23310*/  CALL.REL.NOINC `($__internal_24_$__cuda_sm70_shflsync_bfly_p) ;  /* 0x00000ed000007944 */ /* 0x000fea0003c00000 */
[----:B------:R-:W-:Y:S01]  /*23320*/  MOV R2, R225 ;  /* 0x000000e100027202 */ /* 0x000fe20000000f00 */
[----:B------:R-:W-:Y:S05]  /*23330*/  BRA `(.L_x_1759) ;  /* 0xffff927000007947 */ /* 0x000fea000383ffff */
.L_x_1669:
[----:B--234-:R-:W-:Y:S01]  /*23340*/  IMAD.MOV.U32 R53, RZ, RZ, R6 ;  /* 0x000000ffff357224 */ /* 0x01cfe200078e0006 */
[----:B------:R-:W-:Y:S01]  /*23350*/  MOV R2, RZ ;  /* 0x000000ff00027202 */ /* 0x000fe20000000f00 */
[----:B------:R-:W-:Y:S01]  /*23360*/  IMAD.MOV.U32 R52, RZ, RZ, 0x181f ;  /* 0x0000181fff347424 */ /* 0x000fe200078e00ff */
[----:B------:R-:W-:Y:S02]  /*23370*/  MOV R3, 0x23390 ;  /* 0x0002339000037802 */ /* 0x000fe40000000f00 */
[----:B-1----:R-:W-:Y:S05]  /*23380*/  CALL.REL.NOINC `($__internal_25_$__cuda_sm70_shflsync_idx_p) ;  /* 0x00000ec000007944 */ /* 0x002fea0003c00000 */
[----:B------:R-:W-:Y:S01]  /*23390*/  MOV R9, R52 ;  /* 0x0000003400097202 */ /* 0x000fe20000000f00 */
[----:B------:R-:W-:Y:S05]  /*233a0*/  BRA `(.L_x_1760) ;  /* 0xffffa63000007947 */ /* 0x000fea000383ffff */
.L_x_1670:
[----:B------:R-:W-:Y:S01]  /*233b0*/  IMAD.MOV.U32 R53, RZ, RZ, R8 ;  /* 0x000000ffff357224 */ /* 0x000fe200078e0008 */
[----:B------:R-:W-:Y:S01]  /*233c0*/  MOV R2, RZ ;  /* 0x000000ff00027202 */ /* 0x000fe20000000f00 */
[----:B------:R-:W-:Y:S01]  /*233d0*/  IMAD.MOV.U32 R52, RZ, RZ, 0x181f ;  /* 0x0000181fff347424 */ /* 0x000fe200078e00ff */
[----:B------:R-:W-:Y:S02]  /*233e0*/  MOV R3, 0x23400 ;  /* 0x0002340000037802 */ /* 0x000fe40000000f00 */
[----:B-123--:R-:W-:Y:S05]  /*233f0*/  CALL.REL.NOINC `($__internal_25_$__cuda_sm70_shflsync_idx_p) ;  /* 0x00000e5000007944 */ /* 0x00efea0003c00000 */
[----:B------:R-:W-:Y:S01]  /*23400*/  MOV R2, R52 ;  /* 0x0000003400027202 */ /* 0x000fe20000000f00 */
[----:B------:R-:W-:Y:S05]  /*23410*/  BRA `(.L_x_1761) ;  /* 0xffffa5e000007947 */ /* 0x000fea000383ffff */
.L_x_1673:
[----:B------:R-:W-:Y:S01]  /*23420*/  IMAD.MOV.U32 R53, RZ, RZ, R6 ;  /* 0x000000ffff357224 */ /* 0x000fe200078e0006 */
[----:B--2---:R-:W-:Y:S01]  /*23430*/  MOV R2, 0x1 ;  /* 0x0000000100027802 */ /* 0x004fe20000000f00 */
[----:B------:R-:W-:Y:S01]  /*23440*/  IMAD.MOV.U32 R52, RZ, RZ, 0x181f ;  /* 0x0000181fff347424 */ /* 0x000fe200078e00ff */
[----:B------:R-:W-:-:S02]  /*23450*/  MOV R3, 0x23470 ;  /* 0x0002347000037802 */ /* 0x000fc40000000f00 */
[----:B-1-34-:R-:W-:Y:S05]  /*23460*/  CALL.REL.NOINC `($__internal_25_$__cuda_sm70_shflsync_idx_p) ;  /* 0x00000de000007944 */ /* 0x01afea0003c00000 */
        /* <DEDUP_REMOVED lines=8> */
.L_x_1676:
[----:B------:R-:W-:Y:S01]  /*234f0*/  IMAD.MOV.U32 R53, RZ, RZ, R6 ;  /* 0x000000ffff357224 */ /* 0x000fe200078e0006 */
[----:B--2---:R-:W-:Y:S01]  /*23500*/  MOV R2, 0x2 ;  /* 0x0000000200027802 */ /* 0x004fe20000000f00 */
[----:B------:R-:W-:Y:S01]  /*23510*/  IMAD.MOV.U32 R52, RZ, RZ, 0x181f ;  /* 0x0000181fff347424 */ /* 0x000fe200078e00ff */
[----:B------:R-:W-:Y:S02]  /*23520*/  MOV R3, 0x23540 ;  /* 0x0002354000037802 */ /* 0x000fe40000000f00 */
[----:B-1-34-:R-:W-:Y:S05]  /*23530*/  CALL.REL.NOINC `($__internal_25_$__cuda_sm70_shflsync_idx_p) ;  /* 0x00000d1000007944 */ /* 0x01afea0003c00000 */
[----:B------:R-:W-:Y:S01]  /*23540*/  MOV R9, R52 ;  /* 0x0000003400097202 */ /* 0x000fe20000000f00 */
[----:B------:R-:W-:Y:S05]  /*23550*/  BRA `(.L_x_1763) ;  /* 0xffffa6a000007947 */ /* 0x000fea000383ffff */
.L_x_1677:
[----:B------:R-:W-:Y:S01]  /*23560*/  IMAD.MOV.U32 R53, RZ, RZ, R8 ;  /* 0x000000ffff357224 */ /* 0x000fe200078e0008 */
[----:B--2---:R-:W-:Y:S01]  /*23570*/  MOV R2, 0x2 ;  /* 0x0000000200027802 */ /* 0x004fe20000000f00 */
[----:B------:R-:W-:Y:S01]  /*23580*/  IMAD.MOV.U32 R52, RZ, RZ, 0x181f ;  /* 0x0000181fff347424 */ /* 0x000fe200078e00ff */
[----:B------:R-:W-:Y:S02]  /*23590*/  MOV R3, 0x235b0 ;  /* 0x000235b000037802 */ /* 0x000fe40000000f00 */
[----:B-1-34-:R-:W-:Y:S05]  /*235a0*/  CALL.REL.NOINC `($__internal_25_$__cuda_sm70_shflsync_idx_p) ;  /* 0x00000ca000007944 */ /* 0x01afea0003c00000 */
[----:B------:R-:W-:Y:S01]  /*235b0*/  MOV R2, R52 ;  /* 0x0000003400027202 */ /* 0x000fe20000000f00 */
[----:B------:R-:W-:Y:S05]  /*235c0*/  BRA `(.L_x_1764) ;  /* 0xffffa65000007947 */ /* 0x000fea000383ffff */
.L_x_1680:
[----:B------:R-:W-:Y:S01]  /*235d0*/  IMAD.MOV.U32 R53, RZ, RZ, R6 ;  /* 0x000000ffff357224 */ /* 0x000fe200078e0006 */
[----:B---34-:R-:W-:Y:S01]  /*235e0*/  MOV R2, 0x3 ;  /* 0x0000000300027802 */ /* 0x018fe20000000f00 */
[----:B------:R-:W-:Y:S01]  /*235f0*/  IMAD.MOV.U32 R52, RZ, RZ, 0x181f ;  /* 0x0000181fff347424 */ /* 0x000fe200078e00ff */
[----:B------:R-:W-:-:S02]  /*23600*/  MOV R3, 0x23620 ;  /* 0x0002362000037802 */ /* 0x000fc40000000f00 */
[----:B-12---:R-:W-:Y:S05]  /*23610*/  CALL.REL.NOINC `($__internal_25_$__cuda_sm70_shflsync_idx_p) ;  /* 0x00000c3000007944 */ /* 0x006fea0003c00000 */
        /* <DEDUP_REMOVED lines=8> */
.L_x_1682:
[----:B------:R-:W-:Y:S01]  /*236a0*/  IMAD.MOV.U32 R53, RZ, RZ, R6 ;  /* 0x000000ffff357224 */ /* 0x000fe200078e0006 */
[----:B------:R-:W-:Y:S01]  /*236b0*/  MOV R2, RZ ;  /* 0x000000ff00027202 */ /* 0x000fe20000000f00 */
[----:B------:R-:W-:Y:S01]  /*236c0*/  IMAD.MOV.U32 R52, RZ, RZ, 0x1c1f ;  /* 0x00001c1fff347424 */ /* 0x000fe200078e00ff */
[----:B------:R-:W-:Y:S02]  /*236d0*/  MOV R3, 0x236f0 ;  /* 0x000236f000037802 */ /* 0x000fe40000000f00 */
[----:B------:R-:W-:Y:S05]  /*236e0*/  CALL.REL.NOINC `($__internal_25_$__cuda_sm70_shflsync_idx_p) ;  /* 0x00000b6000007944 */ /* 0x000fea0003c00000 */
[----:B------:R-:W-:Y:S01]  /*236f0*/  MOV R4, R52 ;  /* 0x0000003400047202 */ /* 0x000fe20000000f00 */
[----:B------:R-:W-:Y:S05]  /*23700*/  BRA `(.L_x_1766) ;  /* 0xffffa92000007947 */ /* 0x000fea000383ffff */
.L_x_1683:
[----:B------:R-:W-:Y:S01]  /*23710*/  IMAD.MOV.U32 R53, RZ, RZ, R5 ;  /* 0x000000ffff357224 */ /* 0x000fe200078e0005 */
[----:B------:R-:W-:Y:S01]  /*23720*/  MOV R2, RZ ;  /* 0x000000ff00027202 */ /* 0x000fe20000000f00 */
[----:B------:R-:W-:Y:S01]  /*23730*/  IMAD.MOV.U32 R52, RZ, RZ, 0x1c1f ;  /* 0x00001c1fff347424 */ /* 0x000fe200078e00ff */
[----:B------:R-:W-:Y:S02]  /*23740*/  MOV R3, 0x23760 ;  /* 0x0002376000037802 */ /* 0x000fe40000000f00 */
[----:B-12---:R-:W-:Y:S05]  /*23750*/  CALL.REL.NOINC `($__internal_25_$__cuda_sm70_shflsync_idx_p) ;  /* 0x00000af000007944 */ /* 0x006fea0003c00000 */
[----:B------:R-:W-:Y:S01]  /*23760*/  MOV R2, R52 ;  /* 0x0000003400027202 */ /* 0x000fe20000000f00 */
[----:B------:R-:W-:Y:S05]  /*23770*/  BRA `(.L_x_1767) ;  /* 0xffffa8d000007947 */ /* 0x000fea000383ffff */
.L_x_1686:
        /* <DEDUP_REMOVED lines=13> */
.L_x_1690:
[----:B------:R-:W-:Y:S01]  /*23850*/  IMAD.MOV.U32 R53, RZ, RZ, R5 ;  /* 0x000000ffff357224 */ /* 0x000fe200078e0005 */
[----:B------:R-:W-:Y:S01]  /*23860*/  MOV R2, RZ ;  /* 0x000000ff00027202 */ /* 0x000fe20000000f00 */
[----:B------:R-:W-:Y:S01]  /*23870*/  IMAD.MOV.U32 R52, RZ, RZ, 0x181f ;  /* 0x0000181fff347424 */ /* 0x000fe200078e00ff */
[----:B------:R-:W-:Y:S02]  /*23880*/  MOV R3, 0x238a0 ;  /* 0x000238a000037802 */ /* 0x000fe40000000f00 */
[----:B------:R-:W-:Y:S05]  /*23890*/  CALL.REL.NOINC `($__internal_25_$__cuda_sm70_shflsync_idx_p) ;  /* 0x000009b000007944 */ /* 0x000fea0003c00000 */
[----:B------:R-:W-:Y:S01]  /*238a0*/  MOV R9, R52 ;  /* 0x0000003400097202 */ /* 0x000fe20000000f00 */
[----:B------:R-:W-:Y:S05]  /*238b0*/  BRA `(.L_x_1769) ;  /* 0xffffbbe000007947 */ /* 0x000fea000383ffff */
.L_x_1691:
[----:B------:R-:W-:Y:S01]  /*238c0*/  IMAD.MOV.U32 R53, RZ, RZ, R8 ;  /* 0x000000ffff357224 */ /* 0x000fe200078e0008 */
[----:B------:R-:W-:Y:S01]  /*238d0*/  MOV R2, RZ ;  /* 0x000000ff00027202 */ /* 0x000fe20000000f00 */
[----:B------:R-:W-:Y:S01]  /*238e0*/  IMAD.MOV.U32 R52, RZ, RZ, 0x181f ;  /* 0x0000181fff347424 */ /* 0x000fe200078e00ff */
[----:B------:R-:W-:Y:S02]  /*238f0*/  MOV R3, 0x23910 ;  /* 0x0002391000037802 */ /* 0x000fe40000000f00 */
[----:B-12---:R-:W-:Y:S05]  /*23900*/  CALL.REL.NOINC `($__internal_25_$__cuda_sm70_shflsync_idx_p) ;  /* 0x0000094000007944 */ /* 0x006fea0003c00000 */
[----:B------:R-:W-:Y:S01]  /*23910*/  MOV R2, R52 ;  /* 0x0000003400027202 */ /* 0x000fe20000000f00 */
[----:B------:R-:W-:Y:S05]  /*23920*/  BRA `(.L_x_1770) ;  /* 0xffffbb9000007947 */ /* 0x000fea000383ffff */
.L_x_1694:
        /* <DEDUP_REMOVED lines=13> */
.L_x_1697:
[----:B------:R-:W-:Y:S01]  /*23a00*/  IMAD.MOV.U32 R53, RZ, RZ, R5 ;  /* 0x000000ffff357224 */ /* 0x000fe200078e0005 */
[----:B-1--4-:R-:W-:Y:S01]  /*23a10*/  MOV R2, 0x2 ;  /* 0x0000000200027802 */ /* 0x012fe20000000f00 */
[----:B------:R-:W-:Y:S01]  /*23a20*/  IMAD.MOV.U32 R52, RZ, RZ, 0x181f ;  /* 0x0000181fff347424 */ /* 0x000fe200078e00ff */
[----:B------:R-:W-:Y:S02]  /*23a30*/  MOV R3, 0x23a50 ;  /* 0x00023a5000037802 */ /* 0x000fe40000000f00 */
[----:B--23--:R-:W-:Y:S05]  /*23a40*/  CALL.REL.NOINC `($__internal_25_$__cuda_sm70_shflsync_idx_p) ;  /* 0x0000080000007944 */ /* 0x00cfea0003c00000 */
[----:B------:R-:W-:Y:S01]  /*23a50*/  MOV R9, R52 ;  /* 0x0000003400097202 */ /* 0x000fe20000000f00 */
[----:B------:R-:W-:Y:S05]  /*23a60*/  BRA `(.L_x_1772) ;  /* 0xffffbc6000007947 */ /* 0x000fea000383ffff */
.L_x_1698:
[----:B------:R-:W-:Y:S01]  /*23a70*/  IMAD.MOV.U32 R53, RZ, RZ, R8 ;  /* 0x000000ffff357224 */ /* 0x000fe200078e0008 */
[----:B----4-:R-:W-:Y:S01]  /*23a80*/  MOV R2, 0x2 ;  /* 0x0000000200027802 */ /* 0x010fe20000000f00 */
[----:B------:R-:W-:Y:S01]  /*23a90*/  IMAD.MOV.U32 R52, RZ, RZ, 0x181f ;  /* 0x0000181fff347424 */ /* 0x000fe200078e00ff */
[----:B------:R-:W-:Y:S02]  /*23aa0*/  MOV R3, 0x23ac0 ;  /* 0x00023ac000037802 */ /* 0x000fe40000000f00 */
[----:B-123--:R-:W-:Y:S05]  /*23ab0*/  CALL.REL.NOINC `($__internal_25_$__cuda_sm70_shflsync_idx_p) ;  /* 0x0000079000007944 */ /* 0x00efea0003c00000 */
[----:B------:R-:W-:Y:S01]  /*23ac0*/  MOV R2, R52 ;  /* 0x0000003400027202 */ /* 0x000fe20000000f00 */
[----:B------:R-:W-:Y:S05]  /*23ad0*/  BRA `(.L_x_1773) ;  /* 0xffffbc1000007947 */ /* 0x000fea000383ffff */
.L_x_1701:
        /* <DEDUP_REMOVED lines=13> */
.L_x_1703:
[----:B------:R-:W-:Y:S01]  /*23bb0*/  IMAD.MOV.U32 R53, RZ, RZ, R74 ;  /* 0x000000ffff357224 */ /* 0x000fe200078e004a */
[----:B------:R-:W-:Y:S01]  /*23bc0*/  MOV R2, RZ ;  /* 0x000000ff00027202 */ /* 0x000fe20000000f00 */
[----:B------:R-:W-:Y:S01]  /*23bd0*/  IMAD.MOV.U32 R52, RZ, RZ, 0x1f ;  /* 0x0000001fff347424 */ /* 0x000fe200078e00ff */
[----:B------:R-:W-:Y:S02]  /*23be0*/  MOV R3, 0x23c00 ;  /* 0x00023c0000037802 */ /* 0x000fe40000000f00 */
[----:B------:R-:W-:Y:S05]  /*23bf0*/  CALL.REL.NOINC `($__internal_25_$__cuda_sm70_shflsync_idx_p) ;  /* 0x0000065000007944 */ /* 0x000fea0003c00000 */
[----:B------:R-:W-:Y:S01]  /*23c00*/  MOV R10, R52 ;  /* 0x00000034000a7202 */ /* 0x000fe20000000f00 */
[----:B------:R-:W-:Y:S05]  /*23c10*/  BRA `(.L_x_1775) ;  /* 0xffffbd9000007947 */ /* 0x000fea000383ffff */
.L_x_1704:
[----:B------:R-:W-:Y:S01]  /*23c20*/  IMAD.MOV.U32 R53, RZ, RZ, R74 ;  /* 0x000000ffff357224 */ /* 0x000fe200078e004a */
[----:B------:R-:W-:Y:S01]  /*23c30*/  MOV R2, 0x1 ;  /* 0x0000000100027802 */ /* 0x000fe20000000f00 */
[----:B------:R-:W-:Y:S01]  /*23c40*/  IMAD.MOV.U32 R52, RZ, RZ, 0x1f ;  /* 0x0000001fff347424 */ /* 0x000fe200078e00ff */
[----:B------:R-:W-:Y:S02]  /*23c50*/  MOV R3, 0x23c70 ;  /* 0x00023c7000037802 */ /* 0x000fe40000000f00 */
[----:B-12---:R-:W-:Y:S05]  /*23c60*/  CALL.REL.NOINC `($__internal_25_$__cuda_sm70_shflsync_idx_p) ;  /* 0x000005e000007944 */ /* 0x006fea0003c00000 */
[----:B------:R-:W-:Y:S01]  /*23c70*/  MOV R9, R52 ;  /* 0x0000003400097202 */ /* 0x000fe20000000f00 */
[----:B------:R-:W-:Y:S05]  /*23c80*/  BRA `(.L_x_1776) ;  /* 0xffffbd4000007947 */ /* 0x000fea000383ffff */
.L_x_1705:
[----:B------:R-:W-:Y:S02]  /*23c90*/  MOV R3, 0x1 ;  /* 0x0000000100037802 */ /* 0x000fe40000000f00 */
[----:B------:R-:W-:-:S02]  /*23ca0*/  MOV R4, 0x23cc0 ;  /* 0x00023cc000047802 */ /* 0x000fc40000000f00 */
[----:B-1234-:R-:W-:Y:S05]  /*23cb0*/  CALL.REL.NOINC `($__internal_26_$__cuda_sm70_shflsync_up_p) ;  /* 0x000005f000007944 */ /* 0x01efea0003c00000 */
[----:B------:R-:W-:Y:S05]  /*23cc0*/  BRA `(.L_x_1777) ;  /* 0xffffbe3000007947 */ /* 0x000fea000383ffff */
.L_x_1706:
[----:B------:R-:W-:Y:S02]  /*23cd0*/  MOV R3, 0x2 ;  /* 0x0000000200037802 */ /* 0x000fe40000000f00 */
[----:B------:R-:W-:-:S02]  /*23ce0*/  MOV R4, 0x23d00 ;  /* 0x00023d0000047802 */ /* 0x000fc40000000f00 */
[----:B--2-4-:R-:W-:Y:S05]  /*23cf0*/  CALL.REL.NOINC `($__internal_26_$__cuda_sm70_shflsync_up_p) ;  /* 0x000005b000007944 */ /* 0x014fea0003c00000 */
[----:B------:R-:W-:Y:S02]  /*23d00*/  SEL R3, R3, RZ, P1 ;  /* 0x000000ff03037207 */ /* 0x000fe40000800000 */
[----:B------:R-:W-:-:S03]  /*23d10*/  MOV R4, 0x23d50 ;  /* 0x00023d5000047802 */ /* 0x000fc60000000f00 */
[----:B------:R-:W-:Y:S02]  /*23d20*/  IMAD.IADD R2, R2, 0x1, R3 ;  /* 0x0000000102027824 */ /* 0x000fe400078e0203 */
[----:B------:R-:W-:Y:S02]  /*23d30*/  IMAD.MOV.U32 R3, RZ, RZ, 0x4 ;  /* 0x00000004ff037424 */ /* 0x000fe400078e00ff */
[----:B------:R-:W-:Y:S05]  /*23d40*/  CALL.REL.NOINC `($__internal_26_$__cuda_sm70_shflsync_up_p) ;  /* 0x0000056000007944 */ /* 0x000fea0003c00000 */
        /* <DEDUP_REMOVED lines=12> */
[----:B------:R-:W-:Y:S01]  /*23e10*/  IMAD.IADD R4, R3, 0x1, R2 ;  /* 0x0000000103047824 */ /* 0x000fe200078e0202 */
[----:B------:R-:W-:Y:S01]  /*23e20*/  MOV R3, 0x23e60 ;  /* 0x00023e6000037802 */ /* 0x000fe20000000f00 */
[----:B------:R-:W-:Y:S02]  /*23e30*/  IMAD.MOV.U32 R2, RZ, RZ, 0x1f ;  /* 0x0000001fff027424 */ /* 0x000fe400078e00ff */
[----:B------:R-:W-:Y:S02]  /*23e40*/  IMAD.MOV.U32 R53, RZ, RZ, R4 ;  /* 0x000000ffff357224 */ /* 0x000fe400078e0004 */
[----:B------:R-:W-:Y:S05]  /*23e50*/  CALL.REL.NOINC `($__internal_25_$__cuda_sm70_shflsync_idx_p) ;  /* 0x000003f000007944 */ /* 0x000fea0003c00000 */
[----:B------:R-:W-:Y:S01]  /*23e60*/  MOV R2, R52 ;  /* 0x0000003400027202 */ /* 0x000fe20000000f00 */
[----:B------:R-:W-:Y:S05]  /*23e70*/  BRA `(.L_x_1778) ;  /* 0xffffbd8000007947 */ /* 0x000fea000383ffff */
.L_x_1710:
[----:B------:R-:W-:Y:S02]  /*23e80*/  MOV R3, 0x1 ;  /* 0x0000000100037802 */ /* 0x000fe40000000f00 */
[----:B------:R-:W-:Y:S02]  /*23e90*/  MOV R4, 0x23eb0 ;  /* 0x00023eb000047802 */ /* 0x000fe40000000f00 */
[----:B------:R-:W-:Y:S05]  /*23ea0*/  CALL.REL.NOINC `($__internal_26_$__cuda_sm70_shflsync_up_p) ;  /* 0x0000040000007944 */ /* 0x000fea0003c00000 */
[----:B------:R-:W-:Y:S05]  /*23eb0*/  BRA `(.L_x_1779) ;  /* 0xffffbeb000007947 */ /* 0x000fea000383ffff */
.L_x_1711:
[----:B------:R-:W-:Y:S02]  /*23ec0*/  MOV R3, 0x2 ;  /* 0x0000000200037802 */ /* 0x000fe40000000f00 */
[----:B------:R-:W-:Y:S02]  /*23ed0*/  MOV R4, 0x23ef0 ;  /* 0x00023ef000047802 */ /* 0x000fe40000000f00 */
        /* <DEDUP_REMOVED lines=25> */
.L_x_1713:
[----:B------:R-:W-:Y:S02]  /*24070*/  SEL R2, RZ, 0x1, P0 ;  /* 0x00000001ff027807 */ /* 0x000fe40000000000 */
[----:B------:R-:W-:Y:S02]  /*24080*/  MOV R3, 0x240a0 ;  /* 0x000240a000037802 */ /* 0x000fe40000000f00 */
[----:B-1----:R-:W-:Y:S05]  /*24090*/  CALL.REL.NOINC `($__internal_27_$__cuda_sm70_votesync_ballot) ;  /* 0x0000027000007944 */ /* 0x002fea0003c00000 */
[----:B------:R-:W-:Y:S05]  /*240a0*/  BRA `(.L_x_1781) ;  /* 0xffffbe5000007947 */ /* 0x000fea000383ffff */
.L_x_1714:
[----:B------:R-:W-:Y:S01]  /*240b0*/  IMAD.MOV.U32 R53, RZ, RZ, R6 ;  /* 0x000000ffff357224 */ /* 0x000fe200078e0006 */
[----:B--2---:R-:W-:Y:S01]  /*240c0*/  MOV R2, R9 ;  /* 0x0000000900027202 */ /* 0x004fe20000000f00 */
[----:B------:R-:W-:Y:S01]  /*240d0*/  IMAD.MOV.U32 R52, RZ, RZ, 0x1f ;  /* 0x0000001fff347424 */ /* 0x000fe200078e00ff */
[----:B------:R-:W-:-:S02]  /*240e0*/  MOV R3, 0x24100 ;  /* 0x0002410000037802 */ /* 0x000fc40000000f00 */
[----:B-1----:R-:W-:Y:S05]  /*240f0*/  CALL.REL.NOINC `($__internal_25_$__cuda_sm70_shflsync_idx_p) ;  /* 0x0000015000007944 */ /* 0x002fea0003c00000 */
[----:B------:R-:W-:Y:S01]  /*24100*/  IMAD.MOV.U32 R6, RZ, RZ, R52 ;  /* 0x000000ffff067224 */ /* 0x000fe200078e0034 */
[----:B------:R-:W-:Y:S01]  /*24110*/  MOV R2, R9 ;  /* 0x0000000900027202 */ /* 0x000fe20000000f00 */
[----:B------:R-:W-:Y:S01]  /*24120*/  IMAD.MOV.U32 R53, RZ, RZ, R8 ;  /* 0x000000ffff357224 */ /* 0x000fe200078e0008 */
[----:B------:R-:W-:-:S02]  /*24130*/  MOV R52, 0x1f ;  /* 0x0000001f00347802 */ /* 0x000fc40000000f00 */
[----:B------:R-:W-:Y:S02]  /*24140*/  MOV R3, 0x24160 ;  /* 0x0002416000037802 */ /* 0x000fe40000000f00 */
[----:B------:R-:W-:Y:S05]  /*24150*/  CALL.REL.NOINC `($__internal_25_$__cuda_sm70_shflsync_idx_p) ;  /* 0x000000f000007944 */ /* 0x000fea0003c00000 */
[----:B------:R-:W-:Y:S01]  /*24160*/  MOV R5, R52 ;  /* 0x0000003400057202 */ /* 0x000fe20000000f00 */
[----:B------:R-:W-:Y:S05]  /*24170*/  BRA `(.L_x_1782) ;  /* 0xffffbdf000007947 */ /* 0x000fea000383ffff */
.L_x_1717:
[----:B------:R-:W-:Y:S01]  /*24180*/  IMAD.MOV.U32 R53, RZ, RZ, R4 ;  /* 0x000000ffff357224 */ /* 0x000fe200078e0004 */
[----:B--2---:R-:W-:Y:S01]  /*24190*/  MOV R2, R9 ;  /* 0x0000000900027202 */ /* 0x004fe20000000f00 */
[----:B------:R-:W-:Y:S01]  /*241a0*/  IMAD.MOV.U32 R52, RZ, RZ, 0x1f ;  /* 0x0000001fff347424 */ /* 0x000fe200078e00ff */
[----:B------:R-:W-:Y:S02]  /*241b0*/  MOV R3, 0x241d0 ;  /* 0x000241d000037802 */ /* 0x000fe40000000f00 */
[----:B-1--4-:R-:W-:Y:S05]  /*241c0*/  CALL.REL.NOINC `($__internal_25_$__cuda_sm70_shflsync_idx_p) ;  /* 0x0000008000007944 */ /* 0x012fea0003c00000 */
[----:B------:R-:W-:Y:S01]  /*241d0*/  MOV R16, R52 ;  /* 0x0000003400107202 */ /* 0x000fe20000000f00 */
[----:B------:R-:W-:Y:S05]  /*241e0*/  BRA `(.L_x_1716) ;  /* 0xffffbde000007947 */ /* 0x000fea000383ffff */
        .weak           $__internal_24_$__cuda_sm70_shflsync_bfly_p
        .type           $__internal_24_$__cuda_sm70_shflsync_bfly_p,@function
        .size           $__internal_24_$__cuda_sm70_shflsync_bfly_p,($__internal_25_$__cuda_sm70_shflsync_idx_p - $__internal_24_$__cuda_sm70_shflsync_bfly_p)
$__internal_24_$__cuda_sm70_shflsync_bfly_p:
[----:B------:R-:W-:Y:S02]  /*241f0*/  MOV R225, 0x1f ;  /* 0x0000001f00e17802 */ /* 0x000fe40000000f00 */
[----:B------:R-:W-:-:S04]  /*24200*/  MOV R235, 0xffffffff ;  /* 0xffffffff00eb7802 */ /* 0x000fc80000000f00 */
[----:B------:R-:W-:Y:S04]  /*24210*/  WARPSYNC R235 ;  /* 0x000000eb00007348 */ /* 0x000fe80003800000 */
[----:B------:R1:W2:Y:S02]  /*24220*/  SHFL.BFLY PT, R225, R4, R3, R225 ;  /* 0x0c00000304e17389 */ /* 0x0002a400000e00e1 */
[----:B-1----:R-:W-:-:S04]  /*24230*/  MOV R3, 0x0 ;  /* 0x0000000000037802 */ /* 0x002fc80000000f00 */
[----:B--2---:R-:W-:Y:S05]  /*24240*/  RET.REL.NODEC R2 `(_ZN7cutlass13device_kernelIN5flash19enable_sm80_to_sm89INS1_16FlashAttnFwdSm80INS1_25CollectiveMainloopFwdSm80ILi8ELi1ELb1EN4cute5tupleIJNS5_1CILi128EEENS7_ILi112EEES8_EEELi128ENS_10bfloat16_tEfNS_4arch4Sm80ELb1ELb0ELb1ELb1ELb1ELb1ELb1ELb1EEENS1_21CollectiveEpilogueFwdINS6_IJS8_S8_S9_EEENS6_IJNS7_ILi1EEESH_SH_EEESB_SD_Li256ELb1ELb1ELb1ELb0EEENS1_36VarlenDynamicPersistentTileSchedulerILi128ELi112ELi256ELi256ELb1ELb1ELb0ELb1ELb1ELb1EEEEEEEEEvNT_6ParamsE) ;  /* 0xfffdbdb002007950 */ /* 0x004fea0003c3ffff */
        .weak           $__internal_25_$__cuda_sm70_shflsync_idx_p
        .type           $__internal_25_$__cuda_sm70_shflsync_idx_p,@function
        .size           $__internal_25_$__cuda_sm70_shflsync_idx_p,($__internal_26_$__cuda_sm70_shflsync_up_p - $__internal_25_$__cuda_sm70_shflsync_idx_p)
$__internal_25_$__cuda_sm70_shflsync_idx_p:
[----:B------:R-:W-:-:S04]  /*24250*/  MOV R240, 0xffffffff ;  /* 0xffffffff00f07802 */ /* 0x000fc80000000f00 */
[----:B------:R-:W-:Y:S04]  /*24260*/  WARPSYNC R240 ;  /* 0x000000f000007348 */ /* 0x000fe80003800000 */
[----:B------:R1:W2:Y:S02]  /*24270*/  SHFL.IDX PT, R52, R53, R2, R52 ;  /* 0x0000000235347389 */ /* 0x0002a400000e0034 */
[----:B-1----:R-:W-:Y:S02]  /*24280*/  MOV R2, R3 ;  /* 0x0000000300027202 */ /* 0x002fe40000000f00 */
[----:B------:R-:W-:-:S04]  /*24290*/  MOV R3, 0x0 ;  /* 0x0000000000037802 */ /* 0x000fc80000000f00 */
[----:B--2---:R-:W-:Y:S05]  /*242a0*/  RET.REL.NODEC R2 `(_ZN7cutlass13device_kernelIN5flash19enable_sm80_to_sm89INS1_16FlashAttnFwdSm80INS1_25CollectiveMainloopFwdSm80ILi8ELi1ELb1EN4cute5tupleIJNS5_1CILi128EEENS7_ILi112EEES8_EEELi128ENS_10bfloat16_tEfNS_4arch4Sm80ELb1ELb0ELb1ELb1ELb1ELb1ELb1ELb1EEENS1_21CollectiveEpilogueFwdINS6_IJS8_S8_S9_EEENS6_IJNS7_ILi1EEESH_SH_EEESB_SD_Li256ELb1ELb1ELb1ELb0EEENS1_36VarlenDynamicPersistentTileSchedulerILi128ELi112ELi256ELi256ELb1ELb1ELb0ELb1ELb1ELb1EEEEEEEEEvNT_6ParamsE) ;  /* 0xfffdbd5002007950 */ /* 0x004fea0003c3ffff */
        .weak           $__internal_26_$__cuda_sm70_shflsync_up_p
        .type           $__internal_26_$__cuda_sm70_shflsync_up_p,@function
        .size           $__internal_26_$__cuda_sm70_shflsync_up_p,($__internal_27_$__cuda_sm70_votesync_ballot - $__internal_26_$__cuda_sm70_shflsync_up_p)
$__internal_26_$__cuda_sm70_shflsync_up_p:
[----:B------:R-:W-:Y:S02]  /*242b0*/  MOV R11, 0xffffffff ;  /* 0xffffffff000b7802 */ /* 0x000fe40000000f00 */
[----:B------:R-:W-:Y:S02]  /*242c0*/  MOV R5, RZ ;  /* 0x000000ff00057202 */ /* 0x000fe40000000f00 */
[----:B------:R-:W-:Y:S04]  /*242d0*/  WARPSYNC R11 ;  /* 0x0000000b00007348 */ /* 0x000fe80003800000 */
[----:B------:R1:W2:Y:S02]  /*242e0*/  SHFL.UP PT, R3, R2, R3, R5 ;  /* 0x0400000302037389 */ /* 0x0002a400000e0005 */
[----:B-1----:R-:W-:-:S04]  /*242f0*/  MOV R5, 0x0 ;  /* 0x0000000000057802 */ /* 0x002fc80000000f00 */
[----:B--2---:R-:W-:Y:S05]  /*24300*/  RET.REL.NODEC R4 `(_ZN7cutlass13device_kernelIN5flash19enable_sm80_to_sm89INS1_16FlashAttnFwdSm80INS1_25CollectiveMainloopFwdSm80ILi8ELi1ELb1EN4cute5tupleIJNS5_1CILi128EEENS7_ILi112EEES8_EEELi128ENS_10bfloat16_tEfNS_4arch4Sm80ELb1ELb0ELb1ELb1ELb1ELb1ELb1ELb1EEENS1_21CollectiveEpilogueFwdINS6_IJS8_S8_S9_EEENS6_IJNS7_ILi1EEESH_SH_EEESB_SD_Li256ELb1ELb1ELb1ELb0EEENS1_36VarlenDynamicPersistentTileSchedulerILi128ELi112ELi256ELi256ELb1ELb1ELb0ELb1ELb1ELb1EEEEEEEEEvNT_6ParamsE) ;  /* 0xfffdbcf004007950 */ /* 0x004fea0003c3ffff */
        .weak           $__internal_27_$__cuda_sm70_votesync_ballot
        .type           $__internal_27_$__cuda_sm70_votesync_ballot,@function
        .size           $__internal_27_$__cuda_sm70_votesync_ballot,(.L_x_3603 - $__internal_27_$__cuda_sm70_votesync_ballot)
$__internal_27_$__cuda_sm70_votesync_ballot:
[----:B------:R-:W-:Y:S01]  /*24310*/  ISETP.NE.U32.AND P0, PT, R2, 0x1, PT ;  /* 0x000000010200780c */ /* 0x000fe20003f05070 */
[----:B------:R-:W-:-:S04]  /*24320*/  IMAD.MOV.U32 R5, RZ, RZ, -0x1 ;  /* 0xffffffffff057424 */ /* 0x000fc800078e00ff */
[----:B------:R-:W-:Y:S08]  /*24330*/  WARPSYNC R5 ;  /* 0x0000000500007348 */ /* 0x000ff00003800000 */
[----:B------:R-:W-:-:S04]  /*24340*/  VOTE.ANY R2, PT, !P0 ;  /* 0x0000000000027806 */ /* 0x000fc800040e0100 */
[----:B------:R-:W-:Y:S01]  /*24350*/  LOP3.LUT R15, R2, R5, RZ, 0xc0, !PT ;  /* 0x00000005020f7212 */ /* 0x000fe200078ec0ff */
[----:B------:R-:W-:Y:S02]  /*24360*/  IMAD.MOV.U32 R2, RZ, RZ, R3 ;  /* 0x000000ffff027224 */ /* 0x000fe400078e0003 */
[----:B------:R-:W-:-:S04]  /*24370*/  IMAD.MOV.U32 R3, RZ, RZ, 0x0 ;  /* 0x00000000ff037424 */ /* 0x000fc800078e00ff */
[----:B------:R-:W-:Y:S05]  /*24380*/  RET.REL.NODEC R2 `(_ZN7cutlass13device_kernelIN5flash19enable_sm80_to_sm89INS1_16FlashAttnFwdSm80INS1_25CollectiveMainloopFwdSm80ILi8ELi1ELb1EN4cute5tupleIJNS5_1CILi128EEENS7_ILi112EEES8_EEELi128ENS_10bfloat16_tEfNS_4arch4Sm80ELb1ELb0ELb1ELb1ELb1ELb1ELb1ELb1EEENS1_21CollectiveEpilogueFwdINS6_IJS8_S8_S9_EEENS6_IJNS7_ILi1EEESH_SH_EEESB_SD_Li256ELb1ELb1ELb1ELb0EEENS1_36VarlenDynamicPersistentTileSchedulerILi128ELi112ELi256ELi256ELb1ELb1ELb0ELb1ELb1ELb1EEEEEEEEEvNT_6ParamsE) ;  /* 0xfffdbc7002007950 */ /* 0x000fea0003c3ffff */
.L_x_1783:
        /* <DEDUP_REMOVED lines=15> */
.L_x_3603:


//--------------------- .text._ZN7cutlass13device_kernelIN5flash19enable_sm80_to_sm89INS1_16FlashAttnFwdSm80INS1_25CollectiveMainloopFwdSm80ILi8ELi1ELb1EN4cute5tupleIJNS5_1CILi128EEES8_S8_EEELi128ENS_10bfloat16_tEfNS_4arch4Sm80ELb0ELb0ELb0ELb0ELb1ELb0ELb1ELb1EEENS1_21CollectiveEpilogueFwdIS9_NS6_IJNS7_ILi1EEESF_SF_EEESA_SC_Li256ELb0ELb1ELb1ELb0EEENS1_19SingleTileSchedulerILb0ELb1ELb1ELi128EEEEEEEEEvNT_6ParamsE --------------------------
	.section	.text._ZN7cutlass13device_kernelIN5flash19enable_sm80_to_sm89INS1_16FlashAttnFwdSm80INS1_25CollectiveMainloopFwdSm80ILi8ELi1ELb1EN4cute5tupleIJNS5_1CILi128EEES8_S8_EEELi128ENS_10bfloat16_tEfNS_4arch4Sm80ELb0ELb0ELb0ELb0ELb1ELb0ELb1ELb1EEENS1_21CollectiveEpilogueFwdIS9_NS6_IJNS7_ILi1EEESF_SF_EEESA_SC_Li256ELb0ELb1ELb1ELb0EEENS1_19SingleTileSchedulerILb0ELb1ELb1ELi128EEEEEEEEEvNT_6ParamsE,"ax",@progbits
	.sectioninfo	@"SHI_REGISTERS=252"
	.align	128
.text._ZN7cutlass13device_kernelIN5flash19enable_sm80_to_sm89INS1_16FlashAttnFwdSm80INS1_25CollectiveMainloopFwdSm80ILi8ELi1ELb1EN4cute5tupleIJNS5_1CILi128EEES8_S8_EEELi128ENS_10bfloat16_tEfNS_4arch4Sm80ELb0ELb0ELb0ELb0ELb1ELb0ELb1ELb1EEENS1_21CollectiveEpilogueFwdIS9_NS6_IJNS7_ILi1EEESF_SF_EEESA_SC_Li256ELb0ELb1ELb1ELb0EEENS1_19SingleTileSchedulerILb0ELb1ELb1ELi128EEEEEEEEEvNT_6ParamsE:
        .type           _ZN7cutlass13device_kernelIN5flash19enable_sm80_to_sm89INS1_16FlashAttnFwdSm80INS1_25CollectiveMainloopFwdSm80ILi8ELi1ELb1EN4cute5tupleIJNS5_1CILi128EEES8_S8_EEELi128ENS_10bfloat16_tEfNS_4arch4Sm80ELb0ELb0ELb0ELb0ELb1ELb0ELb1ELb1EEENS1_21CollectiveEpilogueFwdIS9_NS6_IJNS7_ILi1EEESF_SF_EEESA_SC_Li256ELb0ELb1ELb1ELb0EEENS1_19SingleTileSchedulerILb0ELb1ELb1ELi128EEEEEEEEEvNT_6ParamsE,@function
        .size           _ZN7cutlass13device_kernelIN5flash19enable_sm80_to_sm89INS1_16FlashAttnFwdSm80INS1_25CollectiveMainloopFwdSm80ILi8ELi1ELb1EN4cute5tupleIJNS5_1CILi128EEES8_S8_EEELi128ENS_10bfloat16_tEfNS_4arch4Sm80ELb0ELb0ELb0ELb0ELb1ELb0ELb1ELb1EEENS1_21CollectiveEpilogueFwdIS9_NS6_IJNS7_ILi1EEESF_SF_EEESA_SC_Li256ELb0ELb1ELb1ELb0EEENS1_19SingleTileSchedulerILb0ELb1ELb1ELi128EEEEEEEEEvNT_6ParamsE,(.L_x_3608 - _ZN7cutlass13device_kernelIN5flash19enable_sm80_to_sm89INS1_16FlashAttnFwdSm80INS1_25CollectiveMainloopFwdSm80ILi8ELi1ELb1EN4cute5tupleIJNS5_1CILi128EEES8_S8_EEELi128ENS_10bfloat16_tEfNS_4arch4Sm80ELb0ELb0ELb0ELb0ELb1ELb0ELb1ELb1EEENS1_21CollectiveEpilogueFwdIS9_NS6_IJNS7_ILi1EEESF_SF_EEESA_SC_Li256ELb0ELb1ELb1ELb0EEENS1_19SingleTileSchedulerILb0ELb1ELb1ELi128EEEEEEEEEvNT_6ParamsE)
        .other          _ZN7cutlass13device_kernelIN5flash19enable_sm80_to_sm89INS1_16FlashAttnFwdSm80INS1_25CollectiveMainloopFwdSm80ILi8ELi1ELb1EN4cute5tupleIJNS5_1CILi128EEES8_S8_EEELi128ENS_10bfloat16_tEfNS_4arch4Sm80ELb0ELb0ELb0ELb0ELb1ELb0ELb1ELb1EEENS1_21CollectiveEpilogueFwdIS9_NS6_IJNS7_ILi1EEESF_SF_EEESA_SC_Li256ELb0ELb1ELb1ELb0EEENS1_19SingleTileSchedulerILb0ELb1ELb1ELi128EEEEEEEEEvNT_6ParamsE,@"STO_CUDA_ENTRY STV_DEFAULT"
_ZN7cutlass13device_kernelIN5flash19enable_sm80_to_sm89INS1_16FlashAttnFwdSm80INS1_25CollectiveMainloopFwdSm80ILi8ELi1ELb1EN4cute5tupleIJNS5_1CILi128EEES8_S8_EEELi128ENS_10bfloat16_tEfNS_4arch4Sm80ELb0ELb0ELb0ELb0ELb1ELb0ELb1ELb1EEENS1_21CollectiveEpilogueFwdIS9_NS6_IJNS7_ILi1EEESF_SF_EEESA_SC_Li256ELb0ELb1ELb1ELb0EEENS1_19SingleTileSchedulerILb0ELb1ELb1ELi128EEEEEEEEEvNT_6ParamsE:
        /* <DEDUP_REMOVED lines=17> */
.L_x_1784:
[----:B------:R-:W-:Y:S02]  /*0110*/  ULDC.64 UR4, c[0x0][0x550] ;  /* 0x0001540000047ab9 */ /* 0x000fe40000000a00 */
[----:B------:R-:W-:Y:S02]  /*0120*/  UISETP.NE.AND UP0, UPT, UR4, 0x1, UPT ;  /* 0x000000010400788c */ /* 0x000fe4000bf05270 */
[----:B------:R-:W-:-:S02]  /*0130*/  UIMAD.WIDE.U32 UR8, UR6, UR5, URZ ;  /* 0x00000005060872a5 */ /* 0x000fc4000f8e003f */
[----:B------:R-:W-:Y:S02]  /*0140*/  ULDC UR4, c[0x0][0x558] ;  /* 0x0001560000047ab9 */ /* 0x000fe40000000800 */
[----:B------:R-:W-:-:S05]  /*0150*/  UMOV UR10, UR6 ;  /* 0x00000006000a7c82 */ /* 0x000fca0008000000 */
[----:B------:R-:W-:-:S03]  /*0160*/  @UP0 USHF.R.U32.HI UR10, URZ, UR4, UR9 ;  /* 0x000000043f0a0299 */ /* 0x000fc60008011609 */
.L_x_1785:
        /* <DEDUP_REMOVED lines=66> */
.L_x_1786:
        /* <DEDUP_REMOVED lines=57> */
[----:B------:R-:W-:Y:S01]  /*0920*/  IMAD.MOV.U32 R239, RZ, RZ, RZ ;  /* 0x000000ffffef7224 */ /* 0x000fe200078e00ff */
[----:B-1----:R-:W-:Y:S01]  /*0930*/  LEA.HI R3, R10, R5, RZ, 0x3 ;  /* 0x000000050a037211 */ /* 0x002fe200078f18ff */
[----:B------:R-:W-:-:S03]  /*0940*/  IMAD.MOV.U32 R2, RZ, RZ, c[0x0][0x2b8] ;  /* 0x0000ae00ff027624 */ /* 0x000fc600078e00ff */
[----:B------:R-:W-:Y:S02]  /*0950*/  LOP3.LUT R33, R3, 0xfffffff8, RZ, 0xc0, !PT ;  /* 0xfffffff803217812 */ /* 0x000fe400078ec0ff */
[----:B------:R-:W-:-:S03]  /*0960*/  SHF.R.S32.HI R3, RZ, 0x3, R3 ;  /* 0x00000003ff037819 */ /* 0x000fc60000011403 */
[----:B------:R-:W-:-:S04]  /*0970*/  IMAD.IADD R33, R5, 0x1, -R33 ;  /* 0x0000000105217824 */ /* 0x000fc800078e0a21 */
[----:B------:R-:W-:Y:S01]  /*0980*/  IMAD R242, R33, 0x20, R3 ;  /* 0x0000002021f27824 */ /* 0x000fe200078e0203 */
        /* <DEDUP_REMOVED lines=33> */
[----:B------:R-:W-:Y:S01]  /*0ba0*/  IMAD.MOV R4, RZ, RZ, -R4 ;  /* 0x000000ffff047224 */ /* 0x000fe200078e0a04 */
[----:B------:R-:W-:Y:S01]  /*0bb0*/  UIMAD UR20, UR20, UR4, URZ ;  /* 0x00000004141472a4 */ /* 0x000fe2000f8e023f */
[----:B------:R-:W-:Y:S01]  /*0bc0*/  SHF.R.S32.HI R36, RZ, 0x1f, R32 ;  /* 0x0000001fff247819 */ /* 0x000fe20000011420 */
[----:B------:R-:W-:Y:S01]  /*0bd0*/  UIADD3 UR23, UR23, UR19, URZ ;  /* 0x0000001317177290 */ /* 0x000fe2000fffe03f */
[----:B------:R-:W-:Y:S01]  /*0be0*/  ISETP.GE.AND P3, PT, R37, c[0x0][0x198], PT ;  /* 0x0000660025007a0c */ /* 0x000fe20003f66270 */
[----:B------:R-:W-:Y:S01]  /*0bf0*/  UIMAD UR5, UR18, UR5, UR20 ;  /* 0x00000005120572a4 */ /* 0x000fe2000f8e0214 */
[----:B------:R-:W-:Y:S01]  /*0c00*/  LEA.HI R36, R36, R32, RZ, 0x3 ;  /* 0x0000002024247211 */ /* 0x000fe200078f18ff */
[----:B------:R-:W-:Y:S01]  /*0c10*/  UIMAD.WIDE.U32 UR18, UR18, UR4, UR22 ;  /* 0x00000004121272a5 */ /* 0x000fe2000f8e0016 */
[----:B------:R-:W-:Y:S01]  /*0c20*/  IMAD R240, R4, c[0x0][0x2b8], R240 ;  /* 0x0000ae0004f07a24 */ /* 0x000fe200078e02f0 */
[----:B------:R-:W-:Y:S01]  /*0c30*/  ISETP.GE.AND P2, PT, R32, c[0x0][0x198], PT ;  /* 0x0000660020007a0c */ /* 0x000fe20003f46270 */
[----:B------:R-:W-:Y:S01]  /*0c40*/  UIMAD UR15, UR6, -0x80, UR15 ;  /* 0xffffff80060f78a4 */ /* 0x000fe2000f8e020f */
[----:B------:R-:W-:Y:S01]  /*0c50*/  LOP3.LUT R36, R36, 0xfffffff8, RZ, 0xc0, !PT ;  /* 0xfffffff824247812 */ /* 0x000fe200078ec0ff */
[----:B------:R-:W-:Y:S01]  /*0c60*/  UIADD3 UR5, UR19, UR5, URZ ;  /* 0x0000000513057290 */ /* 0x000fe2000fffe03f */
        /* <DEDUP_REMOVED lines=10> */
[----:B------:R-:W-:Y:S01]  /*0d10*/  ULDC.64 UR4, c[0x0][0x1e8] ;  /* 0x00007a0000047ab9 */ /* 0x000fe20000000a00 */
[----:B------:R-:W-:Y:S01]  /*0d20*/  IMAD.MOV.U32 R14, RZ, RZ, R12 ;  /* 0x000000ffff0e7224 */ /* 0x000fe200078e000c */
[----:B------:R-:W-:Y:S01]  /*0d30*/  UIMAD.WIDE.U32 UR20, UR10, UR4, URZ ;  /* 0x000000040a1472a5 */ /* 0x000fe2000f8e003f */
[----:B------:R-:W-:Y:S01]  /*0d40*/  IMAD R6, R6, c[0x0][0x168], RZ ;  /* 0x00005a0006067a24 */ /* 0x000fe200078e02ff */
[----:B------:R-:W-:Y:S01]  /*0d50*/  UIMAD UR4, UR14, UR4, URZ ;  /* 0x000000040e0472a4 */ /* 0x000fe2000f8e023f */
[----:B------:R-:W-:Y:S02]  /*0d60*/  IMAD R2, R2, 0x80, R3 ;  /* 0x0000008002027824 */ /* 0x000fe400078e0203 */
[----:B------:R-:W-:Y:S01]  /*0d70*/  IMAD R16, R35, c[0x0][0x1e0], RZ ;  /* 0x0000780023107a24 */ /* 0x000fe200078e02ff */
[----:B------:R-:W-:Y:S01]  /*0d80*/  UIMAD UR4, UR10, UR5, UR4 ;  /* 0x000000050a0472a4 */ /* 0x000fe2000f8e0204 */
[----:B------:R-:W-:Y:S01]  /*0d90*/  IMAD.WIDE.U32 R20, R240, c[0x0][0x1e0], RZ ;  /* 0x00007800f0147a25 */ /* 0x000fe200078e00ff */
[----:B------:R-:W-:-:S02]  /*0da0*/  IADD3 R4, R2, 0x40, RZ ;  /* 0x0000004002047810 */ /* 0x000fc40007ffe0ff */
[----:B------:R-:W-:Y:S01]  /*0db0*/  UIADD3 UR18, UR21, UR4, URZ ;  /* 0x0000000415127290 */ /* 0x000fe2000fffe03f */
[----:B------:R-:W-:Y:S01]  /*0dc0*/  @P1 IMAD.HI.U32 R0, R9, c[0x0][0x2c8], RZ ;  /* 0x0000b20009001a27 */ /* 0x000fe200078e00ff */
[----:B------:R-:W-:Y:S01]  /*0dd0*/  ISETP.GE.AND P5, PT, R4, R6, PT ;  /* 0x000000060400720c */ /* 0x000fe20003fa6270 */
[----:B------:R-:W-:Y:S02]  /*0de0*/  ULDC.64 UR4, c[0x0][0x210] ;  /* 0x0000840000047ab9 */ /* 0x000fe40000000a00 */
[----:B------:R-:W-:Y:S01]  /*0df0*/  IMAD R16, R240, c[0x0][0x1e4], R16 ;  /* 0x00007900f0107a24 */ /* 0x000fe200078e0210 */
[----:B------:R-:W-:Y:S01]  /*0e00*/  @P1 SHF.R.U32.HI R8, RZ, c[0x0][0x2cc], R0 ;  /* 0x0000b300ff081a19 */ /* 0x000fe20000011600 */
[----:B------:R-:W-:Y:S02]  /*0e10*/  UIMAD UR14, UR14, UR4, URZ ;  /* 0x000000040e0e72a4 */ /* 0x000fe4000f8e023f */
[----:B------:R-:W-:Y:S01]  /*0e20*/  IMAD.IADD R17, R21, 0x1, R16 ;  /* 0x0000000115117824 */ /* 0x000fe200078e0210 */
[--C-:B------:R-:W-:Y:S01]  /*0e30*/  SHF.R.S32.HI R7, RZ, 0x1f, R8.reuse ;  /* 0x0000001fff077819 */ /* 0x100fe20000011408 */
[----:B------:R-:W-:Y:S01]  /*0e40*/  IMAD.MOV R0, RZ, RZ, -R8 ;  /* 0x000000ffff007224 */ /* 0x000fe200078e0a08 */
[----:B------:R-:W-:Y:S01]  /*0e50*/  UIMAD.WIDE.U32 UR22, UR10, UR4, URZ ;  /* 0x000000040a1672a5 */ /* 0x000fe2000f8e003f */
[----:B------:R-:W-:Y:S01]  /*0e60*/  IMAD.WIDE.U32 R14, R8, c[0x0][0x1b0], R14 ;  /* 0x00006c00080e7a25 */ /* 0x000fe200078e000e */
[----:B------:R-:W-:-:S03]  /*0e70*/  UIMAD UR4, UR10, UR5, UR14 ;  /* 0x000000050a0472a4 */ /* 0x000fc6000f8e020e */
[----:B------:R-:W-:Y:S01]  /*0e80*/  IMAD R13, R0, c[0x0][0x2c4], R9 ;  /* 0x0000b100000d7a24 */ /* 0x000fe200078e0209 */
[----:B------:R-:W-:Y:S01]  /*0e90*/  UIADD3 UR4, UR23, UR4, URZ ;  /* 0x0000000417047290 */ /* 0x000fe2000fffe03f */
[----:B------:R-:W-:Y:S02]  /*0ea0*/  IMAD R7, R7, c[0x0][0x1b0], RZ ;  /* 0x00006c0007077a24 */ /* 0x000fe400078e02ff */
[----:B------:R-:W-:Y:S01]  /*0eb0*/  IMAD.MOV.U32 R16, RZ, RZ, R20 ;  /* 0x000000ffff107224 */ /* 0x000fe200078e0014 */
[----:B------:R-:W-:Y:S01]  /*0ec0*/  SHF.R.S32.HI R0, RZ, 0x1f, R13 ;  /* 0x0000001fff007819 */ /* 0x000fe2000001140d */
[----:B------:R-:W-:-:S04]  /*0ed0*/  IMAD R7, R8, c[0x0][0x1b4], R7 ;  /* 0x00006d0008077a24 */ /* 0x000fc800078e0207 */
[----:B------:R-:W-:Y:S02]  /*0ee0*/  IMAD R0, R0, c[0x0][0x1a8], RZ ;  /* 0x00006a0000007a24 */ /* 0x000fe400078e02ff */
[----:B------:R-:W-:Y:S02]  /*0ef0*/  IMAD.IADD R15, R15, 0x1, R7 ;  /* 0x000000010f0f7824 */ /* 0x000fe400078e0207 */
[C---:B------:R-:W-:Y:S02]  /*0f00*/  IMAD R0, R13.reuse, c[0x0][0x1ac], R0 ;  /* 0x00006b000d007a24 */ /* 0x040fe400078e0200 */
[----:B------:R-:W-:-:S04]  /*0f10*/  IMAD.WIDE.U32 R12, R13, c[0x0][0x1a8], R14 ;  /* 0x00006a000d0c7a25 */ /* 0x000fc800078e000e */
[----:B------:R-:W-:Y:S01]  /*0f20*/  IMAD.IADD R0, R13, 0x1, R0 ;  /* 0x000000010d007824 */ /* 0x000fe200078e0200 */
[----:B------:R-:W-:Y:S01]  /*0f30*/  LEA R18, P1, R12, c[0x0][0x160], 0x1 ;  /* 0x000058000c127a11 */ /* 0x000fe200078208ff */
[----:B------:R-:W-:-:S03]  /*0f40*/  IMAD.SHL.U32 R7, R3, 0x40, RZ ;  /* 0x0000004003077824 */ /* 0x000fc600078e00ff */
[----:B------:R-:W-:Y:S02]  /*0f50*/  LEA.HI.X R0, R12, c[0x0][0x164], R0, 0x1, P1 ;  /* 0x000059000c007a11 */ /* 0x000fe400008f0c00 */
[----:B------:R-:W-:Y:S01]  /*0f60*/  LOP3.LUT R8, R7, 0x1c0, RZ, 0xc0, !PT ;  /* 0x000001c007087812 */ /* 0x000fe200078ec0ff */
[----:B------:R-:W-:Y:S01]  /*0f70*/  SHFL.IDX PT, R12, R18, RZ, 0x181f ;  /* 0x00181fff120c7589 */ /* 0x000fe200000e0000 */
[----:B------:R-:W-:Y:S02]  /*0f80*/  ISETP.GE.AND P1, PT, R2, R6, PT ;  /* 0x000000060200720c */ /* 0x000fe40003f26270 */
[----:B------:R-:W-:Y:S01]  /*0f90*/  SHF.R.U32.HI R7, RZ, 0x3, R8 ;  /* 0x00000003ff077819 */ /* 0x000fe20000011608 */
[----:B------:R-:W1:Y:S01]  /*0fa0*/  SHFL.IDX PT, R13, R0, RZ, 0x181f ;  /* 0x00181fff000d7589 */ /* 0x000e6200000e0000 */
[----:B------:R-:W-:-:S03]  /*0fb0*/  LOP3.LUT R8, R8, 0x38, R37, 0xf8, !PT ;  /* 0x0000003808087812 */ /* 0x000fc600078ef825 */
[----:B------:R-:W-:Y:S01]  /*0fc0*/  SHFL.IDX PT, R9, R0, 0x1, 0x181f ;  /* 0x00381f0000097f89 */ /* 0x000fe200000e0000 */
[----:B------:R-:W-:Y:S02]  /*0fd0*/  LOP3.LUT R8, R8, R7, RZ, 0x3c, !PT ;  /* 0x0000000708087212 */ /* 0x000fe400078e3cff */
[----:B------:R-:W-:Y:S01]  /*0fe0*/  IADD3 R7, R2, 0x20, RZ ;  /* 0x0000002002077810 */ /* 0x000fe20007ffe0ff */
[----:B------:R-:W-:Y:S01]  /*0ff0*/  SHFL.IDX PT, R19, R0, 0x3, 0x181f ;  /* 0x00781f0000137f89 */ /* 0x000fe200000e0000 */
[----:B------:R-:W-:Y:S02]  /*1000*/  LOP3.LUT R241, R8, 0xfffffe00, R241, 0xf8, !PT ;  /* 0xfffffe0008f17812 */ /* 0x000fe400078ef8f1 */
[----:B------:R-:W-:Y:S01]  /*1010*/  ISETP.GE.AND P4, PT, R7, R6, PT ;  /* 0x000000060700720c */ /* 0x000fe20003f86270 */
[----:B------:R-:W3:Y:S01]  /*1020*/  SHFL.IDX PT, R8, R18, 0x1, 0x181f ;  /* 0x00381f0012087f89 */ /* 0x000ee200000e0000 */
[----:B------:R-:W-:Y:S01]  /*1030*/  IADD3 R2, R2, 0x60, RZ ;  /* 0x0000006002027810 */ /* 0x000fe20007ffe0ff */
[----:B------:R-:W-:-:S05]  /*1040*/  IMAD.SHL.U32 R241, R241, 0x2, RZ ;  /* 0x00000002f1f17824 */ /* 0x000fca00078e00ff */
        /* <DEDUP_REMOVED lines=21> */
[----:B-1----:R-:W-:-:S05]  /*11a0*/  LOP3.LUT R0, R2, 0xfffffff8, RZ, 0xc0, !PT ;  /* 0xfffffff802007812 */ /* 0x002fca00078ec0ff */
[----:B------:R-:W-:Y:S02]  /*11b0*/  IMAD.IADD R0, R8, 0x1, -R0 ;  /* 0x0000000108007824 */ /* 0x000fe400078e0a00 */
        /* <DEDUP_REMOVED lines=39> */
[----:B---3--:R-:W-:-:S03]  /*1430*/  LEA.HI R6, R10, R5, RZ, 0x5 ;  /* 0x000000050a067211 */ /* 0x008fc600078f28ff */
[----:B------:R-:W-:Y:S01]  /*1440*/  IMAD.SHL.U32 R10, R2, 0x40, RZ ;  /* 0x00000040020a7824 */ /* 0x000fe200078e00ff */
        /* <DEDUP_REMOVED lines=20> */
[----:B---3--:R-:W-:Y:S02]  /*1590*/  IMAD.SHL.U32 R9, R33, 0x40, RZ ;  /* 0x0000004021097824 */ /* 0x008fe400078e00ff */
[----:B------:R-:W-:Y:S01]  /*15a0*/  IMAD.SHL.U32 R8, R6, 0x20, RZ ;  /* 0x0000002006087824 */ /* 0x000fe200078e00ff */
[----:B------:R-:W-:-:S04]  /*15b0*/  DEPBAR.LE SB0, 0x1 ;  /* 0x000080400000791a */ /* 0x000fc80000000000 */
[----:B------:R-:W-:Y:S02]  /*15c0*/  LOP3.LUT R2, R9, 0x1c0, RZ, 0xc0, !PT ;  /* 0x000001c009027812 */ /* 0x000fe400078ec0ff */
[----:B------:R-:W-:Y:S02]  /*15d0*/  LOP3.LUT R8, R8, 0x7ffffc00, RZ, 0xc0, !PT ;  /* 0x7ffffc0008087812 */ /* 0x000fe400078ec0ff */
[----:B------:R-:W-:Y:S02]  /*15e0*/  LOP3.LUT R3, R2, 0x8, R3, 0xf8, !PT ;  /* 0x0000000802037812 */ /* 0x000fe400078ef803 */
[----:B------:R-:W-:Y:S01]  /*15f0*/  SHF.R.U32.HI R9, RZ, 0x3, R2 ;  /* 0x00000003ff097819 */ /* 0x000fe20000011602 */
[----:B------:R-:W-:Y:S02]  /*1600*/  IMAD.MOV.U32 R2, RZ, RZ, 0x10 ;  /* 0x00000010ff027424 */ /* 0x000fe400078e00ff */
[----:B------:R-:W-:Y:S01]  /*1610*/  IMAD.IADD R176, R4, 0x1, R8 ;  /* 0x0000000104b07824 */ /* 0x000fe200078e0208 */
[----:B------:R-:W-:Y:S01]  /*1620*/  LOP3.LUT R0, R3, R9, RZ, 0x3c, !PT ;  /* 0x0000000903007212 */ /* 0x000fe200078e3cff */
[----:B------:R-:W-:Y:S01]  /*1630*/  IMAD.MOV.U32 R3, RZ, RZ, 0x20 ;  /* 0x00000020ff037424 */ /* 0x000fe200078e00ff */
[----:B------:R-:W-:-:S02]  /*1640*/  SEL R2, R2, 0xfffffff0, !P1 ;  /* 0xfffffff002027807 */ /* 0x000fc40004800000 */
[----:B------:R-:W-:Y:S01]  /*1650*/  LEA R196, R176, 0x100, 0x1 ;  /* 0x00000100b0c47811 */ /* 0x000fe200078e08ff */
[----:B------:R-:W-:Y:S01]  /*1660*/  IMAD R238, R238, 0x200, R0 ;  /* 0x00000200eeee7824 */ /* 0x000fe200078e0200 */
[----:B------:R-:W-:Y:S01]  /*1670*/  SEL R0, R3, 0xffffffe0, !P2 ;  /* 0xffffffe003007807 */ /* 0x000fe20005000000 */
[----:B------:R-:W-:Y:S01]  /*1680*/  IMAD.SHL.U32 R176, R176, 0x2, RZ ;  /* 0x00000002b0b07824 */ /* 0x000fe200078e00ff */
[----:B------:R-:W-:Y:S01]  /*1690*/  BAR.SYNC.DEFER_BLOCKING 0x0 ;  /* 0x0000000000007b1d */ /* 0x000fe20000010000 */
[--C-:B------:R-:W-:Y:S01]  /*16a0*/  IMAD R184, R2, 0x2, R196.reuse ;  /* 0x0000000202b87824 */ /* 0x100fe200078e02c4 */
[----:B------:R-:W-:Y:S01]  /*16b0*/  LOP3.LUT P1, RZ, R33, 0x2, RZ, 0xc0, !PT ;  /* 0x0000000221ff7812 */ /* 0x000fe2000782c0ff */
[C---:B------:R-:W-:Y:S01]  /*16c0*/  IMAD R196, R0.reuse, 0x2, R196 ;  /* 0x0000000200c47824 */ /* 0x040fe200078e02c4 */
[----:B------:R-:W-:Y:S01]  /*16d0*/  SEL R3, R3, 0xffffffe0, !P5 ;  /* 0xffffffe003037807 */ /* 0x000fe20006800000 */
[----:B------:R-:W-:Y:S02]  /*16e0*/  IMAD R204, R0, 0x2, R184 ;  /* 0x0000000200cc7824 */ /* 0x000fe400078e02b8 */
[----:B------:R-:W-:-:S04]  /*16f0*/  IMAD.SHL.U32 R238, R238, 0x2, RZ ;  /* 0x00000002eeee7824 */ /* 0x000fc800078e00ff */
[----:B------:R-:W-:Y:S01]  /*1700*/  IMAD R235, R3, 0x2, R238 ;  /* 0x0000000203eb7824 */ /* 0x000fe200078e02ee */
[C---:B------:R-:W-:Y:S02]  /*1710*/  IADD3 R8, R238.reuse, 0x8100, RZ ;  /* 0x00008100ee087810 */ /* 0x040fe40007ffe0ff */
[----:B------:R-:W-:Y:S02]  /*1720*/  IADD3 R237, R238, 0x8120, RZ ;  /* 0x00008120eeed7810 */ /* 0x000fe40007ffe0ff */
[----:B------:R-:W-:-:S04]  /*1730*/  @P1 IADD3 R237, R8, -0x20, RZ ;  /* 0xffffffe008ed1810 */ /* 0x000fc80007ffe0ff */
[----:B------:R-:W-:Y:S01]  /*1740*/  IADD3 R231, R237, 0x800, RZ ;  /* 0x00000800ede77810 */ /* 0x000fe20007ffe0ff */
[----:B------:R-:W-:Y:S01]  /*1750*/  IMAD R224, R3, 0x2, R237 ;  /* 0x0000000203e07824 */ /* 0x000fe200078e02ed */
[C---:B------:R-:W-:Y:S01]  /*1760*/  IADD3 R230, R237.reuse, 0x1000, RZ ;  /* 0x00001000ede67810 */ /* 0x040fe20007ffe0ff */
[----:B------:R-:W-:Y:S01]  /*1770*/  LDSM.16.M88.4 R136, [R176+0x100] ;  /* 0x00010000b088783b */ /* 0x000fe20000000200 */
[C---:B------:R-:W-:Y:S02]  /*1780*/  IADD3 R229, R237.reuse, 0x1800, RZ ;  /* 0x00001800ede57810 */ /* 0x040fe40007ffe0ff */
[C---:B------:R-:W-:Y:S01]  /*1790*/  IADD3 R228, R237.reuse, 0x2000, RZ ;  /* 0x00002000ede47810 */ /* 0x040fe20007ffe0ff */
[----:B------:R-:W-:Y:S01]  /*17a0*/  LDSM.16.M88.4 R140, [R184] ;  /* 0x00000000b88c783b */ /* 0x000fe20000000200 */
[C---:B------:R-:W-:Y:S02]  /*17b0*/  IADD3 R227, R237.reuse, 0x2800, RZ ;  /* 0x00002800ede37810 */ /* 0x040fe40007ffe0ff */
[C---:B------:R-:W-:Y:S01]  /*17c0*/  IADD3 R226, R237.reuse, 0x3000, RZ ;  /* 0x00003000ede27810 */ /* 0x040fe20007ffe0ff */
[----:B------:R-:W-:Y:S01]  /*17d0*/  LDSM.16.M88.4 R168, [R196] ;  /* 0x00000000c4a8783b */ /* 0x000fe20000000200 */
[----:B------:R-:W-:-:S02]  /*17e0*/  IADD3 R225, R237, 0x3800, RZ ;  /* 0x00003800ede17810 */ /* 0x000fc40007ffe0ff */
[C---:B------:R-:W-:Y:S01]  /*17f0*/  IADD3 R223, R237.reuse, 0x4000, RZ ;  /* 0x00004000eddf7810 */ /* 0x040fe20007ffe0ff */
        /* <DEDUP_REMOVED lines=8> */
[C---:B------:R-:W-:Y:S01]  /*1880*/  IADD3 R217, R237.reuse, 0x7000, RZ ;  /* 0x00007000edd97810 */ /* 0x040fe20007ffe0ff */
[----:B------:R-:W-:Y:S01]  /*1890*/  LDSM.16.M88.4 R196, [R196+0x4000] ;  /* 0x00400000c4c4783b */ /* 0x000fe20000000200 */
[----:B------:R-:W-:-:S03]  /*18a0*/  IADD3 R216, R237, 0x7800, RZ ;  /* 0x00007800edd87810 */ /* 0x000fc60007ffe0ff */
[----:B------:R-:W-:Y:S04]  /*18b0*/  LDSM.16.M88.4 R204, [R204+0x4000] ;  /* 0x00400000cccc783b */ /* 0x000fe80000000200 */
[----:B------:R-:W-:Y:S06]  /*18c0*/  BAR.SYNC.DEFER_BLOCKING 0x0 ;  /* 0x0000000000007b1d */ /* 0x000fec0000010000 */
[----:B------:R-:W-:-:S04]  /*18d0*/  DEPBAR.LE SB0, 0x0 ;  /* 0x000080000000791a */ /* 0x000fc80000000000 */
[----:B------:R-:W-:Y:S06]  /*18e0*/  BAR.SYNC.DEFER_BLOCKING 0x0 ;  /* 0x0000000000007b1d */ /* 0x000fec0000010000 */
[----:B-1----:R-:W2:Y:S04]  /*18f0*/  LDSM.16.M88.4 R12, [R238+0x8100] ;  /* 0x00810000ee0c783b */ /* 0x002ea80000000200 */
[----:B------:R-:W1:Y:S04]  /*1900*/  LDSM.16.M88.4 R64, [R238+0x9100] ;  /* 0x00910000ee40783b */ /* 0x000e680000000200 */
[----:B------:R-:W3:Y:S04]  /*1910*/  LDSM.16.M88.4 R72, [R238+0x8900] ;  /* 0x00890000ee48783b */ /* 0x000ee80000000200 */
[----:B------:R-:W4:Y:S04]  /*1920*/  LDSM.16.M88.4 R28, [R237] ;  /* 0x00000000ed1c783b */ /* 0x000f280000000200 */
[----:B------:R-:W1:Y:S04]  /*1930*/  LDSM.16.M88.4 R24, [R237+0x1000] ;  /* 0x00100000ed18783b */ /* 0x000e680000000200 */
[----:B-----5:R-:W5:Y:S04]  /*1940*/  LDSM.16.M88.4 R20, [R237+0x800] ;  /* 0x00080000ed14783b */ /* 0x020f680000000200 */
[----:B------:R-:W3:Y:S04]  /*1950*/  LDSM.16.M88.4 R56, [R238+0x9900] ;  /* 0x00990000ee38783b */ /* 0x000ee80000000200 */
[----:B------:R-:W4:Y:S04]  /*1960*/  LDSM.16.M88.4 R48, [R238+0xa100] ;  /* 0x00a10000ee30783b */ /* 0x000f280000000200 */
[----:B------:R-:W-:Y:S04]  /*1970*/  LDSM.16.M88.4 R40, [R238+0xa900] ;  /* 0x00a90000ee28783b */ /* 0x000fe80000000200 */
[----:B------:R-:W-:Y:S01]  /*1980*/  LDSM.16.M88.4 R88, [R237+0x2800] ;  /* 0x00280000ed58783b */ /* 0x000fe20000000200 */
[C---:B--2---:R-:W-:Y:S03]  /*1990*/  HMMA.16816.F32.BF16 R16, R136.reuse, R12, RZ ;  /* 0x0000000c8810723c */ /* 0x044fe600000418ff */
[----:B------:R-:W-:Y:S04]  /*19a0*/  LDSM.16.M88.4 R80, [R237+0x3000] ;  /* 0x00300000ed50783b */ /* 0x000fe80000000200 */
[----:B------:R-:W-:Y:S01]  /*19b0*/  LDSM.16.M88.4 R76, [R237+0x3800] ;  /* 0x00380000ed4c783b */ /* 0x000fe20000000200 */
[C---:B------:R-:W-:Y:S08]  /*19c0*/  HMMA.16816.F32.BF16 R12, R136.reuse, R14, RZ ;  /* 0x0000000e880c723c */ /* 0x040ff000000418ff */
[C---:B-1----:R-:W-:Y:S08]  /*19d0*/  HMMA.16816.F32.BF16 R68, R136.reuse, R64, RZ ;  /* 0x000000408844723c */ /* 0x042ff000000418ff */
[C---:B---3--:R-:W-:Y:S08]  /*19e0*/  HMMA.16816.F32.BF16 R8, R136.reuse, R72, RZ ;  /* 0x000000488808723c */ /* 0x048ff000000418ff */
[----:B------:R-:W-:Y:S08]  /*19f0*/  HMMA.16816.F32.BF16 R72, R136, R74, RZ ;  /* 0x0000004a8848723c */ /* 0x000ff000000418ff */
[C---:B----4-:R-:W-:Y:S07]  /*1a00*/  HMMA.16816.F32.BF16 R12, R140.reuse, R30, R12 ;  /* 0x0000001e8c0c723c */ /* 0x050fee000004180c */
[----:B------:R-:W-:Y:S01]  /*1a10*/  IMAD R30, R35, c[0x0][0x208], RZ ;  /* 0x00008200231e7a24 */ /* 0x000fe200078e02ff */
[----:B------:R-:W-:Y:S03]  /*1a20*/  HMMA.16816.F32.BF16 R16, R140, R28, R16 ;  /* 0x0000001c8c10723c */ /* 0x000fe60000041810 */
[----:B------:R-:W-:-:S04]  /*1a30*/  IMAD R30, R240, c[0x0][0x20c], R30 ;  /* 0x00008300f01e7a24 */ /* 0x000fc800078e021e */
[----:B------:R-:W-:Y:S01]  /*1a40*/  IMAD.WIDE.U32 R28, R240, c[0x0][0x208], RZ ;  /* 0x00008200f01c7a25 */ /* 0x000fe200078e00ff */
[----:B------:R-:W-:Y:S03]  /*1a50*/  HMMA.16816.F32.BF16 R68, R140, R24, R68 ;  /* 0x000000188c44723c */ /* 0x000fe60000041844 */
[----:B------:R-:W-:Y:S02]  /*1a60*/  IMAD.IADD R29, R29, 0x1, R30 ;  /* 0x000000011d1d7824 */ /* 0x000fe400078e021e */
[----:B------:R-:W-:-:S03]  /*1a70*/  IMAD.WIDE R30, R37, 0x2, RZ ;  /* 0x00000002251e7825 */ /* 0x000fc600078e02ff */
[----:B-----5:R-:W-:Y:S01]  /*1a80*/  HMMA.16816.F32.BF16 R8, R140, R20, R8 ;  /* 0x000000148c08723c */ /* 0x020fe20000041808 */
[----:B------:R-:W-:-:S04]  /*1a90*/  IMAD.WIDE.U32 R24, R239, c[0x0][0x218], R28 ;  /* 0x00008600ef187a25 */ /* 0x000fc800078e001c */
[----:B------:R-:W-:Y:S01]  /*1aa0*/  IMAD R28, R34, c[0x0][0x218], RZ ;  /* 0x00008600221c7a24 */ /* 0x000fe200078e02ff */
[----:B------:R-:W-:Y:S02]  /*1ab0*/  IADD3 R44, P1, R24, UR22, RZ ;  /* 0x00000016182c7c10 */ /* 0x000fe4000ff3e0ff */
[----:B------:R-:W-:Y:S01]  /*1ac0*/  HMMA.16816.F32.BF16 R72, R140, R22, R72 ;  /* 0x000000168c48723c */ /* 0x000fe20000041848 */
[----:B------:R-:W-:Y:S01]  /*1ad0*/  LDSM.16.M88.4 R20, [R237+0x1800] ;  /* 0x00180000ed14783b */ /* 0x000fe20000000200 */
[----:B------:R-:W-:-:S05]  /*1ae0*/  IMAD R28, R239, c[0x0][0x21c], R28 ;  /* 0x00008700ef1c7a24 */ /* 0x000fca00078e021c */
[----:B------:R-:W-:Y:S01]  /*1af0*/  IADD3.X R28, R25, UR4, R28, P1, !PT ;  /* 0x00000004191c7c10 */ /* 0x000fe20008ffe41c */
[----:B------:R-:W-:Y:S01]  /*1b00*/  HMMA.16816.F32.BF16 R60, R136, R56, RZ ;  /* 0x00000038883c723c */ /* 0x000fe200000418ff */
[----:B------:R-:W-:-:S04]  /*1b10*/  LEA R86, P1, R44, c[0x0][0x1f8], 0x1 ;  /* 0x00007e002c567a11 */ /* 0x000fc800078208ff */
[----:B------:R-:W-:Y:S01]  /*1b20*/  LEA.HI.X R44, R44, c[0x0][0x1fc], R28, 0x1, P1 ;  /* 0x00007f002c2c7a11 */ /* 0x000fe200008f0c1c */
[----:B------:R-:W1:Y:S02]  /*1b30*/  SHFL.IDX PT, R98, R86, RZ, 0x181f ;  /* 0x00181fff56627589 */ /* 0x000e6400000e0000 */
[C---:B------:R-:W-:Y:S02]  /*1b40*/  HMMA.16816.F32.BF16 R64, R136.reuse, R66, RZ ;  /* 0x000000428840723c */ /* 0x040fe400000418ff */
[----:B------:R-:W2:Y:S04]  /*1b50*/  SHFL.IDX PT, R34, R86, 0x1, 0x181f ;  /* 0x00381f0056227f89 */ /* 0x000ea800000e0000 */
[----:B------:R-:W3:Y:S02]  /*1b60*/  SHFL.IDX PT, R84, R86, 0x2, 0x181f ;  /* 0x00581f0056547f89 */ /* 0x000ee400000e0000 */
[C---:B------:R-:W-:Y:S02]  /*1b70*/  HMMA.16816.F32.BF16 R56, R136.reuse, R58, RZ ;  /* 0x0000003a8838723c */ /* 0x040fe400000418ff */
[----:B------:R-:W4:Y:S04]  /*1b80*/  SHFL.IDX PT, R29, R44, RZ, 0x181f ;  /* 0x00181fff2c1d7589 */ /* 0x000f2800000e0000 */
[----:B------:R-:W5:Y:S02]  /*1b90*/  SHFL.IDX PT, R86, R86, 0x3, 0x181f ;  /* 0x00781f0056567f89 */ /* 0x000f6400000e0000 */
[----:B------:R-:W-:Y:S02]  /*1ba0*/  HMMA.16816.F32.BF16 R52, R136, R48, RZ ;  /* 0x000000308834723c */ /* 0x000fe400000418ff */
[----:B------:R-:W5:Y:S04]  /*1bb0*/  SHFL.IDX PT, R28, R44, 0x1, 0x181f ;  /* 0x00381f002c1c7f89 */ /* 0x000f6800000e0000 */
[----:B------:R-:W5:Y:S01]  /*1bc0*/  SHFL.IDX PT, R45, R44, 0x2, 0x181f ;  /* 0x00581f002c2d7f89 */ /* 0x000f6200000e0000 */
[----:B-1----:R-:W-:Y:S01]  /*1bd0*/  IADD3 R96, P1, R98, R30, RZ ;  /* 0x0000001e62607210 */ /* 0x002fe20007f3e0ff */
[----:B------:R-:W-:Y:S02]  /*1be0*/  HMMA.16816.F32.BF16 R64, R140, R26, R64 ;  /* 0x0000001a8c40723c */ /* 0x000fe40000041840 */
[----:B------:R-:W1:Y:S01]  /*1bf0*/  SHFL.IDX PT, R44, R44, 0x3, 0x181f ;  /* 0x00781f002c2c7f89 */ /* 0x000e6200000e0000 */
[----:B--2---:R-:W-:-:S02]  /*1c00*/  IADD3 R94, P2, R30, R34, RZ ;  /* 0x000000221e5e7210 */ /* 0x004fc40007f5e0ff */
[C---:B---3--:R-:W-:Y:S01]  /*1c10*/  IADD3 R92, P6, R30.reuse, R84, RZ ;  /* 0x000000541e5c7210 */ /* 0x048fe20007fde0ff */
[----:B------:R-:W2:Y:S02]  /*1c20*/  LDSM.16.M88.4 R24, [R237+0x2000] ;  /* 0x00200000ed18783b */ /* 0x000ea40000000200 */
[----:B------:R-:W-:Y:S01]  /*1c30*/  HMMA.16816.F32.BF16 R60, R140, R20, R60 ;  /* 0x000000148c3c723c */ /* 0x000fe2000004183c */
[----:B----4-:R-:W-:Y:S01]  /*1c40*/  IMAD.X R97, R29, 0x1, R31, P1 ;  /* 0x000000011d617824 */ /* 0x010fe200008e061f */
[----:B-----5:R-:W-:-:S05]  /*1c50*/  IADD3 R38, P1, R30, R86, RZ ;  /* 0x000000561e267210 */ /* 0x020fca0007f3e0ff */
[----:B------:R-:W-:Y:S01]  /*1c60*/  IMAD.WIDE R20, R36, 0x2, RZ ;  /* 0x0000000224147825 */ /* 0x000fe200078e02ff */
[----:B------:R-:W-:Y:S03]  /*1c70*/  HMMA.16816.F32.BF16 R56, R140, R22, R56 ;  /* 0x000000168c38723c */ /* 0x000fe60000041838 */
[C---:B------:R-:W-:Y:S01]  /*1c80*/  IMAD.X R95, R31.reuse, 0x1, R28, P2 ;  /* 0x000000011f5f7824 */ /* 0x040fe200010e061c */
[----:B------:R-:W-:Y:S01]  /*1c90*/  IADD3 R98, P2, R98, R20, RZ ;  /* 0x0000001462627210 */ /* 0x000fe20007f5e0ff */
[----:B------:R-:W-:Y:S01]  /*1ca0*/  IMAD.X R93, R31, 0x1, R45, P6 ;  /* 0x000000011f5d7824 */ /* 0x000fe200030e062d */
[----:B------:R-:W-:Y:S02]  /*1cb0*/  ISETP.GE.AND P6, PT, R37, c[0x0][0x1d4], PT ;  /* 0x0000750025007a0c */ /* 0x000fe40003fc6270 */
[----:B------:R-:W-:Y:S01]  /*1cc0*/  HMMA.16816.F32.BF16 R48, R136, R50, RZ ;  /* 0x000000328830723c */ /* 0x000fe200000418ff */
[----:B------:R-:W-:Y:S01]  /*1cd0*/  IMAD.X R99, R29, 0x1, R21, P2 ;  /* 0x000000011d637824 */ /* 0x000fe200010e0615 */
[C---:B------:R-:W-:Y:S01]  /*1ce0*/  IADD3 R84, P2, R20.reuse, R84, RZ ;  /* 0x0000005414547210 */ /* 0x040fe20007f5e0ff */
[----:B-1----:R-:W-:Y:S01]  /*1cf0*/  IMAD.X R39, R31, 0x1, R44, P1 ;  /* 0x000000011f277824 */ /* 0x002fe200008e062c */
[----:B------:R-:W-:-:S03]  /*1d00*/  IADD3 R34, P1, R20, R34, RZ ;  /* 0x0000002214227210 */ /* 0x000fc60007f3e0ff */
[C---:B------:R-:W-:Y:S01]  /*1d10*/  IMAD.X R85, R21.reuse, 0x1, R45, P2 ;  /* 0x0000000115557824 */ /* 0x040fe200010e062d */
[----:B------:R-:W-:Y:S01]  /*1d20*/  ISETP.GE.AND P2, PT, R32, c[0x0][0x1d4], PT ;  /* 0x0000750020007a0c */ /* 0x000fe20003f46270 */
[----:B------:R-:W-:Y:S01]  /*1d30*/  IMAD.X R35, R21, 0x1, R28, P1 ;  /* 0x0000000115237824 */ /* 0x000fe200008e061c */
[----:B------:R-:W-:Y:S01]  /*1d40*/  IADD3 R86, P1, R20, R86, RZ ;  /* 0x0000005614567210 */ /* 0x000fe20007f3e0ff */
[----:B------:R-:W-:Y:S01]  /*1d50*/  LDSM.16.M88.4 R28, [R238+0xb100] ;  /* 0x00b10000ee1c783b */ /* 0x000fe20000000200 */
[----:B------:R-:W-:-:S03]  /*1d60*/  ISETP.LT.OR P5, PT, R7, 0x1, P2 ;  /* 0x000000010700780c */ /* 0x000fc600017a1670 */
[----:B------:R-:W-:Y:S01]  /*1d70*/  IMAD.X R87, R21, 0x1, R44, P1 ;  /* 0x0000000115577824 */ /* 0x000fe200008e062c */
[C---:B------:R-:W-:Y:S01]  /*1d80*/  ISETP.LT.OR P1, PT, R7.reuse, 0x1, P6 ;  /* 0x000000010700780c */ /* 0x040fe20003721670 */
[----:B------:R-:W1:Y:S01]  /*1d90*/  LDSM.16.M88.4 R20, [R238+0xb900] ;  /* 0x00b90000ee14783b */ /* 0x000e620000000200 */
[----:B------:R-:W-:Y:S08]  /*1da0*/  HMMA.16816.F32.BF16 R44, R136, R40, RZ ;  /* 0x00000028882c723c */ /* 0x000ff000000418ff */
[----:B--2---:R-:W-:Y:S03]  /*1db0*/  HMMA.16816.F32.BF16 R52, R140, R24, R52 ;  /* 0x000000188c34723c */ /* 0x004fe60000041834 */
[----:B------:R-:W-:Y:S01]  /*1dc0*/  @!PT LDS RZ, [RZ] ;  /* 0x00000000fffff984 */ /* 0x000fe20000000800 */
[----:B------:R-:W-:Y:S01]  /*1dd0*/  @!PT LDS RZ, [RZ] ;  /* 0x00000000fffff984 */ /* 0x000fe20000000800 */
[----:B------:R-:W-:Y:S01]  /*1de0*/  @!PT LDS RZ, [RZ] ;  /* 0x00000000fffff984 */ /* 0x000fe20000000800 */
[----:B------:R2:W-:Y:S01]  /*1df0*/  LDGSTS.E.BYPASS.LTC128B.128 [R241+0x100], [R96.64], !P1 ;  /* 0x0010000060f17fae */ /* 0x0005e2000c901d4c */
[----:B------:R-:W-:-:S03]  /*1e00*/  ISETP.LT.OR P1, PT, R7, 0x21, P6 ;  /* 0x000000210700780c */ /* 0x000fc60003721670 */
[----:B------:R2:W-:Y:S01]  /*1e10*/  LDGSTS.E.BYPASS.LTC128B.128 [R241+0x4100], [R98.64], !P5 ;  /* 0x0410000062f17fae */ /* 0x0005e2000e901d4c */
[C---:B------:R-:W-:Y:S01]  /*1e20*/  ISETP.LT.OR P5, PT, R7.reuse, 0x21, P2 ;  /* 0x000000210700780c */ /* 0x040fe200017a1670 */
[----:B------:R-:W-:Y:S08]  /*1e30*/  HMMA.16816.F32.BF16 R48, R140, R26, R48 ;  /* 0x0000001a8c30723c */ /* 0x000ff00000041830 */
[----:B------:R3:W-:Y:S01]  /*1e40*/  LDGSTS.E.BYPASS.LTC128B.128 [R241+0x1100], [R94.64], !P1 ;  /* 0x011000005ef17fae */ /* 0x0007e2000c901d4c */
[C---:B------:R-:W-:Y:S01]  /*1e50*/  ISETP.LT.OR P1, PT, R7.reuse, 0x41, P6 ;  /* 0x000000410700780c */ /* 0x040fe20003721670 */
[----:B------:R-:W-:Y:S01]  /*1e60*/  HMMA.16816.F32.BF16 R40, R136, R42, RZ ;  /* 0x0000002a8828723c */ /* 0x000fe200000418ff */
[C---:B------:R-:W-:Y:S01]  /*1e70*/  ISETP.LT.OR P6, PT, R7.reuse, 0x61, P6 ;  /* 0x000000610700780c */ /* 0x040fe200037c1670 */
[----:B------:R4:W-:Y:S01]  /*1e80*/  LDGSTS.E.BYPASS.LTC128B.128 [R241+0x5100], [R34.64], !P5 ;  /* 0x0510000022f17fae */ /* 0x0009e2000e901d4c */
[----:B------:R-:W-:-:S02]  /*1e90*/  ISETP.LT.OR P5, PT, R7, 0x41, P2 ;  /* 0x000000410700780c */ /* 0x000fc400017a1670 */
[----:B------:R-:W-:-:S03]  /*1ea0*/  ISETP.LT.OR P2, PT, R7, 0x61, P2 ;  /* 0x000000610700780c */ /* 0x000fc60001741670 */
[----:B------:R-:W-:Y:S04]  /*1eb0*/  HMMA.16816.F32.BF16 R44, R140, R88, R44 ;  /* 0x000000588c2c723c */ /* 0x000fe8000004182c */
[----:B------:R3:W-:Y:S01]  /*1ec0*/  LDGSTS.E.BYPASS.LTC128B.128 [R241+0x2100], [R92.64], !P1 ;  /* 0x021000005cf17fae */ /* 0x0007e2000c901d4c */
[----:B------:R-:W-:-:S03]  /*1ed0*/  PLOP3.LUT P1, PT, PT, PT, UP0, 0x80, 0x0 ;  /* 0x000000000000781c */ /* 0x000fc60003f2f008 */
[----:B------:R5:W-:Y:S01]  /*1ee0*/  LDGSTS.E.BYPASS.LTC128B.128 [R241+0x6100], [R84.64], !P5 ;  /* 0x0610000054f17fae */ /* 0x000be2000e901d4c */
[----:B-1----:R-:W-:Y:S03]  /*1ef0*/  HMMA.16816.F32.BF16 R24, R136, R20, RZ ;  /* 0x000000148818723c */ /* 0x002fe600000418ff */
[----:B------:R1:W-:Y:S01]  /*1f00*/  LDGSTS.E.BYPASS.LTC128B.128 [R241+0x3100], [R38.64], !P6 ;  /* 0x0310000026f17fae */ /* 0x0003e2000f101d4c */
[----:B------:R-:W-:-:S03]  /*1f10*/  ISETP.GT.AND P6, PT, R242, 0x7f, PT ;  /* 0x0000007ff200780c */ /* 0x000fc60003fc4270 */
[----:B------:R5:W-:Y:S01]  /*1f20*/  LDGSTS.E.BYPASS.LTC128B.128 [R241+0x7100], [R86.64], !P2 ;  /* 0x0710000056f17fae */ /* 0x000be2000d101d4c */
[C---:B------:R-:W-:Y:S03]  /*1f30*/  HMMA.16816.F32.BF16 R20, R136.reuse, R22, RZ ;  /* 0x000000168814723c */ /* 0x040fe600000418ff */
[----:B------:R-:W5:Y:S04]  /*1f40*/  LDSM.16.M88.4 R112, [R235+0x8900] ;  /* 0x00890000eb70783b */ /* 0x000f680000000200 */
[----:B------:R-:W-:Y:S01]  /*1f50*/  LDSM.16.M88.4 R108, [R235+0x9100] ;  /* 0x00910000eb6c783b */ /* 0x000fe20000000200 */
[C---:B----4-:R-:W-:Y:S03]  /*1f60*/  HMMA.16816.F32.BF16 R32, R136.reuse, R28, RZ ;  /* 0x0000001c8820723c */ /* 0x050fe600000418ff */
[----:B------:R-:W-:Y:S04]  /*1f70*/  LDSM.16.M88.4 R104, [R235+0xa900] ;  /* 0x00a90000eb68783b */ /* 0x000fe80000000200 */
[----:B------:R-:W-:Y:S01]  /*1f80*/  LDSM.16.M88.4 R100, [R235+0xb100] ;  /* 0x00b10000eb64783b */ /* 0x000fe20000000200 */
[----:B------:R-:W-:Y:S03]  /*1f90*/  HMMA.16816.F32.BF16 R28, R136, R30, RZ ;  /* 0x0000001e881c723c */ /* 0x000fe600000418ff */
[----:B---3--:R-:W-:Y:S01]  /*1fa0*/  LDSM.16.M88.4 R92, [R224] ;  /* 0x00000000e05c783b */ /* 0x008fe20000000200 */
[----:B-1----:R-:W-:-:S03]  /*1fb0*/  SHF.R.S32.HI R39, RZ, 0x1f, R37 ;  /* 0x0000001fff277819 */ /* 0x002fc60000011425 */
[----:B--2---:R-:W-:Y:S01]  /*1fc0*/  LDSM.16.M88.4 R96, [R235+0xb900] ;  /* 0x00b90000eb60783b */ /* 0x004fe20000000200 */
[C---:B------:R-:W-:Y:S01]  /*1fd0*/  HMMA.16816.F32.BF16 R24, R140.reuse, R76, R24 ;  /* 0x0000004c8c18723c */ /* 0x040fe20000041818 */
[----:B------:R-:W-:Y:S02]  /*1fe0*/  SHF.R.S32.HI R38, RZ, 0x1f, R36 ;  /* 0x0000001fff267819 */ /* 0x000fe40000011424 */
[----:B-----5:R-:W1:Y:S04]  /*1ff0*/  LDSM.16.M88.4 R84, [R235+0x8100] ;  /* 0x00810000eb54783b */ /* 0x020e680000000200 */
[----:B------:R-:W-:Y:S01]  /*2000*/  LDSM.16.M88.4 R116, [R235+0xe900] ;  /* 0x00e90000eb74783b */ /* 0x000fe20000000200 */
[C---:B------:R-:W-:Y:S03]  /*2010*/  HMMA.16816.F32.BF16 R32, R140.reuse, R80, R32 ;  /* 0x000000508c20723c */ /* 0x040fe60000041820 */
[----:B------:R-:W0:Y:S05]  /*2020*/  LDGDEPBAR ;  /* 0x00000000000079af */ /* 0x000e2a0000000000 */
[C---:B------:R-:W-:Y:S01]  /*2030*/  HMMA.16816.F32.BF16 R28, R140.reuse, R82, R28 ;  /* 0x000000528c1c723c */ /* 0x040fe2000004181c */
[----:B------:R-:W2:Y:S07]  /*2040*/  LDSM.16.M88.4 R80, [R235+0xa100] ;  /* 0x00a10000eb50783b */ /* 0x000eae0000000200 */
[C---:B------:R-:W-:Y:S01]  /*2050*/  HMMA.16816.F32.BF16 R20, R140.reuse, R78, R20 ;  /* 0x0000004e8c14723c */ /* 0x040fe20000041814 */
[----:B------:R-:W3:Y:S07]  /*2060*/  LDSM.16.M88.4 R76, [R224+0x800] ;  /* 0x00080000e04c783b */ /* 0x000eee0000000200 */
[----:B------:R-:W-:Y:S01]  /*2070*/  HMMA.16816.F32.BF16 R40, R140, R90, R40 ;  /* 0x0000005a8c28723c */ /* 0x000fe20000041828 */
[----:B------:R-:W4:Y:S07]  /*2080*/  LDSM.16.M88.4 R88, [R235+0x9900] ;  /* 0x00990000eb58783b */ /* 0x000f2e0000000200 */
[C---:B------:R-:W-:Y:S08]  /*2090*/  HMMA.16816.F32.BF16 R8, R168.reuse, R112, R8 ;  /* 0x00000070a808723c */ /* 0x040ff00000041808 */
[C---:B------:R-:W-:Y:S01]  /*20a0*/  HMMA.16816.F32.BF16 R72, R168.reuse, R114, R72 ;  /* 0x00000072a848723c */ /* 0x040fe20000041848 */
[----:B------:R-:W-:Y:S07]  /*20b0*/  LDSM.16.M88.4 R112, [R224+0x3000] ;  /* 0x00300000e070783b */ /* 0x000fee0000000200 */
[C---:B-1----:R-:W-:Y:S08]  /*20c0*/  HMMA.16816.F32.BF16 R16, R168.reuse, R84, R16 ;  /* 0x00000054a810723c */ /* 0x042ff00000041810 */
[C---:B------:R-:W-:Y:S01]  /*20d0*/  HMMA.16816.F32.BF16 R12, R168.reuse, R86, R12 ;  /* 0x00000056a80c723c */ /* 0x040fe2000004180c */
[----:B------:R-:W1:Y:S07]  /*20e0*/  LDSM.16.M88.4 R84, [R224+0x1000] ;  /* 0x00100000e054783b */ /* 0x000e6e0000000200 */
[C---:B--2---:R-:W-:Y:S08]  /*20f0*/  HMMA.16816.F32.BF16 R52, R168.reuse, R80, R52 ;  /* 0x00000050a834723c */ /* 0x044ff00000041834 */
[----:B------:R-:W-:Y:S01]  /*2100*/  HMMA.16816.F32.BF16 R48, R168, R82, R48 ;  /* 0x00000052a830723c */ /* 0x000fe20000041830 */
[----:B------:R-:W2:Y:S07]  /*2110*/  LDSM.16.M88.4 R80, [R224+0x1800] ;  /* 0x00180000e050783b */ /* 0x000eae0000000200 */
[C---:B---3--:R-:W-:Y:S08]  /*2120*/  HMMA.16816.F32.BF16 R8, R172.reuse, R76, R8 ;  /* 0x0000004cac08723c */ /* 0x048ff00000041808 */
[----:B------:R-:W-:Y:S01]  /*2130*/  HMMA.16816.F32.BF16 R72, R172, R78, R72 ;  /* 0x0000004eac48723c */ /* 0x000fe20000041848 */
[----:B------:R-:W3:Y:S07]  /*2140*/  LDSM.16.M88.4 R76, [R224+0x2800] ;  /* 0x00280000e04c783b */ /* 0x000eee0000000200 */
[C---:B------:R-:W-:Y:S08]  /*2150*/  HMMA.16816.F32.BF16 R68, R168.reuse, R108, R68 ;  /* 0x0000006ca844723c */ /* 0x040ff00000041844 */
[C---:B------:R-:W-:Y:S01]  /*2160*/  HMMA.16816.F32.BF16 R64, R168.reuse, R110, R64 ;  /* 0x0000006ea840723c */ /* 0x040fe20000041840 */
[----:B------:R-:W-:Y:S07]  /*2170*/  LDSM.16.M88.4 R108, [R224+0x3800] ;  /* 0x00380000e06c783b */ /* 0x000fee0000000200 */
[C---:B----4-:R-:W-:Y:S08]  /*2180*/  HMMA.16816.F32.BF16 R60, R168.reuse, R88, R60 ;  /* 0x00000058a83c723c */ /* 0x050ff0000004183c */
[C---:B------:R-:W-:Y:S01]  /*2190*/  HMMA.16816.F32.BF16 R56, R168.reuse, R90, R56 ;  /* 0x0000005aa838723c */ /* 0x040fe20000041838 */
[----:B------:R-:W4:Y:S07]  /*21a0*/  LDSM.16.M88.4 R88, [R224+0x2000] ;  /* 0x00200000e058783b */ /* 0x000f2e0000000200 */
[C---:B------:R-:W-:Y:S08]  /*21b0*/  HMMA.16816.F32.BF16 R44, R168.reuse, R104, R44 ;  /* 0x00000068a82c723c */ /* 0x040ff0000004182c */
[C---:B------:R-:W-:Y:S01]  /*21c0*/  HMMA.16816.F32.BF16 R40, R168.reuse, R106, R40 ;  /* 0x0000006aa828723c */ /* 0x040fe20000041828 */
[----:B------:R-:W5:Y:S07]  /*21d0*/  LDSM.16.M88.4 R104, [R238+0xc100] ;  /* 0x00c10000ee68783b */ /* 0x000f6e0000000200 */
[C---:B------:R-:W-:Y:S08]  /*21e0*/  HMMA.16816.F32.BF16 R32, R168.reuse, R100, R32 ;  /* 0x00000064a820723c */ /* 0x040ff00000041820 */
[----:B------:R-:W-:Y:S01]  /*21f0*/  HMMA.16816.F32.BF16 R28, R168, R102, R28 ;  /* 0x00000066a81c723c */ /* 0x000fe2000004181c */
        /* <DEDUP_REMOVED lines=12> */
[----:B------:R-:W-:Y:S07]  /*22c0*/  LDSM.16.M88.4 R92, [R238+0xe900] ;  /* 0x00e90000ee5c783b */ /* 0x000fee0000000200 */
[C---:B------:R-:W-:Y:S08]  /*22d0*/  HMMA.16816.F32.BF16 R24, R168.reuse, R96, R24 ;  /* 0x00000060a818723c */ /* 0x040ff00000041818 */
[----:B------:R-:W-:Y:S01]  /*22e0*/  HMMA.16816.F32.BF16 R20, R168, R98, R20 ;  /* 0x00000062a814723c */ /* 0x000fe20000041814 */
[----:B------:R-:W1:Y:S07]  /*22f0*/  LDSM.16.M88.4 R96, [R238+0xe100] ;  /* 0x00e10000ee60783b */ /* 0x000e6e0000000200 */
[C---:B------:R-:W-:Y:S08]  /*2300*/  HMMA.16816.F32.BF16 R32, R172.reuse, R112, R32 ;  /* 0x00000070ac20723c */ /* 0x040ff00000041820 */
[C---:B------:R-:W-:Y:S01]  /*2310*/  HMMA.16816.F32.BF16 R28, R172.reuse, R114, R28 ;  /* 0x00000072ac1c723c */ /* 0x040fe2000004181c */
[----:B------:R-:W2:Y:S07]  /*2320*/  LDSM.16.M88.4 R112, [R237+0x4000] ;  /* 0x00400000ed70783b */ /* 0x000eae0000000200 */
[C---:B----4-:R-:W-:Y:S08]  /*2330*/  HMMA.16816.F32.BF16 R52, R172.reuse, R88, R52 ;  /* 0x00000058ac34723c */ /* 0x050ff00000041834 */
[----:B------:R-:W-:Y:S01]  /*2340*/  HMMA.16816.F32.BF16 R48, R172, R90, R48 ;  /* 0x0000005aac30723c */ /* 0x000fe20000041830 */
[----:B------:R-:W4:Y:S07]  /*2350*/  LDSM.16.M88.4 R88, [R238+0xf900] ;  /* 0x00f90000ee58783b */ /* 0x000f2e0000000200 */
[C---:B-----5:R-:W-:Y:S08]  /*2360*/  HMMA.16816.F32.BF16 R16, R176.reuse, R104, R16 ;  /* 0x00000068b010723c */ /* 0x060ff00000041810 */
        /* <DEDUP_REMOVED lines=11> */
[C---:B------:R-:W-:Y:S08]  /*2420*/  HMMA.16816.F32.BF16 R24, R172.reuse, R108, R24 ;  /* 0x0000006cac18723c */ /* 0x040ff00000041818 */
[----:B------:R-:W-:Y:S01]  /*2430*/  HMMA.16816.F32.BF16 R20, R172, R110, R20 ;  /* 0x0000006eac14723c */ /* 0x000fe20000041814 */
[----:B------:R-:W5:Y:S07]  /*2440*/  LDSM.16.M88.4 R108, [R237+0x4800] ;  /* 0x00480000ed6c783b */ /* 0x000f6e0000000200 */
[C---:B------:R-:W-:Y:S08]  /*2450*/  HMMA.16816.F32.BF16 R60, R176.reuse, R100, R60 ;  /* 0x00000064b03c723c */ /* 0x040ff0000004183c */
[C---:B------:R-:W-:Y:S01]  /*2460*/  HMMA.16816.F32.BF16 R56, R176.reuse, R102, R56 ;  /* 0x00000066b038723c */ /* 0x040fe20000041838 */
[----:B------:R-:W1:Y:S07]  /*2470*/  LDSM.16.M88.4 R100, [R237+0x6800] ;  /* 0x00680000ed64783b */ /* 0x000e6e0000000200 */
[C---:B------:R-:W-:Y:S08]  /*2480*/  HMMA.16816.F32.BF16 R52, R176.reuse, R96, R52 ;  /* 0x00000060b034723c */ /* 0x040ff00000041834 */
[----:B------:R-:W-:Y:S01]  /*2490*/  HMMA.16816.F32.BF16 R48, R176, R98, R48 ;  /* 0x00000062b030723c */ /* 0x000fe20000041830 */
[----:B------:R-:W1:Y:S07]  /*24a0*/  LDSM.16.M88.4 R96, [R237+0x7000] ;  /* 0x00700000ed60783b */ /* 0x000e6e0000000200 */
[C---:B------:R-:W-:Y:S08]  /*24b0*/  HMMA.16816.F32.BF16 R16, R184.reuse, R112, R16 ;  /* 0x00000070b810723c */ /* 0x040ff00000041810 */
[----:B------:R-:W-:Y:S01]  /*24c0*/  HMMA.16816.F32.BF16 R12, R184, R114, R12 ;  /* 0x00000072b80c723c */ /* 0x000fe2000004180c */
[----:B------:R-:W-:Y:S07]  /*24d0*/  LDSM.16.M88.4 R112, [R235+0xf100] ;  /* 0x00f10000eb70783b */ /* 0x000fee0000000200 */
[C---:B------:R-:W-:Y:S08]  /*24e0*/  HMMA.16816.F32.BF16 R44, R176.reuse, R92, R44 ;  /* 0x0000005cb02c723c */ /* 0x040ff0000004182c */
[C---:B------:R-:W-:Y:S01]  /*24f0*/  HMMA.16816.F32.BF16 R40, R176.reuse, R94, R40 ;  /* 0x0000005eb028723c */ /* 0x040fe20000041828 */
[----:B------:R-:W3:Y:S07]  /*2500*/  LDSM.16.M88.4 R92, [R237+0x7800] ;  /* 0x00780000ed5c783b */ /* 0x000eee0000000200 */
[C---:B----4-:R-:W-:Y:S08]  /*2510*/  HMMA.16816.F32.BF16 R24, R176.reuse, R88, R24 ;  /* 0x00000058b018723c */ /* 0x050ff00000041818 */
[----:B------:R-:W-:Y:S01]  /*2520*/  HMMA.16816.F32.BF16 R20, R176, R90, R20 ;  /* 0x0000005ab014723c */ /* 0x000fe20000041814 */
        /* <DEDUP_REMOVED lines=10> */
[C---:B-----5:R-:W-:Y:S08]  /*25d0*/  HMMA.16816.F32.BF16 R8, R184.reuse, R108, R8 ;  /* 0x0000006cb808723c */ /* 0x060ff00000041808 */
        /* <DEDUP_REMOVED lines=12> */
[----:B------:R-:W-:Y:S01]  /*26a0*/  HMMA.16816.F32.BF16 R20, R184, R94, R20 ;  /* 0x0000005eb814723c */ /* 0x000fe20000041814 */
[----:B------:R-:W3:Y:S07]  /*26b0*/  LDSM.16.M88.4 R92, [R224+0x5800] ;  /* 0x00580000e05c783b */ /* 0x000eee0000000200 */
[C---:B----4-:R-:W-:Y:S08]  /*26c0*/  HMMA.16816.F32.BF16 R8, R196.reuse, R88, R8 ;  /* 0x00000058c408723c */ /* 0x050ff00000041808 */
        /* <DEDUP_REMOVED lines=10> */
[----:B------:R-:W3:Y:S01]  /*2770*/  LDSM.16.M88.4 R76, [R224+0x7800] ;  /* 0x00780000e04c783b */ /* 0x000ee20000000200 */
[----:B------:R-:W-:-:S06]  /*2780*/  DEPBAR.LE SB0, 0x0 ;  /* 0x000080000000791a */ /* 0x000fcc0000000000 */
[C---:B------:R-:W-:Y:S08]  /*2790*/  HMMA.16816.F32.BF16 R44, R196.reuse, R116, R44 ;  /* 0x00000074c42c723c */ /* 0x040ff0000004182c */
[C---:B------:R-:W-:Y:S08]  /*27a0*/  HMMA.16816.F32.BF16 R40, R196.reuse, R118, R40 ;  /* 0x00000076c428723c */ /* 0x040ff00000041828 */
[C---:B------:R-:W-:Y:S08]  /*27b0*/  HMMA.16816.F32.BF16 R32, R196.reuse, R112, R32 ;  /* 0x00000070c420723c */ /* 0x040ff00000041820 */
[C---:B------:R-:W-:Y:S08]  /*27c0*/  HMMA.16816.F32.BF16 R28, R196.reuse, R114, R28 ;  /* 0x00000072c41c723c */ /* 0x040ff0000004181c */
[C---:B-----5:R-:W-:Y:S08]  /*27d0*/  HMMA.16816.F32.BF16 R24, R196.reuse, R108, R24 ;  /* 0x0000006cc418723c */ /* 0x060ff00000041818 */
        /* <DEDUP_REMOVED lines=16> */
[----:B------:R-:W-:Y:S01]  /*28e0*/  HMMA.16816.F32.BF16 R20, R204, R78, R20 ;  /* 0x0000004ecc14723c */ /* 0x000fe20000041814 */
[----:B------:R-:W-:Y:S06]  /*28f0*/  BAR.SYNC.DEFER_BLOCKING 0x0 ;  /* 0x0000000000007b1d */ /* 0x000fec0000010000 */
[----:B------:R-:W-:Y:S05]  /*2900*/  @!P1 BRA `(.L_x_1788) ;  /* 0x0000047000009947 */ /* 0x000fea0003800000 */
[----:B------:R-:W-:Y:S01]  /*2910*/  ULEA UR6, UR6, UR9, 0x7 ;  /* 0x0000000906067291 */ /* 0x000fe2000f8e383f */
        /* <DEDUP_REMOVED lines=21> */
[----:B-1----:R-:W-:-:S04]  /*2a70*/  IMAD.WIDE.U32 R76, R240, c[0x0][0x1e0], RZ ;  /* 0x00007800f04c7a25 */ /* 0x002fc800078e00ff */
[----:B------:R-:W-:Y:S01]  /*2a80*/  IMAD.IADD R77, R77, 0x1, R3 ;  /* 0x000000014d4d7824 */ /* 0x000fe200078e0203 */
[----:B--2---:R-:W-:-:S03]  /*2a90*/  SHF.R.S32.HI R3, RZ, 0x1f, R239 ;  /* 0x0000001fff037819 */ /* 0x004fc600000114ef */
        /* <DEDUP_REMOVED lines=8> */
[C---:B------:R-:W-:Y:S02]  /*2b20*/  LEA R80, P1, R81.reuse, c[0x0][0x1c8], 0x1 ;  /* 0x0000720051507a11 */ /* 0x040fe400078208ff */
[----:B------:R-:W-:Y:S02]  /*2b30*/  LOP3.LUT R90, R90, 0xf, RZ, 0xc0, !PT ;  /* 0x0000000f5a5a7812 */ /* 0x000fe400078ec0ff */
[----:B------:R-:W-:Y:S01]  /*2b40*/  LEA.HI.X R81, R81, c[0x0][0x1cc], R3, 0x1, P1 ;  /* 0x0000730051517a11 */ /* 0x000fe200008f0c03 */
[----:B------:R-:W1:Y:S01]  /*2b50*/  SHFL.IDX PT, R89, R80, 0x3, 0x181f ;  /* 0x00781f0050597f89 */ /* 0x000e6200000e0000 */
[----:B------:R-:W-:-:S03]  /*2b60*/  IMAD.SHL.U32 R3, R36, 0x2, RZ ;  /* 0x0000000224037824 */ /* 0x000fc600078e00ff */
[----:B------:R-:W2:Y:S04]  /*2b70*/  SHFL.IDX PT, R79, R81, 0x3, 0x181f ;  /* 0x00781f00514f7f89 */ /* 0x000ea800000e0000 */
[----:B------:R-:W3:Y:S04]  /*2b80*/  SHFL.IDX PT, R84, R80, RZ, 0x181f ;  /* 0x00181fff50547589 */ /* 0x000ee800000e0000 */
[----:B------:R-:W4:Y:S04]  /*2b90*/  SHFL.IDX PT, R82, R80, 0x1, 0x181f ;  /* 0x00381f0050527f89 */ /* 0x000f2800000e0000 */
[----:B------:R-:W5:Y:S04]  /*2ba0*/  SHFL.IDX PT, R85, R81, RZ, 0x181f ;  /* 0x00181fff51557589 */ /* 0x000f6800000e0000 */
[----:B------:R-:W5:Y:S04]  /*2bb0*/  SHFL.IDX PT, R80, R80, 0x2, 0x181f ;  /* 0x00581f0050507f89 */ /* 0x000f6800000e0000 */
[----:B------:R-:W5:Y:S01]  /*2bc0*/  SHFL.IDX PT, R83, R81, 0x1, 0x181f ;  /* 0x00381f0051537f89 */ /* 0x000f6200000e0000 */
[----:B-1----:R-:W-:-:S03]  /*2bd0*/  IADD3 R90, P2, P1, R90, R89, R77 ;  /* 0x000000595a5a7210 */ /* 0x002fc6000795e04d */
[----:B------:R-:W1:Y:S01]  /*2be0*/  SHFL.IDX PT, R81, R81, 0x2, 0x181f ;  /* 0x00581f0051517f89 */ /* 0x000e6200000e0000 */
[--C-:B--2---:R-:W-:Y:S02]  /*2bf0*/  IADD3.X R91, RZ, R79, R78.reuse, P2, P1 ;  /* 0x0000004fff5b7210 */ /* 0x104fe400017e244e */
[----:B------:R-:W-:Y:S02]  /*2c00*/  IADD3 R88, P2, P1, R88, R89, R3 ;  /* 0x0000005958587210 */ /* 0x000fe4000795e003 */
[C---:B---3--:R-:W-:Y:S02]  /*2c10*/  IADD3 R92, P5, R84.reuse, R77, RZ ;  /* 0x0000004d545c7210 */ /* 0x048fe40007fbe0ff */
[--C-:B------:R-:W-:Y:S02]  /*2c20*/  IADD3.X R89, RZ, R79, R7.reuse, P2, P1 ;  /* 0x0000004fff597210 */ /* 0x100fe400017e2407 */
[----:B------:R-:W-:Y:S02]  /*2c30*/  IADD3 R94, P2, R84, R3, RZ ;  /* 0x00000003545e7210 */ /* 0x000fe40007f5e0ff */
[C---:B----4-:R-:W-:Y:S01]  /*2c40*/  IADD3 R84, P1, R82.reuse, R77, RZ ;  /* 0x0000004d52547210 */ /* 0x050fe20007f3e0ff */
[C---:B-----5:R-:W-:Y:S01]  /*2c50*/  IMAD.X R93, R85.reuse, 0x1, R78, P5 ;  /* 0x00000001555d7824 */ /* 0x060fe200028e064e */
        /* <DEDUP_REMOVED lines=8> */
[C---:B-1----:R-:W-:Y:S01]  /*2ce0*/  IMAD.X R97, R81.reuse, 0x1, R78, P2 ;  /* 0x0000000151617824 */ /* 0x042fe200010e064e */
        /* <DEDUP_REMOVED lines=9> */
.L_x_1788:
[----:B------:R-:W-:Y:S01]  /*2d80*/  LOP3.LUT R6, R6, 0xffffffe0, RZ, 0xc0, !PT ;  /* 0xffffffe006067812 */ /* 0x000fe200078ec0ff */
[----:B------:R-:W-:Y:S01]  /*2d90*/  IMAD.MOV.U32 R76, RZ, RZ, -0x2 ;  /* 0xfffffffeff4c7424 */ /* 0x000fe200078e00ff */
[----:B------:R-:W-:Y:S01]  /*2da0*/  UIADD3 UR6, UR7, -0x2, URZ ;  /* 0xfffffffe07067890 */ /* 0x000fe2000fffe03f */
[----:B------:R-:W-:Y:S01]  /*2db0*/  IMAD.SHL.U32 R236, R4, 0x2, RZ ;  /* 0x0000000204ec7824 */ /* 0x000fe200078e00ff */
[----:B------:R-:W0:Y:S01]  /*2dc0*/  LDGDEPBAR ;  /* 0x00000000000079af */ /* 0x000e220000000000 */
[----:B------:R-:W-:Y:S01]  /*2dd0*/  IMAD.IADD R5, R5, 0x1, -R6 ;  /* 0x0000000105057824 */ /* 0x000fe200078e0a06 */
[----:B------:R-:W-:Y:S01]  /*2de0*/  UISETP.GE.AND UP0, UPT, UR6, UR8, UPT ;  /* 0x000000080600728c */ /* 0x000fe2000bf06270 */
[--C-:B------:R-:W-:Y:S01]  /*2df0*/  IMAD R234, R2, 0x2, R236.reuse ;  /* 0x0000000202ea7824 */ /* 0x100fe200078e02ec */
[----:B--2---:R-:W-:Y:S01]  /*2e00*/  LDSM.16.MT88.4 R96, [R236+0x4100] ;  /* 0x00410000ec60783b */ /* 0x004fe20000004200 */
        /* <DEDUP_REMOVED lines=12> */
[----:B------:R-:W-:-:S02]  /*2ed0*/  ISETP.GT.AND P1, PT, R76, 0x1, PT ;  /* 0x000000014c00780c */ /* 0x000fc40003f24270 */
[C---:B------:R-:W-:Y:S02]  /*2ee0*/  ISETP.GT.AND P5, PT, R76.reuse, RZ, PT ;  /* 0x000000ff4c00720c */ /* 0x040fe40003fa4270 */
[----:B------:R-:W-:Y:S02]  /*2ef0*/  FSEL R19, R19, -INF , P1 ;  /* 0xff80000013137808 */ /* 0x000fe40000800000 */
[----:B------:R-:W-:Y:S02]  /*2f00*/  FSEL R3, R17, -INF , P1 ;  /* 0xff80000011037808 */ /* 0x000fe40000800000 */
[----:B------:R-:W-:Y:S02]  /*2f10*/  ISETP.GT.AND P1, PT, R76, 0x9, PT ;  /* 0x000000094c00780c */ /* 0x000fe40003f24270 */
[----:B------:R-:W-:Y:S02]  /*2f20*/  FSEL R18, R18, -INF , P5 ;  /* 0xff80000012127808 */ /* 0x000fe40002800000 */
[----:B------:R-:W-:-:S02]  /*2f30*/  FSEL R15, R15, -INF , P1 ;  /* 0xff8000000f0f7808 */ /* 0x000fc40000800000 */
[----:B------:R-:W-:Y:S02]  /*2f40*/  FSEL R13, R13, -INF , P1 ;  /* 0xff8000000d0d7808 */ /* 0x000fe40000800000 */
[----:B------:R-:W-:Y:S02]  /*2f50*/  FSEL R16, R16, -INF , P5 ;  /* 0xff80000010107808 */ /* 0x000fe40002800000 */
        /* <DEDUP_REMOVED lines=8> */
[----:B------:R-:W-:Y:S02]  /*2fe0*/  ISETP.GT.AND P5, PT, R76, 0x20, PT ;  /* 0x000000204c00780c */ /* 0x000fe40003fa4270 */
[----:B------:R-:W-:-:S02]  /*2ff0*/  FSEL R17, R12, -INF , P2 ;  /* 0xff8000000c117808 */ /* 0x000fc40001000000 */
[----:B------:R-:W-:Y:S02]  /*3000*/  FSEL R8, R75, -INF , P1 ;  /* 0xff8000004b087808 */ /* 0x000fe40000800000 */
[----:B------:R-:W-:Y:S02]  /*3010*/  FSEL R12, R73, -INF , P1 ;  /* 0xff800000490c7808 */ /* 0x000fe40000800000 */
[----:B------:R-:W-:Y:S02]  /*3020*/  FSEL R14, R14, -INF , P2 ;  /* 0xff8000000e0e7808 */ /* 0x000fe40001000000 */
[----:B------:R-:W-:Y:S02]  /*3030*/  ISETP.GT.AND P1, PT, R76, 0x28, PT ;  /* 0x000000284c00780c */ /* 0x000fe40003f24270 */
[----:B------:R-:W-:Y:S02]  /*3040*/  FSEL R208, R68, -INF , P5 ;  /* 0xff80000044d07808 */ /* 0x000fe40002800000 */
[----:B------:R-:W-:-:S02]  /*3050*/  ISETP.GT.AND P2, PT, R76, 0x18, PT ;  /* 0x000000184c00780c */ /* 0x000fc40003f44270 */
[----:B------:R-:W-:Y:S02]  /*3060*/  FMNMX.FTZ R68, R16, R3, !PT ;  /* 0x0000000310447209 */ /* 0x000fe40007810000 */
[----:B------:R-:W-:Y:S02]  /*3070*/  FSEL R203, R64, -INF , P1 ;  /* 0xff80000040cb7808 */ /* 0x000fe40000800000 */
[----:B------:R-:W-:Y:S02]  /*3080*/  FSEL R9, R74, -INF , P2 ;  /* 0xff8000004a097808 */ /* 0x000fe40001000000 */
[----:B------:R-:W-:Y:S02]  /*3090*/  FSEL R6, R72, -INF , P2 ;  /* 0xff80000048067808 */ /* 0x000fe40001000000 */
[----:B------:R-:W-:Y:S01]  /*30a0*/  FMNMX.FTZ R64, R17, R68, !PT ;  /* 0x0000004411407209 */ /* 0x000fe20007810000 */
[----:B------:R-:W-:Y:S01]  /*30b0*/  LDSM.16.MT88.4 R72, [R234+0x100] ;  /* 0x00010000ea48783b */ /* 0x000fe20000004200 */
[----:B------:R-:W-:-:S02]  /*30c0*/  ISETP.GT.AND P2, PT, R76, 0x21, PT ;  /* 0x000000214c00780c */ /* 0x000fc40003f44270 */
[----:B------:R-:W-:Y:S02]  /*30d0*/  FSEL R195, R70, -INF , P5 ;  /* 0xff80000046c37808 */ /* 0x000fe40002800000 */
[C---:B------:R-:W-:Y:S02]  /*30e0*/  ISETP.GT.AND P5, PT, R76.reuse, 0x30, PT ;  /* 0x000000304c00780c */ /* 0x040fe40003fa4270 */
[----:B------:R-:W-:Y:S02]  /*30f0*/  FMNMX.FTZ R64, R13, R64, !PT ;  /* 0x000000400d407209 */ /* 0x000fe40007810000 */
        /* <DEDUP_REMOVED lines=8> */
[----:B------:R-:W-:-:S02]  /*3180*/  ISETP.GT.AND P2, PT, R76, 0x31, PT ;  /* 0x000000314c00780c */ /* 0x000fc40003f44270 */
[----:B------:R-:W-:Y:S02]  /*3190*/  ISETP.GT.AND P1, PT, R76, 0x38, PT ;  /* 0x000000384c00780c */ /* 0x000fe40003f24270 */
[----:B------:R-:W-:Y:S02]  /*31a0*/  FMNMX.FTZ R62, R5, R62, !PT ;  /* 0x0000003e053e7209 */ /* 0x000fe40007810000 */
[----:B------:R-:W-:Y:S02]  /*31b0*/  FSEL R152, R63, -INF , P2 ;  /* 0xff8000003f987808 */ /* 0x000fe40001000000 */
[----:B------:R-:W-:Y:S02]  /*31c0*/  FSEL R146, R61, -INF , P2 ;  /* 0xff8000003d927808 */ /* 0x000fe40001000000 */
[----:B------:R-:W-:Y:S02]  /*31d0*/  FSEL R148, R56, -INF , P1 ;  /* 0xff80000038947808 */ /* 0x000fe40000800000 */
[----:B------:R-:W-:-:S02]  /*31e0*/  ISETP.GT.AND P2, PT, R76, 0x39, PT ;  /* 0x000000394c00780c */ /* 0x000fc40003f44270 */
[----:B------:R-:W-:Y:S02]  /*31f0*/  FMNMX.FTZ R56, R6, R62, !PT ;  /* 0x0000003e06387209 */ /* 0x000fe40007810000 */
[----:B------:R-:W-:Y:S02]  /*3200*/  FSEL R147, R57, -INF , P2 ;  /* 0xff80000039937808 */ /* 0x000fe40001000000 */
[----:B------:R-:W-:Y:S02]  /*3210*/  FMNMX.FTZ R56, R12, R56, !PT ;  /* 0x000000380c387209 */ /* 0x000fe40007810000 */
[----:B------:R-:W-:Y:S02]  /*3220*/  FMNMX.FTZ R57, R18, R19, !PT ;  /* 0x0000001312397209 */ /* 0x000fe40007810000 */
[----:B------:R-:W-:Y:S02]  /*3230*/  FSEL R154, R59, -INF , P2 ;  /* 0xff8000003b9a7808 */ /* 0x000fe40001000000 */
[----:B------:R-:W-:-:S02]  /*3240*/  ISETP.GT.AND P2, PT, R76, 0x40, PT ;  /* 0x000000404c00780c */ /* 0x000fc40003f44270 */
[----:B------:R-:W-:Y:S02]  /*3250*/  FMNMX.FTZ R56, R208, R56, !PT ;  /* 0x00000038d0387209 */ /* 0x000fe40007810000 */
[----:B------:R-:W-:Y:S02]  /*3260*/  FMNMX.FTZ R57, R14, R57, !PT ;  /* 0x000000390e397209 */ /* 0x000fe40007810000 */
[----:B------:R-:W-:Y:S02]  /*3270*/  FSEL R153, R58, -INF , P1 ;  /* 0xff8000003a997808 */ /* 0x000fe40000800000 */
[----:B------:R-:W-:Y:S02]  /*3280*/  FSEL R161, R52, -INF , P2 ;  /* 0xff80000034a17808 */ /* 0x000fe40001000000 */
[----:B------:R-:W-:Y:S02]  /*3290*/  ISETP.GT.AND P1, PT, R76, 0x41, PT ;  /* 0x000000414c00780c */ /* 0x000fe40003f24270 */
[----:B------:R-:W-:-:S02]  /*32a0*/  FSEL R166, R54, -INF , P2 ;  /* 0xff80000036a67808 */ /* 0x000fc40001000000 */
[----:B------:R-:W-:Y:S02]  /*32b0*/  FMNMX.FTZ R52, R202, R56, !PT ;  /* 0x00000038ca347209 */ /* 0x000fe40007810000 */
[----:B------:R-:W-:Y:S02]  /*32c0*/  FMNMX.FTZ R54, R15, R57, !PT ;  /* 0x000000390f367209 */ /* 0x000fe40007810000 */
        /* <DEDUP_REMOVED lines=8> */
[----:B------:R-:W-:Y:S02]  /*3350*/  FSEL R164, R48, -INF , P2 ;  /* 0xff80000030a47808 */ /* 0x000fe40001000000 */
[----:B------:R-:W-:-:S02]  /*3360*/  ISETP.GT.AND P1, PT, R76, 0x49, PT ;  /* 0x000000494c00780c */ /* 0x000fc40003f24270 */
[----:B------:R-:W-:Y:S02]  /*3370*/  FSEL R181, R50, -INF , P2 ;  /* 0xff80000032b57808 */ /* 0x000fe40001000000 */
[----:B------:R-:W-:Y:S02]  /*3380*/  FMNMX.FTZ R48, R145, R52, !PT ;  /* 0x0000003491307209 */ /* 0x000fe40007810000 */
[----:B------:R-:W-:Y:S02]  /*3390*/  FMNMX.FTZ R50, R9, R53, !PT ;  /* 0x0000003509327209 */ /* 0x000fe40007810000 */
[----:B------:R-:W-:Y:S02]  /*33a0*/  FSEL R163, R49, -INF , P1 ;  /* 0xff80000031a37808 */ /* 0x000fe40000800000 */
[----:B------:R-:W-:Y:S02]  /*33b0*/  FMNMX.FTZ R48, R146, R48, !PT ;  /* 0x0000003092307209 */ /* 0x000fe40007810000 */
[----:B------:R-:W-:-:S02]  /*33c0*/  FMNMX.FTZ R49, R8, R50, !PT ;  /* 0x0000003208317209 */ /* 0x000fc40007810000 */
[----:B------:R-:W-:Y:S02]  /*33d0*/  ISETP.GT.AND P2, PT, R76, 0x50, PT ;  /* 0x000000504c00780c */ /* 0x000fe40003f44270 */
        /* <DEDUP_REMOVED lines=44> */
[----:B------:R-:W-:Y:S01]  /*36a0*/  FSEL R157, R29, -INF , P1 ;  /* 0xff8000001d9d7808 */ /* 0x000fe20000800000 */
[----:B------:R-:W-:Y:S01]  /*36b0*/  LDSM.16.MT88.4 R32, [R234+0x4900] ;  /* 0x00490000ea20783b */ /* 0x000fe20000004200 */
[----:B------:R-:W-:Y:S02]  /*36c0*/  FMNMX.FTZ R28, R159, R28, !PT ;  /* 0x0000001c9f1c7209 */ /* 0x000fe40007810000 */
[----:B------:R-:W-:-:S02]  /*36d0*/  FMNMX.FTZ R29, R182, R30, !PT ;  /* 0x0000001eb61d7209 */ /* 0x000fc40007810000 */
[----:B------:R-:W-:Y:S02]  /*36e0*/  FSEL R149, R31, -INF , P1 ;  /* 0xff8000001f957808 */ /* 0x000fe40000800000 */
[----:B------:R-:W-:Y:S02]  /*36f0*/  ISETP.GT.AND P1, PT, R76, 0x70, PT ;  /* 0x000000704c00780c */ /* 0x000fe40003f24270 */
        /* <DEDUP_REMOVED lines=16> */
[----:B------:R-:W-:Y:S02]  /*3800*/  FMNMX.FTZ R20, R134, R28, !PT ;  /* 0x0000001c86147209 */ /* 0x000fe40007810000 */
[----:B------:R-:W-:Y:S02]  /*3810*/  FMNMX.FTZ R24, R156, R29, !PT ;  /* 0x0000001d9c187209 */ /* 0x000fe40007810000 */
[----:B------:R-:W-:Y:S01]  /*3820*/  FMNMX.FTZ R20, R67, R20, !PT ;  /* 0x0000001443147209 */ /* 0x000fe20007810000 */
[----:B------:R-:W-:Y:S01]  /*3830*/  LDSM.16.MT88.4 R28, [R233+0x4900] ;  /* 0x00490000e91c783b */ /* 0x000fe20000004200 */
        /* <DEDUP_REMOVED lines=8> */
[----:B------:R-:W-:Y:S02]  /*38c0*/  FMNMX.FTZ R22, R65, R24, !PT ;  /* 0x0000001841167209 */ /* 0x000fe40007810000 */
[----:B------:R-:W-:Y:S02]  /*38d0*/  LDSM.16.MT88.4 R24, [R236+0x900] ;  /* 0x00090000ec18783b */ /* 0x000fe40000004200 */
        /* <DEDUP_REMOVED lines=20> */
[----:B------:R-:W-:Y:S01]  /*3a20*/  LDSM.16.MT88.4 R20, [R234+0x900] ;  /* 0x00090000ea14783b */ /* 0x000fe20000004200 */
[--C-:B------:R-:W-:Y:S01]  /*3a30*/  FFMA.FTZ R47, R12, c[0x0][0x2d0], -R133.reuse ;  /* 0x0000b4000c2f7a23 */ /* 0x100fe20000010885 */
[C---:B------:R-:W-:Y:S01]  /*3a40*/  FSETP.NEU.FTZ.AND P1, PT, R3.reuse, -INF , PT ;  /* 0xff8000000300780b */ /* 0x040fe20003f3d000 */
[----:B------:R-:W-:Y:S01]  /*3a50*/  FMUL.FTZ R63, R3, c[0x0][0x2d0] ;  /* 0x0000b400033f7a20 */ /* 0x000fe20000410000 */
[----:B------:R-:W1:Y:S01]  /*3a60*/  LDSM.16.MT88.4 R4, [R232+0x4100] ;  /* 0x00410000e804783b */ /* 0x000e620000004200 */
[----:B------:R-:W2:Y:S01]  /*3a70*/  MUFU.EX2 R58, R58 ;  /* 0x0000003a003a7308 */ /* 0x000ea20000000800 */
[----:B------:R-:W-:-:S02]  /*3a80*/  FFMA.FTZ R46, R208, c[0x0][0x2d0], -R133 ;  /* 0x0000b400d02e7a23 */ /* 0x000fc40000010885 */
[----:B------:R-:W-:Y:S01]  /*3a90*/  FSEL R63, R63, RZ, P1 ;  /* 0x000000ff3f3f7208 */ /* 0x000fe20000800000 */
[--C-:B------:R-:W-:Y:S01]  /*3aa0*/  FFMA.FTZ R43, R202, c[0x0][0x2d0], -R133.reuse ;  /* 0x0000b400ca2b7a23 */ /* 0x100fe20000010885 */
[----:B------:R-:W-:Y:S01]  /*3ab0*/  PLOP3.LUT P1, PT, PT, PT, UP0, 0x80, 0x0 ;  /* 0x000000000000781c */ /* 0x000fe20003f2f008 */
[----:B------:R-:W-:Y:S02]  /*3ac0*/  FFMA.FTZ R42, R203, c[0x0][0x2d0], -R133 ;  /* 0x0000b400cb2a7a23 */ /* 0x000fe40000010885 */
[--C-:B------:R-:W-:Y:S01]  /*3ad0*/  FFMA.FTZ R61, R18, c[0x0][0x2d0], -R63.reuse ;  /* 0x0000b400123d7a23 */ /* 0x100fe2000001083f */
[----:B------:R-:W-:Y:S01]  /*3ae0*/  MUFU.EX2 R56, R56 ;  /* 0x0000003800387308 */ /* 0x000fe20000000800 */
[--C-:B------:R-:W-:Y:S02]  /*3af0*/  FFMA.FTZ R60, R19, c[0x0][0x2d0], -R63.reuse ;  /* 0x0000b400133c7a23 */ /* 0x100fe4000001083f */
[--C-:B------:R-:W-:Y:S01]  /*3b00*/  FFMA.FTZ R59, R14, c[0x0][0x2d0], -R63.reuse ;  /* 0x0000b4000e3b7a23 */ /* 0x100fe2000001083f */
[----:B------:R-:W-:Y:S01]  /*3b10*/  LDSM.16.MT88.4 R16, [R233+0x900] ;  /* 0x00090000e910783b */ /* 0x000fe20000004200 */
[----:B------:R-:W-:-:S02]  /*3b20*/  FFMA.FTZ R53, R15, c[0x0][0x2d0], -R63 ;  /* 0x0000b4000f357a23 */ /* 0x000fc4000001083f */
[--C-:B------:R-:W-:Y:S01]  /*3b30*/  FFMA.FTZ R54, R10, c[0x0][0x2d0], -R63.reuse ;  /* 0x0000b4000a367a23 */ /* 0x100fe2000001083f */
[----:B------:R-:W3:Y:S01]  /*3b40*/  MUFU.EX2 R52, R52 ;  /* 0x0000003400347308 */ /* 0x000ee20000000800 */
[----:B------:R-:W4:Y:S01]  /*3b50*/  LDSM.16.MT88.4 R12, [R232+0x900] ;  /* 0x00090000e80c783b */ /* 0x000f220000004200 */
[--C-:B------:R-:W-:Y:S01]  /*3b60*/  FFMA.FTZ R49, R11, c[0x0][0x2d0], -R63.reuse ;  /* 0x0000b4000b317a23 */ /* 0x100fe2000001083f */
[----:B--2---:R-:W-:Y:S01]  /*3b70*/  F2FP.BF16.PACK_AB R112, R57, R58 ;  /* 0x0000003a3970723e */ /* 0x004fe200000010ff */
[--C-:B------:R-:W-:Y:S02]  /*3b80*/  FFMA.FTZ R48, R9, c[0x0][0x2d0], -R63.reuse ;  /* 0x0000b40009307a23 */ /* 0x100fe4000001083f */
[----:B------:R-:W-:Y:S02]  /*3b90*/  FFMA.FTZ R45, R8, c[0x0][0x2d0], -R63 ;  /* 0x0000b400082d7a23 */ /* 0x000fe4000001083f */
[----:B------:R-:W-:Y:S01]  /*3ba0*/  MUFU.EX2 R61, R61 ;  /* 0x0000003d003d7308 */ /* 0x000fe20000000800 */
[----:B------:R-:W2:Y:S01]  /*3bb0*/  LDSM.16.MT88.4 R8, [R236+0x4900] ;  /* 0x00490000ec08783b */ /* 0x000ea20000004200 */
[----:B------:R-:W-:-:S02]  /*3bc0*/  FFMA.FTZ R2, R201, c[0x0][0x2d0], -R133 ;  /* 0x0000b400c9027a23 */ /* 0x000fc40000010885 */
[--C-:B------:R-:W-:Y:S02]  /*3bd0*/  FFMA.FTZ R44, R195, c[0x0][0x2d0], -R63.reuse ;  /* 0x0000b400c32c7a23 */ /* 0x100fe4000001083f */
[--C-:B------:R-:W-:Y:S02]  /*3be0*/  FFMA.FTZ R41, R200, c[0x0][0x2d0], -R63.reuse ;  /* 0x0000b400c8297a23 */ /* 0x100fe4000001083f */
[----:B------:R-:W5:Y:S01]  /*3bf0*/  MUFU.EX2 R60, R60 ;  /* 0x0000003c003c7308 */ /* 0x000f620000000800 */
[----:B---3--:R-:W-:Y:S01]  /*3c00*/  F2FP.BF16.PACK_AB R114, R52, R56 ;  /* 0x000000383472723e */ /* 0x008fe200000010ff */
[--C-:B------:R-:W-:Y:S02]  /*3c10*/  FFMA.FTZ R40, R194, c[0x0][0x2d0], -R63.reuse ;  /* 0x0000b400c2287a23 */ /* 0x100fe4000001083f */
[----:B------:R-:W-:Y:S02]  /*3c20*/  FFMA.FTZ R0, R193, c[0x0][0x2d0], -R63 ;  /* 0x0000b400c1007a23 */ /* 0x000fe4000001083f */
[----:B------:R-:W-:-:S02]  /*3c30*/  FFMA.FTZ R145, R145, c[0x0][0x2d0], -R133 ;  /* 0x0000b40091917a23 */ /* 0x000fc40000010885 */
[----:B------:R-:W-:Y:S01]  /*3c40*/  MUFU.EX2 R59, R59 ;  /* 0x0000003b003b7308 */ /* 0x000fe20000000800 */
[--C-:B------:R-:W-:Y:S02]  /*3c50*/  FFMA.FTZ R146, R146, c[0x0][0x2d0], -R133.reuse ;  /* 0x0000b40092927a23 */ /* 0x100fe40000010885 */
[--C-:B------:R-:W-:Y:S02]  /*3c60*/  FFMA.FTZ R148, R148, c[0x0][0x2d0], -R133.reuse ;  /* 0x0000b40094947a23 */ /* 0x100fe40000010885 */
[----:B------:R-:W-:Y:S02]  /*3c70*/  FFMA.FTZ R147, R147, c[0x0][0x2d0], -R133 ;  /* 0x0000b40093937a23 */ /* 0x000fe40000010885 */
[--C-:B------:R-:W-:Y:S01]  /*3c80*/  FFMA.FTZ R151, R151, c[0x0][0x2d0], -R63.reuse ;  /* 0x0000b40097977a23 */ /* 0x100fe2000001083f */
[----:B------:R-:W3:Y:S01]  /*3c90*/  MUFU.EX2 R53, R53 ;  /* 0x0000003500357308 */ /* 0x000ee20000000800 */
[----:B-----5:R-:W-:Y:S01]  /*3ca0*/  F2FP.BF16.PACK_AB R113, R60, R61 ;  /* 0x0000003d3c71723e */ /* 0x020fe200000010ff */
[----:B------:R-:W-:-:S02]  /*3cb0*/  FFMA.FTZ R152, R152, c[0x0][0x2d0], -R63 ;  /* 0x0000b40098987a23 */ /* 0x000fc4000001083f */
[--C-:B------:R-:W-:Y:S02]  /*3cc0*/  FFMA.FTZ R153, R153, c[0x0][0x2d0], -R63.reuse ;  /* 0x0000b40099997a23 */ /* 0x100fe4000001083f */
[----:B------:R-:W-:Y:S02]  /*3cd0*/  FFMA.FTZ R154, R154, c[0x0][0x2d0], -R63 ;  /* 0x0000b4009a9a7a23 */ /* 0x000fe4000001083f */
[----:B------:R-:W-:Y:S01]  /*3ce0*/  MUFU.EX2 R55, R55 ;  /* 0x0000003700377308 */ /* 0x000fe20000000800 */
[--C-:B------:R-:W-:Y:S02]  /*3cf0*/  FFMA.FTZ R161, R161, c[0x0][0x2d0], -R133.reuse ;  /* 0x0000b400a1a17a23 */ /* 0x100fe40000010885 */
[--C-:B------:R-:W-:Y:S02]  /*3d00*/  FFMA.FTZ R162, R162, c[0x0][0x2d0], -R133.reuse ;  /* 0x0000b400a2a27a23 */ /* 0x100fe40000010885 */
[--C-:B------:R-:W-:Y:S02]  /*3d10*/  FFMA.FTZ R164, R164, c[0x0][0x2d0], -R133.reuse ;  /* 0x0000b400a4a47a23 */ /* 0x100fe40000010885 */
[----:B------:R-:W-:Y:S01]  /*3d20*/  FFMA.FTZ R163, R163, c[0x0][0x2d0], -R133 ;  /* 0x0000b400a3a37a23 */ /* 0x000fe20000010885 */
[----:B---3--:R-:W-:Y:S01]  /*3d30*/  F2FP.BF16.PACK_AB R115, R53, R59 ;  /* 0x0000003b3573723e */ /* 0x008fe200000010ff */
[----:B------:R-:W3:Y:S01]  /*3d40*/  MUFU.EX2 R51, R51 ;  /* 0x0000003300337308 */ /* 0x000ee20000000800 */
[----:B------:R-:W-:-:S02]  /*3d50*/  FFMA.FTZ R166, R166, c[0x0][0x2d0], -R63 ;  /* 0x0000b400a6a67a23 */ /* 0x000fc4000001083f */
[--C-:B------:R-:W-:Y:S02]  /*3d60*/  FFMA.FTZ R167, R167, c[0x0][0x2d0], -R63.reuse ;  /* 0x0000b400a7a77a23 */ /* 0x100fe4000001083f */
[--C-:B------:R-:W-:Y:S01]  /*3d70*/  FFMA.FTZ R181, R181, c[0x0][0x2d0], -R63.reuse ;  /* 0x0000b400b5b57a23 */ /* 0x100fe2000001083f */
[C---:B------:R-:W-:Y:S01]  /*3d80*/  HMMA.16816.F32.BF16 R84, R112.reuse, R88, RZ ;  /* 0x000000587054723c */ /* 0x040fe200000418ff */
[----:B------:R-:W-:Y:S01]  /*3d90*/  FFMA.FTZ R182, R182, c[0x0][0x2d0], -R63 ;  /* 0x0000b400b6b67a23 */ /* 0x000fe2000001083f */
[----:B------:R-:W-:Y:S01]  /*3da0*/  MUFU.EX2 R50, R50 ;  /* 0x0000003200327308 */ /* 0x000fe20000000800 */
[--C-:B------:R-:W-:Y:S02]  /*3db0*/  FFMA.FTZ R192, R192, c[0x0][0x2d0], -R133.reuse ;  /* 0x0000b400c0c07a23 */ /* 0x100fe40000010885 */
[--C-:B------:R-:W-:Y:S02]  /*3dc0*/  FFMA.FTZ R191, R191, c[0x0][0x2d0], -R133.reuse ;  /* 0x0000b400bfbf7a23 */ /* 0x100fe40000010885 */
[--C-:B------:R-:W-:Y:S01]  /*3dd0*/  FFMA.FTZ R190, R190, c[0x0][0x2d0], -R133.reuse ;  /* 0x0000b400bebe7a23 */ /* 0x100fe20000010885 */
[----:B------:R-:W-:Y:S01]  /*3de0*/  HMMA.16816.F32.BF16 R88, R112, R90, RZ ;  /* 0x0000005a7058723c */ /* 0x000fe200000418ff */
[----:B------:R-:W-:Y:S01]  /*3df0*/  FFMA.FTZ R189, R189, c[0x0][0x2d0], -R133 ;  /* 0x0000b400bdbd7a23 */ /* 0x000fe20000010885 */
[----:B------:R-:W-:Y:S01]  /*3e00*/  MUFU.EX2 R47, R47 ;  /* 0x0000002f002f7308 */ /* 0x000fe20000000800 */
        /* <DEDUP_REMOVED lines=11> */
[----:B------:R-:W5:Y:S01]  /*3ec0*/  MUFU.EX2 R49, R49 ;  /* 0x0000003100317308 */ /* 0x000f620000000800 */
        /* <DEDUP_REMOVED lines=9> */
[----:B------:R-:W-:Y:S01]  /*3f60*/  HMMA.16816.F32.BF16 R68, R112, R72, RZ ;  /* 0x000000487044723c */ /* 0x000fe200000418ff */
[----:B------:R-:W-:Y:S01]  /*3f70*/  FADD.FTZ R59, R59, R60 ;  /* 0x0000003c3b3b7221 */ /* 0x000fe20000010000 */
[----:B------:R-:W1:Y:S01]  /*3f80*/  MUFU.EX2 R45, R45 ;  /* 0x0000002d002d7308 */ /* 0x000e620000000800 */
[----:B------:R-:W-:-:S02]  /*3f90*/  FFMA.FTZ R249, R67, c[0x0][0x2d0], -R133 ;  /* 0x0000b40043f97a23 */ /* 0x000fc40000010885 */
[----:B------:R-:W-:Y:S02]  /*3fa0*/  FFMA.FTZ R248, R62, c[0x0][0x2d0], -R63 ;  /* 0x0000b4003ef87a23 */ /* 0x000fe4000001083f */
[----:B------:R-:W-:Y:S01]  /*3fb0*/  FADD.FTZ R56, R52, R56 ;  /* 0x0000003834387221 */ /* 0x000fe20000010000 */
[C---:B------:R-:W-:Y:S01]  /*3fc0*/  HMMA.16816.F32.BF16 R76, R112.reuse, R80, RZ ;  /* 0x00000050704c723c */ /* 0x040fe200000418ff */
[----:B------:R-:W-:Y:S01]  /*3fd0*/  FADD.FTZ R59, R53, R59 ;  /* 0x0000003b353b7221 */ /* 0x000fe20000010000 */
        /* <DEDUP_REMOVED lines=15> */
[C---:B-1----:R-:W-:Y:S02]  /*40d0*/  HMMA.16816.F32.BF16 R116, R112.reuse, R4, RZ ;  /* 0x000000047074723c */ /* 0x042fe400000418ff */
[----:B------:R-:W-:Y:S05]  /*40e0*/  MUFU.EX2 R145, R145 ;  /* 0x0000009100917308 */ /* 0x000fea0000000800 */
[----:B---3--:R-:W-:Y:S01]  /*40f0*/  F2FP.BF16.PACK_AB R4, R51, R55 ;  /* 0x000000373304723e */ /* 0x008fe200000010ff */
[----:B------:R-:W-:Y:S01]  /*4100*/  HMMA.16816.F32.BF16 R112, R112, R6, RZ ;  /* 0x000000067070723c */ /* 0x000fe200000418ff */
[----:B-----5:R-:W-:Y:S01]  /*4110*/  F2FP.BF16.PACK_AB R5, R49, R54 ;  /* 0x000000363105723e */ /* 0x020fe200000010ff */
[----:B------:R-:W1:Y:S01]  /*4120*/  MUFU.EX2 R146, R146 ;  /* 0x0000009200927308 */ /* 0x000e620000000800 */
[----:B------:R-:W-:-:S02]  /*4130*/  FADD.FTZ R55, R55, R56 ;  /* 0x0000003837377221 */ /* 0x000fc40000010000 */
[----:B------:R-:W-:Y:S02]  /*4140*/  FADD.FTZ R54, R54, R59 ;  /* 0x0000003b36367221 */ /* 0x000fe40000010000 */
[----:B------:R-:W-:Y:S01]  /*4150*/  F2FP.BF16.PACK_AB R6, R47, R50 ;  /* 0x000000322f06723e */ /* 0x000fe200000010ff */
[----:B------:R-:W-:Y:S01]  /*4160*/  FADD.FTZ R55, R51, R55 ;  /* 0x0000003733377221 */ /* 0x000fe20000010000 */
[----:B------:R-:W-:Y:S01]  /*4170*/  F2FP.BF16.PACK_AB R7, R45, R48 ;  /* 0x000000302d07723e */ /* 0x000fe200000010ff */
[----:B------:R-:W-:Y:S01]  /*4180*/  MUFU.EX2 R148, R148 ;  /* 0x0000009400947308 */ /* 0x000fe20000000800 */
[----:B------:R-:W-:Y:S02]  /*4190*/  FADD.FTZ R54, R49, R54 ;  /* 0x0000003631367221 */ /* 0x000fe40000010000 */
[----:B------:R-:W-:Y:S02]  /*41a0*/  FADD.FTZ R50, R50, R55 ;  /* 0x0000003732327221 */ /* 0x000fe40000010000 */
[----:B------:R-:W-:Y:S01]  /*41b0*/  FADD.FTZ R48, R48, R54 ;  /* 0x0000003630307221 */ /* 0x000fe20000010000 */
[----:B----4-:R-:W-:Y:S01]  /*41c0*/  HMMA.16816.F32.BF16 R84, R4, R12, R84 ;  /* 0x0000000c0454723c */ /* 0x010fe20000041854 */
[----:B------:R-:W-:Y:S01]  /*41d0*/  FADD.FTZ R50, R47, R50 ;  /* 0x000000322f327221 */ /* 0x000fe20000010000 */
[----:B------:R-:W3:Y:S01]  /*41e0*/  MUFU.EX2 R147, R147 ;  /* 0x0000009300937308 */ /* 0x000ee20000000800 */
[----:B------:R-:W-:-:S05]  /*41f0*/  FADD.FTZ R48, R45, R48 ;  /* 0x000000302d307221 */ /* 0x000fca0000010000 */
[C---:B------:R-:W-:Y:S01]  /*4200*/  HMMA.16816.F32.BF16 R88, R4.reuse, R14, R88 ;  /* 0x0000000e0458723c */ /* 0x040fe20000041858 */
[----:B------:R-:W4:Y:S01]  /*4210*/  LDSM.16.MT88.4 R12, [R232+0x4900] ;  /* 0x00490000e80c783b */ /* 0x000f220000004200 */
[----:B------:R-:W-:Y:S06]  /*4220*/  MUFU.EX2 R151, R151 ;  /* 0x0000009700977308 */ /* 0x000fec0000000800 */
[C---:B--2---:R-:W-:Y:S02]  /*4230*/  HMMA.16816.F32.BF16 R92, R4.reuse, R8, R92 ;  /* 0x00000008045c723c */ /* 0x044fe4000004185c */
[----:B------:R-:W2:Y:S06]  /*4240*/  MUFU.EX2 R152, R152 ;  /* 0x0000009800987308 */ /* 0x000eac0000000800 */
[C---:B------:R-:W-:Y:S01]  /*4250*/  HMMA.16816.F32.BF16 R96, R4.reuse, R10, R96 ;  /* 0x0000000a0460723c */ /* 0x040fe20000041860 */
[----:B------:R-:W5:Y:S01]  /*4260*/  LDSM.16.MT88.4 R8, [R232+0x1100] ;  /* 0x00110000e808783b */ /* 0x000f620000004200 */
        /* <DEDUP_REMOVED lines=26> */
[C---:B----4-:R-:W-:Y:S02]  /*4410*/  HMMA.16816.F32.BF16 R116, R4.reuse, R12, R116 ;  /* 0x0000000c0474723c */ /* 0x050fe40000041874 */
[----:B------:R-:W4:Y:S06]  /*4420*/  MUFU.EX2 R191, R191 ;  /* 0x000000bf00bf7308 */ /* 0x000f2c0000000800 */
[----:B------:R-:W-:Y:S01]  /*4430*/  HMMA.16816.F32.BF16 R112, R4, R14, R112 ;  /* 0x0000000e0470723c */ /* 0x000fe20000041870 */
[----:B------:R-:W2:Y:S01]  /*4440*/  LDSM.16.MT88.4 R12, [R236+0x5100] ;  /* 0x00510000ec0c783b */ /* 0x000ea20000004200 */
[----:B------:R-:W-:Y:S05]  /*4450*/  MUFU.EX2 R190, R190 ;  /* 0x000000be00be7308 */ /* 0x000fea0000000800 */
[----:B------:R-:W-:Y:S01]  /*4460*/  F2FP.BF16.PACK_AB R4, R43, R46 ;  /* 0x0000002e2b04723e */ /* 0x000fe200000010ff */
[----:B------:R-:W-:Y:S01]  /*4470*/  FADD.FTZ R46, R46, R50 ;  /* 0x000000322e2e7221 */ /* 0x000fe20000010000 */
[----:B------:R-:W-:Y:S01]  /*4480*/  F2FP.BF16.PACK_AB R6, R2, R42 ;  /* 0x0000002a0206723e */ /* 0x000fe200000010ff */
[----:B------:R-:W1:Y:S01]  /*4490*/  MUFU.EX2 R189, R189 ;  /* 0x000000bd00bd7308 */ /* 0x000e620000000800 */
[----:B------:R-:W-:Y:S01]  /*44a0*/  F2FP.BF16.PACK_AB R5, R41, R44 ;  /* 0x0000002c2905723e */ /* 0x000fe200000010ff */
[----:B------:R-:W-:Y:S01]  /*44b0*/  FADD.FTZ R44, R44, R48 ;  /* 0x000000302c2c7221 */ /* 0x000fe20000010000 */
[----:B------:R-:W-:Y:S01]  /*44c0*/  F2FP.BF16.PACK_AB R7, R0, R40 ;  /* 0x000000280007723e */ /* 0x000fe200000010ff */
[----:B------:R-:W-:-:S02]  /*44d0*/  FADD.FTZ R46, R43, R46 ;  /* 0x0000002e2b2e7221 */ /* 0x000fc40000010000 */
[----:B------:R-:W-:Y:S02]  /*44e0*/  FADD.FTZ R44, R41, R44 ;  /* 0x0000002c292c7221 */ /* 0x000fe40000010000 */
[----:B------:R-:W-:Y:S01]  /*44f0*/  MUFU.EX2 R188, R188 ;  /* 0x000000bc00bc7308 */ /* 0x000fe20000000800 */
[----:B------:R-:W-:Y:S01]  /*4500*/  FADD.FTZ R42, R42, R46 ;  /* 0x0000002e2a2a7221 */ /* 0x000fe20000010000 */
[C---:B-----5:R-:W-:Y:S01]  /*4510*/  HMMA.16816.F32.BF16 R84, R4.reuse, R8, R84 ;  /* 0x000000080454723c */ /* 0x060fe20000041854 */
[----:B------:R-:W-:Y:S02]  /*4520*/  FADD.FTZ R40, R40, R44 ;  /* 0x0000002c28287221 */ /* 0x000fe40000010000 */
[----:B------:R-:W-:Y:S02]  /*4530*/  FADD.FTZ R42, R2, R42 ;  /* 0x0000002a022a7221 */ /* 0x000fe40000010000 */
[----:B------:R-:W-:Y:S01]  /*4540*/  FADD.FTZ R40, R0, R40 ;  /* 0x0000002800287221 */ /* 0x000fe20000010000 */
[----:B------:R-:W5:Y:S02]  /*4550*/  MUFU.EX2 R183, R183 ;  /* 0x000000b700b77308 */ /* 0x000f640000000800 */
[C---:B------:R-:W-:Y:S01]  /*4560*/  HMMA.16816.F32.BF16 R88, R4.reuse, R10, R88 ;  /* 0x0000000a0458723c */ /* 0x040fe20000041858 */
[----:B------:R-:W3:Y:S05]  /*4570*/  LDSM.16.MT88.4 R8, [R232+0x5100] ;  /* 0x00510000e808783b */ /* 0x000eea0000004200 */
[----:B------:R-:W-:Y:S02]  /*4580*/  MUFU.EX2 R180, R180 ;  /* 0x000000b400b47308 */ /* 0x000fe40000000800 */
[C---:B-1----:R-:W-:Y:S06]  /*4590*/  HMMA.16816.F32.BF16 R76, R4.reuse, R16, R76 ;  /* 0x00000010044c723c */ /* 0x042fec000004184c */
[----:B------:R-:W1:Y:S02]  /*45a0*/  MUFU.EX2 R165, R165 ;  /* 0x000000a500a57308 */ /* 0x000e640000000800 */
[C---:B------:R-:W-:Y:S01]  /*45b0*/  HMMA.16816.F32.BF16 R80, R4.reuse, R18, R80 ;  /* 0x000000120450723c */ /* 0x040fe20000041850 */
[----:B------:R-:W1:Y:S05]  /*45c0*/  LDSM.16.MT88.4 R16, [R233+0x1900] ;  /* 0x00190000e910783b */ /* 0x000e6a0000004200 */
[----:B------:R-:W-:Y:S02]  /*45d0*/  MUFU.EX2 R160, R160 ;  /* 0x000000a000a07308 */ /* 0x000fe40000000800 */
[C---:B--2---:R-:W-:Y:S06]  /*45e0*/  HMMA.16816.F32.BF16 R92, R4.reuse, R12, R92 ;  /* 0x0000000c045c723c */ /* 0x044fec000004185c */
[----:B------:R-:W2:Y:S02]  /*45f0*/  MUFU.EX2 R159, R159 ;  /* 0x0000009f009f7308 */ /* 0x000ea40000000800 */
[C---:B------:R-:W-:Y:S01]  /*4600*/  HMMA.16816.F32.BF16 R96, R4.reuse, R14, R96 ;  /* 0x0000000e0460723c */ /* 0x040fe20000041860 */
[----:B------:R-:W1:Y:S05]  /*4610*/  LDSM.16.MT88.4 R12, [R232+0x1900] ;  /* 0x00190000e80c783b */ /* 0x000e6a0000004200 */
[----:B------:R-:W-:Y:S02]  /*4620*/  MUFU.EX2 R158, R158 ;  /* 0x0000009e009e7308 */ /* 0x000fe40000000800 */
[C---:B------:R-:W-:Y:S06]  /*4630*/  HMMA.16816.F32.BF16 R128, R4.reuse, R24, R128 ;  /* 0x000000180480723c */ /* 0x040fec0000041880 */
[----:B------:R-:W1:Y:S02]  /*4640*/  MUFU.EX2 R157, R157 ;  /* 0x0000009d009d7308 */ /* 0x000e640000000800 */
[C---:B---3--:R-:W-:Y:S06]  /*4650*/  HMMA.16816.F32.BF16 R116, R4.reuse, R8, R116 ;  /* 0x000000080474723c */ /* 0x048fec0000041874 */
[----:B------:R-:W-:Y:S02]  /*4660*/  MUFU.EX2 R156, R156 ;  /* 0x0000009c009c7308 */ /* 0x000fe40000000800 */
[C---:B------:R-:W-:Y:S01]  /*4670*/  HMMA.16816.F32.BF16 R112, R4.reuse, R10, R112 ;  /* 0x0000000a0470723c */ /* 0x040fe20000041870 */
[----:B------:R-:W3:Y:S05]  /*4680*/  LDSM.16.MT88.4 R8, [R236+0x5900] ;  /* 0x00590000ec08783b */ /* 0x000eea0000004200 */
        /* <DEDUP_REMOVED lines=30> */
[C---:B------:R-:W-:Y:S08]  /*4870*/  HMMA.16816.F32.BF16 R84, R4.reuse, R12, R84 ;  /* 0x0000000c0454723c */ /* 0x040ff00000041854 */
        /* <DEDUP_REMOVED lines=8> */
[C---:B------:R-:W-:Y:S08]  /*4900*/  HMMA.16816.F32.BF16 R68, R4.reuse, R20, R68 ;  /* 0x000000140444723c */ /* 0x040ff00000041844 */
        /* <DEDUP_REMOVED lines=10> */
[----:B------:R-:W1:Y:S06]  /*49b0*/  LDSM.16.MT88.4 R12, [R236+0x6100] ;  /* 0x00610000ec0c783b */ /* 0x000e6c0000004200 */
[----:B------:R-:W-:Y:S01]  /*49c0*/  F2FP.BF16.PACK_AB R4, R162, R161 ;  /* 0x000000a1a204723e */ /* 0x000fe200000010ff */
[----:B------:R-:W-:Y:S01]  /*49d0*/  FADD.FTZ R161, R161, R148 ;  /* 0x00000094a1a17221 */ /* 0x000fe20000010000 */
[----:B------:R-:W-:-:S02]  /*49e0*/  F2FP.BF16.PACK_AB R6, R163, R164 ;  /* 0x000000a4a306723e */ /* 0x000fc400000010ff */
[C---:B------:R-:W-:Y:S01]  /*49f0*/  F2FP.BF16.PACK_AB R5, R167.reuse, R166 ;  /* 0x000000a6a705723e */ /* 0x040fe200000010ff */
        /* <DEDUP_REMOVED lines=30> */
[----:B------:R-:W-:Y:S01]  /*4be0*/  HMMA.16816.F32.BF16 R112, R4, R18, R112 ;  /* 0x000000120470723c */ /* 0x000fe20000041870 */
[----:B------:R-:W1:Y:S06]  /*4bf0*/  LDSM.16.MT88.4 R16, [R236+0x6900] ;  /* 0x00690000ec10783b */ /* 0x000e6c0000004200 */
[----:B----4-:R-:W-:Y:S01]  /*4c00*/  F2FP.BF16.PACK_AB R4, R191, R192 ;  /* 0x000000c0bf04723e */ /* 0x010fe200000010ff */
[----:B------:R-:W-:Y:S01]  /*4c10*/  FADD.FTZ R192, R192, R164 ;  /* 0x000000a4c0c07221 */ /* 0x000fe20000010000 */
[----:B------:R-:W-:-:S02]  /*4c20*/  F2FP.BF16.PACK_AB R6, R189, R190 ;  /* 0x000000bebd06723e */ /* 0x000fc400000010ff */
[----:B-----5:R-:W-:Y:S01]  /*4c30*/  F2FP.BF16.PACK_AB R5, R183, R188 ;  /* 0x000000bcb705723e */ /* 0x020fe200000010ff */
[----:B------:R-:W-:Y:S01]  /*4c40*/  FADD.FTZ R188, R188, R181 ;  /* 0x000000b5bcbc7221 */ /* 0x000fe20000010000 */
[----:B------:R-:W-:Y:S01]  /*4c50*/  F2FP.BF16.PACK_AB R7, R165, R180 ;  /* 0x000000b4a507723e */ /* 0x000fe200000010ff */
[----:B------:R-:W-:Y:S02]  /*4c60*/  FADD.FTZ R192, R191, R192 ;  /* 0x000000c0bfc07221 */ /* 0x000fe40000010000 */
[----:B------:R-:W-:Y:S02]  /*4c70*/  FADD.FTZ R188, R183, R188 ;  /* 0x000000bcb7bc7221 */ /* 0x000fe40000010000 */
[----:B------:R-:W-:Y:S02]  /*4c80*/  FADD.FTZ R190, R190, R192 ;  /* 0x000000c0bebe7221 */ /* 0x000fe40000010000 */
[----:B------:R-:W-:Y:S01]  /*4c90*/  HMMA.16816.F32.BF16 R68, R4, R12, R68 ;  /* 0x0000000c0444723c */ /* 0x000fe20000041844 */
[----:B------:R-:W-:-:S02]  /*4ca0*/  FADD.FTZ R180, R180, R188 ;  /* 0x000000bcb4b47221 */ /* 0x000fc40000010000 */
[----:B------:R-:W-:Y:S02]  /*4cb0*/  FADD.FTZ R190, R189, R190 ;  /* 0x000000bebdbe7221 */ /* 0x000fe40000010000 */
[----:B------:R-:W-:-:S03]  /*4cc0*/  FADD.FTZ R180, R165, R180 ;  /* 0x000000b4a5b47221 */ /* 0x000fc60000010000 */
[C---:B------:R-:W-:Y:S01]  /*4cd0*/  HMMA.16816.F32.BF16 R72, R4.reuse, R14, R72 ;  /* 0x0000000e0448723c */ /* 0x040fe20000041848 */
[----:B------:R-:W4:Y:S07]  /*4ce0*/  LDSM.16.MT88.4 R12, [R234+0x6900] ;  /* 0x00690000ea0c783b */ /* 0x000f2e0000004200 */
[C---:B---3--:R-:W-:Y:S08]  /*4cf0*/  HMMA.16816.F32.BF16 R84, R4.reuse, R8, R84 ;  /* 0x000000080454723c */ /* 0x048ff00000041854 */
[C---:B------:R-:W-:Y:S01]  /*4d00*/  HMMA.16816.F32.BF16 R88, R4.reuse, R10, R88 ;  /* 0x0000000a0458723c */ /* 0x040fe20000041858 */
[----:B------:R-:W3:Y:S07]  /*4d10*/  LDSM.16.MT88.4 R8, [R232+0x6900] ;  /* 0x00690000e808783b */ /* 0x000eee0000004200 */
[C---:B--2---:R-:W-:Y:S08]  /*4d20*/  HMMA.16816.F32.BF16 R76, R4.reuse, R20, R76 ;  /* 0x00000014044c723c */ /* 0x044ff0000004184c */
[C---:B------:R-:W-:Y:S01]  /*4d30*/  HMMA.16816.F32.BF16 R80, R4.reuse, R22, R80 ;  /* 0x000000160450723c */ /* 0x040fe20000041850 */
[----:B------:R-:W-:Y:S07]  /*4d40*/  LDSM.16.MT88.4 R20, [R232+0x3100] ;  /* 0x00310000e814783b */ /* 0x000fee0000004200 */
[C---:B-1----:R-:W-:Y:S08]  /*4d50*/  HMMA.16816.F32.BF16 R92, R4.reuse, R16, R92 ;  /* 0x00000010045c723c */ /* 0x042ff0000004185c */
[C---:B------:R-:W-:Y:S01]  /*4d60*/  HMMA.16816.F32.BF16 R96, R4.reuse, R18, R96 ;  /* 0x000000120460723c */ /* 0x040fe20000041860 */
[----:B------:R-:W1:Y:S07]  /*4d70*/  LDSM.16.MT88.4 R16, [R233+0x3100] ;  /* 0x00310000e910783b */ /* 0x000e6e0000004200 */
[C---:B----4-:R-:W-:Y:S08]  /*4d80*/  HMMA.16816.F32.BF16 R120, R4.reuse, R12, R120 ;  /* 0x0000000c0478723c */ /* 0x050ff00000041878 */
[C---:B------:R-:W-:Y:S01]  /*4d90*/  HMMA.16816.F32.BF16 R100, R4.reuse, R14, R100 ;  /* 0x0000000e0464723c */ /* 0x040fe20000041864 */
[----:B------:R-:W2:Y:S07]  /*4da0*/  LDSM.16.MT88.4 R12, [R236+0x7100] ;  /* 0x00710000ec0c783b */ /* 0x000eae0000004200 */
[C---:B---3--:R-:W-:Y:S08]  /*4db0*/  HMMA.16816.F32.BF16 R116, R4.reuse, R8, R116 ;  /* 0x000000080474723c */ /* 0x048ff00000041874 */
[C---:B------:R-:W-:Y:S01]  /*4dc0*/  HMMA.16816.F32.BF16 R112, R4.reuse, R10, R112 ;  /* 0x0000000a0470723c */ /* 0x040fe20000041870 */
[----:B------:R-:W3:Y:S07]  /*4dd0*/  LDSM.16.MT88.4 R8, [R234+0x7100] ;  /* 0x00710000ea08783b */ /* 0x000eee0000004200 */
        /* <DEDUP_REMOVED lines=23> */
[----:B------:R-:W4:Y:S07]  /*4f50*/  LDSM.16.MT88.4 R20, [R232+0x7100] ;  /* 0x00710000e814783b */ /* 0x000f2e0000004200 */
[C---:B--2---:R-:W-:Y:S08]  /*4f60*/  HMMA.16816.F32.BF16 R92, R4.reuse, R12, R92 ;  /* 0x0000000c045c723c */ /* 0x044ff0000004185c */
[C---:B------:R-:W-:Y:S01]  /*4f70*/  HMMA.16816.F32.BF16 R96, R4.reuse, R14, R96 ;  /* 0x0000000e0460723c */ /* 0x040fe20000041860 */
[----:B------:R-:W2:Y:S07]  /*4f80*/  LDSM.16.MT88.4 R12, [R236+0x3900] ;  /* 0x00390000ec0c783b */ /* 0x000eae0000004200 */
[C---:B---3--:R-:W-:Y:S08]  /*4f90*/  HMMA.16816.F32.BF16 R120, R4.reuse, R8, R120 ;  /* 0x000000080478723c */ /* 0x048ff00000041878 */
[C---:B------:R-:W-:Y:S01]  /*4fa0*/  HMMA.16816.F32.BF16 R100, R4.reuse, R10, R100 ;  /* 0x0000000a0464723c */ /* 0x040fe20000041864 */
[----:B------:R-:W3:Y:S07]  /*4fb0*/  LDSM.16.MT88.4 R8, [R234+0x3900] ;  /* 0x00390000ea08783b */ /* 0x000eee0000004200 */
        /* <DEDUP_REMOVED lines=12> */
[----:B------:R-:W2:Y:S03]  /*5080*/  MUFU.EX2 R25, R25 ;  /* 0x0000001900197308 */ /* 0x000ea60000000800 */
[C---:B-1----:R-:W-:Y:S05]  /*5090*/  HMMA.16816.F32.BF16 R104, R4.reuse, R16, R104 ;  /* 0x000000100468723c */ /* 0x042fea0000041868 */
[----:B------:R-:W1:Y:S01]  /*50a0*/  MUFU.EX2 R26, R26 ;  /* 0x0000001a001a7308 */ /* 0x000e620000000800 */
[----:B-----5:R-:W-:Y:S02]  /*50b0*/  FADD.FTZ R158, R24, R158 ;  /* 0x0000009e189e7221 */ /* 0x020fe40000010000 */
[----:B------:R-:W-:Y:S01]  /*50c0*/  HMMA.16816.F32.BF16 R108, R4, R18, R108 ;  /* 0x00000012046c723c */ /* 0x000fe2000004186c */
[----:B------:R-:W5:Y:S04]  /*50d0*/  LDSM.16.MT88.4 R16, [R233+0x3900] ;  /* 0x00390000e910783b */ /* 0x000f680000004200 */
[----:B------:R-:W3:Y:S01]  /*50e0*/  MUFU.EX2 R27, R27 ;  /* 0x0000001b001b7308 */ /* 0x000ee20000000800 */
[----:B--2---:R-:W-:-:S02]  /*50f0*/  FADD.FTZ R158, R25, R158 ;  /* 0x0000009e199e7221 */ /* 0x004fc40000010000 */
[C---:B----4-:R-:W-:Y:S05]  /*5100*/  HMMA.16816.F32.BF16 R116, R4.reuse, R20, R116 ;  /* 0x000000140474723c */ /* 0x050fea0000041874 */
[----:B------:R-:W2:Y:S01]  /*5110*/  MUFU.EX2 R29, R29 ;  /* 0x0000001d001d7308 */ /* 0x000ea20000000800 */
[----:B-1----:R-:W-:Y:S02]  /*5120*/  FADD.FTZ R158, R26, R158 ;  /* 0x0000009e1a9e7221 */ /* 0x002fe40000010000 */
[----:B------:R-:W-:Y:S01]  /*5130*/  HMMA.16816.F32.BF16 R112, R4, R22, R112 ;  /* 0x000000160470723c */ /* 0x000fe20000041870 */
[----:B---3--:R-:W-:-:S06]  /*5140*/  FADD.FTZ R150, R27, R150 ;  /* 0x000000961b967221 */ /* 0x008fcc0000010000 */
[----:B------:R-:W-:Y:S02]  /*5150*/  F2FP.BF16.PACK_AB R4, R25, R24 ;  /* 0x000000181904723e */ /* 0x000fe400000010ff */
[C---:B------:R-:W-:Y:S01]  /*5160*/  F2FP.BF16.PACK_AB R6, R249.reuse, R26 ;  /* 0x0000001af906723e */ /* 0x040fe200000010ff */
[C---:B------:R-:W-:Y:S01]  /*5170*/  FADD.FTZ R150, R28.reuse, R150 ;  /* 0x000000961c967221 */ /* 0x040fe20000010000 */
[----:B------:R-:W-:Y:S01]  /*5180*/  F2FP.BF16.PACK_AB R5, R28, R27 ;  /* 0x0000001b1c05723e */ /* 0x000fe200000010ff */
[----:B------:R-:W-:Y:S01]  /*5190*/  FADD.FTZ R249, R249, R158 ;  /* 0x0000009ef9f97221 */ /* 0x000fe20000010000 */
[----:B--2---:R-:W-:Y:S01]  /*51a0*/  F2FP.BF16.PACK_AB R7, R248, R29 ;  /* 0x0000001df807723e */ /* 0x004fe200000010ff */
        /* <DEDUP_REMOVED lines=31> */
.L_x_1792:
        /* <DEDUP_REMOVED lines=60> */
.L_x_1790:
[----:B------:R-:W-:Y:S04]  /*5760*/  DEPBAR.LE SB0, 0x0 ;  /* 0x000080000000791a */ /* 0x000fe80000000000 */
[----:B------:R-:W-:Y:S01]  /*5770*/  BAR.SYNC.DEFER_BLOCKING 0x0 ;  /* 0x0000000000007b1d */ /* 0x000fe20000010000 */
[C---:B------:R-:W-:Y:S01]  /*5780*/  IMAD.WIDE.U32 R144, R240.reuse, c[0x0][0x208], RZ ;  /* 0x00008200f0907a25 */ /* 0x040fe200078e00ff */
[----:B------:R-:W-:Y:S01]  /*5790*/  SHF.R.S32.HI R3, RZ, 0x1f, R240 ;  /* 0x0000001fff037819 */ /* 0x000fe200000114f0 */
[----:B------:R-:W-:Y:S04]  /*57a0*/  UISETP.GT.AND UP0, UPT, UR6, UR8, UPT ;  /* 0x000000080600728c */ /* 0x000fe8000bf04270 */
[----:B------:R-:W-:Y:S04]  /*57b0*/  IMAD R3, R3, c[0x0][0x208], RZ ;  /* 0x0000820003037a24 */ /* 0x000fe800078e02ff */
[----:B------:R-:W-:Y:S04]  /*57c0*/  IMAD R3, R240, c[0x0][0x20c], R3 ;  /* 0x00008300f0037a24 */ /* 0x000fe800078e0203 */
[----:B------:R-:W-:Y:S01]  /*57d0*/  IMAD.IADD R145, R145, 0x1, R3 ;  /* 0x0000000191917824 */ /* 0x000fe200078e0203 */
[----:B------:R-:W-:Y:S03]  /*57e0*/  SHF.R.S32.HI R3, RZ, 0x1f, R239 ;  /* 0x0000001fff037819 */ /* 0x000fe600000114ef */
[----:B------:R-:W-:Y:S04]  /*57f0*/  IMAD.WIDE.U32 R144, R239, c[0x0][0x218], R144 ;  /* 0x00008600ef907a25 */ /* 0x000fe800078e0090 */
[----:B------:R-:W-:Y:S01]  /*5800*/  IMAD R3, R3, c[0x0][0x218], RZ ;  /* 0x0000860003037a24 */ /* 0x000fe200078e02ff */
[----:B------:R-:W1:Y:S01]  /*5810*/  LDSM.16.M88.4 R8, [R238+0x8100] ;  /* 0x00810000ee08783b */ /* 0x000e620000000200 */
[----:B------:R-:W-:Y:S02]  /*5820*/  IADD3 R164, P1, R144, UR22, RZ ;  /* 0x0000001690a47c10 */ /* 0x000fe4000ff3e0ff */
[----:B------:R-:W-:Y:S02]  /*5830*/  IMAD R3, R239, c[0x0][0x21c], R3 ;  /* 0x00008700ef037a24 */ /* 0x000fe400078e0203 */
[----:B------:R-:W2:Y:S03]  /*5840*/  LDSM.16.M88.4 R16, [R238+0x8900] ;  /* 0x00890000ee10783b */ /* 0x000ea60000000200 */
[----:B------:R-:W-:Y:S02]  /*5850*/  IADD3.X R3, R145, UR4, R3, P1, !PT ;  /* 0x0000000491037c10 */ /* 0x000fe40008ffe403 */
[----:B------:R-:W3:Y:S01]  /*5860*/  LDSM.16.M88.4 R24, [R238+0x9100] ;  /* 0x00910000ee18783b */ /* 0x000ee20000000200 */
[C---:B------:R-:W-:Y:S04]  /*5870*/  LEA R160, P1, R164.reuse, c[0x0][0x1f8], 0x1 ;  /* 0x00007e00a4a07a11 */ /* 0x040fe800078208ff */
[----:B------:R-:W4:Y:S01]  /*5880*/  LDSM.16.M88.4 R32, [R238+0x9900] ;  /* 0x00990000ee20783b */ /* 0x000f220000000200 */
[----:B------:R-:W-:Y:S04]  /*5890*/  LEA.HI.X R164, R164, c[0x0][0x1fc], R3, 0x1, P1 ;  /* 0x00007f00a4a47a11 */ /* 0x000fe800008f0c03 */
[----:B------:R-:W-:Y:S05]  /*58a0*/  LDSM.16.M88.4 R40, [R238+0xa100] ;  /* 0x00a10000ee28783b */ /* 0x000fea0000000200 */
[----:B------:R-:W-:Y:S05]  /*58b0*/  LDSM.16.M88.4 R48, [R238+0xa900] ;  /* 0x00a90000ee30783b */ /* 0x000fea0000000200 */
[----:B------:R-:W-:Y:S05]  /*58c0*/  LDSM.16.M88.4 R56, [R238+0xb100] ;  /* 0x00b10000ee38783b */ /* 0x000fea0000000200 */
[----:B------:R-:W-:Y:S01]  /*58d0*/  LDSM.16.M88.4 R64, [R238+0xb900] ;  /* 0x00b90000ee40783b */ /* 0x000fe20000000200 */
[C---:B-1----:R-:W-:Y:S04]  /*58e0*/  HMMA.16816.F32.BF16 R4, R136.reuse, R8, RZ ;  /* 0x000000088804723c */ /* 0x042fe800000418ff */
[----:B------:R-:W-:Y:S05]  /*58f0*/  LDSM.16.M88.4 R132, [R237] ;  /* 0x00000000ed84783b */ /* 0x000fea0000000200 */
[----:B------:R-:W-:Y:S01]  /*5900*/  LDSM.16.M88.4 R144, [R231] ;  /* 0x00000000e790783b */ /* 0x000fe20000000200 */
[C---:B------:R-:W-:Y:S04]  /*5910*/  HMMA.16816.F32.BF16 R8, R136.reuse, R10, RZ ;  /* 0x0000000a8808723c */ /* 0x040fe800000418ff */
[----:B------:R-:W-:Y:S04]  /*5920*/  LDSM.16.M88.4 R148, [R229] ;  /* 0x00000000e594783b */ /* 0x000fe80000000200 */
[C---:B--2---:R-:W-:Y:S01]  /*5930*/  HMMA.16816.F32.BF16 R12, R136.reuse, R16, RZ ;  /* 0x00000010880c723c */ /* 0x044fe200000418ff */
[----:B------:R-:W-:Y:S05]  /*5940*/  LDSM.16.M88.4 R152, [R228] ;  /* 0x00000000e498783b */ /* 0x000fea0000000200 */
[----:B------:R-:W-:Y:S02]  /*5950*/  LDSM.16.M88.4 R156, [R227] ;  /* 0x00000000e39c783b */ /* 0x000fe40000000200 */
[C---:B------:R-:W-:Y:S03]  /*5960*/  HMMA.16816.F32.BF16 R16, R136.reuse, R18, RZ ;  /* 0x000000128810723c */ /* 0x040fe600000418ff */
[----:B------:R-:W1:Y:S05]  /*5970*/  SHFL.IDX PT, R165, R160, RZ, 0x181f ;  /* 0x00181fffa0a57589 */ /* 0x000e6a00000e0000 */
[C---:B---3--:R-:W-:Y:S01]  /*5980*/  HMMA.16816.F32.BF16 R20, R136.reuse, R24, RZ ;  /* 0x000000188814723c */ /* 0x048fe200000418ff */
[----:B------:R-:W2:Y:S05]  /*5990*/  SHFL.IDX PT, R180, R164, RZ, 0x181f ;  /* 0x00181fffa4b47589 */ /* 0x000eaa00000e0000 */
[----:B------:R-:W3:Y:S02]  /*59a0*/  SHFL.IDX PT, R3, R160, 0x1, 0x181f ;  /* 0x00381f00a0037f89 */ /* 0x000ee400000e0000 */
[C---:B------:R-:W-:Y:S03]  /*59b0*/  HMMA.16816.F32.BF16 R24, R136.reuse, R26, RZ ;  /* 0x0000001a8818723c */ /* 0x040fe600000418ff */
[----:B------:R-:W5:Y:S05]  /*59c0*/  SHFL.IDX PT, R183, R164, 0x1, 0x181f ;  /* 0x00381f00a4b77f89 */ /* 0x000f6a00000e0000 */
[C---:B----4-:R-:W-:Y:S01]  /*59d0*/  HMMA.16816.F32.BF16 R28, R136.reuse, R32, RZ ;  /* 0x00000020881c723c */ /* 0x050fe200000418ff */
[----:B------:R-:W-:Y:S03]  /*59e0*/  SHFL.IDX PT, R188, R160, 0x2, 0x181f ;  /* 0x00581f00a0bc7f89 */ /* 0x000fe600000e0000 */
[C---:B-1----:R-:W-:Y:S02]  /*59f0*/  IADD3 R192, P5, R165.reuse, R246, RZ ;  /* 0x000000f6a5c07210 */ /* 0x042fe40007fbe0ff */
[----:B------:R-:W-:Y:S01]  /*5a00*/  IADD3 R194, P2, R165, R244, RZ ;  /* 0x000000f4a5c27210 */ /* 0x000fe20007f5e0ff */
[----:B------:R-:W1:Y:S01]  /*5a10*/  SHFL.IDX PT, R189, R160, 0x3, 0x181f ;  /* 0x00781f00a0bd7f89 */ /* 0x000e6200000e0000 */
[C---:B------:R-:W-:Y:S01]  /*5a20*/  HMMA.16816.F32.BF16 R32, R136.reuse, R34, RZ ;  /* 0x000000228820723c */ /* 0x040fe200000418ff */
[C---:B--2---:R-:W-:Y:S03]  /*5a30*/  IMAD.X R193, R180.reuse, 0x1, R247, P5 ;  /* 0x00000001b4c17824 */ /* 0x044fe600028e06f7 */
[----:B------:R-:W-:Y:S01]  /*5a40*/  LDSM.16.M88.4 R160, [R226] ;  /* 0x00000000e2a0783b */ /* 0x000fe20000000200 */
[----:B------:R-:W-:Y:S01]  /*5a50*/  IMAD.X R195, R180, 0x1, R245, P2 ;  /* 0x00000001b4c37824 */ /* 0x000fe200010e06f5 */
[C---:B---3--:R-:W-:Y:S02]  /*5a60*/  IADD3 R200, P1, R3.reuse, R246, RZ ;  /* 0x000000f603c87210 */ /* 0x048fe40007f3e0ff */
[C---:B------:R-:W-:Y:S01]  /*5a70*/  HMMA.16816.F32.BF16 R36, R136.reuse, R40, RZ ;  /* 0x000000288824723c */ /* 0x040fe200000418ff */
[----:B------:R-:W2:Y:S03]  /*5a80*/  SHFL.IDX PT, R181, R164, 0x2, 0x181f ;  /* 0x00581f00a4b57f89 */ /* 0x000ea600000e0000 */
[----:B------:R-:W-:Y:S01]  /*5a90*/  IADD3 R190, P2, R3, R244, RZ ;  /* 0x000000f403be7210 */ /* 0x000fe20007f5e0ff */
[C---:B-----5:R-:W-:Y:S01]  /*5aa0*/  IMAD.X R201, R183.reuse, 0x1, R247, P1 ;  /* 0x00000001b7c97824 */ /* 0x060fe200008e06f7 */
[----:B------:R-:W-:Y:S02]  /*5ab0*/  SHFL.IDX PT, R182, R164, 0x3, 0x181f ;  /* 0x00781f00a4b67f89 */ /* 0x000fe400000e0000 */
[C---:B------:R-:W-:Y:S01]  /*5ac0*/  HMMA.16816.F32.BF16 R40, R136.reuse, R42, RZ ;  /* 0x0000002a8828723c */ /* 0x040fe200000418ff */
[----:B------:R-:W-:Y:S02]  /*5ad0*/  IMAD.X R191, R183, 0x1, R245, P2 ;  /* 0x00000001b7bf7824 */ /* 0x000fe400010e06f5 */
[----:B------:R-:W-:Y:S01]  /*5ae0*/  LDSM.16.M88.4 R164, [R225] ;  /* 0x00000000e1a4783b */ /* 0x000fe20000000200 */
[-C--:B-1----:R-:W-:Y:S04]  /*5af0*/  IADD3 R180, P2, R189, R246.reuse, RZ ;  /* 0x000000f6bdb47210 */ /* 0x082fe80007f5e0ff */
        /* <DEDUP_REMOVED lines=8> */
[----:B------:R-:W1:Y:S05]  /*5b80*/  LDSM.16.M88.4 R132, [R230] ;  /* 0x00000000e684783b */ /* 0x000e6a0000000200 */
[----:B------:R-:W-:Y:S01]  /*5b90*/  @!PT LDS RZ, [RZ] ;  /* 0x00000000fffff984 */ /* 0x000fe20000000800 */
[----:B------:R-:W-:Y:S01]  /*5ba0*/  @!PT LDS RZ, [RZ] ;  /* 0x00000000fffff984 */ /* 0x000fe20000000800 */
[----:B------:R-:W-:Y:S01]  /*5bb0*/  @!PT LDS RZ, [RZ] ;  /* 0x00000000fffff984 */ /* 0x000fe20000000800 */
[----:B------:R3:W-:Y:S02]  /*5bc0*/  LDGSTS.E.BYPASS.LTC128B.128 [R243], [R192.64], !P4 ;  /* 0x00000000c0f37fae */ /* 0x0007e4000e101d4c */
[C---:B------:R-:W-:Y:S03]  /*5bd0*/  HMMA.16816.F32.BF16 R12, R140.reuse, R144, R12 ;  /* 0x000000908c0c723c */ /* 0x040fe6000004180c */
[----:B------:R3:W-:Y:S04]  /*5be0*/  LDGSTS.E.BYPASS.LTC128B.128 [R241+0x4100], [R194.64], !P3 ;  /* 0x04100000c2f17fae */ /* 0x0007e8000d901d4c */
[C---:B------:R-:W-:Y:S01]  /*5bf0*/  IADD3 R144, P1, R188.reuse, R246, RZ ;  /* 0x000000f6bc907210 */ /* 0x040fe20007f3e0ff */
[C---:B------:R-:W-:Y:S01]  /*5c00*/  HMMA.16816.F32.BF16 R16, R140.reuse, R146, R16 ;  /* 0x000000928c10723c */ /* 0x040fe20000041810 */
[----:B------:R4:W-:Y:S03]  /*5c10*/  LDGSTS.E.BYPASS.LTC128B.128 [R241+0x1100], [R200.64], !P4 ;  /* 0x01100000c8f17fae */ /* 0x0009e6000e101d4c */
[----:B--2---:R-:W-:Y:S01]  /*5c20*/  IMAD.X R145, R181, 0x1, R247, P1 ;  /* 0x00000001b5917824 */ /* 0x004fe200008e06f7 */
[-C--:B------:R-:W-:Y:S01]  /*5c30*/  IADD3 R188, P5, R188, R244.reuse, RZ ;  /* 0x000000f4bcbc7210 */ /* 0x080fe20007fbe0ff */
[----:B------:R2:W-:Y:S05]  /*5c40*/  LDGSTS.E.BYPASS.LTC128B.128 [R241+0x5100], [R190.64], !P3 ;  /* 0x05100000bef17fae */ /* 0x0005ea000d901d4c */
[----:B------:R5:W-:Y:S01]  /*5c50*/  LDGSTS.E.BYPASS.LTC128B.128 [R241+0x2100], [R144.64], !P4 ;  /* 0x0210000090f17fae */ /* 0x000be2000e101d4c */
[C---:B-1----:R-:W-:Y:S08]  /*5c60*/  HMMA.16816.F32.BF16 R20, R140.reuse, R132, R20 ;  /* 0x000000848c14723c */ /* 0x042ff00000041814 */
[C---:B------:R-:W-:Y:S04]  /*5c70*/  HMMA.16816.F32.BF16 R24, R140.reuse, R134, R24 ;  /* 0x000000868c18723c */ /* 0x040fe80000041818 */
[----:B--2---:R-:W-:Y:S01]  /*5c80*/  IADD3 R190, P1, R189, R244, RZ ;  /* 0x000000f4bdbe7210 */ /* 0x004fe20007f3e0ff */
[----:B------:R-:W-:Y:S02]  /*5c90*/  IMAD.X R189, R181, 0x1, R245, P5 ;  /* 0x00000001b5bd7824 */ /* 0x000fe400028e06f5 */
[C---:B------:R-:W-:Y:S01]  /*5ca0*/  IMAD.X R181, R182.reuse, 0x1, R247, P2 ;  /* 0x00000001b6b57824 */ /* 0x040fe200010e06f7 */
[C---:B------:R-:W-:Y:S02]  /*5cb0*/  HMMA.16816.F32.BF16 R28, R140.reuse, R148, R28 ;  /* 0x000000948c1c723c */ /* 0x040fe4000004181c */
[----:B------:R1:W-:Y:S02]  /*5cc0*/  LDGSTS.E.BYPASS.LTC128B.128 [R241+0x6100], [R188.64], !P3 ;  /* 0x06100000bcf17fae */ /* 0x0003e4000d901d4c */
[----:B------:R-:W-:Y:S01]  /*5cd0*/  IMAD.X R191, R182, 0x1, R245, P1 ;  /* 0x00000001b6bf7824 */ /* 0x000fe200008e06f5 */
[----:B------:R-:W-:Y:S02]  /*5ce0*/  PLOP3.LUT P1, PT, PT, PT, UP0, 0x80, 0x0 ;  /* 0x000000000000781c */ /* 0x000fe40003f2f008 */
[----:B------:R2:W-:Y:S01]  /*5cf0*/  LDGSTS.E.BYPASS.LTC128B.128 [R243+0x3000], [R180.64], !P4 ;  /* 0x03000000b4f37fae */ /* 0x0005e2000e101d4c */
[C---:B------:R-:W-:Y:S04]  /*5d00*/  HMMA.16816.F32.BF16 R32, R140.reuse, R150, R32 ;  /* 0x000000968c20723c */ /* 0x040fe80000041820 */
[----:B------:R1:W-:Y:S04]  /*5d10*/  LDGSTS.E.BYPASS.LTC128B.128 [R243+0x7000], [R190.64], !P3 ;  /* 0x07000000bef37fae */ /* 0x0003e8000d901d4c */
[C---:B------:R-:W-:Y:S01]  /*5d20*/  HMMA.16816.F32.BF16 R36, R140.reuse, R152, R36 ;  /* 0x000000988c24723c */ /* 0x040fe20000041824 */
[----:B-----5:R-:W5:Y:S05]  /*5d30*/  LDSM.16.M88.4 R144, [R235+0x8100] ;  /* 0x00810000eb90783b */ /* 0x020f6a0000000200 */
[----:B------:R-:W0:Y:S02]  /*5d40*/  LDGDEPBAR ;  /* 0x00000000000079af */ /* 0x000e240000000000 */
[C---:B------:R-:W-:Y:S03]  /*5d50*/  HMMA.16816.F32.BF16 R40, R140.reuse, R154, R40 ;  /* 0x0000009a8c28723c */ /* 0x040fe60000041828 */
[----:B------:R-:W4:Y:S05]  /*5d60*/  LDSM.16.M88.4 R132, [R235+0x8900] ;  /* 0x00890000eb84783b */ /* 0x000f2a0000000200 */
[C---:B------:R-:W-:Y:S01]  /*5d70*/  HMMA.16816.F32.BF16 R44, R140.reuse, R156, R44 ;  /* 0x0000009c8c2c723c */ /* 0x040fe2000004182c */
[----:B------:R-:W5:Y:S05]  /*5d80*/  LDSM.16.M88.4 R148, [R235+0x9100] ;  /* 0x00910000eb94783b */ /* 0x000f6a0000000200 */
[----:B------:R-:W5:Y:S02]  /*5d90*/  LDSM.16.M88.4 R152, [R235+0x9900] ;  /* 0x00990000eb98783b */ /* 0x000f640000000200 */
[C---:B------:R-:W-:Y:S03]  /*5da0*/  HMMA.16816.F32.BF16 R48, R140.reuse, R158, R48 ;  /* 0x0000009e8c30723c */ /* 0x040fe60000041830 */
[----:B------:R-:W5:Y:S05]  /*5db0*/  LDSM.16.M88.4 R156, [R235+0xa100] ;  /* 0x00a10000eb9c783b */ /* 0x000f6a0000000200 */
[C---:B------:R-:W-:Y:S01]  /*5dc0*/  HMMA.16816.F32.BF16 R52, R140.reuse, R160, R52 ;  /* 0x000000a08c34723c */ /* 0x040fe20000041834 */
[----:B--2---:R-:W-:Y:S05]  /*5dd0*/  LDSM.16.M88.4 R180, [R238+0xe100] ;  /* 0x00e10000eeb4783b */ /* 0x004fea0000000200 */
[----:B-1----:R-:W-:Y:S02]  /*5de0*/  LDSM.16.M88.4 R188, [R217] ;  /* 0x00000000d9bc783b */ /* 0x002fe40000000200 */
[C---:B------:R-:W-:Y:S03]  /*5df0*/  HMMA.16816.F32.BF16 R56, R140.reuse, R162, R56 ;  /* 0x000000a28c38723c */ /* 0x040fe60000041838 */
[----:B------:R-:W-:Y:S05]  /*5e00*/  LDSM.16.M88.4 R160, [R235+0xb100] ;  /* 0x00b10000eba0783b */ /* 0x000fea0000000200 */
[C---:B------:R-:W-:Y:S01]  /*5e10*/  HMMA.16816.F32.BF16 R60, R140.reuse, R164, R60 ;  /* 0x000000a48c3c723c */ /* 0x040fe2000004183c */
[----:B---3--:R-:W-:Y:S05]  /*5e20*/  LDSM.16.M88.4 R192, [R216] ;  /* 0x00000000d8c0783b */ /* 0x008fea0000000200 */
[----:B----4-:R-:W-:Y:S02]  /*5e30*/  LDSM.16.M88.4 R200, [R235+0xc100] ;  /* 0x00c10000ebc8783b */ /* 0x010fe40000000200 */
[----:B------:R-:W-:Y:S03]  /*5e40*/  HMMA.16816.F32.BF16 R64, R140, R166, R64 ;  /* 0x000000a68c40723c */ /* 0x000fe60000041840 */
[----:B------:R-:W-:Y:S05]  /*5e50*/  LDSM.16.M88.4 R164, [R224+0x800] ;  /* 0x00080000e0a4783b */ /* 0x000fea0000000200 */
[C---:B-----5:R-:W-:Y:S01]  /*5e60*/  HMMA.16816.F32.BF16 R4, R168.reuse, R144, R4 ;  /* 0x00000090a804723c */ /* 0x060fe20000041804 */
[----:B------:R-:W-:Y:S05]  /*5e70*/  LDSM.16.M88.4 R208, [R224+0x6800] ;  /* 0x00680000e0d0783b */ /* 0x000fea0000000200 */
[----:B------:R-:W-:Y:S02]  /*5e80*/  LDSM.16.M88.4 R212, [R224+0x7000] ;  /* 0x00700000e0d4783b */ /* 0x000fe40000000200 */
[C---:B------:R-:W-:Y:S03]  /*5e90*/  HMMA.16816.F32.BF16 R8, R168.reuse, R146, R8 ;  /* 0x00000092a808723c */ /* 0x040fe60000041808 */
[----:B------:R-:W1:Y:S05]  /*5ea0*/  LDSM.16.M88.4 R144, [R235+0xa900] ;  /* 0x00a90000eb90783b */ /* 0x000e6a0000000200 */
[C---:B------:R-:W-:Y:S08]  /*5eb0*/  HMMA.16816.F32.BF16 R12, R168.reuse, R132, R12 ;  /* 0x00000084a80c723c */ /* 0x040ff0000004180c */
[C---:B------:R-:W-:Y:S01]  /*5ec0*/  HMMA.16816.F32.BF16 R16, R168.reuse, R134, R16 ;  /* 0x00000086a810723c */ /* 0x040fe20000041810 */
[----:B------:R-:W2:Y:S07]  /*5ed0*/  LDSM.16.M88.4 R132, [R235+0xb900] ;  /* 0x00b90000eb84783b */ /* 0x000eae0000000200 */
        /* <DEDUP_REMOVED lines=8> */
[----:B------:R-:W-:Y:S07]  /*5f60*/  LDSM.16.M88.4 R156, [R224+0x3000] ;  /* 0x00300000e09c783b */ /* 0x000fee0000000200 */
[C---:B-1----:R-:W-:Y:S08]  /*5f70*/  HMMA.16816.F32.BF16 R44, R168.reuse, R144, R44 ;  /* 0x00000090a82c723c */ /* 0x042ff0000004182c */
[C---:B------:R-:W-:Y:S01]  /*5f80*/  HMMA.16816.F32.BF16 R48, R168.reuse, R146, R48 ;  /* 0x00000092a830723c */ /* 0x040fe20000041830 */
[----:B------:R-:W-:Y:S07]  /*5f90*/  LDSM.16.M88.4 R144, [R224+0x2000] ;  /* 0x00200000e090783b */ /* 0x000fee0000000200 */
[C---:B------:R-:W-:Y:S08]  /*5fa0*/  HMMA.16816.F32.BF16 R52, R168.reuse, R160, R52 ;  /* 0x000000a0a834723c */ /* 0x040ff00000041834 */
[C---:B------:R-:W-:Y:S01]  /*5fb0*/  HMMA.16816.F32.BF16 R56, R168.reuse, R162, R56 ;  /* 0x000000a2a838723c */ /* 0x040fe20000041838 */
[----:B------:R-:W-:Y:S07]  /*5fc0*/  LDSM.16.M88.4 R160, [R224+0x3800] ;  /* 0x00380000e0a0783b */ /* 0x000fee0000000200 */
[C---:B--2---:R-:W-:Y:S08]  /*5fd0*/  HMMA.16816.F32.BF16 R60, R168.reuse, R132, R60 ;  /* 0x00000084a83c723c */ /* 0x044ff0000004183c */
[----:B------:R-:W-:Y:S01]  /*5fe0*/  HMMA.16816.F32.BF16 R64, R168, R134, R64 ;  /* 0x00000086a840723c */ /* 0x000fe20000041840 */
[----:B------:R-:W1:Y:S07]  /*5ff0*/  LDSM.16.M88.4 R132, [R224+0x1800] ;  /* 0x00180000e084783b */ /* 0x000e6e0000000200 */
[C---:B---3--:R-:W-:Y:S08]  /*6000*/  HMMA.16816.F32.BF16 R4, R172.reuse, R148, R4 ;  /* 0x00000094ac04723c */ /* 0x048ff00000041804 */
[C---:B------:R-:W-:Y:S01]  /*6010*/  HMMA.16816.F32.BF16 R8, R172.reuse, R150, R8 ;  /* 0x00000096ac08723c */ /* 0x040fe20000041808 */
[----:B------:R-:W2:Y:S07]  /*6020*/  LDSM.16.M88.4 R148, [R224+0x2800] ;  /* 0x00280000e094783b */ /* 0x000eae0000000200 */
[C---:B------:R-:W-:Y:S08]  /*6030*/  HMMA.16816.F32.BF16 R12, R172.reuse, R164, R12 ;  /* 0x000000a4ac0c723c */ /* 0x040ff0000004180c */
        /* <DEDUP_REMOVED lines=8> */
[C---:B------:R-:W-:Y:S08]  /*60c0*/  HMMA.16816.F32.BF16 R36, R172.reuse, R144, R36 ;  /* 0x00000090ac24723c */ /* 0x040ff00000041824 */
[C---:B------:R-:W-:Y:S01]  /*60d0*/  HMMA.16816.F32.BF16 R40, R172.reuse, R146, R40 ;  /* 0x00000092ac28723c */ /* 0x040fe20000041828 */
[----:B------:R-:W5:Y:S07]  /*60e0*/  LDSM.16.M88.4 R144, [R238+0xd900] ;  /* 0x00d90000ee90783b */ /* 0x000f6e0000000200 */
[C---:B--2---:R-:W-:Y:S08]  /*60f0*/  HMMA.16816.F32.BF16 R44, R172.reuse, R148, R44 ;  /* 0x00000094ac2c723c */ /* 0x044ff0000004182c */
[C---:B------:R-:W-:Y:S01]  /*6100*/  HMMA.16816.F32.BF16 R48, R172.reuse, R150, R48 ;  /* 0x00000096ac30723c */ /* 0x040fe20000041830 */
[----:B------:R-:W2:Y:S07]  /*6110*/  LDSM.16.M88.4 R148, [R238+0xe900] ;  /* 0x00e90000ee94783b */ /* 0x000eae0000000200 */
[C---:B------:R-:W-:Y:S08]  /*6120*/  HMMA.16816.F32.BF16 R52, R172.reuse, R156, R52 ;  /* 0x0000009cac34723c */ /* 0x040ff00000041834 */
[C---:B------:R-:W-:Y:S01]  /*6130*/  HMMA.16816.F32.BF16 R56, R172.reuse, R158, R56 ;  /* 0x0000009eac38723c */ /* 0x040fe20000041838 */
[----:B------:R-:W-:Y:S07]  /*6140*/  LDSM.16.M88.4 R156, [R222] ;  /* 0x00000000de9c783b */ /* 0x000fee0000000200 */
[C---:B------:R-:W-:Y:S08]  /*6150*/  HMMA.16816.F32.BF16 R60, R172.reuse, R160, R60 ;  /* 0x000000a0ac3c723c */ /* 0x040ff0000004183c */
[----:B------:R-:W-:Y:S01]  /*6160*/  HMMA.16816.F32.BF16 R64, R172, R162, R64 ;  /* 0x000000a2ac40723c */ /* 0x000fe20000041840 */
[----:B------:R-:W-:Y:S07]  /*6170*/  LDSM.16.M88.4 R160, [R221] ;  /* 0x00000000dda0783b */ /* 0x000fee0000000200 */
[C---:B---3--:R-:W-:Y:S08]  /*6180*/  HMMA.16816.F32.BF16 R4, R176.reuse, R164, R4 ;  /* 0x000000a4b004723c */ /* 0x048ff00000041804 */
[C---:B------:R-:W-:Y:S01]  /*6190*/  HMMA.16816.F32.BF16 R8, R176.reuse, R166, R8 ;  /* 0x000000a6b008723c */ /* 0x040fe20000041808 */
[----:B------:R-:W-:Y:S07]  /*61a0*/  LDSM.16.M88.4 R164, [R220] ;  /* 0x00000000dca4783b */ /* 0x000fee0000000200 */
[C---:B----4-:R-:W-:Y:S08]  /*61b0*/  HMMA.16816.F32.BF16 R12, R176.reuse, R152, R12 ;  /* 0x00000098b00c723c */ /* 0x050ff0000004180c */
[C---:B------:R-:W-:Y:S01]  /*61c0*/  HMMA.16816.F32.BF16 R16, R176.reuse, R154, R16 ;  /* 0x0000009ab010723c */ /* 0x040fe20000041810 */
[----:B------:R-:W-:Y:S07]  /*61d0*/  LDSM.16.M88.4 R152, [R223] ;  /* 0x00000000df98783b */ /* 0x000fee0000000200 */
[C---:B-1----:R-:W-:Y:S08]  /*61e0*/  HMMA.16816.F32.BF16 R20, R176.reuse, R132, R20 ;  /* 0x00000084b014723c */ /* 0x042ff00000041814 */
[C---:B------:R-:W-:Y:S01]  /*61f0*/  HMMA.16816.F32.BF16 R24, R176.reuse, R134, R24 ;  /* 0x00000086b018723c */ /* 0x040fe20000041818 */
[----:B------:R-:W1:Y:S07]  /*6200*/  LDSM.16.M88.4 R132, [R238+0xf100] ;  /* 0x00f10000ee84783b */ /* 0x000e6e0000000200 */
[C---:B-----5:R-:W-:Y:S08]  /*6210*/  HMMA.16816.F32.BF16 R28, R176.reuse, R144, R28 ;  /* 0x00000090b01c723c */ /* 0x060ff0000004181c */
[C---:B------:R-:W-:Y:S01]  /*6220*/  HMMA.16816.F32.BF16 R32, R176.reuse, R146, R32 ;  /* 0x00000092b020723c */ /* 0x040fe20000041820 */
[----:B------:R-:W3:Y:S07]  /*6230*/  LDSM.16.M88.4 R144, [R238+0xf900] ;  /* 0x00f90000ee90783b */ /* 0x000eee0000000200 */
[C---:B------:R-:W-:Y:S08]  /*6240*/  HMMA.16816.F32.BF16 R36, R176.reuse, R180, R36 ;  /* 0x000000b4b024723c */ /* 0x040ff00000041824 */
[C---:B------:R-:W-:Y:S01]  /*6250*/  HMMA.16816.F32.BF16 R40, R176.reuse, R182, R40 ;  /* 0x000000b6b028723c */ /* 0x040fe20000041828 */
[----:B------:R-:W-:Y:S07]  /*6260*/  LDSM.16.M88.4 R180, [R218] ;  /* 0x00000000dab4783b */ /* 0x000fee0000000200 */
[C---:B--2---:R-:W-:Y:S08]  /*6270*/  HMMA.16816.F32.BF16 R44, R176.reuse, R148, R44 ;  /* 0x00000094b02c723c */ /* 0x044ff0000004182c */
[C---:B------:R-:W-:Y:S01]  /*6280*/  HMMA.16816.F32.BF16 R48, R176.reuse, R150, R48 ;  /* 0x00000096b030723c */ /* 0x040fe20000041830 */
[----:B------:R-:W2:Y:S07]  /*6290*/  LDSM.16.M88.4 R148, [R219] ;  /* 0x00000000db94783b */ /* 0x000eae0000000200 */
[C---:B-1----:R-:W-:Y:S08]  /*62a0*/  HMMA.16816.F32.BF16 R52, R176.reuse, R132, R52 ;  /* 0x00000084b034723c */ /* 0x042ff00000041834 */
[C---:B------:R-:W-:Y:S01]  /*62b0*/  HMMA.16816.F32.BF16 R56, R176.reuse, R134, R56 ;  /* 0x00000086b038723c */ /* 0x040fe20000041838 */
[----:B------:R-:W1:Y:S07]  /*62c0*/  LDSM.16.M88.4 R132, [R235+0xc900] ;  /* 0x00c90000eb84783b */ /* 0x000e6e0000000200 */
[C---:B---3--:R-:W-:Y:S08]  /*62d0*/  HMMA.16816.F32.BF16 R60, R176.reuse, R144, R60 ;  /* 0x00000090b03c723c */ /* 0x048ff0000004183c */
[----:B------:R-:W-:Y:S01]  /*62e0*/  HMMA.16816.F32.BF16 R64, R176, R146, R64 ;  /* 0x00000092b040723c */ /* 0x000fe20000041840 */
        /* <DEDUP_REMOVED lines=13> */
[C---:B--2---:R-:W-:Y:S08]  /*63c0*/  HMMA.16816.F32.BF16 R36, R184.reuse, R148, R36 ;  /* 0x00000094b824723c */ /* 0x044ff00000041824 */
[C---:B------:R-:W-:Y:S01]  /*63d0*/  HMMA.16816.F32.BF16 R40, R184.reuse, R150, R40 ;  /* 0x00000096b828723c */ /* 0x040fe20000041828 */
[----:B------:R-:W2:Y:S07]  /*63e0*/  LDSM.16.M88.4 R148, [R235+0xd900] ;  /* 0x00d90000eb94783b */ /* 0x000eae0000000200 */
[C---:B------:R-:W-:Y:S08]  /*63f0*/  HMMA.16816.F32.BF16 R44, R184.reuse, R180, R44 ;  /* 0x000000b4b82c723c */ /* 0x040ff0000004182c */
[C---:B------:R-:W-:Y:S01]  /*6400*/  HMMA.16816.F32.BF16 R48, R184.reuse, R182, R48 ;  /* 0x000000b6b830723c */ /* 0x040fe20000041830 */
[----:B------:R-:W4:Y:S07]  /*6410*/  LDSM.16.M88.4 R180, [R224+0x4000] ;  /* 0x00400000e0b4783b */ /* 0x000f2e0000000200 */
[C---:B------:R-:W-:Y:S08]  /*6420*/  HMMA.16816.F32.BF16 R52, R184.reuse, R188, R52 ;  /* 0x000000bcb834723c */ /* 0x040ff00000041834 */
[C---:B------:R-:W-:Y:S01]  /*6430*/  HMMA.16816.F32.BF16 R56, R184.reuse, R190, R56 ;  /* 0x000000beb838723c */ /* 0x040fe20000041838 */
[----:B------:R-:W-:Y:S07]  /*6440*/  LDSM.16.M88.4 R188, [R224+0x5000] ;  /* 0x00500000e0bc783b */ /* 0x000fee0000000200 */
[C---:B------:R-:W-:Y:S08]  /*6450*/  HMMA.16816.F32.BF16 R60, R184.reuse, R192, R60 ;  /* 0x000000c0b83c723c */ /* 0x040ff0000004183c */
[----:B------:R-:W-:Y:S01]  /*6460*/  HMMA.16816.F32.BF16 R64, R184, R194, R64 ;  /* 0x000000c2b840723c */ /* 0x000fe20000041840 */
[----:B------:R-:W-:Y:S07]  /*6470*/  LDSM.16.M88.4 R192, [R224+0x5800] ;  /* 0x00580000e0c0783b */ /* 0x000fee0000000200 */
        /* <DEDUP_REMOVED lines=8> */
[----:B------:R-:W3:Y:S01]  /*6500*/  LDSM.16.M88.4 R144, [R224+0x7800] ;  /* 0x00780000e090783b */ /* 0x000ee20000000200 */
[----:B------:R-:W-:Y:S04]  /*6510*/  DEPBAR.LE SB0, 0x0 ;  /* 0x000080000000791a */ /* 0x000fe80000000000 */
[----:B------:R-:W-:Y:S02]  /*6520*/  BAR.SYNC.DEFER_BLOCKING 0x0 ;  /* 0x0000000000007b1d */ /* 0x000fe40000010000 */
        /* <DEDUP_REMOVED lines=24> */
[C---:B---3--:R-:W-:Y:S08]  /*66b0*/  HMMA.16816.F32.BF16 R60, R204.reuse, R144, R60 ;  /* 0x00000090cc3c723c */ /* 0x048ff0000004183c */
[----:B------:R-:W-:Y:S01]  /*66c0*/  HMMA.16816.F32.BF16 R64, R204, R146, R64 ;  /* 0x00000092cc40723c */ /* 0x000fe20000041840 */
[----:B------:R-:W-:-:S07]  /*66d0*/  @P1 BRA `(.L_x_1792) ;  /* 0xffffecc000001947 */ /* 0x000fce000383ffff */
.L_x_1791:
[----:B------:R-:W-:Y:S01]  /*66e0*/  FMNMX.FTZ R134, R4, R2, !PT ;  /* 0x0000000204867209 */ /* 0x000fe20007810000 */
[----:B---3--:R-:W-:Y:S01]  /*66f0*/  LDSM.16.MT88.4 R144, [R236+0x100] ;  /* 0x00010000ec90783b */ /* 0x008fe20000004200 */
        /* <DEDUP_REMOVED lines=69> */
[----:B------:R-:W-:Y:S08]  /*6b50*/  SHFL.BFLY PT, R132, R134, 0x2, 0x1f ;  /* 0x0c401f0086847f89 */ /* 0x000ff000000e0000 */
[----:B------:R-:W1:Y:S02]  /*6b60*/  SHFL.BFLY PT, R133, R3, 0x2, 0x1f ;  /* 0x0c401f0003857f89 */ /* 0x000e6400000e0000 */
[----:B-1----:R-:W-:Y:S02]  /*6b70*/  FMNMX.FTZ R133, R3, R133, !PT ;  /* 0x0000008503857209 */ /* 0x002fe40007810000 */
[----:B------:R-:W-:Y:S04]  /*6b80*/  FMNMX.FTZ R134, R134, R132, !PT ;  /* 0x0000008486867209 */ /* 0x000fe80007810000 */
[----:B------:R-:W1:Y:S08]  /*6b90*/  SHFL.BFLY PT, R3, R133, 0x1, 0x1f ;  /* 0x0c201f0085037f89 */ /* 0x000e7000000e0000 */
        /* <DEDUP_REMOVED lines=10> */
[--C-:B------:R-:W-:Y:S02]  /*6c40*/  FFMA.FTZ R134, R8, c[0x0][0x2d0], -R162.reuse ;  /* 0x0000b40008867a23 */ /* 0x100fe400000108a2 */
[--C-:B------:R-:W-:Y:S02]  /*6c50*/  FFMA.FTZ R135, R9, c[0x0][0x2d0], -R162.reuse ;  /* 0x0000b40009877a23 */ /* 0x100fe400000108a2 */
[----:B------:R-:W-:Y:S02]  /*6c60*/  FMUL.FTZ R2, R2, c[0x0][0x2d0] ;  /* 0x0000b40002027a20 */ /* 0x000fe40000410000 */
        /* <DEDUP_REMOVED lines=11> */
[----:B------:R-:W-:Y:S01]  /*6d20*/  LDSM.16.MT88.4 R20, [R234+0x4900] ;  /* 0x00490000ea14783b */ /* 0x000fe20000004200 */
[--C-:B------:R-:W-:Y:S02]  /*6d30*/  FFMA.FTZ R183, R32, c[0x0][0x2d0], -R162.reuse ;  /* 0x0000b40020b77a23 */ /* 0x100fe400000108a2 */
[--C-:B------:R-:W-:Y:S02]  /*6d40*/  FFMA.FTZ R188, R33, c[0x0][0x2d0], -R162.reuse ;  /* 0x0000b40021bc7a23 */ /* 0x100fe400000108a2 */
[----:B------:R-:W2:Y:S01]  /*6d50*/  MUFU.EX2 R0, R0 ;  /* 0x0000000000007308 */ /* 0x000ea20000000800 */
[--C-:B------:R-:W-:Y:S02]  /*6d60*/  FFMA.FTZ R189, R34, c[0x0][0x2d0], -R161.reuse ;  /* 0x0000b40022bd7a23 */ /* 0x100fe400000108a1 */
[--C-:B------:R-:W-:Y:S02]  /*6d70*/  FFMA.FTZ R190, R35, c[0x0][0x2d0], -R161.reuse ;  /* 0x0000b40023be7a23 */ /* 0x100fe400000108a1 */
[----:B------:R-:W-:Y:S01]  /*6d80*/  LDSM.16.MT88.4 R32, [R234+0x1900] ;  /* 0x00190000ea20783b */ /* 0x000fe20000004200 */
[--C-:B------:R-:W-:Y:S02]  /*6d90*/  FFMA.FTZ R192, R36, c[0x0][0x2d0], -R162.reuse ;  /* 0x0000b40024c07a23 */ /* 0x100fe400000108a2 */
[--C-:B------:R-:W-:Y:S02]  /*6da0*/  FFMA.FTZ R191, R37, c[0x0][0x2d0], -R162.reuse ;  /* 0x0000b40025bf7a23 */ /* 0x100fe400000108a2 */
[----:B------:R-:W-:Y:S01]  /*6db0*/  MUFU.EX2 R157, R157 ;  /* 0x0000009d009d7308 */ /* 0x000fe20000000800 */
[--C-:B------:R-:W-:Y:S02]  /*6dc0*/  FFMA.FTZ R193, R38, c[0x0][0x2d0], -R161.reuse ;  /* 0x0000b40026c17a23 */ /* 0x100fe400000108a1 */
[--C-:B------:R-:W-:Y:S02]  /*6dd0*/  FFMA.FTZ R194, R39, c[0x0][0x2d0], -R161.reuse ;  /* 0x0000b40027c27a23 */ /* 0x100fe400000108a1 */
[C---:B-1----:R-:W-:Y:S01]  /*6de0*/  FMUL.FTZ R4, R2.reuse, R128 ;  /* 0x0000008002047220 */ /* 0x042fe20000410000 */
[----:B------:R-:W-:Y:S01]  /*6df0*/  LDSM.16.MT88.4 R36, [R234+0x5900] ;  /* 0x00590000ea24783b */ /* 0x000fe20000004200 */
[C---:B------:R-:W-:Y:S02]  /*6e00*/  FMUL.FTZ R5, R2.reuse, R129 ;  /* 0x0000008102057220 */ /* 0x040fe40000410000 */
[C---:B------:R-:W-:Y:S01]  /*6e10*/  FMUL.FTZ R8, R2.reuse, R124 ;  /* 0x0000007c02087220 */ /* 0x040fe20000410000 */
[----:B------:R-:W1:Y:S01]  /*6e20*/  MUFU.EX2 R133, R133 ;  /* 0x0000008500857308 */ /* 0x000e620000000800 */
[C---:B------:R-:W-:Y:S02]  /*6e30*/  FMUL.FTZ R9, R2.reuse, R125 ;  /* 0x0000007d02097220 */ /* 0x040fe40000410000 */
[----:B------:R-:W-:Y:S02]  /*6e40*/  FMUL.FTZ R68, R2, R68 ;  /* 0x0000004402447220 */ /* 0x000fe40000410000 */
[C---:B--2---:R-:W-:Y:S02]  /*6e50*/  FMUL.FTZ R6, R0.reuse, R130 ;  /* 0x0000008200067220 */ /* 0x044fe40000410000 */
[C---:B------:R-:W-:Y:S02]  /*6e60*/  FMUL.FTZ R7, R0.reuse, R131 ;  /* 0x0000008300077220 */ /* 0x040fe40000410000 */
[C---:B------:R-:W-:Y:S01]  /*6e70*/  FMUL.FTZ R10, R0.reuse, R126 ;  /* 0x0000007e000a7220 */ /* 0x040fe20000410000 */
[----:B------:R-:W2:Y:S01]  /*6e80*/  MUFU.EX2 R135, R135 ;  /* 0x0000008700877308 */ /* 0x000ea20000000800 */
[----:B------:R-:W-:Y:S02]  /*6e90*/  FMUL.FTZ R11, R0, R127 ;  /* 0x0000007f000b7220 */ /* 0x000fe40000410000 */
[----:B------:R-:W3:Y:S01]  /*6ea0*/  LDSM.16.MT88.4 R124, [R232+0x100] ;  /* 0x00010000e87c783b */ /* 0x000ee20000004200 */
[----:B------:R-:W-:Y:S02]  /*6eb0*/  FMUL.FTZ R69, R2, R69 ;  /* 0x0000004502457220 */ /* 0x000fe40000410000 */
[C---:B------:R-:W-:Y:S02]  /*6ec0*/  FMUL.FTZ R70, R0.reuse, R70 ;  /* 0x0000004600467220 */ /* 0x040fe40000410000 */
[----:B------:R-:W-:Y:S02]  /*6ed0*/  FMUL.FTZ R71, R0, R71 ;  /* 0x0000004700477220 */ /* 0x000fe40000410000 */
[----:B------:R-:W-:Y:S01]  /*6ee0*/  MUFU.EX2 R156, R156 ;  /* 0x0000009c009c7308 */ /* 0x000fe20000000800 */
[C---:B------:R-:W-:Y:S02]  /*6ef0*/  FMUL.FTZ R72, R2.reuse, R72 ;  /* 0x0000004802487220 */ /* 0x040fe40000410000 */
[----:B------:R-:W-:Y:S01]  /*6f00*/  FMUL.FTZ R73, R2, R73 ;  /* 0x0000004902497220 */ /* 0x000fe20000410000 */
[----:B-1----:R-:W-:Y:S01]  /*6f10*/  F2FP.BF16.PACK_AB R128, R133, R157 ;  /* 0x0000009d8580723e */ /* 0x002fe200000010ff */
[C---:B------:R-:W-:Y:S02]  /*6f20*/  FMUL.FTZ R74, R0.reuse, R74 ;  /* 0x0000004a004a7220 */ /* 0x040fe40000410000 */
[----:B------:R-:W-:Y:S02]  /*6f30*/  FMUL.FTZ R75, R0, R75 ;  /* 0x0000004b004b7220 */ /* 0x000fe40000410000 */
[C---:B------:R-:W-:Y:S01]  /*6f40*/  FMUL.FTZ R76, R2.reuse, R76 ;  /* 0x0000004c024c7220 */ /* 0x040fe20000410000 */
[----:B------:R-:W1:Y:S01]  /*6f50*/  MUFU.EX2 R158, R158 ;  /* 0x0000009e009e7308 */ /* 0x000e620000000800 */
[----:B------:R-:W-:Y:S02]  /*6f60*/  FMUL.FTZ R77, R2, R77 ;  /* 0x0000004d024d7220 */ /* 0x000fe40000410000 */
[C---:B------:R-:W-:Y:S01]  /*6f70*/  FMUL.FTZ R78, R0.reuse, R78 ;  /* 0x0000004e004e7220 */ /* 0x040fe20000410000 */
[----:B--2---:R-:W-:Y:S01]  /*6f80*/  F2FP.BF16.PACK_AB R130, R135, R134 ;  /* 0x000000868782723e */ /* 0x004fe200000010ff */
[----:B------:R-:W-:Y:S02]  /*6f90*/  FMUL.FTZ R79, R0, R79 ;  /* 0x0000004f004f7220 */ /* 0x000fe40000410000 */
[C---:B------:R-:W-:Y:S02]  /*6fa0*/  FMUL.FTZ R80, R2.reuse, R80 ;  /* 0x0000005002507220 */ /* 0x040fe40000410000 */
[----:B------:R-:W-:Y:S01]  /*6fb0*/  FMUL.FTZ R81, R2, R81 ;  /* 0x0000005102517220 */ /* 0x000fe20000410000 */
[----:B------:R-:W2:Y:S01]  /*6fc0*/  MUFU.EX2 R160, R160 ;  /* 0x000000a000a07308 */ /* 0x000ea20000000800 */
[C---:B------:R-:W-:Y:S02]  /*6fd0*/  FMUL.FTZ R82, R0.reuse, R82 ;  /* 0x0000005200527220 */ /* 0x040fe40000410000 */
[----:B------:R-:W-:Y:S02]  /*6fe0*/  FMUL.FTZ R83, R0, R83 ;  /* 0x0000005300537220 */ /* 0x000fe40000410000 */
[C---:B------:R-:W-:Y:S02]  /*6ff0*/  FMUL.FTZ R84, R2.reuse, R84 ;  /* 0x0000005402547220 */ /* 0x040fe40000410000 */
[----:B------:R-:W-:Y:S02]  /*7000*/  FMUL.FTZ R85, R2, R85 ;  /* 0x0000005502557220 */ /* 0x000fe40000410000 */
[C---:B------:R-:W-:Y:S01]  /*7010*/  FMUL.FTZ R86, R0.reuse, R86 ;  /* 0x0000005600567220 */ /* 0x040fe20000410000 */
[----:B------:R-:W-:Y:S01]  /*7020*/  MUFU.EX2 R180, R180 ;  /* 0x000000b400b47308 */ /* 0x000fe20000000800 */
[----:B------:R-:W-:Y:S02]  /*7030*/  FMUL.FTZ R87, R0, R87 ;  /* 0x0000005700577220 */ /* 0x000fe40000410000 */
[--C-:B------:R-:W-:Y:S01]  /*7040*/  FFMA.FTZ R195, R40, c[0x0][0x2d0], -R162.reuse ;  /* 0x0000b40028c37a23 */ /* 0x100fe200000108a2 */
[----:B-1----:R-:W-:Y:S01]  /*7050*/  F2FP.BF16.PACK_AB R129, R158, R156 ;  /* 0x0000009c9e81723e */ /* 0x002fe200000010ff */
[--C-:B------:R-:W-:Y:S02]  /*7060*/  FFMA.FTZ R200, R41, c[0x0][0x2d0], -R162.reuse ;  /* 0x0000b40029c87a23 */ /* 0x100fe400000108a2 */
[--C-:B------:R-:W-:Y:S02]  /*7070*/  FFMA.FTZ R201, R42, c[0x0][0x2d0], -R161.reuse ;  /* 0x0000b4002ac97a23 */ /* 0x100fe400000108a1 */
[--C-:B------:R-:W-:Y:S01]  /*7080*/  FFMA.FTZ R202, R43, c[0x0][0x2d0], -R161.reuse ;  /* 0x0000b4002bca7a23 */ /* 0x100fe200000108a1 */
[----:B------:R-:W-:Y:S01]  /*7090*/  MUFU.EX2 R167, R167 ;  /* 0x000000a700a77308 */ /* 0x000fe20000000800 */
[----:B------:R-:W-:Y:S01]  /*70a0*/  LDSM.16.MT88.4 R40, [R232+0x6100] ;  /* 0x00610000e828783b */ /* 0x000fe20000004200 */
[--C-:B------:R-:W-:Y:S01]  /*70b0*/  FFMA.FTZ R203, R48, c[0x0][0x2d0], -R162.reuse ;  /* 0x0000b40030cb7a23 */ /* 0x100fe200000108a2 */
[----:B--2---:R-:W-:Y:S01]  /*70c0*/  F2FP.BF16.PACK_AB R131, R160, R159 ;  /* 0x0000009fa083723e */ /* 0x004fe200000010ff */
[--C-:B------:R-:W-:Y:S02]  /*70d0*/  FFMA.FTZ R208, R49, c[0x0][0x2d0], -R162.reuse ;  /* 0x0000b40031d07a23 */ /* 0x100fe400000108a2 */
[--C-:B------:R-:W-:Y:S02]  /*70e0*/  FFMA.FTZ R209, R50, c[0x0][0x2d0], -R161.reuse ;  /* 0x0000b40032d17a23 */ /* 0x100fe400000108a1 */
[--C-:B------:R-:W-:Y:S02]  /*70f0*/  FFMA.FTZ R210, R51, c[0x0][0x2d0], -R161.reuse ;  /* 0x0000b40033d27a23 */ /* 0x100fe400000108a1 */
[----:B------:R-:W-:Y:S01]  /*7100*/  MUFU.EX2 R181, R181 ;  /* 0x000000b500b57308 */ /* 0x000fe20000000800 */
[C---:B------:R-:W-:Y:S01]  /*7110*/  HMMA.16816.F32.BF16 R4, R128.reuse, R144, R4 ;  /* 0x000000908004723c */ /* 0x040fe20000041804 */
[----:B------:R-:W-:Y:S04]  /*7120*/  LDSM.16.MT88.4 R48, [R232+0x7100] ;  /* 0x00710000e830783b */ /* 0x000fe80000004200 */
[C---:B------:R-:W-:Y:S02]  /*7130*/  FMUL.FTZ R88, R2.reuse, R88 ;  /* 0x0000005802587220 */ /* 0x040fe40000410000 */
[----:B------:R-:W-:Y:S01]  /*7140*/  FMUL.FTZ R89, R2, R89 ;  /* 0x0000005902597220 */ /* 0x000fe20000410000 */
[C---:B------:R-:W-:Y:S01]  /*7150*/  HMMA.16816.F32.BF16 R8, R128.reuse, R146, R8 ;  /* 0x000000928008723c */ /* 0x040fe20000041808 */
[----:B------:R-:W1:Y:S01]  /*7160*/  LDSM.16.MT88.4 R144, [R236+0x4100] ;  /* 0x00410000ec90783b */ /* 0x000e620000004200 */
[----:B------:R-:W-:Y:S02]  /*7170*/  MUFU.EX2 R182, R182 ;  /* 0x000000b600b67308 */ /* 0x000fe40000000800 */
[C---:B------:R-:W-:Y:S02]  /*7180*/  FMUL.FTZ R90, R0.reuse, R90 ;  /* 0x0000005a005a7220 */ /* 0x040fe40000410000 */
[----:B------:R-:W-:Y:S02]  /*7190*/  FMUL.FTZ R91, R0, R91 ;  /* 0x0000005b005b7220 */ /* 0x000fe40000410000 */
[C---:B------:R-:W-:Y:S04]  /*71a0*/  HMMA.16816.F32.BF16 R68, R128.reuse, R148, R68 ;  /* 0x000000948044723c */ /* 0x040fe80000041844 */
[C---:B------:R-:W-:Y:S01]  /*71b0*/  FMUL.FTZ R92, R2.reuse, R92 ;  /* 0x0000005c025c7220 */ /* 0x040fe20000410000 */
[----:B------:R-:W-:Y:S01]  /*71c0*/  MUFU.EX2 R183, R183 ;  /* 0x000000b700b77308 */ /* 0x000fe20000000800 */
[----:B------:R-:W-:Y:S02]  /*71d0*/  FMUL.FTZ R93, R2, R93 ;  /* 0x0000005d025d7220 */ /* 0x000fe40000410000 */
[C---:B------:R-:W-:Y:S01]  /*71e0*/  HMMA.16816.F32.BF16 R72, R128.reuse, R150, R72 ;  /* 0x000000968048723c */ /* 0x040fe20000041848 */
[----:B------:R-:W2:Y:S03]  /*71f0*/  LDSM.16.MT88.4 R148, [R234+0x4100] ;  /* 0x00410000ea94783b */ /* 0x000ea60000004200 */
[C---:B------:R-:W-:Y:S02]  /*7200*/  FMUL.FTZ R94, R0.reuse, R94 ;  /* 0x0000005e005e7220 */ /* 0x040fe40000410000 */
[----:B------:R-:W-:Y:S01]  /*7210*/  FMUL.FTZ R95, R0, R95 ;  /* 0x0000005f005f7220 */ /* 0x000fe20000410000 */
[----:B------:R-:W-:Y:S01]  /*7220*/  MUFU.EX2 R188, R188 ;  /* 0x000000bc00bc7308 */ /* 0x000fe20000000800 */
[C---:B------:R-:W-:Y:S04]  /*7230*/  HMMA.16816.F32.BF16 R76, R128.reuse, R152, R76 ;  /* 0x00000098804c723c */ /* 0x040fe8000004184c */
[C---:B------:R-:W-:Y:S02]  /*7240*/  FMUL.FTZ R96, R2.reuse, R96 ;  /* 0x0000006002607220 */ /* 0x040fe40000410000 */
[----:B------:R-:W-:Y:S02]  /*7250*/  FMUL.FTZ R97, R2, R97 ;  /* 0x0000006102617220 */ /* 0x000fe40000410000 */
[C---:B------:R-:W-:Y:S01]  /*7260*/  HMMA.16816.F32.BF16 R80, R128.reuse, R154, R80 ;  /* 0x0000009a8050723c */ /* 0x040fe20000041850 */
[----:B------:R-:W-:Y:S03]  /*7270*/  MUFU.EX2 R189, R189 ;  /* 0x000000bd00bd7308 */ /* 0x000fe60000000800 */
[C---:B------:R-:W-:Y:S02]  /*7280*/  FMUL.FTZ R98, R0.reuse, R98 ;  /* 0x0000006200627220 */ /* 0x040fe40000410000 */
[----:B------:R-:W-:Y:S02]  /*7290*/  FMUL.FTZ R99, R0, R99 ;  /* 0x0000006300637220 */ /* 0x000fe40000410000 */
[C---:B---3--:R-:W-:Y:S03]  /*72a0*/  HMMA.16816.F32.BF16 R84, R128.reuse, R124, R84 ;  /* 0x0000007c8054723c */ /* 0x048fe60000041854 */
[----:B------:R-:W-:Y:S01]  /*72b0*/  MUFU.EX2 R190, R190 ;  /* 0x000000be00be7308 */ /* 0x000fe20000000800 */
[--C-:B------:R-:W-:Y:S02]  /*72c0*/  FFMA.FTZ R152, R12, c[0x0][0x2d0], -R162.reuse ;  /* 0x0000b4000c987a23 */ /* 0x100fe400000108a2 */
[C---:B------:R-:W-:Y:S02]  /*72d0*/  FMUL.FTZ R12, R2.reuse, R120 ;  /* 0x00000078020c7220 */ /* 0x040fe40000410000 */
[C---:B------:R-:W-:Y:S01]  /*72e0*/  HMMA.16816.F32.BF16 R88, R128.reuse, R126, R88 ;  /* 0x0000007e8058723c */ /* 0x040fe20000041858 */
[----:B------:R-:W3:Y:S03]  /*72f0*/  LDSM.16.MT88.4 R124, [R233+0x4100] ;  /* 0x00410000e97c783b */ /* 0x000ee60000004200 */
[--C-:B------:R-:W-:Y:S01]  /*7300*/  FFMA.FTZ R153, R13, c[0x0][0x2d0], -R162.reuse ;  /* 0x0000b4000d997a23 */ /* 0x100fe200000108a2 */
[----:B------:R-:W-:Y:S01]  /*7310*/  MUFU.EX2 R152, R152 ;  /* 0x0000009800987308 */ /* 0x000fe20000000800 */
[----:B------:R-:W-:Y:S02]  /*7320*/  FMUL.FTZ R13, R2, R121 ;  /* 0x00000079020d7220 */ /* 0x000fe40000410000 */
[C---:B-1----:R-:W-:Y:S04]  /*7330*/  HMMA.16816.F32.BF16 R92, R128.reuse, R144, R92 ;  /* 0x00000090805c723c */ /* 0x042fe8000004185c */
[--C-:B------:R-:W-:Y:S02]  /*7340*/  FFMA.FTZ R154, R14, c[0x0][0x2d0], -R161.reuse ;  /* 0x0000b4000e9a7a23 */ /* 0x100fe400000108a1 */
[C---:B------:R-:W-:Y:S01]  /*7350*/  FMUL.FTZ R14, R0.reuse, R122 ;  /* 0x0000007a000e7220 */ /* 0x040fe20000410000 */
[----:B------:R-:W1:Y:S01]  /*7360*/  MUFU.EX2 R153, R153 ;  /* 0x0000009900997308 */ /* 0x000e620000000800 */
[C---:B------:R-:W-:Y:S01]  /*7370*/  HMMA.16816.F32.BF16 R96, R128.reuse, R146, R96 ;  /* 0x000000928060723c */ /* 0x040fe20000041860 */
[----:B------:R-:W-:Y:S03]  /*7380*/  LDSM.16.MT88.4 R144, [R236+0x900] ;  /* 0x00090000ec90783b */ /* 0x000fe60000004200 */
[--C-:B------:R-:W-:Y:S02]  /*7390*/  FFMA.FTZ R155, R15, c[0x0][0x2d0], -R161.reuse ;  /* 0x0000b4000f9b7a23 */ /* 0x100fe400000108a1 */
[----:B------:R-:W-:Y:S02]  /*73a0*/  FMUL.FTZ R15, R0, R123 ;  /* 0x0000007b000f7220 */ /* 0x000fe40000410000 */
[C---:B------:R-:W-:Y:S01]  /*73b0*/  FMUL.FTZ R100, R2.reuse, R100 ;  /* 0x0000006402647220 */ /* 0x040fe20000410000 */
[----:B------:R-:W4:Y:S01]  /*73c0*/  LDSM.16.MT88.4 R120, [R232+0x4100] ;  /* 0x00410000e878783b */ /* 0x000f220000004200 */
[----:B------:R-:W-:Y:S02]  /*73d0*/  MUFU.EX2 R154, R154 ;  /* 0x0000009a009a7308 */ /* 0x000fe40000000800 */
[----:B------:R-:W-:Y:S01]  /*73e0*/  FMUL.FTZ R101, R2, R101 ;  /* 0x0000006502657220 */ /* 0x000fe20000410000 */
[C---:B--2---:R-:W-:Y:S03]  /*73f0*/  HMMA.16816.F32.BF16 R12, R128.reuse, R148, R12 ;  /* 0x00000094800c723c */ /* 0x044fe6000004180c */
[C---:B------:R-:W-:Y:S02]  /*7400*/  FMUL.FTZ R102, R0.reuse, R102 ;  /* 0x0000006600667220 */ /* 0x040fe40000410000 */
[----:B------:R-:W-:Y:S02]  /*7410*/  FMUL.FTZ R103, R0, R103 ;  /* 0x0000006700677220 */ /* 0x000fe40000410000 */
[C---:B------:R-:W-:Y:S01]  /*7420*/  FMUL.FTZ R104, R2.reuse, R104 ;  /* 0x0000006802687220 */ /* 0x040fe20000410000 */
[----:B------:R-:W2:Y:S01]  /*7430*/  MUFU.EX2 R155, R155 ;  /* 0x0000009b009b7308 */ /* 0x000ea20000000800 */
[----:B------:R-:W-:Y:S03]  /*7440*/  FMUL.FTZ R105, R2, R105 ;  /* 0x0000006902697220 */ /* 0x000fe60000410000 */
[C---:B------:R-:W-:Y:S01]  /*7450*/  HMMA.16816.F32.BF16 R100, R128.reuse, R150, R100 ;  /* 0x000000968064723c */ /* 0x040fe20000041864 */
[----:B------:R-:W-:Y:S02]  /*7460*/  LDSM.16.MT88.4 R148, [R233+0x900] ;  /* 0x00090000e994783b */ /* 0x000fe40000004200 */
[C---:B------:R-:W-:Y:S02]  /*7470*/  FMUL.FTZ R106, R0.reuse, R106 ;  /* 0x0000006a006a7220 */ /* 0x040fe40000410000 */
[----:B------:R-:W-:Y:S01]  /*7480*/  FMUL.FTZ R107, R0, R107 ;  /* 0x0000006b006b7220 */ /* 0x000fe20000410000 */
[----:B------:R-:W-:Y:S01]  /*7490*/  MUFU.EX2 R192, R192 ;  /* 0x000000c000c07308 */ /* 0x000fe20000000800 */
[--C-:B------:R-:W-:Y:S02]  /*74a0*/  FFMA.FTZ R163, R16, c[0x0][0x2d0], -R162.reuse ;  /* 0x0000b40010a37a23 */ /* 0x100fe400000108a2 */
[--C-:B------:R-:W-:Y:S03]  /*74b0*/  FFMA.FTZ R164, R17, c[0x0][0x2d0], -R162.reuse ;  /* 0x0000b40011a47a23 */ /* 0x100fe600000108a2 */
[C---:B---3--:R-:W-:Y:S03]  /*74c0*/  HMMA.16816.F32.BF16 R104, R128.reuse, R124, R104 ;  /* 0x0000007c8068723c */ /* 0x048fe60000041868 */
[--C-:B------:R-:W-:Y:S01]  /*74d0*/  FFMA.FTZ R165, R18, c[0x0][0x2d0], -R161.reuse ;  /* 0x0000b40012a57a23 */ /* 0x100fe200000108a1 */
[----:B------:R-:W-:Y:S01]  /*74e0*/  MUFU.EX2 R163, R163 ;  /* 0x000000a300a37308 */ /* 0x000fe20000000800 */
[--C-:B------:R-:W-:Y:S02]  /*74f0*/  FFMA.FTZ R166, R19, c[0x0][0x2d0], -R161.reuse ;  /* 0x0000b40013a67a23 */ /* 0x100fe400000108a1 */
[C---:B------:R-:W-:Y:S02]  /*7500*/  FMUL.FTZ R108, R2.reuse, R108 ;  /* 0x0000006c026c7220 */ /* 0x040fe40000410000 */
[----:B------:R-:W-:Y:S03]  /*7510*/  FMUL.FTZ R109, R2, R109 ;  /* 0x0000006d026d7220 */ /* 0x000fe60000410000 */
[C---:B------:R-:W-:Y:S02]  /*7520*/  FMUL.FTZ R110, R0.reuse, R110 ;  /* 0x0000006e006e7220 */ /* 0x040fe40000410000 */
[----:B------:R-:W3:Y:S01]  /*7530*/  MUFU.EX2 R164, R164 ;  /* 0x000000a400a47308 */ /* 0x000ee20000000800 */
[----:B------:R-:W-:Y:S02]  /*7540*/  FMUL.FTZ R111, R0, R111 ;  /* 0x0000006f006f7220 */ /* 0x000fe40000410000 */
[C---:B------:R-:W-:Y:S01]  /*7550*/  FMUL.FTZ R16, R2.reuse, R116 ;  /* 0x0000007402107220 */ /* 0x040fe20000410000 */
[----:B-1----:R-:W-:Y:S01]  /*7560*/  F2FP.BF16.PACK_AB R116, R153, R152 ;  /* 0x000000989974723e */ /* 0x002fe200000010ff */
[----:B------:R-:W-:Y:S01]  /*7570*/  FMUL.FTZ R17, R2, R117 ;  /* 0x0000007502117220 */ /* 0x000fe20000410000 */
[----:B--2---:R-:W-:Y:S01]  /*7580*/  F2FP.BF16.PACK_AB R117, R155, R154 ;  /* 0x0000009a9b75723e */ /* 0x004fe200000010ff */
[C---:B------:R-:W-:Y:S01]  /*7590*/  FMUL.FTZ R18, R0.reuse, R118 ;  /* 0x0000007600127220 */ /* 0x040fe20000410000 */
[C---:B------:R-:W-:Y:S01]  /*75a0*/  HMMA.16816.F32.BF16 R108, R128.reuse, R126, R108 ;  /* 0x0000007e806c723c */ /* 0x040fe2000004186c */
[----:B------:R-:W1:Y:S01]  /*75b0*/  LDSM.16.MT88.4 R124, [R234+0x900] ;  /* 0x00090000ea7c783b */ /* 0x000e620000004200 */
[----:B------:R-:W-:Y:S01]  /*75c0*/  MUFU.EX2 R165, R165 ;  /* 0x000000a500a57308 */ /* 0x000fe20000000800 */
[----:B------:R-:W-:Y:S02]  /*75d0*/  FMUL.FTZ R19, R0, R119 ;  /* 0x0000007700137220 */ /* 0x000fe40000410000 */
[C---:B------:R-:W-:Y:S02]  /*75e0*/  FMUL.FTZ R112, R2.reuse, R112 ;  /* 0x0000007002707220 */ /* 0x040fe40000410000 */
[----:B------:R-:W-:Y:S02]  /*75f0*/  FMUL.FTZ R113, R2, R113 ;  /* 0x0000007102717220 */ /* 0x000fe40000410000 */
[C---:B------:R-:W-:Y:S01]  /*7600*/  FMUL.FTZ R114, R0.reuse, R114 ;  /* 0x0000007200727220 */ /* 0x040fe20000410000 */
[C---:B----4-:R-:W-:Y:S02]  /*7610*/  HMMA.16816.F32.BF16 R16, R128.reuse, R120, R16 ;  /* 0x000000788010723c */ /* 0x050fe40000041810 */
[----:B------:R-:W2:Y:S01]  /*7620*/  MUFU.EX2 R166, R166 ;  /* 0x000000a600a67308 */ /* 0x000ea20000000800 */
[----:B------:R-:W-:Y:S02]  /*7630*/  FMUL.FTZ R115, R0, R115 ;  /* 0x0000007300737220 */ /* 0x000fe40000410000 */
[--C-:B------:R-:W-:Y:S01]  /*7640*/  FFMA.FTZ R52, R52, c[0x0][0x2d0], -R162.reuse ;  /* 0x0000b40034347a23 */ /* 0x100fe200000108a2 */
[----:B---3--:R-:W-:Y:S01]  /*7650*/  F2FP.BF16.PACK_AB R118, R164, R163 ;  /* 0x000000a3a476723e */ /* 0x008fe200000010ff */
[--C-:B------:R-:W-:Y:S02]  /*7660*/  FFMA.FTZ R53, R53, c[0x0][0x2d0], -R162.reuse ;  /* 0x0000b40035357a23 */ /* 0x100fe400000108a2 */
[--C-:B------:R-:W-:Y:S01]  /*7670*/  FFMA.FTZ R54, R54, c[0x0][0x2d0], -R161.reuse ;  /* 0x0000b40036367a23 */ /* 0x100fe200000108a1 */
[----:B------:R-:W-:Y:S01]  /*7680*/  HMMA.16816.F32.BF16 R112, R128, R122, R112 ;  /* 0x0000007a8070723c */ /* 0x000fe20000041870 */
[----:B------:R-:W3:Y:S01]  /*7690*/  LDSM.16.MT88.4 R120, [R232+0x900] ;  /* 0x00090000e878783b */ /* 0x000ee20000004200 */
[----:B------:R-:W-:Y:S01]  /*76a0*/  MUFU.EX2 R191, R191 ;  /* 0x000000bf00bf7308 */ /* 0x000fe20000000800 */
[--C-:B------:R-:W-:Y:S02]  /*76b0*/  FFMA.FTZ R55, R55, c[0x0][0x2d0], -R161.reuse ;  /* 0x0000b40037377a23 */ /* 0x100fe400000108a1 */
[--C-:B------:R-:W-:Y:S02]  /*76c0*/  FFMA.FTZ R56, R56, c[0x0][0x2d0], -R162.reuse ;  /* 0x0000b40038387a23 */ /* 0x100fe400000108a2 */
[--C-:B------:R-:W-:Y:S02]  /*76d0*/  FFMA.FTZ R57, R57, c[0x0][0x2d0], -R162.reuse ;  /* 0x0000b40039397a23 */ /* 0x100fe400000108a2 */
[----:B------:R-:W4:Y:S03]  /*76e0*/  LDSM.16.MT88.4 R128, [R236+0x4900] ;  /* 0x00490000ec80783b */ /* 0x000f260000004200 */
[----:B------:R-:W-:Y:S01]  /*76f0*/  MUFU.EX2 R193, R193 ;  /* 0x000000c100c17308 */ /* 0x000fe20000000800 */
[--C-:B------:R-:W-:Y:S02]  /*7700*/  FFMA.FTZ R58, R58, c[0x0][0x2d0], -R161.reuse ;  /* 0x0000b4003a3a7a23 */ /* 0x100fe400000108a1 */
[--C-:B------:R-:W-:Y:S01]  /*7710*/  FFMA.FTZ R59, R59, c[0x0][0x2d0], -R161.reuse ;  /* 0x0000b4003b3b7a23 */ /* 0x100fe200000108a1 */
[----:B--2---:R-:W-:Y:S01]  /*7720*/  F2FP.BF16.PACK_AB R119, R166, R165 ;  /* 0x000000a5a677723e */ /* 0x004fe200000010ff */
[--C-:B------:R-:W-:Y:S02]  /*7730*/  FFMA.FTZ R60, R60, c[0x0][0x2d0], -R162.reuse ;  /* 0x0000b4003c3c7a23 */ /* 0x100fe400000108a2 */
[--C-:B------:R-:W-:Y:S02]  /*7740*/  FFMA.FTZ R61, R61, c[0x0][0x2d0], -R162.reuse ;  /* 0x0000b4003d3d7a23 */ /* 0x100fe400000108a2 */
[--C-:B------:R-:W-:Y:S01]  /*7750*/  FFMA.FTZ R62, R62, c[0x0][0x2d0], -R161.reuse ;  /* 0x0000b4003e3e7a23 */ /* 0x100fe200000108a1 */
[----:B------:R-:W-:Y:S01]  /*7760*/  MUFU.EX2 R194, R194 ;  /* 0x000000c200c27308 */ /* 0x000fe20000000800 */
[C---:B------:R-:W-:Y:S05]  /*7770*/  HMMA.16816.F32.BF16 R4, R116.reuse, R144, R4 ;  /* 0x000000907404723c */ /* 0x040fea0000041804 */
[----:B------:R-:W-:Y:S02]  /*7780*/  FFMA.FTZ R63, R63, c[0x0][0x2d0], -R161 ;  /* 0x0000b4003f3f7a23 */ /* 0x000fe400000108a1 */
[----:B------:R-:W-:Y:S01]  /*7790*/  FFMA.FTZ R64, R64, c[0x0][0x2d0], -R162 ;  /* 0x0000b40040407a23 */ /* 0x000fe200000108a2 */
[C---:B------:R-:W-:Y:S01]  /*77a0*/  HMMA.16816.F32.BF16 R8, R116.reuse, R146, R8 ;  /* 0x000000927408723c */ /* 0x040fe20000041808 */
[----:B------:R-:W-:Y:S01]  /*77b0*/  LDSM.16.MT88.4 R144, [R232+0x4900] ;  /* 0x00490000e890783b */ /* 0x000fe20000004200 */
[----:B------:R-:W-:Y:S02]  /*77c0*/  MUFU.EX2 R195, R195 ;  /* 0x000000c300c37308 */ /* 0x000fe40000000800 */
[----:B------:R-:W-:Y:S01]  /*77d0*/  FFMA.FTZ R157, R2, R249, R157 ;  /* 0x000000f9029d7223 */ /* 0x000fe2000001009d */
[----:B------:R-:W-:Y:S01]  /*77e0*/  MOV R2, R132 ;  /* 0x0000008400027202 */ /* 0x000fe20000000f00 */
[----:B------:R-:W-:Y:S01]  /*77f0*/  FFMA.FTZ R156, R0, R248, R156 ;  /* 0x000000f8009c7223 */ /* 0x000fe2000001009c */
[----:B------:R-:W-:Y:S01]  /*7800*/  MOV R0, R3 ;  /* 0x0000000300007202 */ /* 0x000fe20000000f00 */
[C---:B-1----:R-:W-:Y:S04]  /*7810*/  HMMA.16816.F32.BF16 R68, R116.reuse, R124, R68 ;  /* 0x0000007c7444723c */ /* 0x042fe80000041844 */
[----:B------:R-:W-:Y:S01]  /*7820*/  MUFU.EX2 R200, R200 ;  /* 0x000000c800c87308 */ /* 0x000fe20000000800 */
[----:B------:R-:W-:Y:S02]  /*7830*/  FADD.FTZ R157, R133, R157 ;  /* 0x0000009d859d7221 */ /* 0x000fe40000010000 */
[----:B------:R-:W-:Y:S01]  /*7840*/  FADD.FTZ R156, R158, R156 ;  /* 0x0000009c9e9c7221 */ /* 0x000fe20000010000 */
[C---:B------:R-:W-:Y:S01]  /*7850*/  HMMA.16816.F32.BF16 R72, R116.reuse, R126, R72 ;  /* 0x0000007e7448723c */ /* 0x040fe20000041848 */
[----:B------:R-:W1:Y:S03]  /*7860*/  LDSM.16.MT88.4 R124, [R233+0x4900] ;  /* 0x00490000e97c783b */ /* 0x000e660000004200 */
[----:B------:R-:W-:Y:S02]  /*7870*/  FADD.FTZ R134, R134, R157 ;  /* 0x0000009d86867221 */ /* 0x000fe40000010000 */
[----:B------:R-:W-:Y:S01]  /*7880*/  MUFU.EX2 R201, R201 ;  /* 0x000000c900c97308 */ /* 0x000fe20000000800 */
[----:B------:R-:W-:Y:S01]  /*7890*/  FADD.FTZ R156, R159, R156 ;  /* 0x0000009c9f9c7221 */ /* 0x000fe20000010000 */
[C---:B------:R-:W-:Y:S04]  /*78a0*/  HMMA.16816.F32.BF16 R76, R116.reuse, R148, R76 ;  /* 0x00000094744c723c */ /* 0x040fe8000004184c */
[----:B------:R-:W-:Y:S02]  /*78b0*/  FADD.FTZ R134, R135, R134 ;  /* 0x0000008687867221 */ /* 0x000fe40000010000 */
[----:B------:R-:W-:Y:S02]  /*78c0*/  FADD.FTZ R160, R160, R156 ;  /* 0x0000009ca0a07221 */ /* 0x000fe40000010000 */
[C---:B------:R-:W-:Y:S01]  /*78d0*/  HMMA.16816.F32.BF16 R80, R116.reuse, R150, R80 ;  /* 0x000000967450723c */ /* 0x040fe20000041850 */
[----:B------:R-:W-:Y:S03]  /*78e0*/  MUFU.EX2 R202, R202 ;  /* 0x000000ca00ca7308 */ /* 0x000fe60000000800 */
[--C-:B------:R-:W-:Y:S02]  /*78f0*/  FFMA.FTZ R148, R24, c[0x0][0x2d0], -R162.reuse ;  /* 0x0000b40018947a23 */ /* 0x100fe400000108a2 */
[----:B------:R-:W-:Y:S02]  /*7900*/  FFMA.FTZ R149, R25, c[0x0][0x2d0], -R162 ;  /* 0x0000b40019957a23 */ /* 0x000fe400000108a2 */
[C---:B---3--:R-:W-:Y:S03]  /*7910*/  HMMA.16816.F32.BF16 R84, R116.reuse, R120, R84 ;  /* 0x000000787454723c */ /* 0x048fe60000041854 */
[----:B------:R-:W-:Y:S01]  /*7920*/  MUFU.EX2 R148, R148 ;  /* 0x0000009400947308 */ /* 0x000fe20000000800 */
[--C-:B------:R-:W-:Y:S02]  /*7930*/  FFMA.FTZ R150, R26, c[0x0][0x2d0], -R161.reuse ;  /* 0x0000b4001a967a23 */ /* 0x100fe400000108a1 */
[----:B------:R-:W-:Y:S02]  /*7940*/  FFMA.FTZ R151, R27, c[0x0][0x2d0], -R161 ;  /* 0x0000b4001b977a23 */ /* 0x000fe400000108a1 */
[C---:B------:R-:W-:Y:S01]  /*7950*/  HMMA.16816.F32.BF16 R88, R116.reuse, R122, R88 ;  /* 0x0000007a7458723c */ /* 0x040fe20000041858 */
[----:B------:R-:W2:Y:S03]  /*7960*/  LDSM.16.MT88.4 R120, [R236+0x1100] ;  /* 0x00110000ec78783b */ /* 0x000ea60000004200 */
[----:B------:R-:W-:Y:S01]  /*7970*/  FADD.FTZ R152, R152, R134 ;  /* 0x0000008698987221 */ /* 0x000fe20000010000 */
[----:B------:R-:W3:Y:S01]  /*7980*/  MUFU.EX2 R149, R149 ;  /* 0x0000009500957308 */ /* 0x000ee20000000800 */
[----:B------:R-:W-:Y:S02]  /*7990*/  FADD.FTZ R160, R154, R160 ;  /* 0x000000a09aa07221 */ /* 0x000fe40000010000 */
[C---:B----4-:R-:W-:Y:S01]  /*79a0*/  HMMA.16816.F32.BF16 R92, R116.reuse, R128, R92 ;  /* 0x00000080745c723c */ /* 0x050fe2000004185c */
[----:B------:R-:W4:Y:S03]  /*79b0*/  LDSM.16.MT88.4 R24, [R234+0x1100] ;  /* 0x00110000ea18783b */ /* 0x000f260000004200 */
[----:B------:R-:W-:Y:S02]  /*79c0*/  FADD.FTZ R152, R153, R152 ;  /* 0x0000009899987221 */ /* 0x000fe40000010000 */
[----:B------:R-:W-:Y:S01]  /*79d0*/  FADD.FTZ R155, R155, R160 ;  /* 0x000000a09b9b7221 */ /* 0x000fe20000010000 */
[----:B------:R-:W-:Y:S01]  /*79e0*/  MUFU.EX2 R150, R150 ;  /* 0x0000009600967308 */ /* 0x000fe20000000800 */
[C---:B------:R-:W-:Y:S01]  /*79f0*/  HMMA.16816.F32.BF16 R96, R116.reuse, R130, R96 ;  /* 0x000000827460723c */ /* 0x040fe20000041860 */
[----:B------:R-:W-:Y:S03]  /*7a00*/  LDSM.16.MT88.4 R128, [R232+0x5100] ;  /* 0x00510000e880783b */ /* 0x000fe60000004200 */
[----:B------:R-:W-:Y:S02]  /*7a10*/  FADD.FTZ R163, R163, R152 ;  /* 0x00000098a3a37221 */ /* 0x000fe40000010000 */
[----:B------:R-:W-:Y:S02]  /*7a20*/  FADD.FTZ R155, R165, R155 ;  /* 0x0000009ba59b7221 */ /* 0x000fe40000010000 */
[C---:B------:R-:W-:Y:S01]  /*7a30*/  HMMA.16816.F32.BF16 R12, R116.reuse, R20, R12 ;  /* 0x00000014740c723c */ /* 0x040fe2000004180c */
[----:B------:R-:W5:Y:S03]  /*7a40*/  MUFU.EX2 R151, R151 ;  /* 0x0000009700977308 */ /* 0x000f660000000800 */
[----:B------:R-:W-:Y:S02]  /*7a50*/  FADD.FTZ R163, R164, R163 ;  /* 0x000000a3a4a37221 */ /* 0x000fe40000010000 */
[----:B------:R-:W-:Y:S01]  /*7a60*/  FADD.FTZ R166, R166, R155 ;  /* 0x0000009ba6a67221 */ /* 0x000fe20000010000 */
[----:B------:R-:W-:Y:S01]  /*7a70*/  F2FP.BF16.PACK_AB R20, R167, R180 ;  /* 0x000000b4a714723e */ /* 0x000fe200000010ff */
[C---:B------:R-:W-:Y:S03]  /*7a80*/  HMMA.16816.F32.BF16 R100, R116.reuse, R22, R100 ;  /* 0x000000167464723c */ /* 0x040fe60000041864 */
[----:B------:R-:W-:Y:S01]  /*7a90*/  MUFU.EX2 R203, R203 ;  /* 0x000000cb00cb7308 */ /* 0x000fe20000000800 */
[----:B------:R-:W-:Y:S01]  /*7aa0*/  F2FP.BF16.PACK_AB R21, R182, R181 ;  /* 0x000000b5b615723e */ /* 0x000fe200000010ff */
[----:B------:R-:W-:Y:S02]  /*7ab0*/  FADD.FTZ R180, R180, R163 ;  /* 0x000000a3b4b47221 */ /* 0x000fe40000010000 */
[----:B---3--:R-:W-:Y:S01]  /*7ac0*/  F2FP.BF16.PACK_AB R22, R149, R148 ;  /* 0x000000949516723e */ /* 0x008fe200000010ff */
[C---:B-1----:R-:W-:Y:S04]  /*7ad0*/  HMMA.16816.F32.BF16 R104, R116.reuse, R124, R104 ;  /* 0x0000007c7468723c */ /* 0x042fe80000041868 */
[----:B------:R-:W-:Y:S01]  /*7ae0*/  FADD.FTZ R166, R181, R166 ;  /* 0x000000a6b5a67221 */ /* 0x000fe20000010000 */
[----:B------:R-:W-:Y:S01]  /*7af0*/  MUFU.EX2 R208, R208 ;  /* 0x000000d000d07308 */ /* 0x000fe20000000800 */
[----:B------:R-:W-:Y:S02]  /*7b00*/  FADD.FTZ R180, R167, R180 ;  /* 0x000000b4a7b47221 */ /* 0x000fe40000010000 */
[C---:B------:R-:W-:Y:S01]  /*7b10*/  HMMA.16816.F32.BF16 R108, R116.reuse, R126, R108 ;  /* 0x0000007e746c723c */ /* 0x040fe2000004186c */
[----:B------:R-:W-:Y:S03]  /*7b20*/  LDSM.16.MT88.4 R124, [R232+0x1100] ;  /* 0x00110000e87c783b */ /* 0x000fe60000004200 */
[----:B-----5:R-:W-:Y:S01]  /*7b30*/  F2FP.BF16.PACK_AB R23, R151, R150 ;  /* 0x000000969717723e */ /* 0x020fe200000010ff */
[----:B------:R-:W-:Y:S02]  /*7b40*/  FADD.FTZ R182, R182, R166 ;  /* 0x000000a6b6b67221 */ /* 0x000fe40000010000 */
[----:B------:R-:W-:Y:S01]  /*7b50*/  MUFU.EX2 R209, R209 ;  /* 0x000000d100d17308 */ /* 0x000fe20000000800 */
[C---:B------:R-:W-:Y:S04]  /*7b60*/  HMMA.16816.F32.BF16 R16, R116.reuse, R144, R16 ;  /* 0x000000907410723c */ /* 0x040fe80000041810 */
[----:B------:R-:W-:Y:S02]  /*7b70*/  FADD.FTZ R148, R148, R180 ;  /* 0x000000b494947221 */ /* 0x000fe40000010000 */
[----:B------:R-:W-:Y:S02]  /*7b80*/  FADD.FTZ R182, R150, R182 ;  /* 0x000000b696b67221 */ /* 0x000fe40000010000 */
[----:B------:R-:W-:Y:S01]  /*7b90*/  HMMA.16816.F32.BF16 R112, R116, R146, R112 ;  /* 0x000000927470723c */ /* 0x000fe20000041870 */
[----:B------:R-:W1:Y:S01]  /*7ba0*/  LDSM.16.MT88.4 R116, [R233+0x1100] ;  /* 0x00110000e974783b */ /* 0x000e620000004200 */
[----:B------:R-:W-:Y:S02]  /*7bb0*/  MUFU.EX2 R210, R210 ;  /* 0x000000d200d27308 */ /* 0x000fe40000000800 */
[--C-:B------:R-:W-:Y:S02]  /*7bc0*/  FFMA.FTZ R145, R28, c[0x0][0x2d0], -R162.reuse ;  /* 0x0000b4001c917a23 */ /* 0x100fe400000108a2 */
[----:B------:R-:W-:Y:S02]  /*7bd0*/  FFMA.FTZ R144, R29, c[0x0][0x2d0], -R162 ;  /* 0x0000b4001d907a23 */ /* 0x000fe400000108a2 */
[C---:B--2---:R-:W-:Y:S04]  /*7be0*/  HMMA.16816.F32.BF16 R4, R20.reuse, R120, R4 ;  /* 0x000000781404723c */ /* 0x044fe80000041804 */
[----:B------:R-:W-:Y:S01]  /*7bf0*/  MUFU.EX2 R145, R145 ;  /* 0x0000009100917308 */ /* 0x000fe20000000800 */
[--C-:B------:R-:W-:Y:S02]  /*7c00*/  FFMA.FTZ R146, R30, c[0x0][0x2d0], -R161.reuse ;  /* 0x0000b4001e927a23 */ /* 0x100fe400000108a1 */
[----:B------:R-:W-:Y:S01]  /*7c10*/  FFMA.FTZ R147, R31, c[0x0][0x2d0], -R161 ;  /* 0x0000b4001f937a23 */ /* 0x000fe200000108a1 */
[C---:B------:R-:W-:Y:S01]  /*7c20*/  HMMA.16816.F32.BF16 R8, R20.reuse, R122, R8 ;  /* 0x0000007a1408723c */ /* 0x040fe20000041808 */
[----:B------:R-:W2:Y:S03]  /*7c30*/  LDSM.16.MT88.4 R120, [R236+0x5100] ;  /* 0x00510000ec78783b */ /* 0x000ea60000004200 */
[----:B------:R-:W-:Y:S02]  /*7c40*/  FADD.FTZ R148, R149, R148 ;  /* 0x0000009495947221 */ /* 0x000fe40000010000 */
[----:B------:R-:W-:Y:S01]  /*7c50*/  MUFU.EX2 R144, R144 ;  /* 0x0000009000907308 */ /* 0x000fe20000000800 */
[----:B------:R-:W-:Y:S01]  /*7c60*/  FADD.FTZ R151, R151, R182 ;  /* 0x000000b697977221 */ /* 0x000fe20000010000 */
[C---:B----4-:R-:W-:Y:S01]  /*7c70*/  HMMA.16816.F32.BF16 R68, R20.reuse, R24, R68 ;  /* 0x000000181444723c */ /* 0x050fe20000041844 */
[----:B------:R-:W-:Y:S07]  /*7c80*/  LDSM.16.MT88.4 R28, [R233+0x5100] ;  /* 0x00510000e91c783b */ /* 0x000fee0000004200 */
[C---:B------:R-:W-:Y:S01]  /*7c90*/  HMMA.16816.F32.BF16 R72, R20.reuse, R26, R72 ;  /* 0x0000001a1448723c */ /* 0x040fe20000041848 */
[----:B------:R-:W3:Y:S01]  /*7ca0*/  LDSM.16.MT88.4 R24, [R234+0x5100] ;  /* 0x00510000ea18783b */ /* 0x000ee20000004200 */
[----:B------:R-:W4:Y:S06]  /*7cb0*/  MUFU.EX2 R146, R146 ;  /* 0x0000009200927308 */ /* 0x000f2c0000000800 */
[C---:B-1----:R-:W-:Y:S04]  /*7cc0*/  HMMA.16816.F32.BF16 R76, R20.reuse, R116, R76 ;  /* 0x00000074144c723c */ /* 0x042fe8000004184c */
[----:B------:R-:W1:Y:S04]  /*7cd0*/  MUFU.EX2 R147, R147 ;  /* 0x0000009300937308 */ /* 0x000e680000000800 */
[C---:B------:R-:W-:Y:S01]  /*7ce0*/  HMMA.16816.F32.BF16 R80, R20.reuse, R118, R80 ;  /* 0x000000761450723c */ /* 0x040fe20000041850 */
[----:B------:R-:W5:Y:S05]  /*7cf0*/  LDSM.16.MT88.4 R116, [R236+0x1900] ;  /* 0x00190000ec74783b */ /* 0x000f6a0000004200 */
[----:B------:R-:W-:Y:S02]  /*7d00*/  MUFU.EX2 R52, R52 ;  /* 0x0000003400347308 */ /* 0x000fe40000000800 */
[C---:B------:R-:W-:Y:S04]  /*7d10*/  HMMA.16816.F32.BF16 R84, R20.reuse, R124, R84 ;  /* 0x0000007c1454723c */ /* 0x040fe80000041854 */
[----:B----4-:R-:W-:Y:S04]  /*7d20*/  FADD.FTZ R151, R146, R151 ;  /* 0x0000009792977221 */ /* 0x010fe80000010000 */
[----:B------:R-:W-:Y:S01]  /*7d30*/  MUFU.EX2 R53, R53 ;  /* 0x0000003500357308 */ /* 0x000fe20000000800 */
[C---:B------:R-:W-:Y:S01]  /*7d40*/  HMMA.16816.F32.BF16 R88, R20.reuse, R126, R88 ;  /* 0x0000007e1458723c */ /* 0x040fe20000041858 */
[----:B------:R-:W-:Y:S07]  /*7d50*/  LDSM.16.MT88.4 R124, [R236+0x3900] ;  /* 0x00390000ec7c783b */ /* 0x000fee0000004200 */
[C---:B--2---:R-:W-:Y:S01]  /*7d60*/  HMMA.16816.F32.BF16 R92, R20.reuse, R120, R92 ;  /* 0x00000078145c723c */ /* 0x044fe2000004185c */
[----:B------:R-:W-:Y:S07]  /*7d70*/  MUFU.EX2 R54, R54 ;  /* 0x0000003600367308 */ /* 0x000fee0000000800 */
[C---:B------:R-:W-:Y:S01]  /*7d80*/  HMMA.16816.F32.BF16 R96, R20.reuse, R122, R96 ;  /* 0x0000007a1460723c */ /* 0x040fe20000041860 */
[----:B------:R-:W-:Y:S02]  /*7d90*/  LDSM.16.MT88.4 R120, [R232+0x5900] ;  /* 0x00590000e878783b */ /* 0x000fe40000004200 */
[----:B------:R-:W-:Y:S05]  /*7da0*/  MUFU.EX2 R55, R55 ;  /* 0x0000003700377308 */ /* 0x000fea0000000800 */
[C---:B---3--:R-:W-:Y:S05]  /*7db0*/  HMMA.16816.F32.BF16 R12, R20.reuse, R24, R12 ;  /* 0x00000018140c723c */ /* 0x048fea000004180c */
[----:B------:R-:W-:Y:S03]  /*7dc0*/  MUFU.EX2 R56, R56 ;  /* 0x0000003800387308 */ /* 0x000fe60000000800 */
[C---:B------:R-:W-:Y:S01]  /*7dd0*/  HMMA.16816.F32.BF16 R100, R20.reuse, R26, R100 ;  /* 0x0000001a1464723c */ /* 0x040fe20000041864 */
[----:B------:R-:W2:Y:S06]  /*7de0*/  LDSM.16.MT88.4 R24, [R233+0x1900] ;  /* 0x00190000e918783b */ /* 0x000eac0000004200 */
[----:B------:R-:W-:Y:S01]  /*7df0*/  MUFU.EX2 R57, R57 ;  /* 0x0000003900397308 */ /* 0x000fe20000000800 */
[C---:B------:R-:W-:Y:S08]  /*7e00*/  HMMA.16816.F32.BF16 R104, R20.reuse, R28, R104 ;  /* 0x0000001c1468723c */ /* 0x040ff00000041868 */
[C---:B------:R-:W-:Y:S01]  /*7e10*/  HMMA.16816.F32.BF16 R108, R20.reuse, R30, R108 ;  /* 0x0000001e146c723c */ /* 0x040fe2000004186c */
[----:B------:R-:W3:Y:S01]  /*7e20*/  LDSM.16.MT88.4 R28, [R232+0x1900] ;  /* 0x00190000e81c783b */ /* 0x000ee20000004200 */
[----:B------:R-:W-:Y:S06]  /*7e30*/  MUFU.EX2 R58, R58 ;  /* 0x0000003a003a7308 */ /* 0x000fec0000000800 */
[C---:B------:R-:W-:Y:S04]  /*7e40*/  HMMA.16816.F32.BF16 R16, R20.reuse, R128, R16 ;  /* 0x000000801410723c */ /* 0x040fe80000041810 */
[----:B------:R-:W-:Y:S04]  /*7e50*/  MUFU.EX2 R59, R59 ;  /* 0x0000003b003b7308 */ /* 0x000fe80000000800 */
[----:B------:R-:W-:Y:S06]  /*7e60*/  HMMA.16816.F32.BF16 R112, R20, R130, R112 ;  /* 0x000000821470723c */ /* 0x000fec0000041870 */
[----:B------:R-:W-:Y:S01]  /*7e70*/  MUFU.EX2 R60, R60 ;  /* 0x0000003c003c7308 */ /* 0x000fe20000000800 */
[----:B------:R-:W-:Y:S01]  /*7e80*/  F2FP.BF16.PACK_AB R20, R144, R145 ;  /* 0x000000919014723e */ /* 0x000fe200000010ff */
[----:B------:R-:W-:Y:S01]  /*7e90*/  FADD.FTZ R145, R145, R148 ;  /* 0x0000009491917221 */ /* 0x000fe20000010000 */
[C---:B-1----:R-:W-:Y:S03]  /*7ea0*/  F2FP.BF16.PACK_AB R21, R147.reuse, R146 ;  /* 0x000000929315723e */ /* 0x042fe600000010ff */
[----:B------:R-:W-:Y:S01]  /*7eb0*/  F2FP.BF16.PACK_AB R22, R188, R183 ;  /* 0x000000b7bc16723e */ /* 0x000fe200000010ff */
[----:B------:R-:W-:Y:S01]  /*7ec0*/  FADD.FTZ R145, R144, R145 ;  /* 0x0000009190917221 */ /* 0x000fe20000010000 */
[----:B------:R-:W-:Y:S01]  /*7ed0*/  F2FP.BF16.PACK_AB R23, R190, R189 ;  /* 0x000000bdbe17723e */ /* 0x000fe200000010ff */
[----:B------:R-:W-:Y:S01]  /*7ee0*/  FADD.FTZ R147, R147, R151 ;  /* 0x0000009793937221 */ /* 0x000fe20000010000 */
[----:B------:R-:W-:Y:S01]  /*7ef0*/  MUFU.EX2 R61, R61 ;  /* 0x0000003d003d7308 */ /* 0x000fe20000000800 */
[----:B------:R-:W-:Y:S02]  /*7f00*/  FADD.FTZ R183, R183, R145 ;  /* 0x00000091b7b77221 */ /* 0x000fe40000010000 */
[----:B------:R-:W-:Y:S02]  /*7f10*/  FADD.FTZ R147, R189, R147 ;  /* 0x00000093bd937221 */ /* 0x000fe40000010000 */
[C---:B-----5:R-:W-:Y:S03]  /*7f20*/  HMMA.16816.F32.BF16 R4, R20.reuse, R116, R4 ;  /* 0x000000741404723c */ /* 0x060fe60000041804 */
[----:B------:R-:W-:Y:S02]  /*7f30*/  FADD.FTZ R183, R188, R183 ;  /* 0x000000b7bcb77221 */ /* 0x000fe40000010000 */
[----:B------:R-:W-:Y:S01]  /*7f40*/  MUFU.EX2 R62, R62 ;  /* 0x0000003e003e7308 */ /* 0x000fe20000000800 */
[----:B------:R-:W-:Y:S02]  /*7f50*/  FADD.FTZ R190, R190, R147 ;  /* 0x00000093bebe7221 */ /* 0x000fe40000010000 */
[C---:B------:R-:W-:Y:S01]  /*7f60*/  HMMA.16816.F32.BF16 R8, R20.reuse, R118, R8 ;  /* 0x000000761408723c */ /* 0x040fe20000041808 */
[----:B------:R-:W-:Y:S03]  /*7f70*/  LDSM.16.MT88.4 R116, [R233+0x5900] ;  /* 0x00590000e974783b */ /* 0x000fe60000004200 */
[----:B------:R-:W-:Y:S03]  /*7f80*/  FADD.FTZ R190, R193, R190 ;  /* 0x000000bec1be7221 */ /* 0x000fe60000010000 */
[----:B------:R-:W-:Y:S01]  /*7f90*/  MUFU.EX2 R63, R63 ;  /* 0x0000003f003f7308 */ /* 0x000fe20000000800 */
[C---:B------:R-:W-:Y:S08]  /*7fa0*/  HMMA.16816.F32.BF16 R68, R20.reuse, R32, R68 ;  /* 0x000000201444723c */ /* 0x040ff00000041844 */
[C---:B------:R-:W-:Y:S01]  /*7fb0*/  HMMA.16816.F32.BF16 R72, R20.reuse, R34, R72 ;  /* 0x000000221448723c */ /* 0x040fe20000041848 */
[----:B------:R-:W1:Y:S01]  /*7fc0*/  LDSM.16.MT88.4 R32, [R236+0x5900] ;  /* 0x00590000ec20783b */ /* 0x000e620000004200 */
[----:B------:R-:W-:Y:S06]  /*7fd0*/  MUFU.EX2 R64, R64 ;  /* 0x0000004000407308 */ /* 0x000fec0000000800 */
[C---:B--2---:R-:W-:Y:S08]  /*7fe0*/  HMMA.16816.F32.BF16 R76, R20.reuse, R24, R76 ;  /* 0x00000018144c723c */ /* 0x044ff0000004184c */
[C---:B------:R-:W-:Y:S01]  /*7ff0*/  HMMA.16816.F32.BF16 R80, R20.reuse, R26, R80 ;  /* 0x0000001a1450723c */ /* 0x040fe20000041850 */
[----:B------:R-:W2:Y:S07]  /*8000*/  LDSM.16.MT88.4 R24, [R236+0x2100] ;  /* 0x00210000ec18783b */ /* 0x000eae0000004200 */
[C---:B---3--:R-:W-:Y:S08]  /*8010*/  HMMA.16816.F32.BF16 R84, R20.reuse, R28, R84 ;  /* 0x0000001c1454723c */ /* 0x048ff00000041854 */
[C---:B------:R-:W-:Y:S01]  /*8020*/  HMMA.16816.F32.BF16 R88, R20.reuse, R30, R88 ;  /* 0x0000001e1458723c */ /* 0x040fe20000041858 */
[----:B------:R-:W3:Y:S07]  /*8030*/  LDSM.16.MT88.4 R28, [R234+0x2100] ;  /* 0x00210000ea1c783b */ /* 0x000eee0000004200 */
[C---:B-1----:R-:W-:Y:S08]  /*8040*/  HMMA.16816.F32.BF16 R92, R20.reuse, R32, R92 ;  /* 0x00000020145c723c */ /* 0x042ff0000004185c */
[C---:B------:R-:W-:Y:S01]  /*8050*/  HMMA.16816.F32.BF16 R96, R20.reuse, R34, R96 ;  /* 0x000000221460723c */ /* 0x040fe20000041860 */
[----:B------:R-:W1:Y:S07]  /*8060*/  LDSM.16.MT88.4 R32, [R233+0x2100] ;  /* 0x00210000e920783b */ /* 0x000e6e0000004200 */
[C---:B------:R-:W-:Y:S08]  /*8070*/  HMMA.16816.F32.BF16 R12, R20.reuse, R36, R12 ;  /* 0x00000024140c723c */ /* 0x040ff0000004180c */
[C---:B------:R-:W-:Y:S01]  /*8080*/  HMMA.16816.F32.BF16 R100, R20.reuse, R38, R100 ;  /* 0x000000261464723c */ /* 0x040fe20000041864 */
[----:B------:R-:W4:Y:S07]  /*8090*/  LDSM.16.MT88.4 R36, [R232+0x2100] ;  /* 0x00210000e824783b */ /* 0x000f2e0000004200 */
[C---:B------:R-:W-:Y:S07]  /*80a0*/  HMMA.16816.F32.BF16 R104, R20.reuse, R116, R104 ;  /* 0x000000741468723c */ /* 0x040fee0000041868 */
[--C-:B------:R-:W-:Y:S01]  /*80b0*/  FFMA.FTZ R116, R44, c[0x0][0x2d0], -R162.reuse ;  /* 0x0000b4002c747a23 */ /* 0x100fe200000108a2 */
[C---:B------:R-:W-:Y:S04]  /*80c0*/  HMMA.16816.F32.BF16 R108, R20.reuse, R118, R108 ;  /* 0x00000076146c723c */ /* 0x040fe8000004186c */
[--C-:B------:R-:W-:Y:S01]  /*80d0*/  FFMA.FTZ R117, R45, c[0x0][0x2d0], -R162.reuse ;  /* 0x0000b4002d757a23 */ /* 0x100fe200000108a2 */
[----:B------:R-:W-:Y:S01]  /*80e0*/  MUFU.EX2 R116, R116 ;  /* 0x0000007400747308 */ /* 0x000fe20000000800 */
[----:B------:R-:W-:Y:S02]  /*80f0*/  FFMA.FTZ R162, R65, c[0x0][0x2d0], -R162 ;  /* 0x0000b40041a27a23 */ /* 0x000fe400000108a2 */
[C---:B------:R-:W-:Y:S04]  /*8100*/  HMMA.16816.F32.BF16 R16, R20.reuse, R120, R16 ;  /* 0x000000781410723c */ /* 0x040fe80000041810 */
[--C-:B------:R-:W-:Y:S02]  /*8110*/  FFMA.FTZ R118, R46, c[0x0][0x2d0], -R161.reuse ;  /* 0x0000b4002e767a23 */ /* 0x100fe400000108a1 */
[--C-:B------:R-:W-:Y:S01]  /*8120*/  FFMA.FTZ R119, R47, c[0x0][0x2d0], -R161.reuse ;  /* 0x0000b4002f777a23 */ /* 0x100fe200000108a1 */
[----:B------:R-:W-:Y:S01]  /*8130*/  MUFU.EX2 R117, R117 ;  /* 0x0000007500757308 */ /* 0x000fe20000000800 */
[----:B------:R-:W-:Y:S01]  /*8140*/  HMMA.16816.F32.BF16 R112, R20, R122, R112 ;  /* 0x0000007a1470723c */ /* 0x000fe20000041870 */
[----:B------:R-:W-:Y:S03]  /*8150*/  LDSM.16.MT88.4 R44, [R234+0x2900] ;  /* 0x00290000ea2c783b */ /* 0x000fe60000004200 */
[--C-:B------:R-:W-:Y:S02]  /*8160*/  FFMA.FTZ R65, R66, c[0x0][0x2d0], -R161.reuse ;  /* 0x0000b40042417a23 */ /* 0x100fe400000108a1 */
[----:B------:R-:W-:Y:S01]  /*8170*/  FFMA.FTZ R161, R67, c[0x0][0x2d0], -R161 ;  /* 0x0000b40043a17a23 */ /* 0x000fe200000108a1 */
[C---:B------:R-:W-:Y:S01]  /*8180*/  F2FP.BF16.PACK_AB R20, R191.reuse, R192 ;  /* 0x000000c0bf14723e */ /* 0x040fe200000010ff */
[----:B------:R-:W-:Y:S01]  /*8190*/  FADD.FTZ R192, R192, R183 ;  /* 0x000000b7c0c07221 */ /* 0x000fe20000010000 */
[----:B------:R-:W-:Y:S01]  /*81a0*/  F2FP.BF16.PACK_AB R21, R194, R193 ;  /* 0x000000c1c215723e */ /* 0x000fe200000010ff */
[----:B------:R-:W5:Y:S02]  /*81b0*/  MUFU.EX2 R118, R118 ;  /* 0x0000007600767308 */ /* 0x000f640000000800 */
[----:B------:R-:W-:Y:S01]  /*81c0*/  F2FP.BF16.PACK_AB R22, R200, R195 ;  /* 0x000000c3c816723e */ /* 0x000fe200000010ff */
[----:B------:R-:W-:Y:S01]  /*81d0*/  FADD.FTZ R192, R191, R192 ;  /* 0x000000c0bfc07221 */ /* 0x000fe20000010000 */
[----:B------:R-:W-:Y:S01]  /*81e0*/  F2FP.BF16.PACK_AB R23, R202, R201 ;  /* 0x000000c9ca17723e */ /* 0x000fe200000010ff */
[----:B------:R-:W-:Y:S02]  /*81f0*/  FADD.FTZ R194, R194, R190 ;  /* 0x000000bec2c27221 */ /* 0x000fe40000010000 */
[----:B------:R-:W-:Y:S02]  /*8200*/  FADD.FTZ R195, R195, R192 ;  /* 0x000000c0c3c37221 */ /* 0x000fe40000010000 */
[----:B------:R-:W-:Y:S01]  /*8210*/  FADD.FTZ R194, R201, R194 ;  /* 0x000000c2c9c27221 */ /* 0x000fe20000010000 */
[----:B------:R-:W1:Y:S01]  /*8220*/  MUFU.EX2 R119, R119 ;  /* 0x0000007700777308 */ /* 0x000e620000000800 */
[C---:B--2---:R-:W-:Y:S03]  /*8230*/  HMMA.16816.F32.BF16 R4, R20.reuse, R24, R4 ;  /* 0x000000181404723c */ /* 0x044fe60000041804 */
[----:B------:R-:W-:Y:S02]  /*8240*/  FADD.FTZ R195, R200, R195 ;  /* 0x000000c3c8c37221 */ /* 0x000fe40000010000 */
[----:B------:R-:W-:Y:S03]  /*8250*/  FADD.FTZ R202, R202, R194 ;  /* 0x000000c2caca7221 */ /* 0x000fe60000010000 */
[C---:B------:R-:W-:Y:S01]  /*8260*/  HMMA.16816.F32.BF16 R8, R20.reuse, R26, R8 ;  /* 0x0000001a1408723c */ /* 0x040fe20000041808 */
[----:B------:R-:W2:Y:S01]  /*8270*/  LDSM.16.MT88.4 R24, [R236+0x6100] ;  /* 0x00610000ec18783b */ /* 0x000ea20000004200 */
[----:B------:R-:W-:Y:S02]  /*8280*/  MUFU.EX2 R162, R162 ;  /* 0x000000a200a27308 */ /* 0x000fe40000000800 */
[----:B-----5:R-:W-:Y:S04]  /*8290*/  FADD.FTZ R202, R118, R202 ;  /* 0x000000ca76ca7221 */ /* 0x020fe80000010000 */
[C---:B---3--:R-:W-:Y:S04]  /*82a0*/  HMMA.16816.F32.BF16 R68, R20.reuse, R28, R68 ;  /* 0x0000001c1444723c */ /* 0x048fe80000041844 */
[----:B------:R-:W3:Y:S04]  /*82b0*/  MUFU.EX2 R65, R65 ;  /* 0x0000004100417308 */ /* 0x000ee80000000800 */
[C---:B------:R-:W-:Y:S01]  /*82c0*/  HMMA.16816.F32.BF16 R72, R20.reuse, R30, R72 ;  /* 0x0000001e1448723c */ /* 0x040fe20000041848 */
[----:B------:R-:W5:Y:S05]  /*82d0*/  LDSM.16.MT88.4 R28, [R234+0x6100] ;  /* 0x00610000ea1c783b */ /* 0x000f6a0000004200 */
[----:B------:R-:W2:Y:S02]  /*82e0*/  MUFU.EX2 R161, R161 ;  /* 0x000000a100a17308 */ /* 0x000ea40000000800 */
[C---:B-1----:R-:W-:Y:S08]  /*82f0*/  HMMA.16816.F32.BF16 R76, R20.reuse, R32, R76 ;  /* 0x00000020144c723c */ /* 0x042ff0000004184c */
[C---:B------:R-:W-:Y:S01]  /*8300*/  HMMA.16816.F32.BF16 R80, R20.reuse, R34, R80 ;  /* 0x000000221450723c */ /* 0x040fe20000041850 */
[----:B------:R-:W1:Y:S07]  /*8310*/  LDSM.16.MT88.4 R32, [R233+0x6100] ;  /* 0x00610000e920783b */ /* 0x000e6e0000004200 */
[C---:B----4-:R-:W-:Y:S08]  /*8320*/  HMMA.16816.F32.BF16 R84, R20.reuse, R36, R84 ;  /* 0x000000241454723c */ /* 0x050ff00000041854 */
[C---:B------:R-:W-:Y:S01]  /*8330*/  HMMA.16816.F32.BF16 R88, R20.reuse, R38, R88 ;  /* 0x000000261458723c */ /* 0x040fe20000041858 */
[----:B------:R-:W4:Y:S07]  /*8340*/  LDSM.16.MT88.4 R36, [R236+0x2900] ;  /* 0x00290000ec24783b */ /* 0x000f2e0000004200 */
[C---:B--2---:R-:W-:Y:S08]  /*8350*/  HMMA.16816.F32.BF16 R92, R20.reuse, R24, R92 ;  /* 0x00000018145c723c */ /* 0x044ff0000004185c */
        /* <DEDUP_REMOVED lines=22> */
[----:B------:R-:W-:Y:S03]  /*84c0*/  FADD.FTZ R210, R210, R119 ;  /* 0x00000077d2d27221 */ /* 0x000fe60000010000 */
[C---:B------:R-:W-:Y:S01]  /*84d0*/  HMMA.16816.F32.BF16 R8, R20.reuse, R38, R8 ;  /* 0x000000261408723c */ /* 0x040fe20000041808 */
[----:B------:R-:W4:Y:S03]  /*84e0*/  LDSM.16.MT88.4 R36, [R234+0x6900] ;  /* 0x00690000ea24783b */ /* 0x000f260000004200 */
[----:B------:R-:W-:Y:S04]  /*84f0*/  FADD.FTZ R210, R54, R210 ;  /* 0x000000d236d27221 */ /* 0x000fe80000010000 */
[C---:B------:R-:W-:Y:S08]  /*8500*/  HMMA.16816.F32.BF16 R68, R20.reuse, R44, R68 ;  /* 0x0000002c1444723c */ /* 0x040ff00000041844 */
[C---:B------:R-:W-:Y:S01]  /*8510*/  HMMA.16816.F32.BF16 R72, R20.reuse, R46, R72 ;  /* 0x0000002e1448723c */ /* 0x040fe20000041848 */
[----:B------:R-:W-:Y:S07]  /*8520*/  LDSM.16.MT88.4 R44, [R233+0x7100] ;  /* 0x00710000e92c783b */ /* 0x000fee0000004200 */
        /* <DEDUP_REMOVED lines=9> */
[C---:B----4-:R-:W-:Y:S08]  /*85c0*/  HMMA.16816.F32.BF16 R12, R20.reuse, R36, R12 ;  /* 0x00000024140c723c */ /* 0x050ff0000004180c */
[C---:B------:R-:W-:Y:S01]  /*85d0*/  HMMA.16816.F32.BF16 R100, R20.reuse, R38, R100 ;  /* 0x000000261464723c */ /* 0x040fe20000041864 */
[----:B------:R-:W-:Y:S07]  /*85e0*/  LDSM.16.MT88.4 R36, [R232+0x3100] ;  /* 0x00310000e824783b */ /* 0x000fee0000004200 */
[C---:B--2---:R-:W-:Y:S08]  /*85f0*/  HMMA.16816.F32.BF16 R104, R20.reuse, R24, R104 ;  /* 0x000000181468723c */ /* 0x044ff00000041868 */
[C---:B------:R-:W-:Y:S01]  /*8600*/  HMMA.16816.F32.BF16 R108, R20.reuse, R26, R108 ;  /* 0x0000001a146c723c */ /* 0x040fe2000004186c */
[----:B------:R-:W2:Y:S07]  /*8610*/  LDSM.16.MT88.4 R24, [R234+0x3100] ;  /* 0x00310000ea18783b */ /* 0x000eae0000004200 */
[C---:B-----5:R-:W-:Y:S08]  /*8620*/  HMMA.16816.F32.BF16 R16, R20.reuse, R28, R16 ;  /* 0x0000001c1410723c */ /* 0x060ff00000041810 */
[----:B------:R-:W-:Y:S01]  /*8630*/  HMMA.16816.F32.BF16 R112, R20, R30, R112 ;  /* 0x0000001e1470723c */ /* 0x000fe20000041870 */
[----:B------:R-:W4:Y:S06]  /*8640*/  LDSM.16.MT88.4 R28, [R233+0x3100] ;  /* 0x00310000e91c783b */ /* 0x000f2c0000004200 */
        /* <DEDUP_REMOVED lines=11> */
[----:B------:R-:W-:Y:S03]  /*8700*/  FADD.FTZ R59, R59, R55 ;  /* 0x000000373b3b7221 */ /* 0x000fe60000010000 */
[C---:B------:R-:W-:Y:S01]  /*8710*/  HMMA.16816.F32.BF16 R8, R20.reuse, R34, R8 ;  /* 0x000000221408723c */ /* 0x040fe20000041808 */
[----:B------:R-:W1:Y:S03]  /*8720*/  LDSM.16.MT88.4 R32, [R236+0x7100] ;  /* 0x00710000ec20783b */ /* 0x000e660000004200 */
[----:B------:R-:W-:Y:S04]  /*8730*/  FADD.FTZ R59, R62, R59 ;  /* 0x0000003b3e3b7221 */ /* 0x000fe80000010000 */
[C---:B--2---:R-:W-:Y:S04]  /*8740*/  HMMA.16816.F32.BF16 R68, R20.reuse, R24, R68 ;  /* 0x000000181444723c */ /* 0x044fe80000041844 */
[----:B------:R-:W-:Y:S04]  /*8750*/  FADD.FTZ R59, R63, R59 ;  /* 0x0000003b3f3b7221 */ /* 0x000fe80000010000 */
[C---:B------:R-:W-:Y:S01]  /*8760*/  HMMA.16816.F32.BF16 R72, R20.reuse, R26, R72 ;  /* 0x0000001a1448723c */ /* 0x040fe20000041848 */
[----:B------:R-:W2:Y:S03]  /*8770*/  LDSM.16.MT88.4 R24, [R234+0x3900] ;  /* 0x00390000ea18783b */ /* 0x000ea60000004200 */
[----:B---3--:R-:W-:Y:S04]  /*8780*/  FADD.FTZ R59, R65, R59 ;  /* 0x0000003b413b7221 */ /* 0x008fe80000010000 */
[C---:B----4-:R-:W-:Y:S04]  /*8790*/  HMMA.16816.F32.BF16 R76, R20.reuse, R28, R76 ;  /* 0x0000001c144c723c */ /* 0x050fe8000004184c */
[----:B------:R-:W-:Y:S04]  /*87a0*/  FADD.FTZ R248, R161, R59 ;  /* 0x0000003ba1f87221 */ /* 0x000fe80000010000 */
[C---:B------:R-:W-:Y:S01]  /*87b0*/  HMMA.16816.F32.BF16 R80, R20.reuse, R30, R80 ;  /* 0x0000001e1450723c */ /* 0x040fe20000041850 */
[----:B------:R-:W3:Y:S07]  /*87c0*/  LDSM.16.MT88.4 R28, [R233+0x3900] ;  /* 0x00390000e91c783b */ /* 0x000eee0000004200 */
        /* <DEDUP_REMOVED lines=9> */
[----:B------:R-:W-:Y:S07]  /*8860*/  HMMA.16816.F32.BF16 R112, R20, R50, R112 ;  /* 0x000000321470723c */ /* 0x000fee0000041870 */
[----:B------:R-:W-:Y:S01]  /*8870*/  F2FP.BF16.PACK_AB R20, R61, R60 ;  /* 0x0000003c3d14723e */ /* 0x000fe200000010ff */
[----:B------:R-:W-:Y:S01]  /*8880*/  FADD.FTZ R60, R60, R56 ;  /* 0x000000383c3c7221 */ /* 0x000fe20000010000 */
[----:B------:R-:W-:Y:S03]  /*8890*/  F2FP.BF16.PACK_AB R21, R63, R62 ;  /* 0x0000003e3f15723e */ /* 0x000fe600000010ff */
[----:B------:R-:W-:Y:S01]  /*88a0*/  F2FP.BF16.PACK_AB R22, R162, R64 ;  /* 0x00000040a216723e */ /* 0x000fe200000010ff */
[----:B------:R-:W-:Y:S01]  /*88b0*/  FADD.FTZ R60, R61, R60 ;  /* 0x0000003c3d3c7221 */ /* 0x000fe20000010000 */
[----:B------:R-:W-:Y:S03]  /*88c0*/  F2FP.BF16.PACK_AB R23, R161, R65 ;  /* 0x00000041a117723e */ /* 0x000fe600000010ff */
[----:B------:R-:W-:Y:S04]  /*88d0*/  FADD.FTZ R60, R64, R60 ;  /* 0x0000003c403c7221 */ /* 0x000fe80000010000 */
[C---:B------:R-:W-:Y:S01]  /*88e0*/  HMMA.16816.F32.BF16 R128, R20.reuse, R124, R4 ;  /* 0x0000007c1480723c */ /* 0x040fe20000041804 */
[----:B------:R-:W1:Y:S02]  /*88f0*/  LDSM.16.MT88.4 R4, [R232+0x3900] ;  /* 0x00390000e804783b */ /* 0x000e640000004200 */
[----:B------:R-:W-:Y:S05]  /*8900*/  FADD.FTZ R249, R162, R60 ;  /* 0x0000003ca2f97221 */ /* 0x000fea0000010000 */
[C---:B------:R-:W-:Y:S01]  /*8910*/  HMMA.16816.F32.BF16 R124, R20.reuse, R126, R8 ;  /* 0x0000007e147c723c */ /* 0x040fe20000041808 */
[----:B------:R-:W4:Y:S07]  /*8920*/  LDSM.16.MT88.4 R8, [R236+0x7900] ;  /* 0x00790000ec08783b */ /* 0x000f2e0000004200 */
[C---:B--2---:R-:W-:Y:S08]  /*8930*/  HMMA.16816.F32.BF16 R68, R20.reuse, R24, R68 ;  /* 0x000000181444723c */ /* 0x044ff00000041844 */
[C---:B------:R-:W-:Y:S01]  /*8940*/  HMMA.16816.F32.BF16 R72, R20.reuse, R26, R72 ;  /* 0x0000001a1448723c */ /* 0x040fe20000041848 */
[----:B------:R-:W2:Y:S07]  /*8950*/  LDSM.16.MT88.4 R24, [R234+0x7900] ;  /* 0x00790000ea18783b */ /* 0x000eae0000004200 */
[C---:B---3--:R-:W-:Y:S08]  /*8960*/  HMMA.16816.F32.BF16 R76, R20.reuse, R28, R76 ;  /* 0x0000001c144c723c */ /* 0x048ff0000004184c */
[C---:B------:R-:W-:Y:S08]  /*8970*/  HMMA.16816.F32.BF16 R80, R20.reuse, R30, R80 ;  /* 0x0000001e1450723c */ /* 0x040ff00000041850 */
[C---:B-1----:R-:W-:Y:S08]  /*8980*/  HMMA.16816.F32.BF16 R84, R20.reuse, R4, R84 ;  /* 0x000000041454723c */ /* 0x042ff00000041854 */
[C---:B------:R-:W-:Y:S01]  /*8990*/  HMMA.16816.F32.BF16 R88, R20.reuse, R6, R88 ;  /* 0x000000061458723c */ /* 0x040fe20000041858 */
[----:B------:R-:W1:Y:S07]  /*89a0*/  LDSM.16.MT88.4 R4, [R233+0x7900] ;  /* 0x00790000e904783b */ /* 0x000e6e0000004200 */
[C---:B----4-:R-:W-:Y:S08]  /*89b0*/  HMMA.16816.F32.BF16 R92, R20.reuse, R8, R92 ;  /* 0x00000008145c723c */ /* 0x050ff0000004185c */
[C---:B------:R-:W-:Y:S01]  /*89c0*/  HMMA.16816.F32.BF16 R96, R20.reuse, R10, R96 ;  /* 0x0000000a1460723c */ /* 0x040fe20000041860 */
[----:B------:R-:W3:Y:S07]  /*89d0*/  LDSM.16.MT88.4 R8, [R232+0x7900] ;  /* 0x00790000e808783b */ /* 0x000eee0000004200 */
[C---:B--2---:R-:W-:Y:S08]  /*89e0*/  HMMA.16816.F32.BF16 R120, R20.reuse, R24, R12 ;  /* 0x000000181478723c */ /* 0x044ff0000004180c */
[C---:B------:R-:W-:Y:S08]  /*89f0*/  HMMA.16816.F32.BF16 R100, R20.reuse, R26, R100 ;  /* 0x0000001a1464723c */ /* 0x040ff00000041864 */
[C---:B-1----:R-:W-:Y:S08]  /*8a00*/  HMMA.16816.F32.BF16 R104, R20.reuse, R4, R104 ;  /* 0x000000041468723c */ /* 0x042ff00000041868 */
[C---:B------:R-:W-:Y:S08]  /*8a10*/  HMMA.16816.F32.BF16 R108, R20.reuse, R6, R108 ;  /* 0x00000006146c723c */ /* 0x040ff0000004186c */
[C---:B---3--:R-:W-:Y:S08]  /*8a20*/  HMMA.16816.F32.BF16 R116, R20.reuse, R8, R16 ;  /* 0x000000081474723c */ /* 0x048ff00000041810 */
[----:B------:R-:W-:Y:S01]  /*8a30*/  HMMA.16816.F32.BF16 R112, R20, R10, R112 ;  /* 0x0000000a1470723c */ /* 0x000fe20000041870 */
[----:B------:R-:W-:-:S07]  /*8a40*/  @P1 BRA `(.L_x_1790) ;  /* 0xffffcd1000001947 */ /* 0x000fce000383ffff */
.L_x_1789:
        /* <DEDUP_REMOVED lines=91> */
.L_x_1787:
        /* <DEDUP_REMOVED lines=211> */
.L_x_1795:
[----:B--23--:R-:W-:Y:S05]  /*9d30*/  BSYNC B0 ;  /* 0x0000000000007941 */ /* 0x00cfea0003800000 */
.L_x_1794:
        /* <DEDUP_REMOVED lines=98> */
.L_x_1793:
        /* <DEDUP_REMOVED lines=50> */
.L_x_1796:
        /* <DEDUP_REMOVED lines=16> */
.L_x_3608:


//--------------------- .text._ZN7cutlass13device_kernelIN5flash19enable_sm80_to_sm89INS1_16FlashAttnFwdSm80INS1_25CollectiveMainloopFwdSm80ILi8ELi1ELb1EN4cute5tupleIJNS5_1CILi128EEENS7_ILi96EEES8_EEELi128ENS_10bfloat16_tEfNS_4arch4Sm80ELb0ELb1ELb0ELb0ELb1ELb0ELb1ELb1EEENS1_21CollectiveEpilogueFwdINS6_IJS8_S8_S9_EEENS6_IJNS7_ILi1EEESH_SH_EEESB_SD_Li256ELb0ELb1ELb1ELb0EEENS1_19SingleTileSchedulerILb0ELb1ELb1ELi128EEEEEEEEEvNT_6ParamsE --------------------------
	.section	.text._ZN7cutlass13device_kernelIN5flash19enable_sm80_to_sm89INS1_16FlashAttnFwdSm80INS1_25CollectiveMainloopFwdSm80ILi8ELi1ELb1EN4cute5tupleIJNS5_1CILi128EEENS7_ILi96EEES8_EEELi128ENS_10bfloat16_tEfNS_4arch4Sm80ELb0ELb1ELb0ELb0ELb1ELb0ELb1ELb1EEENS1_21CollectiveEpilogueFwdINS6_IJS8_S8_S9_EEENS6_IJNS7_ILi1EEESH_SH_EEESB_SD_Li256ELb0ELb1ELb1ELb0EEENS1_19SingleTileSchedulerILb0ELb1ELb1ELi128EEEEEEEEEvNT_6ParamsE,"ax",@progbits
	.sectioninfo	@"SHI_REGISTERS=254"
	.align	128
.text._ZN7cutlass13device_kernelIN5flash19enable_sm80_to_sm89INS1_16FlashAttnFwdSm80INS1_25CollectiveMainloopFwdSm80ILi8ELi1ELb1EN4cute5tupleIJNS5_1CILi128EEENS7_ILi96EEES8_EEELi128ENS_10bfloat16_tEfNS_4arch4Sm80ELb0ELb1ELb0ELb0ELb1ELb0ELb1ELb1EEENS1_21CollectiveEpilogueFwdINS6_IJS8_S8_S9_EEENS6_IJNS7_ILi1EEESH_SH_EEESB_SD_Li256ELb0ELb1ELb1ELb0EEENS1_19SingleTileSchedulerILb0ELb1ELb1ELi128EEEEEEEEEvNT_6ParamsE:
        .type           _ZN7cutlass13device_kernelIN5flash19enable_sm80_to_sm89INS1_16FlashAttnFwdSm80INS1_25CollectiveMainloopFwdSm80ILi8ELi1ELb1EN4cute5tupleIJNS5_1CILi128EEENS7_ILi96EEES8_EEELi128ENS_10bfloat16_tEfNS_4arch4Sm80ELb0ELb1ELb0ELb0ELb1ELb0ELb1ELb1EEENS1_21CollectiveEpilogueFwdINS6_IJS8_S8_S9_EEENS6_IJNS7_ILi1EEESH_SH_EEESB_SD_Li256ELb0ELb1ELb1ELb0EEENS1_19SingleTileSchedulerILb0ELb1ELb1ELi128EEEEEEEEEvNT_6ParamsE,@function
        .size           _ZN7cutlass13device_kernelIN5flash19enable_sm80_to_sm89INS1_16FlashAttnFwdSm80INS1_25CollectiveMainloopFwdSm80ILi8ELi1ELb1EN4cute5tupleIJNS5_1CILi128EEENS7_ILi96EEES8_EEELi128ENS_10bfloat16_tEfNS_4arch4Sm80ELb0ELb1ELb0ELb0ELb1ELb0ELb1ELb1EEENS1_21CollectiveEpilogueFwdINS6_IJS8_S8_S9_EEENS6_IJNS7_ILi1EEESH_SH_EEESB_SD_Li256ELb0ELb1ELb1ELb0EEENS1_19SingleTileSchedulerILb0ELb1ELb1ELi128EEEEEEEEEvNT_6ParamsE,(.L_x_3609 - _ZN7cutlass13device_kernelIN5flash19enable_sm80_to_sm89INS1_16FlashAttnFwdSm80INS1_25CollectiveMainloopFwdSm80ILi8ELi1ELb1EN4cute5tupleIJNS5_1CILi128EEENS7_ILi96EEES8_EEELi128ENS_10bfloat16_tEfNS_4arch4Sm80ELb0ELb1ELb0ELb0ELb1ELb0ELb1ELb1EEENS1_21CollectiveEpilogueFwdINS6_IJS8_S8_S9_EEENS6_IJNS7_ILi1EEESH_SH_EEESB_SD_Li256ELb0ELb1ELb1ELb0EEENS1_19SingleTileSchedulerILb0ELb1ELb1ELi128EEEEEEEEEvNT_6ParamsE)
        .other          _ZN7cutlass13device_kernelIN5flash19enable_sm80_to_sm89INS1_16FlashAttnFwdSm80INS1_25CollectiveMainloopFwdSm80ILi8ELi1ELb1EN4cute5tupleIJNS5_1CILi128EEENS7_ILi96EEES8_EEELi128ENS_10bfloat16_tEfNS_4arch4Sm80ELb0ELb1ELb0ELb0ELb1ELb0ELb1ELb1EEENS1_21CollectiveEpilogueFwdINS6_IJS8_S8_S9_EEENS6_IJNS7_ILi1EEESH_SH_EEESB_SD_Li256ELb0ELb1ELb1ELb0EEENS1_19SingleTileSchedulerILb0ELb1ELb1ELi128EEEEEEEEEvNT_6ParamsE,@"STO_CUDA_ENTRY STV_DEFAULT"
_ZN7cutlass13device_kernelIN5flash19enable_sm80_to_sm89INS1_16FlashAttnFwdSm80INS1_25CollectiveMainloopFwdSm80ILi8ELi1ELb1EN4cute5tupleIJNS5_1CILi128EEENS7_ILi96EEES8_EEELi128ENS_10bfloat16_tEfNS_4arch4Sm80ELb0ELb1ELb0ELb0ELb1ELb0ELb1ELb1EEENS1_21CollectiveEpilogueFwdINS6_IJS8_S8_S9_EEENS6_IJNS7_ILi1EEESH_SH_EEESB_SD_Li256ELb0ELb1ELb1ELb0EEENS1_19SingleTileSchedulerILb0ELb1ELb1ELi128EEEEEEEEEvNT_6ParamsE:
        /* <DEDUP_REMOVED lines=17> */
.L_x_1797:
[----:B------:R-:W-:Y:S02]  /*0110*/  ULDC.64 UR4, c[0x0][0x550] ;  /* 0x0001540000047ab9 */ /* 0x000fe40000000a00 */
[----:B------:R-:W-:Y:S02]  /*0120*/  UISETP.NE.AND UP0, UPT, UR4, 0x1, UPT ;  /* 0x000000010400788c */ /* 0x000fe4000bf05270 */
[----:B------:R-:W-:-:S02]  /*0130*/  UIMAD.WIDE.U32 UR12, UR6, UR5, URZ ;  /* 0x00000005060c72a5 */ /* 0x000fc4000f8e003f */
[----:B------:R-:W-:Y:S02]  /*0140*/  ULDC UR4, c[0x0][0x558] ;  /* 0x0001560000047ab9 */ /* 0x000fe40000000800 */
[----:B------:R-:W-:-:S05]  /*0150*/  UMOV UR9, UR6 ;  /* 0x0000000600097c82 */ /* 0x000fca0008000000 */
[----:B------:R-:W-:-:S03]  /*0160*/  @UP0 USHF.R.U32.HI UR9, URZ, UR4, UR13 ;  /* 0x000000043f090299 */ /* 0x000fc6000801160d */
.L_x_1798:
        /* <DEDUP_REMOVED lines=49> */
.L_x_1800:
[----:B------:R-:W-:Y:S02]  /*0480*/  ULDC UR4, c[0x0][0x32c] ;  /* 0x0000cb0000047ab9 */ /* 0x000fe40000000800 */
[----:B------:R-:W-:-:S03]  /*0490*/  UISETP.NE.AND UP0, UPT, UR12, UR4, UPT ;  /* 0x000000040c00728c */ /* 0x000fc6000bf05270 */
[----:B------:R-:W-:Y:S02]  /*04a0*/  ULDC.64 UR4, c[0x0][0x330] ;  /* 0x0000cc0000047ab9 */ /* 0x000fe40000000a00 */
[----:B------:R-:W-:-:S06]  /*04b0*/  UIMAD.WIDE.U32 UR16, UR13, UR4, URZ ;  /* 0x000000040d1072a5 */ /* 0x000fcc000f8e003f */
[----:B------:R-:W-:Y:S02]  /*04c0*/  @UP0 USHF.R.U32.HI UR13, URZ, UR5, UR17 ;  /* 0x000000053f0d0299 */ /* 0x000fe40008011611 */
.L_x_1801:
[----:B------:R-:W-:Y:S02]  /*04d0*/  ULDC UR4, c[0x0][0x32c] ;  /* 0x0000cb0000047ab9 */ /* 0x000fe40000000800 */
[----:B------:R-:W-:-:S04]  /*04e0*/  UIMAD UR4, UR13, UR4, UR4 ;  /* 0x000000040d0472a4 */ /* 0x000fc8000f8e0204 */
[----:B------:R-:W-:-:S04]  /*04f0*/  UISETP.LT.AND UP0, UPT, UR11, UR4, UPT ;  /* 0x000000040b00728c */ /* 0x000fc8000bf01270 */
[----:B------:R-:W-:Y:S02]  /*0500*/  USEL UR11, UR11, UR4, UP0 ;  /* 0x000000040b0b7287 */ /* 0x000fe40008000000 */
.L_x_1799:
        /* <DEDUP_REMOVED lines=34> */
.L_x_1803:
[----:B------:R-:W-:-:S04]  /*0730*/  MOV R0, c[0x0][0x32c] ;  /* 0x0000cb0000007a02 */ /* 0x000fc80000000f00 */
[----:B------:R-:W-:-:S13]  /*0740*/  ISETP.NE.AND P0, PT, R0, 0x1, PT ;  /* 0x000000010000780c */ /* 0x000fda0003f05270 */
[----:B------:R-:W-:-:S05]  /*0750*/  @P0 IMAD.HI.U32 R0, R3, c[0x0][0x330], RZ ;  /* 0x0000cc0003000a27 */ /* 0x000fca00078e00ff */
[----:B------:R-:W-:-:S05]  /*0760*/  @P0 SHF.R.U32.HI R3, RZ, c[0x0][0x334], R0 ;  /* 0x0000cd00ff030a19 */ /* 0x000fca0000011600 */
.L_x_1804:
[----:B------:R-:W-:-:S05]  /*0770*/  IMAD R3, R3, c[0x0][0x32c], RZ ;  /* 0x0000cb0003037a24 */ /* 0x000fca00078e02ff */
[----:B------:R-:W-:-:S05]  /*0780*/  IMNMX R2, R2, R3, !PT ;  /* 0x0000000302027217 */ /* 0x000fca0007800200 */
.L_x_1802:
        /* <DEDUP_REMOVED lines=39> */
.L_x_1805:
        /* <DEDUP_REMOVED lines=51> */
[----:B------:R-:W-:Y:S01]  /*0d30*/  IMAD.MOV.U32 R13, RZ, RZ, 0x60 ;  /* 0x00000060ff0d7424 */ /* 0x000fe200078e00ff */
[----:B------:R-:W-:Y:S02]  /*0d40*/  ULDC.64 UR4, c[0x0][0x2b0] ;  /* 0x0000ac0000047ab9 */ /* 0x000fe40000000a00 */
[----:B------:R-:W-:Y:S01]  /*0d50*/  LEA.HI R4, R103, R100, RZ, 0x3 ;  /* 0x0000006467047211 */ /* 0x000fe200078f18ff */
[----:B------:R-:W2:Y:S01]  /*0d60*/  @P0 LDG.E R2, [R2.64] ;  /* 0x0000000e02020981 */ /* 0x000ea2000c1e1900 */
[----:B------:R-:W-:Y:S02]  /*0d70*/  IMAD.MOV.U32 R0, RZ, RZ, c[0x0][0x2b8] ;  /* 0x0000ae00ff007624 */ /* 0x000fe400078e00ff */
[----:B------:R-:W-:Y:S01]  /*0d80*/  LOP3.LUT R39, R4, 0xfffffff8, RZ, 0xc0, !PT ;  /* 0xfffffff804277812 */ /* 0x000fe200078ec0ff */
[----:B------:R-:W-:Y:S01]  /*0d90*/  IMAD R12, R14, R13, -0x60 ;  /* 0xffffffa00e0c7424 */ /* 0x000fe200078e020d */
[----:B------:R-:W-:Y:S01]  /*0da0*/  SHF.R.S32.HI R4, RZ, 0x3, R4 ;  /* 0x00000003ff047819 */ /* 0x000fe20000011404 */
[----:B------:R-:W-:Y:S01]  /*0db0*/  IMAD.MOV.U32 R216, RZ, RZ, RZ ;  /* 0x000000ffffd87224 */ /* 0x000fe200078e00ff */
[----:B------:R-:W-:Y:S01]  /*0dc0*/  ISETP.NE.AND P3, PT, R0, 0x1, PT ;  /* 0x000000010000780c */ /* 0x000fe20003f65270 */
[----:B------:R-:W-:-:S04]  /*0dd0*/  IMAD.IADD R39, R100, 0x1, -R39 ;  /* 0x0000000164277824 */ /* 0x000fc800078e0a27 */
[----:B------:R-:W-:-:S04]  /*0de0*/  IMAD R219, R39, 0x20, R4 ;  /* 0x0000002027db7824 */ /* 0x000fc800078e0204 */
[----:B------:R-:W-:-:S05]  /*0df0*/  IMAD.IADD R217, R219, 0x1, R12 ;  /* 0x00000001dbd97824 */ /* 0x000fca00078e020c */
[C---:B------:R-:W-:Y:S01]  /*0e00*/  ISETP.GE.AND P2, PT, R217.reuse, UR8, PT ;  /* 0x00000008d9007c0c */ /* 0x040fe2000bf46270 */
[----:B-----5:R-:W-:-:S03]  /*0e10*/  IMAD.IADD R217, R217, 0x1, R220 ;  /* 0x00000001d9d97824 */ /* 0x020fc600078e02dc */
[----:B------:R-:W-:Y:S01]  /*0e20*/  ISETP.GT.OR P2, PT, R219, 0x5f, P2 ;  /* 0x0000005fdb00780c */ /* 0x000fe20001744670 */
[----:B------:R-:W-:-:S04]  /*0e30*/  @P3 IMAD.HI.U32 R0, R217, c[0x0][0x2bc], RZ ;  /* 0x0000af00d9003a27 */ /* 0x000fc800078e00ff */
[----:B------:R-:W-:Y:S01]  /*0e40*/  IMAD.MOV.U32 R6, RZ, RZ, R217 ;  /* 0x000000ffff067224 */ /* 0x000fe200078e00d9 */
[----:B------:R-:W-:Y:S01]  /*0e50*/  @P3 SHF.R.U32.HI R6, RZ, c[0x0][0x2c0], R0 ;  /* 0x0000b000ff063a19 */ /* 0x000fe20000011600 */
[----:B------:R-:W-:Y:S01]  /*0e60*/  BAR.SYNC.DEFER_BLOCKING 0x0 ;  /* 0x0000000000007b1d */ /* 0x000fe20000010000 */
[----:B------:R-:W-:Y:S02]  /*0e70*/  USHF.R.S32.HI UR16, URZ, 0x1f, UR9 ;  /* 0x0000001f3f107899 */ /* 0x000fe40008011409 */
[----:B------:R-:W-:-:S03]  /*0e80*/  USHF.R.S32.HI UR17, URZ, 0x1f, UR10 ;  /* 0x0000001f3f117899 */ /* 0x000fc6000801140a */
[----:B--2---:R1:W2:Y:S02]  /*0e90*/  @P0 R2UR UR11, R2 ;  /* 0x00000000020b03c2 */ /* 0x0042a400000e0000 */
[----:B--2---:R-:W-:Y:S02]  /*0ea0*/  @!UP0 UMOV UR11, UR10 ;  /* 0x0000000a000b8c82 */ /* 0x004fe40008000000 */
[----:B------:R-:W-:Y:S02]  /*0eb0*/  USHF.R.S32.HI UR7, URZ, 0x1f, UR11 ;  /* 0x0000001f3f077899 */ /* 0x000fe4000801140b */
[----:B------:R-:W-:Y:S02]  /*0ec0*/  UIMAD.WIDE.U32 UR12, UR11, UR4, URZ ;  /* 0x000000040b0c72a5 */ /* 0x000fe4000f8e003f */
[----:B------:R-:W-:-:S04]  /*0ed0*/  UIMAD UR7, UR7, UR4, URZ ;  /* 0x00000004070772a4 */ /* 0x000fc8000f8e023f */
[----:B------:R-:W-:Y:S01]  /*0ee0*/  UIMAD UR7, UR11, UR5, UR7 ;  /* 0x000000050b0772a4 */ /* 0x000fe2000f8e0207 */
[----:B------:R-:W-:Y:S02]  /*0ef0*/  @!P2 IADD3 R3, P1, R6, UR12, RZ ;  /* 0x0000000c0603ac10 */ /* 0x000fe4000ff3e0ff */
[----:B------:R-:W-:Y:S02]  /*0f00*/  ULDC.64 UR4, c[0x0][0x1b8] ;  /* 0x00006e0000047ab9 */ /* 0x000fe40000000a00 */
[----:B------:R-:W-:-:S06]  /*0f10*/  UIADD3 UR7, UR13, UR7, URZ ;  /* 0x000000070d077290 */ /* 0x000fcc000fffe03f */
[----:B------:R-:W-:Y:S02]  /*0f20*/  @!P2 LEA.HI.X.SX32 R0, R6, UR7, 0x1, P1 ;  /* 0x000000070600ac11 */ /* 0x000fe400088f0eff */
[----:B-1----:R-:W-:-:S04]  /*0f30*/  @!P2 LEA R2, P0, R3, c[0x0][0x2a0], 0x2 ;  /* 0x0000a8000302aa11 */ /* 0x002fc800078010ff */
[----:B------:R-:W-:-:S05]  /*0f40*/  @!P2 LEA.HI.X R3, R3, c[0x0][0x2a4], R0, 0x2, P0 ;  /* 0x0000a9000303aa11 */ /* 0x000fca00000f1400 */
[----:B------:R1:W2:Y:S01]  /*0f50*/  @!P2 LDG.E R216, [R2.64] ;  /* 0x0000000e02d8a981 */ /* 0x0002a2000c1e1900 */
[----:B------:R-:W-:Y:S01]  /*0f60*/  PLOP3.LUT P1, PT, PT, PT, UP2, 0x80, 0x0 ;  /* 0x000000000000781c */ /* 0x000fe20003f2f028 */
[----:B------:R-:W-:Y:S01]  /*0f70*/  UIMAD UR11, UR16, UR4, URZ ;  /* 0x00000004100b72a4 */ /* 0x000fe2000f8e023f */
[----:B------:R-:W-:Y:S01]  /*0f80*/  PLOP3.LUT P0, PT, PT, PT, UP2, 0x80, 0x0 ;  /* 0x000000000000781c */ /* 0x000fe20003f0f028 */
[----:B------:R-:W-:Y:S01]  /*0f90*/  UIMAD.WIDE.U32 UR20, UR9, UR4, URZ ;  /* 0x00000004091472a5 */ /* 0x000fe2000f8e003f */
[----:B------:R-:W-:Y:S01]  /*0fa0*/  IADD3 R0, R219, UR19, RZ ;  /* 0x00000013db007c10 */ /* 0x000fe2000fffe0ff */
[----:B------:R-:W-:Y:S01]  /*0fb0*/  UIMAD UR11, UR9, UR5, UR11 ;  /* 0x00000005090b72a4 */ /* 0x000fe2000f8e020b */
[----:B------:R-:W-:Y:S01]  /*0fc0*/  IMAD.SHL.U32 R231, R39, 0x8, RZ ;  /* 0x0000000827e77824 */ /* 0x000fe200078e00ff */
[-C--:B------:R-:W-:Y:S01]  /*0fd0*/  LEA.HI R218, R103, R100.reuse, RZ, 0x6 ;  /* 0x0000006467da7211 */ /* 0x080fe200078f30ff */
[----:B------:R-:W-:Y:S01]  /*0fe0*/  ULDC.64 UR4, c[0x0][0x1c0] ;  /* 0x0000700000047ab9 */ /* 0x000fe20000000a00 */
[----:B------:R-:W-:Y:S01]  /*0ff0*/  IMAD.MOV.U32 R5, RZ, RZ, R0 ;  /* 0x000000ffff057224 */ /* 0x000fe200078e0000 */
[----:B------:R-:W-:Y:S01]  /*1000*/  UIMAD UR17, UR17, UR4, URZ ;  /* 0x00000004111172a4 */ /* 0x000fe2000f8e023f */
[C---:B------:R-:W-:Y:S01]  /*1010*/  IADD3 R38, R231.reuse, 0x40, RZ ;  /* 0x00000040e7267810 */ /* 0x040fe20007ffe0ff */
[----:B------:R-:W-:Y:S01]  /*1020*/  UIADD3 UR21, UR21, UR11, URZ ;  /* 0x0000000b15157290 */ /* 0x000fe2000fffe03f */
[----:B------:R-:W-:Y:S01]  /*1030*/  IMAD.MOV R6, RZ, RZ, -R6 ;  /* 0x000000ffff067224 */ /* 0x000fe200078e0a06 */
[----:B------:R-:W-:Y:S01]  /*1040*/  UIMAD UR5, UR10, UR5, UR17 ;  /* 0x000000050a0572a4 */ /* 0x000fe2000f8e0211 */
[----:B------:R-:W-:Y:S01]  /*1050*/  IMAD.SHL.U32 R218, R218, 0x8, RZ ;  /* 0x00000008dada7824 */ /* 0x000fe200078e00ff */
[----:B------:R-:W-:Y:S01]  /*1060*/  UIMAD.WIDE.U32 UR10, UR10, UR4, UR20 ;  /* 0x000000040a0a72a5 */ /* 0x000fe2000f8e0014 */
[----:B------:R-:W-:Y:S01]  /*1070*/  ISETP.GE.AND P2, PT, R231, c[0x0][0x198], PT ;  /* 0x00006600e7007a0c */ /* 0x000fe20003f46270 */
[----:B------:R-:W-:Y:S01]  /*1080*/  IMAD R217, R6, c[0x0][0x2b8], R217 ;  /* 0x0000ae0006d97a24 */ /* 0x000fe200078e02d9 */
[----:B------:R-:W-:Y:S01]  /*1090*/  ULDC UR4, c[0x0][0x168] ;  /* 0x00005a0000047ab9 */ /* 0x000fe20000000800 */
[----:B------:R-:W-:Y:S01]  /*10a0*/  LEA.HI R214, R103, R100, RZ, 0x4 ;  /* 0x0000006467d67211 */ /* 0x000fe200078f20ff */
[----:B------:R-:W-:Y:S01]  /*10b0*/  UIADD3 UR5, UR11, UR5, URZ ;  /* 0x000000050b057290 */ /* 0x000fe2000fffe03f */
[----:B------:R-:W-:Y:S01]  /*10c0*/  IMAD.U32 R9, RZ, RZ, UR11 ;  /* 0x0000000bff097e24 */ /* 0x000fe2000f8e00ff */
[----:B------:R-:W-:Y:S01]  /*10d0*/  UIMAD UR6, UR6, UR4, URZ ;  /* 0x00000004060672a4 */ /* 0x000fe2000f8e023f */
[----:B-1----:R-:W-:Y:S01]  /*10e0*/  @P1 IMAD.HI.U32 R2, R0, c[0x0][0x2c8], RZ ;  /* 0x0000b20000021a27 */ /* 0x002fe200078e00ff */
[----:B------:R-:W-:-:S02]  /*10f0*/  SHF.R.S32.HI R24, RZ, 0x1f, R217 ;  /* 0x0000001fff187819 */ /* 0x000fc400000114d9 */
[----:B------:R-:W-:Y:S01]  /*1100*/  ISETP.GE.AND P4, PT, R38, c[0x0][0x198], PT ;  /* 0x0000660026007a0c */ /* 0x000fe20003f86270 */
[----:B------:R-:W-:Y:S01]  /*1110*/  IMAD.U32 R8, RZ, RZ, UR10 ;  /* 0x0000000aff087e24 */ /* 0x000fe2000f8e00ff */
[----:B------:R-:W-:Y:S01]  /*1120*/  @P0 SHF.R.U32.HI R5, RZ, c[0x0][0x2cc], R2 ;  /* 0x0000b300ff050a19 */ /* 0x000fe20000011602 */
[----:B------:R-:W-:Y:S01]  /*1130*/  IMAD.U32 R9, RZ, RZ, UR5 ;  /* 0x00000005ff097e24 */ /* 0x000fe2000f8e00ff */
[----:B------:R-:W-:Y:S01]  /*1140*/  ULDC.64 UR4, c[0x0][0x1e8] ;  /* 0x00007a0000047ab9 */ /* 0x000fe20000000a00 */
[----:B------:R-:W-:Y:S01]  /*1150*/  IMAD R6, R24, c[0x0][0x1e0], RZ ;  /* 0x0000780018067a24 */ /* 0x000fe200078e02ff */
[--C-:B------:R-:W-:Y:S01]  /*1160*/  SHF.R.S32.HI R2, RZ, 0x1f, R5.reuse ;  /* 0x0000001fff027819 */ /* 0x100fe20000011405 */
[----:B------:R-:W-:Y:S01]  /*1170*/  IMAD.MOV R3, RZ, RZ, -R5 ;  /* 0x000000ffff037224 */ /* 0x000fe200078e0a05 */
[----:B------:R-:W-:Y:S01]  /*1180*/  UIMAD.WIDE.U32 UR10, UR9, UR4, URZ ;  /* 0x00000004090a72a5 */ /* 0x000fe2000f8e003f */
[----:B------:R-:W-:Y:S01]  /*1190*/  IMAD.WIDE.U32 R8, R5, c[0x0][0x1b0], R8 ;  /* 0x00006c0005087a25 */ /* 0x000fe200078e0008 */
[----:B------:R-:W-:Y:S01]  /*11a0*/  UIMAD UR4, UR16, UR4, URZ ;  /* 0x00000004100472a4 */ /* 0x000fe2000f8e023f */
[----:B------:R-:W-:-:S02]  /*11b0*/  LEA.HI R102, R103, R100, RZ, 0x5 ;  /* 0x0000006467667211 */ /* 0x000fc400078f28ff */
[----:B------:R-:W-:Y:S01]  /*11c0*/  IMAD R3, R3, c[0x0][0x2c4], R0 ;  /* 0x0000b10003037a24 */ /* 0x000fe200078e0200 */
[----:B------:R-:W-:Y:S01]  /*11d0*/  UIMAD UR4, UR9, UR5, UR4 ;  /* 0x00000005090472a4 */ /* 0x000fe2000f8e0204 */
[----:B------:R-:W-:Y:S01]  /*11e0*/  IMAD R2, R2, c[0x0][0x1b0], RZ ;  /* 0x00006c0002027a24 */ /* 0x000fe200078e02ff */
[----:B------:R-:W-:Y:S01]  /*11f0*/  SHF.R.S32.HI R101, RZ, 0x5, R102 ;  /* 0x00000005ff657819 */ /* 0x000fe20000011466 */
[----:B------:R-:W-:Y:S01]  /*1200*/  IMAD R6, R217, c[0x0][0x1e4], R6 ;  /* 0x00007900d9067a24 */ /* 0x000fe200078e0206 */
[----:B------:R-:W-:Y:S01]  /*1210*/  SHF.R.S32.HI R0, RZ, 0x1f, R3 ;  /* 0x0000001fff007819 */ /* 0x000fe20000011403 */
[----:B------:R-:W-:Y:S02]  /*1220*/  IMAD R5, R5, c[0x0][0x1b4], R2 ;  /* 0x00006d0005057a24 */ /* 0x000fe400078e0202 */
[----:B------:R-:W-:Y:S02]  /*1230*/  IMAD R13, R14, -0x60, R13 ;  /* 0xffffffa00e0d7824 */ /* 0x000fe400078e020d */
[----:B------:R-:W-:Y:S01]  /*1240*/  IMAD.IADD R9, R9, 0x1, R5 ;  /* 0x0000000109097824 */ /* 0x000fe200078e0205 */
[----:B------:R-:W-:Y:S01]  /*1250*/  SHF.R.S32.HI R5, RZ, 0x1f, R38 ;  /* 0x0000001fff057819 */ /* 0x000fe20000011426 */
[----:B------:R-:W-:-:S02]  /*1260*/  IMAD R0, R0, c[0x0][0x1a8], RZ ;  /* 0x00006a0000007a24 */ /* 0x000fc400078e02ff */
[----:B------:R-:W-:Y:S01]  /*1270*/  IMAD.WIDE.U32 R8, R3, c[0x0][0x1a8], R8 ;  /* 0x00006a0003087a25 */ /* 0x000fe200078e0008 */
[----:B------:R-:W-:-:S03]  /*1280*/  LEA.HI R230, R5, R38, RZ, 0x3 ;  /* 0x0000002605e67211 */ /* 0x000fc600078f18ff */
[----:B------:R-:W-:Y:S01]  /*1290*/  IMAD R0, R3, c[0x0][0x1ac], R0 ;  /* 0x00006b0003007a24 */ /* 0x000fe200078e0200 */
[----:B------:R-:W-:Y:S01]  /*12a0*/  LEA R17, P0, R8, c[0x0][0x160], 0x1 ;  /* 0x0000580008117a11 */ /* 0x000fe200078008ff */
[----:B------:R-:W-:Y:S01]  /*12b0*/  IMAD.MOV.U32 R37, RZ, RZ, 0x20 ;  /* 0x00000020ff257424 */ /* 0x000fe200078e00ff */
[----:B------:R-:W-:Y:S01]  /*12c0*/  LOP3.LUT R230, R230, 0xfffffff8, RZ, 0xc0, !PT ;  /* 0xfffffff8e6e67812 */ /* 0x000fe200078ec0ff */
[----:B------:R-:W-:Y:S02]  /*12d0*/  IMAD.IADD R15, R9, 0x1, R0 ;  /* 0x00000001090f7824 */ /* 0x000fe400078e0200 */
[----:B------:R-:W-:Y:S01]  /*12e0*/  IMAD.SHL.U32 R0, R4, 0x40, RZ ;  /* 0x0000004004007824 */ /* 0x000fe200078e00ff */
[----:B------:R-:W-:Y:S01]  /*12f0*/  SHFL.IDX PT, R2, R17, RZ, 0x181f ;  /* 0x00181fff11027589 */ /* 0x000fe200000e0000 */
[----:B------:R-:W-:Y:S01]  /*1300*/  IMAD.WIDE R46, R230, 0x2, RZ ;  /* 0x00000002e62e7825 */ /* 0x000fe200078e02ff */
[----:B------:R-:W-:Y:S02]  /*1310*/  LEA.HI.X R15, R8, c[0x0][0x164], R15, 0x1, P0 ;  /* 0x00005900080f7a11 */ /* 0x000fe400000f0c0f */
[----:B------:R-:W-:Y:S01]  /*1320*/  LOP3.LUT R0, R0, 0x1c0, RZ, 0xc0, !PT ;  /* 0x000001c000007812 */ /* 0x000fe200078ec0ff */
[----:B------:R-:W-:Y:S01]  /*1330*/  SHFL.IDX PT, R20, R17, 0x1, 0x181f ;  /* 0x00381f0011147f89 */ /* 0x000fe200000e0000 */
[----:B------:R-:W-:-:S02]  /*1340*/  SHF.R.S32.HI R233, RZ, 0x1f, R230 ;  /* 0x0000001fffe97819 */ /* 0x000fc400000114e6 */
[----:B------:R-:W-:Y:S01]  /*1350*/  SHF.R.U32.HI R8, RZ, 0x3, R0 ;  /* 0x00000003ff087819 */ /* 0x000fe20000011600 */
[----:B------:R-:W1:Y:S01]  /*1360*/  SHFL.IDX PT, R3, R15, RZ, 0x181f ;  /* 0x00181fff0f037589 */ /* 0x000e6200000e0000 */
[----:B------:R-:W-:Y:S02]  /*1370*/  LOP3.LUT R7, R0, 0x38, R231, 0xf8, !PT ;  /* 0x0000003800077812 */ /* 0x000fe400078ef8e7 */
[----:B------:R-:W-:Y:S01]  /*1380*/  IADD3 R0, R4, UR19, RZ ;  /* 0x0000001304007c10 */ /* 0x000fe2000fffe0ff */
[----:B------:R-:W3:Y:S01]  /*1390*/  SHFL.IDX PT, R21, R15, 0x1, 0x181f ;  /* 0x00381f000f157f89 */ /* 0x000ee200000e0000 */
[----:B------:R-:W-:Y:S02]  /*13a0*/  LOP3.LUT R7, R7, R8, RZ, 0x3c, !PT ;  /* 0x0000000807077212 */ /* 0x000fe400078e3cff */
[----:B------:R-:W-:Y:S02]  /*13b0*/  ISETP.GE.AND P0, PT, R0, UR6, PT ;  /* 0x0000000600007c0c */ /* 0x000fe4000bf06270 */
[----:B------:R-:W-:-:S02]  /*13c0*/  LOP3.LUT R218, R7, 0xfffffe00, R218, 0xf8, !PT ;  /* 0xfffffe0007da7812 */ /* 0x000fc400078ef8da */
[C---:B------:R-:W-:Y:S02]  /*13d0*/  IADD3 R5, R0.reuse, 0x40, RZ ;  /* 0x0000004000057810 */ /* 0x040fe40007ffe0ff */
[----:B------:R-:W-:Y:S01]  /*13e0*/  IADD3 R7, R0, 0x20, RZ ;  /* 0x0000002000077810 */ /* 0x000fe20007ffe0ff */
[----:B------:R-:W-:Y:S01]  /*13f0*/  IMAD.SHL.U32 R218, R218, 0x2, RZ ;  /* 0x00000002dada7824 */ /* 0x000fe200078e00ff */
[----:B------:R-:W-:Y:S02]  /*1400*/  ISETP.GE.AND P5, PT, R5, UR6, PT ;  /* 0x0000000605007c0c */ /* 0x000fe4000bfa6270 */
[----:B------:R-:W-:Y:S02]  /*1410*/  LOP3.LUT R5, R214, 0xfffffff0, RZ, 0xc0, !PT ;  /* 0xfffffff0d6057812 */ /* 0x000fe400078ec0ff */
[----:B------:R-:W-:Y:S02]  /*1420*/  ISETP.GE.AND P6, PT, R7, UR6, PT ;  /* 0x0000000607007c0c */ /* 0x000fe4000bfc6270 */
[----:B------:R-:W-:Y:S01]  /*1430*/  IADD3 R0, R0, 0x60, RZ ;  /* 0x0000006000007810 */ /* 0x000fe20007ffe0ff */
[----:B------:R-:W-:Y:S01]  /*1440*/  IMAD.IADD R5, R100, 0x1, -R5 ;  /* 0x0000000164057824 */ /* 0x000fe200078e0a05 */
[----:B------:R-:W-:Y:S01]  /*1450*/  IADD3 R226, R218, 0x100, RZ ;  /* 0x00000100dae27810 */ /* 0x000fe20007ffe0ff */
[C-C-:B-1----:R-:W-:Y:S01]  /*1460*/  @!P0 IMAD.WIDE R8, R231.reuse, 0x2, R2.reuse ;  /* 0x00000002e7088825 */ /* 0x142fe200078e0202 */
[----:B------:R-:W-:Y:S01]  /*1470*/  ISETP.GE.AND P1, PT, R0, UR6, PT ;  /* 0x0000000600007c0c */ /* 0x000fe2000bf26270 */
[----:B------:R-:W-:Y:S01]  /*1480*/  UIADD3 UR6, UR11, UR4, URZ ;  /* 0x000000040b067290 */ /* 0x000fe2000fffe03f */
[----:B------:R-:W-:Y:S01]  /*1490*/  IADD3 R225, R218, 0x3100, RZ ;  /* 0x00003100dae17810 */ /* 0x000fe20007ffe0ff */
[----:B------:R-:W-:Y:S01]  /*14a0*/  @!P0 IMAD.WIDE R10, R230, 0x2, R2 ;  /* 0x00000002e60a8825 */ /* 0x000fe200078e0202 */
[----:B------:R-:W-:Y:S01]  /*14b0*/  SHF.R.S32.HI R3, RZ, 0x4, R214 ;  /* 0x00000004ff037819 */ /* 0x000fe200000114d6 */
[----:B------:R1:W-:Y:S01]  /*14c0*/  @!P0 LDGSTS.E.BYPASS.LTC128B.128 [R218+0x100], [R8.64], !P2 ;  /* 0x0010000008da8fae */ /* 0x0003e2000d101d4e */
[----:B------:R-:W-:Y:S01]  /*14d0*/  SHF.R.S32.HI R2, RZ, 0x1f, R5 ;  /* 0x0000001fff027819 */ /* 0x000fe20000011405 */
[--C-:B---3--:R-:W-:Y:S01]  /*14e0*/  @!P6 IMAD.WIDE R22, R231, 0x2, R20.reuse ;  /* 0x00000002e716e825 */ /* 0x108fe200078e0214 */
[----:B------:R-:W-:Y:S01]  /*14f0*/  LEA.HI R214, R214, R3, RZ, 0x1 ;  /* 0x00000003d6d67211 */ /* 0x000fe200078f08ff */
[----:B------:R3:W-:Y:S01]  /*1500*/  @!P0 LDGSTS.E.BYPASS.LTC128B.128 [R218+0x4100], [R10.64], !P4 ;  /* 0x041000000ada8fae */ /* 0x0007e2000e101d4e */
[----:B------:R-:W-:Y:S01]  /*1510*/  LEA.HI R2, R2, R5, RZ, 0x3 ;  /* 0x0000000502027211 */ /* 0x000fe200078f18ff */
[----:B------:R-:W-:Y:S01]  /*1520*/  @!P6 IMAD.WIDE R20, R230, 0x2, R20 ;  /* 0x00000002e614e825 */ /* 0x000fe200078e0214 */
[----:B------:R-:W-:Y:S01]  /*1530*/  LOP3.LUT R214, R214, 0xfffffffe, RZ, 0xc0, !PT ;  /* 0xfffffffed6d67812 */ /* 0x000fe200078ec0ff */
[----:B------:R4:W-:Y:S01]  /*1540*/  @!P6 LDGSTS.E.BYPASS.LTC128B.128 [R218+0x1100], [R22.64], !P2 ;  /* 0x0110000016daefae */ /* 0x0009e2000d101d4e */
[C---:B------:R-:W-:Y:S01]  /*1550*/  LOP3.LUT R0, R2.reuse, 0xfffffff8, RZ, 0xc0, !PT ;  /* 0xfffffff802007812 */ /* 0x040fe200078ec0ff */
[----:B------:R-:W-:Y:S01]  /*1560*/  IMAD.SHL.U32 R2, R2, 0x40, RZ ;  /* 0x0000004002027824 */ /* 0x000fe200078e00ff */
[----:B------:R-:W-:Y:S01]  /*1570*/  ULDC.64 UR4, c[0x0][0x210] ;  /* 0x0000840000047ab9 */ /* 0x000fe20000000a00 */
[----:B------:R-:W-:Y:S01]  /*1580*/  IMAD.IADD R214, R3, 0x1, -R214 ;  /* 0x0000000103d67824 */ /* 0x000fe200078e0ad6 */
[----:B------:R4:W-:Y:S01]  /*1590*/  @!P6 LDGSTS.E.BYPASS.LTC128B.128 [R218+0x5100], [R20.64], !P4 ;  /* 0x0510000014daefae */ /* 0x0009e2000e101d4e */
[----:B------:R-:W-:Y:S01]  /*15a0*/  IMAD.IADD R0, R5, 0x1, -R0 ;  /* 0x0000000105007824 */ /* 0x000fe200078e0a00 */
[----:B------:R-:W-:Y:S01]  /*15b0*/  UIMAD UR16, UR16, UR4, URZ ;  /* 0x00000004101072a4 */ /* 0x000fe2000f8e023f */
[C---:B------:R-:W-:Y:S01]  /*15c0*/  IADD3 R224, R218.reuse, 0x1100, RZ ;  /* 0x00001100dae07810 */ /* 0x040fe20007ffe0ff */
[----:B------:R-:W-:Y:S01]  /*15d0*/  UIMAD.WIDE.U32 UR20, UR9, UR4, URZ ;  /* 0x00000004091472a5 */ /* 0x000fe2000f8e003f */
[----:B------:R-:W-:Y:S01]  /*15e0*/  IADD3 R223, R218, 0x4100, RZ ;  /* 0x00004100dadf7810 */ /* 0x000fe20007ffe0ff */
[----:B------:R-:W-:-:S04]  /*15f0*/  UIMAD UR16, UR9, UR5, UR16 ;  /* 0x00000005091072a4 */ /* 0x000fc8000f8e0210 */
[----:B------:R-:W-:Y:S01]  /*1600*/  UIADD3 UR16, UR21, UR16, URZ ;  /* 0x0000001015107290 */ /* 0x000fe2000fffe03f */
[----:B-1----:R-:W-:-:S04]  /*1610*/  IMAD.WIDE.U32 R8, R217, c[0x0][0x1e0], RZ ;  /* 0x00007800d9087a25 */ /* 0x002fc800078e00ff */
[----:B------:R-:W-:Y:S01]  /*1620*/  IMAD.IADD R7, R9, 0x1, R6 ;  /* 0x0000000109077824 */ /* 0x000fe200078e0206 */
[----:B---3--:R-:W-:Y:S01]  /*1630*/  SHFL.IDX PT, R10, R17, 0x2, 0x181f ;  /* 0x00581f00110a7f89 */ /* 0x008fe200000e0000 */
[----:B------:R-:W-:-:S03]  /*1640*/  IMAD.MOV.U32 R6, RZ, RZ, R8 ;  /* 0x000000ffff067224 */ /* 0x000fc600078e0008 */
[----:B------:R-:W1:Y:S04]  /*1650*/  SHFL.IDX PT, R11, R15, 0x2, 0x181f ;  /* 0x00581f000f0b7f89 */ /* 0x000e6800000e0000 */
[----:B------:R-:W-:Y:S04]  /*1660*/  SHFL.IDX PT, R8, R17, 0x3, 0x181f ;  /* 0x00781f0011087f89 */ /* 0x000fe800000e0000 */
[----:B------:R3:W3:Y:S01]  /*1670*/  SHFL.IDX PT, R9, R15, 0x3, 0x181f ;  /* 0x00781f000f097f89 */ /* 0x0006e200000e0000 */
[----:B-1----:R-:W-:-:S04]  /*1680*/  @!P5 IMAD.WIDE R18, R231, 0x2, R10 ;  /* 0x00000002e712d825 */ /* 0x002fc800078e020a */
[C---:B----4-:R-:W-:Y:S01]  /*1690*/  @!P5 IMAD.WIDE R20, R230.reuse, 0x2, R10 ;  /* 0x00000002e614d825 */ /* 0x050fe200078e020a */
[----:B------:R1:W-:Y:S01]  /*16a0*/  @!P5 LDGSTS.E.BYPASS.LTC128B.128 [R218+0x2100], [R18.64], !P2 ;  /* 0x0210000012dadfae */ /* 0x0003e2000d101d4e */
[----:B---3--:R-:W-:Y:S02]  /*16b0*/  IADD3 R15, R13, UR8, RZ ;  /* 0x000000080d0f7c10 */ /* 0x008fe4000fffe0ff */
[C---:B------:R-:W-:Y:S01]  /*16c0*/  @!P1 IMAD.WIDE R10, R231.reuse, 0x2, R8 ;  /* 0x00000002e70a9825 */ /* 0x040fe200078e0208 */
[----:B------:R3:W-:Y:S01]  /*16d0*/  @!P5 LDGSTS.E.BYPASS.LTC128B.128 [R218+0x6100], [R20.64], !P4 ;  /* 0x0610000014dadfae */ /* 0x0007e2000e101d4e */
[----:B------:R-:W-:Y:S02]  /*16e0*/  ISETP.GE.AND P5, PT, R231, c[0x0][0x1d4], PT ;  /* 0x00007500e7007a0c */ /* 0x000fe40003fa6270 */
[----:B------:R-:W-:Y:S01]  /*16f0*/  IMAD.IADD R36, R15, 0x1, -R4 ;  /* 0x000000010f247824 */ /* 0x000fe200078e0a04 */
[----:B------:R4:W-:Y:S01]  /*1700*/  @!P1 LDGSTS.E.BYPASS.LTC128B.128 [R218+0x3100], [R10.64], !P2 ;  /* 0x031000000ada9fae */ /* 0x0009e2000d101d4e */
[----:B------:R-:W-:-:S03]  /*1710*/  @!P1 IMAD.WIDE R26, R230, 0x2, R8 ;  /* 0x00000002e61a9825 */ /* 0x000fc600078e0208 */
[----:B------:R-:W-:Y:S01]  /*1720*/  ISETP.GE.AND P2, PT, R36, 0x21, PT ;  /* 0x000000212400780c */ /* 0x000fe20003f46270 */
[----:B------:R-:W-:Y:S01]  /*1730*/  IMAD.SHL.U32 R8, R214, 0x8, RZ ;  /* 0x00000008d6087824 */ /* 0x000fe200078e00ff */
[----:B------:R1:W-:Y:S01]  /*1740*/  @!P1 LDGSTS.E.BYPASS.LTC128B.128 [R218+0x7100], [R26.64], !P4 ;  /* 0x071000001ada9fae */ /* 0x0003e2000e101d4e */
[----:B------:R-:W-:Y:S01]  /*1750*/  ISETP.GT.AND P1, PT, R36, 0x40, PT ;  /* 0x000000402400780c */ /* 0x000fe20003f24270 */
[----:B------:R-:W-:Y:S01]  /*1760*/  IMAD.SHL.U32 R4, R4, 0x8, RZ ;  /* 0x0000000804047824 */ /* 0x000fe200078e00ff */
[----:B------:R-:W-:Y:S01]  /*1770*/  ISETP.GE.AND P4, PT, R38, c[0x0][0x1d4], PT ;  /* 0x0000750026007a0c */ /* 0x000fe20003f86270 */
[----:B------:R-:W0:Y:S03]  /*1780*/  LDGDEPBAR ;  /* 0x00000000000079af */ /* 0x000e260000000000 */
[----:B------:R-:W-:Y:S02]  /*1790*/  SEL R232, RZ, 0x10, P4 ;  /* 0x00000010ffe87807 */ /* 0x000fe40002000000 */
        /* <DEDUP_REMOVED lines=11> */
[----:B------:R-:W-:Y:S01]  /*1850*/  SHFL.IDX PT, R22, R5, 0x1, 0x181f ;  /* 0x00381f0005167f89 */ /* 0x000fe200000e0000 */
[----:B------:R-:W-:Y:S01]  /*1860*/  ISETP.GE.AND P0, PT, R36, 0x1, PT ;  /* 0x000000012400780c */ /* 0x000fe20003f06270 */
[----:B------:R-:W-:Y:S02]  /*1870*/  IMAD R6, R6, c[0x0][0x1e8], R7 ;  /* 0x00007a0006067a24 */ /* 0x000fe400078e0207 */
[----:B------:R2:W-:Y:S01]  /*1880*/  SHFL.IDX PT, R16, R5, RZ, 0x181f ;  /* 0x00181fff05107589 */ /* 0x0005e200000e0000 */
[----:B------:R-:W-:Y:S02]  /*1890*/  IMAD.SHL.U32 R7, R0, 0x40, RZ ;  /* 0x0000004000077824 */ /* 0x000fe400078e00ff */
[----:B------:R-:W-:Y:S01]  /*18a0*/  LEA R6, R6, c[0x0][0x1c8], 0x1 ;  /* 0x0000720006067a11 */ /* 0x000fe200078e08ff */
[----:B------:R-:W3:Y:S04]  /*18b0*/  SHFL.IDX PT, R17, R3, RZ, 0x181f ;  /* 0x00181fff03117589 */ /* 0x000ee800000e0000 */
[----:B------:R-:W3:Y:S04]  /*18c0*/  SHFL.IDX PT, R23, R3, 0x1, 0x181f ;  /* 0x00381f0003177f89 */ /* 0x000ee800000e0000 */
[----:B-1----:R1:W-:Y:S04]  /*18d0*/  SHFL.IDX PT, R18, R6, 0x2, 0x181f ;  /* 0x00581f0006127f89 */ /* 0x0023e800000e0000 */
[----:B------:R4:W4:Y:S01]  /*18e0*/  SHFL.IDX PT, R19, R3, 0x2, 0x181f ;  /* 0x00581f0003137f89 */ /* 0x00092200000e0000 */
[----:B--2---:R-:W-:-:S04]  /*18f0*/  LOP3.LUT R5, R7, 0x1c0, RZ, 0xc0, !PT ;  /* 0x000001c007057812 */ /* 0x004fc800078ec0ff */
[----:B-1----:R-:W-:Y:S01]  /*1900*/  LOP3.LUT R6, R5, 0x8, R8, 0xf8, !PT ;  /* 0x0000000805067812 */ /* 0x002fe200078ef808 */
[----:B---3--:R-:W-:Y:S01]  /*1910*/  @P0 IMAD.WIDE R8, R231, 0x2, R16 ;  /* 0x00000002e7080825 */ /* 0x008fe200078e0210 */
[----:B----4-:R-:W-:-:S03]  /*1920*/  SHF.R.U32.HI R3, RZ, 0x3, R5 ;  /* 0x00000003ff037819 */ /* 0x010fc60000011605 */
[----:B------:R-:W-:Y:S01]  /*1930*/  @P0 IMAD.WIDE R16, R230, 0x2, R16 ;  /* 0x00000002e6100825 */ /* 0x000fe200078e0210 */
[----:B------:R1:W-:Y:S01]  /*1940*/  @P0 LDGSTS.E.BYPASS.LTC128B.128 [R218+0x8100], [R8.64], !P5 ;  /* 0x0810000008da0fae */ /* 0x0003e2000e901d4e */
[----:B------:R-:W-:Y:S02]  /*1950*/  LOP3.LUT R3, R6, R3, RZ, 0x3c, !PT ;  /* 0x0000000306037212 */ /* 0x000fe400078e3cff */
[----:B------:R-:W-:Y:S01]  /*1960*/  @P2 IMAD.WIDE R6, R231, 0x2, R22 ;  /* 0x00000002e7062825 */ /* 0x000fe200078e0216 */
[----:B------:R2:W-:Y:S01]  /*1970*/  @P0 LDGSTS.E.BYPASS.LTC128B.128 [R218+0xb100], [R16.64], !P4 ;  /* 0x0b10000010da0fae */ /* 0x0005e2000e101d4e */
[----:B------:R-:W-:Y:S02]  /*1980*/  LOP3.LUT R2, R3, 0xfffffe00, R2, 0xf8, !PT ;  /* 0xfffffe0003027812 */ /* 0x000fe400078ef802 */
[C---:B------:R-:W-:Y:S01]  /*1990*/  @P2 IMAD.WIDE R22, R230.reuse, 0x2, R22 ;  /* 0x00000002e6162825 */ /* 0x040fe200078e0216 */
[----:B------:R3:W-:Y:S03]  /*19a0*/  @P2 LDGSTS.E.BYPASS.LTC128B.128 [R218+0x9100], [R6.64], !P5 ;  /* 0x0910000006da2fae */ /* 0x0007e6000e901d4e */
[--C-:B------:R-:W-:Y:S01]  /*19b0*/  @P1 IMAD.WIDE R10, R231, 0x2, R18.reuse ;  /* 0x00000002e70a1825 */ /* 0x100fe200078e0212 */
[----:B------:R4:W-:Y:S03]  /*19c0*/  @P2 LDGSTS.E.BYPASS.LTC128B.128 [R218+0xc100], [R22.64], !P4 ;  /* 0x0c10000016da2fae */ /* 0x0009e6000e101d4e */
[----:B------:R-:W-:Y:S01]  /*19d0*/  @P1 IMAD.WIDE R18, R230, 0x2, R18 ;  /* 0x00000002e6121825 */ /* 0x000fe200078e0212 */
[----:B------:R1:W-:Y:S03]  /*19e0*/  @P1 LDGSTS.E.BYPASS.LTC128B.128 [R218+0xa100], [R10.64], !P5 ;  /* 0x0a1000000ada1fae */ /* 0x0003e6000e901d4e */
[----:B------:R-:W-:Y:S01]  /*19f0*/  IMAD.SHL.U32 R5, R39, 0x40, RZ ;  /* 0x0000004027057824 */ /* 0x000fe200078e00ff */
[----:B------:R2:W-:Y:S01]  /*1a00*/  @P1 LDGSTS.E.BYPASS.LTC128B.128 [R218+0xd100], [R18.64], !P4 ;  /* 0x0d10000012da1fae */ /* 0x0005e2000e101d4e */
[----:B------:R-:W-:-:S02]  /*1a10*/  R2P PR, R0, 0x6 ;  /* 0x0000000600007804 */ /* 0x000fc40000000000 */
[----:B------:R-:W-:Y:S01]  /*1a20*/  LOP3.LUT P0, RZ, R39, 0x2, RZ, 0xc0, !PT ;  /* 0x0000000227ff7812 */ /* 0x000fe2000780c0ff */
[----:B------:R-:W0:Y:S01]  /*1a30*/  LDGDEPBAR ;  /* 0x00000000000079af */ /* 0x000e220000000000 */
[----:B------:R-:W-:Y:S02]  /*1a40*/  LOP3.LUT R5, R5, 0x1c0, RZ, 0xc0, !PT ;  /* 0x000001c005057812 */ /* 0x000fe400078ec0ff */
[----:B------:R-:W-:Y:S02]  /*1a50*/  LOP3.LUT P6, RZ, R39, 0x4, RZ, 0xc0, !PT ;  /* 0x0000000427ff7812 */ /* 0x000fe400078cc0ff */
[----:B------:R-:W-:Y:S02]  /*1a60*/  LOP3.LUT R3, R5, 0x8, R4, 0xf8, !PT ;  /* 0x0000000805037812 */ /* 0x000fe400078ef804 */
[----:B------:R-:W-:Y:S01]  /*1a70*/  SHF.R.U32.HI R4, RZ, 0x3, R5 ;  /* 0x00000003ff047819 */ /* 0x000fe20000011605 */
[----:B------:R-:W-:Y:S02]  /*1a80*/  IMAD.MOV.U32 R5, RZ, RZ, 0x10 ;  /* 0x00000010ff057424 */ /* 0x000fe400078e00ff */
[----:B---3--:R-:W-:Y:S01]  /*1a90*/  IMAD R7, R101, 0x400, R2 ;  /* 0x0000040065077824 */ /* 0x008fe200078e0202 */
[----:B------:R-:W-:-:S02]  /*1aa0*/  LOP3.LUT R3, R3, R4, RZ, 0x3c, !PT ;  /* 0x0000000403037212 */ /* 0x000fc400078e3cff */
[----:B------:R-:W-:Y:S02]  /*1ab0*/  SEL R5, R5, 0xfffffff0, !P1 ;  /* 0xfffffff005057807 */ /* 0x000fe40004800000 */
[----:B------:R-:W-:Y:S01]  /*1ac0*/  LEA R4, R7, 0x100, 0x1 ;  /* 0x0000010007047811 */ /* 0x000fe200078e08ff */
[----:B------:R-:W-:Y:S01]  /*1ad0*/  IMAD R214, R214, 0x200, R3 ;  /* 0x00000200d6d67824 */ /* 0x000fe200078e0203 */
[----:B------:R-:W-:Y:S01]  /*1ae0*/  SEL R3, R37, 0xffffffe0, !P2 ;  /* 0xffffffe025037807 */ /* 0x000fe20005000000 */
[----:B------:R-:W-:Y:S02]  /*1af0*/  IMAD.SHL.U32 R7, R7, 0x2, RZ ;  /* 0x0000000207077824 */ /* 0x000fe400078e00ff */
[--C-:B------:R-:W-:Y:S02]  /*1b00*/  IMAD R6, R5, 0x2, R4.reuse ;  /* 0x0000000205067824 */ /* 0x100fe400078e0204 */
[----:B------:R-:W-:Y:S01]  /*1b10*/  IMAD R4, R3, 0x2, R4 ;  /* 0x0000000203047824 */ /* 0x000fe200078e0204 */
[----:B------:R-:W-:-:S04]  /*1b20*/  DEPBAR.LE SB0, 0x1 ;  /* 0x000080400000791a */ /* 0x000fc80000000000 */
[----:B------:R-:W-:Y:S01]  /*1b30*/  BAR.SYNC.DEFER_BLOCKING 0x0 ;  /* 0x0000000000007b1d */ /* 0x000fe20000010000 */
[----:B------:R-:W-:Y:S02]  /*1b40*/  IMAD R0, R3, 0x2, R6 ;  /* 0x0000000203007824 */ /* 0x000fe400078e0206 */
[----:B------:R-:W-:-:S05]  /*1b50*/  IMAD.SHL.U32 R214, R214, 0x2, RZ ;  /* 0x00000002d6d67824 */ /* 0x000fca00078e00ff */
[C---:B------:R-:W-:Y:S01]  /*1b60*/  IADD3 R213, R214.reuse, 0x8120, RZ ;  /* 0x00008120d6d57810 */ /* 0x040fe20007ffe0ff */
[----:B------:R-:W-:Y:S04]  /*1b70*/  LDSM.16.M88.4 R124, [R7+0x100] ;  /* 0x00010000077c783b */ /* 0x000fe80000000200 */
[----:B------:R3:W-:Y:S04]  /*1b80*/  LDSM.16.M88.4 R180, [R7+0x4100] ;  /* 0x0041000007b4783b */ /* 0x0007e80000000200 */
[----:B------:R-:W-:Y:S04]  /*1b90*/  LDSM.16.M88.4 R144, [R6] ;  /* 0x000000000690783b */ /* 0x000fe80000000200 */
[----:B------:R1:W-:Y:S04]  /*1ba0*/  LDSM.16.M88.4 R184, [R6+0x4000] ;  /* 0x0040000006b8783b */ /* 0x0003e80000000200 */
[----:B------:R-:W-:Y:S04]  /*1bb0*/  LDSM.16.M88.4 R172, [R4] ;  /* 0x0000000004ac783b */ /* 0x000fe80000000200 */
[----:B------:R-:W-:Y:S04]  /*1bc0*/  LDSM.16.M88.4 R188, [R4+0x4000] ;  /* 0x0040000004bc783b */ /* 0x000fe80000000200 */
[----:B------:R-:W-:Y:S01]  /*1bd0*/  LDSM.16.M88.4 R176, [R0] ;  /* 0x0000000000b0783b */ /* 0x000fe20000000200 */
[----:B---3--:R-:W-:-:S03]  /*1be0*/  IADD3 R7, R214, 0x8100, RZ ;  /* 0x00008100d6077810 */ /* 0x008fc60007ffe0ff */
[----:B------:R-:W-:Y:S01]  /*1bf0*/  LDSM.16.M88.4 R192, [R0+0x4000] ;  /* 0x0040000000c0783b */ /* 0x000fe20000000200 */
[----:B------:R-:W-:-:S03]  /*1c00*/  @P0 IADD3 R213, R7, -0x20, RZ ;  /* 0xffffffe007d50810 */ /* 0x000fc60007ffe0ff */
[----:B------:R-:W-:Y:S01]  /*1c10*/  BAR.SYNC.DEFER_BLOCKING 0x0 ;  /* 0x0000000000007b1d */ /* 0x000fe20000010000 */
[----:B-1----:R-:W-:Y:S01]  /*1c20*/  IMAD R6, R24, c[0x0][0x208], RZ ;  /* 0x0000820018067a24 */ /* 0x002fe200078e02ff */
[C---:B------:R-:W-:Y:S02]  /*1c30*/  IADD3 R207, R213.reuse, 0x800, RZ ;  /* 0x00000800d5cf7810 */ /* 0x040fe40007ffe0ff */
[----:B------:R-:W-:Y:S01]  /*1c40*/  IADD3 R206, R213, 0x1000, RZ ;  /* 0x00001000d5ce7810 */ /* 0x000fe20007ffe0ff */
[----:B------:R-:W-:Y:S01]  /*1c50*/  IMAD R6, R217, c[0x0][0x20c], R6 ;  /* 0x00008300d9067a24 */ /* 0x000fe200078e0206 */
[C---:B------:R-:W-:Y:S02]  /*1c60*/  IADD3 R205, R213.reuse, 0x1800, RZ ;  /* 0x00001800d5cd7810 */ /* 0x040fe40007ffe0ff */
[C---:B------:R-:W-:Y:S02]  /*1c70*/  IADD3 R204, R213.reuse, 0x2000, RZ ;  /* 0x00002000d5cc7810 */ /* 0x040fe40007ffe0ff */
[----:B------:R-:W-:-:S02]  /*1c80*/  IADD3 R203, R213, 0x2800, RZ ;  /* 0x00002800d5cb7810 */ /* 0x000fc40007ffe0ff */
[C---:B------:R-:W-:Y:S02]  /*1c90*/  IADD3 R201, R213.reuse, 0x3000, RZ ;  /* 0x00003000d5c97810 */ /* 0x040fe40007ffe0ff */
[C---:B------:R-:W-:Y:S02]  /*1ca0*/  IADD3 R200, R213.reuse, 0x3800, RZ ;  /* 0x00003800d5c87810 */ /* 0x040fe40007ffe0ff */
[C---:B------:R-:W-:Y:S02]  /*1cb0*/  IADD3 R199, R213.reuse, 0x4000, RZ ;  /* 0x00004000d5c77810 */ /* 0x040fe40007ffe0ff */
[C---:B------:R-:W-:Y:S02]  /*1cc0*/  IADD3 R198, R213.reuse, 0x4800, RZ ;  /* 0x00004800d5c67810 */ /* 0x040fe40007ffe0ff */
[----:B------:R-:W-:Y:S01]  /*1cd0*/  IADD3 R197, R213, 0x5000, RZ ;  /* 0x00005000d5c57810 */ /* 0x000fe20007ffe0ff */
[----:B------:R-:W-:-:S04]  /*1ce0*/  DEPBAR.LE SB0, 0x0 ;  /* 0x000080000000791a */ /* 0x000fc80000000000 */
[----:B------:R-:W-:Y:S01]  /*1cf0*/  BAR.SYNC.DEFER_BLOCKING 0x0 ;  /* 0x0000000000007b1d */ /* 0x000fe20000010000 */
[----:B------:R-:W-:-:S05]  /*1d00*/  IADD3 R196, R213, 0x5800, RZ ;  /* 0x00005800d5c47810 */ /* 0x000fca0007ffe0ff */
[----:B------:R-:W1:Y:S04]  /*1d10*/  LDSM.16.M88.4 R28, [R214+0x8100] ;  /* 0x00810000d61c783b */ /* 0x000e680000000200 */
[----:B------:R-:W-:Y:S04]  /*1d20*/  LDSM.16.M88.4 R32, [R213] ;  /* 0x00000000d520783b */ /* 0x000fe80000000200 */
[----:B----4-:R-:W3:Y:S04]  /*1d30*/  LDSM.16.M88.4 R20, [R214+0x8900] ;  /* 0x00890000d614783b */ /* 0x010ee80000000200 */
[----:B--2---:R-:W2:Y:S04]  /*1d40*/  LDSM.16.M88.4 R16, [R213+0x800] ;  /* 0x00080000d510783b */ /* 0x004ea80000000200 */
[----:B------:R-:W4:Y:S04]  /*1d50*/  LDSM.16.M88.4 R56, [R214+0x9100] ;  /* 0x00910000d638783b */ /* 0x000f280000000200 */
[----:B------:R-:W-:Y:S04]  /*1d60*/  LDSM.16.M88.4 R48, [R214+0x9900] ;  /* 0x00990000d630783b */ /* 0x000fe80000000200 */
[----:B------:R-:W-:Y:S04]  /*1d70*/  LDSM.16.M88.4 R60, [R213+0x1800] ;  /* 0x00180000d53c783b */ /* 0x000fe80000000200 */
[----:B------:R-:W-:Y:S04]  /*1d80*/  LDSM.16.M88.4 R72, [R213+0x2000] ;  /* 0x00200000d548783b */ /* 0x000fe80000000200 */
[----:B------:R-:W-:Y:S01]  /*1d90*/  LDSM.16.M88.4 R68, [R213+0x2800] ;  /* 0x00280000d544783b */ /* 0x000fe20000000200 */
[C---:B-1----:R-:W-:Y:S08]  /*1da0*/  HMMA.16816.F32.BF16 R8, R124.reuse, R28, RZ ;  /* 0x0000001c7c08723c */ /* 0x042ff000000418ff */
[C---:B------:R-:W-:Y:S08]  /*1db0*/  HMMA.16816.F32.BF16 R28, R124.reuse, R30, RZ ;  /* 0x0000001e7c1c723c */ /* 0x040ff000000418ff */
[----:B---3--:R-:W-:Y:S08]  /*1dc0*/  HMMA.16816.F32.BF16 R24, R124, R20, RZ ;  /* 0x000000147c18723c */ /* 0x008ff000000418ff */
[----:B------:R-:W-:Y:S07]  /*1dd0*/  HMMA.16816.F32.BF16 R8, R144, R32, R8 ;  /* 0x000000209008723c */ /* 0x000fee0000041808 */
[----:B------:R-:W-:Y:S01]  /*1de0*/  IMAD.WIDE.U32 R32, R217, c[0x0][0x208], RZ ;  /* 0x00008200d9207a25 */ /* 0x000fe200078e00ff */
[----:B------:R-:W-:Y:S03]  /*1df0*/  HMMA.16816.F32.BF16 R20, R124, R22, RZ ;  /* 0x000000167c14723c */ /* 0x000fe600000418ff */
[----:B------:R-:W-:-:S02]  /*1e00*/  IMAD.IADD R7, R33, 0x1, R6 ;  /* 0x0000000121077824 */ /* 0x000fc400078e0206 */
[----:B------:R-:W-:Y:S02]  /*1e10*/  IMAD.MOV.U32 R6, RZ, RZ, R32 ;  /* 0x000000ffff067224 */ /* 0x000fe400078e0020 */
[----:B------:R-:W-:Y:S01]  /*1e20*/  IMAD R33, R40, c[0x0][0x218], RZ ;  /* 0x0000860028217a24 */ /* 0x000fe200078e02ff */
[----:B------:R-:W-:Y:S01]  /*1e30*/  HMMA.16816.F32.BF16 R28, R144, R34, R28 ;  /* 0x00000022901c723c */ /* 0x000fe2000004181c */
[----:B------:R-:W-:-:S04]  /*1e40*/  IMAD.WIDE.U32 R6, R216, c[0x0][0x218], R6 ;  /* 0x00008600d8067a25 */ /* 0x000fc800078e0006 */
[----:B------:R-:W-:Y:S01]  /*1e50*/  IMAD R0, R216, c[0x0][0x21c], R33 ;  /* 0x00008700d8007a24 */ /* 0x000fe200078e0221 */
[----:B------:R-:W-:Y:S01]  /*1e60*/  IADD3 R4, P0, R6, UR20, RZ ;  /* 0x0000001406047c10 */ /* 0x000fe2000ff1e0ff */
[----:B------:R-:W-:Y:S01]  /*1e70*/  LDSM.16.M88.4 R32, [R213+0x1000] ;  /* 0x00100000d520783b */ /* 0x000fe20000000200 */
[----:B--2---:R-:W-:Y:S02]  /*1e80*/  HMMA.16816.F32.BF16 R24, R144, R16, R24 ;  /* 0x000000109018723c */ /* 0x004fe40000041818 */
[----:B------:R-:W-:Y:S02]  /*1e90*/  IADD3.X R7, R7, UR16, R0, P0, !PT ;  /* 0x0000001007077c10 */ /* 0x000fe400087fe400 */
[----:B------:R-:W-:-:S04]  /*1ea0*/  LEA R41, P0, R4, c[0x0][0x1f8], 0x1 ;  /* 0x00007e0004297a11 */ /* 0x000fc800078008ff */
[----:B------:R-:W-:Y:S01]  /*1eb0*/  LEA.HI.X R40, R4, c[0x0][0x1fc], R7, 0x1, P0 ;  /* 0x00007f0004287a11 */ /* 0x000fe200000f0c07 */
[----:B------:R-:W1:Y:S01]  /*1ec0*/  SHFL.IDX PT, R66, R41, RZ, 0x181f ;  /* 0x00181fff29427589 */ /* 0x000e6200000e0000 */
[----:B------:R-:W-:Y:S01]  /*1ed0*/  HMMA.16816.F32.BF16 R20, R144, R18, R20 ;  /* 0x000000129014723c */ /* 0x000fe20000041814 */
[----:B------:R-:W-:Y:S02]  /*1ee0*/  IMAD.WIDE R6, R231, 0x2, RZ ;  /* 0x00000002e7067825 */ /* 0x000fe400078e02ff */
[----:B------:R-:W2:Y:S04]  /*1ef0*/  SHFL.IDX PT, R84, R41, 0x1, 0x181f ;  /* 0x00381f0029547f89 */ /* 0x000ea800000e0000 */
[----:B------:R-:W3:Y:S01]  /*1f00*/  SHFL.IDX PT, R82, R41, 0x2, 0x181f ;  /* 0x00581f0029527f89 */ /* 0x000ee200000e0000 */
[C---:B----4-:R-:W-:Y:S03]  /*1f10*/  HMMA.16816.F32.BF16 R16, R124.reuse, R56, RZ ;  /* 0x000000387c10723c */ /* 0x050fe600000418ff */
[----:B------:R-:W4:Y:S04]  /*1f20*/  SHFL.IDX PT, R44, R40, RZ, 0x181f ;  /* 0x00181fff282c7589 */ /* 0x000f2800000e0000 */
[----:B------:R-:W4:Y:S01]  /*1f30*/  SHFL.IDX PT, R4, R40, 0x1, 0x181f ;  /* 0x00381f0028047f89 */ /* 0x000f2200000e0000 */
[----:B------:R-:W-:Y:S03]  /*1f40*/  HMMA.16816.F32.BF16 R56, R124, R58, RZ ;  /* 0x0000003a7c38723c */ /* 0x000fe600000418ff */
[----:B------:R-:W4:Y:S01]  /*1f50*/  SHFL.IDX PT, R0, R40, 0x2, 0x181f ;  /* 0x00581f0028007f89 */ /* 0x000f2200000e0000 */
[----:B-1----:R-:W-:-:S03]  /*1f60*/  IADD3 R64, P2, R66, R6, RZ ;  /* 0x0000000642407210 */ /* 0x002fc60007f5e0ff */
[----:B------:R-:W1:Y:S01]  /*1f70*/  LDSM.16.M88.4 R40, [R214+0xa100] ;  /* 0x00a10000d628783b */ /* 0x000e620000000200 */
[----:B------:R-:W-:Y:S01]  /*1f80*/  HMMA.16816.F32.BF16 R52, R124, R48, RZ ;  /* 0x000000307c34723c */ /* 0x000fe200000418ff */
[C---:B--2---:R-:W-:Y:S02]  /*1f90*/  IADD3 R80, P1, R6.reuse, R84, RZ ;  /* 0x0000005406507210 */ /* 0x044fe40007f3e0ff */
[----:B---3--:R-:W-:-:S05]  /*1fa0*/  IADD3 R6, P0, R6, R82, RZ ;  /* 0x0000005206067210 */ /* 0x008fca0007f1e0ff */
[----:B------:R-:W-:Y:S01]  /*1fb0*/  HMMA.16816.F32.BF16 R16, R144, R32, R16 ;  /* 0x000000209010723c */ /* 0x000fe20000041810 */
[----:B----4-:R-:W-:Y:S01]  /*1fc0*/  IMAD.X R65, R44, 0x1, R7, P2 ;  /* 0x000000012c417824 */ /* 0x010fe200010e0607 */
[----:B------:R-:W-:Y:S01]  /*1fd0*/  IADD3 R66, P2, R66, R46, RZ ;  /* 0x0000002e42427210 */ /* 0x000fe20007f5e0ff */
[----:B------:R-:W-:Y:S01]  /*1fe0*/  IMAD.X R81, R7, 0x1, R4, P1 ;  /* 0x0000000107517824 */ /* 0x000fe200008e0604 */
[----:B------:R-:W-:-:S03]  /*1ff0*/  IADD3 R84, P1, R46, R84, RZ ;  /* 0x000000542e547210 */ /* 0x000fc60007f3e0ff */
[----:B------:R-:W-:Y:S01]  /*2000*/  IMAD.X R67, R44, 0x1, R47, P2 ;  /* 0x000000012c437824 */ /* 0x000fe200010e062f */
[----:B------:R-:W-:Y:S01]  /*2010*/  ISETP.GE.AND P2, PT, R231, c[0x0][0x1d4], PT ;  /* 0x00007500e7007a0c */ /* 0x000fe20003f46270 */
[----:B------:R-:W-:Y:S01]  /*2020*/  IMAD.X R7, R7, 0x1, R0, P0 ;  /* 0x0000000107077824 */ /* 0x000fe200000e0600 */
[----:B------:R-:W-:Y:S01]  /*2030*/  IADD3 R82, P0, R46, R82, RZ ;  /* 0x000000522e527210 */ /* 0x000fe20007f1e0ff */
[C---:B------:R-:W-:Y:S01]  /*2040*/  IMAD.X R85, R47.reuse, 0x1, R4, P1 ;  /* 0x000000012f557824 */ /* 0x040fe200008e0604 */
[----:B------:R-:W-:Y:S01]  /*2050*/  ISETP.GE.AND P1, PT, R38, c[0x0][0x1d4], PT ;  /* 0x0000750026007a0c */ /* 0x000fe20003f26270 */
[----:B------:R-:W-:Y:S01]  /*2060*/  HMMA.16816.F32.BF16 R56, R144, R34, R56 ;  /* 0x000000229038723c */ /* 0x000fe20000041838 */
[----:B------:R-:W2:Y:S01]  /*2070*/  LDSM.16.M88.4 R32, [R214+0xa900] ;  /* 0x00a90000d620783b */ /* 0x000ea20000000200 */
[----:B------:R-:W-:Y:S01]  /*2080*/  IMAD.X R83, R47, 0x1, R0, P0 ;  /* 0x000000012f537824 */ /* 0x000fe200000e0600 */
[----:B------:R-:W-:Y:S02]  /*2090*/  ISETP.LT.OR P0, PT, R36, 0x1, P2 ;  /* 0x000000012400780c */ /* 0x000fe40001701670 */
[----:B------:R-:W-:-:S02]  /*20a0*/  SEL R0, R37, 0xffffffe0, !P6 ;  /* 0xffffffe025007807 */ /* 0x000fc40007000000 */
[----:B------:R-:W-:Y:S01]  /*20b0*/  ISETP.LT.OR P6, PT, R36, 0x1, P1 ;  /* 0x000000012400780c */ /* 0x000fe20000fc1670 */
[----:B------:R-:W-:Y:S02]  /*20c0*/  HMMA.16816.F32.BF16 R48, R124, R50, RZ ;  /* 0x000000327c30723c */ /* 0x000fe400000418ff */
[C---:B------:R-:W-:Y:S02]  /*20d0*/  IMAD R211, R0.reuse, 0x2, R214 ;  /* 0x0000000200d37824 */ /* 0x040fe400078e02d6 */
[----:B------:R-:W-:Y:S01]  /*20e0*/  IMAD R202, R0, 0x2, R213 ;  /* 0x0000000200ca7824 */ /* 0x000fe200078e02d5 */
[----:B------:R-:W-:-:S03]  /*20f0*/  IADD3 R0, R14, -0x1, RZ ;  /* 0xffffffff0e007810 */ /* 0x000fc60007ffe0ff */
[----:B------:R-:W-:Y:S01]  /*2100*/  @!PT LDS RZ, [RZ] ;  /* 0x00000000fffff984 */ /* 0x000fe20000000800 */
[----:B------:R-:W-:Y:S01]  /*2110*/  @!PT LDS RZ, [RZ] ;  /* 0x00000000fffff984 */ /* 0x000fe20000000800 */
[----:B------:R-:W-:Y:S01]  /*2120*/  @!PT LDS RZ, [RZ] ;  /* 0x00000000fffff984 */ /* 0x000fe20000000800 */
[----:B------:R3:W-:Y:S01]  /*2130*/  LDGSTS.E.BYPASS.LTC128B.128 [R218+0x100], [R64.64], !P0 ;  /* 0x0010000040da7fae */ /* 0x0007e2000c101d4e */
[C---:B------:R-:W-:Y:S01]  /*2140*/  ISETP.LT.OR P0, PT, R36.reuse, 0x21, P2 ;  /* 0x000000212400780c */ /* 0x040fe20001701670 */
[----:B------:R-:W-:Y:S01]  /*2150*/  HMMA.16816.F32.BF16 R52, R144, R60, R52 ;  /* 0x0000003c9034723c */ /* 0x000fe20000041834 */
[C---:B------:R-:W-:Y:S01]  /*2160*/  ISETP.LT.OR P2, PT, R36.reuse, 0x41, P2 ;  /* 0x000000412400780c */ /* 0x040fe20001741670 */
[----:B------:R3:W-:Y:S01]  /*2170*/  LDGSTS.E.BYPASS.LTC128B.128 [R218+0x3100], [R66.64], !P6 ;  /* 0x0310000042da7fae */ /* 0x0007e2000f101d4e */
[C---:B------:R-:W-:Y:S02]  /*2180*/  ISETP.LT.OR P6, PT, R36.reuse, 0x21, P1 ;  /* 0x000000212400780c */ /* 0x040fe40000fc1670 */
[----:B------:R-:W-:-:S03]  /*2190*/  ISETP.LT.OR P1, PT, R36, 0x41, P1 ;  /* 0x000000412400780c */ /* 0x000fc60000f21670 */
[----:B-1----:R-:W-:Y:S04]  /*21a0*/  HMMA.16816.F32.BF16 R44, R124, R40, RZ ;  /* 0x000000287c2c723c */ /* 0x002fe800000418ff */
[----:B------:R1:W-:Y:S01]  /*21b0*/  LDGSTS.E.BYPASS.LTC128B.128 [R218+0x1100], [R80.64], !P0 ;  /* 0x0110000050da7fae */ /* 0x0003e2000c101d4e */
[----:B------:R-:W-:-:S03]  /*21c0*/  ISETP.GT.AND P0, PT, R0, R215, PT ;  /* 0x000000d70000720c */ /* 0x000fc60003f04270 */
[----:B------:R4:W-:Y:S01]  /*21d0*/  LDGSTS.E.BYPASS.LTC128B.128 [R218+0x4100], [R84.64], !P6 ;  /* 0x0410000054da7fae */ /* 0x0009e2000f101d4e */
[----:B------:R-:W-:Y:S03]  /*21e0*/  HMMA.16816.F32.BF16 R48, R144, R62, R48 ;  /* 0x0000003e9030723c */ /* 0x000fe60000041830 */
[----:B------:R1:W-:Y:S04]  /*21f0*/  LDGSTS.E.BYPASS.LTC128B.128 [R218+0x2100], [R6.64], !P2 ;  /* 0x0210000006da7fae */ /* 0x0003e8000d101d4e */
[----:B------:R1:W-:Y:S01]  /*2200*/  LDGSTS.E.BYPASS.LTC128B.128 [R218+0x5100], [R82.64], !P1 ;  /* 0x0510000052da7fae */ /* 0x0003e2000c901d4e */
[----:B------:R-:W-:Y:S01]  /*2210*/  HMMA.16816.F32.BF16 R40, R124, R42, RZ ;  /* 0x0000002a7c28723c */ /* 0x000fe200000418ff */
[----:B------:R-:W-:-:S02]  /*2220*/  ISETP.GT.AND P1, PT, R219, 0x5f, PT ;  /* 0x0000005fdb00780c */ /* 0x000fc40003f24270 */
[----:B------:R-:W-:Y:S04]  /*2230*/  LDSM.16.M88.4 R60, [R211+0x9100] ;  /* 0x00910000d33c783b */ /* 0x000fe80000000200 */
[----:B---3--:R-:W3:Y:S01]  /*2240*/  LDSM.16.M88.4 R64, [R211+0x8100] ;  /* 0x00810000d340783b */ /* 0x008ee20000000200 */
[C---:B--2---:R-:W-:Y:S03]  /*2250*/  HMMA.16816.F32.BF16 R36, R124.reuse, R32, RZ ;  /* 0x000000207c24723c */ /* 0x044fe600000418ff */
[----:B------:R-:W2:Y:S04]  /*2260*/  LDSM.16.M88.4 R76, [R211+0x8900] ;  /* 0x00890000d34c783b */ /* 0x000ea80000000200 */
[----:B------:R-:W-:Y:S01]  /*2270*/  LDSM.16.M88.4 R92, [R214+0xd100] ;  /* 0x00d10000d65c783b */ /* 0x000fe20000000200 */
[----:B------:R-:W-:Y:S03]  /*2280*/  HMMA.16816.F32.BF16 R32, R124, R34, RZ ;  /* 0x000000227c20723c */ /* 0x000fe600000418ff */
[----:B------:R-:W-:Y:S04]  /*2290*/  LDSM.16.M88.4 R88, [R213+0x3000] ;  /* 0x00300000d558783b */ /* 0x000fe80000000200 */
[----:B----4-:R-:W-:Y:S01]  /*22a0*/  LDSM.16.M88.4 R84, [R213+0x3800] ;  /* 0x00380000d554783b */ /* 0x010fe20000000200 */
[C---:B------:R-:W-:Y:S03]  /*22b0*/  HMMA.16816.F32.BF16 R44, R144.reuse, R72, R44 ;  /* 0x00000048902c723c */ /* 0x040fe6000004182c */
[----:B-1----:R-:W-:Y:S04]  /*22c0*/  LDSM.16.M88.4 R80, [R213+0x4000] ;  /* 0x00400000d550783b */ /* 0x002fe80000000200 */
[----:B------:R-:W-:Y:S01]  /*22d0*/  LDSM.16.M88.4 R96, [R211+0xc100] ;  /* 0x00c10000d360783b */ /* 0x000fe20000000200 */
[C---:B------:R-:W-:Y:S03]  /*22e0*/  HMMA.16816.F32.BF16 R40, R144.reuse, R74, R40 ;  /* 0x0000004a9028723c */ /* 0x040fe60000041828 */
[----:B------:R-:W1:Y:S04]  /*22f0*/  LDSM.16.M88.4 R72, [R211+0x9900] ;  /* 0x00990000d348783b */ /* 0x000e680000000200 */
[----:B------:R-:W0:Y:S01]  /*2300*/  LDGDEPBAR ;  /* 0x00000000000079af */ /* 0x000e220000000000 */
[C---:B------:R-:W-:Y:S08]  /*2310*/  HMMA.16816.F32.BF16 R36, R144.reuse, R68, R36 ;  /* 0x000000449024723c */ /* 0x040ff00000041824 */
[----:B------:R-:W-:Y:S01]  /*2320*/  HMMA.16816.F32.BF16 R32, R144, R70, R32 ;  /* 0x000000469020723c */ /* 0x000fe20000041820 */
[----:B------:R-:W4:Y:S07]  /*2330*/  LDSM.16.M88.4 R68, [R211+0xa100] ;  /* 0x00a10000d344783b */ /* 0x000f2e0000000200 */
[C---:B---3--:R-:W-:Y:S08]  /*2340*/  HMMA.16816.F32.BF16 R8, R172.reuse, R64, R8 ;  /* 0x00000040ac08723c */ /* 0x048ff00000041808 */
[C---:B------:R-:W-:Y:S01]  /*2350*/  HMMA.16816.F32.BF16 R28, R172.reuse, R66, R28 ;  /* 0x00000042ac1c723c */ /* 0x040fe2000004181c */
[----:B------:R-:W3:Y:S07]  /*2360*/  LDSM.16.M88.4 R64, [R211+0xa900] ;  /* 0x00a90000d340783b */ /* 0x000eee0000000200 */
[C---:B------:R-:W-:Y:S08]  /*2370*/  HMMA.16816.F32.BF16 R16, R172.reuse, R60, R16 ;  /* 0x0000003cac10723c */ /* 0x040ff00000041810 */
[C---:B------:R-:W-:Y:S01]  /*2380*/  HMMA.16816.F32.BF16 R56, R172.reuse, R62, R56 ;  /* 0x0000003eac38723c */ /* 0x040fe20000041838 */
[----:B------:R-:W3:Y:S07]  /*2390*/  LDSM.16.M88.4 R60, [R202+0x800] ;  /* 0x00080000ca3c783b */ /* 0x000eee0000000200 */
[C---:B--2---:R-:W-:Y:S08]  /*23a0*/  HMMA.16816.F32.BF16 R24, R172.reuse, R76, R24 ;  /* 0x0000004cac18723c */ /* 0x044ff00000041818 */
[C---:B------:R-:W-:Y:S01]  /*23b0*/  HMMA.16816.F32.BF16 R20, R172.reuse, R78, R20 ;  /* 0x0000004eac14723c */ /* 0x040fe20000041814 */
[----:B------:R-:W2:Y:S07]  /*23c0*/  LDSM.16.M88.4 R76, [R202] ;  /* 0x00000000ca4c783b */ /* 0x000eae0000000200 */
[C---:B-1----:R-:W-:Y:S08]  /*23d0*/  HMMA.16816.F32.BF16 R52, R172.reuse, R72, R52 ;  /* 0x00000048ac34723c */ /* 0x042ff00000041834 */
[C---:B------:R-:W-:Y:S01]  /*23e0*/  HMMA.16816.F32.BF16 R48, R172.reuse, R74, R48 ;  /* 0x0000004aac30723c */ /* 0x040fe20000041830 */
[----:B------:R-:W1:Y:S07]  /*23f0*/  LDSM.16.M88.4 R72, [R202+0x1000] ;  /* 0x00100000ca48783b */ /* 0x000e6e0000000200 */
[C---:B----4-:R-:W-:Y:S08]  /*2400*/  HMMA.16816.F32.BF16 R44, R172.reuse, R68, R44 ;  /* 0x00000044ac2c723c */ /* 0x050ff0000004182c */
[C---:B------:R-:W-:Y:S01]  /*2410*/  HMMA.16816.F32.BF16 R40, R172.reuse, R70, R40 ;  /* 0x00000046ac28723c */ /* 0x040fe20000041828 */
[----:B------:R-:W4:Y:S07]  /*2420*/  LDSM.16.M88.4 R68, [R202+0x1800] ;  /* 0x00180000ca44783b */ /* 0x000f2e0000000200 */
[C---:B---3--:R-:W-:Y:S08]  /*2430*/  HMMA.16816.F32.BF16 R36, R172.reuse, R64, R36 ;  /* 0x00000040ac24723c */ /* 0x048ff00000041824 */
[----:B------:R-:W-:Y:S01]  /*2440*/  HMMA.16816.F32.BF16 R32, R172, R66, R32 ;  /* 0x00000042ac20723c */ /* 0x000fe20000041820 */
[----:B------:R-:W3:Y:S07]  /*2450*/  LDSM.16.M88.4 R64, [R202+0x2000] ;  /* 0x00200000ca40783b */ /* 0x000eee0000000200 */
[C---:B------:R-:W-:Y:S08]  /*2460*/  HMMA.16816.F32.BF16 R24, R176.reuse, R60, R24 ;  /* 0x0000003cb018723c */ /* 0x040ff00000041818 */
[C---:B------:R-:W-:Y:S01]  /*2470*/  HMMA.16816.F32.BF16 R20, R176.reuse, R62, R20 ;  /* 0x0000003eb014723c */ /* 0x040fe20000041814 */
[----:B------:R-:W3:Y:S07]  /*2480*/  LDSM.16.M88.4 R60, [R214+0xb100] ;  /* 0x00b10000d63c783b */ /* 0x000eee0000000200 */
[C---:B--2---:R-:W-:Y:S08]  /*2490*/  HMMA.16816.F32.BF16 R8, R176.reuse, R76, R8 ;  /* 0x0000004cb008723c */ /* 0x044ff00000041808 */
[C---:B------:R-:W-:Y:S01]  /*24a0*/  HMMA.16816.F32.BF16 R28, R176.reuse, R78, R28 ;  /* 0x0000004eb01c723c */ /* 0x040fe2000004181c */
[----:B------:R-:W2:Y:S07]  /*24b0*/  LDSM.16.M88.4 R76, [R202+0x2800] ;  /* 0x00280000ca4c783b */ /* 0x000eae0000000200 */
        /* <DEDUP_REMOVED lines=10> */
[----:B------:R-:W-:Y:S01]  /*2560*/  HMMA.16816.F32.BF16 R28, R180, R62, R28 ;  /* 0x0000003eb41c723c */ /* 0x000fe2000004181c */
[----:B------:R-:W3:Y:S07]  /*2570*/  LDSM.16.M88.4 R60, [R214+0xd900] ;  /* 0x00d90000d63c783b */ /* 0x000eee0000000200 */
[C---:B--2---:R-:W-:Y:S08]  /*2580*/  HMMA.16816.F32.BF16 R36, R176.reuse, R76, R36 ;  /* 0x0000004cb024723c */ /* 0x044ff00000041824 */
[----:B------:R-:W-:Y:S01]  /*2590*/  HMMA.16816.F32.BF16 R32, R176, R78, R32 ;  /* 0x0000004eb020723c */ /* 0x000fe20000041820 */
[----:B------:R-:W-:Y:S07]  /*25a0*/  LDSM.16.M88.4 R76, [R213+0x4800] ;  /* 0x00480000d54c783b */ /* 0x000fee0000000200 */
[C---:B-1----:R-:W-:Y:S08]  /*25b0*/  HMMA.16816.F32.BF16 R24, R180.reuse, R72, R24 ;  /* 0x00000048b418723c */ /* 0x042ff00000041818 */
[C---:B------:R-:W-:Y:S01]  /*25c0*/  HMMA.16816.F32.BF16 R20, R180.reuse, R74, R20 ;  /* 0x0000004ab414723c */ /* 0x040fe20000041814 */
[----:B------:R-:W1:Y:S07]  /*25d0*/  LDSM.16.M88.4 R72, [R213+0x5000] ;  /* 0x00500000d548783b */ /* 0x000e6e0000000200 */
[C---:B----4-:R-:W-:Y:S08]  /*25e0*/  HMMA.16816.F32.BF16 R16, R180.reuse, R68, R16 ;  /* 0x00000044b410723c */ /* 0x050ff00000041810 */
[C---:B------:R-:W-:Y:S01]  /*25f0*/  HMMA.16816.F32.BF16 R56, R180.reuse, R70, R56 ;  /* 0x00000046b438723c */ /* 0x040fe20000041838 */
[----:B------:R-:W2:Y:S07]  /*2600*/  LDSM.16.M88.4 R68, [R213+0x5800] ;  /* 0x00580000d544783b */ /* 0x000eae0000000200 */
        /* <DEDUP_REMOVED lines=8> */
[----:B------:R-:W-:Y:S07]  /*2690*/  LDSM.16.M88.4 R92, [R211+0xc900] ;  /* 0x00c90000d35c783b */ /* 0x000fee0000000200 */
[C---:B------:R-:W-:Y:S08]  /*26a0*/  HMMA.16816.F32.BF16 R8, R184.reuse, R88, R8 ;  /* 0x00000058b808723c */ /* 0x040ff00000041808 */
[C---:B------:R-:W-:Y:S01]  /*26b0*/  HMMA.16816.F32.BF16 R28, R184.reuse, R90, R28 ;  /* 0x0000005ab81c723c */ /* 0x040fe2000004181c */
[----:B------:R-:W2:Y:S07]  /*26c0*/  LDSM.16.M88.4 R88, [R211+0xd100] ;  /* 0x00d10000d358783b */ /* 0x000eae0000000200 */
[C---:B------:R-:W-:Y:S08]  /*26d0*/  HMMA.16816.F32.BF16 R24, R184.reuse, R84, R24 ;  /* 0x00000054b818723c */ /* 0x040ff00000041818 */
[C---:B------:R-:W-:Y:S01]  /*26e0*/  HMMA.16816.F32.BF16 R20, R184.reuse, R86, R20 ;  /* 0x00000056b814723c */ /* 0x040fe20000041814 */
[----:B------:R-:W2:Y:S07]  /*26f0*/  LDSM.16.M88.4 R84, [R211+0xd900] ;  /* 0x00d90000d354783b */ /* 0x000eae0000000200 */
[C---:B-1----:R-:W-:Y:S08]  /*2700*/  HMMA.16816.F32.BF16 R44, R184.reuse, R72, R44 ;  /* 0x00000048b82c723c */ /* 0x042ff0000004182c */
[C---:B------:R-:W-:Y:S08]  /*2710*/  HMMA.16816.F32.BF16 R16, R184.reuse, R80, R16 ;  /* 0x00000050b810723c */ /* 0x040ff00000041810 */
[C---:B------:R-:W-:Y:S01]  /*2720*/  HMMA.16816.F32.BF16 R56, R184.reuse, R82, R56 ;  /* 0x00000052b838723c */ /* 0x040fe20000041838 */
[----:B------:R-:W-:Y:S07]  /*2730*/  LDSM.16.M88.4 R80, [R202+0x3000] ;  /* 0x00300000ca50783b */ /* 0x000fee0000000200 */
[C---:B------:R-:W-:Y:S08]  /*2740*/  HMMA.16816.F32.BF16 R52, R184.reuse, R76, R52 ;  /* 0x0000004cb834723c */ /* 0x040ff00000041834 */
[C---:B------:R-:W-:Y:S01]  /*2750*/  HMMA.16816.F32.BF16 R48, R184.reuse, R78, R48 ;  /* 0x0000004eb830723c */ /* 0x040fe20000041830 */
[----:B------:R-:W-:Y:S07]  /*2760*/  LDSM.16.M88.4 R76, [R202+0x3800] ;  /* 0x00380000ca4c783b */ /* 0x000fee0000000200 */
[C---:B------:R-:W-:Y:S01]  /*2770*/  HMMA.16816.F32.BF16 R40, R184.reuse, R74, R40 ;  /* 0x0000004ab828723c */ /* 0x040fe20000041828 */
[----:B------:R-:W-:Y:S07]  /*2780*/  LDSM.16.M88.4 R72, [R202+0x4000] ;  /* 0x00400000ca48783b */ /* 0x000fee0000000200 */
[C---:B--2---:R-:W-:Y:S08]  /*2790*/  HMMA.16816.F32.BF16 R36, R184.reuse, R68, R36 ;  /* 0x00000044b824723c */ /* 0x044ff00000041824 */
[----:B------:R-:W-:Y:S01]  /*27a0*/  HMMA.16816.F32.BF16 R32, R184, R70, R32 ;  /* 0x00000046b820723c */ /* 0x000fe20000041820 */
[----:B------:R-:W-:Y:S07]  /*27b0*/  LDSM.16.M88.4 R68, [R202+0x4800] ;  /* 0x00480000ca44783b */ /* 0x000fee0000000200 */
[C---:B---3--:R-:W-:Y:S08]  /*27c0*/  HMMA.16816.F32.BF16 R8, R188.reuse, R64, R8 ;  /* 0x00000040bc08723c */ /* 0x048ff00000041808 */
[C---:B------:R-:W-:Y:S01]  /*27d0*/  HMMA.16816.F32.BF16 R28, R188.reuse, R66, R28 ;  /* 0x00000042bc1c723c */ /* 0x040fe2000004181c */
[----:B------:R-:W1:Y:S07]  /*27e0*/  LDSM.16.M88.4 R64, [R202+0x5000] ;  /* 0x00500000ca40783b */ /* 0x000e6e0000000200 */
[C---:B----4-:R-:W-:Y:S08]  /*27f0*/  HMMA.16816.F32.BF16 R24, R188.reuse, R60, R24 ;  /* 0x0000003cbc18723c */ /* 0x050ff00000041818 */
        /* <DEDUP_REMOVED lines=20> */
[C---:B------:R-:W-:Y:S07]  /*2940*/  HMMA.16816.F32.BF16 R64, R192.reuse, R66, R40 ;  /* 0x00000042c040723c */ /* 0x040fee0000041828 */
[----:B------:R-:W-:Y:S01]  /*2950*/  SHF.R.S32.HI R40, RZ, 0x1f, R231 ;  /* 0x0000001fff287819 */ /* 0x000fe200000114e7 */
[C---:B--2---:R-:W-:Y:S08]  /*2960*/  HMMA.16816.F32.BF16 R36, R192.reuse, R60, R36 ;  /* 0x0000003cc024723c */ /* 0x044ff00000041824 */
[----:B------:R-:W-:Y:S01]  /*2970*/  HMMA.16816.F32.BF16 R32, R192, R62, R32 ;  /* 0x0000003ec020723c */ /* 0x000fe20000041820 */
[----:B------:R-:W-:Y:S06]  /*2980*/  BAR.SYNC.DEFER_BLOCKING 0x0 ;  /* 0x0000000000007b1d */ /* 0x000fec0000010000 */
[----:B------:R-:W-:Y:S05]  /*2990*/  @!P0 BRA `(.L_x_1807) ;  /* 0x000003d000008947 */ /* 0x000fea0003800000 */
[----:B------:R-:W-:Y:S01]  /*29a0*/  IADD3 R217, R219, R12, R220 ;  /* 0x0000000cdbd97210 */ /* 0x000fe20007ffe0dc */
[----:B------:R-:W-:-:S03]  /*29b0*/  IMAD.MOV.U32 R216, RZ, RZ, RZ ;  /* 0x000000ffffd87224 */ /* 0x000fc600078e00ff */
        /* <DEDUP_REMOVED lines=8> */
[----:B------:R-:W2:Y:S01]  /*2a40*/  @!P1 LDG.E R216, [R6.64] ;  /* 0x0000000e06d89981 */ /* 0x000ea2000c1e1900 */
[----:B------:R-:W-:Y:S01]  /*2a50*/  IMAD.MOV R0, RZ, RZ, -R0 ;  /* 0x000000ffff007224 */ /* 0x000fe200078e0a00 */
[----:B------:R-:W-:Y:S02]  /*2a60*/  IADD3 R63, -R232, 0x10, RZ ;  /* 0x00000010e83f7810 */ /* 0x000fe40007ffe1ff */
[----:B------:R-:W-:Y:S01]  /*2a70*/  SHF.L.U64.HI R12, R231, 0x1, R40 ;  /* 0x00000001e70c7819 */ /* 0x000fe20000010228 */
[----:B------:R-:W-:Y:S01]  /*2a80*/  IMAD R217, R0, c[0x0][0x2b8], R217 ;  /* 0x0000ae0000d97a24 */ /* 0x000fe200078e02d9 */
[----:B------:R-:W-:-:S03]  /*2a90*/  LOP3.LUT R63, R63, 0xf, RZ, 0xc0, !PT ;  /* 0x0000000f3f3f7812 */ /* 0x000fc600078ec0ff */
        /* <DEDUP_REMOVED lines=17> */
[----:B------:R-:W1:Y:S01]  /*2bb0*/  SHFL.IDX PT, R62, R4, 0x2, 0x181f ;  /* 0x00581f00043e7f89 */ /* 0x000e6200000e0000 */
[----:B------:R-:W-:-:S03]  /*2bc0*/  IMAD.SHL.U32 R7, R231, 0x2, RZ ;  /* 0x00000002e7077824 */ /* 0x000fc600078e00ff */
[----:B------:R-:W2:Y:S04]  /*2bd0*/  SHFL.IDX PT, R41, R70, 0x2, 0x181f ;  /* 0x00581f0046297f89 */ /* 0x000ea800000e0000 */
[----:B------:R-:W-:Y:S04]  /*2be0*/  SHFL.IDX PT, R60, R4, RZ, 0x181f ;  /* 0x00181fff043c7589 */ /* 0x000fe800000e0000 */
[----:B------:R3:W4:Y:S04]  /*2bf0*/  SHFL.IDX PT, R42, R4, 0x1, 0x181f ;  /* 0x00381f00042a7f89 */ /* 0x00072800000e0000 */
[----:B------:R-:W-:Y:S04]  /*2c00*/  SHFL.IDX PT, R61, R70, RZ, 0x181f ;  /* 0x00181fff463d7589 */ /* 0x000fe800000e0000 */
[----:B------:R5:W5:Y:S01]  /*2c10*/  SHFL.IDX PT, R43, R70, 0x1, 0x181f ;  /* 0x00381f00462b7f89 */ /* 0x000b6200000e0000 */
[----:B-1----:R-:W-:-:S04]  /*2c20*/  IADD3 R68, P2, P0, R68, R62, R7 ;  /* 0x0000003e44447210 */ /* 0x002fc8000785e007 */
[----:B--2---:R-:W-:Y:S02]  /*2c30*/  IADD3.X R69, RZ, R41, R12, P2, P0 ;  /* 0x00000029ff457210 */ /* 0x004fe400017e040c */
[----:B------:R-:W-:Y:S02]  /*2c40*/  IADD3 R62, P2, P0, R63, R62, R0 ;  /* 0x0000003e3f3e7210 */ /* 0x000fe4000785e000 */
[----:B---3--:R-:W-:-:S04]  /*2c50*/  SHF.L.U64.HI R4, R230, 0x1, R233 ;  /* 0x00000001e6047819 */ /* 0x008fc800000102e9 */
[----:B------:R-:W-:Y:S02]  /*2c60*/  IADD3.X R63, RZ, R41, R4, P2, P0 ;  /* 0x00000029ff3f7210 */ /* 0x000fe400017e0404 */
[-C--:B----4-:R-:W-:Y:S02]  /*2c70*/  IADD3 R72, P0, R42, R7.reuse, RZ ;  /* 0x000000072a487210 */ /* 0x090fe40007f1e0ff */
[C---:B-----5:R-:W-:Y:S02]  /*2c80*/  IADD3 R70, P6, R60.reuse, R7, RZ ;  /* 0x000000073c467210 */ /* 0x060fe40007fde0ff */
[-C--:B------:R-:W-:Y:S01]  /*2c90*/  IADD3 R60, P2, R60, R0.reuse, RZ ;  /* 0x000000003c3c7210 */ /* 0x080fe20007f5e0ff */
[--C-:B------:R-:W-:Y:S01]  /*2ca0*/  IMAD.X R73, R43, 0x1, R12.reuse, P0 ;  /* 0x000000012b497824 */ /* 0x100fe200000e060c */
[----:B------:R-:W-:Y:S01]  /*2cb0*/  ISETP.NE.U32.AND P0, PT, R232, RZ, PT ;  /* 0x000000ffe800720c */ /* 0x000fe20003f05070 */
[C---:B------:R-:W-:Y:S01]  /*2cc0*/  IMAD.X R71, R61.reuse, 0x1, R12, P6 ;  /* 0x000000013d477824 */ /* 0x040fe200030e060c */
[----:B------:R-:W-:Y:S01]  /*2cd0*/  IADD3 R42, P6, R42, R0, RZ ;  /* 0x000000002a2a7210 */ /* 0x000fe20007fde0ff */
[----:B------:R-:W-:Y:S01]  /*2ce0*/  IMAD.X R61, R61, 0x1, R4, P2 ;  /* 0x000000013d3d7824 */ /* 0x000fe200010e0604 */
[----:B------:R-:W-:-:S02]  /*2cf0*/  ISETP.NE.U32.AND P2, PT, R6, RZ, PT ;  /* 0x000000ff0600720c */ /* 0x000fc40003f45070 */
[----:B------:R1:W-:Y:S01]  /*2d00*/  LDGSTS.E.BYPASS.LTC128B.128 [R218+0x8100], [R70.64], !P5 ;  /* 0x0810000046da7fae */ /* 0x0003e2000e901d4e */
[----:B------:R-:W-:-:S03]  /*2d10*/  IMAD.X R43, R43, 0x1, R4, P6 ;  /* 0x000000012b2b7824 */ /* 0x000fc600030e0604 */
[----:B------:R1:W-:Y:S04]  /*2d20*/  LDGSTS.E.BYPASS.LTC128B.128 [R218+0xb100], [R60.64], !P4 ;  /* 0x0b1000003cda7fae */ /* 0x0003e8000e101d4e */
[----:B------:R1:W-:Y:S04]  /*2d30*/  LDGSTS.E.BYPASS.LTC128B.128 [R218+0x9100], [R72.64], !P5 ;  /* 0x0910000048da7fae */ /* 0x0003e8000e901d4e */
[----:B------:R1:W-:Y:S04]  /*2d40*/  LDGSTS.E.BYPASS.LTC128B.128 [R218+0xc100], [R42.64], !P4 ;  /* 0x0c1000002ada7fae */ /* 0x0003e8000e101d4e */
[----:B------:R1:W-:Y:S04]  /*2d50*/  LDGSTS.E.BYPASS.LTC128B.128.ZFILL [R218+0xa100], [R68.64], P2 ;  /* 0x0a10000044da7fae */ /* 0x0003e80009141d4e */
[----:B------:R1:W-:Y:S02]  /*2d60*/  LDGSTS.E.BYPASS.LTC128B.128.ZFILL [R218+0xd100], [R62.64], P0 ;  /* 0x0d1000003eda7fae */ /* 0x0003e40008141d4e */
.L_x_1807:
[----:B------:R-:W-:Y:S01]  /*2d70*/  LOP3.LUT R7, R102, 0xffffffe0, RZ, 0xc0, !PT ;  /* 0xffffffe066077812 */ /* 0x000fe200078ec0ff */
[----:B------:R-:W-:Y:S01]  /*2d80*/  ULDC UR17, c[0x0][0x324] ;  /* 0x0000c90000117ab9 */ /* 0x000fe20000000800 */
[----:B------:R-:W-:Y:S01]  /*2d90*/  LEA.HI R41, R103, R100, RZ, 0x2 ;  /* 0x0000006467297211 */ /* 0x000fe200078f10ff */
[----:B------:R-:W-:Y:S01]  /*2da0*/  ULOP3.LUT UR17, URZ, UR17, URZ, 0x33, !UPT ;  /* 0x000000113f117292 */ /* 0x000fe2000f8e333f */
[----:B------:R-:W-:Y:S01]  /*2db0*/  SHF.R.S32.HI R12, RZ, 0x1f, R101 ;  /* 0x0000001fff0c7819 */ /* 0x000fe20000011465 */
[----:B------:R-:W-:Y:S01]  /*2dc0*/  IMAD.IADD R4, R100, 0x1, -R7 ;  /* 0x0000000164047824 */ /* 0x000fe200078e0a07 */
[----:B------:R-:W-:Y:S01]  /*2dd0*/  LOP3.LUT R41, R41, 0xfffffffc, RZ, 0xc0, !PT ;  /* 0xfffffffc29297812 */ /* 0x000fe200078ec0ff */
[----:B------:R-:W0:Y:S01]  /*2de0*/  LDGDEPBAR ;  /* 0x00000000000079af */ /* 0x000e220000000000 */
[----:B------:R-:W-:-:S02]  /*2df0*/  LEA.HI R12, R12, R101, RZ, 0x3 ;  /* 0x000000650c0c7211 */ /* 0x000fc400078f18ff */
[----:B------:R-:W-:Y:S01]  /*2e00*/  SHF.R.S32.HI R7, RZ, 0x1f, R4 ;  /* 0x0000001fff077819 */ /* 0x000fe20000011404 */
[----:B------:R-:W-:Y:S01]  /*2e10*/  IMAD.IADD R100, R100, 0x1, -R41 ;  /* 0x0000000164647824 */ /* 0x000fe200078e0a29 */
[----:B------:R-:W-:Y:S02]  /*2e20*/  LOP3.LUT R12, R12, 0xffffff8, RZ, 0xc0, !PT ;  /* 0x0ffffff80c0c7812 */ /* 0x000fe400078ec0ff */
[----:B------:R-:W-:Y:S02]  /*2e30*/  LEA.HI R0, R7, R4, RZ, 0x2 ;  /* 0x0000000407007211 */ /* 0x000fe400078f10ff */
[----:B------:R-:W-:Y:S01]  /*2e40*/  LEA.HI R6, R100, R100, RZ, 0x1 ;  /* 0x0000006464067211 */ /* 0x000fe200078f08ff */
[----:B------:R-:W-:Y:S01]  /*2e50*/  IMAD.IADD R12, R101, 0x1, -R12 ;  /* 0x00000001650c7824 */ /* 0x000fe200078e0a0c */
[----:B------:R-:W-:Y:S02]  /*2e60*/  PLOP3.LUT P2, PT, PT, PT, UP2, 0x80, 0x0 ;  /* 0x000000000000781c */ /* 0x000fe40003f4f028 */
[----:B------:R-:W-:-:S02]  /*2e70*/  LEA.HI.SX32 R7, R0, UR19, 0x1e ;  /* 0x0000001300077c11 */ /* 0x000fc4000f8ff2ff */
[----:B------:R-:W-:Y:S02]  /*2e80*/  LOP3.LUT R41, R6, 0x1ffffffe, RZ, 0xc0, !PT ;  /* 0x1ffffffe06297812 */ /* 0x000fe400078ec0ff */
[----:B------:R-:W-:Y:S01]  /*2e90*/  PLOP3.LUT P0, PT, PT, PT, UP2, 0x80, 0x0 ;  /* 0x000000000000781c */ /* 0x000fe20003f0f028 */
[----:B------:R-:W-:Y:S02]  /*2ea0*/  IMAD R7, R12, 0x10, R7 ;  /* 0x000000100c077824 */ /* 0x000fe400078e0207 */
[----:B------:R-:W-:Y:S01]  /*2eb0*/  IMAD.IADD R100, R100, 0x1, -R41 ;  /* 0x0000000164647824 */ /* 0x000fe200078e0a29 */
[----:B------:R-:W-:-:S03]  /*2ec0*/  LOP3.LUT R41, R0, 0x7ffffffc, RZ, 0xc0, !PT ;  /* 0x7ffffffc00297812 */ /* 0x000fc600078ec0ff */
[----:B------:R-:W-:Y:S02]  /*2ed0*/  IMAD R221, R100, 0x8, R7 ;  /* 0x0000000864dd7824 */ /* 0x000fe400078e0207 */
[----:B------:R-:W-:Y:S02]  /*2ee0*/  IMAD.IADD R41, R4, 0x1, -R41 ;  /* 0x0000000104297824 */ /* 0x000fe400078e0a29 */
[----:B------:R-:W-:-:S04]  /*2ef0*/  @P2 IMAD.HI.U32 R6, R221, c[0x0][0x2c8], RZ ;  /* 0x0000b200dd062a27 */ /* 0x000fc800078e00ff */
[----:B------:R-:W-:Y:S01]  /*2f00*/  IMAD.MOV.U32 R7, RZ, RZ, R221 ;  /* 0x000000ffff077224 */ /* 0x000fe200078e00dd */
[----:B------:R-:W-:Y:S01]  /*2f10*/  @P0 SHF.R.U32.HI R7, RZ, c[0x0][0x2cc], R6 ;  /* 0x0000b300ff070a19 */ /* 0x000fe20000011606 */
[----:B------:R-:W-:Y:S01]  /*2f20*/  IMAD.SHL.U32 R222, R41, 0x2, RZ ;  /* 0x0000000229de7824 */ /* 0x000fe200078e00ff */
[----:B------:R-:W-:Y:S01]  /*2f30*/  PLOP3.LUT P0, PT, PT, PT, UP1, 0x40, 0x0 ;  /* 0x000000000000781c */ /* 0x000fe20003f0e818 */
[----:B------:R-:W-:Y:S02]  /*2f40*/  IMAD.MOV.U32 R4, RZ, RZ, c[0x0][0x2ac] ;  /* 0x0000ab00ff047624 */ /* 0x000fe400078e00ff */
[----:B------:R-:W2:Y:S01]  /*2f50*/  SHFL.IDX PT, R0, R7, RZ, 0x1c1f ;  /* 0x001c1fff07007589 */ /* 0x000ea200000e0000 */
[----:B-1----:R-:W-:Y:S01]  /*2f60*/  IADD3 R43, -R222, 0x1, R15 ;  /* 0x00000001de2b7810 */ /* 0x002fe20007ffe10f */
[----:B------:R-:W-:Y:S02]  /*2f70*/  IMAD R41, R4, c[0x0][0x1d0], R13 ;  /* 0x0000740004297a24 */ /* 0x000fe400078e020d */
[--C-:B------:R-:W-:Y:S01]  /*2f80*/  IMAD.IADD R15, R13, 0x1, -R222.reuse ;  /* 0x000000010d0f7824 */ /* 0x100fe200078e0ade */
[----:B------:R-:W-:Y:S01]  /*2f90*/  IADD3 R43, R43, -c[0x0][0x168], RZ ;  /* 0x80005a002b2b7a10 */ /* 0x000fe20007ffe0ff */
[----:B------:R-:W-:-:S03]  /*2fa0*/  IMAD.IADD R41, R41, 0x1, -R222 ;  /* 0x0000000129297824 */ /* 0x000fc600078e0ade */
[C---:B------:R-:W-:Y:S02]  /*2fb0*/  IADD3 R60, R43.reuse, c[0x0][0x328], RZ ;  /* 0x0000ca002b3c7a10 */ /* 0x040fe40007ffe0ff */
[----:B------:R-:W-:-:S03]  /*2fc0*/  IADD3 R43, R43, UR17, RZ ;  /* 0x000000112b2b7c10 */ /* 0x000fc6000fffe0ff */
[--C-:B--2---:R-:W-:Y:S02]  /*2fd0*/  IMAD.IADD R62, R60, 0x1, R0.reuse ;  /* 0x000000013c3e7824 */ /* 0x104fe400078e0200 */
[----:B------:R-:W-:-:S03]  /*2fe0*/  IMAD.IADD R61, R43, 0x1, R0 ;  /* 0x000000012b3d7824 */ /* 0x000fc600078e0200 */
[----:B------:R-:W-:Y:S01]  /*2ff0*/  IMNMX R62, R62, R41, PT ;  /* 0x000000293e3e7217 */ /* 0x000fe20003800200 */
[----:B------:R-:W-:Y:S05]  /*3000*/  @P0 BRA `(.L_x_1808) ;  /* 0x0000015000000947 */ /* 0x000fea0003800000 */
[----:B------:R-:W-:Y:S01]  /*3010*/  IMAD.U32 R63, RZ, RZ, UR8 ;  /* 0x00000008ff3f7e24 */ /* 0x000fe2000f8e00ff */
        /* <DEDUP_REMOVED lines=11> */
.L_x_1810:
[----:B------:R-:W-:-:S04]  /*30d0*/  MOV R0, c[0x0][0x32c] ;  /* 0x0000cb0000007a02 */ /* 0x000fc80000000f00 */
[----:B------:R-:W-:-:S13]  /*30e0*/  ISETP.NE.AND P0, PT, R0, 0x1, PT ;  /* 0x000000010000780c */ /* 0x000fda0003f05270 */
[----:B------:R-:W-:-:S05]  /*30f0*/  @P0 IMAD.HI.U32 R0, R4, c[0x0][0x330], RZ ;  /* 0x0000cc0004000a27 */ /* 0x000fca00078e00ff */
[----:B------:R-:W-:Y:S02]  /*3100*/  @P0 SHF.R.U32.HI R4, RZ, c[0x0][0x334], R0 ;  /* 0x0000cd00ff040a19 */ /* 0x000fe40000011600 */
.L_x_1811:
[----:B------:R-:W-:Y:S05]  /*3110*/  BSYNC B0 ;  /* 0x0000000000007941 */ /* 0x000fea0003800000 */
.L_x_1809:
[----:B------:R-:W-:-:S05]  /*3120*/  IMAD R4, R4, c[0x0][0x32c], R15 ;  /* 0x0000cb0004047a24 */ /* 0x000fca00078e020f */
[----:B------:R-:W-:Y:S02]  /*3130*/  IADD3 R63, R4, c[0x0][0x32c], RZ ;  /* 0x0000cb00043f7a10 */ /* 0x000fe40007ffe0ff */
[----:B------:R-:W-:Y:S02]  /*3140*/  IMNMX R61, R61, R4, !PT ;  /* 0x000000043d3d7217 */ /* 0x000fe40007800200 */
[----:B------:R-:W-:Y:S02]  /*3150*/  IMNMX R62, R62, R63, PT ;  /* 0x0000003f3e3e7217 */ /* 0x000fe40003800200 */
.L_x_1808:
[C---:B------:R-:W-:Y:S01]  /*3160*/  ISETP.GE.AND P0, PT, R13.reuse, 0x2, PT ;  /* 0x000000020d00780c */ /* 0x040fe20003f06270 */
[----:B------:R-:W1:Y:S01]  /*3170*/  SHFL.IDX PT, R7, R7, 0x1, 0x1c1f ;  /* 0x003c1f0007077f89 */ /* 0x000e6200000e0000 */
[----:B------:R-:W-:Y:S02]  /*3180*/  ISETP.GE.AND P2, PT, R13, 0x9, PT ;  /* 0x000000090d00780c */ /* 0x000fe40003f46270 */
[----:B------:R-:W-:Y:S02]  /*3190*/  P2R R0, PR, RZ, 0x1 ;  /* 0x00000001ff007803 */ /* 0x000fe40000000000 */
[----:B------:R-:W-:-:S02]  /*31a0*/  ISETP.GT.AND P0, PT, R61, 0x1, !P0 ;  /* 0x000000013d00780c */ /* 0x000fc40004704270 */
[----:B------:R-:W-:Y:S02]  /*31b0*/  P2R R75, PR, RZ, 0x4 ;  /* 0x00000004ff4b7803 */ /* 0x000fe40000000000 */
[----:B------:R-:W-:Y:S02]  /*31c0*/  ISETP.LT.OR P0, PT, R62, 0x2, P0 ;  /* 0x000000023e00780c */ /* 0x000fe40000701670 */
[----:B------:R-:W-:Y:S02]  /*31d0*/  ISETP.GE.AND P6, PT, R13, 0x59, PT ;  /* 0x000000590d00780c */ /* 0x000fe40003fc6270 */
[----:B------:R-:W-:Y:S02]  /*31e0*/  FSEL R12, R9, -INF , !P0 ;  /* 0xff800000090c7808 */ /* 0x000fe40004000000 */
[----:B------:R-:W-:Y:S02]  /*31f0*/  ISETP.GT.AND P0, PT, R61, 0x8, !P2 ;  /* 0x000000083d00780c */ /* 0x000fe40005704270 */
[----:B------:R-:W-:-:S02]  /*3200*/  ISETP.GE.AND P2, PT, R13, 0xa, PT ;  /* 0x0000000a0d00780c */ /* 0x000fc40003f46270 */
[----:B------:R-:W-:Y:S02]  /*3210*/  ISETP.LT.OR P0, PT, R62, 0x9, P0 ;  /* 0x000000093e00780c */ /* 0x000fe40000701670 */
[----:B------:R-:W-:Y:S02]  /*3220*/  P2R R74, PR, RZ, 0x4 ;  /* 0x00000004ff4a7803 */ /* 0x000fe40000000000 */
[----:B------:R-:W-:Y:S01]  /*3230*/  FSEL R42, R28, -INF , !P0 ;  /* 0xff8000001c2a7808 */ /* 0x000fe20004000000 */
[--C-:B-1----:R-:W-:Y:S01]  /*3240*/  IMAD.IADD R60, R60, 0x1, R7.reuse ;  /* 0x000000013c3c7824 */ /* 0x102fe200078e0207 */
[----:B------:R-:W-:Y:S01]  /*3250*/  ISETP.GT.AND P0, PT, R61, 0x9, !P2 ;  /* 0x000000093d00780c */ /* 0x000fe20005704270 */
[----:B------:R-:W-:Y:S01]  /*3260*/  IMAD.IADD R43, R43, 0x1, R7 ;  /* 0x000000012b2b7824 */ /* 0x000fe200078e0207 */
[----:B------:R-:W-:Y:S02]  /*3270*/  ISETP.GE.AND P2, PT, R13, 0x11, PT ;  /* 0x000000110d00780c */ /* 0x000fe40003f46270 */
[----:B------:R-:W-:-:S02]  /*3280*/  ISETP.LT.OR P0, PT, R62, 0xa, P0 ;  /* 0x0000000a3e00780c */ /* 0x000fc40000701670 */
[----:B------:R-:W-:Y:S02]  /*3290*/  P2R R73, PR, RZ, 0x4 ;  /* 0x00000004ff497803 */ /* 0x000fe40000000000 */
[----:B------:R-:W-:Y:S02]  /*32a0*/  FSEL R28, R29, -INF , !P0 ;  /* 0xff8000001d1c7808 */ /* 0x000fe40004000000 */
[----:B------:R-:W-:Y:S02]  /*32b0*/  ISETP.GT.AND P0, PT, R61, 0x10, !P2 ;  /* 0x000000103d00780c */ /* 0x000fe40005704270 */
[----:B------:R-:W-:Y:S02]  /*32c0*/  ISETP.GE.AND P2, PT, R13, 0x12, PT ;  /* 0x000000120d00780c */ /* 0x000fe40003f46270 */
[----:B------:R-:W-:Y:S02]  /*32d0*/  ISETP.LT.OR P0, PT, R62, 0x11, P0 ;  /* 0x000000113e00780c */ /* 0x000fe40000701670 */
[----:B------:R-:W-:-:S02]  /*32e0*/  P2R R72, PR, RZ, 0x4 ;  /* 0x00000004ff487803 */ /* 0x000fc40000000000 */
[----:B------:R-:W-:Y:S02]  /*32f0*/  FSEL R24, R24, -INF , !P0 ;  /* 0xff80000018187808 */ /* 0x000fe40004000000 */
[----:B------:R-:W-:Y:S02]  /*3300*/  ISETP.GT.AND P0, PT, R61, 0x11, !P2 ;  /* 0x000000113d00780c */ /* 0x000fe40005704270 */
[----:B------:R-:W-:Y:S02]  /*3310*/  ISETP.GE.AND P2, PT, R13, 0x19, PT ;  /* 0x000000190d00780c */ /* 0x000fe40003f46270 */
[----:B------:R-:W-:Y:S02]  /*3320*/  ISETP.LT.OR P0, PT, R62, 0x12, P0 ;  /* 0x000000123e00780c */ /* 0x000fe40000701670 */
[----:B------:R-:W-:Y:S02]  /*3330*/  P2R R71, PR, RZ, 0x4 ;  /* 0x00000004ff477803 */ /* 0x000fe40000000000 */
[----:B------:R-:W-:-:S02]  /*3340*/  FSEL R6, R25, -INF , !P0 ;  /* 0xff80000019067808 */ /* 0x000fc40004000000 */
[----:B------:R-:W-:Y:S02]  /*3350*/  ISETP.GT.AND P0, PT, R61, 0x18, !P2 ;  /* 0x000000183d00780c */ /* 0x000fe40005704270 */
[----:B------:R-:W-:Y:S02]  /*3360*/  ISETP.GE.AND P2, PT, R13, 0x1a, PT ;  /* 0x0000001a0d00780c */ /* 0x000fe40003f46270 */
[----:B------:R-:W-:Y:S02]  /*3370*/  ISETP.LT.OR P0, PT, R62, 0x19, P0 ;  /* 0x000000193e00780c */ /* 0x000fe40000701670 */
[----:B------:R-:W-:Y:S02]  /*3380*/  P2R R9, PR, RZ, 0x4 ;  /* 0x00000004ff097803 */ /* 0x000fe40000000000 */
[----:B------:R-:W-:Y:S02]  /*3390*/  FSEL R4, R20, -INF , !P0 ;  /* 0xff80000014047808 */ /* 0x000fe40004000000 */
[----:B------:R-:W-:-:S02]  /*33a0*/  ISETP.GT.AND P0, PT, R61, 0x19, !P2 ;  /* 0x000000193d00780c */ /* 0x000fc40005704270 */
[----:B------:R-:W-:Y:S02]  /*33b0*/  ISETP.GE.AND P2, PT, R13, 0x21, PT ;  /* 0x000000210d00780c */ /* 0x000fe40003f46270 */
[----:B------:R-:W-:Y:S02]  /*33c0*/  ISETP.LT.OR P0, PT, R62, 0x1a, P0 ;  /* 0x0000001a3e00780c */ /* 0x000fe40000701670 */
[----:B------:R-:W-:Y:S02]  /*33d0*/  P2R R70, PR, RZ, 0x4 ;  /* 0x00000004ff467803 */ /* 0x000fe40000000000 */
[----:B------:R-:W-:Y:S02]  /*33e0*/  FSEL R20, R21, -INF , !P0 ;  /* 0xff80000015147808 */ /* 0x000fe40004000000 */
[----:B------:R-:W-:Y:S02]  /*33f0*/  ISETP.GT.AND P0, PT, R61, 0x20, !P2 ;  /* 0x000000203d00780c */ /* 0x000fe40005704270 */
        /* <DEDUP_REMOVED lines=17> */
[----:B------:R-:W-:Y:S02]  /*3510*/  IMNMX R41, R60, R41, PT ;  /* 0x000000293c297217 */ /* 0x000fe40003800200 */
[----:B------:R-:W-:-:S02]  /*3520*/  FSEL R128, R57, -INF , !P0 ;  /* 0xff80000039807808 */ /* 0x000fc40004000000 */
[----:B------:R-:W-:Y:S02]  /*3530*/  ISETP.GT.AND P0, PT, R61, 0x30, !P2 ;  /* 0x000000303d00780c */ /* 0x000fe40005704270 */
[----:B------:R-:W-:Y:S02]  /*3540*/  P2R R57, PR, RZ, 0x4 ;  /* 0x00000004ff397803 */ /* 0x000fe40000000000 */
[----:B------:R-:W-:Y:S02]  /*3550*/  ISETP.LT.OR P0, PT, R62, 0x31, P0 ;  /* 0x000000313e00780c */ /* 0x000fe40000701670 */
[----:B------:R-:W-:Y:S02]  /*3560*/  ISETP.GE.AND P2, PT, R13, 0x32, PT ;  /* 0x000000320d00780c */ /* 0x000fe40003f46270 */
[----:B------:R-:W-:Y:S02]  /*3570*/  FSEL R158, R52, -INF , !P0 ;  /* 0xff800000349e7808 */ /* 0x000fe40004000000 */
[----:B------:R-:W-:-:S02]  /*3580*/  ISETP.GT.AND P0, PT, R61, 0x31, !P2 ;  /* 0x000000313d00780c */ /* 0x000fc40005704270 */
[----:B------:R-:W-:Y:S02]  /*3590*/  P2R R56, PR, RZ, 0x4 ;  /* 0x00000004ff387803 */ /* 0x000fe40000000000 */
[----:B------:R-:W-:Y:S02]  /*35a0*/  ISETP.LT.OR P0, PT, R62, 0x32, P0 ;  /* 0x000000323e00780c */ /* 0x000fe40000701670 */
[----:B------:R-:W-:Y:S02]  /*35b0*/  ISETP.GE.AND P2, PT, R13, 0x39, PT ;  /* 0x000000390d00780c */ /* 0x000fe40003f46270 */
[----:B------:R-:W-:Y:S02]  /*35c0*/  FSEL R142, R53, -INF , !P0 ;  /* 0xff800000358e7808 */ /* 0x000fe40004000000 */
[----:B------:R-:W-:Y:S02]  /*35d0*/  ISETP.GT.AND P0, PT, R61, 0x38, !P2 ;  /* 0x000000383d00780c */ /* 0x000fe40005704270 */
[----:B------:R-:W-:-:S02]  /*35e0*/  P2R R53, PR, RZ, 0x4 ;  /* 0x00000004ff357803 */ /* 0x000fc40000000000 */
[----:B------:R-:W-:Y:S02]  /*35f0*/  ISETP.LT.OR P0, PT, R62, 0x39, P0 ;  /* 0x000000393e00780c */ /* 0x000fe40000701670 */
[----:B------:R-:W-:Y:S02]  /*3600*/  ISETP.GE.AND P2, PT, R13, 0x3a, PT ;  /* 0x0000003a0d00780c */ /* 0x000fe40003f46270 */
[----:B------:R-:W-:Y:S02]  /*3610*/  FSEL R148, R48, -INF , !P0 ;  /* 0xff80000030947808 */ /* 0x000fe40004000000 */
[----:B------:R-:W-:Y:S02]  /*3620*/  ISETP.GT.AND P0, PT, R61, 0x39, !P2 ;  /* 0x000000393d00780c */ /* 0x000fe40005704270 */
[----:B------:R-:W-:Y:S02]  /*3630*/  P2R R52, PR, RZ, 0x4 ;  /* 0x00000004ff347803 */ /* 0x000fe40000000000 */
[----:B------:R-:W-:-:S02]  /*3640*/  ISETP.LT.OR P0, PT, R62, 0x3a, P0 ;  /* 0x0000003a3e00780c */ /* 0x000fc40000701670 */
[----:B------:R-:W-:Y:S02]  /*3650*/  ISETP.GE.AND P2, PT, R13, 0x41, PT ;  /* 0x000000410d00780c */ /* 0x000fe40003f46270 */
[----:B------:R-:W-:Y:S02]  /*3660*/  FSEL R150, R49, -INF , !P0 ;  /* 0xff80000031967808 */ /* 0x000fe40004000000 */
[----:B------:R-:W-:Y:S02]  /*3670*/  ISETP.GT.AND P0, PT, R61, 0x40, !P2 ;  /* 0x000000403d00780c */ /* 0x000fe40005704270 */
[----:B------:R-:W-:Y:S02]  /*3680*/  P2R R48, PR, RZ, 0x4 ;  /* 0x00000004ff307803 */ /* 0x000fe40000000000 */
[----:B------:R-:W-:Y:S02]  /*3690*/  ISETP.LT.OR P0, PT, R62, 0x41, P0 ;  /* 0x000000413e00780c */ /* 0x000fe40000701670 */
[----:B------:R-:W-:-:S02]  /*36a0*/  ISETP.GE.AND P2, PT, R13, 0x42, PT ;  /* 0x000000420d00780c */ /* 0x000fc40003f46270 */
[----:B------:R-:W-:Y:S02]  /*36b0*/  FSEL R160, R44, -INF , !P0 ;  /* 0xff8000002ca07808 */ /* 0x000fe40004000000 */
[----:B------:R-:W-:Y:S02]  /*36c0*/  ISETP.GT.AND P0, PT, R61, 0x41, !P2 ;  /* 0x000000413d00780c */ /* 0x000fe40005704270 */
[----:B------:R-:W-:Y:S02]  /*36d0*/  P2R R44, PR, RZ, 0x4 ;  /* 0x00000004ff2c7803 */ /* 0x000fe40000000000 */
[----:B------:R-:W-:Y:S02]  /*36e0*/  ISETP.LT.OR P0, PT, R62, 0x42, P0 ;  /* 0x000000423e00780c */ /* 0x000fe40000701670 */
[----:B------:R-:W-:Y:S02]  /*36f0*/  ISETP.GE.AND P2, PT, R13, 0x49, PT ;  /* 0x000000490d00780c */ /* 0x000fe40003f46270 */
        /* <DEDUP_REMOVED lines=21> */
[----:B------:R-:W-:-:S04]  /*3850*/  ISETP.GT.AND P0, PT, R61, 0x58, !P6 ;  /* 0x000000583d00780c */ /* 0x000fc80007704270 */
[----:B------:R-:W-:-:S04]  /*3860*/  ISETP.LT.OR P0, PT, R62, 0x59, P0 ;  /* 0x000000593e00780c */ /* 0x000fc80000701670 */
[----:B------:R-:W-:Y:S02]  /*3870*/  FSEL R136, R32, -INF , !P0 ;  /* 0xff80000020887808 */ /* 0x000fe40004000000 */
[----:B------:R-:W-:Y:S02]  /*3880*/  ISETP.GT.AND P0, PT, R61, RZ, !P2 ;  /* 0x000000ff3d00720c */ /* 0x000fe40005704270 */
[----:B------:R-:W-:Y:S02]  /*3890*/  P2R R32, PR, RZ, 0x4 ;  /* 0x00000004ff207803 */ /* 0x000fe40000000000 */
[----:B------:R-:W-:Y:S02]  /*38a0*/  ISETP.LT.OR P0, PT, R62, 0x1, P0 ;  /* 0x000000013e00780c */ /* 0x000fe40000701670 */
[----:B------:R-:W-:Y:S02]  /*38b0*/  ISETP.GE.AND P2, PT, R13, 0x5a, PT ;  /* 0x0000005a0d00780c */ /* 0x000fe40003f46270 */
[----:B------:R-:W-:-:S02]  /*38c0*/  FSEL R8, R8, -INF , !P0 ;  /* 0xff80000008087808 */ /* 0x000fc40004000000 */
[----:B------:R-:W-:-:S04]  /*38d0*/  ISETP.GT.AND P0, PT, R61, 0x59, !P2 ;  /* 0x000000593d00780c */ /* 0x000fc80005704270 */
[----:B------:R-:W-:-:S04]  /*38e0*/  ISETP.LT.OR P0, PT, R62, 0x5a, P0 ;  /* 0x0000005a3e00780c */ /* 0x000fc80000701670 */
[----:B------:R-:W-:Y:S02]  /*38f0*/  FSEL R134, R33, -INF , !P0 ;  /* 0xff80000021867808 */ /* 0x000fe40004000000 */
[----:B------:R-:W-:-:S13]  /*3900*/  PLOP3.LUT P0, PT, PT, PT, UP1, 0x40, 0x0 ;  /* 0x000000000000781c */ /* 0x000fda0003f0e818 */
        /* <DEDUP_REMOVED lines=13> */
.L_x_1814:
[----:B------:R-:W-:-:S04]  /*39e0*/  MOV R7, c[0x0][0x32c] ;  /* 0x0000cb0000077a02 */ /* 0x000fc80000000f00 */
[----:B------:R-:W-:-:S13]  /*39f0*/  ISETP.NE.AND P0, PT, R7, 0x1, PT ;  /* 0x000000010700780c */ /* 0x000fda0003f05270 */
[----:B------:R-:W-:-:S05]  /*3a00*/  @P0 IMAD.HI.U32 R7, R36, c[0x0][0x330], RZ ;  /* 0x0000cc0024070a27 */ /* 0x000fca00078e00ff */
[----:B------:R-:W-:Y:S02]  /*3a10*/  @P0 SHF.R.U32.HI R36, RZ, c[0x0][0x334], R7 ;  /* 0x0000cd00ff240a19 */ /* 0x000fe40000011607 */
.L_x_1815:
[----:B------:R-:W-:Y:S05]  /*3a20*/  BSYNC B0 ;  /* 0x0000000000007941 */ /* 0x000fea0003800000 */
.L_x_1813:
[----:B------:R-:W-:-:S05]  /*3a30*/  IMAD R60, R36, c[0x0][0x32c], R15 ;  /* 0x0000cb00243c7a24 */ /* 0x000fca00078e020f */
[----:B------:R-:W-:Y:S02]  /*3a40*/  IADD3 R36, R60, c[0x0][0x32c], RZ ;  /* 0x0000cb003c247a10 */ /* 0x000fe40007ffe0ff */
[----:B------:R-:W-:Y:S02]  /*3a50*/  IMNMX R43, R43, R60, !PT ;  /* 0x0000003c2b2b7217 */ /* 0x000fe40007800200 */
[----:B------:R-:W-:Y:S02]  /*3a60*/  IMNMX R41, R41, R36, PT ;  /* 0x0000002429297217 */ /* 0x000fe40003800200 */
.L_x_1812:
[----:B------:R-:W-:Y:S01]  /*3a70*/  ISETP.NE.AND P0, PT, R75, RZ, PT ;  /* 0x000000ff4b00720c */ /* 0x000fe20003f05270 */
[----:B------:R-:W-:Y:S01]  /*3a80*/  IMAD.SHL.U32 R212, R2, 0x2, RZ ;  /* 0x0000000202d47824 */ /* 0x000fe200078e00ff */
[----:B------:R-:W-:Y:S01]  /*3a90*/  FMNMX.FTZ R13, R8, R12, !PT ;  /* 0x0000000c080d7209 */ /* 0x000fe20007810000 */
[----:B------:R-:W-:Y:S01]  /*3aa0*/  ULDC.64 UR4, c[0x0][0x2c8] ;  /* 0x0000b20000047ab9 */ /* 0x000fe20000000a00 */
[----:B------:R-:W-:Y:S01]  /*3ab0*/  ISETP.GT.AND P0, PT, R43, 0x8, !P0 ;  /* 0x000000082b00780c */ /* 0x000fe20004704270 */
[----:B------:R-:W-:Y:S01]  /*3ac0*/  IMAD R210, R5, 0x2, R212 ;  /* 0x0000000205d27824 */ /* 0x000fe200078e02d4 */
[----:B------:R-:W-:Y:S01]  /*3ad0*/  FMNMX.FTZ R13, R42, R13, !PT ;  /* 0x0000000d2a0d7209 */ /* 0x000fe20007810000 */
[----:B------:R-:W-:Y:S01]  /*3ae0*/  LDSM.16.MT88.4 R100, [R212+0x3100] ;  /* 0x00310000d464783b */ /* 0x000fe20000004200 */
[----:B------:R-:W-:Y:S01]  /*3af0*/  ISETP.LT.OR P0, PT, R41, 0x9, P0 ;  /* 0x000000092900780c */ /* 0x000fe20000701670 */
[C---:B------:R-:W-:Y:S01]  /*3b00*/  IMAD R208, R3.reuse, 0x2, R210 ;  /* 0x0000000203d07824 */ /* 0x040fe200078e02d2 */
[----:B------:R-:W-:Y:S01]  /*3b10*/  FMNMX.FTZ R13, R28, R13, !PT ;  /* 0x0000000d1c0d7209 */ /* 0x000fe20007810000 */
[----:B------:R-:W-:Y:S01]  /*3b20*/  IMAD R209, R3, 0x2, R212 ;  /* 0x0000000203d17824 */ /* 0x000fe200078e02d4 */
[----:B------:R-:W-:Y:S01]  /*3b30*/  FSEL R7, R30, -INF , !P0 ;  /* 0xff8000001e077808 */ /* 0x000fe20004000000 */
[----:B------:R-:W-:Y:S01]  /*3b40*/  LDSM.16.MT88.4 R76, [R210+0x100] ;  /* 0x00010000d24c783b */ /* 0x000fe20000004200 */
[----:B------:R-:W-:Y:S01]  /*3b50*/  ISETP.NE.AND P0, PT, R74, RZ, PT ;  /* 0x000000ff4a00720c */ /* 0x000fe20003f05270 */
[----:B------:R-:W-:Y:S01]  /*3b60*/  UIMAD.WIDE.U32 UR22, UR19, UR4, URZ ;  /* 0x00000004131672a5 */ /* 0x000fe2000f8e003f */
[----:B------:R-:W-:Y:S01]  /*3b70*/  FMNMX.FTZ R13, R24, R13, !PT ;  /* 0x0000000d180d7209 */ /* 0x000fe20007810000 */
[----:B------:R-:W-:Y:S01]  /*3b80*/  LDSM.16.MT88.4 R92, [R208+0x100] ;  /* 0x00010000d05c783b */ /* 0x000fe20000004200 */
[----:B------:R-:W-:Y:S01]  /*3b90*/  ISETP.GT.AND P0, PT, R43, 0x9, !P0 ;  /* 0x000000092b00780c */ /* 0x000fe20004704270 */
[----:B------:R-:W-:Y:S01]  /*3ba0*/  @UP2 USHF.R.U32.HI UR19, URZ, UR5, UR23 ;  /* 0x000000053f132299 */ /* 0x000fe20008011617 */
[----:B------:R-:W-:Y:S01]  /*3bb0*/  FMNMX.FTZ R13, R6, R13, !PT ;  /* 0x0000000d060d7209 */ /* 0x000fe20007810000 */
[----:B------:R-:W-:Y:S01]  /*3bc0*/  LDSM.16.MT88.4 R84, [R209+0x100] ;  /* 0x00010000d154783b */ /* 0x000fe20000004200 */
[----:B------:R-:W-:Y:S01]  /*3bd0*/  ISETP.LT.OR P0, PT, R41, 0xa, P0 ;  /* 0x0000000a2900780c */ /* 0x000fe20000701670 */
[----:B------:R-:W-:Y:S01]  /*3be0*/  UIADD3 UR4, UR18, UR19, URZ ;  /* 0x0000001312047290 */ /* 0x000fe2000fffe03f */
[----:B------:R-:W-:Y:S01]  /*3bf0*/  FMNMX.FTZ R13, R4, R13, !PT ;  /* 0x0000000d040d7209 */ /* 0x000fe20007810000 */
[----:B------:R-:W-:Y:S01]  /*3c00*/  LDSM.16.MT88.4 R104, [R210+0x3100] ;  /* 0x00310000d268783b */ /* 0x000fe20000004200 */
[----:B------:R-:W-:Y:S01]  /*3c10*/  FSEL R31, R31, -INF , !P0 ;  /* 0xff8000001f1f7808 */ /* 0x000fe20004000000 */
[----:B------:R-:W-:Y:S01]  /*3c20*/  ULDC UR18, c[0x0][0x328] ;  /* 0x0000ca0000127ab9 */ /* 0x000fe20000000800 */
[----:B------:R-:W-:Y:S01]  /*3c30*/  ISETP.NE.AND P0, PT, R73, RZ, PT ;  /* 0x000000ff4900720c */ /* 0x000fe20003f05270 */
[----:B------:R-:W-:Y:S01]  /*3c40*/  UIADD3 UR18, UR4, UR18, URZ ;  /* 0x0000001204127290 */ /* 0x000fe2000fffe03f */
[----:B------:R-:W-:-:S02]  /*3c50*/  FMNMX.FTZ R13, R20, R13, !PT ;  /* 0x0000000d140d7209 */ /* 0x000fc40007810000 */
[----:B------:R-:W-:Y:S02]  /*3c60*/  ISETP.GT.AND P0, PT, R43, 0x10, !P0 ;  /* 0x000000102b00780c */ /* 0x000fe40004704270 */
[----:B------:R-:W-:Y:S02]  /*3c70*/  FMNMX.FTZ R13, R120, R13, !PT ;  /* 0x0000000d780d7209 */ /* 0x000fe40007810000 */
[----:B------:R-:W-:Y:S02]  /*3c80*/  ISETP.LT.OR P0, PT, R41, 0x11, P0 ;  /* 0x000000112900780c */ /* 0x000fe40000701670 */
[----:B------:R-:W-:Y:S02]  /*3c90*/  FMNMX.FTZ R13, R132, R13, !PT ;  /* 0x0000000d840d7209 */ /* 0x000fe40007810000 */
[----:B------:R-:W-:Y:S02]  /*3ca0*/  FSEL R15, R26, -INF , !P0 ;  /* 0xff8000001a0f7808 */ /* 0x000fe40004000000 */
[----:B------:R-:W-:-:S02]  /*3cb0*/  ISETP.NE.AND P0, PT, R72, RZ, PT ;  /* 0x000000ff4800720c */ /* 0x000fc40003f05270 */
[----:B------:R-:W-:Y:S02]  /*3cc0*/  FMNMX.FTZ R13, R122, R13, !PT ;  /* 0x0000000d7a0d7209 */ /* 0x000fe40007810000 */
[----:B------:R-:W-:Y:S02]  /*3cd0*/  ISETP.GT.AND P0, PT, R43, 0x11, !P0 ;  /* 0x000000112b00780c */ /* 0x000fe40004704270 */
[----:B------:R-:W-:Y:S02]  /*3ce0*/  FMNMX.FTZ R13, R128, R13, !PT ;  /* 0x0000000d800d7209 */ /* 0x000fe40007810000 */
[----:B------:R-:W-:Y:S02]  /*3cf0*/  ISETP.LT.OR P0, PT, R41, 0x12, P0 ;  /* 0x000000122900780c */ /* 0x000fe40000701670 */
[----:B------:R-:W-:Y:S02]  /*3d00*/  FMNMX.FTZ R13, R158, R13, !PT ;  /* 0x0000000d9e0d7209 */ /* 0x000fe40007810000 */
[----:B------:R-:W-:-:S02]  /*3d10*/  FSEL R27, R27, -INF , !P0 ;  /* 0xff8000001b1b7808 */ /* 0x000fc40004000000 */
[----:B------:R-:W-:Y:S02]  /*3d20*/  ISETP.NE.AND P0, PT, R71, RZ, PT ;  /* 0x000000ff4700720c */ /* 0x000fe40003f05270 */
[----:B------:R-:W-:Y:S02]  /*3d30*/  FMNMX.FTZ R13, R142, R13, !PT ;  /* 0x0000000d8e0d7209 */ /* 0x000fe40007810000 */
[----:B------:R-:W-:Y:S02]  /*3d40*/  ISETP.GT.AND P0, PT, R43, 0x18, !P0 ;  /* 0x000000182b00780c */ /* 0x000fe40004704270 */
[----:B------:R-:W-:Y:S02]  /*3d50*/  FMNMX.FTZ R13, R148, R13, !PT ;  /* 0x0000000d940d7209 */ /* 0x000fe40007810000 */
[----:B------:R-:W-:Y:S02]  /*3d60*/  ISETP.LT.OR P0, PT, R41, 0x19, P0 ;  /* 0x000000192900780c */ /* 0x000fe40000701670 */
[----:B------:R-:W-:-:S02]  /*3d70*/  FMNMX.FTZ R13, R150, R13, !PT ;  /* 0x0000000d960d7209 */ /* 0x000fc40007810000 */
[----:B------:R-:W-:Y:S02]  /*3d80*/  FSEL R17, R22, -INF , !P0 ;  /* 0xff80000016117808 */ /* 0x000fe40004000000 */
[----:B------:R-:W-:Y:S02]  /*3d90*/  ISETP.NE.AND P0, PT, R9, RZ, PT ;  /* 0x000000ff0900720c */ /* 0x000fe40003f05270 */
[----:B------:R-:W-:Y:S02]  /*3da0*/  FMNMX.FTZ R13, R160, R13, !PT ;  /* 0x0000000da00d7209 */ /* 0x000fe40007810000 */
[----:B------:R-:W-:Y:S02]  /*3db0*/  ISETP.GT.AND P0, PT, R43, 0x19, !P0 ;  /* 0x000000192b00780c */ /* 0x000fe40004704270 */
[----:B------:R-:W-:Y:S02]  /*3dc0*/  FMNMX.FTZ R13, R154, R13, !PT ;  /* 0x0000000d9a0d7209 */ /* 0x000fe40007810000 */
[----:B------:R-:W-:-:S02]  /*3dd0*/  ISETP.LT.OR P0, PT, R41, 0x1a, P0 ;  /* 0x0000001a2900780c */ /* 0x000fc40000701670 */
[----:B------:R-:W-:Y:S02]  /*3de0*/  FMNMX.FTZ R13, R156, R13, !PT ;  /* 0x0000000d9c0d7209 */ /* 0x000fe40007810000 */
[----:B------:R-:W-:Y:S02]  /*3df0*/  FSEL R9, R23, -INF , !P0 ;  /* 0xff80000017097808 */ /* 0x000fe40004000000 */
[----:B------:R-:W-:Y:S02]  /*3e00*/  ISETP.NE.AND P0, PT, R70, RZ, PT ;  /* 0x000000ff4600720c */ /* 0x000fe40003f05270 */
[----:B------:R-:W-:Y:S02]  /*3e10*/  FMNMX.FTZ R13, R152, R13, !PT ;  /* 0x0000000d980d7209 */ /* 0x000fe40007810000 */
[----:B------:R-:W-:Y:S02]  /*3e20*/  ISETP.GT.AND P0, PT, R43, 0x20, !P0 ;  /* 0x000000202b00780c */ /* 0x000fe40004704270 */
[----:B------:R-:W-:-:S02]  /*3e30*/  FMNMX.FTZ R13, R140, R13, !PT ;  /* 0x0000000d8c0d7209 */ /* 0x000fc40007810000 */
[----:B------:R-:W-:Y:S02]  /*3e40*/  ISETP.LT.OR P0, PT, R41, 0x21, P0 ;  /* 0x000000212900780c */ /* 0x000fe40000701670 */
[----:B------:R-:W-:Y:S02]  /*3e50*/  FMNMX.FTZ R13, R138, R13, !PT ;  /* 0x0000000d8a0d7209 */ /* 0x000fe40007810000 */
[----:B------:R-:W-:Y:S02]  /*3e60*/  FSEL R119, R18, -INF , !P0 ;  /* 0xff80000012777808 */ /* 0x000fe40004000000 */
[----:B------:R-:W-:Y:S02]  /*3e70*/  ISETP.NE.AND P0, PT, R69, RZ, PT ;  /* 0x000000ff4500720c */ /* 0x000fe40003f05270 */
[----:B------:R-:W-:Y:S02]  /*3e80*/  FMNMX.FTZ R13, R136, R13, !PT ;  /* 0x0000000d880d7209 */ /* 0x000fe40007810000 */
[----:B------:R-:W-:-:S02]  /*3e90*/  ISETP.GT.AND P0, PT, R43, 0x21, !P0 ;  /* 0x000000212b00780c */ /* 0x000fc40004704270 */
[----:B------:R-:W-:Y:S02]  /*3ea0*/  ISETP.GT.AND P6, PT, R43, 0x58, !P6 ;  /* 0x000000582b00780c */ /* 0x000fe400077c4270 */
[----:B------:R-:W-:Y:S02]  /*3eb0*/  ISETP.LT.OR P0, PT, R41, 0x22, P0 ;  /* 0x000000222900780c */ /* 0x000fe40000701670 */
[----:B------:R-:W-:Y:S02]  /*3ec0*/  ISETP.GT.AND P2, PT, R43, 0x59, !P2 ;  /* 0x000000592b00780c */ /* 0x000fe40005744270 */
[----:B------:R-:W-:Y:S02]  /*3ed0*/  FSEL R139, R19, -INF , !P0 ;  /* 0xff800000138b7808 */ /* 0x000fe40004000000 */
[----:B------:R-:W-:Y:S02]  /*3ee0*/  ISETP.NE.AND P0, PT, R68, RZ, PT ;  /* 0x000000ff4400720c */ /* 0x000fe40003f05270 */
[----:B------:R-:W-:Y:S01]  /*3ef0*/  ISETP.LT.OR P6, PT, R41, 0x59, P6 ;  /* 0x000000592900780c */ /* 0x000fe200037c1670 */
[----:B------:R-:W-:Y:S01]  /*3f00*/  LDSM.16.MT88.4 R68, [R212+0x100] ;  /* 0x00010000d444783b */ /* 0x000fe20000004200 */
[----:B------:R-:W-:-:S02]  /*3f10*/  ISETP.GT.AND P0, PT, R43, 0x28, !P0 ;  /* 0x000000282b00780c */ /* 0x000fc40004704270 */
[C---:B------:R-:W-:Y:S02]  /*3f20*/  ISETP.LT.OR P2, PT, R41.reuse, 0x5a, P2 ;  /* 0x0000005a2900780c */ /* 0x040fe40001741670 */
[----:B------:R-:W-:Y:S02]  /*3f30*/  ISETP.LT.OR P0, PT, R41, 0x29, P0 ;  /* 0x000000292900780c */ /* 0x000fe40000701670 */
[----:B------:R-:W-:Y:S02]  /*3f40*/  FSEL R123, R34, -INF , !P6 ;  /* 0xff800000227b7808 */ /* 0x000fe40007000000 */
[----:B------:R-:W-:Y:S02]  /*3f50*/  FSEL R129, R58, -INF , !P0 ;  /* 0xff8000003a817808 */ /* 0x000fe40004000000 */
[----:B------:R-:W-:Y:S02]  /*3f60*/  ISETP.NE.AND P0, PT, R63, RZ, PT ;  /* 0x000000ff3f00720c */ /* 0x000fe40003f05270 */
[----:B------:R-:W-:-:S02]  /*3f70*/  FSEL R121, R35, -INF , !P2 ;  /* 0xff80000023797808 */ /* 0x000fc40005000000 */
[----:B------:R-:W-:Y:S02]  /*3f80*/  ISETP.GT.AND P0, PT, R43, 0x29, !P0 ;  /* 0x000000292b00780c */ /* 0x000fe40004704270 */
[----:B------:R-:W-:Y:S02]  /*3f90*/  IADD3 R168, R14, -0x2, RZ ;  /* 0xfffffffe0ea87810 */ /* 0x000fe40007ffe0ff */
        /* <DEDUP_REMOVED lines=37> */
[----:B------:R-:W-:-:S03]  /*41f0*/  ISETP.GT.AND P0, PT, R43, 0x1, !P0 ;  /* 0x000000012b00780c */ /* 0x000fc60004704270 */
[----:B------:R-:W1:Y:S01]  /*4200*/  SHFL.BFLY PT, R13, R0, 0x2, 0x1f ;  /* 0x0c401f00000d7f89 */ /* 0x000e6200000e0000 */
[----:B------:R-:W-:-:S04]  /*4210*/  ISETP.LT.OR P0, PT, R41, 0x2, P0 ;  /* 0x000000022900780c */ /* 0x000fc80000701670 */
[----:B------:R-:W-:Y:S02]  /*4220*/  FSEL R11, R11, -INF , !P0 ;  /* 0xff8000000b0b7808 */ /* 0x000fe40004000000 */
[----:B------:R-:W-:Y:S02]  /*4230*/  ISETP.NE.AND P0, PT, R32, RZ, PT ;  /* 0x000000ff2000720c */ /* 0x000fe40003f05270 */
[----:B------:R-:W-:Y:S02]  /*4240*/  LDSM.16.MT88.4 R32, [R209+0x3900] ;  /* 0x00390000d120783b */ /* 0x000fe40000004200 */
[----:B------:R-:W-:-:S04]  /*4250*/  ISETP.GT.AND P0, PT, R43, RZ, !P0 ;  /* 0x000000ff2b00720c */ /* 0x000fc80004704270 */
[----:B------:R-:W-:-:S04]  /*4260*/  ISETP.LT.OR P0, PT, R41, 0x1, P0 ;  /* 0x000000012900780c */ /* 0x000fc80000701670 */
[----:B------:R-:W-:Y:S02]  /*4270*/  FSEL R10, R10, -INF , !P0 ;  /* 0xff8000000a0a7808 */ /* 0x000fe40004000000 */
[----:B------:R-:W-:Y:S02]  /*4280*/  ISETP.NE.AND P0, PT, R21, RZ, PT ;  /* 0x000000ff1500720c */ /* 0x000fe40003f05270 */
[----:B-1----:R-:W-:Y:S02]  /*4290*/  FMNMX.FTZ R19, R0, R13, !PT ;  /* 0x0000000d00137209 */ /* 0x002fe40007810000 */
[----:B------:R-:W-:-:S03]  /*42a0*/  ISETP.GT.AND P0, PT, R43, 0x50, !P0 ;  /* 0x000000502b00780c */ /* 0x000fc60004704270 */
[----:B------:R-:W1:Y:S01]  /*42b0*/  SHFL.BFLY PT, R0, R19, 0x1, 0x1f ;  /* 0x0c201f0013007f89 */ /* 0x000e6200000e0000 */
[----:B------:R-:W-:-:S04]  /*42c0*/  ISETP.LT.OR P0, PT, R41, 0x51, P0 ;  /* 0x000000512900780c */ /* 0x000fc80000701670 */
        /* <DEDUP_REMOVED lines=8> */
[----:B------:R-:W-:Y:S01]  /*4350*/  FMNMX.FTZ R16, R15, R16, !PT ;  /* 0x000000100f107209 */ /* 0x000fe20007810000 */
[----:B------:R-:W-:Y:S01]  /*4360*/  LDSM.16.MT88.4 R36, [R210+0x3900] ;  /* 0x00390000d224783b */ /* 0x000fe20000004200 */
[----:B-1----:R-:W-:Y:S02]  /*4370*/  FMNMX.FTZ R0, R19, R0, !PT ;  /* 0x0000000013007209 */ /* 0x002fe40007810000 */
[----:B------:R-:W-:Y:S02]  /*4380*/  FMNMX.FTZ R16, R27, R16, !PT ;  /* 0x000000101b107209 */ /* 0x000fe40007810000 */
[C---:B------:R-:W-:Y:S01]  /*4390*/  FSETP.NEU.FTZ.AND P0, PT, R0.reuse, -INF , PT ;  /* 0xff8000000000780b */ /* 0x040fe20003f1d000 */
[----:B------:R-:W-:Y:S01]  /*43a0*/  FMUL.FTZ R135, R0, c[0x0][0x2d0] ;  /* 0x0000b40000877a20 */ /* 0x000fe20000410000 */
[----:B------:R-:W-:-:S04]  /*43b0*/  FMNMX.FTZ R16, R17, R16, !PT ;  /* 0x0000001011107209 */ /* 0x000fc80007810000 */
[----:B------:R-:W-:Y:S02]  /*43c0*/  FMNMX.FTZ R16, R9, R16, !PT ;  /* 0x0000001009107209 */ /* 0x000fe40007810000 */
[----:B------:R-:W-:Y:S02]  /*43d0*/  FSEL R135, R135, RZ, P0 ;  /* 0x000000ff87877208 */ /* 0x000fe40000000000 */
[----:B------:R-:W-:-:S03]  /*43e0*/  FMNMX.FTZ R16, R119, R16, !PT ;  /* 0x0000001077107209 */ /* 0x000fc60007810000 */
[--C-:B------:R-:W-:Y:S01]  /*43f0*/  FFMA.FTZ R47, R12, c[0x0][0x2d0], -R135.reuse ;  /* 0x0000b4000c2f7a23 */ /* 0x100fe20000010887 */
[----:B------:R-:W-:Y:S01]  /*4400*/  FMNMX.FTZ R16, R139, R16, !PT ;  /* 0x000000108b107209 */ /* 0x000fe20007810000 */
[--C-:B------:R-:W-:Y:S02]  /*4410*/  FFMA.FTZ R116, R8, c[0x0][0x2d0], -R135.reuse ;  /* 0x0000b40008747a23 */ /* 0x100fe40000010887 */
[--C-:B------:R-:W-:Y:S01]  /*4420*/  FFMA.FTZ R50, R42, c[0x0][0x2d0], -R135.reuse ;  /* 0x0000b4002a327a23 */ /* 0x100fe20000010887 */
[----:B------:R-:W-:Y:S01]  /*4430*/  FMNMX.FTZ R16, R129, R16, !PT ;  /* 0x0000001081107209 */ /* 0x000fe20007810000 */
[--C-:B------:R-:W-:Y:S01]  /*4440*/  FFMA.FTZ R43, R28, c[0x0][0x2d0], -R135.reuse ;  /* 0x0000b4001c2b7a23 */ /* 0x100fe20000010887 */
[----:B------:R-:W-:Y:S01]  /*4450*/  MUFU.EX2 R47, R47 ;  /* 0x0000002f002f7308 */ /* 0x000fe20000000800 */
[--C-:B------:R-:W-:Y:S01]  /*4460*/  FFMA.FTZ R41, R6, c[0x0][0x2d0], -R135.reuse ;  /* 0x0000b40006297a23 */ /* 0x100fe20000010887 */
[----:B------:R-:W-:Y:S01]  /*4470*/  FMNMX.FTZ R16, R137, R16, !PT ;  /* 0x0000001089107209 */ /* 0x000fe20007810000 */
[----:B------:R-:W-:-:S02]  /*4480*/  FFMA.FTZ R44, R4, c[0x0][0x2d0], -R135 ;  /* 0x0000b400042c7a23 */ /* 0x000fc40000010887 */
[--C-:B------:R-:W-:Y:S01]  /*4490*/  FFMA.FTZ R48, R24, c[0x0][0x2d0], -R135.reuse ;  /* 0x0000b40018307a23 */ /* 0x100fe20000010887 */
[----:B------:R-:W-:Y:S01]  /*44a0*/  FMNMX.FTZ R16, R141, R16, !PT ;  /* 0x000000108d107209 */ /* 0x000fe20007810000 */
[--C-:B------:R-:W-:Y:S01]  /*44b0*/  FFMA.FTZ R51, R132, c[0x0][0x2d0], -R135.reuse ;  /* 0x0000b40084337a23 */ /* 0x100fe20000010887 */
[----:B------:R-:W1:Y:S01]  /*44c0*/  MUFU.EX2 R116, R116 ;  /* 0x0000007400747308 */ /* 0x000e620000000800 */
        /* <DEDUP_REMOVED lines=13> */
[----:B------:R-:W2:Y:S01]  /*45a0*/  MUFU.EX2 R43, R43 ;  /* 0x0000002b002b7308 */ /* 0x000ea20000000800 */
[----:B-1----:R-:W-:Y:S01]  /*45b0*/  F2FP.BF16.PACK_AB R64, R47, R116 ;  /* 0x000000742f40723e */ /* 0x002fe200000010ff */
[----:B------:R-:W-:Y:S01]  /*45c0*/  FFMA.FTZ R136, R136, c[0x0][0x2d0], -R135 ;  /* 0x0000b40088887a23 */ /* 0x000fe20000010887 */
[----:B------:R-:W-:Y:S01]  /*45d0*/  FMNMX.FTZ R16, R155, R16, !PT ;  /* 0x000000109b107209 */ /* 0x000fe20007810000 */
[----:B------:R-:W-:-:S03]  /*45e0*/  FADD.FTZ R47, R116, R47 ;  /* 0x0000002f742f7221 */ /* 0x000fc60000010000 */
[----:B------:R-:W-:Y:S01]  /*45f0*/  FMNMX.FTZ R16, R151, R16, !PT ;  /* 0x0000001097107209 */ /* 0x000fe20007810000 */
[----:B------:R-:W-:Y:S03]  /*4600*/  MUFU.EX2 R48, R48 ;  /* 0x0000003000307308 */ /* 0x000fe60000000800 */
[----:B------:R-:W-:-:S04]  /*4610*/  FMNMX.FTZ R16, R143, R16, !PT ;  /* 0x000000108f107209 */ /* 0x000fc80007810000 */
[----:B------:R-:W-:Y:S01]  /*4620*/  FMNMX.FTZ R16, R133, R16, !PT ;  /* 0x0000001085107209 */ /* 0x000fe20007810000 */
[----:B------:R-:W-:Y:S01]  /*4630*/  MUFU.EX2 R41, R41 ;  /* 0x0000002900297308 */ /* 0x000fe20000000800 */
[----:B--2---:R-:W-:Y:S01]  /*4640*/  F2FP.BF16.PACK_AB R66, R43, R50 ;  /* 0x000000322b42723e */ /* 0x004fe200000010ff */
[----:B------:R-:W-:Y:S01]  /*4650*/  FADD.FTZ R50, R50, R47 ;  /* 0x0000002f32327221 */ /* 0x000fe20000010000 */
[----:B------:R-:W-:-:S03]  /*4660*/  FMNMX.FTZ R16, R131, R16, !PT ;  /* 0x0000001083107209 */ /* 0x000fc60007810000 */
[----:B------:R-:W-:Y:S01]  /*4670*/  FADD.FTZ R43, R43, R50 ;  /* 0x000000322b2b7221 */ /* 0x000fe20000010000 */
[----:B------:R-:W-:Y:S01]  /*4680*/  FMNMX.FTZ R16, R123, R16, !PT ;  /* 0x000000107b107209 */ /* 0x000fe20007810000 */
[----:B------:R-:W-:Y:S03]  /*4690*/  MUFU.EX2 R44, R44 ;  /* 0x0000002c002c7308 */ /* 0x000fe60000000800 */
[----:B------:R-:W-:-:S05]  /*46a0*/  FMNMX.FTZ R18, R121, R16, !PT ;  /* 0x0000001079127209 */ /* 0x000fca0007810000 */
[----:B------:R-:W1:Y:S01]  /*46b0*/  SHFL.BFLY PT, R13, R18, 0x2, 0x1f ;  /* 0x0c401f00120d7f89 */ /* 0x000e6200000e0000 */
[----:B------:R-:W-:Y:S08]  /*46c0*/  MUFU.EX2 R120, R120 ;  /* 0x0000007800787308 */ /* 0x000ff00000000800 */
[----:B------:R-:W-:Y:S08]  /*46d0*/  MUFU.EX2 R51, R51 ;  /* 0x0000003300337308 */ /* 0x000ff00000000800 */
[----:B------:R-:W-:Y:S01]  /*46e0*/  MUFU.EX2 R122, R122 ;  /* 0x0000007a007a7308 */ /* 0x000fe20000000800 */
[----:B-1----:R-:W-:-:S07]  /*46f0*/  FMNMX.FTZ R16, R18, R13, !PT ;  /* 0x0000000d12107209 */ /* 0x002fce0007810000 */
[----:B------:R-:W-:Y:S01]  /*4700*/  MUFU.EX2 R117, R117 ;  /* 0x0000007500757308 */ /* 0x000fe20000000800 */
[----:B------:R-:W1:Y:S07]  /*4710*/  SHFL.BFLY PT, R13, R16, 0x1, 0x1f ;  /* 0x0c201f00100d7f89 */ /* 0x000e6e00000e0000 */
[----:B------:R-:W-:Y:S08]  /*4720*/  MUFU.EX2 R142, R142 ;  /* 0x0000008e008e7308 */ /* 0x000ff00000000800 */
[----:B------:R-:W-:Y:S08]  /*4730*/  MUFU.EX2 R148, R148 ;  /* 0x0000009400947308 */ /* 0x000ff00000000800 */
[----:B------:R-:W-:Y:S01]  /*4740*/  MUFU.EX2 R154, R154 ;  /* 0x0000009a009a7308 */ /* 0x000fe20000000800 */
[----:B-1----:R-:W-:Y:S01]  /*4750*/  FMNMX.FTZ R12, R13, R16, !PT ;  /* 0x000000100d0c7209 */ /* 0x002fe20007810000 */
[----:B------:R-:W-:-:S02]  /*4760*/  FFMA.FTZ R13, R20, c[0x0][0x2d0], -R135 ;  /* 0x0000b400140d7a23 */ /* 0x000fc40000010887 */
[----:B------:R-:W-:Y:S01]  /*4770*/  LDSM.16.MT88.4 R20, [R209+0x900] ;  /* 0x00090000d114783b */ /* 0x000fe20000004200 */
[C---:B------:R-:W-:Y:S01]  /*4780*/  FSETP.NEU.FTZ.AND P0, PT, R12.reuse, -INF , PT ;  /* 0xff8000000c00780b */ /* 0x040fe20003f1d000 */
[----:B------:R-:W-:Y:S02]  /*4790*/  FMUL.FTZ R130, R12, c[0x0][0x2d0] ;  /* 0x0000b4000c827a20 */ /* 0x000fe40000410000 */
[----:B------:R-:W-:Y:S03]  /*47a0*/  MUFU.EX2 R152, R152 ;  /* 0x0000009800987308 */ /* 0x000fe60000000800 */
[----:B------:R-:W-:Y:S02]  /*47b0*/  FSEL R130, R130, RZ, P0 ;  /* 0x000000ff82827208 */ /* 0x000fe40000000000 */
[----:B------:R-:W-:-:S03]  /*47c0*/  PLOP3.LUT P0, PT, PT, PT, UP1, 0x40, 0x0 ;  /* 0x000000000000781c */ /* 0x000fc60003f0e818 */
[----:B------:R-:W-:Y:S01]  /*47d0*/  MUFU.EX2 R13, R13 ;  /* 0x0000000d000d7308 */ /* 0x000fe20000000800 */
[--C-:B------:R-:W-:Y:S02]  /*47e0*/  FFMA.FTZ R49, R10, c[0x0][0x2d0], -R130.reuse ;  /* 0x0000b4000a317a23 */ /* 0x100fe40000010882 */
[--C-:B------:R-:W-:Y:S02]  /*47f0*/  FFMA.FTZ R118, R11, c[0x0][0x2d0], -R130.reuse ;  /* 0x0000b4000b767a23 */ /* 0x100fe40000010882 */
[--C-:B------:R-:W-:Y:S02]  /*4800*/  FFMA.FTZ R46, R7, c[0x0][0x2d0], -R130.reuse ;  /* 0x0000b400072e7a23 */ /* 0x100fe40000010882 */
[--C-:B------:R-:W-:Y:S01]  /*4810*/  FFMA.FTZ R45, R31, c[0x0][0x2d0], -R130.reuse ;  /* 0x0000b4001f2d7a23 */ /* 0x100fe20000010882 */
[----:B------:R-:W1:Y:S01]  /*4820*/  LDSM.16.MT88.4 R4, [R208+0x3100] ;  /* 0x00310000d004783b */ /* 0x000e620000004200 */
[----:B------:R-:W-:Y:S01]  /*4830*/  MUFU.EX2 R49, R49 ;  /* 0x0000003100317308 */ /* 0x000fe20000000800 */
[----:B------:R-:W-:-:S02]  /*4840*/  FFMA.FTZ R3, R17, c[0x0][0x2d0], -R130 ;  /* 0x0000b40011037a23 */ /* 0x000fc40000010882 */
[----:B------:R-:W2:Y:S01]  /*4850*/  LDSM.16.MT88.4 R16, [R208+0x900] ;  /* 0x00090000d010783b */ /* 0x000ea20000004200 */
[--C-:B------:R-:W-:Y:S02]  /*4860*/  FFMA.FTZ R2, R9, c[0x0][0x2d0], -R130.reuse ;  /* 0x0000b40009027a23 */ /* 0x100fe40000010882 */
[--C-:B------:R-:W-:Y:S01]  /*4870*/  FFMA.FTZ R42, R15, c[0x0][0x2d0], -R130.reuse ;  /* 0x0000b4000f2a7a23 */ /* 0x100fe20000010882 */
[----:B------:R-:W3:Y:S01]  /*4880*/  LDSM.16.MT88.4 R8, [R212+0x3900] ;  /* 0x00390000d408783b */ /* 0x000ee20000004200 */
[----:B------:R-:W4:Y:S01]  /*4890*/  MUFU.EX2 R118, R118 ;  /* 0x0000007600767308 */ /* 0x000f220000000800 */
[--C-:B------:R-:W-:Y:S02]  /*48a0*/  FFMA.FTZ R15, R27, c[0x0][0x2d0], -R130.reuse ;  /* 0x0000b4001b0f7a23 */ /* 0x100fe40000010882 */
[----:B------:R-:W5:Y:S01]  /*48b0*/  LDSM.16.MT88.4 R28, [R212+0x900] ;  /* 0x00090000d41c783b */ /* 0x000f620000004200 */
[--C-:B------:R-:W-:Y:S02]  /*48c0*/  FFMA.FTZ R119, R119, c[0x0][0x2d0], -R130.reuse ;  /* 0x0000b40077777a23 */ /* 0x100fe40000010882 */
[--C-:B------:R-:W-:Y:S01]  /*48d0*/  FFMA.FTZ R128, R139, c[0x0][0x2d0], -R130.reuse ;  /* 0x0000b4008b807a23 */ /* 0x100fe20000010882 */
[----:B------:R-:W1:Y:S01]  /*48e0*/  LDSM.16.MT88.4 R24, [R210+0x900] ;  /* 0x00090000d218783b */ /* 0x000e620000004200 */
[----:B------:R-:W-:Y:S01]  /*48f0*/  MUFU.EX2 R46, R46 ;  /* 0x0000002e002e7308 */ /* 0x000fe20000000800 */
[----:B------:R-:W-:-:S02]  /*4900*/  FFMA.FTZ R129, R129, c[0x0][0x2d0], -R130 ;  /* 0x0000b40081817a23 */ /* 0x000fc40000010882 */
[--C-:B------:R-:W-:Y:S02]  /*4910*/  FFMA.FTZ R132, R137, c[0x0][0x2d0], -R130.reuse ;  /* 0x0000b40089847a23 */ /* 0x100fe40000010882 */
[--C-:B------:R-:W-:Y:S02]  /*4920*/  FFMA.FTZ R137, R158, c[0x0][0x2d0], -R135.reuse ;  /* 0x0000b4009e897a23 */ /* 0x100fe40000010887 */
[----:B------:R-:W-:Y:S01]  /*4930*/  FFMA.FTZ R139, R150, c[0x0][0x2d0], -R135 ;  /* 0x0000b400968b7a23 */ /* 0x000fe20000010887 */
[----:B------:R-:W2:Y:S01]  /*4940*/  MUFU.EX2 R45, R45 ;  /* 0x0000002d002d7308 */ /* 0x000ea20000000800 */
[----:B----4-:R-:W-:Y:S01]  /*4950*/  F2FP.BF16.PACK_AB R65, R118, R49 ;  /* 0x000000317641723e */ /* 0x010fe200000010ff */
[--C-:B------:R-:W-:Y:S02]  /*4960*/  FFMA.FTZ R141, R141, c[0x0][0x2d0], -R130.reuse ;  /* 0x0000b4008d8d7a23 */ /* 0x100fe40000010882 */
[--C-:B------:R-:W-:Y:S02]  /*4970*/  FFMA.FTZ R150, R159, c[0x0][0x2d0], -R130.reuse ;  /* 0x0000b4009f967a23 */ /* 0x100fe40000010882 */
[----:B------:R-:W-:-:S02]  /*4980*/  FFMA.FTZ R149, R149, c[0x0][0x2d0], -R130 ;  /* 0x0000b40095957a23 */ /* 0x000fc40000010882 */
[----:B------:R-:W-:Y:S01]  /*4990*/  MUFU.EX2 R42, R42 ;  /* 0x0000002a002a7308 */ /* 0x000fe20000000800 */
[--C-:B------:R-:W-:Y:S02]  /*49a0*/  FFMA.FTZ R158, R157, c[0x0][0x2d0], -R130.reuse ;  /* 0x0000b4009d9e7a23 */ /* 0x100fe40000010882 */
[--C-:B------:R-:W-:Y:S02]  /*49b0*/  FFMA.FTZ R157, R160, c[0x0][0x2d0], -R135.reuse ;  /* 0x0000b400a09d7a23 */ /* 0x100fe40000010887 */
[----:B------:R-:W-:Y:S02]  /*49c0*/  FFMA.FTZ R159, R156, c[0x0][0x2d0], -R135 ;  /* 0x0000b4009c9f7a23 */ /* 0x000fe40000010887 */
[--C-:B------:R-:W-:Y:S01]  /*49d0*/  FFMA.FTZ R153, R153, c[0x0][0x2d0], -R130.reuse ;  /* 0x0000b40099997a23 */ /* 0x100fe20000010882 */
[----:B--2---:R-:W-:Y:S01]  /*49e0*/  F2FP.BF16.PACK_AB R67, R45, R46 ;  /* 0x0000002e2d43723e */ /* 0x004fe200000010ff */
[----:B------:R-:W2:Y:S01]  /*49f0*/  MUFU.EX2 R15, R15 ;  /* 0x0000000f000f7308 */ /* 0x000ea20000000800 */
        /* <DEDUP_REMOVED lines=10> */
[----:B------:R-:W-:Y:S01]  /*4aa0*/  FFMA.FTZ R229, R121, c[0x0][0x2d0], -R130 ;  /* 0x0000b40079e57a23 */ /* 0x000fe20000010882 */
[----:B------:R-:W4:Y:S01]  /*4ab0*/  MUFU.EX2 R2, R2 ;  /* 0x0000000200027308 */ /* 0x000f220000000800 */
[----:B------:R-:W-:-:S04]  /*4ac0*/  FADD.FTZ R49, R49, R118 ;  /* 0x0000007631317221 */ /* 0x000fc80000010000 */
[----:B------:R-:W-:Y:S01]  /*4ad0*/  FADD.FTZ R46, R46, R49 ;  /* 0x000000312e2e7221 */ /* 0x000fe20000010000 */
[----:B------:R-:W-:Y:S02]  /*4ae0*/  HMMA.16816.F32.BF16 R96, R64, R100, RZ ;  /* 0x000000644060723c */ /* 0x000fe400000418ff */
[----:B------:R-:W-:Y:S01]  /*4af0*/  MUFU.EX2 R119, R119 ;  /* 0x0000007700777308 */ /* 0x000fe20000000800 */
[----:B------:R-:W-:-:S05]  /*4b00*/  FADD.FTZ R45, R45, R46 ;  /* 0x0000002e2d2d7221 */ /* 0x000fca0000010000 */
[C---:B------:R-:W-:Y:S02]  /*4b10*/  HMMA.16816.F32.BF16 R100, R64.reuse, R102, RZ ;  /* 0x000000664064723c */ /* 0x040fe400000418ff */
[----:B------:R-:W1:Y:S06]  /*4b20*/  MUFU.EX2 R128, R128 ;  /* 0x0000008000807308 */ /* 0x000e6c0000000800 */
[C---:B------:R-:W-:Y:S02]  /*4b30*/  HMMA.16816.F32.BF16 R112, R64.reuse, R68, RZ ;  /* 0x000000444070723c */ /* 0x040fe400000418ff */
[----:B------:R-:W-:Y:S06]  /*4b40*/  MUFU.EX2 R129, R129 ;  /* 0x0000008100817308 */ /* 0x000fec0000000800 */
[C---:B------:R-:W-:Y:S02]  /*4b50*/  HMMA.16816.F32.BF16 R72, R64.reuse, R76, RZ ;  /* 0x0000004c4048723c */ /* 0x040fe400000418ff */
[----:B------:R-:W1:Y:S06]  /*4b60*/  MUFU.EX2 R132, R132 ;  /* 0x0000008400847308 */ /* 0x000e6c0000000800 */
[C---:B------:R-:W-:Y:S02]  /*4b70*/  HMMA.16816.F32.BF16 R80, R64.reuse, R84, RZ ;  /* 0x000000544050723c */ /* 0x040fe400000418ff */
[----:B------:R-:W1:Y:S06]  /*4b80*/  MUFU.EX2 R137, R137 ;  /* 0x0000008900897308 */ /* 0x000e6c0000000800 */
        /* <DEDUP_REMOVED lines=11> */
[----:B------:R-:W2:Y:S06]  /*4c40*/  MUFU.EX2 R157, R157 ;  /* 0x0000009d009d7308 */ /* 0x000eac0000000800 */
[C---:B------:R-:W-:Y:S02]  /*4c50*/  HMMA.16816.F32.BF16 R56, R64.reuse, R58, RZ ;  /* 0x0000003a4038723c */ /* 0x040fe400000418ff */
[----:B------:R-:W3:Y:S06]  /*4c60*/  MUFU.EX2 R159, R159 ;  /* 0x0000009f009f7308 */ /* 0x000eec0000000800 */
[C---:B-1----:R-:W-:Y:S02]  /*4c70*/  HMMA.16816.F32.BF16 R60, R64.reuse, R4, RZ ;  /* 0x00000004403c723c */ /* 0x042fe400000418ff */
[----:B------:R-:W-:Y:S05]  /*4c80*/  MUFU.EX2 R153, R153 ;  /* 0x0000009900997308 */ /* 0x000fea0000000800 */
[----:B------:R-:W-:Y:S01]  /*4c90*/  F2FP.BF16.PACK_AB R4, R41, R48 ;  /* 0x000000302904723e */ /* 0x000fe200000010ff */
[----:B------:R-:W-:Y:S01]  /*4ca0*/  HMMA.16816.F32.BF16 R64, R64, R6, RZ ;  /* 0x000000064040723c */ /* 0x000fe200000418ff */
[----:B--2---:R-:W-:Y:S01]  /*4cb0*/  F2FP.BF16.PACK_AB R5, R15, R42 ;  /* 0x0000002a0f05723e */ /* 0x004fe200000010ff */
[----:B------:R-:W1:Y:S01]  /*4cc0*/  MUFU.EX2 R156, R156 ;  /* 0x0000009c009c7308 */ /* 0x000e620000000800 */
[----:B------:R-:W-:-:S04]  /*4cd0*/  FADD.FTZ R48, R48, R43 ;  /* 0x0000002b30307221 */ /* 0x000fc80000010000 */
[----:B------:R-:W-:Y:S01]  /*4ce0*/  F2FP.BF16.PACK_AB R6, R13, R44 ;  /* 0x0000002c0d06723e */ /* 0x000fe200000010ff */
[----:B------:R-:W-:Y:S01]  /*4cf0*/  FADD.FTZ R41, R41, R48 ;  /* 0x0000003029297221 */ /* 0x000fe20000010000 */
[----:B----4-:R-:W-:Y:S01]  /*4d00*/  F2FP.BF16.PACK_AB R7, R2, R3 ;  /* 0x000000030207723e */ /* 0x010fe200000010ff */
[----:B------:R-:W-:Y:S02]  /*4d10*/  MUFU.EX2 R151, R151 ;  /* 0x0000009700977308 */ /* 0x000fe40000000800 */
[----:B------:R-:W-:-:S04]  /*4d20*/  FADD.FTZ R44, R44, R41 ;  /* 0x000000292c2c7221 */ /* 0x000fc80000010000 */
[C---:B------:R-:W-:Y:S01]  /*4d30*/  HMMA.16816.F32.BF16 R88, R4.reuse, R16, R88 ;  /* 0x000000100458723c */ /* 0x040fe20000041858 */
[----:B------:R-:W-:Y:S01]  /*4d40*/  FADD.FTZ R13, R13, R44 ;  /* 0x0000002c0d0d7221 */ /* 0x000fe20000010000 */
[----:B------:R-:W2:Y:S06]  /*4d50*/  MUFU.EX2 R160, R160 ;  /* 0x000000a000a07308 */ /* 0x000eac0000000800 */
[C---:B------:R-:W-:Y:S01]  /*4d60*/  HMMA.16816.F32.BF16 R92, R4.reuse, R18, R92 ;  /* 0x00000012045c723c */ /* 0x040fe2000004185c */
[----:B------:R-:W4:Y:S01]  /*4d70*/  LDSM.16.MT88.4 R16, [R208+0x3900] ;  /* 0x00390000d010783b */ /* 0x000f220000004200 */
[----:B------:R-:W-:Y:S06]  /*4d80*/  MUFU.EX2 R140, R140 ;  /* 0x0000008c008c7308 */ /* 0x000fec0000000800 */
[C---:B---3--:R-:W-:Y:S02]  /*4d90*/  HMMA.16816.F32.BF16 R96, R4.reuse, R8, R96 ;  /* 0x000000080460723c */ /* 0x048fe40000041860 */
[----:B------:R-:W3:Y:S06]  /*4da0*/  MUFU.EX2 R143, R143 ;  /* 0x0000008f008f7308 */ /* 0x000eec0000000800 */
[C---:B------:R-:W-:Y:S01]  /*4db0*/  HMMA.16816.F32.BF16 R100, R4.reuse, R10, R100 ;  /* 0x0000000a0464723c */ /* 0x040fe20000041864 */
[----:B------:R-:W1:Y:S01]  /*4dc0*/  LDSM.16.MT88.4 R8, [R208+0x1100] ;  /* 0x00110000d008783b */ /* 0x000e620000004200 */
[----:B------:R-:W-:Y:S06]  /*4dd0*/  MUFU.EX2 R136, R136 ;  /* 0x0000008800887308 */ /* 0x000fec0000000800 */
[C---:B-----5:R-:W-:Y:S02]  /*4de0*/  HMMA.16816.F32.BF16 R112, R4.reuse, R28, R112 ;  /* 0x0000001c0470723c */ /* 0x060fe40000041870 */
[----:B------:R-:W5:Y:S06]  /*4df0*/  MUFU.EX2 R135, R135 ;  /* 0x0000008700877308 */ /* 0x000f6c0000000800 */
        /* <DEDUP_REMOVED lines=8> */
[C---:B------:R-:W-:Y:S08]  /*4e80*/  HMMA.16816.F32.BF16 R80, R4.reuse, R20, R80 ;  /* 0x000000140450723c */ /* 0x040ff00000041850 */
[C---:B------:R-:W-:Y:S01]  /*4e90*/  HMMA.16816.F32.BF16 R84, R4.reuse, R22, R84 ;  /* 0x000000160454723c */ /* 0x040fe20000041854 */
[----:B------:R-:W-:Y:S07]  /*4ea0*/  LDSM.16.MT88.4 R20, [R209+0x1100] ;  /* 0x00110000d114783b */ /* 0x000fee0000004200 */
[C---:B------:R-:W-:Y:S08]  /*4eb0*/  HMMA.16816.F32.BF16 R108, R4.reuse, R36, R108 ;  /* 0x00000024046c723c */ /* 0x040ff0000004186c */
[C---:B------:R-:W-:Y:S01]  /*4ec0*/  HMMA.16816.F32.BF16 R104, R4.reuse, R38, R104 ;  /* 0x000000260468723c */ /* 0x040fe20000041868 */
[----:B------:R-:W-:Y:S07]  /*4ed0*/  LDSM.16.MT88.4 R36, [R210+0x4100] ;  /* 0x00410000d224783b */ /* 0x000fee0000004200 */
[C---:B------:R-:W-:Y:S08]  /*4ee0*/  HMMA.16816.F32.BF16 R52, R4.reuse, R32, R52 ;  /* 0x000000200434723c */ /* 0x040ff00000041834 */
[C---:B------:R-:W-:Y:S01]  /*4ef0*/  HMMA.16816.F32.BF16 R56, R4.reuse, R34, R56 ;  /* 0x000000220438723c */ /* 0x040fe20000041838 */
[----:B------:R-:W-:Y:S07]  /*4f00*/  LDSM.16.MT88.4 R32, [R209+0x4100] ;  /* 0x00410000d120783b */ /* 0x000fee0000004200 */
[C---:B----4-:R-:W-:Y:S08]  /*4f10*/  HMMA.16816.F32.BF16 R60, R4.reuse, R16, R60 ;  /* 0x00000010043c723c */ /* 0x050ff0000004183c */
[----:B------:R-:W-:Y:S01]  /*4f20*/  HMMA.16816.F32.BF16 R64, R4, R18, R64 ;  /* 0x000000120440723c */ /* 0x000fe20000041840 */
[----:B------:R-:W4:Y:S06]  /*4f30*/  LDSM.16.MT88.4 R16, [R212+0x4100] ;  /* 0x00410000d410783b */ /* 0x000f2c0000004200 */
        /* <DEDUP_REMOVED lines=11> */
[C---:B------:R-:W-:Y:S08]  /*4ff0*/  HMMA.16816.F32.BF16 R72, R4.reuse, R24, R72 ;  /* 0x000000180448723c */ /* 0x040ff00000041848 */
[C---:B----4-:R-:W-:Y:S08]  /*5000*/  HMMA.16816.F32.BF16 R96, R4.reuse, R16, R96 ;  /* 0x000000100460723c */ /* 0x050ff00000041860 */
[C---:B------:R-:W-:Y:S01]  /*5010*/  HMMA.16816.F32.BF16 R100, R4.reuse, R18, R100 ;  /* 0x000000120464723c */ /* 0x040fe20000041864 */
[----:B------:R-:W4:Y:S07]  /*5020*/  LDSM.16.MT88.4 R16, [R208+0x1900] ;  /* 0x00190000d010783b */ /* 0x000f2e0000004200 */
        /* <DEDUP_REMOVED lines=24> */
[----:B----4-:R-:W-:Y:S01]  /*51b0*/  HMMA.16816.F32.BF16 R88, R4, R16, R88 ;  /* 0x000000100458723c */ /* 0x010fe20000041858 */
[----:B------:R-:W-:-:S07]  /*51c0*/  FADD.FTZ R148, R139, R148 ;  /* 0x000000948b947221 */ /* 0x000fce0000010000 */
[C---:B------:R-:W-:Y:S01]  /*51d0*/  HMMA.16816.F32.BF16 R92, R4.reuse, R18, R92 ;  /* 0x00000012045c723c */ /* 0x040fe2000004185c */
[----:B------:R-:W4:Y:S07]  /*51e0*/  LDSM.16.MT88.4 R16, [R208+0x4900] ;  /* 0x00490000d010783b */ /* 0x000f2e0000004200 */
[C---:B-1----:R-:W-:Y:S08]  /*51f0*/  HMMA.16816.F32.BF16 R96, R4.reuse, R8, R96 ;  /* 0x000000080460723c */ /* 0x042ff00000041860 */
        /* <DEDUP_REMOVED lines=14> */
[C---:B--2---:R-:W-:Y:S08]  /*52e0*/  HMMA.16816.F32.BF16 R52, R4.reuse, R32, R52 ;  /* 0x000000200434723c */ /* 0x044ff00000041834 */
[C---:B------:R-:W-:Y:S01]  /*52f0*/  HMMA.16816.F32.BF16 R56, R4.reuse, R34, R56 ;  /* 0x000000220438723c */ /* 0x040fe20000041838 */
[----:B------:R-:W-:Y:S07]  /*5300*/  LDSM.16.MT88.4 R32, [R209+0x5100] ;  /* 0x00510000d120783b */ /* 0x000fee0000004200 */
[C---:B----4-:R-:W-:Y:S08]  /*5310*/  HMMA.16816.F32.BF16 R60, R4.reuse, R16, R60 ;  /* 0x00000010043c723c */ /* 0x050ff0000004183c */
        /* <DEDUP_REMOVED lines=14> */
[C---:B------:R-:W-:Y:S01]  /*5400*/  HMMA.16816.F32.BF16 R76, R4.reuse, R26, R76 ;  /* 0x0000001a044c723c */ /* 0x040fe2000004184c */
[----:B------:R-:W4:Y:S07]  /*5410*/  LDSM.16.MT88.4 R24, [R210+0x2900] ;  /* 0x00290000d218783b */ /* 0x000f2e0000004200 */
[C---:B------:R-:W-:Y:S07]  /*5420*/  HMMA.16816.F32.BF16 R108, R4.reuse, R36, R108 ;  /* 0x00000024046c723c */ /* 0x040fee000004186c */
[----:B------:R-:W-:Y:S01]  /*5430*/  FFMA.FTZ R36, R123, c[0x0][0x2d0], -R130 ;  /* 0x0000b4007b247a23 */ /* 0x000fe20000010882 */
[C---:B------:R-:W-:Y:S05]  /*5440*/  HMMA.16816.F32.BF16 R112, R4.reuse, R28, R112 ;  /* 0x0000001c0470723c */ /* 0x040fea0000041870 */
[----:B------:R-:W1:Y:S03]  /*5450*/  MUFU.EX2 R36, R36 ;  /* 0x0000002400247308 */ /* 0x000e660000000800 */
        /* <DEDUP_REMOVED lines=14> */
[----:B---3--:R-:W-:Y:S01]  /*5540*/  F2FP.BF16.PACK_AB R4, R143, R140 ;  /* 0x0000008c8f04723e */ /* 0x008fe200000010ff */
[----:B------:R-:W-:Y:S01]  /*5550*/  FADD.FTZ R140, R140, R159 ;  /* 0x0000009f8c8c7221 */ /* 0x000fe20000010000 */
[----:B-----5:R-:W-:-:S02]  /*5560*/  F2FP.BF16.PACK_AB R6, R135, R136 ;  /* 0x000000888706723e */ /* 0x020fc400000010ff */
[----:B------:R-:W-:Y:S01]  /*5570*/  F2FP.BF16.PACK_AB R5, R134, R133 ;  /* 0x000000858605723e */ /* 0x000fe200000010ff */
[----:B------:R-:W-:Y:S01]  /*5580*/  FADD.FTZ R143, R143, R140 ;  /* 0x0000008c8f8f7221 */ /* 0x000fe20000010000 */
[----:B------:R-:W-:-:S03]  /*5590*/  F2FP.BF16.PACK_AB R7, R229, R36 ;  /* 0x00000024e507723e */ /* 0x000fc600000010ff */
[----:B------:R-:W-:-:S04]  /*55a0*/  FADD.FTZ R136, R136, R143 ;  /* 0x0000008f88887221 */ /* 0x000fc80000010000 */
[----:B----4-:R-:W-:Y:S01]  /*55b0*/  HMMA.16816.F32.BF16 R72, R4, R24, R72 ;  /* 0x000000180448723c */ /* 0x010fe20000041848 */
        /* <DEDUP_REMOVED lines=33> */
[----:B------:R-:W-:-:S05]  /*57d0*/  FADD.FTZ R229, R229, R36 ;  /* 0x00000024e5e57221 */ /* 0x000fca0000010000 */
[C---:B------:R-:W-:Y:S08]  /*57e0*/  HMMA.16816.F32.BF16 R104, R4.reuse, R22, R104 ;  /* 0x000000160468723c */ /* 0x040ff00000041868 */
        /* <DEDUP_REMOVED lines=17> */
.L_x_1817:
[----:B------:R-:W-:Y:S02]  /*5900*/  UMOV UR5, 0x1 ;  /* 0x0000000100057882 */ /* 0x000fe40000000000 */
[----:B------:R-:W-:Y:S02]  /*5910*/  ULDC UR4, c[0x0][0x32c] ;  /* 0x0000cb0000047ab9 */ /* 0x000fe40000000800 */
[----:B------:R-:W-:-:S03]  /*5920*/  UISETP.NE.AND UP0, UPT, UR5, UR4, UPT ;  /* 0x000000040500728c */ /* 0x000fc6000bf05270 */
[----:B------:R-:W-:Y:S02]  /*5930*/  ULDC.64 UR4, c[0x0][0x330] ;  /* 0x0000cc0000047ab9 */ /* 0x000fe40000000a00 */
[----:B------:R-:W-:-:S06]  /*5940*/  UIMAD.WIDE.U32 UR22, UR19, UR4, URZ ;  /* 0x00000004131672a5 */ /* 0x000fcc000f8e003f */
[----:B------:R-:W-:Y:S02]  /*5950*/  @UP0 USHF.R.U32.HI UR19, URZ, UR5, UR23 ;  /* 0x000000053f130299 */ /* 0x000fe40008011617 */
.L_x_1818:
[----:B------:R-:W-:Y:S02]  /*5960*/  ULDC UR4, c[0x0][0x32c] ;  /* 0x0000cb0000047ab9 */ /* 0x000fe40000000800 */
[----:B------:R-:W-:-:S04]  /*5970*/  UIMAD UR4, UR19, UR4, UR4 ;  /* 0x00000004130472a4 */ /* 0x000fc8000f8e0204 */
[----:B------:R-:W-:-:S04]  /*5980*/  UISETP.LT.AND UP0, UPT, UR18, UR4, UPT ;  /* 0x000000041200728c */ /* 0x000fc8000bf01270 */
[----:B------:R-:W-:-:S03]  /*5990*/  USEL UR18, UR18, UR4, UP0 ;  /* 0x0000000412127287 */ /* 0x000fc60008000000 */
.L_x_1816:
        /* <DEDUP_REMOVED lines=15> */
.L_x_1830:
        /* <DEDUP_REMOVED lines=18> */
[----:B------:R-:W-:Y:S03]  /*5bb0*/  SHF.R.S32.HI R4, RZ, 0x1f, R216 ;  /* 0x0000001fff047819 */ /* 0x000fe600000114d8 */
        /* <DEDUP_REMOVED lines=25> */
[----:B----4-:R-:W-:Y:S01]  /*5d50*/  IADD3 R6, P6, R7, R236, RZ ;  /* 0x000000ec07067210 */ /* 0x010fe20007fde0ff */
[----:B------:R2:W-:Y:S01]  /*5d60*/  LDGSTS.E.BYPASS.LTC128B.128 [R225], [R10.64], !P4 ;  /* 0x000000000ae17fae */ /* 0x0005e2000e101d4e */
[C---:B-1----:R-:W-:Y:S02]  /*5d70*/  IMAD.X R9, R4.reuse, 0x1, R237, P2 ;  /* 0x0000000104097824 */ /* 0x042fe400010e06ed */
[----:B------:R-:W-:Y:S01]  /*5d80*/  IMAD.X R15, R4, 0x1, R235, P0 ;  /* 0x00000001040f7824 */ /* 0x000fe200000e06eb */
[----:B------:R-:W-:Y:S01]  /*5d90*/  IADD3 R4, P2, P0, R5, R7, R234 ;  /* 0x0000000705047210 */ /* 0x000fe2000785e0ea */
[----:B------:R-:W-:Y:S01]  /*5da0*/  IMAD.X R7, R0, 0x1, R237, P6 ;  /* 0x0000000100077824 */ /* 0x000fe200030e06ed */
[----:B------:R2:W-:Y:S01]  /*5db0*/  LDGSTS.E.BYPASS.LTC128B.128 [R224], [R8.64], !P5 ;  /* 0x0000000008e07fae */ /* 0x0005e2000e901d4e */
[----:B------:R-:W-:Y:S02]  /*5dc0*/  ISETP.NE.U32.AND P6, PT, R232, RZ, PT ;  /* 0x000000ffe800720c */ /* 0x000fe40003fc5070 */
[----:B------:R-:W-:Y:S01]  /*5dd0*/  IADD3.X R5, RZ, R0, R235, P2, P0 ;  /* 0x00000000ff057210 */ /* 0x000fe200017e04eb */
[----:B------:R2:W-:Y:S04]  /*5de0*/  LDGSTS.E.BYPASS.LTC128B.128 [R223], [R14.64], !P4 ;  /* 0x000000000edf7fae */ /* 0x0005e8000e101d4e */
[----:B------:R2:W-:Y:S06]  /*5df0*/  LDGSTS.E.BYPASS.LTC128B.128 [R226+0x2000], [R6.64], !P5 ;  /* 0x0200000006e27fae */ /* 0x0005ec000e901d4e */
[----:B------:R2:W-:Y:S02]  /*5e00*/  LDGSTS.E.BYPASS.LTC128B.128.ZFILL [R226+0x5000], [R4.64], P6 ;  /* 0x0500000004e27fae */ /* 0x0005e4000b141d4e */
.L_x_1820:
        /* <DEDUP_REMOVED lines=22> */
[----:B------:R-:W1:Y:S07]  /*5f70*/  LDSM.16.M88.4 R148, [R202] ;  /* 0x00000000ca94783b */ /* 0x000e6e0000000200 */
        /* <DEDUP_REMOVED lines=58> */
[----:B------:R-:W5:Y:S07]  /*6320*/  LDSM.16.M88.4 R136, [R211+0xb100] ;  /* 0x00b10000d388783b */ /* 0x000f6e0000000200 */
[C---:B------:R-:W-:Y:S08]  /*6330*/  HMMA.16816.F32.BF16 R28, R180.reuse, R140, R28 ;  /* 0x0000008cb41c723c */ /* 0x040ff0000004181c */
[C---:B------:R-:W-:Y:S01]  /*6340*/  HMMA.16816.F32.BF16 R32, R180.reuse, R142, R32 ;  /* 0x0000008eb420723c */ /* 0x040fe20000041820 */
[----:B------:R-:W-:Y:S07]  /*6350*/  LDSM.16.M88.4 R140, [R211+0xc100] ;  /* 0x00c10000d38c783b */ /* 0x000fee0000000200 */
        /* <DEDUP_REMOVED lines=14> */
[----:B------:R-:W-:Y:S07]  /*6440*/  LDSM.16.M88.4 R160, [R202+0x4800] ;  /* 0x00480000caa0783b */ /* 0x000fee0000000200 */
[C---:B---3--:R-:W-:Y:S08]  /*6450*/  HMMA.16816.F32.BF16 R28, R184.reuse, R120, R28 ;  /* 0x00000078b81c723c */ /* 0x048ff0000004181c */
[C---:B------:R-:W-:Y:S01]  /*6460*/  HMMA.16816.F32.BF16 R32, R184.reuse, R122, R32 ;  /* 0x0000007ab820723c */ /* 0x040fe20000041820 */
[----:B------:R-:W3:Y:S07]  /*6470*/  LDSM.16.M88.4 R120, [R202+0x3000] ;  /* 0x00300000ca78783b */ /* 0x000eee0000000200 */
[C---:B----4-:R-:W-:Y:S08]  /*6480*/  HMMA.16816.F32.BF16 R36, R184.reuse, R128, R36 ;  /* 0x00000080b824723c */ /* 0x050ff00000041824 */
[C---:B------:R-:W-:Y:S01]  /*6490*/  HMMA.16816.F32.BF16 R40, R184.reuse, R130, R40 ;  /* 0x00000082b828723c */ /* 0x040fe20000041828 */
[----:B------:R-:W4:Y:S07]  /*64a0*/  LDSM.16.M88.4 R128, [R202+0x3800] ;  /* 0x00380000ca80783b */ /* 0x000f2e0000000200 */
[C---:B-1----:R-:W-:Y:S08]  /*64b0*/  HMMA.16816.F32.BF16 R44, R184.reuse, R132, R44 ;  /* 0x00000084b82c723c */ /* 0x042ff0000004182c */
[----:B------:R-:W-:Y:S01]  /*64c0*/  HMMA.16816.F32.BF16 R48, R184, R134, R48 ;  /* 0x00000086b830723c */ /* 0x000fe20000041830 */
[----:B------:R-:W1:Y:S07]  /*64d0*/  LDSM.16.M88.4 R132, [R202+0x4000] ;  /* 0x00400000ca84783b */ /* 0x000e6e0000000200 */
[C---:B-----5:R-:W-:Y:S08]  /*64e0*/  HMMA.16816.F32.BF16 R4, R188.reuse, R136, R4 ;  /* 0x00000088bc04723c */ /* 0x060ff00000041804 */
[C---:B------:R-:W-:Y:S01]  /*64f0*/  HMMA.16816.F32.BF16 R8, R188.reuse, R138, R8 ;  /* 0x0000008abc08723c */ /* 0x040fe20000041808 */
[----:B------:R-:W5:Y:S01]  /*6500*/  LDSM.16.M88.4 R136, [R202+0x5800] ;  /* 0x00580000ca88783b */ /* 0x000f620000000200 */
[----:B------:R-:W-:Y:S06]  /*6510*/  DEPBAR.LE SB0, 0x0 ;  /* 0x000080000000791a */ /* 0x000fec0000000000 */
[C---:B--2---:R-:W-:Y:S01]  /*6520*/  HMMA.16816.F32.BF16 R12, R188.reuse, R116, R12 ;  /* 0x00000074bc0c723c */ /* 0x044fe2000004180c */
[----:B------:R-:W-:Y:S07]  /*6530*/  BAR.SYNC.DEFER_BLOCKING 0x0 ;  /* 0x0000000000007b1d */ /* 0x000fee0000010000 */
        /* <DEDUP_REMOVED lines=9> */
[C---:B---3--:R-:W-:Y:S08]  /*65d0*/  HMMA.16816.F32.BF16 R4, R192.reuse, R120, R4 ;  /* 0x00000078c004723c */ /* 0x048ff00000041804 */
[C---:B------:R-:W-:Y:S08]  /*65e0*/  HMMA.16816.F32.BF16 R8, R192.reuse, R122, R8 ;  /* 0x0000007ac008723c */ /* 0x040ff00000041808 */
        /* <DEDUP_REMOVED lines=8> */
[C---:B-----5:R-:W-:Y:S08]  /*6670*/  HMMA.16816.F32.BF16 R44, R192.reuse, R136, R44 ;  /* 0x00000088c02c723c */ /* 0x060ff0000004182c */
[----:B------:R-:W-:Y:S01]  /*6680*/  HMMA.16816.F32.BF16 R48, R192, R138, R48 ;  /* 0x0000008ac030723c */ /* 0x000fe20000041830 */
[----:B------:R-:W-:-:S07]  /*6690*/  @!P0 BRA `(.L_x_1821) ;  /* 0x0000035000008947 */ /* 0x000fce0003800000 */
[----:B------:R-:W-:Y:S02]  /*66a0*/  IMAD R0, R238, 0x60, R220 ;  /* 0x00000060ee007824 */ /* 0x000fe400078e02dc */
[----:B------:R-:W-:Y:S03]  /*66b0*/  IMAD.MOV.U32 R216, RZ, RZ, RZ ;  /* 0x000000ffffd87224 */ /* 0x000fe600078e00ff */
[----:B------:R-:W-:Y:S05]  /*66c0*/  IADD3 R217, R0, -0x60, R219 ;  /* 0xffffffa000d97810 */ /* 0x000fea0007ffe0db */
        /* <DEDUP_REMOVED lines=30> */
[----:B------:R-:W5:Y:S01]  /*68b0*/  SHFL.IDX PT, R0, R132, 0x2, 0x181f ;  /* 0x00581f0084007f89 */ /* 0x000f6200000e0000 */
[C---:B-1----:R-:W-:Y:S02]  /*68c0*/  IADD3 R128, P0, R123.reuse, R236, RZ ;  /* 0x000000ec7b807210 */ /* 0x042fe40007f1e0ff */
[----:B------:R-:W-:Y:S03]  /*68d0*/  IADD3 R122, P6, R123, R234, RZ ;  /* 0x000000ea7b7a7210 */ /* 0x000fe60007fde0ff */
[C---:B--2---:R-:W-:Y:S02]  /*68e0*/  IMAD.X R129, R118.reuse, 0x1, R237, P0 ;  /* 0x0000000176817824 */ /* 0x044fe400000e06ed */
[----:B------:R-:W-:Y:S01]  /*68f0*/  IMAD.X R123, R118, 0x1, R235, P6 ;  /* 0x00000001767b7824 */ /* 0x000fe200030e06eb */
[C---:B---3--:R-:W-:Y:S02]  /*6900*/  IADD3 R120, P2, R121.reuse, R236, RZ ;  /* 0x000000ec79787210 */ /* 0x048fe40007f5e0ff */
[----:B------:R1:W-:Y:S01]  /*6910*/  LDGSTS.E.BYPASS.LTC128B.128 [R218+0x8100], [R128.64], !P5 ;  /* 0x0810000080da7fae */ /* 0x0003e2000e901d4e */
[----:B------:R-:W-:Y:S02]  /*6920*/  IADD3 R130, P0, R121, R234, RZ ;  /* 0x000000ea79827210 */ /* 0x000fe40007f1e0ff */
[----:B----4-:R-:W-:Y:S01]  /*6930*/  IADD3 R118, P6, R119, R236, RZ ;  /* 0x000000ec77767210 */ /* 0x010fe20007fde0ff */
[----:B------:R1:W-:Y:S01]  /*6940*/  LDGSTS.E.BYPASS.LTC128B.128 [R218+0xb100], [R122.64], !P4 ;  /* 0x0b1000007ada7fae */ /* 0x0003e2000e101d4e */
[C---:B-----5:R-:W-:Y:S02]  /*6950*/  IMAD.X R121, R116.reuse, 0x1, R237, P2 ;  /* 0x0000000174797824 */ /* 0x060fe400010e06ed */
        /* <DEDUP_REMOVED lines=9> */
.L_x_1821:
[----:B-1----:R-:W-:Y:S01]  /*69f0*/  IMAD.MOV.U32 R121, RZ, RZ, R221 ;  /* 0x000000ffff797224 */ /* 0x002fe200078e00dd */
        /* <DEDUP_REMOVED lines=9> */
[----:B------:R-:W1:Y:S01]  /*6a90*/  SHFL.IDX PT, R129, R121, RZ, 0x1c1f ;  /* 0x001c1fff79817589 */ /* 0x000e6200000e0000 */
        /* <DEDUP_REMOVED lines=22> */
.L_x_1824:
[----:B------:R-:W-:Y:S04]  /*6c00*/  MOV R116, c[0x0][0x32c] ;  /* 0x0000cb0000747a02 */ /* 0x000fe80000000f00 */
[----:B------:R-:W-:Y:S11]  /*6c10*/  ISETP.NE.AND P0, PT, R116, 0x1, PT ;  /* 0x000000017400780c */ /* 0x000ff60003f05270 */
[----:B------:R-:W-:Y:S02]  /*6c20*/  @!UPT UIADD3 URZ, URZ, URZ, URZ ;  /* 0x0000003f3f3ff290 */ /* 0x000fe4000fffe03f */
[----:B------:R-:W-:Y:S05]  /*6c30*/  @P0 IMAD.HI.U32 R116, R118, c[0x0][0x330], RZ ;  /* 0x0000cc0076740a27 */ /* 0x000fea00078e00ff */
[----:B------:R-:W-:Y:S02]  /*6c40*/  @P0 SHF.R.U32.HI R118, RZ, c[0x0][0x334], R116 ;  /* 0x0000cd00ff760a19 */ /* 0x000fe40000011674 */
.L_x_1825:
[----:B------:R-:W-:Y:S05]  /*6c50*/  BSYNC B0 ;  /* 0x0000000000007941 */ /* 0x000fea0003800000 */
.L_x_1823:
[----:B------:R-:W-:Y:S04]  /*6c60*/  IMAD.IADD R129, R119, 0x1, -R222 ;  /* 0x0000000177817824 */ /* 0x000fe800078e0ade */
[----:B------:R-:W-:Y:S05]  /*6c70*/  IMAD R129, R118, c[0x0][0x32c], R129 ;  /* 0x0000cb0076817a24 */ /* 0x000fea00078e0281 */
[----:B------:R-:W-:Y:S02]  /*6c80*/  IADD3 R116, R129, c[0x0][0x32c], RZ ;  /* 0x0000cb0081747a10 */ /* 0x000fe40007ffe0ff */
[----:B------:R-:W-:Y:S02]  /*6c90*/  IMNMX R122, R122, R129, !PT ;  /* 0x000000817a7a7217 */ /* 0x000fe40007800200 */
[----:B------:R-:W-:Y:S02]  /*6ca0*/  IMNMX R123, R123, R116, PT ;  /* 0x000000747b7b7217 */ /* 0x000fe40003800200 */
.L_x_1822:
[C---:B------:R-:W-:Y:S02]  /*6cb0*/  ISETP.GE.AND P0, PT, R119.reuse, 0x1, PT ;  /* 0x000000017700780c */ /* 0x040fe40003f06270 */
[----:B------:R-:W-:Y:S02]  /*6cc0*/  ISETP.GE.AND P2, PT, R119, 0x2, PT ;  /* 0x000000027700780c */ /* 0x000fe40003f46270 */
[----:B------:R-:W-:Y:S02]  /*6cd0*/  LOP3.LUT R227, R227, 0xffdfffff, RZ, 0xc0, !PT ;  /* 0xffdfffffe3e37812 */ /* 0x000fe400078ec0ff */
[----:B------:R-:W-:Y:S07]  /*6ce0*/  ISETP.GE.AND P6, PT, R119, 0x59, PT ;  /* 0x000000597700780c */ /* 0x000fee0003fc6270 */
[----:B------:R-:W-:Y:S02]  /*6cf0*/  @P0 LOP3.LUT R227, R227, 0x200000, RZ, 0xfc, !PT ;  /* 0x00200000e3e30812 */ /* 0x000fe400078efcff */
[----:B------:R-:W-:Y:S02]  /*6d00*/  ISETP.GT.AND P0, PT, R122, RZ, !P0 ;  /* 0x000000ff7a00720c */ /* 0x000fe40004704270 */
[----:B------:R-:W-:Y:S02]  /*6d10*/  LOP3.LUT R227, R227, 0xffefffff, RZ, 0xc0, !PT ;  /* 0xffefffffe3e37812 */ /* 0x000fe400078ec0ff */
[----:B------:R-:W-:Y:S02]  /*6d20*/  ISETP.LT.OR P0, PT, R123, 0x1, P0 ;  /* 0x000000017b00780c */ /* 0x000fe40000701670 */
[----:B------:R-:W-:Y:S02]  /*6d30*/  @P2 LOP3.LUT R227, R227, 0x100000, RZ, 0xfc, !PT ;  /* 0x00100000e3e32812 */ /* 0x000fe400078efcff */
[----:B------:R-:W-:Y:S02]  /*6d40*/  FSEL R120, R4, -INF , !P0 ;  /* 0xff80000004787808 */ /* 0x000fe40004000000 */
[C---:B------:R-:W-:Y:S01]  /*6d50*/  ISETP.GT.AND P0, PT, R122.reuse, 0x1, !P2 ;  /* 0x000000017a00780c */ /* 0x040fe20005704270 */
[----:B------:R-:W1:Y:S01]  /*6d60*/  SHFL.IDX PT, R4, R121, 0x1, 0x1c1f ;  /* 0x003c1f0079047f89 */ /* 0x000e6200000e0000 */
[----:B------:R-:W-:Y:S02]  /*6d70*/  ISETP.GE.AND P2, PT, R119, 0x9, PT ;  /* 0x000000097700780c */ /* 0x000fe40003f46270 */
[----:B------:R-:W-:Y:S02]  /*6d80*/  ISETP.LT.OR P0, PT, R123, 0x2, P0 ;  /* 0x000000027b00780c */ /* 0x000fe40000701670 */
[----:B------:R-:W-:Y:S02]  /*6d90*/  LOP3.LUT R227, R227, 0xfff7ffff, RZ, 0xc0, !PT ;  /* 0xfff7ffffe3e37812 */ /* 0x000fe400078ec0ff */
[----:B------:R-:W-:Y:S02]  /*6da0*/  FSEL R118, R5, -INF , !P0 ;  /* 0xff80000005767808 */ /* 0x000fe40004000000 */
[----:B------:R-:W-:Y:S04]  /*6db0*/  ISETP.GT.AND P0, PT, R122, 0x8, !P2 ;  /* 0x000000087a00780c */ /* 0x000fe80005704270 */
[----:B------:R-:W-:Y:S02]  /*6dc0*/  ISETP.LT.OR P0, PT, R123, 0x9, P0 ;  /* 0x000000097b00780c */ /* 0x000fe40000701670 */
[----:B------:R-:W-:Y:S02]  /*6dd0*/  @P2 LOP3.LUT R227, R227, 0x80000, RZ, 0xfc, !PT ;  /* 0x00080000e3e32812 */ /* 0x000fe400078efcff */
[----:B------:R-:W-:Y:S02]  /*6de0*/  ISETP.GE.AND P2, PT, R119, 0xa, PT ;  /* 0x0000000a7700780c */ /* 0x000fe40003f46270 */
[----:B------:R-:W-:Y:S02]  /*6df0*/  LOP3.LUT R227, R227, 0xfffbffff, RZ, 0xc0, !PT ;  /* 0xfffbffffe3e37812 */ /* 0x000fe400078ec0ff */
[----:B------:R-:W-:Y:S02]  /*6e00*/  FSEL R116, R8, -INF , !P0 ;  /* 0xff80000008747808 */ /* 0x000fe40004000000 */
[----:B------:R-:W-:Y:S01]  /*6e10*/  ISETP.GT.AND P0, PT, R122, 0x9, !P2 ;  /* 0x000000097a00780c */ /* 0x000fe20005704270 */
[--C-:B-1----:R-:W-:Y:S02]  /*6e20*/  IMAD.IADD R117, R117, 0x1, R4.reuse ;  /* 0x0000000175757824 */ /* 0x102fe400078e0204 */
[----:B------:R-:W-:Y:S01]  /*6e30*/  IMAD.IADD R0, R0, 0x1, R4 ;  /* 0x0000000100007824 */ /* 0x000fe200078e0204 */
        /* <DEDUP_REMOVED lines=11> */
[C---:B------:R-:W-:Y:S04]  /*6ef0*/  ISETP.GT.AND P0, PT, R122.reuse, 0x11, !P2 ;  /* 0x000000117a00780c */ /* 0x040fe80005704270 */
        /* <DEDUP_REMOVED lines=94> */
[C---:B------:R-:W-:Y:S02]  /*74e0*/  ISETP.GT.AND P0, PT, R122.reuse, 0x51, !P2 ;  /* 0x000000517a00780c */ /* 0x040fe40005704270 */
        /* <DEDUP_REMOVED lines=29> */
.L_x_1828:
[----:B------:R-:W-:Y:S04]  /*76c0*/  MOV R4, 0x1 ;  /* 0x0000000100047802 */ /* 0x000fe80000000f00 */
[----:B------:R-:W-:Y:S11]  /*76d0*/  ISETP.NE.AND P0, PT, R4, c[0x0][0x32c], PT ;  /* 0x0000cb0004007a0c */ /* 0x000ff60003f05270 */
[----:B------:R-:W-:Y:S02]  /*76e0*/  @!UPT UIADD3 URZ, URZ, URZ, URZ ;  /* 0x0000003f3f3ff290 */ /* 0x000fe4000fffe03f */
[----:B------:R-:W-:Y:S05]  /*76f0*/  @P0 IMAD.HI.U32 R4, R5, c[0x0][0x330], RZ ;  /* 0x0000cc0005040a27 */ /* 0x000fea00078e00ff */
[----:B------:R-:W-:Y:S02]  /*7700*/  @P0 SHF.R.U32.HI R5, RZ, c[0x0][0x334], R4 ;  /* 0x0000cd00ff050a19 */ /* 0x000fe40000011604 */
.L_x_1829:
[----:B------:R-:W-:Y:S05]  /*7710*/  BSYNC B0 ;  /* 0x0000000000007941 */ /* 0x000fea0003800000 */
.L_x_1827:
[----:B------:R-:W-:Y:S04]  /*7720*/  IMAD.IADD R4, R119, 0x1, -R222 ;  /* 0x0000000177047824 */ /* 0x000fe800078e0ade */
[----:B------:R-:W-:Y:S05]  /*7730*/  IMAD R4, R5, c[0x0][0x32c], R4 ;  /* 0x0000cb0005047a24 */ /* 0x000fea00078e0204 */
[----:B------:R-:W-:Y:S02]  /*7740*/  IADD3 R12, R4, c[0x0][0x32c], RZ ;  /* 0x0000cb00040c7a10 */ /* 0x000fe40007ffe0ff */
[----:B------:R-:W-:Y:S02]  /*7750*/  IMNMX R0, R0, R4, !PT ;  /* 0x0000000400007217 */ /* 0x000fe40007800200 */
[----:B------:R-:W-:Y:S02]  /*7760*/  IMNMX R117, R117, R12, PT ;  /* 0x0000000c75757217 */ /* 0x000fe40003800200 */
.L_x_1826:
        /* <DEDUP_REMOVED lines=70> */
[----:B------:R-:W-:Y:S01]  /*7bd0*/  LOP3.LUT P0, RZ, R227, 0x800, RZ, 0xc0, !PT ;  /* 0x00000800e3ff7812 */ /* 0x000fe2000780c0ff */
[----:B------:R-:W-:Y:S01]  /*7be0*/  LDSM.16.MT88.4 R20, [R210+0x100] ;  /* 0x00010000d214783b */ /* 0x000fe20000004200 */
        /* <DEDUP_REMOVED lines=9> */
[----:B------:R-:W-:Y:S02]  /*7c80*/  ISETP.GT.AND P6, PT, R0, 0x58, !P6 ;  /* 0x000000580000780c */ /* 0x000fe400077c4270 */
[----:B------:R-:W-:Y:S02]  /*7c90*/  ISETP.LT.OR P0, PT, R117, 0x2a, P0 ;  /* 0x0000002a7500780c */ /* 0x000fe40000701670 */
[----:B------:R-:W-:Y:S02]  /*7ca0*/  FMNMX.FTZ R10, R136, R5, !PT ;  /* 0x00000005880a7209 */ /* 0x000fe40007810000 */
[----:B------:R-:W-:Y:S02]  /*7cb0*/  FSEL R167, R27, -INF , !P0 ;  /* 0xff8000001ba77808 */ /* 0x000fe40004000000 */
[----:B------:R-:W-:Y:S01]  /*7cc0*/  LOP3.LUT P0, RZ, R227, 0x200, RZ, 0xc0, !PT ;  /* 0x00000200e3ff7812 */ /* 0x000fe2000780c0ff */
[----:B------:R-:W1:Y:S01]  /*7cd0*/  SHFL.BFLY PT, R5, R10, 0x2, 0x1f ;  /* 0x0c401f000a057f89 */ /* 0x000e6200000e0000 */
        /* <DEDUP_REMOVED lines=13> */
[----:B------:R-:W-:Y:S01]  /*7db0*/  LOP3.LUT P0, RZ, R227, 0x80, RZ, 0xc0, !PT ;  /* 0x00000080e3ff7812 */ /* 0x000fe2000780c0ff */
[----:B------:R-:W-:Y:S01]  /*7dc0*/  LDSM.16.MT88.4 R28, [R209+0x100] ;  /* 0x00010000d11c783b */ /* 0x000fe20000004200 */
        /* <DEDUP_REMOVED lines=23> */
[----:B------:R-:W-:Y:S01]  /*7f40*/  ISETP.GT.AND P0, PT, R0, 0x48, !P0 ;  /* 0x000000480000780c */ /* 0x000fe20004704270 */
[----:B------:R-:W-:Y:S03]  /*7f50*/  LDSM.16.MT88.4 R36, [R208+0x100] ;  /* 0x00010000d024783b */ /* 0x000fe60000004200 */
        /* <DEDUP_REMOVED lines=12> */
[----:B------:R-:W-:Y:S04]  /*8020*/  LOP3.LUT P0, RZ, R227, 0x1, RZ, 0xc0, !PT ;  /* 0x00000001e3ff7812 */ /* 0x000fe8000780c0ff */
[----:B------:R-:W-:Y:S02]  /*8030*/  ISETP.GT.AND P0, PT, R0, 0x51, !P0 ;  /* 0x000000510000780c */ /* 0x000fe40004704270 */
[----:B------:R-:W-:Y:S02]  /*8040*/  FMNMX.FTZ R0, R149, R4, !PT ;  /* 0x0000000495007209 */ /* 0x000fe40007810000 */
[----:B------:R-:W-:Y:S02]  /*8050*/  ISETP.LT.OR P0, PT, R117, 0x52, P0 ;  /* 0x000000527500780c */ /* 0x000fe40000701670 */
[----:B------:R-:W-:Y:S02]  /*8060*/  FSEL R117, R51, -INF , !P2 ;  /* 0xff80000033757808 */ /* 0x000fe40005000000 */
[----:B------:R-:W-:Y:S02]  /*8070*/  FSEL R139, R47, -INF , !P0 ;  /* 0xff8000002f8b7808 */ /* 0x000fe40004000000 */
[----:B------:R-:W-:Y:S02]  /*8080*/  LDSM.16.MT88.4 R44, [R212+0x3100] ;  /* 0x00310000d42c783b */ /* 0x000fe40000004200 */
        /* <DEDUP_REMOVED lines=43> */
[----:B------:R-:W2:Y:S01]  /*8340*/  LDSM.16.MT88.4 R12, [R212+0x100] ;  /* 0x00010000d40c783b */ /* 0x000ea20000004200 */
[--C-:B------:R-:W-:Y:S01]  /*8350*/  FFMA.FTZ R133, R17, c[0x0][0x2d0], -R134.reuse ;  /* 0x0000b40011857a23 */ /* 0x100fe20000010886 */
[----:B------:R-:W-:Y:S01]  /*8360*/  MUFU.EX2 R137, R137 ;  /* 0x0000008900897308 */ /* 0x000fe20000000800 */
[--C-:B------:R-:W-:Y:S01]  /*8370*/  FFMA.FTZ R131, R9, c[0x0][0x2d0], -R134.reuse ;  /* 0x0000b40009837a23 */ /* 0x100fe20000010886 */
[----:B---3--:R-:W-:Y:S01]  /*8380*/  F2FP.BF16.PACK_AB R122, R129, R118 ;  /* 0x00000076817a723e */ /* 0x008fe200000010ff */
[--C-:B------:R-:W-:Y:S02]  /*8390*/  FFMA.FTZ R130, R11, c[0x0][0x2d0], -R134.reuse ;  /* 0x0000b4000b827a23 */ /* 0x100fe40000010886 */
[----:B------:R-:W-:Y:S02]  /*83a0*/  FMUL.FTZ R2, R5, c[0x0][0x2d0] ;  /* 0x0000b40005027a20 */ /* 0x000fe40000410000 */
[--C-:B------:R-:W-:Y:S02]  /*83b0*/  FFMA.FTZ R165, R165, c[0x0][0x2d0], -R134.reuse ;  /* 0x0000b400a5a57a23 */ /* 0x100fe40000010886 */
[--C-:B------:R-:W-:Y:S01]  /*83c0*/  FFMA.FTZ R167, R167, c[0x0][0x2d0], -R134.reuse ;  /* 0x0000b400a7a77a23 */ /* 0x100fe20000010886 */
        /* <DEDUP_REMOVED lines=29> */
[----:B------:R-:W3:Y:S01]  /*85a0*/  LDSM.16.MT88.4 R68, [R210+0x3100] ;  /* 0x00310000d244783b */ /* 0x000ee20000004200 */
[C---:B------:R-:W-:Y:S02]  /*85b0*/  FMUL.FTZ R26, R2.reuse, R86 ;  /* 0x00000056021a7220 */ /* 0x040fe40000410000 */
[C---:B------:R-:W-:Y:S01]  /*85c0*/  FMUL.FTZ R27, R2.reuse, R87 ;  /* 0x00000057021b7220 */ /* 0x040fe20000410000 */
[----:B------:R-:W4:Y:S01]  /*85d0*/  MUFU.EX2 R140, R140 ;  /* 0x0000008c008c7308 */ /* 0x000f220000000800 */
        /* <DEDUP_REMOVED lines=8> */
[----:B------:R-:W-:Y:S01]  /*8660*/  LDSM.16.MT88.4 R84, [R209+0x900] ;  /* 0x00090000d154783b */ /* 0x000fe20000004200 */
[----:B------:R-:W-:Y:S01]  /*8670*/  FMUL.FTZ R54, R2, R54 ;  /* 0x0000003602367220 */ /* 0x000fe20000410000 */
[----:B-1----:R-:W-:Y:S01]  /*8680*/  F2FP.BF16.PACK_AB R123, R130, R131 ;  /* 0x00000083827b723e */ /* 0x002fe200000010ff */
[C---:B------:R-:W-:Y:S02]  /*8690*/  FMUL.FTZ R55, R2.reuse, R55 ;  /* 0x0000003702377220 */ /* 0x040fe40000410000 */
[C---:B------:R-:W-:Y:S02]  /*86a0*/  FMUL.FTZ R56, R3.reuse, R56 ;  /* 0x0000003803387220 */ /* 0x040fe40000410000 */
[C---:B------:R-:W-:Y:S01]  /*86b0*/  FMUL.FTZ R57, R3.reuse, R57 ;  /* 0x0000003903397220 */ /* 0x040fe20000410000 */
[----:B------:R-:W-:Y:S01]  /*86c0*/  LDSM.16.MT88.4 R92, [R208+0x4900] ;  /* 0x00490000d05c783b */ /* 0x000fe20000004200 */
[C---:B--2---:R-:W-:Y:S01]  /*86d0*/  HMMA.16816.F32.BF16 R4, R120.reuse, R12, R4 ;  /* 0x0000000c7804723c */ /* 0x044fe20000041804 */
[----:B------:R-:W-:Y:S04]  /*86e0*/  MUFU.EX2 R154, R154 ;  /* 0x0000009a009a7308 */ /* 0x000fe80000000800 */
[C---:B------:R-:W-:Y:S02]  /*86f0*/  FMUL.FTZ R58, R2.reuse, R58 ;  /* 0x0000003a023a7220 */ /* 0x040fe40000410000 */
[----:B------:R-:W-:Y:S01]  /*8700*/  LDSM.16.MT88.4 R100, [R208+0x2900] ;  /* 0x00290000d064783b */ /* 0x000fe20000004200 */
[C---:B------:R-:W-:Y:S03]  /*8710*/  HMMA.16816.F32.BF16 R8, R120.reuse, R14, R8 ;  /* 0x0000000e7808723c */ /* 0x040fe60000041808 */
[----:B------:R-:W-:Y:S01]  /*8720*/  MUFU.EX2 R158, R158 ;  /* 0x0000009e009e7308 */ /* 0x000fe20000000800 */
[C---:B------:R-:W-:Y:S02]  /*8730*/  FMUL.FTZ R12, R3.reuse, R72 ;  /* 0x00000048030c7220 */ /* 0x040fe40000410000 */
[C---:B------:R-:W-:Y:S01]  /*8740*/  FMUL.FTZ R13, R3.reuse, R73 ;  /* 0x00000049030d7220 */ /* 0x040fe20000410000 */
[----:B------:R-:W-:Y:S01]  /*8750*/  LDSM.16.MT88.4 R104, [R212+0x5900] ;  /* 0x00590000d468783b */ /* 0x000fe20000004200 */
[C---:B------:R-:W-:Y:S04]  /*8760*/  FMUL.FTZ R14, R2.reuse, R74 ;  /* 0x0000004a020e7220 */ /* 0x040fe80000410000 */
[C---:B------:R-:W-:Y:S01]  /*8770*/  FMUL.FTZ R15, R2.reuse, R75 ;  /* 0x0000004b020f7220 */ /* 0x040fe20000410000 */
[----:B------:R-:W-:Y:S01]  /*8780*/  MUFU.EX2 R165, R165 ;  /* 0x000000a500a57308 */ /* 0x000fe20000000800 */
[C---:B------:R-:W-:Y:S01]  /*8790*/  FMUL.FTZ R59, R2.reuse, R59 ;  /* 0x0000003b023b7220 */ /* 0x040fe20000410000 */
[----:B------:R-:W1:Y:S01]  /*87a0*/  LDSM.16.MT88.4 R72, [R209+0x3100] ;  /* 0x00310000d148783b */ /* 0x000e620000004200 */
        /* <DEDUP_REMOVED lines=9> */
[C---:B------:R-:W-:Y:S01]  /*8840*/  FMUL.FTZ R64, R3.reuse, R64 ;  /* 0x0000004003407220 */ /* 0x040fe20000410000 */
[----:B------:R-:W-:Y:S01]  /*8850*/  MUFU.EX2 R166, R166 ;  /* 0x000000a600a67308 */ /* 0x000fe20000000800 */
[C---:B------:R-:W-:Y:S04]  /*8860*/  FMUL.FTZ R22, R2.reuse, R82 ;  /* 0x0000005202167220 */ /* 0x040fe80000410000 */
[C---:B------:R-:W-:Y:S02]  /*8870*/  FMUL.FTZ R23, R2.reuse, R83 ;  /* 0x0000005302177220 */ /* 0x040fe40000410000 */
[----:B------:R-:W2:Y:S01]  /*8880*/  LDSM.16.MT88.4 R80, [R212+0x900] ;  /* 0x00090000d450783b */ /* 0x000ea20000004200 */
[----:B------:R-:W-:Y:S02]  /*8890*/  FMUL.FTZ R65, R3, R65 ;  /* 0x0000004103417220 */ /* 0x000fe40000410000 */
[C---:B------:R-:W-:Y:S01]  /*88a0*/  FMUL.FTZ R66, R2.reuse, R66 ;  /* 0x0000004202427220 */ /* 0x040fe20000410000 */
[----:B------:R-:W-:Y:S01]  /*88b0*/  MUFU.EX2 R168, R168 ;  /* 0x000000a800a87308 */ /* 0x000fe20000000800 */
[C---:B------:R-:W-:Y:S03]  /*88c0*/  HMMA.16816.F32.BF16 R20, R120.reuse, R28, R20 ;  /* 0x0000001c7814723c */ /* 0x040fe60000041814 */
[C---:B------:R-:W-:Y:S02]  /*88d0*/  FMUL.FTZ R67, R2.reuse, R67 ;  /* 0x0000004302437220 */ /* 0x040fe40000410000 */
[--C-:B------:R-:W-:Y:S02]  /*88e0*/  FFMA.FTZ R171, R171, c[0x0][0x2d0], -R134.reuse ;  /* 0x0000b400abab7a23 */ /* 0x100fe40000010886 */
[C---:B------:R-:W-:Y:S01]  /*88f0*/  FMUL.FTZ R28, R3.reuse, R88 ;  /* 0x00000058031c7220 */ /* 0x040fe20000410000 */
[C---:B------:R-:W-:Y:S01]  /*8900*/  HMMA.16816.F32.BF16 R24, R120.reuse, R30, R24 ;  /* 0x0000001e7818723c */ /* 0x040fe20000041818 */
[----:B------:R-:W-:Y:S03]  /*8910*/  MUFU.EX2 R243, R243 ;  /* 0x000000f300f37308 */ /* 0x000fe60000000800 */
[----:B------:R-:W-:Y:S02]  /*8920*/  FMUL.FTZ R29, R3, R89 ;  /* 0x00000059031d7220 */ /* 0x000fe40000410000 */
[--C-:B------:R-:W-:Y:S02]  /*8930*/  FFMA.FTZ R157, R157, c[0x0][0x2d0], -R134.reuse ;  /* 0x0000b4009d9d7a23 */ /* 0x100fe40000010886 */
[C---:B------:R-:W-:Y:S03]  /*8940*/  FMUL.FTZ R30, R2.reuse, R90 ;  /* 0x0000005a021e7220 */ /* 0x040fe60000410000 */
[----:B------:R-:W-:Y:S01]  /*8950*/  MUFU.EX2 R171, R171 ;  /* 0x000000ab00ab7308 */ /* 0x000fe20000000800 */
[C---:B------:R-:W-:Y:S02]  /*8960*/  FMUL.FTZ R31, R2.reuse, R91 ;  /* 0x0000005b021f7220 */ /* 0x040fe40000410000 */
[----:B------:R-:W-:Y:S01]  /*8970*/  LDSM.16.MT88.4 R88, [R208+0x900] ;  /* 0x00090000d058783b */ /* 0x000fe20000004200 */
[--C-:B------:R-:W-:Y:S02]  /*8980*/  FFMA.FTZ R155, R155, c[0x0][0x2d0], -R134.reuse ;  /* 0x0000b4009b9b7a23 */ /* 0x100fe40000010886 */
[--C-:B------:R-:W-:Y:S02]  /*8990*/  FFMA.FTZ R139, R139, c[0x0][0x2d0], -R134.reuse ;  /* 0x0000b4008b8b7a23 */ /* 0x100fe40000010886 */
[C---:B------:R-:W-:Y:S02]  /*89a0*/  HMMA.16816.F32.BF16 R28, R120.reuse, R36, R28 ;  /* 0x00000024781c723c */ /* 0x040fe4000004181c */
[----:B------:R-:W-:Y:S01]  /*89b0*/  MUFU.EX2 R160, R160 ;  /* 0x000000a000a07308 */ /* 0x000fe20000000800 */
[----:B------:R-:W-:Y:S02]  /*89c0*/  FFMA.FTZ R135, R135, c[0x0][0x2d0], -R134 ;  /* 0x0000b40087877a23 */ /* 0x000fe40000010886 */
[C---:B------:R-:W-:Y:S02]  /*89d0*/  FFMA.FTZ R128, R3.reuse, R228, R128 ;  /* 0x000000e403807223 */ /* 0x040fe40000010080 */
[C---:B------:R-:W-:Y:S01]  /*89e0*/  FMUL.FTZ R36, R3.reuse, R96 ;  /* 0x0000006003247220 */ /* 0x040fe20000410000 */
[C---:B------:R-:W-:Y:S04]  /*89f0*/  HMMA.16816.F32.BF16 R32, R120.reuse, R38, R32 ;  /* 0x000000267820723c */ /* 0x040fe80000041820 */
[----:B------:R-:W-:Y:S01]  /*8a00*/  FMUL.FTZ R37, R3, R97 ;  /* 0x0000006103257220 */ /* 0x000fe20000410000 */
[----:B------:R-:W-:Y:S01]  /*8a10*/  MUFU.EX2 R152, R152 ;  /* 0x0000009800987308 */ /* 0x000fe20000000800 */
[C---:B------:R-:W-:Y:S02]  /*8a20*/  FFMA.FTZ R133, R2.reuse, R229, R133 ;  /* 0x000000e502857223 */ /* 0x040fe40000010085 */
[C---:B------:R-:W-:Y:S04]  /*8a30*/  FMUL.FTZ R38, R2.reuse, R98 ;  /* 0x0000006202267220 */ /* 0x040fe80000410000 */
[----:B------:R-:W-:Y:S02]  /*8a40*/  FMUL.FTZ R39, R2, R99 ;  /* 0x0000006302277220 */ /* 0x000fe40000410000 */
[----:B------:R-:W-:Y:S01]  /*8a50*/  LDSM.16.MT88.4 R96, [R209+0x2900] ;  /* 0x00290000d160783b */ /* 0x000fe20000004200 */
[----:B------:R-:W-:Y:S01]  /*8a60*/  MUFU.EX2 R157, R157 ;  /* 0x0000009d009d7308 */ /* 0x000fe20000000800 */
[----:B------:R-:W-:Y:S02]  /*8a70*/  FADD.FTZ R119, R119, R128 ;  /* 0x0000008077777221 */ /* 0x000fe40000010000 */
[----:B------:R-:W-:Y:S01]  /*8a80*/  FADD.FTZ R132, R132, R133 ;  /* 0x0000008584847221 */ /* 0x000fe20000010000 */
[C---:B------:R-:W-:Y:S03]  /*8a90*/  HMMA.16816.F32.BF16 R36, R120.reuse, R44, R36 ;  /* 0x0000002c7824723c */ /* 0x040fe60000041824 */
[----:B------:R-:W-:Y:S02]  /*8aa0*/  FADD.FTZ R118, R118, R119 ;  /* 0x0000007776767221 */ /* 0x000fe40000010000 */
[----:B------:R-:W-:Y:S01]  /*8ab0*/  FADD.FTZ R131, R131, R132 ;  /* 0x0000008483837221 */ /* 0x000fe20000010000 */
[----:B------:R-:W-:Y:S01]  /*8ac0*/  MUFU.EX2 R155, R155 ;  /* 0x0000009b009b7308 */ /* 0x000fe20000000800 */
[C---:B------:R-:W-:Y:S01]  /*8ad0*/  FMUL.FTZ R44, R3.reuse, R108 ;  /* 0x0000006c032c7220 */ /* 0x040fe20000410000 */
[C---:B------:R-:W-:Y:S04]  /*8ae0*/  HMMA.16816.F32.BF16 R40, R120.reuse, R46, R40 ;  /* 0x0000002e7828723c */ /* 0x040fe80000041828 */
[----:B------:R-:W-:Y:S02]  /*8af0*/  FMUL.FTZ R45, R3, R109 ;  /* 0x0000006d032d7220 */ /* 0x000fe40000410000 */
[--C-:B------:R-:W-:Y:S02]  /*8b00*/  FFMA.FTZ R108, R148, c[0x0][0x2d0], -R151.reuse ;  /* 0x0000b400946c7a23 */ /* 0x100fe40000010897 */
[C---:B------:R-:W-:Y:S01]  /*8b10*/  FMUL.FTZ R46, R2.reuse, R110 ;  /* 0x0000006e022e7220 */ /* 0x040fe20000410000 */
[----:B------:R-:W-:Y:S03]  /*8b20*/  MUFU.EX2 R142, R142 ;  /* 0x0000008e008e7308 */ /* 0x000fe60000000800 */
[----:B------:R-:W-:Y:S02]  /*8b30*/  FMUL.FTZ R47, R2, R111 ;  /* 0x0000006f022f7220 */ /* 0x000fe40000410000 */
[--C-:B------:R-:W-:Y:S02]  /*8b40*/  FFMA.FTZ R109, R249, c[0x0][0x2d0], -R134.reuse ;  /* 0x0000b400f96d7a23 */ /* 0x100fe40000010886 */
[--C-:B------:R-:W-:Y:S02]  /*8b50*/  FFMA.FTZ R110, R247, c[0x0][0x2d0], -R134.reuse ;  /* 0x0000b400f76e7a23 */ /* 0x100fe40000010886 */
[--C-:B------:R-:W-:Y:S01]  /*8b60*/  FFMA.FTZ R111, R161, c[0x0][0x2d0], -R134.reuse ;  /* 0x0000b400a16f7a23 */ /* 0x100fe20000010886 */
[C---:B---3--:R-:W-:Y:S01]  /*8b70*/  HMMA.16816.F32.BF16 R44, R120.reuse, R68, R44 ;  /* 0x00000044782c723c */ /* 0x048fe2000004182c */
[----:B------:R-:W3:Y:S02]  /*8b80*/  MUFU.EX2 R108, R108 ;  /* 0x0000006c006c7308 */ /* 0x000ee40000000800 */
[--C-:B------:R-:W-:Y:S02]  /*8b90*/  FFMA.FTZ R148, R159, c[0x0][0x2d0], -R134.reuse ;  /* 0x0000b4009f947a23 */ /* 0x100fe40000010886 */
[--C-:B------:R-:W-:Y:S02]  /*8ba0*/  FFMA.FTZ R159, R164, c[0x0][0x2d0], -R151.reuse ;  /* 0x0000b400a49f7a23 */ /* 0x100fe40000010897 */
[----:B----4-:R-:W-:Y:S01]  /*8bb0*/  F2FP.BF16.PACK_AB R68, R140, R137 ;  /* 0x000000898c44723e */ /* 0x010fe200000010ff */
[C---:B------:R-:W-:Y:S03]  /*8bc0*/  HMMA.16816.F32.BF16 R48, R120.reuse, R70, R48 ;  /* 0x000000467830723c */ /* 0x040fe60000041830 */
[----:B------:R-:W-:Y:S01]  /*8bd0*/  MUFU.EX2 R109, R109 ;  /* 0x0000006d006d7308 */ /* 0x000fe20000000800 */
[--C-:B------:R-:W-:Y:S02]  /*8be0*/  FFMA.FTZ R161, R162, c[0x0][0x2d0], -R151.reuse ;  /* 0x0000b400a2a17a23 */ /* 0x100fe40000010897 */
[--C-:B------:R-:W-:Y:S02]  /*8bf0*/  FFMA.FTZ R162, R239, c[0x0][0x2d0], -R134.reuse ;  /* 0x0000b400efa27a23 */ /* 0x100fe40000010886 */
[C---:B-1----:R-:W-:Y:S04]  /*8c00*/  HMMA.16816.F32.BF16 R52, R120.reuse, R72, R52 ;  /* 0x000000487834723c */ /* 0x042fe80000041834 */
[--C-:B------:R-:W-:Y:S01]  /*8c10*/  FFMA.FTZ R164, R169, c[0x0][0x2d0], -R134.reuse ;  /* 0x0000b400a9a47a23 */ /* 0x100fe20000010886 */
[----:B------:R-:W1:Y:S01]  /*8c20*/  MUFU.EX2 R110, R110 ;  /* 0x0000006e006e7308 */ /* 0x000e620000000800 */
[--C-:B------:R-:W-:Y:S02]  /*8c30*/  FFMA.FTZ R169, R240, c[0x0][0x2d0], -R151.reuse ;  /* 0x0000b400f0a97a23 */ /* 0x100fe40000010897 */
[C---:B------:R-:W-:Y:S01]  /*8c40*/  HMMA.16816.F32.BF16 R56, R120.reuse, R74, R56 ;  /* 0x0000004a7838723c */ /* 0x040fe20000041838 */
[----:B------:R-:W4:Y:S03]  /*8c50*/  LDSM.16.MT88.4 R72, [R210+0x900] ;  /* 0x00090000d248783b */ /* 0x000f260000004200 */
[----:B---3--:R-:W-:Y:S01]  /*8c60*/  F2FP.BF16.PACK_AB R70, R108, R143 ;  /* 0x0000008f6c46723e */ /* 0x008fe200000010ff */
[--C-:B------:R-:W-:Y:S02]  /*8c70*/  FFMA.FTZ R239, R170, c[0x0][0x2d0], -R151.reuse ;  /* 0x0000b400aaef7a23 */ /* 0x100fe40000010897 */
[----:B------:R-:W-:Y:S01]  /*8c80*/  MUFU.EX2 R111, R111 ;  /* 0x0000006f006f7308 */ /* 0x000fe20000000800 */
[C---:B------:R-:W-:Y:S04]  /*8c90*/  HMMA.16816.F32.BF16 R60, R120.reuse, R76, R60 ;  /* 0x0000004c783c723c */ /* 0x040fe8000004183c */
[--C-:B------:R-:W-:Y:S02]  /*8ca0*/  FFMA.FTZ R170, R245, c[0x0][0x2d0], -R134.reuse ;  /* 0x0000b400f5aa7a23 */ /* 0x100fe40000010886 */
[--C-:B------:R-:W-:Y:S02]  /*8cb0*/  FFMA.FTZ R240, R241, c[0x0][0x2d0], -R134.reuse ;  /* 0x0000b400f1f07a23 */ /* 0x100fe40000010886 */
[----:B------:R-:W-:Y:S01]  /*8cc0*/  HMMA.16816.F32.BF16 R64, R120, R78, R64 ;  /* 0x0000004e7840723c */ /* 0x000fe20000041840 */
[----:B------:R-:W3:Y:S01]  /*8cd0*/  MUFU.EX2 R148, R148 ;  /* 0x0000009400947308 */ /* 0x000ee20000000800 */
[----:B------:R-:W5:Y:S02]  /*8ce0*/  LDSM.16.MT88.4 R76, [R212+0x3900] ;  /* 0x00390000d44c783b */ /* 0x000f640000004200 */
[--C-:B------:R-:W-:Y:S01]  /*8cf0*/  FFMA.FTZ R241, R156, c[0x0][0x2d0], -R151.reuse ;  /* 0x0000b4009cf17a23 */ /* 0x100fe20000010897 */
[----:B-1----:R-:W-:Y:S01]  /*8d00*/  F2FP.BF16.PACK_AB R69, R110, R109 ;  /* 0x0000006d6e45723e */ /* 0x002fe200000010ff */
[--C-:B------:R-:W-:Y:S02]  /*8d10*/  FFMA.FTZ R245, R150, c[0x0][0x2d0], -R151.reuse ;  /* 0x0000b40096f57a23 */ /* 0x100fe40000010897 */
[--C-:B------:R-:W-:Y:S03]  /*8d20*/  FFMA.FTZ R150, R163, c[0x0][0x2d0], -R134.reuse ;  /* 0x0000b400a3967a23 */ /* 0x100fe60000010886 */
[----:B------:R-:W1:Y:S01]  /*8d30*/  MUFU.EX2 R159, R159 ;  /* 0x0000009f009f7308 */ /* 0x000e620000000800 */
[--C-:B------:R-:W-:Y:S02]  /*8d40*/  FFMA.FTZ R156, R153, c[0x0][0x2d0], -R134.reuse ;  /* 0x0000b400999c7a23 */ /* 0x100fe40000010886 */
[----:B------:R-:W-:Y:S02]  /*8d50*/  FFMA.FTZ R151, R136, c[0x0][0x2d0], -R151 ;  /* 0x0000b40088977a23 */ /* 0x000fe40000010897 */
[--C-:B------:R-:W-:Y:S02]  /*8d60*/  FFMA.FTZ R136, R149, c[0x0][0x2d0], -R134.reuse ;  /* 0x0000b40095887a23 */ /* 0x100fe40000010886 */
[----:B------:R-:W-:Y:S02]  /*8d70*/  FFMA.FTZ R134, R117, c[0x0][0x2d0], -R134 ;  /* 0x0000b40075867a23 */ /* 0x000fe40000010886 */
[----:B------:R-:W-:Y:S01]  /*8d80*/  FADD.FTZ R118, R129, R118 ;  /* 0x0000007681767221 */ /* 0x000fe20000010000 */
[----:B------:R-:W1:Y:S01]  /*8d90*/  MUFU.EX2 R161, R161 ;  /* 0x000000a100a17308 */ /* 0x000e620000000800 */
[----:B------:R-:W-:Y:S02]  /*8da0*/  FADD.FTZ R130, R130, R131 ;  /* 0x0000008382827221 */ /* 0x000fe40000010000 */
[----:B------:R-:W-:Y:S01]  /*8db0*/  FADD.FTZ R137, R137, R118 ;  /* 0x0000007689897221 */ /* 0x000fe20000010000 */
[----:B---3--:R-:W-:Y:S01]  /*8dc0*/  F2FP.BF16.PACK_AB R71, R148, R111 ;  /* 0x0000006f9447723e */ /* 0x008fe200000010ff */
[----:B------:R-:W-:Y:S02]  /*8dd0*/  FADD.FTZ R109, R109, R130 ;  /* 0x000000826d6d7221 */ /* 0x000fe40000010000 */
[----:B------:R-:W-:Y:S02]  /*8de0*/  FADD.FTZ R140, R140, R137 ;  /* 0x000000898c8c7221 */ /* 0x000fe40000010000 */
[----:B------:R-:W-:Y:S01]  /*8df0*/  FADD.FTZ R110, R110, R109 ;  /* 0x0000006d6e6e7221 */ /* 0x000fe20000010000 */
[----:B------:R-:W3:Y:S01]  /*8e00*/  MUFU.EX2 R162, R162 ;  /* 0x000000a200a27308 */ /* 0x000ee20000000800 */
[C---:B--2---:R-:W-:Y:S05]  /*8e10*/  HMMA.16816.F32.BF16 R4, R68.reuse, R80, R4 ;  /* 0x000000504404723c */ /* 0x044fea0000041804 */
[----:B------:R-:W-:Y:S02]  /*8e20*/  FADD.FTZ R143, R143, R140 ;  /* 0x0000008c8f8f7221 */ /* 0x000fe40000010000 */
[----:B------:R-:W-:Y:S01]  /*8e30*/  FADD.FTZ R3, R111, R110 ;  /* 0x0000006e6f037221 */ /* 0x000fe20000010000 */
[C---:B------:R-:W-:Y:S01]  /*8e40*/  HMMA.16816.F32.BF16 R8, R68.reuse, R82, R8 ;  /* 0x000000524408723c */ /* 0x040fe20000041808 */
[----:B------:R-:W-:Y:S01]  /*8e50*/  LDSM.16.MT88.4 R80, [R209+0x3900] ;  /* 0x00390000d150783b */ /* 0x000fe20000004200 */
[----:B------:R-:W2:Y:S02]  /*8e60*/  MUFU.EX2 R164, R164 ;  /* 0x000000a400a47308 */ /* 0x000ea40000000800 */
[----:B------:R-:W-:Y:S02]  /*8e70*/  FADD.FTZ R108, R108, R143 ;  /* 0x0000008f6c6c7221 */ /* 0x000fe40000010000 */
[----:B------:R-:W-:Y:S02]  /*8e80*/  FADD.FTZ R3, R148, R3 ;  /* 0x0000000394037221 */ /* 0x000fe40000010000 */
[C---:B----4-:R-:W-:Y:S04]  /*8e90*/  HMMA.16816.F32.BF16 R12, R68.reuse, R72, R12 ;  /* 0x00000048440c723c */ /* 0x050fe8000004180c */
[----:B------:R-:W-:Y:S04]  /*8ea0*/  MUFU.EX2 R169, R169 ;  /* 0x000000a900a97308 */ /* 0x000fe80000000800 */
[C---:B------:R-:W-:Y:S01]  /*8eb0*/  HMMA.16816.F32.BF16 R16, R68.reuse, R74, R16 ;  /* 0x0000004a4410723c */ /* 0x040fe20000041810 */
[----:B------:R-:W4:Y:S05]  /*8ec0*/  LDSM.16.MT88.4 R72, [R210+0x3900] ;  /* 0x00390000d248783b */ /* 0x000f2a0000004200 */
[----:B------:R-:W-:Y:S02]  /*8ed0*/  MUFU.EX2 R239, R239 ;  /* 0x000000ef00ef7308 */ /* 0x000fe40000000800 */
[C---:B------:R-:W-:Y:S08]  /*8ee0*/  HMMA.16816.F32.BF16 R20, R68.reuse, R84, R20 ;  /* 0x000000544414723c */ /* 0x040ff00000041814 */
[C---:B------:R-:W-:Y:S01]  /*8ef0*/  HMMA.16816.F32.BF16 R24, R68.reuse, R86, R24 ;  /* 0x000000564418723c */ /* 0x040fe20000041818 */
[----:B------:R-:W1:Y:S01]  /*8f00*/  LDSM.16.MT88.4 R84, [R208+0x3900] ;  /* 0x00390000d054783b */ /* 0x000e620000004200 */
[----:B------:R-:W-:Y:S06]  /*8f10*/  MUFU.EX2 R170, R170 ;  /* 0x000000aa00aa7308 */ /* 0x000fec0000000800 */
[C---:B------:R-:W-:Y:S04]  /*8f20*/  HMMA.16816.F32.BF16 R28, R68.reuse, R88, R28 ;  /* 0x00000058441c723c */ /* 0x040fe8000004181c */
[----:B------:R-:W-:Y:S04]  /*8f30*/  MUFU.EX2 R240, R240 ;  /* 0x000000f000f07308 */ /* 0x000fe80000000800 */
[C---:B------:R-:W-:Y:S01]  /*8f40*/  HMMA.16816.F32.BF16 R32, R68.reuse, R90, R32 ;  /* 0x0000005a4420723c */ /* 0x040fe20000041820 */
[----:B------:R-:W-:Y:S05]  /*8f50*/  LDSM.16.MT88.4 R88, [R208+0x4100] ;  /* 0x00410000d058783b */ /* 0x000fea0000004200 */
[----:B------:R-:W-:Y:S02]  /*8f60*/  MUFU.EX2 R241, R241 ;  /* 0x000000f100f17308 */ /* 0x000fe40000000800 */
[C---:B-----5:R-:W-:Y:S08]  /*8f70*/  HMMA.16816.F32.BF16 R36, R68.reuse, R76, R36 ;  /* 0x0000004c4424723c */ /* 0x060ff00000041824 */
[C---:B------:R-:W-:Y:S01]  /*8f80*/  HMMA.16816.F32.BF16 R40, R68.reuse, R78, R40 ;  /* 0x0000004e4428723c */ /* 0x040fe20000041828 */
[----:B------:R-:W-:Y:S01]  /*8f90*/  LDSM.16.MT88.4 R76, [R210+0x1100] ;  /* 0x00110000d24c783b */ /* 0x000fe20000004200 */
[----:B------:R-:W-:Y:S06]  /*8fa0*/  MUFU.EX2 R245, R245 ;  /* 0x000000f500f57308 */ /* 0x000fec0000000800 */
[C---:B----4-:R-:W-:Y:S04]  /*8fb0*/  HMMA.16816.F32.BF16 R44, R68.reuse, R72, R44 ;  /* 0x00000048442c723c */ /* 0x050fe8000004182c */
[----:B------:R-:W-:Y:S04]  /*8fc0*/  MUFU.EX2 R150, R150 ;  /* 0x0000009600967308 */ /* 0x000fe80000000800 */
[C---:B------:R-:W-:Y:S01]  /*8fd0*/  HMMA.16816.F32.BF16 R48, R68.reuse, R74, R48 ;  /* 0x0000004a4430723c */ /* 0x040fe20000041830 */
[----:B------:R-:W4:Y:S05]  /*8fe0*/  LDSM.16.MT88.4 R72, [R212+0x1100] ;  /* 0x00110000d448783b */ /* 0x000f2a0000004200 */
[----:B------:R-:W-:Y:S02]  /*8ff0*/  MUFU.EX2 R156, R156 ;  /* 0x0000009c009c7308 */ /* 0x000fe40000000800 */
[C---:B------:R-:W-:Y:S08]  /*9000*/  HMMA.16816.F32.BF16 R52, R68.reuse, R80, R52 ;  /* 0x000000504434723c */ /* 0x040ff00000041834 */
[C---:B------:R-:W-:Y:S01]  /*9010*/  HMMA.16816.F32.BF16 R56, R68.reuse, R82, R56 ;  /* 0x000000524438723c */ /* 0x040fe20000041838 */
[----:B------:R-:W5:Y:S01]  /*9020*/  LDSM.16.MT88.4 R80, [R209+0x1100] ;  /* 0x00110000d150783b */ /* 0x000f620000004200 */
[----:B------:R-:W2:Y:S06]  /*9030*/  MUFU.EX2 R141, R141 ;  /* 0x0000008d008d7308 */ /* 0x000eac0000000800 */
[C---:B-1----:R-:W-:Y:S04]  /*9040*/  HMMA.16816.F32.BF16 R60, R68.reuse, R84, R60 ;  /* 0x00000054443c723c */ /* 0x042fe8000004183c */
[----:B------:R-:W-:Y:S04]  /*9050*/  MUFU.EX2 R138, R138 ;  /* 0x0000008a008a7308 */ /* 0x000fe80000000800 */
[----:B------:R-:W-:Y:S01]  /*9060*/  HMMA.16816.F32.BF16 R64, R68, R86, R64 ;  /* 0x000000564440723c */ /* 0x000fe20000041840 */
[----:B------:R-:W1:Y:S05]  /*9070*/  LDSM.16.MT88.4 R84, [R208+0x1100] ;  /* 0x00110000d054783b */ /* 0x000e6a0000004200 */
[----:B------:R-:W5:Y:S01]  /*9080*/  MUFU.EX2 R151, R151 ;  /* 0x0000009700977308 */ /* 0x000f620000000800 */
[----:B------:R-:W-:Y:S01]  /*9090*/  F2FP.BF16.PACK_AB R68, R154, R159 ;  /* 0x0000009f9a44723e */ /* 0x000fe200000010ff */
[----:B------:R-:W-:Y:S01]  /*90a0*/  FADD.FTZ R159, R159, R108 ;  /* 0x0000006c9f9f7221 */ /* 0x000fe20000010000 */
[----:B------:R-:W-:Y:S03]  /*90b0*/  F2FP.BF16.PACK_AB R70, R161, R158 ;  /* 0x0000009ea146723e */ /* 0x000fe600000010ff */
[----:B---3--:R-:W-:Y:S01]  /*90c0*/  F2FP.BF16.PACK_AB R69, R165, R162 ;  /* 0x000000a2a545723e */ /* 0x008fe200000010ff */
[----:B------:R-:W-:Y:S01]  /*90d0*/  FADD.FTZ R162, R162, R3 ;  /* 0x00000003a2a27221 */ /* 0x000fe20000010000 */
[----:B--2---:R-:W-:Y:S01]  /*90e0*/  F2FP.BF16.PACK_AB R71, R167, R164 ;  /* 0x000000a4a747723e */ /* 0x004fe200000010ff */
[----:B------:R-:W-:Y:S01]  /*90f0*/  FADD.FTZ R159, R154, R159 ;  /* 0x0000009f9a9f7221 */ /* 0x000fe20000010000 */
[----:B------:R-:W-:Y:S01]  /*9100*/  F2FP.BF16.PACK_AB R120, R141, R142 ;  /* 0x0000008e8d78723e */ /* 0x000fe200000010ff */
[----:B------:R-:W-:Y:S01]  /*9110*/  MUFU.EX2 R136, R136 ;  /* 0x0000008800887308 */ /* 0x000fe20000000800 */
[----:B------:R-:W-:Y:S02]  /*9120*/  FADD.FTZ R165, R165, R162 ;  /* 0x000000a2a5a57221 */ /* 0x000fe40000010000 */
[----:B------:R-:W-:Y:S01]  /*9130*/  FADD.FTZ R158, R158, R159 ;  /* 0x0000009f9e9e7221 */ /* 0x000fe20000010000 */
[C---:B----4-:R-:W-:Y:S03]  /*9140*/  HMMA.16816.F32.BF16 R4, R68.reuse, R72, R4 ;  /* 0x000000484404723c */ /* 0x050fe60000041804 */
[----:B------:R-:W-:Y:S02]  /*9150*/  FADD.FTZ R164, R164, R165 ;  /* 0x000000a5a4a47221 */ /* 0x000fe40000010000 */
[----:B------:R-:W-:Y:S01]  /*9160*/  FADD.FTZ R161, R161, R158 ;  /* 0x0000009ea1a17221 */ /* 0x000fe20000010000 */
[----:B------:R-:W2:Y:S01]  /*9170*/  MUFU.EX2 R139, R139 ;  /* 0x0000008b008b7308 */ /* 0x000ea20000000800 */
[----:B------:R-:W-:Y:S01]  /*9180*/  FADD.FTZ R167, R167, R164 ;  /* 0x000000a4a7a77221 */ /* 0x000fe20000010000 */
[C---:B------:R-:W-:Y:S01]  /*9190*/  HMMA.16816.F32.BF16 R8, R68.reuse, R74, R8 ;  /* 0x0000004a4408723c */ /* 0x040fe20000041808 */
[----:B------:R-:W3:Y:S03]  /*91a0*/  LDSM.16.MT88.4 R72, [R212+0x4100] ;  /* 0x00410000d448783b */ /* 0x000ee60000004200 */
[----:B-----5:R-:W-:Y:S04]  /*91b0*/  F2FP.BF16.PACK_AB R122, R151, R138 ;  /* 0x0000008a977a723e */ /* 0x020fe800000010ff */
[C---:B------:R-:W-:Y:S01]  /*91c0*/  HMMA.16816.F32.BF16 R12, R68.reuse, R76, R12 ;  /* 0x0000004c440c723c */ /* 0x040fe2000004180c */
[----:B------:R-:W-:Y:S07]  /*91d0*/  MUFU.EX2 R135, R135 ;  /* 0x0000008700877308 */ /* 0x000fee0000000800 */
[C---:B------:R-:W-:Y:S01]  /*91e0*/  HMMA.16816.F32.BF16 R16, R68.reuse, R78, R16 ;  /* 0x0000004e4410723c */ /* 0x040fe20000041810 */
[----:B------:R-:W4:Y:S02]  /*91f0*/  LDSM.16.MT88.4 R76, [R210+0x4100] ;  /* 0x00410000d24c783b */ /* 0x000f240000004200 */
[----:B------:R-:W5:Y:S01]  /*9200*/  MUFU.EX2 R134, R134 ;  /* 0x0000008600867308 */ /* 0x000f620000000800 */
[----:B--2---:R-:W-:Y:S04]  /*9210*/  F2FP.BF16.PACK_AB R121, R139, R136 ;  /* 0x000000888b79723e */ /* 0x004fe800000010ff */
[C---:B------:R-:W-:Y:S08]  /*9220*/  HMMA.16816.F32.BF16 R20, R68.reuse, R80, R20 ;  /* 0x000000504414723c */ /* 0x040ff00000041814 */
[C---:B------:R-:W-:Y:S01]  /*9230*/  HMMA.16816.F32.BF16 R24, R68.reuse, R82, R24 ;  /* 0x000000524418723c */ /* 0x040fe20000041818 */
[----:B------:R-:W2:Y:S07]  /*9240*/  LDSM.16.MT88.4 R80, [R209+0x4100] ;  /* 0x00410000d150783b */ /* 0x000eae0000004200 */
[C---:B-1----:R-:W-:Y:S04]  /*9250*/  HMMA.16816.F32.BF16 R28, R68.reuse, R84, R28 ;  /* 0x00000054441c723c */ /* 0x042fe8000004181c */
[----:B-----5:R-:W-:Y:S04]  /*9260*/  F2FP.BF16.PACK_AB R123, R134, R135 ;  /* 0x00000087867b723e */ /* 0x020fe800000010ff */
[C---:B------:R-:W-:Y:S01]  /*9270*/  HMMA.16816.F32.BF16 R32, R68.reuse, R86, R32 ;  /* 0x000000564420723c */ /* 0x040fe20000041820 */
[----:B------:R-:W1:Y:S07]  /*9280*/  LDSM.16.MT88.4 R84, [R212+0x1900] ;  /* 0x00190000d454783b */ /* 0x000e6e0000004200 */
[C---:B---3--:R-:W-:Y:S08]  /*9290*/  HMMA.16816.F32.BF16 R36, R68.reuse, R72, R36 ;  /* 0x000000484424723c */ /* 0x048ff00000041824 */
[C---:B------:R-:W-:Y:S01]  /*92a0*/  HMMA.16816.F32.BF16 R40, R68.reuse, R74, R40 ;  /* 0x0000004a4428723c */ /* 0x040fe20000041828 */
[----:B------:R-:W3:Y:S07]  /*92b0*/  LDSM.16.MT88.4 R72, [R210+0x1900] ;  /* 0x00190000d248783b */ /* 0x000eee0000004200 */
[C---:B----4-:R-:W-:Y:S08]  /*92c0*/  HMMA.16816.F32.BF16 R44, R68.reuse, R76, R44 ;  /* 0x0000004c442c723c */ /* 0x050ff0000004182c */
[C---:B------:R-:W-:Y:S01]  /*92d0*/  HMMA.16816.F32.BF16 R48, R68.reuse, R78, R48 ;  /* 0x0000004e4430723c */ /* 0x040fe20000041830 */
[----:B------:R-:W4:Y:S07]  /*92e0*/  LDSM.16.MT88.4 R76, [R209+0x1900] ;  /* 0x00190000d14c783b */ /* 0x000f2e0000004200 */
[C---:B--2---:R-:W-:Y:S08]  /*92f0*/  HMMA.16816.F32.BF16 R52, R68.reuse, R80, R52 ;  /* 0x000000504434723c */ /* 0x044ff00000041834 */
[C---:B------:R-:W-:Y:S01]  /*9300*/  HMMA.16816.F32.BF16 R56, R68.reuse, R82, R56 ;  /* 0x000000524438723c */ /* 0x040fe20000041838 */
[----:B------:R-:W2:Y:S07]  /*9310*/  LDSM.16.MT88.4 R80, [R208+0x1900] ;  /* 0x00190000d050783b */ /* 0x000eae0000004200 */
        /* <DEDUP_REMOVED lines=15> */
[----:B------:R-:W-:Y:S01]  /*9410*/  IADD3 R168, R238, -0x1, RZ ;  /* 0xffffffffeea87810 */ /* 0x000fe20007ffe0ff */
[----:B------:R-:W-:Y:S01]  /*9420*/  FADD.FTZ R171, R171, R240 ;  /* 0x000000f0abab7221 */ /* 0x000fe20000010000 */
[C---:B------:R-:W-:Y:S01]  /*9430*/  HMMA.16816.F32.BF16 R8, R68.reuse, R86, R8 ;  /* 0x000000564408723c */ /* 0x040fe20000041808 */
[----:B------:R-:W1:Y:S03]  /*9440*/  LDSM.16.MT88.4 R84, [R212+0x4900] ;  /* 0x00490000d454783b */ /* 0x000e660000004200 */
[----:B------:R-:W-:Y:S02]  /*9450*/  FADD.FTZ R2, R150, R171 ;  /* 0x000000ab96027221 */ /* 0x000fe40000010000 */
[----:B------:R-:W-:Y:S02]  /*9460*/  IMAD.MOV.U32 R238, RZ, RZ, R168 ;  /* 0x000000ffffee7224 */ /* 0x000fe400078e00a8 */
[C---:B---3--:R-:W-:Y:S04]  /*9470*/  HMMA.16816.F32.BF16 R12, R68.reuse, R72, R12 ;  /* 0x00000048440c723c */ /* 0x048fe8000004180c */
[----:B------:R-:W-:Y:S04]  /*9480*/  FADD.FTZ R2, R157, R2 ;  /* 0x000000029d027221 */ /* 0x000fe80000010000 */
[C---:B------:R-:W-:Y:S01]  /*9490*/  HMMA.16816.F32.BF16 R16, R68.reuse, R74, R16 ;  /* 0x0000004a4410723c */ /* 0x040fe20000041810 */
[----:B------:R-:W3:Y:S03]  /*94a0*/  LDSM.16.MT88.4 R72, [R210+0x4900] ;  /* 0x00490000d248783b */ /* 0x000ee60000004200 */
[----:B------:R-:W-:Y:S02]  /*94b0*/  FADD.FTZ R3, R155, R2 ;  /* 0x000000029b037221 */ /* 0x000fe40000010000 */
[----:B------:R-:W-:Y:S02]  /*94c0*/  IMAD.MOV.U32 R2, RZ, RZ, R116 ;  /* 0x000000ffff027224 */ /* 0x000fe400078e0074 */
[C---:B----4-:R-:W-:Y:S04]  /*94d0*/  HMMA.16816.F32.BF16 R20, R68.reuse, R76, R20 ;  /* 0x0000004c4414723c */ /* 0x050fe80000041814 */
[----:B------:R-:W-:Y:S04]  /*94e0*/  FADD.FTZ R3, R156, R3 ;  /* 0x000000039c037221 */ /* 0x000fe80000010000 */
[C---:B------:R-:W-:Y:S01]  /*94f0*/  HMMA.16816.F32.BF16 R24, R68.reuse, R78, R24 ;  /* 0x0000004e4418723c */ /* 0x040fe20000041818 */
[----:B------:R-:W4:Y:S03]  /*9500*/  LDSM.16.MT88.4 R76, [R212+0x2100] ;  /* 0x00210000d44c783b */ /* 0x000f260000004200 */
[----:B------:R-:W-:Y:S02]  /*9510*/  FADD.FTZ R136, R136, R3 ;  /* 0x0000000388887221 */ /* 0x000fe40000010000 */
[----:B------:R-:W-:Y:S02]  /*9520*/  IMAD.MOV.U32 R3, RZ, RZ, R0 ;  /* 0x000000ffff037224 */ /* 0x000fe400078e0000 */
[C---:B--2---:R-:W-:Y:S04]  /*9530*/  HMMA.16816.F32.BF16 R28, R68.reuse, R80, R28 ;  /* 0x00000050441c723c */ /* 0x044fe8000004181c */
[----:B------:R-:W-:Y:S04]  /*9540*/  FADD.FTZ R136, R139, R136 ;  /* 0x000000888b887221 */ /* 0x000fe80000010000 */
[C---:B------:R-:W-:Y:S01]  /*9550*/  HMMA.16816.F32.BF16 R32, R68.reuse, R82, R32 ;  /* 0x000000524420723c */ /* 0x040fe20000041820 */
[----:B------:R-:W2:Y:S03]  /*9560*/  LDSM.16.MT88.4 R80, [R210+0x2100] ;  /* 0x00210000d250783b */ /* 0x000ea60000004200 */
[----:B------:R-:W-:Y:S04]  /*9570*/  FADD.FTZ R135, R135, R136 ;  /* 0x0000008887877221 */ /* 0x000fe80000010000 */
[C---:B-1----:R-:W-:Y:S04]  /*9580*/  HMMA.16816.F32.BF16 R36, R68.reuse, R84, R36 ;  /* 0x000000544424723c */ /* 0x042fe80000041824 */
[----:B------:R-:W-:Y:S04]  /*9590*/  FADD.FTZ R229, R134, R135 ;  /* 0x0000008786e57221 */ /* 0x000fe80000010000 */
[C---:B------:R-:W-:Y:S01]  /*95a0*/  HMMA.16816.F32.BF16 R40, R68.reuse, R86, R40 ;  /* 0x000000564428723c */ /* 0x040fe20000041828 */
[----:B------:R-:W-:Y:S07]  /*95b0*/  LDSM.16.MT88.4 R84, [R208+0x2100] ;  /* 0x00210000d054783b */ /* 0x000fee0000004200 */
[C---:B---3--:R-:W-:Y:S08]  /*95c0*/  HMMA.16816.F32.BF16 R44, R68.reuse, R72, R44 ;  /* 0x00000048442c723c */ /* 0x048ff0000004182c */
        /* <DEDUP_REMOVED lines=15> */
[C---:B----4-:R-:W-:Y:S03]  /*96c0*/  HMMA.16816.F32.BF16 R4, R68.reuse, R76, R4 ;  /* 0x0000004c4404723c */ /* 0x050fe60000041804 */
[----:B------:R-:W-:Y:S04]  /*96d0*/  FADD.FTZ R245, R245, R152 ;  /* 0x00000098f5f57221 */ /* 0x000fe80000010000 */
        /* <DEDUP_REMOVED lines=8> */
[----:B------:R-:W-:Y:S04]  /*9760*/  FADD.FTZ R228, R151, R138 ;  /* 0x0000008a97e47221 */ /* 0x000fe80000010000 */
        /* <DEDUP_REMOVED lines=9> */
[C---:B------:R-:W-:Y:S08]  /*9800*/  HMMA.16816.F32.BF16 R48, R68.reuse, R82, R48 ;  /* 0x000000524430723c */ /* 0x040ff00000041830 */
[C---:B------:R-:W-:Y:S08]  /*9810*/  HMMA.16816.F32.BF16 R52, R68.reuse, R88, R52 ;  /* 0x000000584434723c */ /* 0x040ff00000041834 */
[C---:B------:R-:W-:Y:S08]  /*9820*/  HMMA.16816.F32.BF16 R56, R68.reuse, R90, R56 ;  /* 0x0000005a4438723c */ /* 0x040ff00000041838 */
[C---:B-1----:R-:W-:Y:S08]  /*9830*/  HMMA.16816.F32.BF16 R60, R68.reuse, R72, R60 ;  /* 0x00000048443c723c */ /* 0x042ff0000004183c */
[----:B------:R-:W-:Y:S08]  /*9840*/  HMMA.16816.F32.BF16 R64, R68, R74, R64 ;  /* 0x0000004a4440723c */ /* 0x000ff00000041840 */
[C---:B----4-:R-:W-:Y:S01]  /*9850*/  HMMA.16816.F32.BF16 R112, R120.reuse, R84, R4 ;  /* 0x000000547870723c */ /* 0x050fe20000041804 */
[----:B------:R-:W1:Y:S07]  /*9860*/  LDSM.16.MT88.4 R4, [R210+0x5900] ;  /* 0x00590000d204783b */ /* 0x000e6e0000004200 */
[C---:B------:R-:W-:Y:S01]  /*9870*/  HMMA.16816.F32.BF16 R68, R120.reuse, R86, R8 ;  /* 0x000000567844723c */ /* 0x040fe20000041808 */
[----:B------:R-:W2:Y:S07]  /*9880*/  LDSM.16.MT88.4 R8, [R209+0x5900] ;  /* 0x00590000d108783b */ /* 0x000eae0000004200 */
[C---:B------:R-:W-:Y:S01]  /*9890*/  HMMA.16816.F32.BF16 R72, R120.reuse, R92, R12 ;  /* 0x0000005c7848723c */ /* 0x040fe2000004180c */
[----:B------:R-:W3:Y:S07]  /*98a0*/  LDSM.16.MT88.4 R12, [R208+0x5900] ;  /* 0x00590000d00c783b */ /* 0x000eee0000004200 */
        /* <DEDUP_REMOVED lines=8> */
[C---:B------:R-:W-:Y:S08]  /*9930*/  HMMA.16816.F32.BF16 R104, R120.reuse, R6, R48 ;  /* 0x000000067868723c */ /* 0x040ff00000041830 */
[C---:B--2---:R-:W-:Y:S08]  /*9940*/  HMMA.16816.F32.BF16 R52, R120.reuse, R8, R52 ;  /* 0x000000087834723c */ /* 0x044ff00000041834 */
[C---:B------:R-:W-:Y:S08]  /*9950*/  HMMA.16816.F32.BF16 R56, R120.reuse, R10, R56 ;  /* 0x0000000a7838723c */ /* 0x040ff00000041838 */
[C---:B---3--:R-:W-:Y:S07]  /*9960*/  HMMA.16816.F32.BF16 R60, R120.reuse, R12, R60 ;  /* 0x0000000c783c723c */ /* 0x048fee000004183c */
[----:B------:R-:W-:Y:S01]  /*9970*/  IMAD.MOV.U32 R12, RZ, RZ, R116 ;  /* 0x000000ffff0c7224 */ /* 0x000fe200078e0074 */
[----:B------:R-:W-:Y:S01]  /*9980*/  HMMA.16816.F32.BF16 R64, R120, R14, R64 ;  /* 0x0000000e7840723c */ /* 0x000fe20000041840 */
[----:B------:R-:W-:-:S07]  /*9990*/  @P0 BRA `(.L_x_1830) ;  /* 0xffffc0f000000947 */ /* 0x000fce000383ffff */
.L_x_1819:
        /* <DEDUP_REMOVED lines=22> */
.L_x_1832:
[----:B------:R-:W-:-:S13]  /*9b00*/  ISETP.NE.AND P0, PT, R2, c[0x0][0x32c], PT ;  /* 0x0000cb0002007a0c */ /* 0x000fda0003f05270 */
[----:B------:R-:W-:-:S05]  /*9b10*/  @P0 IMAD.HI.U32 R2, R3, c[0x0][0x330], RZ ;  /* 0x0000cc0003020a27 */ /* 0x000fca00078e00ff */
[----:B------:R-:W-:-:S05]  /*9b20*/  @P0 SHF.R.U32.HI R3, RZ, c[0x0][0x334], R2 ;  /* 0x0000cd00ff030a19 */ /* 0x000fca0000011602 */
.L_x_1833:
[----:B------:R-:W-:-:S05]  /*9b30*/  IMAD R3, R3, c[0x0][0x32c], RZ ;  /* 0x0000cb0003037a24 */ /* 0x000fca00078e02ff */
[----:B------:R-:W-:-:S04]  /*9b40*/  IMNMX R4, R4, R3, !PT ;  /* 0x0000000304047217 */ /* 0x000fc80007800200 */
.L_x_1831:
        /* <DEDUP_REMOVED lines=15> */
.L_x_1837:
        /* <DEDUP_REMOVED lines=56> */
.L_x_1835:
        /* <DEDUP_REMOVED lines=35> */
[----:B------:R-:W-:Y:S01]  /*a1f0*/  HMMA.16816.F32.BF16 R48, R144, R154, R48 ;  /* 0x0000009a9030723c */ /* 0x000fe20000041830 */
[----:B------:R-:W4:Y:S07]  /*a200*/  LDSM.16.M88.4 R152, [R202] ;  /* 0x00000000ca98783b */ /* 0x000f2e0000000200 */
        /* <DEDUP_REMOVED lines=32> */
[----:B------:R-:W2:Y:S07]  /*a410*/  LDSM.16.M88.4 R164, [R199] ;  /* 0x00000000c7a4783b */ /* 0x000eae0000000200 */
[C---:B-1----:R-:W-:Y:S08]  /*a420*/  HMMA.16816.F32.BF16 R44, R176.reuse, R128, R44 ;  /* 0x00000080b02c723c */ /* 0x042ff0000004182c */
[----:B------:R-:W-:Y:S01]  /*a430*/  HMMA.16816.F32.BF16 R48, R176, R130, R48 ;  /* 0x00000082b030723c */ /* 0x000fe20000041830 */
[----:B------:R-:W1:Y:S07]  /*a440*/  LDSM.16.M88.4 R128, [R198] ;  /* 0x00000000c680783b */ /* 0x000e6e0000000200 */
[C---:B---3--:R-:W-:Y:S08]  /*a450*/  HMMA.16816.F32.BF16 R4, R180.reuse, R132, R4 ;  /* 0x00000084b404723c */ /* 0x048ff00000041804 */
[C---:B------:R-:W-:Y:S01]  /*a460*/  HMMA.16816.F32.BF16 R8, R180.reuse, R134, R8 ;  /* 0x00000086b408723c */ /* 0x040fe20000041808 */
[----:B------:R-:W3:Y:S07]  /*a470*/  LDSM.16.M88.4 R132, [R197] ;  /* 0x00000000c584783b */ /* 0x000eee0000000200 */
[C---:B----4-:R-:W-:Y:S08]  /*a480*/  HMMA.16816.F32.BF16 R12, R180.reuse, R136, R12 ;  /* 0x00000088b40c723c */ /* 0x050ff0000004180c */
[C---:B------:R-:W-:Y:S01]  /*a490*/  HMMA.16816.F32.BF16 R16, R180.reuse, R138, R16 ;  /* 0x0000008ab410723c */ /* 0x040fe20000041810 */
[----:B------:R-:W4:Y:S07]  /*a4a0*/  LDSM.16.M88.4 R136, [R196] ;  /* 0x00000000c488783b */ /* 0x000f2e0000000200 */
        /* <DEDUP_REMOVED lines=47> */
[C---:B---3--:R-:W-:Y:S08]  /*a7a0*/  HMMA.16816.F32.BF16 R12, R192.reuse, R132, R12 ;  /* 0x00000084c00c723c */ /* 0x048ff0000004180c */
[C---:B------:R-:W-:Y:S08]  /*a7b0*/  HMMA.16816.F32.BF16 R16, R192.reuse, R134, R16 ;  /* 0x00000086c010723c */ /* 0x040ff00000041810 */
[C---:B----4-:R-:W-:Y:S08]  /*a7c0*/  HMMA.16816.F32.BF16 R20, R192.reuse, R136, R20 ;  /* 0x00000088c014723c */ /* 0x050ff00000041814 */
        /* <DEDUP_REMOVED lines=61> */
.L_x_1836:
[----:B------:R-:W-:Y:S01]  /*aba0*/  FMNMX.FTZ R0, R4, R3, !PT ;  /* 0x0000000304007209 */ /* 0x000fe20007810000 */
[----:B-1----:R-:W-:Y:S01]  /*abb0*/  LDSM.16.MT88.4 R128, [R210+0x100] ;  /* 0x00010000d280783b */ /* 0x002fe20000004200 */
        /* <DEDUP_REMOVED lines=47> */
[----:B------:R-:W-:Y:S02]  /*aeb0*/  ISETP.GT.AND P0, PT, R238, R239, PT ;  /* 0x000000efee00720c */ /* 0x000fe40003f04270 */
[----:B------:R-:W-:Y:S02]  /*aec0*/  FMNMX.FTZ R122, R49, R0, !PT ;  /* 0x00000000317a7209 */ /* 0x000fe40007810000 */
[----:B------:R-:W-:Y:S03]  /*aed0*/  FMNMX.FTZ R0, R50, R121, !PT ;  /* 0x0000007932007209 */ /* 0x000fe60007810000 */
[----:B------:R-:W-:Y:S01]  /*aee0*/  SHFL.BFLY PT, R123, R122, 0x2, 0x1f ;  /* 0x0c401f007a7b7f89 */ /* 0x000fe200000e0000 */
[----:B------:R-:W-:Y:S07]  /*aef0*/  FMNMX.FTZ R118, R51, R0, !PT ;  /* 0x0000000033767209 */ /* 0x000fee0007810000 */
        /* <DEDUP_REMOVED lines=8> */
[--C-:B------:R-:W-:Y:S01]  /*af80*/  FFMA.FTZ R6, R6, c[0x0][0x2d0], -R143.reuse ;  /* 0x0000b40006067a23 */ /* 0x100fe2000001088f */
[----:B------:R-:W1:Y:S01]  /*af90*/  LDSM.16.MT88.4 R120, [R212+0x100] ;  /* 0x00010000d478783b */ /* 0x000e620000004200 */
[----:B------:R-:W-:Y:S02]  /*afa0*/  FFMA.FTZ R7, R7, c[0x0][0x2d0], -R143 ;  /* 0x0000b40007077a23 */ /* 0x000fe4000001088f */
[C---:B------:R-:W-:Y:S02]  /*afb0*/  FADD.FTZ R2, -R0.reuse, R3 ;  /* 0x0000000300027221 */ /* 0x040fe40000010100 */
[----:B------:R-:W-:Y:S01]  /*afc0*/  FMUL.FTZ R150, R0, c[0x0][0x2d0] ;  /* 0x0000b40000967a20 */ /* 0x000fe20000410000 */
[----:B------:R-:W-:Y:S01]  /*afd0*/  MUFU.EX2 R6, R6 ;  /* 0x0000000600067308 */ /* 0x000fe20000000800 */
[----:B------:R-:W-:Y:S02]  /*afe0*/  FMUL.FTZ R3, R2, c[0x0][0x2d0] ;  /* 0x0000b40002037a20 */ /* 0x000fe40000410000 */
[----:B------:R-:W-:Y:S02]  /*aff0*/  FADD.FTZ R2, -R116, R117 ;  /* 0x0000007574027221 */ /* 0x000fe40000010100 */
[--C-:B------:R-:W-:Y:S02]  /*b000*/  FFMA.FTZ R140, R4, c[0x0][0x2d0], -R150.reuse ;  /* 0x0000b400048c7a23 */ /* 0x100fe40000010896 */
[----:B------:R-:W-:Y:S02]  /*b010*/  FMUL.FTZ R117, R2, c[0x0][0x2d0] ;  /* 0x0000b40002757a20 */ /* 0x000fe40000410000 */
[--C-:B------:R-:W-:Y:S01]  /*b020*/  FFMA.FTZ R5, R5, c[0x0][0x2d0], -R150.reuse ;  /* 0x0000b40005057a23 */ /* 0x100fe20000010896 */
[----:B------:R-:W2:Y:S01]  /*b030*/  MUFU.EX2 R3, R3 ;  /* 0x0000000300037308 */ /* 0x000ea20000000800 */
[--C-:B------:R-:W-:Y:S02]  /*b040*/  FFMA.FTZ R118, R8, c[0x0][0x2d0], -R150.reuse ;  /* 0x0000b40008767a23 */ /* 0x100fe40000010896 */
[--C-:B------:R-:W-:Y:S02]  /*b050*/  FFMA.FTZ R119, R9, c[0x0][0x2d0], -R150.reuse ;  /* 0x0000b40009777a23 */ /* 0x100fe40000010896 */
[--C-:B------:R-:W-:Y:S02]  /*b060*/  FFMA.FTZ R142, R11, c[0x0][0x2d0], -R143.reuse ;  /* 0x0000b4000b8e7a23 */ /* 0x100fe4000001088f */
[--C-:B------:R-:W-:Y:S02]  /*b070*/  FFMA.FTZ R155, R36, c[0x0][0x2d0], -R150.reuse ;  /* 0x0000b400249b7a23 */ /* 0x100fe40000010896 */
[--C-:B------:R-:W-:Y:S01]  /*b080*/  FFMA.FTZ R158, R37, c[0x0][0x2d0], -R150.reuse ;  /* 0x0000b400259e7a23 */ /* 0x100fe20000010896 */
[----:B------:R3:W4:Y:S01]  /*b090*/  MUFU.EX2 R2, R117 ;  /* 0x0000007500027308 */ /* 0x0007220000000800 */
        /* <DEDUP_REMOVED lines=8> */
[C---:B--2---:R-:W-:Y:S01]  /*b120*/  FMUL.FTZ R8, R3.reuse, R112 ;  /* 0x0000007003087220 */ /* 0x044fe20000410000 */
[----:B------:R-:W-:Y:S01]  /*b130*/  LDSM.16.MT88.4 R40, [R210+0x2900] ;  /* 0x00290000d228783b */ /* 0x000fe20000004200 */
[C---:B------:R-:W-:Y:S02]  /*b140*/  FMUL.FTZ R9, R3.reuse, R113 ;  /* 0x0000007103097220 */ /* 0x040fe40000410000 */
[C---:B------:R-:W-:Y:S01]  /*b150*/  FMUL.FTZ R68, R3.reuse, R68 ;  /* 0x0000004403447220 */ /* 0x040fe20000410000 */
[----:B------:R-:W2:Y:S01]  /*b160*/  MUFU.EX2 R5, R5 ;  /* 0x0000000500057308 */ /* 0x000ea20000000800 */
[C---:B------:R-:W-:Y:S02]  /*b170*/  FMUL.FTZ R69, R3.reuse, R69 ;  /* 0x0000004503457220 */ /* 0x040fe40000410000 */
[C---:B------:R-:W-:Y:S02]  /*b180*/  FMUL.FTZ R72, R3.reuse, R72 ;  /* 0x0000004803487220 */ /* 0x040fe40000410000 */
[--C-:B---3--:R-:W-:Y:S02]  /*b190*/  FFMA.FTZ R117, R10, c[0x0][0x2d0], -R143.reuse ;  /* 0x0000b4000a757a23 */ /* 0x108fe4000001088f */
[C---:B----4-:R-:W-:Y:S02]  /*b1a0*/  FMUL.FTZ R10, R2.reuse, R114 ;  /* 0x00000072020a7220 */ /* 0x050fe40000410000 */
        /* <DEDUP_REMOVED lines=19> */
[----:B------:R-:W-:Y:S01]  /*b2e0*/  FMUL.FTZ R85, R3, R85 ;  /* 0x0000005503557220 */ /* 0x000fe20000410000 */
[----:B------:R-:W-:Y:S01]  /*b2f0*/  MUFU.EX2 R117, R117 ;  /* 0x0000007500757308 */ /* 0x000fe20000000800 */
[C---:B------:R-:W-:Y:S02]  /*b300*/  FMUL.FTZ R86, R2.reuse, R86 ;  /* 0x0000005602567220 */ /* 0x040fe40000410000 */
[----:B------:R-:W-:Y:S01]  /*b310*/  FMUL.FTZ R87, R2, R87 ;  /* 0x0000005702577220 */ /* 0x000fe20000410000 */
[----:B---3--:R-:W-:Y:S01]  /*b320*/  F2FP.BF16.PACK_AB R114, R119, R118 ;  /* 0x000000767772723e */ /* 0x008fe200000010ff */
[--C-:B------:R-:W-:Y:S02]  /*b330*/  FFMA.FTZ R163, R44, c[0x0][0x2d0], -R150.reuse ;  /* 0x0000b4002ca37a23 */ /* 0x100fe40000010896 */
[--C-:B------:R-:W-:Y:S02]  /*b340*/  FFMA.FTZ R166, R45, c[0x0][0x2d0], -R150.reuse ;  /* 0x0000b4002da67a23 */ /* 0x100fe40000010896 */
[--C-:B------:R-:W-:Y:S01]  /*b350*/  FFMA.FTZ R165, R46, c[0x0][0x2d0], -R143.reuse ;  /* 0x0000b4002ea57a23 */ /* 0x100fe2000001088f */
[----:B------:R-:W3:Y:S01]  /*b360*/  MUFU.EX2 R142, R142 ;  /* 0x0000008e008e7308 */ /* 0x000ee20000000800 */
[--C-:B------:R-:W-:Y:S02]  /*b370*/  FFMA.FTZ R168, R47, c[0x0][0x2d0], -R143.reuse ;  /* 0x0000b4002fa87a23 */ /* 0x100fe4000001088f */
[----:B------:R-:W-:Y:S01]  /*b380*/  LDSM.16.MT88.4 R44, [R209+0x2900] ;  /* 0x00290000d12c783b */ /* 0x000fe20000004200 */
[----:B--2---:R-:W-:Y:S01]  /*b390*/  F2FP.BF16.PACK_AB R113, R7, R6 ;  /* 0x000000060771723e */ /* 0x004fe200000010ff */
        /* <DEDUP_REMOVED lines=8> */
[----:B------:R-:W-:Y:S01]  /*b420*/  FMUL.FTZ R95, R2, R95 ;  /* 0x0000005f025f7220 */ /* 0x000fe20000410000 */
[----:B------:R-:W-:Y:S01]  /*b430*/  MUFU.EX2 R158, R158 ;  /* 0x0000009e009e7308 */ /* 0x000fe20000000800 */
[C---:B------:R-:W-:Y:S02]  /*b440*/  FMUL.FTZ R96, R3.reuse, R96 ;  /* 0x0000006003607220 */ /* 0x040fe40000410000 */
        /* <DEDUP_REMOVED lines=10> */
[----:B------:R-:W1:Y:S01]  /*b4f0*/  LDSM.16.MT88.4 R120, [R208+0x100] ;  /* 0x00010000d078783b */ /* 0x000e620000004200 */
[----:B------:R-:W-:Y:S02]  /*b500*/  MUFU.EX2 R160, R160 ;  /* 0x000000a000a07308 */ /* 0x000fe40000000800 */
[----:B------:R-:W-:Y:S02]  /*b510*/  FMUL.FTZ R103, R2, R103 ;  /* 0x0000006702677220 */ /* 0x000fe40000410000 */
[--C-:B------:R-:W-:Y:S02]  /*b520*/  FFMA.FTZ R141, R12, c[0x0][0x2d0], -R150.reuse ;  /* 0x0000b4000c8d7a23 */ /* 0x100fe40000010896 */
[C---:B------:R-:W-:Y:S04]  /*b530*/  HMMA.16816.F32.BF16 R72, R112.reuse, R128, R72 ;  /* 0x000000807048723c */ /* 0x040fe80000041848 */
[----:B------:R-:W-:Y:S01]  /*b540*/  FMUL.FTZ R12, R3, R108 ;  /* 0x0000006c030c7220 */ /* 0x000fe20000410000 */
[----:B------:R-:W-:Y:S01]  /*b550*/  MUFU.EX2 R141, R141 ;  /* 0x0000008d008d7308 */ /* 0x000fe20000000800 */
[--C-:B------:R-:W-:Y:S02]  /*b560*/  FFMA.FTZ R148, R13, c[0x0][0x2d0], -R150.reuse ;  /* 0x0000b4000d947a23 */ /* 0x100fe40000010896 */
[C---:B------:R-:W-:Y:S01]  /*b570*/  HMMA.16816.F32.BF16 R76, R112.reuse, R130, R76 ;  /* 0x00000082704c723c */ /* 0x040fe2000004184c */
[----:B------:R-:W2:Y:S03]  /*b580*/  LDSM.16.MT88.4 R128, [R212+0x3100] ;  /* 0x00310000d480783b */ /* 0x000ea60000004200 */
[----:B------:R-:W-:Y:S02]  /*b590*/  FMUL.FTZ R13, R3, R109 ;  /* 0x0000006d030d7220 */ /* 0x000fe40000410000 */
[--C-:B------:R-:W-:Y:S01]  /*b5a0*/  FFMA.FTZ R149, R14, c[0x0][0x2d0], -R143.reuse ;  /* 0x0000b4000e957a23 */ /* 0x100fe2000001088f */
[----:B------:R-:W3:Y:S01]  /*b5b0*/  MUFU.EX2 R148, R148 ;  /* 0x0000009400947308 */ /* 0x000ee20000000800 */
[C---:B------:R-:W-:Y:S04]  /*b5c0*/  HMMA.16816.F32.BF16 R80, R112.reuse, R132, R80 ;  /* 0x000000847050723c */ /* 0x040fe80000041850 */
[C---:B------:R-:W-:Y:S02]  /*b5d0*/  FMUL.FTZ R14, R2.reuse, R110 ;  /* 0x0000006e020e7220 */ /* 0x040fe40000410000 */
[--C-:B------:R-:W-:Y:S02]  /*b5e0*/  FFMA.FTZ R152, R15, c[0x0][0x2d0], -R143.reuse ;  /* 0x0000b4000f987a23 */ /* 0x100fe4000001088f */
[C---:B------:R-:W-:Y:S01]  /*b5f0*/  HMMA.16816.F32.BF16 R84, R112.reuse, R134, R84 ;  /* 0x000000867054723c */ /* 0x040fe20000041854 */
[----:B------:R-:W4:Y:S01]  /*b600*/  LDSM.16.MT88.4 R132, [R210+0x3100] ;  /* 0x00310000d284783b */ /* 0x000f220000004200 */
[----:B------:R-:W-:Y:S02]  /*b610*/  MUFU.EX2 R149, R149 ;  /* 0x0000009500957308 */ /* 0x000fe40000000800 */
[C---:B------:R-:W-:Y:S02]  /*b620*/  FMUL.FTZ R15, R2.reuse, R111 ;  /* 0x0000006f020f7220 */ /* 0x040fe40000410000 */
[C---:B------:R-:W-:Y:S02]  /*b630*/  FMUL.FTZ R104, R3.reuse, R104 ;  /* 0x0000006803687220 */ /* 0x040fe40000410000 */
[C---:B------:R-:W-:Y:S01]  /*b640*/  FMUL.FTZ R105, R3.reuse, R105 ;  /* 0x0000006903697220 */ /* 0x040fe20000410000 */
[C---:B-1----:R-:W-:Y:S01]  /*b650*/  HMMA.16816.F32.BF16 R88, R112.reuse, R120, R88 ;  /* 0x000000787058723c */ /* 0x042fe20000041858 */
[----:B------:R-:W-:Y:S02]  /*b660*/  LDSM.16.MT88.4 R108, [R208+0x3100] ;  /* 0x00310000d06c783b */ /* 0x000fe40000004200 */
[C---:B------:R-:W-:Y:S01]  /*b670*/  FMUL.FTZ R106, R2.reuse, R106 ;  /* 0x0000006a026a7220 */ /* 0x040fe20000410000 */
[----:B------:R-:W1:Y:S01]  /*b680*/  MUFU.EX2 R152, R152 ;  /* 0x0000009800987308 */ /* 0x000e620000000800 */
[C---:B------:R-:W-:Y:S02]  /*b690*/  FMUL.FTZ R107, R2.reuse, R107 ;  /* 0x0000006b026b7220 */ /* 0x040fe40000410000 */
[C---:B------:R-:W-:Y:S01]  /*b6a0*/  FMUL.FTZ R52, R3.reuse, R52 ;  /* 0x0000003403347220 */ /* 0x040fe20000410000 */
[C---:B------:R-:W-:Y:S01]  /*b6b0*/  HMMA.16816.F32.BF16 R92, R112.reuse, R122, R92 ;  /* 0x0000007a705c723c */ /* 0x040fe2000004185c */
[----:B------:R-:W5:Y:S03]  /*b6c0*/  LDSM.16.MT88.4 R120, [R209+0x3100] ;  /* 0x00310000d178783b */ /* 0x000f660000004200 */
[C---:B------:R-:W-:Y:S02]  /*b6d0*/  FMUL.FTZ R53, R3.reuse, R53 ;  /* 0x0000003503357220 */ /* 0x040fe40000410000 */
[C---:B------:R-:W-:Y:S01]  /*b6e0*/  FMUL.FTZ R54, R2.reuse, R54 ;  /* 0x0000003602367220 */ /* 0x040fe20000410000 */
[----:B------:R-:W-:Y:S01]  /*b6f0*/  MUFU.EX2 R159, R159 ;  /* 0x0000009f009f7308 */ /* 0x000fe20000000800 */
[C---:B--2---:R-:W-:Y:S04]  /*b700*/  HMMA.16816.F32.BF16 R96, R112.reuse, R128, R96 ;  /* 0x000000807060723c */ /* 0x044fe80000041860 */
[C---:B------:R-:W-:Y:S02]  /*b710*/  FMUL.FTZ R55, R2.reuse, R55 ;  /* 0x0000003702377220 */ /* 0x040fe40000410000 */
[C---:B------:R-:W-:Y:S02]  /*b720*/  FMUL.FTZ R56, R3.reuse, R56 ;  /* 0x0000003803387220 */ /* 0x040fe40000410000 */
[C---:B------:R-:W-:Y:S01]  /*b730*/  HMMA.16816.F32.BF16 R100, R112.reuse, R130, R100 ;  /* 0x000000827064723c */ /* 0x040fe20000041864 */
[----:B------:R-:W2:Y:S01]  /*b740*/  LDSM.16.MT88.4 R128, [R212+0x900] ;  /* 0x00090000d480783b */ /* 0x000ea20000004200 */
[----:B------:R-:W-:Y:S02]  /*b750*/  MUFU.EX2 R162, R162 ;  /* 0x000000a200a27308 */ /* 0x000fe40000000800 */
[C---:B------:R-:W-:Y:S02]  /*b760*/  FMUL.FTZ R57, R3.reuse, R57 ;  /* 0x0000003903397220 */ /* 0x040fe40000410000 */
[C---:B------:R-:W-:Y:S02]  /*b770*/  FMUL.FTZ R58, R2.reuse, R58 ;  /* 0x0000003a023a7220 */ /* 0x040fe40000410000 */
[C---:B----4-:R-:W-:Y:S04]  /*b780*/  HMMA.16816.F32.BF16 R12, R112.reuse, R132, R12 ;  /* 0x00000084700c723c */ /* 0x050fe8000004180c */
[----:B------:R-:W-:Y:S01]  /*b790*/  FMUL.FTZ R59, R2, R59 ;  /* 0x0000003b023b7220 */ /* 0x000fe20000410000 */
[----:B------:R-:W-:Y:S01]  /*b7a0*/  MUFU.EX2 R161, R161 ;  /* 0x000000a100a17308 */ /* 0x000fe20000000800 */
[----:B------:R-:W-:Y:S02]  /*b7b0*/  FMUL.FTZ R60, R3, R60 ;  /* 0x0000003c033c7220 */ /* 0x000fe40000410000 */
[C---:B------:R-:W-:Y:S01]  /*b7c0*/  HMMA.16816.F32.BF16 R104, R112.reuse, R134, R104 ;  /* 0x000000867068723c */ /* 0x040fe20000041868 */
[----:B------:R-:W4:Y:S03]  /*b7d0*/  LDSM.16.MT88.4 R132, [R210+0x900] ;  /* 0x00090000d284783b */ /* 0x000f260000004200 */
[--C-:B------:R-:W-:Y:S01]  /*b7e0*/  FFMA.FTZ R151, R16, c[0x0][0x2d0], -R150.reuse ;  /* 0x0000b40010977a23 */ /* 0x100fe20000010896 */
[----:B---3--:R-:W-:Y:S01]  /*b7f0*/  F2FP.BF16.PACK_AB R16, R148, R141 ;  /* 0x0000008d9410723e */ /* 0x008fe200000010ff */
[--C-:B------:R-:W-:Y:S01]  /*b800*/  FFMA.FTZ R154, R17, c[0x0][0x2d0], -R150.reuse ;  /* 0x0000b400119a7a23 */ /* 0x100fe20000010896 */
[----:B-1----:R-:W-:Y:S01]  /*b810*/  F2FP.BF16.PACK_AB R17, R152, R149 ;  /* 0x000000959811723e */ /* 0x002fe200000010ff */
[--C-:B------:R-:W-:Y:S01]  /*b820*/  FFMA.FTZ R153, R18, c[0x0][0x2d0], -R143.reuse ;  /* 0x0000b40012997a23 */ /* 0x100fe2000001088f */
[C---:B-----5:R-:W-:Y:S01]  /*b830*/  HMMA.16816.F32.BF16 R52, R112.reuse, R120, R52 ;  /* 0x000000787034723c */ /* 0x060fe20000041834 */
[----:B------:R-:W-:Y:S02]  /*b840*/  MUFU.EX2 R151, R151 ;  /* 0x0000009700977308 */ /* 0x000fe40000000800 */
[--C-:B------:R-:W-:Y:S02]  /*b850*/  FFMA.FTZ R156, R19, c[0x0][0x2d0], -R143.reuse ;  /* 0x0000b400139c7a23 */ /* 0x100fe4000001088f */
[C---:B------:R-:W-:Y:S02]  /*b860*/  FMUL.FTZ R61, R3.reuse, R61 ;  /* 0x0000003d033d7220 */ /* 0x040fe40000410000 */
[C---:B------:R-:W-:Y:S01]  /*b870*/  FMUL.FTZ R62, R2.reuse, R62 ;  /* 0x0000003e023e7220 */ /* 0x040fe20000410000 */
[C---:B------:R-:W-:Y:S01]  /*b880*/  HMMA.16816.F32.BF16 R56, R112.reuse, R122, R56 ;  /* 0x0000007a7038723c */ /* 0x040fe20000041838 */
[----:B------:R-:W1:Y:S02]  /*b890*/  LDSM.16.MT88.4 R120, [R209+0x900] ;  /* 0x00090000d178783b */ /* 0x000e640000004200 */
[----:B------:R-:W3:Y:S01]  /*b8a0*/  MUFU.EX2 R154, R154 ;  /* 0x0000009a009a7308 */ /* 0x000ee20000000800 */
[C---:B------:R-:W-:Y:S02]  /*b8b0*/  FMUL.FTZ R63, R2.reuse, R63 ;  /* 0x0000003f023f7220 */ /* 0x040fe40000410000 */
[C---:B------:R-:W-:Y:S02]  /*b8c0*/  FMUL.FTZ R64, R3.reuse, R64 ;  /* 0x0000004003407220 */ /* 0x040fe40000410000 */
[C---:B------:R-:W-:Y:S03]  /*b8d0*/  FMUL.FTZ R65, R3.reuse, R65 ;  /* 0x0000004103417220 */ /* 0x040fe60000410000 */
[C---:B------:R-:W-:Y:S02]  /*b8e0*/  HMMA.16816.F32.BF16 R60, R112.reuse, R108, R60 ;  /* 0x0000006c703c723c */ /* 0x040fe4000004183c */
[----:B------:R-:W-:Y:S01]  /*b8f0*/  MUFU.EX2 R153, R153 ;  /* 0x0000009900997308 */ /* 0x000fe20000000800 */
[C---:B------:R-:W-:Y:S02]  /*b900*/  FMUL.FTZ R66, R2.reuse, R66 ;  /* 0x0000004202427220 */ /* 0x040fe40000410000 */
[----:B------:R-:W-:Y:S02]  /*b910*/  FMUL.FTZ R67, R2, R67 ;  /* 0x0000004302437220 */ /* 0x000fe40000410000 */
[----:B------:R-:W-:Y:S02]  /*b920*/  FFMA.FTZ R48, R48, c[0x0][0x2d0], -R150 ;  /* 0x0000b40030307a23 */ /* 0x000fe40000010896 */
[----:B------:R-:W-:Y:S03]  /*b930*/  FFMA.FTZ R50, R50, c[0x0][0x2d0], -R143 ;  /* 0x0000b40032327a23 */ /* 0x000fe6000001088f */
[----:B------:R-:W-:Y:S01]  /*b940*/  HMMA.16816.F32.BF16 R64, R112, R110, R64 ;  /* 0x0000006e7040723c */ /* 0x000fe20000041840 */
[----:B------:R-:W5:Y:S01]  /*b950*/  MUFU.EX2 R156, R156 ;  /* 0x0000009c009c7308 */ /* 0x000f620000000800 */
[----:B------:R-:W1:Y:S01]  /*b960*/  LDSM.16.MT88.4 R108, [R212+0x3900] ;  /* 0x00390000d46c783b */ /* 0x000e620000004200 */
[----:B------:R-:W-:Y:S01]  /*b970*/  FFMA.FTZ R140, R3, R228, R140 ;  /* 0x000000e4038c7223 */ /* 0x000fe2000001008c */
[----:B---3--:R-:W-:Y:S01]  /*b980*/  F2FP.BF16.PACK_AB R18, R154, R151 ;  /* 0x000000979a12723e */ /* 0x008fe200000010ff */
[----:B------:R-:W-:Y:S01]  /*b990*/  FFMA.FTZ R6, R2, R229, R6 ;  /* 0x000000e502067223 */ /* 0x000fe20000010006 */
[----:B------:R-:W-:Y:S01]  /*b9a0*/  MOV R3, R0 ;  /* 0x0000000000037202 */ /* 0x000fe20000000f00 */
[----:B------:R-:W-:Y:S02]  /*b9b0*/  FADD.FTZ R5, R5, R140 ;  /* 0x0000008c05057221 */ /* 0x000fe40000010000 */
[----:B------:R-:W-:Y:S01]  /*b9c0*/  FADD.FTZ R6, R7, R6 ;  /* 0x0000000607067221 */ /* 0x000fe20000010000 */
[----:B------:R-:W3:Y:S01]  /*b9d0*/  LDSM.16.MT88.4 R112, [R210+0x3900] ;  /* 0x00390000d270783b */ /* 0x000ee20000004200 */
[----:B------:R-:W-:Y:S01]  /*b9e0*/  MUFU.EX2 R164, R164 ;  /* 0x000000a400a47308 */ /* 0x000fe20000000800 */
[----:B------:R-:W-:Y:S02]  /*b9f0*/  FADD.FTZ R118, R118, R5 ;  /* 0x0000000576767221 */ /* 0x000fe40000010000 */
[----:B------:R-:W-:Y:S02]  /*ba00*/  FADD.FTZ R117, R117, R6 ;  /* 0x0000000675757221 */ /* 0x000fe40000010000 */
[----:B------:R-:W-:Y:S02]  /*ba10*/  FADD.FTZ R118, R119, R118 ;  /* 0x0000007677767221 */ /* 0x000fe40000010000 */
[----:B------:R-:W-:Y:S01]  /*ba20*/  FADD.FTZ R142, R142, R117 ;  /* 0x000000758e8e7221 */ /* 0x000fe20000010000 */
[----:B------:R-:W-:Y:S01]  /*ba30*/  MOV R117, R116 ;  /* 0x0000007400757202 */ /* 0x000fe20000000f00 */
[----:B------:R-:W-:Y:S01]  /*ba40*/  FADD.FTZ R141, R141, R118 ;  /* 0x000000768d8d7221 */ /* 0x000fe20000010000 */
[----:B------:R-:W-:Y:S01]  /*ba50*/  MUFU.EX2 R163, R163 ;  /* 0x000000a300a37308 */ /* 0x000fe20000000800 */
[----:B------:R-:W-:Y:S02]  /*ba60*/  FADD.FTZ R149, R149, R142 ;  /* 0x0000008e95957221 */ /* 0x000fe40000010000 */
[----:B------:R-:W-:Y:S01]  /*ba70*/  FADD.FTZ R148, R148, R141 ;  /* 0x0000008d94947221 */ /* 0x000fe20000010000 */
[----:B-----5:R-:W-:Y:S01]  /*ba80*/  F2FP.BF16.PACK_AB R19, R156, R153 ;  /* 0x000000999c13723e */ /* 0x020fe200000010ff */
[----:B------:R-:W-:Y:S02]  /*ba90*/  FADD.FTZ R152, R152, R149 ;  /* 0x0000009598987221 */ /* 0x000fe40000010000 */
[----:B------:R-:W-:Y:S02]  /*baa0*/  FADD.FTZ R151, R151, R148 ;  /* 0x0000009497977221 */ /* 0x000fe40000010000 */
[----:B------:R-:W-:Y:S01]  /*bab0*/  FADD.FTZ R5, R153, R152 ;  /* 0x0000009899057221 */ /* 0x000fe20000010000 */
[----:B------:R-:W-:Y:S01]  /*bac0*/  MUFU.EX2 R166, R166 ;  /* 0x000000a600a67308 */ /* 0x000fe20000000800 */
[C---:B--2---:R-:W-:Y:S05]  /*bad0*/  HMMA.16816.F32.BF16 R8, R16.reuse, R128, R8 ;  /* 0x000000801008723c */ /* 0x044fea0000041808 */
[----:B------:R-:W-:Y:S02]  /*bae0*/  FADD.FTZ R154, R154, R151 ;  /* 0x000000979a9a7221 */ /* 0x000fe40000010000 */
[--C-:B------:R-:W-:Y:S01]  /*baf0*/  FFMA.FTZ R129, R20, c[0x0][0x2d0], -R150.reuse ;  /* 0x0000b40014817a23 */ /* 0x100fe20000010896 */
[C---:B------:R-:W-:Y:S01]  /*bb00*/  HMMA.16816.F32.BF16 R68, R16.reuse, R130, R68 ;  /* 0x000000821044723c */ /* 0x040fe20000041844 */
[----:B------:R-:W-:Y:S03]  /*bb10*/  MUFU.EX2 R165, R165 ;  /* 0x000000a500a57308 */ /* 0x000fe60000000800 */
[--C-:B------:R-:W-:Y:S02]  /*bb20*/  FFMA.FTZ R128, R21, c[0x0][0x2d0], -R150.reuse ;  /* 0x0000b40015807a23 */ /* 0x100fe40000010896 */
[----:B------:R-:W-:Y:S02]  /*bb30*/  FADD.FTZ R5, R156, R5 ;  /* 0x000000059c057221 */ /* 0x000fe40000010000 */
[C---:B----4-:R-:W-:Y:S03]  /*bb40*/  HMMA.16816.F32.BF16 R72, R16.reuse, R132, R72 ;  /* 0x000000841048723c */ /* 0x050fe60000041848 */
[----:B------:R-:W-:Y:S01]  /*bb50*/  MUFU.EX2 R129, R129 ;  /* 0x0000008100817308 */ /* 0x000fe20000000800 */
[--C-:B------:R-:W-:Y:S02]  /*bb60*/  FFMA.FTZ R130, R22, c[0x0][0x2d0], -R143.reuse ;  /* 0x0000b40016827a23 */ /* 0x100fe4000001088f */
[--C-:B------:R-:W-:Y:S02]  /*bb70*/  FFMA.FTZ R131, R23, c[0x0][0x2d0], -R143.reuse ;  /* 0x0000b40017837a23 */ /* 0x100fe4000001088f */
[C---:B------:R-:W-:Y:S01]  /*bb80*/  HMMA.16816.F32.BF16 R76, R16.reuse, R134, R76 ;  /* 0x00000086104c723c */ /* 0x040fe2000004184c */
[----:B------:R-:W-:Y:S03]  /*bb90*/  LDSM.16.MT88.4 R20, [R208+0x3900] ;  /* 0x00390000d014783b */ /* 0x000fe60000004200 */
[--C-:B------:R-:W-:Y:S01]  /*bba0*/  FFMA.FTZ R132, R24, c[0x0][0x2d0], -R150.reuse ;  /* 0x0000b40018847a23 */ /* 0x100fe20000010896 */
[----:B------:R-:W2:Y:S01]  /*bbb0*/  MUFU.EX2 R128, R128 ;  /* 0x0000008000807308 */ /* 0x000ea20000000800 */
[--C-:B------:R-:W-:Y:S02]  /*bbc0*/  FFMA.FTZ R133, R25, c[0x0][0x2d0], -R150.reuse ;  /* 0x0000b40019857a23 */ /* 0x100fe40000010896 */
[C---:B-1----:R-:W-:Y:S04]  /*bbd0*/  HMMA.16816.F32.BF16 R80, R16.reuse, R120, R80 ;  /* 0x000000781050723c */ /* 0x042fe80000041850 */
[--C-:B------:R-:W-:Y:S02]  /*bbe0*/  FFMA.FTZ R134, R26, c[0x0][0x2d0], -R143.reuse ;  /* 0x0000b4001a867a23 */ /* 0x100fe4000001088f */
[--C-:B------:R-:W-:Y:S01]  /*bbf0*/  FFMA.FTZ R135, R27, c[0x0][0x2d0], -R143.reuse ;  /* 0x0000b4001b877a23 */ /* 0x100fe2000001088f */
[----:B------:R-:W-:Y:S01]  /*bc00*/  MUFU.EX2 R130, R130 ;  /* 0x0000008200827308 */ /* 0x000fe20000000800 */
[C---:B------:R-:W-:Y:S01]  /*bc10*/  HMMA.16816.F32.BF16 R84, R16.reuse, R122, R84 ;  /* 0x0000007a1054723c */ /* 0x040fe20000041854 */
[----:B------:R-:W1:Y:S07]  /*bc20*/  LDSM.16.MT88.4 R120, [R209+0x3900] ;  /* 0x00390000d178783b */ /* 0x000e6e0000004200 */
[C---:B------:R-:W-:Y:S01]  /*bc30*/  HMMA.16816.F32.BF16 R88, R16.reuse, R136, R88 ;  /* 0x000000881058723c */ /* 0x040fe20000041858 */
[----:B------:R-:W-:Y:S01]  /*bc40*/  LDSM.16.MT88.4 R24, [R210+0x1100] ;  /* 0x00110000d218783b */ /* 0x000fe20000004200 */
[----:B------:R-:W4:Y:S05]  /*bc50*/  MUFU.EX2 R131, R131 ;  /* 0x0000008300837308 */ /* 0x000f2a0000000800 */
[--C-:B------:R-:W-:Y:S01]  /*bc60*/  FFMA.FTZ R136, R32, c[0x0][0x2d0], -R150.reuse ;  /* 0x0000b40020887a23 */ /* 0x100fe20000010896 */
[C---:B------:R-:W-:Y:S04]  /*bc70*/  HMMA.16816.F32.BF16 R92, R16.reuse, R138, R92 ;  /* 0x0000008a105c723c */ /* 0x040fe8000004185c */
[--C-:B------:R-:W-:Y:S01]  /*bc80*/  FFMA.FTZ R137, R33, c[0x0][0x2d0], -R150.reuse ;  /* 0x0000b40021897a23 */ /* 0x100fe20000010896 */
[----:B------:R-:W-:Y:S02]  /*bc90*/  MUFU.EX2 R132, R132 ;  /* 0x0000008400847308 */ /* 0x000fe40000000800 */
[--C-:B------:R-:W-:Y:S01]  /*bca0*/  FFMA.FTZ R138, R34, c[0x0][0x2d0], -R143.reuse ;  /* 0x0000b400228a7a23 */ /* 0x100fe2000001088f */
[C---:B------:R-:W-:Y:S04]  /*bcb0*/  HMMA.16816.F32.BF16 R96, R16.reuse, R108, R96 ;  /* 0x0000006c1060723c */ /* 0x040fe80000041860 */
[--C-:B------:R-:W-:Y:S02]  /*bcc0*/  FFMA.FTZ R139, R35, c[0x0][0x2d0], -R143.reuse ;  /* 0x0000b400238b7a23 */ /* 0x100fe4000001088f */
[----:B------:R-:W-:Y:S01]  /*bcd0*/  LDSM.16.MT88.4 R32, [R210+0x1900] ;  /* 0x00190000d220783b */ /* 0x000fe20000004200 */
[----:B------:R-:W5:Y:S01]  /*bce0*/  MUFU.EX2 R133, R133 ;  /* 0x0000008500857308 */ /* 0x000f620000000800 */
[C---:B------:R-:W-:Y:S06]  /*bcf0*/  HMMA.16816.F32.BF16 R100, R16.reuse, R110, R100 ;  /* 0x0000006e1064723c */ /* 0x040fec0000041864 */
[----:B------:R-:W2:Y:S02]  /*bd00*/  LDSM.16.MT88.4 R108, [R212+0x1100] ;  /* 0x00110000d46c783b */ /* 0x000ea40000004200 */
[C---:B---3--:R-:W-:Y:S01]  /*bd10*/  HMMA.16816.F32.BF16 R12, R16.reuse, R112, R12 ;  /* 0x00000070100c723c */ /* 0x048fe2000004180c */
[----:B------:R-:W-:Y:S07]  /*bd20*/  MUFU.EX2 R134, R134 ;  /* 0x0000008600867308 */ /* 0x000fee0000000800 */
[C---:B------:R-:W-:Y:S01]  /*bd30*/  HMMA.16816.F32.BF16 R104, R16.reuse, R114, R104 ;  /* 0x000000721068723c */ /* 0x040fe20000041868 */
[----:B------:R-:W3:Y:S02]  /*bd40*/  LDSM.16.MT88.4 R112, [R209+0x1100] ;  /* 0x00110000d170783b */ /* 0x000ee40000004200 */
[----:B------:R-:W-:Y:S05]  /*bd50*/  MUFU.EX2 R136, R136 ;  /* 0x0000008800887308 */ /* 0x000fea0000000800 */
[C---:B-1----:R-:W-:Y:S05]  /*bd60*/  HMMA.16816.F32.BF16 R52, R16.reuse, R120, R52 ;  /* 0x000000781034723c */ /* 0x042fea0000041834 */
[----:B------:R1:W1:Y:S02]  /*bd70*/  MUFU.EX2 R121, R135 ;  /* 0x0000008700797308 */ /* 0x0002640000000800 */
[--C-:B------:R-:W-:Y:S01]  /*bd80*/  FFMA.FTZ R120, R28, c[0x0][0x2d0], -R150.reuse ;  /* 0x0000b4001c787a23 */ /* 0x100fe20000010896 */
[C---:B------:R-:W-:Y:S07]  /*bd90*/  HMMA.16816.F32.BF16 R56, R16.reuse, R122, R56 ;  /* 0x0000007a1038723c */ /* 0x040fee0000041838 */
[--C-:B------:R-:W-:Y:S01]  /*bda0*/  FFMA.FTZ R123, R29, c[0x0][0x2d0], -R150.reuse ;  /* 0x0000b4001d7b7a23 */ /* 0x100fe20000010896 */
[C---:B------:R-:W-:Y:S01]  /*bdb0*/  HMMA.16816.F32.BF16 R60, R16.reuse, R20, R60 ;  /* 0x00000014103c723c */ /* 0x040fe2000004183c */
[----:B------:R-:W-:Y:S03]  /*bdc0*/  MUFU.EX2 R120, R120 ;  /* 0x0000007800787308 */ /* 0x000fe60000000800 */
[--C-:B------:R-:W-:Y:S02]  /*bdd0*/  FFMA.FTZ R122, R30, c[0x0][0x2d0], -R143.reuse ;  /* 0x0000b4001e7a7a23 */ /* 0x100fe4000001088f */
[----:B------:R-:W-:Y:S02]  /*bde0*/  FFMA.FTZ R150, R49, c[0x0][0x2d0], -R150 ;  /* 0x0000b40031967a23 */ /* 0x000fe40000010896 */
[----:B------:R-:W-:Y:S01]  /*bdf0*/  HMMA.16816.F32.BF16 R64, R16, R22, R64 ;  /* 0x000000161040723c */ /* 0x000fe20000041840 */
[----:B------:R-:W3:Y:S02]  /*be00*/  LDSM.16.MT88.4 R20, [R208+0x1100] ;  /* 0x00110000d014783b */ /* 0x000ee40000004200 */
[----:B------:R-:W3:Y:S01]  /*be10*/  MUFU.EX2 R123, R123 ;  /* 0x0000007b007b7308 */ /* 0x000ee20000000800 */
[--C-:B-1----:R-:W-:Y:S03]  /*be20*/  FFMA.FTZ R135, R31, c[0x0][0x2d0], -R143.reuse ;  /* 0x0000b4001f877a23 */ /* 0x102fe6000001088f */
[----:B--2---:R-:W-:Y:S01]  /*be30*/  F2FP.BF16.PACK_AB R16, R128, R129 ;  /* 0x000000818010723e */ /* 0x004fe200000010ff */
[----:B------:R-:W-:Y:S01]  /*be40*/  FFMA.FTZ R143, R51, c[0x0][0x2d0], -R143 ;  /* 0x0000b400338f7a23 */ /* 0x000fe2000001088f */
[----:B----4-:R-:W-:Y:S01]  /*be50*/  F2FP.BF16.PACK_AB R17, R131, R130 ;  /* 0x000000828311723e */ /* 0x010fe200000010ff */
[----:B------:R-:W-:Y:S02]  /*be60*/  LDSM.16.MT88.4 R28, [R209+0x4100] ;  /* 0x00410000d11c783b */ /* 0x000fe40000004200 */
[----:B-----5:R-:W-:Y:S01]  /*be70*/  F2FP.BF16.PACK_AB R18, R133, R132 ;  /* 0x000000848512723e */ /* 0x020fe200000010ff */
[----:B------:R-:W-:Y:S01]  /*be80*/  MUFU.EX2 R122, R122 ;  /* 0x0000007a007a7308 */ /* 0x000fe20000000800 */
[----:B------:R-:W-:Y:S01]  /*be90*/  F2FP.BF16.PACK_AB R19, R121, R134 ;  /* 0x000000867913723e */ /* 0x000fe200000010ff */
[----:B------:R-:W-:Y:S02]  /*bea0*/  FADD.FTZ R129, R129, R154 ;  /* 0x0000009a81817221 */ /* 0x000fe40000010000 */
[----:B------:R-:W-:Y:S02]  /*beb0*/  FADD.FTZ R130, R130, R5 ;  /* 0x0000000582827221 */ /* 0x000fe40000010000 */
[----:B------:R-:W-:Y:S02]  /*bec0*/  FADD.FTZ R129, R128, R129 ;  /* 0x0000008180817221 */ /* 0x000fe40000010000 */
[C---:B------:R-:W-:Y:S02]  /*bed0*/  HMMA.16816.F32.BF16 R8, R16.reuse, R108, R8 ;  /* 0x0000006c1008723c */ /* 0x040fe40000041808 */
[----:B------:R-:W1:Y:S01]  /*bee0*/  MUFU.EX2 R135, R135 ;  /* 0x0000008700877308 */ /* 0x000e620000000800 */
[----:B------:R-:W-:Y:S02]  /*bef0*/  FADD.FTZ R131, R131, R130 ;  /* 0x0000008283837221 */ /* 0x000fe40000010000 */
[----:B------:R-:W-:Y:S02]  /*bf00*/  FADD.FTZ R132, R132, R129 ;  /* 0x0000008184847221 */ /* 0x000fe40000010000 */
[----:B------:R-:W-:Y:S01]  /*bf10*/  FADD.FTZ R134, R134, R131 ;  /* 0x0000008386867221 */ /* 0x000fe20000010000 */
[C---:B------:R-:W-:Y:S01]  /*bf20*/  HMMA.16816.F32.BF16 R68, R16.reuse, R110, R68 ;  /* 0x0000006e1044723c */ /* 0x040fe20000041844 */
[----:B------:R-:W2:Y:S03]  /*bf30*/  LDSM.16.MT88.4 R108, [R212+0x4100] ;  /* 0x00410000d46c783b */ /* 0x000ea60000004200 */
[----:B------:R-:W4:Y:S01]  /*bf40*/  MUFU.EX2 R137, R137 ;  /* 0x0000008900897308 */ /* 0x000f220000000800 */
[----:B------:R-:W-:Y:S02]  /*bf50*/  FADD.FTZ R133, R133, R132 ;  /* 0x0000008485857221 */ /* 0x000fe40000010000 */
[----:B------:R-:W-:Y:S01]  /*bf60*/  FADD.FTZ R121, R121, R134 ;  /* 0x0000008679797221 */ /* 0x000fe20000010000 */
[C---:B------:R-:W-:Y:S06]  /*bf70*/  HMMA.16816.F32.BF16 R72, R16.reuse, R24, R72 ;  /* 0x000000181048723c */ /* 0x040fec0000041848 */
[----:B------:R-:W-:Y:S02]  /*bf80*/  MUFU.EX2 R138, R138 ;  /* 0x0000008a008a7308 */ /* 0x000fe40000000800 */
[C---:B------:R-:W-:Y:S01]  /*bf90*/  HMMA.16816.F32.BF16 R76, R16.reuse, R26, R76 ;  /* 0x0000001a104c723c */ /* 0x040fe2000004184c */
[----:B------:R-:W5:Y:S07]  /*bfa0*/  LDSM.16.MT88.4 R24, [R210+0x4100] ;  /* 0x00410000d218783b */ /* 0x000f6e0000004200 */
[C---:B---3--:R-:W-:Y:S01]  /*bfb0*/  HMMA.16816.F32.BF16 R80, R16.reuse, R112, R80 ;  /* 0x000000701050723c */ /* 0x048fe20000041850 */
[----:B------:R-:W3:Y:S07]  /*bfc0*/  MUFU.EX2 R139, R139 ;  /* 0x0000008b008b7308 */ /* 0x000eee0000000800 */
[C---:B------:R-:W-:Y:S01]  /*bfd0*/  HMMA.16816.F32.BF16 R84, R16.reuse, R114, R84 ;  /* 0x000000721054723c */ /* 0x040fe20000041854 */
[----:B------:R-:W1:Y:S02]  /*bfe0*/  LDSM.16.MT88.4 R112, [R208+0x4100] ;  /* 0x00410000d070783b */ /* 0x000e640000004200 */
[----:B------:R-:W1:Y:S05]  /*bff0*/  MUFU.EX2 R168, R168 ;  /* 0x000000a800a87308 */ /* 0x000e6a0000000800 */
[C---:B------:R-:W-:Y:S05]  /*c000*/  HMMA.16816.F32.BF16 R88, R16.reuse, R20, R88 ;  /* 0x000000141058723c */ /* 0x040fea0000041858 */
[----:B------:R-:W-:Y:S03]  /*c010*/  MUFU.EX2 R48, R48 ;  /* 0x0000003000307308 */ /* 0x000fe60000000800 */
[C---:B------:R-:W-:Y:S01]  /*c020*/  HMMA.16816.F32.BF16 R92, R16.reuse, R22, R92 ;  /* 0x00000016105c723c */ /* 0x040fe2000004185c */
[----:B------:R-:W1:Y:S06]  /*c030*/  LDSM.16.MT88.4 R20, [R212+0x1900] ;  /* 0x00190000d414783b */ /* 0x000e6c0000004200 */
[----:B------:R-:W1:Y:S01]  /*c040*/  MUFU.EX2 R49, R150 ;  /* 0x0000009600317308 */ /* 0x000e620000000800 */
[C---:B--2---:R-:W-:Y:S08]  /*c050*/  HMMA.16816.F32.BF16 R96, R16.reuse, R108, R96 ;  /* 0x0000006c1060723c */ /* 0x044ff00000041860 */
[C---:B------:R-:W-:Y:S01]  /*c060*/  HMMA.16816.F32.BF16 R100, R16.reuse, R110, R100 ;  /* 0x0000006e1064723c */ /* 0x040fe20000041864 */
[----:B------:R-:W-:Y:S01]  /*c070*/  LDSM.16.MT88.4 R108, [R208+0x4900] ;  /* 0x00490000d06c783b */ /* 0x000fe20000004200 */
[----:B------:R-:W-:Y:S06]  /*c080*/  MUFU.EX2 R50, R50 ;  /* 0x0000003200327308 */ /* 0x000fec0000000800 */
[C---:B-----5:R-:W-:Y:S04]  /*c090*/  HMMA.16816.F32.BF16 R12, R16.reuse, R24, R12 ;  /* 0x00000018100c723c */ /* 0x060fe8000004180c */
[----:B------:R-:W2:Y:S04]  /*c0a0*/  MUFU.EX2 R143, R143 ;  /* 0x0000008f008f7308 */ /* 0x000ea80000000800 */
[C---:B------:R-:W-:Y:S01]  /*c0b0*/  HMMA.16816.F32.BF16 R104, R16.reuse, R26, R104 ;  /* 0x0000001a1068723c */ /* 0x040fe20000041868 */
[----:B------:R-:W5:Y:S07]  /*c0c0*/  LDSM.16.MT88.4 R24, [R209+0x1900] ;  /* 0x00190000d118783b */ /* 0x000f6e0000004200 */
[C---:B------:R-:W-:Y:S08]  /*c0d0*/  HMMA.16816.F32.BF16 R52, R16.reuse, R28, R52 ;  /* 0x0000001c1034723c */ /* 0x040ff00000041834 */
[C---:B------:R-:W-:Y:S01]  /*c0e0*/  HMMA.16816.F32.BF16 R56, R16.reuse, R30, R56 ;  /* 0x0000001e1038723c */ /* 0x040fe20000041838 */
[----:B------:R-:W2:Y:S07]  /*c0f0*/  LDSM.16.MT88.4 R28, [R208+0x1900] ;  /* 0x00190000d01c783b */ /* 0x000eae0000004200 */
[C---:B-1----:R-:W-:Y:S08]  /*c100*/  HMMA.16816.F32.BF16 R60, R16.reuse, R112, R60 ;  /* 0x00000070103c723c */ /* 0x042ff0000004183c */
[----:B------:R-:W-:Y:S07]  /*c110*/  HMMA.16816.F32.BF16 R64, R16, R114, R64 ;  /* 0x000000721040723c */ /* 0x000fee0000041840 */
[----:B------:R-:W-:Y:S01]  /*c120*/  F2FP.BF16.PACK_AB R16, R123, R120 ;  /* 0x000000787b10723e */ /* 0x000fe200000010ff */
[----:B------:R-:W-:Y:S01]  /*c130*/  FADD.FTZ R120, R120, R133 ;  /* 0x0000008578787221 */ /* 0x000fe20000010000 */
[----:B------:R-:W-:Y:S03]  /*c140*/  F2FP.BF16.PACK_AB R17, R135, R122 ;  /* 0x0000007a8711723e */ /* 0x000fe600000010ff */
[----:B----4-:R-:W-:Y:S01]  /*c150*/  F2FP.BF16.PACK_AB R18, R137, R136 ;  /* 0x000000888912723e */ /* 0x010fe200000010ff */
[----:B------:R-:W-:Y:S01]  /*c160*/  FADD.FTZ R122, R122, R121 ;  /* 0x000000797a7a7221 */ /* 0x000fe20000010000 */
[----:B---3--:R-:W-:Y:S01]  /*c170*/  F2FP.BF16.PACK_AB R19, R139, R138 ;  /* 0x0000008a8b13723e */ /* 0x008fe200000010ff */
[----:B------:R-:W-:Y:S02]  /*c180*/  FADD.FTZ R123, R123, R120 ;  /* 0x000000787b7b7221 */ /* 0x000fe40000010000 */
[----:B------:R-:W-:Y:S02]  /*c190*/  FADD.FTZ R135, R135, R122 ;  /* 0x0000007a87877221 */ /* 0x000fe40000010000 */
[----:B------:R-:W-:Y:S02]  /*c1a0*/  FADD.FTZ R136, R136, R123 ;  /* 0x0000007b88887221 */ /* 0x000fe40000010000 */
[C---:B------:R-:W-:Y:S03]  /*c1b0*/  HMMA.16816.F32.BF16 R8, R16.reuse, R20, R8 ;  /* 0x000000141008723c */ /* 0x040fe60000041808 */
[----:B------:R-:W-:Y:S02]  /*c1c0*/  FADD.FTZ R2, R138, R135 ;  /* 0x000000878a027221 */ /* 0x000fe40000010000 */
[----:B------:R-:W-:Y:S02]  /*c1d0*/  FADD.FTZ R136, R137, R136 ;  /* 0x0000008889887221 */ /* 0x000fe40000010000 */
[----:B------:R-:W-:Y:S01]  /*c1e0*/  FADD.FTZ R2, R139, R2 ;  /* 0x000000028b027221 */ /* 0x000fe20000010000 */
[C---:B------:R-:W-:Y:S01]  /*c1f0*/  HMMA.16816.F32.BF16 R68, R16.reuse, R22, R68 ;  /* 0x000000161044723c */ /* 0x040fe20000041844 */
[----:B------:R-:W1:Y:S07]  /*c200*/  LDSM.16.MT88.4 R20, [R212+0x4900] ;  /* 0x00490000d414783b */ /* 0x000e6e0000004200 */
[C---:B------:R-:W-:Y:S08]  /*c210*/  HMMA.16816.F32.BF16 R72, R16.reuse, R32, R72 ;  /* 0x000000201048723c */ /* 0x040ff00000041848 */
[C---:B------:R-:W-:Y:S01]  /*c220*/  HMMA.16816.F32.BF16 R76, R16.reuse, R34, R76 ;  /* 0x00000022104c723c */ /* 0x040fe2000004184c */
[----:B------:R-:W3:Y:S07]  /*c230*/  LDSM.16.MT88.4 R32, [R210+0x4900] ;  /* 0x00490000d220783b */ /* 0x000eee0000004200 */
[C---:B-----5:R-:W-:Y:S08]  /*c240*/  HMMA.16816.F32.BF16 R80, R16.reuse, R24, R80 ;  /* 0x000000181050723c */ /* 0x060ff00000041850 */
[C---:B------:R-:W-:Y:S01]  /*c250*/  HMMA.16816.F32.BF16 R84, R16.reuse, R26, R84 ;  /* 0x0000001a1054723c */ /* 0x040fe20000041854 */
[----:B------:R-:W4:Y:S07]  /*c260*/  LDSM.16.MT88.4 R24, [R212+0x2100] ;  /* 0x00210000d418783b */ /* 0x000f2e0000004200 */
[C---:B--2---:R-:W-:Y:S08]  /*c270*/  HMMA.16816.F32.BF16 R88, R16.reuse, R28, R88 ;  /* 0x0000001c1058723c */ /* 0x044ff00000041858 */
[C---:B------:R-:W-:Y:S01]  /*c280*/  HMMA.16816.F32.BF16 R92, R16.reuse, R30, R92 ;  /* 0x0000001e105c723c */ /* 0x040fe2000004185c */
[----:B------:R-:W-:Y:S07]  /*c290*/  LDSM.16.MT88.4 R28, [R209+0x2100] ;  /* 0x00210000d11c783b */ /* 0x000fee0000004200 */
[C---:B-1----:R-:W-:Y:S08]  /*c2a0*/  HMMA.16816.F32.BF16 R96, R16.reuse, R20, R96 ;  /* 0x000000141060723c */ /* 0x042ff00000041860 */
[C---:B------:R-:W-:Y:S01]  /*c2b0*/  HMMA.16816.F32.BF16 R100, R16.reuse, R22, R100 ;  /* 0x000000161064723c */ /* 0x040fe20000041864 */
[----:B------:R-:W1:Y:S07]  /*c2c0*/  LDSM.16.MT88.4 R20, [R210+0x2100] ;  /* 0x00210000d214783b */ /* 0x000e6e0000004200 */
[C---:B---3--:R-:W-:Y:S08]  /*c2d0*/  HMMA.16816.F32.BF16 R12, R16.reuse, R32, R12 ;  /* 0x00000020100c723c */ /* 0x048ff0000004180c */
[C---:B------:R-:W-:Y:S01]  /*c2e0*/  HMMA.16816.F32.BF16 R104, R16.reuse, R34, R104 ;  /* 0x000000221068723c */ /* 0x040fe20000041868 */
[----:B------:R-:W2:Y:S07]  /*c2f0*/  LDSM.16.MT88.4 R32, [R208+0x2100] ;  /* 0x00210000d020783b */ /* 0x000eae0000004200 */
[C---:B------:R-:W-:Y:S08]  /*c300*/  HMMA.16816.F32.BF16 R52, R16.reuse, R36, R52 ;  /* 0x000000241034723c */ /* 0x040ff00000041834 */
[C---:B------:R-:W-:Y:S01]  /*c310*/  HMMA.16816.F32.BF16 R56, R16.reuse, R38, R56 ;  /* 0x000000261038723c */ /* 0x040fe20000041838 */
[----:B------:R-:W-:Y:S07]  /*c320*/  LDSM.16.MT88.4 R36, [R209+0x5100] ;  /* 0x00510000d124783b */ /* 0x000fee0000004200 */
[C---:B------:R-:W-:Y:S08]  /*c330*/  HMMA.16816.F32.BF16 R60, R16.reuse, R108, R60 ;  /* 0x0000006c103c723c */ /* 0x040ff0000004183c */
[----:B------:R-:W-:Y:S07]  /*c340*/  HMMA.16816.F32.BF16 R64, R16, R110, R64 ;  /* 0x0000006e1040723c */ /* 0x000fee0000041840 */
        /* <DEDUP_REMOVED lines=31> */
[C---:B------:R-:W-:Y:S08]  /*c540*/  HMMA.16816.F32.BF16 R56, R16.reuse, R38, R56 ;  /* 0x000000261038723c */ /* 0x040ff00000041838 */
[C---:B----4-:R-:W-:Y:S08]  /*c550*/  HMMA.16816.F32.BF16 R60, R16.reuse, R28, R60 ;  /* 0x0000001c103c723c */ /* 0x050ff0000004183c */
        /* <DEDUP_REMOVED lines=8> */
[----:B------:R-:W-:Y:S01]  /*c5e0*/  FADD.FTZ R165, R168, R165 ;  /* 0x000000a5a8a57221 */ /* 0x000fe20000010000 */
[----:B------:R-:W-:Y:S01]  /*c5f0*/  IADD3 R168, R238, -0x1, RZ ;  /* 0xffffffffeea87810 */ /* 0x000fe20007ffe0ff */
[----:B------:R-:W-:Y:S02]  /*c600*/  FADD.FTZ R48, R48, R163 ;  /* 0x000000a330307221 */ /* 0x000fe40000010000 */
[C---:B--2---:R-:W-:Y:S01]  /*c610*/  HMMA.16816.F32.BF16 R112, R16.reuse, R32, R8 ;  /* 0x000000201070723c */ /* 0x044fe20000041808 */
[----:B------:R-:W2:Y:S02]  /*c620*/  LDSM.16.MT88.4 R8, [R210+0x5900] ;  /* 0x00590000d208783b */ /* 0x000ea40000004200 */
[----:B------:R-:W-:Y:S01]  /*c630*/  FADD.FTZ R50, R50, R165 ;  /* 0x000000a532327221 */ /* 0x000fe20000010000 */
[----:B------:R-:W-:Y:S01]  /*c640*/  MOV R238, R168 ;  /* 0x000000a800ee7202 */ /* 0x000fe20000000f00 */
[----:B------:R-:W-:Y:S02]  /*c650*/  FADD.FTZ R228, R49, R48 ;  /* 0x0000003031e47221 */ /* 0x000fe40000010000 */
[----:B------:R-:W-:Y:S01]  /*c660*/  FADD.FTZ R229, R143, R50 ;  /* 0x000000328fe57221 */ /* 0x000fe20000010000 */
[C---:B------:R-:W-:Y:S08]  /*c670*/  HMMA.16816.F32.BF16 R68, R16.reuse, R34, R68 ;  /* 0x000000221044723c */ /* 0x040ff00000041844 */
[C---:B------:R-:W-:Y:S08]  /*c680*/  HMMA.16816.F32.BF16 R72, R16.reuse, R40, R72 ;  /* 0x000000281048723c */ /* 0x040ff00000041848 */
[C---:B------:R-:W-:Y:S08]  /*c690*/  HMMA.16816.F32.BF16 R76, R16.reuse, R42, R76 ;  /* 0x0000002a104c723c */ /* 0x040ff0000004184c */
[C---:B------:R-:W-:Y:S08]  /*c6a0*/  HMMA.16816.F32.BF16 R80, R16.reuse, R44, R80 ;  /* 0x0000002c1050723c */ /* 0x040ff00000041850 */
[C---:B------:R-:W-:Y:S08]  /*c6b0*/  HMMA.16816.F32.BF16 R84, R16.reuse, R46, R84 ;  /* 0x0000002e1054723c */ /* 0x040ff00000041854 */
[C---:B---3--:R-:W-:Y:S08]  /*c6c0*/  HMMA.16816.F32.BF16 R88, R16.reuse, R24, R88 ;  /* 0x000000181058723c */ /* 0x048ff00000041858 */
[C---:B------:R-:W-:Y:S01]  /*c6d0*/  HMMA.16816.F32.BF16 R92, R16.reuse, R26, R92 ;  /* 0x0000001a105c723c */ /* 0x040fe2000004185c */
[----:B------:R-:W3:Y:S07]  /*c6e0*/  LDSM.16.MT88.4 R24, [R209+0x5900] ;  /* 0x00590000d118783b */ /* 0x000eee0000004200 */
[C---:B-1----:R-:W-:Y:S08]  /*c6f0*/  HMMA.16816.F32.BF16 R96, R16.reuse, R20, R96 ;  /* 0x000000141060723c */ /* 0x042ff00000041860 */
[C---:B------:R-:W-:Y:S01]  /*c700*/  HMMA.16816.F32.BF16 R100, R16.reuse, R22, R100 ;  /* 0x000000161064723c */ /* 0x040fe20000041864 */
[----:B------:R-:W1:Y:S07]  /*c710*/  LDSM.16.MT88.4 R20, [R208+0x5900] ;  /* 0x00590000d014783b */ /* 0x000e6e0000004200 */
[C---:B--2---:R-:W-:Y:S07]  /*c720*/  HMMA.16816.F32.BF16 R108, R16.reuse, R8, R12 ;  /* 0x00000008106c723c */ /* 0x044fee000004180c */
[----:B------:R-:W-:Y:S01]  /*c730*/  MOV R12, R116 ;  /* 0x00000074000c7202 */ /* 0x000fe20000000f00 */
[C---:B------:R-:W-:Y:S08]  /*c740*/  HMMA.16816.F32.BF16 R104, R16.reuse, R10, R104 ;  /* 0x0000000a1068723c */ /* 0x040ff00000041868 */
[C---:B---3--:R-:W-:Y:S08]  /*c750*/  HMMA.16816.F32.BF16 R52, R16.reuse, R24, R52 ;  /* 0x000000181034723c */ /* 0x048ff00000041834 */
[C---:B------:R-:W-:Y:S08]  /*c760*/  HMMA.16816.F32.BF16 R56, R16.reuse, R26, R56 ;  /* 0x0000001a1038723c */ /* 0x040ff00000041838 */
[C---:B-1----:R-:W-:Y:S08]  /*c770*/  HMMA.16816.F32.BF16 R60, R16.reuse, R20, R60 ;  /* 0x00000014103c723c */ /* 0x042ff0000004183c */
[----:B------:R-:W-:Y:S01]  /*c780*/  HMMA.16816.F32.BF16 R64, R16, R22, R64 ;  /* 0x000000161040723c */ /* 0x000fe20000041840 */
[----:B------:R-:W-:-:S07]  /*c790*/  @P0 BRA `(.L_x_1837) ;  /* 0xffffd4a000000947 */ /* 0x000fce000383ffff */
.L_x_1834:
        /* <DEDUP_REMOVED lines=9> */
.L_x_1848:
[----:B------:R-:W-:Y:S04]  /*c830*/  DEPBAR.LE SB0, 0x0 ;  /* 0x000080000000791a */ /* 0x000fe80000000000 */
[----:B------:R-:W-:Y:S01]  /*c840*/  BAR.SYNC.DEFER_BLOCKING 0x0 ;  /* 0x0000000000007b1d */ /* 0x000fe20000010000 */
[----:B------:R-:W-:Y:S01]  /*c850*/  IMAD.WIDE.U32 R44, R217, c[0x0][0x208], RZ ;  /* 0x00008200d92c7a25 */ /* 0x000fe200078e00ff */
[----:B------:R-:W-:Y:S02]  /*c860*/  SHF.R.S32.HI R0, RZ, 0x1f, R217 ;  /* 0x0000001fff007819 */ /* 0x000fe400000114d9 */
[----:B------:R-:W-:Y:S03]  /*c870*/  SHF.R.S32.HI R129, RZ, 0x1f, R216 ;  /* 0x0000001fff817819 */ /* 0x000fe600000114d8 */
[----:B------:R-:W-:Y:S02]  /*c880*/  IMAD R0, R0, c[0x0][0x208], RZ ;  /* 0x0000820000007a24 */ /* 0x000fe400078e02ff */
[----:B------:R-:W-:Y:S04]  /*c890*/  IMAD R129, R129, c[0x0][0x218], RZ ;  /* 0x0000860081817a24 */ /* 0x000fe800078e02ff */
[C---:B------:R-:W-:Y:S01]  /*c8a0*/  IMAD R129, R216.reuse, c[0x0][0x21c], R129 ;  /* 0x00008700d8817a24 */ /* 0x040fe200078e0281 */
[----:B------:R-:W1:Y:S05]  /*c8b0*/  LDSM.16.M88.4 R8, [R214+0x8100] ;  /* 0x00810000d608783b */ /* 0x000e6a0000000200 */
[----:B------:R-:W2:Y:S05]  /*c8c0*/  LDSM.16.M88.4 R16, [R214+0x8900] ;  /* 0x00890000d610783b */ /* 0x000eaa0000000200 */
[----:B------:R-:W3:Y:S05]  /*c8d0*/  LDSM.16.M88.4 R24, [R214+0x9100] ;  /* 0x00910000d618783b */ /* 0x000eea0000000200 */
[----:B------:R-:W4:Y:S05]  /*c8e0*/  LDSM.16.M88.4 R32, [R214+0x9900] ;  /* 0x00990000d620783b */ /* 0x000f2a0000000200 */
[----:B------:R-:W5:Y:S05]  /*c8f0*/  LDSM.16.M88.4 R40, [R214+0xa100] ;  /* 0x00a10000d628783b */ /* 0x000f6a0000000200 */
[----:B------:R-:W3:Y:S05]  /*c900*/  LDSM.16.M88.4 R48, [R214+0xa900] ;  /* 0x00a90000d630783b */ /* 0x000eea0000000200 */
[----:B------:R-:W3:Y:S05]  /*c910*/  LDSM.16.M88.4 R116, [R213] ;  /* 0x00000000d574783b */ /* 0x000eea0000000200 */
[----:B------:R-:W-:Y:S01]  /*c920*/  LDSM.16.M88.4 R120, [R207] ;  /* 0x00000000cf78783b */ /* 0x000fe20000000200 */
[C---:B-1----:R-:W-:Y:S04]  /*c930*/  HMMA.16816.F32.BF16 R4, R124.reuse, R8, RZ ;  /* 0x000000087c04723c */ /* 0x042fe800000418ff */
[----:B------:R-:W-:Y:S04]  /*c940*/  LDSM.16.M88.4 R136, [R203] ;  /* 0x00000000cb88783b */ /* 0x000fe80000000200 */
[C---:B------:R-:W-:Y:S08]  /*c950*/  HMMA.16816.F32.BF16 R8, R124.reuse, R10, RZ ;  /* 0x0000000a7c08723c */ /* 0x040ff000000418ff */
[C---:B--2---:R-:W-:Y:S08]  /*c960*/  HMMA.16816.F32.BF16 R12, R124.reuse, R16, RZ ;  /* 0x000000107c0c723c */ /* 0x044ff000000418ff */
[C---:B------:R-:W-:Y:S08]  /*c970*/  HMMA.16816.F32.BF16 R16, R124.reuse, R18, RZ ;  /* 0x000000127c10723c */ /* 0x040ff000000418ff */
[C---:B---3--:R-:W-:Y:S08]  /*c980*/  HMMA.16816.F32.BF16 R20, R124.reuse, R24, RZ ;  /* 0x000000187c14723c */ /* 0x048ff000000418ff */
[C---:B------:R-:W-:Y:S08]  /*c990*/  HMMA.16816.F32.BF16 R24, R124.reuse, R26, RZ ;  /* 0x0000001a7c18723c */ /* 0x040ff000000418ff */
[C---:B----4-:R-:W-:Y:S07]  /*c9a0*/  HMMA.16816.F32.BF16 R28, R124.reuse, R32, RZ ;  /* 0x000000207c1c723c */ /* 0x050fee00000418ff */
[----:B------:R-:W-:Y:S05]  /*c9b0*/  IMAD R33, R217, c[0x0][0x20c], R0 ;  /* 0x00008300d9217a24 */ /* 0x000fea00078e0200 */
[----:B------:R-:W-:Y:S02]  /*c9c0*/  IMAD.IADD R45, R45, 0x1, R33 ;  /* 0x000000012d2d7824 */ /* 0x000fe400078e0221 */
[C---:B------:R-:W-:Y:S02]  /*c9d0*/  HMMA.16816.F32.BF16 R32, R124.reuse, R34, RZ ;  /* 0x000000227c20723c */ /* 0x040fe400000418ff */
[----:B------:R-:W-:Y:S05]  /*c9e0*/  IMAD.WIDE.U32 R44, R216, c[0x0][0x218], R44 ;  /* 0x00008600d82c7a25 */ /* 0x000fea00078e002c */
[----:B------:R-:W-:Y:S01]  /*c9f0*/  IADD3 R0, P0, R44, UR20, RZ ;  /* 0x000000142c007c10 */ /* 0x000fe2000ff1e0ff */
[C---:B-----5:R-:W-:Y:S04]  /*ca00*/  HMMA.16816.F32.BF16 R36, R124.reuse, R40, RZ ;  /* 0x000000287c24723c */ /* 0x060fe800000418ff */
[----:B------:R-:W-:Y:S02]  /*ca10*/  IADD3.X R129, R45, UR16, R129, P0, !PT ;  /* 0x000000102d817c10 */ /* 0x000fe400087fe481 */
[C---:B------:R-:W-:Y:S02]  /*ca20*/  LEA R149, P0, R0.reuse, c[0x0][0x1f8], 0x1 ;  /* 0x00007e0000957a11 */ /* 0x040fe400078008ff */
[C---:B------:R-:W-:Y:S03]  /*ca30*/  HMMA.16816.F32.BF16 R40, R124.reuse, R42, RZ ;  /* 0x0000002a7c28723c */ /* 0x040fe600000418ff */
[----:B------:R-:W1:Y:S01]  /*ca40*/  SHFL.IDX PT, R132, R149, RZ, 0x181f ;  /* 0x00181fff95847589 */ /* 0x000e6200000e0000 */
[----:B------:R-:W-:Y:S04]  /*ca50*/  LEA.HI.X R143, R0, c[0x0][0x1fc], R129, 0x1, P0 ;  /* 0x00007f00008f7a11 */ /* 0x000fe800000f0c81 */
[C---:B------:R-:W-:Y:S01]  /*ca60*/  HMMA.16816.F32.BF16 R44, R124.reuse, R48, RZ ;  /* 0x000000307c2c723c */ /* 0x040fe200000418ff */
[----:B------:R-:W-:Y:S05]  /*ca70*/  LDSM.16.M88.4 R128, [R206] ;  /* 0x00000000ce80783b */ /* 0x000fea0000000200 */
[----:B------:R-:W-:Y:S02]  /*ca80*/  SHFL.IDX PT, R142, R149, 0x1, 0x181f ;  /* 0x00381f00958e7f89 */ /* 0x000fe400000e0000 */
[----:B------:R-:W-:Y:S03]  /*ca90*/  HMMA.16816.F32.BF16 R48, R124, R50, RZ ;  /* 0x000000327c30723c */ /* 0x000fe600000418ff */
[----:B------:R-:W-:Y:S05]  /*caa0*/  SHFL.IDX PT, R141, R149, 0x2, 0x181f ;  /* 0x00581f00958d7f89 */ /* 0x000fea00000e0000 */
[C---:B------:R-:W-:Y:S01]  /*cab0*/  HMMA.16816.F32.BF16 R4, R144.reuse, R116, R4 ;  /* 0x000000749004723c */ /* 0x040fe20000041804 */
[----:B------:R-:W2:Y:S04]  /*cac0*/  SHFL.IDX PT, R140, R143, RZ, 0x181f ;  /* 0x00181fff8f8c7589 */ /* 0x000ea800000e0000 */
[CC--:B-1----:R-:W-:Y:S01]  /*cad0*/  IADD3 R150, P2, R132.reuse, R231.reuse, RZ ;  /* 0x000000e784967210 */ /* 0x0c2fe20007f5e0ff */
[----:B------:R-:W-:Y:S02]  /*cae0*/  SHFL.IDX PT, R148, R143, 0x2, 0x181f ;  /* 0x00581f008f947f89 */ /* 0x000fe400000e0000 */
[C---:B------:R-:W-:Y:S03]  /*caf0*/  HMMA.16816.F32.BF16 R8, R144.reuse, R118, R8 ;  /* 0x000000769008723c */ /* 0x040fe60000041808 */
[----:B------:R-:W1:Y:S05]  /*cb00*/  SHFL.IDX PT, R0, R143, 0x1, 0x181f ;  /* 0x00381f008f007f89 */ /* 0x000e6a00000e0000 */
[C---:B------:R-:W-:Y:S01]  /*cb10*/  HMMA.16816.F32.BF16 R12, R144.reuse, R120, R12 ;  /* 0x00000078900c723c */ /* 0x040fe2000004180c */
[----:B------:R-:W3:Y:S06]  /*cb20*/  LDSM.16.M88.4 R116, [R205] ;  /* 0x00000000cd74783b */ /* 0x000eec0000000200 */
[-C--:B------:R-:W-:Y:S01]  /*cb30*/  IADD3 R120, P0, R132, R230.reuse, RZ ;  /* 0x000000e684787210 */ /* 0x080fe20007f1e0ff */
[C---:B------:R-:W-:Y:S01]  /*cb40*/  HMMA.16816.F32.BF16 R16, R144.reuse, R122, R16 ;  /* 0x0000007a9010723c */ /* 0x040fe20000041810 */
[----:B------:R-:W4:Y:S03]  /*cb50*/  LDSM.16.M88.4 R132, [R204] ;  /* 0x00000000cc84783b */ /* 0x000f260000000200 */
[C---:B--2---:R-:W-:Y:S02]  /*cb60*/  IMAD.X R151, R140.reuse, 0x1, R169, P2 ;  /* 0x000000018c977824 */ /* 0x044fe400010e06a9 */
[----:B------:R-:W-:Y:S01]  /*cb70*/  IMAD.X R121, R140, 0x1, R233, P0 ;  /* 0x000000018c797824 */ /* 0x000fe200000e06e9 */
[CC--:B------:R-:W-:Y:S01]  /*cb80*/  IADD3 R154, P0, R142.reuse, R231.reuse, RZ ;  /* 0x000000e78e9a7210 */ /* 0x0c0fe20007f1e0ff */
[C---:B------:R-:W-:Y:S01]  /*cb90*/  HMMA.16816.F32.BF16 R20, R144.reuse, R128, R20 ;  /* 0x000000809014723c */ /* 0x040fe20000041814 */
[----:B------:R-:W-:Y:S01]  /*cba0*/  @!PT LDS RZ, [RZ] ;  /* 0x00000000fffff984 */ /* 0x000fe20000000800 */
[----:B------:R-:W-:Y:S01]  /*cbb0*/  @!PT LDS RZ, [RZ] ;  /* 0x00000000fffff984 */ /* 0x000fe20000000800 */
[----:B------:R-:W-:Y:S01]  /*cbc0*/  @!PT LDS RZ, [RZ] ;  /* 0x00000000fffff984 */ /* 0x000fe20000000800 */
[----:B------:R2:W-:Y:S03]  /*cbd0*/  LDGSTS.E.BYPASS.LTC128B.128 [R226], [R150.64], !P5 ;  /* 0x0000000096e27fae */ /* 0x0005e6000e901d4e */
[-C--:B------:R-:W-:Y:S01]  /*cbe0*/  IADD3 R142, P6, R142, R230.reuse, RZ ;  /* 0x000000e68e8e7210 */ /* 0x080fe20007fde0ff */
[C---:B-1----:R-:W-:Y:S01]  /*cbf0*/  IMAD.X R155, R0.reuse, 0x1, R169, P0 ;  /* 0x00000001009b7824 */ /* 0x042fe200000e06a9 */
[----:B------:R1:W-:Y:S01]  /*cc00*/  LDGSTS.E.BYPASS.LTC128B.128 [R225], [R120.64], !P4 ;  /* 0x0000000078e17fae */ /* 0x0003e2000e101d4e */
[C---:B------:R-:W-:Y:S01]  /*cc10*/  IADD3 R140, P2, R141.reuse, R231, RZ ;  /* 0x000000e78d8c7210 */ /* 0x040fe20007f5e0ff */
[C---:B------:R-:W-:Y:S03]  /*cc20*/  HMMA.16816.F32.BF16 R24, R144.reuse, R130, R24 ;  /* 0x000000829018723c */ /* 0x040fe60000041818 */
[----:B------:R5:W-:Y:S01]  /*cc30*/  LDGSTS.E.BYPASS.LTC128B.128 [R224], [R154.64], !P5 ;  /* 0x000000009ae07fae */ /* 0x000be2000e901d4e */
[----:B------:R-:W-:Y:S01]  /*cc40*/  IMAD.X R143, R0, 0x1, R233, P6 ;  /* 0x00000001008f7824 */ /* 0x000fe200030e06e9 */
[----:B------:R-:W-:Y:S01]  /*cc50*/  IADD3 R152, P0, R141, R230, RZ ;  /* 0x000000e68d987210 */ /* 0x000fe20007f1e0ff */
[C---:B------:R-:W-:Y:S03]  /*cc60*/  IMAD.X R141, R148.reuse, 0x1, R169, P2 ;  /* 0x00000001948d7824 */ /* 0x040fe600010e06a9 */
[----:B------:R2:W-:Y:S03]  /*cc70*/  LDGSTS.E.BYPASS.LTC128B.128 [R223], [R142.64], !P4 ;  /* 0x000000008edf7fae */ /* 0x0005e6000e101d4e */
[----:B------:R-:W-:Y:S01]  /*cc80*/  IMAD.X R153, R148, 0x1, R233, P0 ;  /* 0x0000000194997824 */ /* 0x000fe200000e06e9 */
[----:B------:R-:W-:Y:S01]  /*cc90*/  ISETP.GT.AND P0, PT, R168, R215, PT ;  /* 0x000000d7a800720c */ /* 0x000fe20003f04270 */
[----:B------:R2:W-:Y:S01]  /*cca0*/  LDGSTS.E.BYPASS.LTC128B.128 [R226+0x2000], [R140.64], !P5 ;  /* 0x020000008ce27fae */ /* 0x0005e2000e901d4e */
[C---:B---3--:R-:W-:Y:S04]  /*ccb0*/  HMMA.16816.F32.BF16 R28, R144.reuse, R116, R28 ;  /* 0x00000074901c723c */ /* 0x048fe8000004181c */
[----:B------:R5:W-:Y:S05]  /*ccc0*/  LDGSTS.E.BYPASS.LTC128B.128 [R226+0x5000], [R152.64], !P4 ;  /* 0x0500000098e27fae */ /* 0x000bea000e101d4e */
[----:B------:R-:W-:Y:S01]  /*ccd0*/  LDSM.16.M88.4 R128, [R211+0x8900] ;  /* 0x00890000d380783b */ /* 0x000fe20000000200 */
[C---:B------:R-:W-:Y:S04]  /*cce0*/  HMMA.16816.F32.BF16 R32, R144.reuse, R118, R32 ;  /* 0x000000769020723c */ /* 0x040fe80000041820 */
[----:B-1----:R-:W1:Y:S04]  /*ccf0*/  LDSM.16.M88.4 R120, [R211+0x8100] ;  /* 0x00810000d378783b */ /* 0x002e680000000200 */
[C---:B----4-:R-:W-:Y:S01]  /*cd00*/  HMMA.16816.F32.BF16 R36, R144.reuse, R132, R36 ;  /* 0x000000849024723c */ /* 0x050fe20000041824 */
[----:B------:R-:W0:Y:S05]  /*cd10*/  LDGDEPBAR ;  /* 0x00000000000079af */ /* 0x000e2a0000000000 */
[----:B------:R-:W3:Y:S02]  /*cd20*/  LDSM.16.M88.4 R116, [R211+0x9100] ;  /* 0x00910000d374783b */ /* 0x000ee40000000200 */
[C---:B------:R-:W-:Y:S03]  /*cd30*/  HMMA.16816.F32.BF16 R40, R144.reuse, R134, R40 ;  /* 0x000000869028723c */ /* 0x040fe60000041828 */
[----:B------:R-:W4:Y:S05]  /*cd40*/  LDSM.16.M88.4 R132, [R211+0x9900] ;  /* 0x00990000d384783b */ /* 0x000f2a0000000200 */
[C---:B------:R-:W-:Y:S01]  /*cd50*/  HMMA.16816.F32.BF16 R44, R144.reuse, R136, R44 ;  /* 0x00000088902c723c */ /* 0x040fe2000004182c */
[----:B--2---:R-:W2:Y:S05]  /*cd60*/  LDSM.16.M88.4 R140, [R211+0xa100] ;  /* 0x00a10000d38c783b */ /* 0x004eaa0000000200 */
[----:B------:R-:W2:Y:S02]  /*cd70*/  LDSM.16.M88.4 R148, [R211+0xa900] ;  /* 0x00a90000d394783b */ /* 0x000ea40000000200 */
[----:B------:R-:W-:Y:S03]  /*cd80*/  HMMA.16816.F32.BF16 R48, R144, R138, R48 ;  /* 0x0000008a9030723c */ /* 0x000fe60000041830 */
[----:B------:R-:W2:Y:S05]  /*cd90*/  LDSM.16.M88.4 R136, [R202] ;  /* 0x00000000ca88783b */ /* 0x000eaa0000000200 */
[----:B-----5:R-:W-:Y:S01]  /*cda0*/  LDSM.16.M88.4 R152, [R202+0x1000] ;  /* 0x00100000ca98783b */ /* 0x020fe20000000200 */
[C---:B-1----:R-:W-:Y:S04]  /*cdb0*/  HMMA.16816.F32.BF16 R4, R172.reuse, R120, R4 ;  /* 0x00000078ac04723c */ /* 0x042fe80000041804 */
[----:B------:R-:W-:Y:S05]  /*cdc0*/  LDSM.16.M88.4 R156, [R202+0x1800] ;  /* 0x00180000ca9c783b */ /* 0x000fea0000000200 */
[----:B------:R-:W-:Y:S01]  /*cdd0*/  LDSM.16.M88.4 R160, [R202+0x2000] ;  /* 0x00200000caa0783b */ /* 0x000fe20000000200 */
[C---:B------:R-:W-:Y:S04]  /*cde0*/  HMMA.16816.F32.BF16 R8, R172.reuse, R122, R8 ;  /* 0x0000007aac08723c */ /* 0x040fe80000041808 */
[----:B------:R-:W1:Y:S04]  /*cdf0*/  LDSM.16.M88.4 R120, [R202+0x800] ;  /* 0x00080000ca78783b */ /* 0x000e680000000200 */
[C---:B------:R-:W-:Y:S01]  /*ce00*/  HMMA.16816.F32.BF16 R12, R172.reuse, R128, R12 ;  /* 0x00000080ac0c723c */ /* 0x040fe2000004180c */
[----:B------:R-:W-:Y:S07]  /*ce10*/  LDSM.16.M88.4 R164, [R202+0x5000] ;  /* 0x00500000caa4783b */ /* 0x000fee0000000200 */
        /* <DEDUP_REMOVED lines=29> */
[C---:B---3--:R-:W-:Y:S08]  /*cff0*/  HMMA.16816.F32.BF16 R44, R176.reuse, R116, R44 ;  /* 0x00000074b02c723c */ /* 0x048ff0000004182c */
[----:B------:R-:W-:Y:S01]  /*d000*/  HMMA.16816.F32.BF16 R48, R176, R118, R48 ;  /* 0x00000076b030723c */ /* 0x000fe20000041830 */
[----:B------:R-:W3:Y:S07]  /*d010*/  LDSM.16.M88.4 R116, [R198] ;  /* 0x00000000c674783b */ /* 0x000eee0000000200 */
        /* <DEDUP_REMOVED lines=8> */
[----:B------:R-:W2:Y:S07]  /*d0a0*/  LDSM.16.M88.4 R140, [R211+0xb100] ;  /* 0x00b10000d38c783b */ /* 0x000eae0000000200 */
[C---:B-----5:R-:W-:Y:S08]  /*d0b0*/  HMMA.16816.F32.BF16 R28, R180.reuse, R148, R28 ;  /* 0x00000094b41c723c */ /* 0x060ff0000004181c */
[C---:B------:R-:W-:Y:S01]  /*d0c0*/  HMMA.16816.F32.BF16 R32, R180.reuse, R150, R32 ;  /* 0x00000096b420723c */ /* 0x040fe20000041820 */
[----:B------:R-:W-:Y:S07]  /*d0d0*/  LDSM.16.M88.4 R148, [R211+0xc900] ;  /* 0x00c90000d394783b */ /* 0x000fee0000000200 */
        /* <DEDUP_REMOVED lines=18> */
[C---:B------:R-:W-:Y:S08]  /*d200*/  HMMA.16816.F32.BF16 R36, R184.reuse, R128, R36 ;  /* 0x00000080b824723c */ /* 0x040ff00000041824 */
[C---:B------:R-:W-:Y:S01]  /*d210*/  HMMA.16816.F32.BF16 R40, R184.reuse, R130, R40 ;  /* 0x00000082b828723c */ /* 0x040fe20000041828 */
[----:B------:R-:W3:Y:S07]  /*d220*/  LDSM.16.M88.4 R128, [R202+0x3800] ;  /* 0x00380000ca80783b */ /* 0x000eee0000000200 */
[C---:B----4-:R-:W-:Y:S08]  /*d230*/  HMMA.16816.F32.BF16 R44, R184.reuse, R132, R44 ;  /* 0x00000084b82c723c */ /* 0x050ff0000004182c */
[----:B------:R-:W-:Y:S01]  /*d240*/  HMMA.16816.F32.BF16 R48, R184, R134, R48 ;  /* 0x00000086b830723c */ /* 0x000fe20000041830 */
[----:B------:R-:W4:Y:S07]  /*d250*/  LDSM.16.M88.4 R132, [R202+0x4000] ;  /* 0x00400000ca84783b */ /* 0x000f2e0000000200 */
[C---:B--2---:R-:W-:Y:S08]  /*d260*/  HMMA.16816.F32.BF16 R4, R188.reuse, R140, R4 ;  /* 0x0000008cbc04723c */ /* 0x044ff00000041804 */
[C---:B------:R-:W-:Y:S01]  /*d270*/  HMMA.16816.F32.BF16 R8, R188.reuse, R142, R8 ;  /* 0x0000008ebc08723c */ /* 0x040fe20000041808 */
[----:B------:R-:W2:Y:S01]  /*d280*/  LDSM.16.M88.4 R140, [R202+0x5800] ;  /* 0x00580000ca8c783b */ /* 0x000ea20000000200 */
[----:B------:R-:W-:Y:S04]  /*d290*/  DEPBAR.LE SB0, 0x0 ;  /* 0x000080000000791a */ /* 0x000fe80000000000 */
[----:B------:R-:W-:Y:S02]  /*d2a0*/  BAR.SYNC.DEFER_BLOCKING 0x0 ;  /* 0x0000000000007b1d */ /* 0x000fe40000010000 */
        /* <DEDUP_REMOVED lines=12> */
[C---:B------:R-:W-:Y:S08]  /*d370*/  HMMA.16816.F32.BF16 R12, R192.reuse, R128, R12 ;  /* 0x00000080c00c723c */ /* 0x040ff0000004180c */
[C---:B------:R-:W-:Y:S08]  /*d380*/  HMMA.16816.F32.BF16 R16, R192.reuse, R130, R16 ;  /* 0x00000082c010723c */ /* 0x040ff00000041810 */
[C---:B----4-:R-:W-:Y:S08]  /*d390*/  HMMA.16816.F32.BF16 R20, R192.reuse, R132, R20 ;  /* 0x00000084c014723c */ /* 0x050ff00000041814 */
[C---:B------:R-:W-:Y:S08]  /*d3a0*/  HMMA.16816.F32.BF16 R24, R192.reuse, R134, R24 ;  /* 0x00000086c018723c */ /* 0x040ff00000041818 */
[C---:B------:R-:W-:Y:S08]  /*d3b0*/  HMMA.16816.F32.BF16 R28, R192.reuse, R160, R28 ;  /* 0x000000a0c01c723c */ /* 0x040ff0000004181c */
[C---:B------:R-:W-:Y:S08]  /*d3c0*/  HMMA.16816.F32.BF16 R32, R192.reuse, R162, R32 ;  /* 0x000000a2c020723c */ /* 0x040ff00000041820 */
[C---:B------:R-:W-:Y:S08]  /*d3d0*/  HMMA.16816.F32.BF16 R36, R192.reuse, R164, R36 ;  /* 0x000000a4c024723c */ /* 0x040ff00000041824 */
[C---:B------:R-:W-:Y:S08]  /*d3e0*/  HMMA.16816.F32.BF16 R40, R192.reuse, R166, R40 ;  /* 0x000000a6c028723c */ /* 0x040ff00000041828 */
[C---:B--2---:R-:W-:Y:S08]  /*d3f0*/  HMMA.16816.F32.BF16 R44, R192.reuse, R140, R44 ;  /* 0x0000008cc02c723c */ /* 0x044ff0000004182c */
        /* <DEDUP_REMOVED lines=32> */
[----:B------:R-:W5:Y:S04]  /*d600*/  SHFL.IDX PT, R0, R134, 0x2, 0x181f ;  /* 0x00581f0086007f89 */ /* 0x000f6800000e0000 */
[----:B------:R-:W5:Y:S01]  /*d610*/  SHFL.IDX PT, R116, R136, 0x2, 0x181f ;  /* 0x00581f0088747f89 */ /* 0x000f6200000e0000 */
[C---:B-1----:R-:W-:Y:S02]  /*d620*/  IADD3 R122, P0, R119.reuse, R231, RZ ;  /* 0x000000e7777a7210 */ /* 0x042fe40007f1e0ff */
[-C--:B------:R-:W-:Y:S03]  /*d630*/  IADD3 R128, P2, R119, R230.reuse, RZ ;  /* 0x000000e677807210 */ /* 0x080fe60007f5e0ff */
[C-C-:B--2---:R-:W-:Y:S01]  /*d640*/  IMAD.X R123, R120.reuse, 0x1, R169.reuse, P0 ;  /* 0x00000001787b7824 */ /* 0x144fe200000e06a9 */
[----:B------:R-:W-:Y:S02]  /*d650*/  IADD3.X R129, R120, R233, RZ, P2, !PT ;  /* 0x000000e978817210 */ /* 0x000fe400017fe4ff */
[CC--:B---3--:R-:W-:Y:S02]  /*d660*/  IADD3 R130, P0, R117.reuse, R231.reuse, RZ ;  /* 0x000000e775827210 */ /* 0x0c8fe40007f1e0ff */
[----:B------:R1:W-:Y:S01]  /*d670*/  LDGSTS.E.BYPASS.LTC128B.128 [R218+0x8100], [R122.64], !P5 ;  /* 0x081000007ada7fae */ /* 0x0003e2000e901d4e */
[-C--:B------:R-:W-:Y:S02]  /*d680*/  IADD3 R132, P6, R117, R230.reuse, RZ ;  /* 0x000000e675847210 */ /* 0x080fe40007fde0ff */
[----:B----4-:R-:W-:Y:S01]  /*d690*/  IMAD.X R131, R118, 0x1, R169, P0 ;  /* 0x0000000176837824 */ /* 0x010fe200000e06a9 */
[----:B------:R1:W-:Y:S01]  /*d6a0*/  LDGSTS.E.BYPASS.LTC128B.128 [R218+0xb100], [R128.64], !P4 ;  /* 0x0b10000080da7fae */ /* 0x0003e2000e101d4e */
[----:B-----5:R-:W-:Y:S01]  /*d6b0*/  IADD3 R120, P2, R0, R231, RZ ;  /* 0x000000e700787210 */ /* 0x020fe20007f5e0ff */
[--C-:B------:R-:W-:Y:S02]  /*d6c0*/  IMAD.X R133, R118, 0x1, R233.reuse, P6 ;  /* 0x0000000176857824 */ /* 0x100fe400030e06e9 */
[----:B------:R1:W-:Y:S01]  /*d6d0*/  LDGSTS.E.BYPASS.LTC128B.128 [R218+0x9100], [R130.64], !P5 ;  /* 0x0910000082da7fae */ /* 0x0003e2000e901d4e */
[----:B------:R-:W-:Y:S02]  /*d6e0*/  IADD3 R134, P0, R0, R230, RZ ;  /* 0x000000e600867210 */ /* 0x000fe40007f1e0ff */
[C---:B------:R-:W-:Y:S01]  /*d6f0*/  IADD3.X R121, R116.reuse, R169, RZ, P2, !PT ;  /* 0x000000a974797210 */ /* 0x040fe200017fe4ff */
[----:B------:R1:W-:Y:S02]  /*d700*/  LDGSTS.E.BYPASS.LTC128B.128 [R218+0xc100], [R132.64], !P4 ;  /* 0x0c10000084da7fae */ /* 0x0003e4000e101d4e */
[----:B------:R-:W-:Y:S02]  /*d710*/  IMAD.X R135, R116, 0x1, R233, P0 ;  /* 0x0000000174877824 */ /* 0x000fe400000e06e9 */
[----:B------:R1:W-:Y:S04]  /*d720*/  LDGSTS.E.BYPASS.LTC128B.128 [R218+0xa100], [R120.64], !P5 ;  /* 0x0a10000078da7fae */ /* 0x0003e8000e901d4e */
[----:B------:R1:W-:Y:S02]  /*d730*/  LDGSTS.E.BYPASS.LTC128B.128 [R218+0xd100], [R134.64], !P4 ;  /* 0x0d10000086da7fae */ /* 0x0003e4000e101d4e */
.L_x_1839:
[----:B-1----:R-:W-:Y:S01]  /*d740*/  IMAD.MOV.U32 R129, RZ, RZ, R221 ;  /* 0x000000ffff817224 */ /* 0x002fe200078e00dd */
[----:B------:R-:W-:Y:S01]  /*d750*/  PLOP3.LUT P2, PT, PT, PT, UP2, 0x80, 0x0 ;  /* 0x000000000000781c */ /* 0x000fe20003f4f028 */
[----:B------:R-:W0:Y:S01]  /*d760*/  LDGDEPBAR ;  /* 0x00000000000079af */ /* 0x000e220000000000 */
[----:B------:R-:W-:Y:S01]  /*d770*/  PLOP3.LUT P0, PT, PT, PT, UP2, 0x80, 0x0 ;  /* 0x000000000000781c */ /* 0x000fe20003f0f028 */
[----:B------:R-:W-:Y:S02]  /*d780*/  IMAD R133, R168, -0x60, RZ ;  /* 0xffffffa0a8857824 */ /* 0x000fe400078e02ff */
[----:B------:R-:W-:Y:S03]  /*d790*/  IMAD.U32 R118, RZ, RZ, UR8 ;  /* 0x00000008ff767e24 */ /* 0x000fe6000f8e00ff */
[----:B------:R-:W-:Y:S04]  /*d7a0*/  IADD3 R119, -R222, 0x1, R133 ;  /* 0x00000001de777810 */ /* 0x000fe80007ffe185 */
[----:B------:R-:W-:Y:S01]  /*d7b0*/  IADD3 R118, R119, -c[0x0][0x168], R118 ;  /* 0x80005a0077767a10 */ /* 0x000fe20007ffe076 */
[----:B------:R-:W-:Y:S03]  /*d7c0*/  @P2 IMAD.HI.U32 R0, R221, c[0x0][0x2c8], RZ ;  /* 0x0000b200dd002a27 */ /* 0x000fe600078e00ff */
[C---:B------:R-:W-:Y:S02]  /*d7d0*/  IADD3 R128, R118.reuse, c[0x0][0x328], RZ ;  /* 0x0000ca0076807a10 */ /* 0x040fe40007ffe0ff */
[----:B------:R-:W-:Y:S01]  /*d7e0*/  @P0 SHF.R.U32.HI R129, RZ, c[0x0][0x2cc], R0 ;  /* 0x0000b300ff810a19 */ /* 0x000fe20000011600 */
[----:B------:R-:W-:Y:S01]  /*d7f0*/  IMAD.IADD R0, R133, 0x1, -R222 ;  /* 0x0000000185007824 */ /* 0x000fe200078e0ade */
[----:B------:R-:W-:Y:S02]  /*d800*/  PLOP3.LUT P0, PT, PT, PT, UP1, 0x40, 0x0 ;  /* 0x000000000000781c */ /* 0x000fe40003f0e818 */
[----:B------:R-:W-:Y:S01]  /*d810*/  IADD3 R118, R118, UR17, RZ ;  /* 0x0000001176767c10 */ /* 0x000fe2000fffe0ff */
[----:B------:R-:W1:Y:S02]  /*d820*/  SHFL.IDX PT, R117, R129, RZ, 0x1c1f ;  /* 0x001c1fff81757589 */ /* 0x000e6400000e0000 */
[--C-:B-1----:R-:W-:Y:S02]  /*d830*/  IMAD.IADD R132, R128, 0x1, R117.reuse ;  /* 0x0000000180847824 */ /* 0x102fe400078e0275 */
[----:B------:R-:W-:Y:S06]  /*d840*/  IMAD.IADD R130, R118, 0x1, R117 ;  /* 0x0000000176827824 */ /* 0x000fec00078e0275 */
        /* <DEDUP_REMOVED lines=16> */
.L_x_1842:
[----:B------:R-:W-:Y:S04]  /*d950*/  MOV R116, c[0x0][0x32c] ;  /* 0x0000cb0000747a02 */ /* 0x000fe80000000f00 */
[----:B------:R-:W-:Y:S11]  /*d960*/  ISETP.NE.AND P0, PT, R116, 0x1, PT ;  /* 0x000000017400780c */ /* 0x000ff60003f05270 */
[----:B------:R-:W-:Y:S02]  /*d970*/  @!UPT UIADD3 URZ, URZ, URZ, URZ ;  /* 0x0000003f3f3ff290 */ /* 0x000fe4000fffe03f */
[----:B------:R-:W-:Y:S05]  /*d980*/  @P0 IMAD.HI.U32 R116, R117, c[0x0][0x330], RZ ;  /* 0x0000cc0075740a27 */ /* 0x000fea00078e00ff */
[----:B------:R-:W-:Y:S02]  /*d990*/  @P0 SHF.R.U32.HI R117, RZ, c[0x0][0x334], R116 ;  /* 0x0000cd00ff750a19 */ /* 0x000fe40000011674 */
.L_x_1843:
[----:B------:R-:W-:Y:S05]  /*d9a0*/  BSYNC B0 ;  /* 0x0000000000007941 */ /* 0x000fea0003800000 */
.L_x_1841:
[----:B------:R-:W-:Y:S05]  /*d9b0*/  IMAD R119, R117, c[0x0][0x32c], R0 ;  /* 0x0000cb0075777a24 */ /* 0x000fea00078e0200 */
[----:B------:R-:W-:Y:S02]  /*d9c0*/  IADD3 R117, R119, c[0x0][0x32c], RZ ;  /* 0x0000cb0077757a10 */ /* 0x000fe40007ffe0ff */
[----:B------:R-:W-:Y:S02]  /*d9d0*/  IMNMX R130, R130, R119, !PT ;  /* 0x0000007782827217 */ /* 0x000fe40007800200 */
[----:B------:R-:W-:Y:S02]  /*d9e0*/  IMNMX R132, R132, R117, PT ;  /* 0x0000007584847217 */ /* 0x000fe40003800200 */
.L_x_1840:
[C---:B------:R-:W-:Y:S02]  /*d9f0*/  ISETP.GE.AND P0, PT, R133.reuse, 0x2, PT ;  /* 0x000000028500780c */ /* 0x040fe40003f06270 */
[----:B------:R-:W-:Y:S02]  /*da00*/  ISETP.GE.AND P2, PT, R133, 0x9, PT ;  /* 0x000000098500780c */ /* 0x000fe40003f46270 */
[----:B------:R-:W-:Y:S02]  /*da10*/  LOP3.LUT R227, R227, 0xffefffff, RZ, 0xc0, !PT ;  /* 0xffefffffe3e37812 */ /* 0x000fe400078ec0ff */
[----:B------:R-:W-:Y:S07]  /*da20*/  ISETP.GE.AND P6, PT, R133, 0x59, PT ;  /* 0x000000598500780c */ /* 0x000fee0003fc6270 */
        /* <DEDUP_REMOVED lines=29> */
[----:B------:R-:W-:Y:S01]  /*dc00*/  ISETP.GT.AND P0, PT, R130, 0x18, !P2 ;  /* 0x000000188200780c */ /* 0x000fe20005704270 */
[----:B------:R-:W1:Y:S03]  /*dc10*/  SHFL.IDX PT, R13, R129, 0x1, 0x1c1f ;  /* 0x003c1f00810d7f89 */ /* 0x000e6600000e0000 */
        /* <DEDUP_REMOVED lines=8> */
[----:B------:R-:W-:Y:S01]  /*dca0*/  ISETP.GE.AND P2, PT, R133, 0x21, PT ;  /* 0x000000218500780c */ /* 0x000fe20003f46270 */
[--C-:B-1----:R-:W-:Y:S01]  /*dcb0*/  IMAD.IADD R128, R128, 0x1, R13.reuse ;  /* 0x0000000180807824 */ /* 0x102fe200078e020d */
[----:B------:R-:W-:Y:S01]  /*dcc0*/  LOP3.LUT R227, R227, 0xffffdfff, RZ, 0xc0, !PT ;  /* 0xffffdfffe3e37812 */ /* 0x000fe200078ec0ff */
[----:B------:R-:W-:Y:S01]  /*dcd0*/  IMAD.IADD R5, R118, 0x1, R13 ;  /* 0x0000000176057824 */ /* 0x000fe200078e020d */
        /* <DEDUP_REMOVED lines=82> */
[----:B------:R-:W-:Y:S02]  /*e200*/  @P2 LOP3.LUT R227, R227, 0x1, RZ, 0xfc, !PT ;  /* 0x00000001e3e32812 */ /* 0x000fe400078efcff */
[----:B------:R-:W-:Y:S02]  /*e210*/  ISETP.GE.AND P2, PT, R133, 0x1, PT ;  /* 0x000000018500780c */ /* 0x000fe40003f46270 */
        /* <DEDUP_REMOVED lines=30> */
.L_x_1846:
[----:B------:R-:W-:Y:S04]  /*e400*/  MOV R4, 0x1 ;  /* 0x0000000100047802 */ /* 0x000fe80000000f00 */
[----:B------:R-:W-:Y:S11]  /*e410*/  ISETP.NE.AND P0, PT, R4, c[0x0][0x32c], PT ;  /* 0x0000cb0004007a0c */ /* 0x000ff60003f05270 */
[----:B------:R-:W-:Y:S02]  /*e420*/  @!UPT UIADD3 URZ, URZ, URZ, URZ ;  /* 0x0000003f3f3ff290 */ /* 0x000fe4000fffe03f */
[----:B------:R-:W-:Y:S05]  /*e430*/  @P0 IMAD.HI.U32 R4, R13, c[0x0][0x330], RZ ;  /* 0x0000cc000d040a27 */ /* 0x000fea00078e00ff */
[----:B------:R-:W-:Y:S02]  /*e440*/  @P0 SHF.R.U32.HI R13, RZ, c[0x0][0x334], R4 ;  /* 0x0000cd00ff0d0a19 */ /* 0x000fe40000011604 */
.L_x_1847:
[----:B------:R-:W-:Y:S05]  /*e450*/  BSYNC B0 ;  /* 0x0000000000007941 */ /* 0x000fea0003800000 */
.L_x_1845:
[----:B------:R-:W-:Y:S05]  /*e460*/  IMAD R0, R13, c[0x0][0x32c], R0 ;  /* 0x0000cb000d007a24 */ /* 0x000fea00078e0200 */
[----:B------:R-:W-:Y:S02]  /*e470*/  IADD3 R13, R0, c[0x0][0x32c], RZ ;  /* 0x0000cb00000d7a10 */ /* 0x000fe40007ffe0ff */
[----:B------:R-:W-:Y:S02]  /*e480*/  IMNMX R5, R5, R0, !PT ;  /* 0x0000000005057217 */ /* 0x000fe40007800200 */
[----:B------:R-:W-:Y:S02]  /*e490*/  IMNMX R128, R128, R13, PT ;  /* 0x0000000d80807217 */ /* 0x000fe40003800200 */
.L_x_1844:
        /* <DEDUP_REMOVED lines=25> */
[C---:B------:R-:W-:Y:S02]  /*e630*/  ISETP.LT.OR P0, PT, R128.reuse, 0xa, P0 ;  /* 0x0000000a8000780c */ /* 0x040fe40000701670 */
        /* <DEDUP_REMOVED lines=55> */
[C---:B------:R-:W-:Y:S02]  /*e9b0*/  ISETP.LT.OR P0, PT, R128.reuse, 0x2a, P0 ;  /* 0x0000002a8000780c */ /* 0x040fe40000701670 */
[----:B------:R-:W-:Y:S01]  /*e9c0*/  ISETP.GT.AND P6, PT, R5, 0x58, !P6 ;  /* 0x000000580500780c */ /* 0x000fe200077c4270 */
[----:B------:R-:W1:Y:S01]  /*e9d0*/  SHFL.BFLY PT, R13, R10, 0x2, 0x1f ;  /* 0x0c401f000a0d7f89 */ /* 0x000e6200000e0000 */
[----:B------:R-:W-:Y:S02]  /*e9e0*/  FSEL R157, R27, -INF , !P0 ;  /* 0xff8000001b9d7808 */ /* 0x000fe40004000000 */
[----:B------:R-:W-:Y:S02]  /*e9f0*/  LOP3.LUT P0, RZ, R227, 0x200, RZ, 0xc0, !PT ;  /* 0x00000200e3ff7812 */ /* 0x000fe4000780c0ff */
[----:B------:R-:W-:Y:S02]  /*ea00*/  FMNMX.FTZ R0, R157, R0, !PT ;  /* 0x000000009d007209 */ /* 0x000fe40007810000 */
[C---:B------:R-:W-:Y:S01]  /*ea10*/  ISETP.GT.AND P0, PT, R5.reuse, 0x30, !P0 ;  /* 0x000000300500780c */ /* 0x040fe20004704270 */
[----:B------:R-:W-:Y:S01]  /*ea20*/  LDSM.16.MT88.4 R24, [R209+0x100] ;  /* 0x00010000d118783b */ /* 0x000fe20000004200 */
        /* <DEDUP_REMOVED lines=9> */
[C---:B------:R-:W-:Y:S02]  /*eac0*/  ISETP.LT.OR P2, PT, R128.reuse, 0x5a, P2 ;  /* 0x0000005a8000780c */ /* 0x040fe40001741670 */
        /* <DEDUP_REMOVED lines=21> */
[C---:B------:R-:W-:Y:S02]  /*ec20*/  ISETP.LT.OR P0, PT, R128.reuse, 0x42, P0 ;  /* 0x000000428000780c */ /* 0x040fe40000701670 */
        /* <DEDUP_REMOVED lines=37> */
[----:B------:R-:W-:Y:S01]  /*ee80*/  LDSM.16.MT88.4 R40, [R208+0x4900] ;  /* 0x00490000d028783b */ /* 0x000fe20000004200 */
[--C-:B------:R-:W-:Y:S01]  /*ee90*/  FFMA.FTZ R119, R119, c[0x0][0x2d0], -R46.reuse ;  /* 0x0000b40077777a23 */ /* 0x100fe2000001082e */
[----:B-1----:R-:W-:Y:S01]  /*eea0*/  FMNMX.FTZ R6, R4, R5, !PT ;  /* 0x0000000504067209 */ /* 0x002fe20007810000 */
[--C-:B------:R-:W-:Y:S01]  /*eeb0*/  FFMA.FTZ R122, R122, c[0x0][0x2d0], -R46.reuse ;  /* 0x0000b4007a7a7a23 */ /* 0x100fe2000001082e */
[----:B------:R-:W-:Y:S01]  /*eec0*/  FSEL R4, R0, RZ, P0 ;  /* 0x000000ff00047208 */ /* 0x000fe20000000000 */
[--C-:B------:R-:W-:Y:S02]  /*eed0*/  FFMA.FTZ R128, R249, c[0x0][0x2d0], -R46.reuse ;  /* 0x0000b400f9807a23 */ /* 0x100fe4000001082e */
[----:B------:R-:W1:Y:S01]  /*eee0*/  MUFU.EX2 R15, R15 ;  /* 0x0000000f000f7308 */ /* 0x000e620000000800 */
[----:B------:R-:W2:Y:S01]  /*eef0*/  SHFL.BFLY PT, R5, R6, 0x1, 0x1f ;  /* 0x0c201f0006057f89 */ /* 0x000ea200000e0000 */
[----:B------:R-:W-:Y:S02]  /*ef00*/  FADD.FTZ R3, -R4, R3 ;  /* 0x0000000304037221 */ /* 0x000fe40000010100 */
[--C-:B------:R-:W-:Y:S02]  /*ef10*/  FFMA.FTZ R141, R141, c[0x0][0x2d0], -R46.reuse ;  /* 0x0000b4008d8d7a23 */ /* 0x100fe4000001082e */
        /* <DEDUP_REMOVED lines=10> */
[--C-:B------:R-:W-:Y:S01]  /*efc0*/  FFMA.FTZ R143, R143, c[0x0][0x2d0], -R46.reuse ;  /* 0x0000b4008f8f7a23 */ /* 0x100fe2000001082e */
[----:B-1----:R-:W-:Y:S01]  /*efd0*/  F2FP.BF16.PACK_AB R16, R15, R48 ;  /* 0x000000300f10723e */ /* 0x002fe200000010ff */
[--C-:B------:R-:W-:Y:S01]  /*efe0*/  FFMA.FTZ R139, R139, c[0x0][0x2d0], -R46.reuse ;  /* 0x0000b4008b8b7a23 */ /* 0x100fe2000001082e */
[----:B--2---:R-:W-:Y:S01]  /*eff0*/  FMNMX.FTZ R12, R5, R6, !PT ;  /* 0x00000006050c7209 */ /* 0x004fe20007810000 */
[----:B------:R-:W-:Y:S02]  /*f000*/  FMUL.FTZ R6, R3, c[0x0][0x2d0] ;  /* 0x0000b40003067a20 */ /* 0x000fe40000410000 */
[--C-:B------:R-:W-:Y:S01]  /*f010*/  FFMA.FTZ R123, R123, c[0x0][0x2d0], -R46.reuse ;  /* 0x0000b4007b7b7a23 */ /* 0x100fe2000001082e */
[C---:B------:R-:W-:Y:S01]  /*f020*/  FSETP.NEU.FTZ.AND P0, PT, R12.reuse, -INF , PT ;  /* 0xff8000000c00780b */ /* 0x040fe20003f1d000 */
[C---:B------:R-:W-:Y:S01]  /*f030*/  FMUL.FTZ R118, R12.reuse, c[0x0][0x2d0] ;  /* 0x0000b4000c767a20 */ /* 0x040fe20000410000 */
[----:B------:R-:W1:Y:S01]  /*f040*/  MUFU.EX2 R3, R6 ;  /* 0x0000000600037308 */ /* 0x000e620000000800 */
[--C-:B------:R-:W-:Y:S01]  /*f050*/  FFMA.FTZ R158, R121, c[0x0][0x2d0], -R46.reuse ;  /* 0x0000b400799e7a23 */ /* 0x100fe2000001082e */
[----:B------:R-:W-:Y:S01]  /*f060*/  FSEL R5, R12, RZ, P0 ;  /* 0x000000ff0c057208 */ /* 0x000fe20000000000 */
[----:B------:R-:W-:Y:S01]  /*f070*/  FFMA.FTZ R120, R120, c[0x0][0x2d0], -R46 ;  /* 0x0000b40078787a23 */ /* 0x000fe2000001082e */
[----:B------:R-:W-:Y:S02]  /*f080*/  FSEL R118, R118, RZ, P0 ;  /* 0x000000ff76767208 */ /* 0x000fe40000000000 */
[----:B------:R-:W-:Y:S01]  /*f090*/  ISETP.GT.AND P0, PT, R168, R215, PT ;  /* 0x000000d7a800720c */ /* 0x000fe20003f04270 */
[----:B------:R-:W-:Y:S02]  /*f0a0*/  FADD.FTZ R5, -R5, R2 ;  /* 0x0000000205057221 */ /* 0x000fe40000010100 */
[--C-:B------:R-:W-:Y:S01]  /*f0b0*/  FFMA.FTZ R50, R11, c[0x0][0x2d0], -R118.reuse ;  /* 0x0000b4000b327a23 */ /* 0x100fe20000010876 */
[----:B------:R-:W-:Y:S01]  /*f0c0*/  MUFU.EX2 R119, R119 ;  /* 0x0000007700777308 */ /* 0x000fe20000000800 */
[----:B------:R-:W2:Y:S01]  /*f0d0*/  LDSM.16.MT88.4 R8, [R212+0x100] ;  /* 0x00010000d408783b */ /* 0x000ea20000004200 */
[--C-:B------:R-:W-:Y:S01]  /*f0e0*/  FFMA.FTZ R117, R21, c[0x0][0x2d0], -R118.reuse ;  /* 0x0000b40015757a23 */ /* 0x100fe20000010876 */
[----:B---3--:R-:W-:Y:S01]  /*f0f0*/  F2FP.BF16.PACK_AB R18, R49, R14 ;  /* 0x0000000e3112723e */ /* 0x008fe200000010ff */
[--C-:B------:R-:W-:Y:S02]  /*f100*/  FFMA.FTZ R116, R17, c[0x0][0x2d0], -R118.reuse ;  /* 0x0000b40011747a23 */ /* 0x100fe40000010876 */
[--C-:B------:R-:W-:Y:S02]  /*f110*/  FFMA.FTZ R51, R7, c[0x0][0x2d0], -R118.reuse ;  /* 0x0000b40007337a23 */ /* 0x100fe40000010876 */
[----:B------:R-:W-:Y:S01]  /*f120*/  FMUL.FTZ R2, R5, c[0x0][0x2d0] ;  /* 0x0000b40005027a20 */ /* 0x000fe20000410000 */
[----:B------:R-:W3:Y:S01]  /*f130*/  LDSM.16.MT88.4 R20, [R210+0x100] ;  /* 0x00010000d214783b */ /* 0x000ee20000004200 */
        /* <DEDUP_REMOVED lines=18> */
[----:B------:R-:W4:Y:S01]  /*f260*/  MUFU.EX2 R50, R50 ;  /* 0x0000003200327308 */ /* 0x000f220000000800 */
[----:B------:R-:W-:Y:S02]  /*f270*/  FMUL.FTZ R89, R3, R89 ;  /* 0x0000005903597220 */ /* 0x000fe40000410000 */
[--C-:B------:R-:W-:Y:S01]  /*f280*/  FFMA.FTZ R133, R45, c[0x0][0x2d0], -R118.reuse ;  /* 0x0000b4002d857a23 */ /* 0x100fe20000010876 */
[----:B-1----:R-:W-:Y:S01]  /*f290*/  F2FP.BF16.PACK_AB R17, R116, R117 ;  /* 0x000000757411723e */ /* 0x002fe200000010ff */
        /* <DEDUP_REMOVED lines=9> */
[----:B------:R-:W5:Y:S01]  /*f330*/  MUFU.EX2 R122, R122 ;  /* 0x0000007a007a7308 */ /* 0x000f620000000800 */
[C---:B------:R-:W-:Y:S02]  /*f340*/  FMUL.FTZ R56, R3.reuse, R56 ;  /* 0x0000003803387220 */ /* 0x040fe40000410000 */
[C---:B------:R-:W-:Y:S01]  /*f350*/  FMUL.FTZ R57, R3.reuse, R57 ;  /* 0x0000003903397220 */ /* 0x040fe20000410000 */
[----:B----4-:R-:W-:Y:S01]  /*f360*/  F2FP.BF16.PACK_AB R19, R50, R51 ;  /* 0x000000333213723e */ /* 0x010fe200000010ff */
        /* <DEDUP_REMOVED lines=9> */
[----:B------:R-:W-:Y:S01]  /*f400*/  MUFU.EX2 R141, R141 ;  /* 0x0000008d008d7308 */ /* 0x000fe20000000800 */
[C---:B------:R-:W-:Y:S02]  /*f410*/  FMUL.FTZ R71, R2.reuse, R71 ;  /* 0x0000004702477220 */ /* 0x040fe40000410000 */
[C---:B------:R-:W-:Y:S01]  /*f420*/  FMUL.FTZ R74, R2.reuse, R74 ;  /* 0x0000004a024a7220 */ /* 0x040fe20000410000 */
[C---:B--2---:R-:W-:Y:S05]  /*f430*/  HMMA.16816.F32.BF16 R4, R16.reuse, R8, R4 ;  /* 0x000000081004723c */ /* 0x044fea0000041804 */
[C---:B------:R-:W-:Y:S01]  /*f440*/  FMUL.FTZ R75, R2.reuse, R75 ;  /* 0x0000004b024b7220 */ /* 0x040fe20000410000 */
[----:B------:R-:W-:Y:S01]  /*f450*/  MUFU.EX2 R130, R130 ;  /* 0x0000008200827308 */ /* 0x000fe20000000800 */
[C---:B------:R-:W-:Y:S01]  /*f460*/  FMUL.FTZ R78, R2.reuse, R78 ;  /* 0x0000004e024e7220 */ /* 0x040fe20000410000 */
[C---:B------:R-:W-:Y:S01]  /*f470*/  HMMA.16816.F32.BF16 R68, R16.reuse, R10, R68 ;  /* 0x0000000a1044723c */ /* 0x040fe20000041844 */
[----:B------:R-:W1:Y:S03]  /*f480*/  LDSM.16.MT88.4 R8, [R208+0x100] ;  /* 0x00010000d008783b */ /* 0x000e660000004200 */
[C---:B------:R-:W-:Y:S02]  /*f490*/  FMUL.FTZ R79, R2.reuse, R79 ;  /* 0x0000004f024f7220 */ /* 0x040fe40000410000 */
[C---:B------:R-:W-:Y:S02]  /*f4a0*/  FMUL.FTZ R82, R2.reuse, R82 ;  /* 0x0000005202527220 */ /* 0x040fe40000410000 */
[C---:B---3--:R-:W-:Y:S01]  /*f4b0*/  HMMA.16816.F32.BF16 R72, R16.reuse, R20, R72 ;  /* 0x000000141048723c */ /* 0x048fe20000041848 */
[----:B------:R-:W-:Y:S03]  /*f4c0*/  MUFU.EX2 R132, R132 ;  /* 0x0000008400847308 */ /* 0x000fe60000000800 */
[C---:B------:R-:W-:Y:S02]  /*f4d0*/  FMUL.FTZ R83, R2.reuse, R83 ;  /* 0x0000005302537220 */ /* 0x040fe40000410000 */
[C---:B------:R-:W-:Y:S02]  /*f4e0*/  FMUL.FTZ R86, R2.reuse, R86 ;  /* 0x0000005602567220 */ /* 0x040fe40000410000 */
[C---:B------:R-:W-:Y:S01]  /*f4f0*/  HMMA.16816.F32.BF16 R76, R16.reuse, R22, R76 ;  /* 0x00000016104c723c */ /* 0x040fe2000004184c */
[----:B------:R-:W2:Y:S02]  /*f500*/  LDSM.16.MT88.4 R20, [R212+0x3100] ;  /* 0x00310000d414783b */ /* 0x000ea40000004200 */
[----:B------:R-:W-:Y:S01]  /*f510*/  MUFU.EX2 R149, R149 ;  /* 0x0000009500957308 */ /* 0x000fe20000000800 */
[C---:B------:R-:W-:Y:S02]  /*f520*/  FMUL.FTZ R87, R2.reuse, R87 ;  /* 0x0000005702577220 */ /* 0x040fe40000410000 */
[C---:B------:R-:W-:Y:S02]  /*f530*/  FMUL.FTZ R98, R2.reuse, R98 ;  /* 0x0000006202627220 */ /* 0x040fe40000410000 */
[C---:B------:R-:W-:Y:S04]  /*f540*/  HMMA.16816.F32.BF16 R80, R16.reuse, R24, R80 ;  /* 0x000000181050723c */ /* 0x040fe80000041850 */
[C---:B------:R-:W-:Y:S01]  /*f550*/  FMUL.FTZ R99, R2.reuse, R99 ;  /* 0x0000006302637220 */ /* 0x040fe20000410000 */
[----:B------:R-:W-:Y:S01]  /*f560*/  MUFU.EX2 R138, R138 ;  /* 0x0000008a008a7308 */ /* 0x000fe20000000800 */
[C---:B------:R-:W-:Y:S02]  /*f570*/  FMUL.FTZ R102, R2.reuse, R102 ;  /* 0x0000006602667220 */ /* 0x040fe40000410000 */
[C---:B------:R-:W-:Y:S01]  /*f580*/  HMMA.16816.F32.BF16 R84, R16.reuse, R26, R84 ;  /* 0x0000001a1054723c */ /* 0x040fe20000041854 */
[----:B------:R-:W3:Y:S03]  /*f590*/  LDSM.16.MT88.4 R24, [R210+0x3100] ;  /* 0x00310000d218783b */ /* 0x000ee60000004200 */
[C---:B------:R-:W-:Y:S02]  /*f5a0*/  FMUL.FTZ R90, R2.reuse, R90 ;  /* 0x0000005a025a7220 */ /* 0x040fe40000410000 */
[C---:B------:R-:W-:Y:S01]  /*f5b0*/  FMUL.FTZ R91, R2.reuse, R91 ;  /* 0x0000005b025b7220 */ /* 0x040fe20000410000 */
[----:B------:R-:W-:Y:S01]  /*f5c0*/  MUFU.EX2 R159, R159 ;  /* 0x0000009f009f7308 */ /* 0x000fe20000000800 */
[C---:B------:R-:W-:Y:S04]  /*f5d0*/  FMUL.FTZ R103, R2.reuse, R103 ;  /* 0x0000006702677220 */ /* 0x040fe80000410000 */
[C---:B------:R-:W-:Y:S01]  /*f5e0*/  FMUL.FTZ R106, R2.reuse, R106 ;  /* 0x0000006a026a7220 */ /* 0x040fe20000410000 */
[C---:B-1----:R-:W-:Y:S03]  /*f5f0*/  HMMA.16816.F32.BF16 R88, R16.reuse, R8, R88 ;  /* 0x000000081058723c */ /* 0x042fe60000041858 */
[C---:B------:R-:W-:Y:S01]  /*f600*/  FMUL.FTZ R93, R3.reuse, R93 ;  /* 0x0000005d035d7220 */ /* 0x040fe20000410000 */
[----:B------:R-:W-:Y:S01]  /*f610*/  MUFU.EX2 R140, R140 ;  /* 0x0000008c008c7308 */ /* 0x000fe20000000800 */
[C---:B------:R-:W-:Y:S02]  /*f620*/  FMUL.FTZ R94, R2.reuse, R94 ;  /* 0x0000005e025e7220 */ /* 0x040fe40000410000 */
[C---:B------:R-:W-:Y:S02]  /*f630*/  FMUL.FTZ R95, R2.reuse, R95 ;  /* 0x0000005f025f7220 */ /* 0x040fe40000410000 */
[C---:B------:R-:W-:Y:S03]  /*f640*/  FMUL.FTZ R8, R3.reuse, R108 ;  /* 0x0000006c03087220 */ /* 0x040fe60000410000 */
[----:B------:R-:W-:Y:S02]  /*f650*/  FMUL.FTZ R9, R3, R109 ;  /* 0x0000006d03097220 */ /* 0x000fe40000410000 */
[C---:B------:R-:W-:Y:S01]  /*f660*/  HMMA.16816.F32.BF16 R92, R16.reuse, R10, R92 ;  /* 0x0000000a105c723c */ /* 0x040fe2000004185c */
[----:B------:R-:W-:Y:S02]  /*f670*/  MUFU.EX2 R163, R163 ;  /* 0x000000a300a37308 */ /* 0x000fe40000000800 */
[C---:B------:R-:W-:Y:S02]  /*f680*/  FMUL.FTZ R107, R2.reuse, R107 ;  /* 0x0000006b026b7220 */ /* 0x040fe40000410000 */
[C---:B------:R-:W-:Y:S02]  /*f690*/  FMUL.FTZ R54, R2.reuse, R54 ;  /* 0x0000003602367220 */ /* 0x040fe40000410000 */
[C---:B------:R-:W-:Y:S01]  /*f6a0*/  FMUL.FTZ R10, R2.reuse, R110 ;  /* 0x0000006e020a7220 */ /* 0x040fe20000410000 */
[C---:B--2---:R-:W-:Y:S03]  /*f6b0*/  HMMA.16816.F32.BF16 R96, R16.reuse, R20, R96 ;  /* 0x000000141060723c */ /* 0x044fe60000041860 */
[----:B------:R-:W-:Y:S01]  /*f6c0*/  MUFU.EX2 R150, R150 ;  /* 0x0000009600967308 */ /* 0x000fe20000000800 */
[----:B------:R-:W-:Y:S02]  /*f6d0*/  FFMA.FTZ R110, R37, c[0x0][0x2d0], -R118 ;  /* 0x0000b400256e7a23 */ /* 0x000fe40000010876 */
[----:B------:R-:W-:Y:S01]  /*f6e0*/  LDSM.16.MT88.4 R36, [R208+0x900] ;  /* 0x00090000d024783b */ /* 0x000fe20000004200 */
[C---:B------:R-:W-:Y:S01]  /*f6f0*/  FMUL.FTZ R11, R2.reuse, R111 ;  /* 0x0000006f020b7220 */ /* 0x040fe20000410000 */
[C---:B------:R-:W-:Y:S04]  /*f700*/  HMMA.16816.F32.BF16 R100, R16.reuse, R22, R100 ;  /* 0x000000161064723c */ /* 0x040fe80000041864 */
[----:B------:R-:W-:Y:S01]  /*f710*/  FMUL.FTZ R55, R2, R55 ;  /* 0x0000003702377220 */ /* 0x000fe20000410000 */
[----:B------:R-:W-:Y:S01]  /*f720*/  MUFU.EX2 R110, R110 ;  /* 0x0000006e006e7308 */ /* 0x000fe20000000800 */
[----:B------:R-:W1:Y:S01]  /*f730*/  LDSM.16.MT88.4 R20, [R208+0x3100] ;  /* 0x00310000d014783b */ /* 0x000e620000004200 */
[----:B------:R-:W-:Y:S01]  /*f740*/  FFMA.FTZ R109, R131, c[0x0][0x2d0], -R46 ;  /* 0x0000b400836d7a23 */ /* 0x000fe2000001082e */
[C---:B---3--:R-:W-:Y:S04]  /*f750*/  HMMA.16816.F32.BF16 R8, R16.reuse, R24, R8 ;  /* 0x000000181008723c */ /* 0x048fe80000041808 */
[----:B------:R-:W-:Y:S02]  /*f760*/  FFMA.FTZ R131, R33, c[0x0][0x2d0], -R118 ;  /* 0x0000b40021837a23 */ /* 0x000fe40000010876 */
[----:B------:R-:W-:Y:S01]  /*f770*/  LDSM.16.MT88.4 R32, [R209+0x900] ;  /* 0x00090000d120783b */ /* 0x000fe20000004200 */
[----:B------:R-:W-:Y:S01]  /*f780*/  FFMA.FTZ R46, R44, c[0x0][0x2d0], -R46 ;  /* 0x0000b4002c2e7a23 */ /* 0x000fe2000001082e */
[C---:B------:R-:W-:Y:S01]  /*f790*/  HMMA.16816.F32.BF16 R104, R16.reuse, R26, R104 ;  /* 0x0000001a1068723c */ /* 0x040fe20000041868 */
[----:B------:R-:W2:Y:S03]  /*f7a0*/  MUFU.EX2 R109, R109 ;  /* 0x0000006d006d7308 */ /* 0x000ea60000000800 */
[C---:B------:R-:W-:Y:S02]  /*f7b0*/  FMUL.FTZ R58, R2.reuse, R58 ;  /* 0x0000003a023a7220 */ /* 0x040fe40000410000 */
[----:B------:R-:W3:Y:S01]  /*f7c0*/  LDSM.16.MT88.4 R24, [R212+0x900] ;  /* 0x00090000d418783b */ /* 0x000ee20000004200 */
[C---:B------:R-:W-:Y:S01]  /*f7d0*/  FMUL.FTZ R59, R2.reuse, R59 ;  /* 0x0000003b023b7220 */ /* 0x040fe20000410000 */
[C---:B------:R-:W-:Y:S03]  /*f7e0*/  HMMA.16816.F32.BF16 R52, R16.reuse, R28, R52 ;  /* 0x0000001c1034723c */ /* 0x040fe60000041834 */
[----:B------:R-:W4:Y:S01]  /*f7f0*/  MUFU.EX2 R131, R131 ;  /* 0x0000008300837308 */ /* 0x000f220000000800 */
[--C-:B------:R-:W-:Y:S02]  /*f800*/  FFMA.FTZ R108, R251, c[0x0][0x2d0], -R118.reuse ;  /* 0x0000b400fb6c7a23 */ /* 0x100fe40000010876 */
[--C-:B------:R-:W-:Y:S02]  /*f810*/  FFMA.FTZ R111, R247, c[0x0][0x2d0], -R118.reuse ;  /* 0x0000b400f76f7a23 */ /* 0x100fe40000010876 */
[C---:B------:R-:W-:Y:S01]  /*f820*/  HMMA.16816.F32.BF16 R56, R16.reuse, R30, R56 ;  /* 0x0000001e1038723c */ /* 0x040fe20000041838 */
[----:B------:R-:W3:Y:S03]  /*f830*/  LDSM.16.MT88.4 R28, [R210+0x900] ;  /* 0x00090000d21c783b */ /* 0x000ee60000004200 */
[C---:B------:R-:W-:Y:S01]  /*f840*/  FMUL.FTZ R62, R2.reuse, R62 ;  /* 0x0000003e023e7220 */ /* 0x040fe20000410000 */
[----:B------:R-:W-:Y:S01]  /*f850*/  MUFU.EX2 R108, R108 ;  /* 0x0000006c006c7308 */ /* 0x000fe20000000800 */
[C---:B------:R-:W-:Y:S02]  /*f860*/  FMUL.FTZ R63, R2.reuse, R63 ;  /* 0x0000003f023f7220 */ /* 0x040fe40000410000 */
[C---:B------:R-:W-:Y:S04]  /*f870*/  FMUL.FTZ R66, R2.reuse, R66 ;  /* 0x0000004202427220 */ /* 0x040fe80000410000 */
[----:B------:R-:W-:Y:S01]  /*f880*/  FMUL.FTZ R67, R2, R67 ;  /* 0x0000004302437220 */ /* 0x000fe20000410000 */
[C---:B-1----:R-:W-:Y:S02]  /*f890*/  HMMA.16816.F32.BF16 R60, R16.reuse, R20, R60 ;  /* 0x00000014103c723c */ /* 0x042fe4000004183c */
[----:B------:R-:W1:Y:S01]  /*f8a0*/  MUFU.EX2 R111, R111 ;  /* 0x0000006f006f7308 */ /* 0x000e620000000800 */
[--C-:B------:R-:W-:Y:S02]  /*f8b0*/  FFMA.FTZ R134, R245, c[0x0][0x2d0], -R118.reuse ;  /* 0x0000b400f5867a23 */ /* 0x100fe40000010876 */
[--C-:B------:R-:W-:Y:S02]  /*f8c0*/  FFMA.FTZ R155, R241, c[0x0][0x2d0], -R118.reuse ;  /* 0x0000b400f19b7a23 */ /* 0x100fe40000010876 */
[--C-:B------:R-:W-:Y:S01]  /*f8d0*/  FFMA.FTZ R136, R239, c[0x0][0x2d0], -R118.reuse ;  /* 0x0000b400ef887a23 */ /* 0x100fe20000010876 */
[----:B------:R-:W-:Y:S01]  /*f8e0*/  HMMA.16816.F32.BF16 R64, R16, R22, R64 ;  /* 0x000000161040723c */ /* 0x000fe20000041840 */
[----:B------:R-:W3:Y:S03]  /*f8f0*/  LDSM.16.MT88.4 R20, [R212+0x3900] ;  /* 0x00390000d414783b */ /* 0x000ee60000004200 */
[----:B------:R3:W-:Y:S01]  /*f900*/  MUFU.EX2 R121, R46 ;  /* 0x0000002e00797308 */ /* 0x0007e20000000800 */
[--C-:B------:R-:W-:Y:S02]  /*f910*/  FFMA.FTZ R157, R157, c[0x0][0x2d0], -R118.reuse ;  /* 0x0000b4009d9d7a23 */ /* 0x100fe40000010876 */
[--C-:B------:R-:W-:Y:S01]  /*f920*/  FFMA.FTZ R142, R235, c[0x0][0x2d0], -R118.reuse ;  /* 0x0000b400eb8e7a23 */ /* 0x100fe20000010876 */
[----:B-----5:R-:W-:Y:S01]  /*f930*/  F2FP.BF16.PACK_AB R16, R122, R119 ;  /* 0x000000777a10723e */ /* 0x020fe200000010ff */
[--C-:B------:R-:W-:Y:S03]  /*f940*/  FFMA.FTZ R167, R167, c[0x0][0x2d0], -R118.reuse ;  /* 0x0000b400a7a77a23 */ /* 0x100fe60000010876 */
[----:B--2---:R-:W-:Y:S02]  /*f950*/  F2FP.BF16.PACK_AB R18, R109, R128 ;  /* 0x000000806d12723e */ /* 0x004fe400000010ff */
[----:B----4-:R-:W-:Y:S01]  /*f960*/  F2FP.BF16.PACK_AB R19, R131, R110 ;  /* 0x0000006e8313723e */ /* 0x010fe200000010ff */
[----:B------:R-:W-:Y:S01]  /*f970*/  MUFU.EX2 R134, R134 ;  /* 0x0000008600867308 */ /* 0x000fe20000000800 */
[--C-:B------:R-:W-:Y:S02]  /*f980*/  FFMA.FTZ R148, R165, c[0x0][0x2d0], -R118.reuse ;  /* 0x0000b400a5947a23 */ /* 0x100fe40000010876 */
[--C-:B------:R-:W-:Y:S01]  /*f990*/  FFMA.FTZ R161, R161, c[0x0][0x2d0], -R118.reuse ;  /* 0x0000b400a1a17a23 */ /* 0x100fe20000010876 */
[----:B-1----:R-:W-:Y:S01]  /*f9a0*/  F2FP.BF16.PACK_AB R17, R111, R108 ;  /* 0x0000006c6f11723e */ /* 0x002fe200000010ff */
[--C-:B------:R-:W-:Y:S02]  /*f9b0*/  FFMA.FTZ R151, R151, c[0x0][0x2d0], -R118.reuse ;  /* 0x0000b40097977a23 */ /* 0x100fe40000010876 */
[--C-:B------:R-:W-:Y:S02]  /*f9c0*/  FFMA.FTZ R154, R137, c[0x0][0x2d0], -R118.reuse ;  /* 0x0000b400899a7a23 */ /* 0x100fe40000010876 */
[--C-:B------:R-:W-:Y:S01]  /*f9d0*/  FFMA.FTZ R135, R135, c[0x0][0x2d0], -R118.reuse ;  /* 0x0000b40087877a23 */ /* 0x100fe20000010876 */
[----:B------:R-:W1:Y:S01]  /*f9e0*/  MUFU.EX2 R155, R155 ;  /* 0x0000009b009b7308 */ /* 0x000e620000000800 */
[C---:B---3--:R-:W-:Y:S01]  /*f9f0*/  HMMA.16816.F32.BF16 R4, R16.reuse, R24, R4 ;  /* 0x000000181004723c */ /* 0x048fe20000041804 */
[----:B------:R-:W-:Y:S02]  /*fa00*/  LDSM.16.MT88.4 R44, [R209+0x2900] ;  /* 0x00290000d12c783b */ /* 0x000fe40000004200 */
[--C-:B------:R-:W-:Y:S02]  /*fa10*/  FFMA.FTZ R129, R129, c[0x0][0x2d0], -R118.reuse ;  /* 0x0000b40081817a23 */ /* 0x100fe40000010876 */
[----:B------:R-:W-:Y:S03]  /*fa20*/  FFMA.FTZ R118, R13, c[0x0][0x2d0], -R118 ;  /* 0x0000b4000d767a23 */ /* 0x000fe60000010876 */
[C---:B------:R-:W-:Y:S01]  /*fa30*/  HMMA.16816.F32.BF16 R68, R16.reuse, R26, R68 ;  /* 0x0000001a1044723c */ /* 0x040fe20000041844 */
[----:B------:R-:W-:Y:S01]  /*fa40*/  MUFU.EX2 R136, R136 ;  /* 0x0000008800887308 */ /* 0x000fe20000000800 */
[----:B------:R-:W2:Y:S02]  /*fa50*/  LDSM.16.MT88.4 R24, [R210+0x3900] ;  /* 0x00390000d218783b */ /* 0x000ea40000004200 */
[----:B------:R-:W-:Y:S02]  /*fa60*/  FFMA.FTZ R48, R3, R228, R48 ;  /* 0x000000e403307223 */ /* 0x000fe40000010030 */
[----:B------:R-:W-:Y:S02]  /*fa70*/  FFMA.FTZ R117, R2, R229, R117 ;  /* 0x000000e502757223 */ /* 0x000fe40000010075 */
[C---:B------:R-:W-:Y:S03]  /*fa80*/  HMMA.16816.F32.BF16 R72, R16.reuse, R28, R72 ;  /* 0x0000001c1048723c */ /* 0x040fe60000041848 */
[----:B------:R-:W3:Y:S01]  /*fa90*/  MUFU.EX2 R157, R157 ;  /* 0x0000009d009d7308 */ /* 0x000ee20000000800 */
[----:B------:R-:W-:Y:S02]  /*faa0*/  FADD.FTZ R15, R15, R48 ;  /* 0x000000300f0f7221 */ /* 0x000fe40000010000 */
[----:B------:R-:W-:Y:S02]  /*fab0*/  FADD.FTZ R116, R116, R117 ;  /* 0x0000007574747221 */ /* 0x000fe40000010000 */
[C---:B------:R-:W-:Y:S01]  /*fac0*/  HMMA.16816.F32.BF16 R76, R16.reuse, R30, R76 ;  /* 0x0000001e104c723c */ /* 0x040fe2000004184c */
[----:B------:R-:W4:Y:S03]  /*fad0*/  LDSM.16.MT88.4 R28, [R209+0x3900] ;  /* 0x00390000d11c783b */ /* 0x000f260000004200 */
[----:B------:R-:W-:Y:S01]  /*fae0*/  FADD.FTZ R14, R14, R15 ;  /* 0x0000000f0e0e7221 */ /* 0x000fe20000010000 */
[----:B------:R-:W-:Y:S01]  /*faf0*/  MUFU.EX2 R142, R142 ;  /* 0x0000008e008e7308 */ /* 0x000fe20000000800 */
[----:B------:R-:W-:Y:S02]  /*fb00*/  FADD.FTZ R3, R51, R116 ;  /* 0x0000007433037221 */ /* 0x000fe40000010000 */
[C---:B------:R-:W-:Y:S04]  /*fb10*/  HMMA.16816.F32.BF16 R80, R16.reuse, R32, R80 ;  /* 0x000000201050723c */ /* 0x040fe80000041850 */
[----:B------:R-:W-:Y:S02]  /*fb20*/  FADD.FTZ R14, R49, R14 ;  /* 0x0000000e310e7221 */ /* 0x000fe40000010000 */
[----:B------:R-:W-:Y:S01]  /*fb30*/  FADD.FTZ R3, R50, R3 ;  /* 0x0000000332037221 */ /* 0x000fe20000010000 */
[----:B------:R-:W5:Y:S01]  /*fb40*/  MUFU.EX2 R167, R167 ;  /* 0x000000a700a77308 */ /* 0x000f620000000800 */
[C---:B------:R-:W-:Y:S01]  /*fb50*/  HMMA.16816.F32.BF16 R84, R16.reuse, R34, R84 ;  /* 0x000000221054723c */ /* 0x040fe20000041854 */
[----:B------:R-:W1:Y:S03]  /*fb60*/  LDSM.16.MT88.4 R32, [R208+0x3900] ;  /* 0x00390000d020783b */ /* 0x000e660000004200 */
[----:B------:R-:W-:Y:S02]  /*fb70*/  FADD.FTZ R119, R119, R14 ;  /* 0x0000000e77777221 */ /* 0x000fe40000010000 */
[----:B------:R-:W-:Y:S02]  /*fb80*/  FADD.FTZ R108, R108, R3 ;  /* 0x000000036c6c7221 */ /* 0x000fe40000010000 */
[C---:B------:R-:W-:Y:S01]  /*fb90*/  HMMA.16816.F32.BF16 R88, R16.reuse, R36, R88 ;  /* 0x000000241058723c */ /* 0x040fe20000041858 */
[----:B------:R-:W-:Y:S03]  /*fba0*/  MUFU.EX2 R148, R148 ;  /* 0x0000009400947308 */ /* 0x000fe60000000800 */
[----:B------:R-:W-:Y:S02]  /*fbb0*/  FADD.FTZ R119, R122, R119 ;  /* 0x000000777a777221 */ /* 0x000fe40000010000 */
[----:B------:R-:W-:Y:S02]  /*fbc0*/  FADD.FTZ R111, R111, R108 ;  /* 0x0000006c6f6f7221 */ /* 0x000fe40000010000 */
[C---:B------:R-:W-:Y:S01]  /*fbd0*/  HMMA.16816.F32.BF16 R92, R16.reuse, R38, R92 ;  /* 0x00000026105c723c */ /* 0x040fe2000004185c */
[----:B------:R-:W-:Y:S02]  /*fbe0*/  LDSM.16.MT88.4 R36, [R208+0x4100] ;  /* 0x00410000d024783b */ /* 0x000fe40000004200 */
[----:B------:R-:W1:Y:S01]  /*fbf0*/  MUFU.EX2 R161, R161 ;  /* 0x000000a100a17308 */ /* 0x000e620000000800 */
[----:B------:R-:W-:Y:S02]  /*fc00*/  FADD.FTZ R128, R128, R119 ;  /* 0x0000007780807221 */ /* 0x000fe40000010000 */
[----:B------:R-:W-:Y:S02]  /*fc10*/  FADD.FTZ R110, R110, R111 ;  /* 0x0000006f6e6e7221 */ /* 0x000fe40000010000 */
[C---:B------:R-:W-:Y:S04]  /*fc20*/  HMMA.16816.F32.BF16 R96, R16.reuse, R20, R96 ;  /* 0x000000141060723c */ /* 0x040fe80000041860 */
[----:B------:R-:W-:Y:S01]  /*fc30*/  FADD.FTZ R128, R109, R128 ;  /* 0x000000806d807221 */ /* 0x000fe20000010000 */
[----:B------:R-:W1:Y:S01]  /*fc40*/  MUFU.EX2 R143, R143 ;  /* 0x0000008f008f7308 */ /* 0x000e620000000800 */
[----:B------:R-:W-:Y:S02]  /*fc50*/  FADD.FTZ R131, R131, R110 ;  /* 0x0000006e83837221 */ /* 0x000fe40000010000 */
[C---:B------:R-:W-:Y:S01]  /*fc60*/  HMMA.16816.F32.BF16 R100, R16.reuse, R22, R100 ;  /* 0x000000161064723c */ /* 0x040fe20000041864 */
[----:B------:R-:W3:Y:S03]  /*fc70*/  LDSM.16.MT88.4 R20, [R212+0x1100] ;  /* 0x00110000d414783b */ /* 0x000ee60000004200 */
[----:B------:R-:W-:Y:S03]  /*fc80*/  IMAD.MOV.U32 R3, RZ, RZ, R0 ;  /* 0x000000ffff037224 */ /* 0x000fe600078e0000 */
[----:B------:R-:W-:Y:S01]  /*fc90*/  MUFU.EX2 R139, R139 ;  /* 0x0000008b008b7308 */ /* 0x000fe20000000800 */
[C---:B--2---:R-:W-:Y:S08]  /*fca0*/  HMMA.16816.F32.BF16 R8, R16.reuse, R24, R8 ;  /* 0x000000181008723c */ /* 0x044ff00000041808 */
[C---:B------:R-:W-:Y:S01]  /*fcb0*/  HMMA.16816.F32.BF16 R104, R16.reuse, R26, R104 ;  /* 0x0000001a1068723c */ /* 0x040fe20000041868 */
[----:B------:R-:W2:Y:S01]  /*fcc0*/  LDSM.16.MT88.4 R24, [R210+0x1100] ;  /* 0x00110000d218783b */ /* 0x000ea20000004200 */
[----:B------:R-:W2:Y:S06]  /*fcd0*/  MUFU.EX2 R152, R152 ;  /* 0x0000009800987308 */ /* 0x000eac0000000800 */
[C---:B----4-:R-:W-:Y:S04]  /*fce0*/  HMMA.16816.F32.BF16 R52, R16.reuse, R28, R52 ;  /* 0x0000001c1034723c */ /* 0x050fe80000041834 */
[----:B------:R-:W-:Y:S04]  /*fcf0*/  MUFU.EX2 R151, R151 ;  /* 0x0000009700977308 */ /* 0x000fe80000000800 */
[C---:B------:R-:W-:Y:S01]  /*fd00*/  HMMA.16816.F32.BF16 R56, R16.reuse, R30, R56 ;  /* 0x0000001e1038723c */ /* 0x040fe20000041838 */
[----:B------:R-:W4:Y:S05]  /*fd10*/  LDSM.16.MT88.4 R28, [R209+0x1100] ;  /* 0x00110000d11c783b */ /* 0x000f2a0000004200 */
[----:B------:R-:W2:Y:S02]  /*fd20*/  MUFU.EX2 R154, R154 ;  /* 0x0000009a009a7308 */ /* 0x000ea40000000800 */
[C---:B-1----:R-:W-:Y:S08]  /*fd30*/  HMMA.16816.F32.BF16 R60, R16.reuse, R32, R60 ;  /* 0x00000020103c723c */ /* 0x042ff0000004183c */
[----:B------:R-:W-:Y:S01]  /*fd40*/  HMMA.16816.F32.BF16 R64, R16, R34, R64 ;  /* 0x000000221040723c */ /* 0x000fe20000041840 */
[----:B------:R-:W1:Y:S01]  /*fd50*/  LDSM.16.MT88.4 R32, [R208+0x1100] ;  /* 0x00110000d020783b */ /* 0x000e620000004200 */
[----:B------:R-:W-:Y:S05]  /*fd60*/  MUFU.EX2 R135, R135 ;  /* 0x0000008700877308 */ /* 0x000fea0000000800 */
[----:B------:R-:W-:Y:S01]  /*fd70*/  F2FP.BF16.PACK_AB R16, R130, R141 ;  /* 0x0000008d8210723e */ /* 0x000fe200000010ff */
[----:B------:R-:W-:Y:S01]  /*fd80*/  FADD.FTZ R141, R141, R128 ;  /* 0x000000808d8d7221 */ /* 0x000fe20000010000 */
[----:B------:R-:W-:Y:S03]  /*fd90*/  F2FP.BF16.PACK_AB R18, R149, R132 ;  /* 0x000000849512723e */ /* 0x000fe600000010ff */
[----:B------:R-:W-:Y:S01]  /*fda0*/  F2FP.BF16.PACK_AB R17, R155, R134 ;  /* 0x000000869b11723e */ /* 0x000fe200000010ff */
[----:B------:R-:W1:Y:S01]  /*fdb0*/  MUFU.EX2 R156, R156 ;  /* 0x0000009c009c7308 */ /* 0x000e620000000800 */
[----:B---3--:R-:W-:Y:S01]  /*fdc0*/  F2FP.BF16.PACK_AB R19, R157, R136 ;  /* 0x000000889d13723e */ /* 0x008fe200000010ff */
[----:B------:R-:W-:Y:S02]  /*fdd0*/  FADD.FTZ R134, R134, R131 ;  /* 0x0000008386867221 */ /* 0x000fe40000010000 */
[----:B------:R-:W-:Y:S02]  /*fde0*/  FADD.FTZ R141, R130, R141 ;  /* 0x0000008d828d7221 */ /* 0x000fe40000010000 */
[----:B------:R-:W-:Y:S02]  /*fdf0*/  FADD.FTZ R155, R155, R134 ;  /* 0x000000869b9b7221 */ /* 0x000fe40000010000 */
[C---:B------:R-:W-:Y:S02]  /*fe00*/  HMMA.16816.F32.BF16 R4, R16.reuse, R20, R4 ;  /* 0x000000141004723c */ /* 0x040fe40000041804 */
[----:B------:R-:W-:Y:S01]  /*fe10*/  MUFU.EX2 R123, R123 ;  /* 0x0000007b007b7308 */ /* 0x000fe20000000800 */
[----:B------:R-:W-:Y:S02]  /*fe20*/  FADD.FTZ R132, R132, R141 ;  /* 0x0000008d84847221 */ /* 0x000fe40000010000 */
[----:B------:R-:W-:Y:S02]  /*fe30*/  FADD.FTZ R136, R136, R155 ;  /* 0x0000009b88887221 */ /* 0x000fe40000010000 */
[----:B------:R-:W-:Y:S01]  /*fe40*/  FADD.FTZ R149, R149, R132 ;  /* 0x0000008495957221 */ /* 0x000fe20000010000 */
[C---:B------:R-:W-:Y:S01]  /*fe50*/  HMMA.16816.F32.BF16 R68, R16.reuse, R22, R68 ;  /* 0x000000161044723c */ /* 0x040fe20000041844 */
[----:B------:R-:W3:Y:S03]  /*fe60*/  LDSM.16.MT88.4 R20, [R212+0x4100] ;  /* 0x00410000d414783b */ /* 0x000ee60000004200 */
[----:B------:R-:W1:Y:S01]  /*fe70*/  MUFU.EX2 R158, R158 ;  /* 0x0000009e009e7308 */ /* 0x000e620000000800 */
[----:B------:R-:W-:Y:S03]  /*fe80*/  FADD.FTZ R157, R157, R136 ;  /* 0x000000889d9d7221 */ /* 0x000fe60000010000 */
[C---:B--2---:R-:W-:Y:S06]  /*fe90*/  HMMA.16816.F32.BF16 R72, R16.reuse, R24, R72 ;  /* 0x000000181048723c */ /* 0x044fec0000041848 */
[----:B------:R-:W2:Y:S02]  /*fea0*/  MUFU.EX2 R120, R120 ;  /* 0x0000007800787308 */ /* 0x000ea40000000800 */
[C---:B------:R-:W-:Y:S01]  /*feb0*/  HMMA.16816.F32.BF16 R76, R16.reuse, R26, R76 ;  /* 0x0000001a104c723c */ /* 0x040fe2000004184c */
[----:B------:R-:W2:Y:S07]  /*fec0*/  LDSM.16.MT88.4 R24, [R210+0x4100] ;  /* 0x00410000d218783b */ /* 0x000eae0000004200 */
[C---:B----4-:R-:W-:Y:S01]  /*fed0*/  HMMA.16816.F32.BF16 R80, R16.reuse, R28, R80 ;  /* 0x0000001c1050723c */ /* 0x050fe20000041850 */
[----:B------:R-:W-:Y:S07]  /*fee0*/  MUFU.EX2 R129, R129 ;  /* 0x0000008100817308 */ /* 0x000fee0000000800 */
[C---:B------:R-:W-:Y:S01]  /*fef0*/  HMMA.16816.F32.BF16 R84, R16.reuse, R30, R84 ;  /* 0x0000001e1054723c */ /* 0x040fe20000041854 */
[----:B------:R-:W4:Y:S02]  /*ff00*/  LDSM.16.MT88.4 R28, [R209+0x4100] ;  /* 0x00410000d11c783b */ /* 0x000f240000004200 */
[----:B------:R-:W2:Y:S05]  /*ff10*/  MUFU.EX2 R160, R160 ;  /* 0x000000a000a07308 */ /* 0x000eaa0000000800 */
[C---:B-1----:R-:W-:Y:S05]  /*ff20*/  HMMA.16816.F32.BF16 R88, R16.reuse, R32, R88 ;  /* 0x000000201058723c */ /* 0x042fea0000041858 */
[----:B------:R-:W-:Y:S03]  /*ff30*/  MUFU.EX2 R133, R133 ;  /* 0x0000008500857308 */ /* 0x000fe60000000800 */
[C---:B------:R-:W-:Y:S01]  /*ff40*/  HMMA.16816.F32.BF16 R92, R16.reuse, R34, R92 ;  /* 0x00000022105c723c */ /* 0x040fe2000004185c */
[----:B------:R-:W1:Y:S06]  /*ff50*/  LDSM.16.MT88.4 R32, [R212+0x1900] ;  /* 0x00190000d420783b */ /* 0x000e6c0000004200 */
[----:B------:R-:W1:Y:S01]  /*ff60*/  MUFU.EX2 R118, R118 ;  /* 0x0000007600767308 */ /* 0x000e620000000800 */
[C---:B---3--:R-:W-:Y:S08]  /*ff70*/  HMMA.16816.F32.BF16 R96, R16.reuse, R20, R96 ;  /* 0x000000141060723c */ /* 0x048ff00000041860 */
[C---:B------:R-:W-:Y:S01]  /*ff80*/  HMMA.16816.F32.BF16 R100, R16.reuse, R22, R100 ;  /* 0x000000161064723c */ /* 0x040fe20000041864 */
[----:B------:R-:W3:Y:S07]  /*ff90*/  LDSM.16.MT88.4 R20, [R210+0x1900] ;  /* 0x00190000d214783b */ /* 0x000eee0000004200 */
[C---:B--2---:R-:W-:Y:S08]  /*ffa0*/  HMMA.16816.F32.BF16 R8, R16.reuse, R24, R8 ;  /* 0x000000181008723c */ /* 0x044ff00000041808 */
[C---:B------:R-:W-:Y:S01]  /*ffb0*/  HMMA.16816.F32.BF16 R104, R16.reuse, R26, R104 ;  /* 0x0000001a1068723c */ /* 0x040fe20000041868 */
[----:B------:R-:W2:Y:S07]  /*ffc0*/  LDSM.16.MT88.4 R24, [R209+0x1900] ;  /* 0x00190000d118783b */ /* 0x000eae0000004200 */
[C---:B----4-:R-:W-:Y:S08]  /*ffd0*/  HMMA.16816.F32.BF16 R52, R16.reuse, R28, R52 ;  /* 0x0000001c1034723c */ /* 0x050ff00000041834 */
[C---:B------:R-:W-:Y:S01]  /*ffe0*/  HMMA.16816.F32.BF16 R56, R16.reuse, R30, R56 ;  /* 0x0000001e1038723c */ /* 0x040fe20000041838 */
[----:B------:R-:W4:Y:S07]  /*fff0*/  LDSM.16.MT88.4 R28, [R208+0x1900] ;  /* 0x00190000d01c783b */ /* 0x000f2e0000004200 */
[C---:B------:R-:W-:Y:S08]  /*10000*/  HMMA.16816.F32.BF16 R60, R16.reuse, R36, R60 ;  /* 0x00000024103c723c */ /* 0x040ff0000004183c */
[----:B------:R-:W-:Y:S01]  /*10010*/  HMMA.16816.F32.BF16 R64, R16, R38, R64 ;  /* 0x000000261040723c */ /* 0x000fe20000041840 */
[----:B------:R-:W-:Y:S06]  /*10020*/  LDSM.16.MT88.4 R36, [R209+0x4900] ;  /* 0x00490000d124783b */ /* 0x000fec0000004200 */
[----:B------:R-:W-:Y:S01]  /*10030*/  F2FP.BF16.PACK_AB R16, R159, R138 ;  /* 0x0000008a9f10723e */ /* 0x000fe200000010ff */
[----:B------:R-:W-:Y:S01]  /*10040*/  FADD.FTZ R138, R138, R149 ;  /* 0x000000958a8a7221 */ /* 0x000fe20000010000 */
[----:B------:R-:W-:Y:S03]  /*10050*/  F2FP.BF16.PACK_AB R18, R163, R140 ;  /* 0x0000008ca312723e */ /* 0x000fe600000010ff */
[----:B-----5:R-:W-:Y:S01]  /*10060*/  F2FP.BF16.PACK_AB R17, R167, R142 ;  /* 0x0000008ea711723e */ /* 0x020fe200000010ff */
        /* <DEDUP_REMOVED lines=10> */
[----:B------:R-:W1:Y:S07]  /*10110*/  LDSM.16.MT88.4 R32, [R212+0x4900] ;  /* 0x00490000d420783b */ /* 0x000e6e0000004200 */
        /* <DEDUP_REMOVED lines=9> */
[C---:B-1----:R-:W-:Y:S08]  /*101b0*/  HMMA.16816.F32.BF16 R96, R16.reuse, R32, R96 ;  /* 0x000000201060723c */ /* 0x042ff00000041860 */
        /* <DEDUP_REMOVED lines=20> */
[----:B------:R-:W-:Y:S02]  /*10300*/  FADD.FTZ R139, R139, R150 ;  /* 0x000000968b8b7221 */ /* 0x000fe40000010000 */
[C---:B--2---:R-:W-:Y:S03]  /*10310*/  HMMA.16816.F32.BF16 R4, R16.reuse, R24, R4 ;  /* 0x000000181004723c */ /* 0x044fe60000041804 */
[----:B------:R-:W-:Y:S02]  /*10320*/  FADD.FTZ R135, R135, R154 ;  /* 0x0000009a87877221 */ /* 0x000fe40000010000 */
[----:B------:R-:W-:Y:S02]  /*10330*/  FADD.FTZ R152, R152, R139 ;  /* 0x0000008b98987221 */ /* 0x000fe40000010000 */
[----:B------:R-:W-:Y:S01]  /*10340*/  FADD.FTZ R156, R156, R135 ;  /* 0x000000879c9c7221 */ /* 0x000fe20000010000 */
[C---:B------:R-:W-:Y:S01]  /*10350*/  HMMA.16816.F32.BF16 R68, R16.reuse, R26, R68 ;  /* 0x0000001a1044723c */ /* 0x040fe20000041844 */
[----:B------:R-:W2:Y:S03]  /*10360*/  LDSM.16.MT88.4 R24, [R212+0x5100] ;  /* 0x00510000d418783b */ /* 0x000ea60000004200 */
[----:B------:R-:W-:Y:S02]  /*10370*/  IMAD.MOV.U32 R168, RZ, RZ, R2 ;  /* 0x000000ffffa87224 */ /* 0x000fe400078e0002 */
[----:B------:R-:W-:Y:S02]  /*10380*/  IMAD.MOV.U32 R2, RZ, RZ, R12 ;  /* 0x000000ffff027224 */ /* 0x000fe400078e000c */
[C---:B----4-:R-:W-:Y:S08]  /*10390*/  HMMA.16816.F32.BF16 R72, R16.reuse, R28, R72 ;  /* 0x0000001c1048723c */ /* 0x050ff00000041848 */
        /* <DEDUP_REMOVED lines=12> */
[C---:B------:R-:W-:Y:S08]  /*10460*/  HMMA.16816.F32.BF16 R104, R16.reuse, R30, R104 ;  /* 0x0000001e1068723c */ /* 0x040ff00000041868 */
[C---:B------:R-:W-:Y:S08]  /*10470*/  HMMA.16816.F32.BF16 R52, R16.reuse, R36, R52 ;  /* 0x000000241034723c */ /* 0x040ff00000041834 */
[C---:B------:R-:W-:Y:S08]  /*10480*/  HMMA.16816.F32.BF16 R56, R16.reuse, R38, R56 ;  /* 0x000000261038723c */ /* 0x040ff00000041838 */
[C---:B-1----:R-:W-:Y:S08]  /*10490*/  HMMA.16816.F32.BF16 R60, R16.reuse, R20, R60 ;  /* 0x00000014103c723c */ /* 0x042ff0000004183c */
[----:B------:R-:W-:Y:S01]  /*104a0*/  HMMA.16816.F32.BF16 R64, R16, R22, R64 ;  /* 0x000000161040723c */ /* 0x000fe20000041840 */
[----:B------:R-:W1:Y:S06]  /*104b0*/  LDSM.16.MT88.4 R20, [R212+0x5900] ;  /* 0x00590000d414783b */ /* 0x000e6c0000004200 */
        /* <DEDUP_REMOVED lines=9> */
[C---:B----4-:R-:W-:Y:S01]  /*10550*/  HMMA.16816.F32.BF16 R112, R16.reuse, R32, R4 ;  /* 0x000000201070723c */ /* 0x050fe20000041804 */
[----:B------:R-:W3:Y:S02]  /*10560*/  LDSM.16.MT88.4 R4, [R210+0x5900] ;  /* 0x00590000d204783b */ /* 0x000ee40000004200 */
[----:B------:R-:W-:Y:S02]  /*10570*/  FADD.FTZ R133, R133, R160 ;  /* 0x000000a085857221 */ /* 0x000fe40000010000 */
[----:B------:R-:W-:Y:S02]  /*10580*/  FADD.FTZ R228, R121, R120 ;  /* 0x0000007879e47221 */ /* 0x000fe40000010000 */
[----:B------:R-:W-:Y:S01]  /*10590*/  FADD.FTZ R229, R118, R133 ;  /* 0x0000008576e57221 */ /* 0x000fe20000010000 */
[C---:B------:R-:W-:Y:S08]  /*105a0*/  HMMA.16816.F32.BF16 R68, R16.reuse, R34, R68 ;  /* 0x000000221044723c */ /* 0x040ff00000041844 */
[C---:B------:R-:W-:Y:S08]  /*105b0*/  HMMA.16816.F32.BF16 R72, R16.reuse, R40, R72 ;  /* 0x000000281048723c */ /* 0x040ff00000041848 */
[C---:B------:R-:W-:Y:S08]  /*105c0*/  HMMA.16816.F32.BF16 R76, R16.reuse, R42, R76 ;  /* 0x0000002a104c723c */ /* 0x040ff0000004184c */
[C---:B------:R-:W-:Y:S08]  /*105d0*/  HMMA.16816.F32.BF16 R80, R16.reuse, R44, R80 ;  /* 0x0000002c1050723c */ /* 0x040ff00000041850 */
[C---:B------:R-:W-:Y:S08]  /*105e0*/  HMMA.16816.F32.BF16 R84, R16.reuse, R46, R84 ;  /* 0x0000002e1054723c */ /* 0x040ff00000041854 */
[C---:B--2---:R-:W-:Y:S08]  /*105f0*/  HMMA.16816.F32.BF16 R88, R16.reuse, R24, R88 ;  /* 0x000000181058723c */ /* 0x044ff00000041858 */
[C---:B------:R-:W-:Y:S01]  /*10600*/  HMMA.16816.F32.BF16 R92, R16.reuse, R26, R92 ;  /* 0x0000001a105c723c */ /* 0x040fe2000004185c */
[----:B------:R-:W2:Y:S07]  /*10610*/  LDSM.16.MT88.4 R24, [R209+0x5900] ;  /* 0x00590000d118783b */ /* 0x000eae0000004200 */
[C---:B-1----:R-:W-:Y:S08]  /*10620*/  HMMA.16816.F32.BF16 R96, R16.reuse, R20, R96 ;  /* 0x000000141060723c */ /* 0x042ff00000041860 */
[C---:B------:R-:W-:Y:S01]  /*10630*/  HMMA.16816.F32.BF16 R100, R16.reuse, R22, R100 ;  /* 0x000000161064723c */ /* 0x040fe20000041864 */
[----:B------:R-:W1:Y:S07]  /*10640*/  LDSM.16.MT88.4 R20, [R208+0x5900] ;  /* 0x00590000d014783b */ /* 0x000e6e0000004200 */
[C---:B---3--:R-:W-:Y:S08]  /*10650*/  HMMA.16816.F32.BF16 R108, R16.reuse, R4, R8 ;  /* 0x00000004106c723c */ /* 0x048ff00000041808 */
[C---:B------:R-:W-:Y:S08]  /*10660*/  HMMA.16816.F32.BF16 R104, R16.reuse, R6, R104 ;  /* 0x000000061068723c */ /* 0x040ff00000041868 */
[C---:B--2---:R-:W-:Y:S08]  /*10670*/  HMMA.16816.F32.BF16 R52, R16.reuse, R24, R52 ;  /* 0x000000181034723c */ /* 0x044ff00000041834 */
[C---:B------:R-:W-:Y:S08]  /*10680*/  HMMA.16816.F32.BF16 R56, R16.reuse, R26, R56 ;  /* 0x0000001a1038723c */ /* 0x040ff00000041838 */
[C---:B-1----:R-:W-:Y:S08]  /*10690*/  HMMA.16816.F32.BF16 R60, R16.reuse, R20, R60 ;  /* 0x00000014103c723c */ /* 0x042ff0000004183c */
[----:B------:R-:W-:Y:S01]  /*106a0*/  HMMA.16816.F32.BF16 R64, R16, R22, R64 ;  /* 0x000000161040723c */ /* 0x000fe20000041840 */
[----:B------:R-:W-:-:S07]  /*106b0*/  @P0 BRA `(.L_x_1848) ;  /* 0xffffc17000000947 */ /* 0x000fce000383ffff */
.L_x_1838:
        /* <DEDUP_REMOVED lines=91> */
.L_x_1806:
        /* <DEDUP_REMOVED lines=150> */
[----:B------:R-:W-:-:S02]  /*115d0*/  @!P6 LEA.HI R0, R0, R0, RZ, 0x1 ;  /* 0x000000000000e211 */ /* 0x000fc400078f08ff */
[----:B------:R-:W-:Y:S02]  /*115e0*/  IADD3 R20, R11, 0x68, RZ ;  /* 0x000000680b147810 */ /* 0x000fe40007ffe0ff */
[----:B------:R-:W-:-:S03]  /*115f0*/  @!P5 LEA.HI R18, R18, R18, RZ, 0x1 ;  /* 0x000000121212d211 */ /* 0x000fc600078f08ff */
        /* <DEDUP_REMOVED lines=10> */
[--C-:B------:R-:W-:Y:S01]  /*116a0*/  @!P6 IMAD.WIDE R6, R7, 0x4, R14.reuse ;  /* 0x000000040706e825 */ /* 0x100fe200078e020e */
[----:B------:R-:W-:Y:S02]  /*116b0*/  @!P2 LOP3.LUT R19, R19, 0xfffffffe, RZ, 0xc0, !PT ;  /* 0xfffffffe1313a812 */ /* 0x000fe400078ec0ff */
[----:B------:R-:W-:Y:S02]  /*116c0*/  IADD3 R0, R11, 0x50, RZ ;  /* 0x000000500b007810 */ /* 0x000fe40007ffe0ff */
[----:B------:R2:W-:Y:S01]  /*116d0*/  @!P6 ST.E.64 [R6.64], R80 ;  /* 0x000000500600e985 */ /* 0x0005e2000c101b0e */
[----:B------:R-:W-:Y:S01]  /*116e0*/  @!P1 LEA.HI R4, R4, R4, RZ, 0x1 ;  /* 0x0000000404049211 */ /* 0x000fe200078f08ff */
[----:B------:R-:W-:Y:S01]  /*116f0*/  @!P2 IMAD.WIDE R18, R19, 0x4, R14 ;  /* 0x000000041312a825 */ /* 0x000fe200078e020e */
[----:B------:R-:W-:-:S02]  /*11700*/  IADD3 R8, R11, 0x58, RZ ;  /* 0x000000580b087810 */ /* 0x000fc40007ffe0ff */
[----:B------:R-:W-:Y:S01]  /*11710*/  ISETP.GE.AND P6, PT, R0, c[0x0][0x3c8], PT ;  /* 0x0000f20000007a0c */ /* 0x000fe20003fc6270 */
[----:B-1----:R-:W-:-:S12]  /*11720*/  @!P5 IMAD.WIDE R12, R17, 0x4, R14 ;  /* 0x00000004110cd825 */ /* 0x002fd800078e020e */
[----:B------:R-:W-:Y:S01]  /*11730*/  @!P6 LEA.HI R0, R0, R0, RZ, 0x1 ;  /* 0x000000000000e211 */ /* 0x000fe200078f08ff */
[----:B------:R-:W-:Y:S01]  /*11740*/  @!P4 IMAD.WIDE R16, R21, 0x4, R14 ;  /* 0x000000041510c825 */ /* 0x000fe200078e020e */
[----:B------:R-:W-:Y:S01]  /*11750*/  IADD3 R21, R11, 0x60, RZ ;  /* 0x000000600b157810 */ /* 0x000fe20007ffe0ff */
[----:B------:R1:W-:Y:S01]  /*11760*/  @!P5 ST.E.64 [R12.64], R84 ;  /* 0x000000540c00d985 */ /* 0x0003e2000c101b0e */
[----:B------:R-:W-:-:S03]  /*11770*/  ISETP.GE.AND P5, PT, R8, c[0x0][0x3c8], PT ;  /* 0x0000f20008007a0c */ /* 0x000fc60003fa6270 */
[----:B------:R-:W-:Y:S01]  /*11780*/  @!P4 ST.E.64 [R16.64], R88 ;  /* 0x000000581000c985 */ /* 0x000fe2000c101b0e */
[----:B------:R-:W-:Y:S02]  /*11790*/  ISETP.GE.AND P4, PT, R21, c[0x0][0x3c8], PT ;  /* 0x0000f20015007a0c */ /* 0x000fe40003f86270 */
[----:B--2---:R-:W-:Y:S01]  /*117a0*/  @!P1 LOP3.LUT R7, R4, 0xfffffffe, RZ, 0xc0, !PT ;  /* 0xfffffffe04079812 */ /* 0x004fe200078ec0ff */
[----:B------:R-:W-:-:S04]  /*117b0*/  @!P3 IMAD.WIDE R4, R5, 0x4, R14 ;  /* 0x000000040504b825 */ /* 0x000fc800078e020e */
[----:B------:R-:W-:Y:S01]  /*117c0*/  @!P1 IMAD.WIDE R6, R7, 0x4, R14 ;  /* 0x0000000407069825 */ /* 0x000fe200078e020e */
[----:B------:R2:W-:Y:S01]  /*117d0*/  @!P3 ST.E.64 [R4.64], R92 ;  /* 0x0000005c0400b985 */ /* 0x0005e2000c101b0e */
[----:B------:R-:W-:Y:S02]  /*117e0*/  ISETP.GE.AND P3, PT, R20, c[0x0][0x3c8], PT ;  /* 0x0000f20014007a0c */ /* 0x000fe40003f66270 */
[----:B------:R-:W-:Y:S01]  /*117f0*/  @!P5 LEA.HI R8, R8, R8, RZ, 0x1 ;  /* 0x000000080808d211 */ /* 0x000fe200078f08ff */
[----:B------:R-:W-:Y:S01]  /*11800*/  @!P2 ST.E.64 [R18.64], R96 ;  /* 0x000000601200a985 */ /* 0x000fe2000c101b0e */
[----:B------:R-:W-:-:S03]  /*11810*/  @!P4 LEA.HI R21, R21, R21, RZ, 0x1 ;  /* 0x000000151515c211 */ /* 0x000fc600078f08ff */
[----:B------:R3:W-:Y:S01]  /*11820*/  @!P1 ST.E.64 [R6.64], R2 ;  /* 0x0000000206009985 */ /* 0x0007e2000c101b0e */
[----:B------:R-:W-:-:S05]  /*11830*/  @!P4 LOP3.LUT R21, R21, 0xfffffffe, RZ, 0xc0, !PT ;  /* 0xfffffffe1515c812 */ /* 0x000fca00078ec0ff */
[----:B------:R-:W-:Y:S02]  /*11840*/  @!P3 LEA.HI R20, R20, R20, RZ, 0x1 ;  /* 0x000000141414b211 */ /* 0x000fe400078f08ff */
[C---:B-1----:R-:W-:Y:S02]  /*11850*/  IADD3 R13, R11.reuse, 0x70, RZ ;  /* 0x000000700b0d7810 */ /* 0x042fe40007ffe0ff */
[----:B------:R-:W-:Y:S02]  /*11860*/  IADD3 R12, R11, 0x78, RZ ;  /* 0x000000780b0c7810 */ /* 0x000fe40007ffe0ff */
[----:B------:R-:W-:Y:S02]  /*11870*/  ISETP.GE.AND P2, PT, R13, c[0x0][0x3c8], PT ;  /* 0x0000f2000d007a0c */ /* 0x000fe40003f46270 */
[----:B------:R-:W-:Y:S02]  /*11880*/  ISETP.GE.AND P1, PT, R12, c[0x0][0x3c8], PT ;  /* 0x0000f2000c007a0c */ /* 0x000fe40003f26270 */
[----:B--2---:R-:W-:-:S09]  /*11890*/  @!P5 LOP3.LUT R5, R8, 0xfffffffe, RZ, 0xc0, !PT ;  /* 0xfffffffe0805d812 */ /* 0x004fd200078ec0ff */
[----:B------:R-:W-:Y:S01]  /*118a0*/  @!P2 LEA.HI R13, R13, R13, RZ, 0x1 ;  /* 0x0000000d0d0da211 */ /* 0x000fe200078f08ff */
[--C-:B------:R-:W-:Y:S01]  /*118b0*/  @!P5 IMAD.WIDE R4, R5, 0x4, R14.reuse ;  /* 0x000000040504d825 */ /* 0x100fe200078e020e */
[----:B------:R-:W-:Y:S02]  /*118c0*/  @!P1 LEA.HI R12, R12, R12, RZ, 0x1 ;  /* 0x0000000c0c0c9211 */ /* 0x000fe400078f08ff */
[----:B---3--:R-:W-:Y:S01]  /*118d0*/  @!P6 LOP3.LUT R3, R0, 0xfffffffe, RZ, 0xc0, !PT ;  /* 0xfffffffe0003e812 */ /* 0x008fe200078ec0ff */
[--C-:B------:R-:W-:Y:S01]  /*118e0*/  @!P4 IMAD.WIDE R18, R21, 0x4, R14.reuse ;  /* 0x000000041512c825 */ /* 0x100fe200078e020e */
        /* <DEDUP_REMOVED lines=13> */
.L_x_1851:
[----:B------:R-:W-:Y:S05]  /*119c0*/  BSYNC B0 ;  /* 0x0000000000007941 */ /* 0x000fea0003800000 */
.L_x_1850:
        /* <DEDUP_REMOVED lines=98> */
.L_x_1849:
        /* <DEDUP_REMOVED lines=50> */
.L_x_1852:
        /* <DEDUP_REMOVED lines=15> */
.L_x_3609:


//--------------------- .text._ZN7cutlass13device_kernelIN5flash19enable_sm80_to_sm89INS1_16FlashAttnFwdSm80INS1_25CollectiveMainloopFwdSm80ILi8ELi1ELb1EN4cute5tupleIJNS5_1CILi128EEES8_S8_EEELi128ENS_10bfloat16_tEfNS_4arch4Sm80ELb1ELb0ELb0ELb0ELb1ELb0ELb1ELb1EEENS1_21CollectiveEpilogueFwdIS9_NS6_IJNS7_ILi1EEESF_SF_EEESA_SC_Li256ELb0ELb1ELb1ELb0EEENS1_30DynamicPersistentTileSchedulerILi256ELi256ELb1ELb1ELb0EEEEEEEEEvNT_6ParamsE --------------------------
	.section	.text._ZN7cutlass13device_kernelIN5flash19enable_sm80_to_sm89INS1_16FlashAttnFwdSm80INS1_25CollectiveMainloopFwdSm80ILi8ELi1ELb1EN4cute5tupleIJNS5_1CILi128EEES8_S8_EEELi128ENS_10bfloat16_tEfNS_4arch4Sm80ELb1ELb0ELb0ELb0ELb1ELb0ELb1ELb1EEENS1_21CollectiveEpilogueFwdIS9_NS6_IJNS7_ILi1EEESF_SF_EEESA_SC_Li256ELb0ELb1ELb1ELb0EEENS1_30DynamicPersistentTileSchedulerILi256ELi256ELb1ELb1ELb0EEEEEEEEEvNT_6ParamsE,"ax",@progbits
	.sectioninfo	@"SHI_REGISTERS=255"
	.align	128
.text._ZN7cutlass13device_kernelIN5flash19enable_sm80_to_sm89INS1_16FlashAttnFwdSm80INS1_25CollectiveMainloopFwdSm80ILi8ELi1ELb1EN4cute5tupleIJNS5_1CILi128EEES8_S8_EEELi128ENS_10bfloat16_tEfNS_4arch4Sm80ELb1ELb0ELb0ELb0ELb1ELb0ELb1ELb1EEENS1_21CollectiveEpilogueFwdIS9_NS6_IJNS7_ILi1EEESF_SF_EEESA_SC_Li256ELb0ELb1ELb1ELb0EEENS1_30DynamicPersistentTileSchedulerILi256ELi256ELb1ELb1ELb0EEEEEEEEEvNT_6ParamsE:
        .type           _ZN7cutlass13device_kernelIN5flash19enable_sm80_to_sm89INS1_16FlashAttnFwdSm80INS1_25CollectiveMainloopFwdSm80ILi8ELi1ELb1EN4cute5tupleIJNS5_1CILi128EEES8_S8_EEELi128ENS_10bfloat16_tEfNS_4arch4Sm80ELb1ELb0ELb0ELb0ELb1ELb0ELb1ELb1EEENS1_21CollectiveEpilogueFwdIS9_NS6_IJNS7_ILi1EEESF_SF_EEESA_SC_Li256ELb0ELb1ELb1ELb0EEENS1_30DynamicPersistentTileSchedulerILi256ELi256ELb1ELb1ELb0EEEEEEEEEvNT_6ParamsE,@function
        .size           _ZN7cutlass13device_kernelIN5flash19enable_sm80_to_sm89INS1_16FlashAttnFwdSm80INS1_25CollectiveMainloopFwdSm80ILi8ELi1ELb1EN4cute5tupleIJNS5_1CILi128EEES8_S8_EEELi128ENS_10bfloat16_tEfNS_4arch4Sm80ELb1ELb0ELb0ELb0ELb1ELb0ELb1ELb1EEENS1_21CollectiveEpilogueFwdIS9_NS6_IJNS7_ILi1EEESF_SF_EEESA_SC_Li256ELb0ELb1ELb1ELb0EEENS1_30DynamicPersistentTileSchedulerILi256ELi256ELb1ELb1ELb0EEEEEEEEEvNT_6ParamsE,(.L_x_3610 - _ZN7cutlass13device_kernelIN5flash19enable_sm80_to_sm89INS1_16FlashAttnFwdSm80INS1_25CollectiveMainloopFwdSm80ILi8ELi1ELb1EN4cute5tupleIJNS5_1CILi128EEES8_S8_EEELi128ENS_10bfloat16_tEfNS_4arch4Sm80ELb1ELb0ELb0ELb0ELb1ELb0ELb1ELb1EEENS1_21CollectiveEpilogueFwdIS9_NS6_IJNS7_ILi1EEESF_SF_EEESA_SC_Li256ELb0ELb1ELb1ELb0EEENS1_30DynamicPersistentTileSchedulerILi256ELi256ELb1ELb1ELb0EEEEEEEEEvNT_6ParamsE)
        .other          _ZN7cutlass13device_kernelIN5flash19enable_sm80_to_sm89INS1_16FlashAttnFwdSm80INS1_25CollectiveMainloopFwdSm80ILi8ELi1ELb1EN4cute5tupleIJNS5_1CILi128EEES8_S8_EEELi128ENS_10bfloat16_tEfNS_4arch4Sm80ELb1ELb0ELb0ELb0ELb1ELb0ELb1ELb1EEENS1_21CollectiveEpilogueFwdIS9_NS6_IJNS7_ILi1EEESF_SF_EEESA_SC_Li256ELb0ELb1ELb1ELb0EEENS1_30DynamicPersistentTileSchedulerILi256ELi256ELb1ELb1ELb0EEEEEEEEEvNT_6ParamsE,@"STO_CUDA_ENTRY STV_DEFAULT"
_ZN7cutlass13device_kernelIN5flash19enable_sm80_to_sm89INS1_16FlashAttnFwdSm80INS1_25CollectiveMainloopFwdSm80ILi8ELi1ELb1EN4cute5tupleIJNS5_1CILi128EEES8_S8_EEELi128ENS_10bfloat16_tEfNS_4arch4Sm80ELb1ELb0ELb0ELb0ELb1ELb0ELb1ELb1EEENS1_21CollectiveEpilogueFwdIS9_NS6_IJNS7_ILi1EEESF_SF_EEESA_SC_Li256ELb0ELb1ELb1ELb0EEENS1_30DynamicPersistentTileSchedulerILi256ELi256ELb1ELb1ELb0EEEEEEEEEvNT_6ParamsE:
        /* <DEDUP_REMOVED lines=120> */
[C---:B------:R-:W-:Y:S01]  /*0780*/  IMAD.IADD R205, R203.reuse, 0x1, R206 ;  /* 0x00000001cbcd7824 */ /* 0x040fe200078e02ce */
        /* <DEDUP_REMOVED lines=41> */
.L_x_1898:
        /* <DEDUP_REMOVED lines=19> */
.L_x_1854:
[----:B------:R-:W-:-:S04]  /*0b50*/  MOV R0, c[0x0][0x554] ;  /* 0x0001550000007a02 */ /* 0x000fc80000000f00 */
[----:B------:R-:W-:Y:S02]  /*0b60*/  ISETP.NE.AND P0, PT, R0, 0x1, PT ;  /* 0x000000010000780c */ /* 0x000fe40003f05270 */
[----:B------:R-:W-:-:S11]  /*0b70*/  MOV R0, R2 ;  /* 0x0000000200007202 */ /* 0x000fd60000000f00 */
[----:B------:R-:W-:-:S05]  /*0b80*/  @P0 IMAD.HI.U32 R4, R2, c[0x0][0x558], RZ ;  /* 0x0001560002040a27 */ /* 0x000fca00078e00ff */
[----:B------:R-:W-:-:S05]  /*0b90*/  @P0 SHF.R.U32.HI R0, RZ, c[0x0][0x55c], R4 ;  /* 0x00015700ff000a19 */ /* 0x000fca0000011604 */
[----:B------:R-:W-:Y:S02]  /*0ba0*/  IMAD R4, R0, c[0x0][0x554], RZ ;  /* 0x0001550000047a24 */ /* 0x000fe400078e02ff */
.L_x_1855:
[----:B------:R-:W-:Y:S05]  /*0bb0*/  BSYNC B0 ;  /* 0x0000000000007941 */ /* 0x000fea0003800000 */
.L_x_1853:
        /* <DEDUP_REMOVED lines=83> */
.L_x_1857:
[----:B------:R-:W-:Y:S05]  /*10f0*/  BSYNC B0 ;  /* 0x0000000000007941 */ /* 0x000fea0003800000 */
.L_x_1856:
        /* <DEDUP_REMOVED lines=83> */
[----:B------:R-:W-:Y:S01]  /*1630*/  @!P1 IADD3 R0, P0, R10, R170, RZ ;  /* 0x000000aa0a009210 */ /* 0x000fe20007f1e0ff */
[----:B------:R-:W-:Y:S02]  /*1640*/  IMAD R5, R41, c[0x0][0x1b8], RZ ;  /* 0x00006e0029057a24 */ /* 0x000fe400078e02ff */
[----:B------:R-:W-:Y:S01]  /*1650*/  IMAD R162, R160, -0x80, R238 ;  /* 0xffffff80a0a27824 */ /* 0x000fe200078e02ee */
[----:B------:R-:W-:Y:S01]  /*1660*/  @!P1 LEA.HI.X.SX32 R3, R10, R168, 0x1, P0 ;  /* 0x000000a80a039211 */ /* 0x000fe200000f0eff */
[----:B------:R-:W-:Y:S01]  /*1670*/  IMAD.IADD R4, R13, 0x1, R161 ;  /* 0x000000010d047824 */ /* 0x000fe200078e02a1 */
[----:B------:R-:W-:Y:S01]  /*1680*/  @!P1 LEA R2, P0, R0, c[0x0][0x2a0], 0x2 ;  /* 0x0000a80000029a11 */ /* 0x000fe200078010ff */
[----:B------:R-:W-:Y:S01]  /*1690*/  IMAD.IADD R12, R19, 0x1, R13 ;  /* 0x00000001130c7824 */ /* 0x000fe200078e020d */
[----:B------:R-:W-:Y:S01]  /*16a0*/  IADD3 R207, R200, 0x20, RZ ;  /* 0x00000020c8cf7810 */ /* 0x000fe20007ffe0ff */
[----:B------:R-:W-:Y:S01]  /*16b0*/  IMAD.WIDE.U32 R44, R46, c[0x0][0x210], RZ ;  /* 0x000084002e2c7a25 */ /* 0x000fe200078e00ff */
[----:B------:R-:W-:Y:S01]  /*16c0*/  @!P1 LEA.HI.X R3, R0, c[0x0][0x2a4], R3, 0x2, P0 ;  /* 0x0000a90000039a11 */ /* 0x000fe200000f1403 */
[----:B------:R-:W-:Y:S04]  /*16d0*/  STL [R1+0x30], R168 ;  /* 0x000030a801007387 */ /* 0x000fe80000100800 */
[----:B------:R-:W-:Y:S04]  /*16e0*/  STL.64 [R1+0x18], R166 ;  /* 0x000018a601007387 */ /* 0x000fe80000100a00 */
[----:B------:R1:W2:Y:S01]  /*16f0*/  @!P1 LDG.E R230, [R2.64] ;  /* 0x0000000602e69981 */ /* 0x0002a2000c1e1900 */
[----:B------:R-:W-:Y:S01]  /*1700*/  IMAD R5, R46, c[0x0][0x1bc], R5 ;  /* 0x00006f002e057a24 */ /* 0x000fe200078e0205 */
[----:B------:R-:W-:Y:S01]  /*1710*/  BSSY B0, `(.L_x_1859) ;  /* 0x00001f4000007945 */ /* 0x000fe20003800000 */
[----:B------:R-:W-:-:S04]  /*1720*/  @P4 IMAD.HI.U32 R7, R4, c[0x0][0x2c8], RZ ;  /* 0x0000b20004074a27 */ /* 0x000fc800078e00ff */
        /* <DEDUP_REMOVED lines=9> */
[----:B------:R-:W-:Y:S02]  /*17c0*/  IMAD R6, R14, c[0x0][0x1c4], R5 ;  /* 0x000071000e067a24 */ /* 0x000fe400078e0205 */
[----:B------:R-:W-:Y:S02]  /*17d0*/  IMAD.MOV R5, RZ, RZ, -R0 ;  /* 0x000000ffff057224 */ /* 0x000fe400078e0a00 */
        /* <DEDUP_REMOVED lines=15> */
[----:B------:R-:W-:Y:S01]  /*18d0*/  IMAD.MOV R2, RZ, RZ, -R10 ;  /* 0x000000ffff027224 */ /* 0x000fe200078e0a0a */
[----:B------:R-:W-:Y:S01]  /*18e0*/  ISETP.GE.AND P0, PT, R12, R16, PT ;  /* 0x000000100c00720c */ /* 0x000fe20003f06270 */
[----:B------:R-:W-:Y:S02]  /*18f0*/  SHFL.IDX PT, R10, R9, 0x1, 0x181f ;  /* 0x00381f00090a7f89 */ /* 0x000fe400000e0000 */
[----:B------:R-:W-:-:S02]  /*1900*/  IMAD R231, R2, c[0x0][0x2b8], R11 ;  /* 0x0000ae0002e77a24 */ /* 0x000fc400078e020b */
[----:B------:R-:W3:Y:S03]  /*1910*/  SHFL.IDX PT, R5, R8, RZ, 0x181f ;  /* 0x00181fff08057589 */ /* 0x000ee600000e0000 */
[----:B------:R-:W-:Y:S01]  /*1920*/  SHF.R.S32.HI R15, RZ, 0x1f, R231 ;  /* 0x0000001fff0f7819 */ /* 0x000fe200000114e7 */
[----:B------:R-:W4:Y:S04]  /*1930*/  SHFL.IDX PT, R11, R8, 0x1, 0x181f ;  /* 0x00381f00080b7f89 */ /* 0x000f2800000e0000 */
[----:B------:R-:W4:Y:S04]  /*1940*/  SHFL.IDX PT, R13, R9, 0x2, 0x181f ;  /* 0x00581f00090d7f89 */ /* 0x000f2800000e0000 */
[----:B------:R-:W4:Y:S01]  /*1950*/  SHFL.IDX PT, R14, R8, 0x2, 0x181f ;  /* 0x00581f00080e7f89 */ /* 0x000f2200000e0000 */
[----:B-1----:R-:W-:-:S02]  /*1960*/  @!P0 LEA R2, P5, R233, R0, 0x1 ;  /* 0x00000000e9028211 */ /* 0x002fc400078a08ff */
[C---:B------:R-:W-:Y:S01]  /*1970*/  @!P0 LEA R4, P1, R234.reuse, R0, 0x1 ;  /* 0x00000000ea048211 */ /* 0x040fe200078208ff */
[----:B------:R-:W-:Y:S01]  /*1980*/  IMAD R0, R15, c[0x0][0x1e0], RZ ;  /* 0x000078000f007a24 */ /* 0x000fe200078e02ff */
[----:B------:R-:W1:Y:S03]  /*1990*/  SHFL.IDX PT, R9, R9, 0x3, 0x181f ;  /* 0x00781f0009097f89 */ /* 0x000e6600000e0000 */
[----:B------:R-:W-:Y:S01]  /*19a0*/  IMAD R0, R231, c[0x0][0x1e4], R0 ;  /* 0x00007900e7007a24 */ /* 0x000fe200078e0200 */
[----:B------:R-:W1:Y:S01]  /*19b0*/  SHFL.IDX PT, R8, R8, 0x3, 0x181f ;  /* 0x00781f0008087f89 */ /* 0x000e6200000e0000 */
[CC--:B---3--:R-:W-:Y:S02]  /*19c0*/  @!P0 LEA.HI.X R3, R233.reuse, R5.reuse, R43, 0x1, P5 ;  /* 0x00000005e9038211 */ /* 0x0c8fe400028f0c2b */
[----:B------:R-:W-:Y:S02]  /*19d0*/  @!P0 LEA.HI.X R5, R234, R5, R42, 0x1, P1 ;  /* 0x00000005ea058211 */ /* 0x000fe400008f0c2a */
[----:B------:R-:W-:Y:S01]  /*19e0*/  ISETP.GE.AND P1, PT, R6, R16, PT ;  /* 0x000000100600720c */ /* 0x000fe20003f26270 */
[----:B------:R3:W-:Y:S04]  /*19f0*/  @!P0 LDGSTS.E.BYPASS.LTC128B.128 [R229+0x100], [R2.64], !P2 ;  /* 0x0010000002e58fae */ /* 0x0007e8000d101d46 */
[----:B------:R1:W-:Y:S08]  /*1a00*/  @!P0 LDGSTS.E.BYPASS.LTC128B.128 [R229+0x4100], [R4.64], !P6 ;  /* 0x0410000004e58fae */ /* 0x0003f0000f101d46 */
[----:B------:R-:W-:-:S04]  /*1a10*/  @!P1 LEA R6, P0, R233, R10, 0x1 ;  /* 0x0000000ae9069211 */ /* 0x000fc800078008ff */
[----:B----4-:R-:W-:-:S05]  /*1a20*/  @!P1 LEA.HI.X R7, R233, R11, R43, 0x1, P0 ;  /* 0x0000000be9079211 */ /* 0x010fca00000f0c2b */
        /* <DEDUP_REMOVED lines=96> */
[----:B------:R-:W-:Y:S01]  /*2030*/  IADD3 R212, R207, 0x6000, RZ ;  /* 0x00006000cfd47810 */ /* 0x000fe20007ffe0ff */
[----:B------:R-:W-:Y:S01]  /*2040*/  IMAD R0, R41, c[0x0][0x210], RZ ;  /* 0x0000840029007a24 */ /* 0x000fe200078e02ff */
[C---:B------:R-:W-:Y:S01]  /*2050*/  IADD3 R214, R207.reuse, 0x7000, RZ ;  /* 0x00007000cfd67810 */ /* 0x040fe20007ffe0ff */
        /* <DEDUP_REMOVED lines=23> */
[----:B------:R-:W2:Y:S04]  /*21d0*/  LDSM.16.M88.4 R20, [R200+0x800] ;  /* 0x00080000c814783b */ /* 0x000ea80000000200 */
[----:B------:R-:W-:Y:S04]  /*21e0*/  LDSM.16.M88.4 R36, [R207+0x800] ;  /* 0x00080000cf24783b */ /* 0x000fe80000000200 */
[----:B------:R-:W3:Y:S04]  /*21f0*/  LDSM.16.M88.4 R24, [R207] ;  /* 0x00000000cf18783b */ /* 0x000ee80000000200 */
[----:B------:R-:W4:Y:S04]  /*2200*/  LDSM.16.M88.4 R28, [R200+0x1000] ;  /* 0x00100000c81c783b */ /* 0x000f280000000200 */
[----:B------:R-:W3:Y:S04]  /*2210*/  LDSM.16.M88.4 R48, [R200+0x1800] ;  /* 0x00180000c830783b */ /* 0x000ee80000000200 */
[----:B------:R-:W3:Y:S04]  /*2220*/  LDSM.16.M88.4 R32, [R207+0x1000] ;  /* 0x00100000cf20783b */ /* 0x000ee80000000200 */
[----:B------:R-:W4:Y:S04]  /*2230*/  LDSM.16.M88.4 R52, [R207+0x1800] ;  /* 0x00180000cf34783b */ /* 0x000f280000000200 */
[----:B------:R-:W-:Y:S04]  /*2240*/  LDSM.16.M88.4 R56, [R200+0x3800] ;  /* 0x00380000c838783b */ /* 0x000fe80000000200 */
[----:B------:R-:W-:Y:S01]  /*2250*/  LDSM.16.M88.4 R60, [R207+0x2800] ;  /* 0x00280000cf3c783b */ /* 0x000fe20000000200 */
[C---:B-1----:R-:W-:Y:S03]  /*2260*/  HMMA.16816.F32.BF16 R16, R136.reuse, R4, RZ ;  /* 0x000000048810723c */ /* 0x042fe600000418ff */
[----:B------:R-:W-:Y:S05]  /*2270*/  LDSM.16.M88.4 R68, [R207+0x3000] ;  /* 0x00300000cf44783b */ /* 0x000fea0000000200 */
[C---:B------:R-:W-:Y:S08]  /*2280*/  HMMA.16816.F32.BF16 R8, R136.reuse, R6, RZ ;  /* 0x000000068808723c */ /* 0x040ff000000418ff */
[----:B--2---:R-:W-:Y:S08]  /*2290*/  HMMA.16816.F32.BF16 R4, R136, R20, RZ ;  /* 0x000000148804723c */ /* 0x004ff000000418ff */
[----:B---3--:R-:W-:Y:S08]  /*22a0*/  HMMA.16816.F32.BF16 R120, R140, R24, R16 ;  /* 0x000000188c78723c */ /* 0x008ff00000041810 */
[----:B----4-:R-:W-:Y:S08]  /*22b0*/  HMMA.16816.F32.BF16 R16, R136, R28, RZ ;  /* 0x0000001c8810723c */ /* 0x010ff000000418ff */
[C---:B------:R-:W-:Y:S07]  /*22c0*/  HMMA.16816.F32.BF16 R112, R140.reuse, R36, R4 ;  /* 0x000000248c70723c */ /* 0x040fee0000041804 */
[----:B------:R-:W-:Y:S01]  /*22d0*/  IMAD R4, R40, c[0x0][0x218], RZ ;  /* 0x0000860028047a24 */ /* 0x000fe200078e02ff */
[----:B------:R-:W-:Y:S01]  /*22e0*/  HMMA.16816.F32.BF16 R116, R140, R26, R8 ;  /* 0x0000001a8c74723c */ /* 0x000fe20000041808 */
[----:B------:R-:W-:-:S02]  /*22f0*/  IMAD.IADD R5, R45, 0x1, R0 ;  /* 0x000000012d057824 */ /* 0x000fc400078e0200 */
[----:B------:R-:W-:Y:S01]  /*2300*/  IMAD R0, R230, c[0x0][0x21c], R4 ;  /* 0x00008700e6007a24 */ /* 0x000fe200078e0204 */
[----:B------:R-:W-:Y:S04]  /*2310*/  LDSM.16.M88.4 R44, [R200+0x2000] ;  /* 0x00200000c82c783b */ /* 0x000fe80000000200 */
[----:B------:R-:W-:Y:S01]  /*2320*/  IADD3.X R3, R5, R3, R0, P0, !PT ;  /* 0x0000000305037210 */ /* 0x000fe200007fe400 */
[C---:B------:R-:W-:Y:S01]  /*2330*/  HMMA.16816.F32.BF16 R8, R136.reuse, R22, RZ ;  /* 0x000000168808723c */ /* 0x040fe200000418ff */
[C---:B------:R-:W-:Y:S01]  /*2340*/  LEA R0, P0, R2.reuse, c[0x0][0x1f8], 0x1 ;  /* 0x00007e0002007a11 */ /* 0x040fe200078008ff */
[----:B------:R1:W-:Y:S03]  /*2350*/  STL [R1+0x34], R5 ;  /* 0x0000340501007387 */ /* 0x0003e60000100800 */
[----:B------:R-:W-:Y:S01]  /*2360*/  LEA.HI.X R4, R2, c[0x0][0x1fc], R3, 0x1, P0 ;  /* 0x00007f0002047a11 */ /* 0x000fe200000f0c03 */
[----:B------:R-:W-:Y:S02]  /*2370*/  SHFL.IDX PT, R12, R0, 0x2, 0x181f ;  /* 0x00581f00000c7f89 */ /* 0x000fe400000e0000 */
[----:B------:R-:W-:Y:S02]  /*2380*/  HMMA.16816.F32.BF16 R20, R136, R48, RZ ;  /* 0x000000308814723c */ /* 0x000fe400000418ff */
[----:B------:R-:W2:Y:S04]  /*2390*/  SHFL.IDX PT, R2, R0, RZ, 0x181f ;  /* 0x00181fff00027589 */ /* 0x000ea800000e0000 */
[----:B------:R-:W-:Y:S02]  /*23a0*/  SHFL.IDX PT, R7, R4, RZ, 0x181f ;  /* 0x00181fff04077589 */ /* 0x000fe400000e0000 */
[----:B------:R-:W-:Y:S02]  /*23b0*/  HMMA.16816.F32.BF16 R100, R140, R32, R16 ;  /* 0x000000208c64723c */ /* 0x000fe40000041810 */
[----:B------:R-:W3:Y:S04]  /*23c0*/  SHFL.IDX PT, R3, R0, 0x1, 0x181f ;  /* 0x00381f0000037f89 */ /* 0x000ee800000e0000 */
[----:B------:R-:W4:Y:S02]  /*23d0*/  SHFL.IDX PT, R18, R4, 0x1, 0x181f ;  /* 0x00381f0004127f89 */ /* 0x000f2400000e0000 */
[----:B------:R-:W-:Y:S02]  /*23e0*/  HMMA.16816.F32.BF16 R24, R136, R30, RZ ;  /* 0x0000001e8818723c */ /* 0x000fe400000418ff */
[----:B------:R-:W4:Y:S01]  /*23f0*/  SHFL.IDX PT, R17, R4, 0x2, 0x181f ;  /* 0x00581f0004117f89 */ /* 0x000f2200000e0000 */
[----:B-1----:R-:W-:-:S03]  /*2400*/  SHF.L.U64.HI R5, R234, 0x1, R42 ;  /* 0x00000001ea057819 */ /* 0x002fc6000001022a */
[----:B------:R-:W1:Y:S02]  /*2410*/  SHFL.IDX PT, R0, R0, 0x3, 0x181f ;  /* 0x00781f0000007f89 */ /* 0x000e6400000e0000 */
[----:B------:R-:W-:Y:S02]  /*2420*/  HMMA.16816.F32.BF16 R96, R140, R52, R20 ;  /* 0x000000348c60723c */ /* 0x000fe40000041814 */
[----:B------:R1:W4:Y:S01]  /*2430*/  SHFL.IDX PT, R20, R4, 0x3, 0x181f ;  /* 0x00781f0004147f89 */ /* 0x00032200000e0000 */
[----:B--2---:R-:W-:-:S05]  /*2440*/  IADD3 R14, P1, R2, R163, RZ ;  /* 0x000000a3020e7210 */ /* 0x004fca0007f3e0ff */
[C---:B------:R-:W-:Y:S07]  /*2450*/  HMMA.16816.F32.BF16 R108, R140.reuse, R38, R8 ;  /* 0x000000268c6c723c */ /* 0x040fee0000041808 */
[----:B------:R-:W-:Y:S01]  /*2460*/  IADD3 R10, P0, R2, R164, RZ ;  /* 0x000000a4020a7210 */ /* 0x000fe20007f1e0ff */
[----:B------:R-:W-:Y:S01]  /*2470*/  HMMA.16816.F32.BF16 R80, R140, R34, R24 ;  /* 0x000000228c50723c */ /* 0x000fe20000041818 */
[-C--:B---3--:R-:W-:Y:S01]  /*2480*/  IADD3 R8, P5, R3, R163.reuse, RZ ;  /* 0x000000a303087210 */ /* 0x088fe20007fbe0ff */
[----:B------:R-:W2:Y:S02]  /*2490*/  LDSM.16.M88.4 R32, [R200+0x2800] ;  /* 0x00280000c820783b */ /* 0x000ea40000000200 */
[----:B------:R-:W-:Y:S01]  /*24a0*/  IMAD.X R11, R7, 0x1, R5, P0 ;  /* 0x00000001070b7824 */ /* 0x000fe200000e0605 */
[----:B------:R-:W-:-:S03]  /*24b0*/  IADD3 R2, P0, R12, R163, RZ ;  /* 0x000000a30c027210 */ /* 0x000fc60007f1e0ff */
[C---:B------:R-:W-:Y:S01]  /*24c0*/  HMMA.16816.F32.BF16 R36, R136.reuse, R50, RZ ;  /* 0x000000328824723c */ /* 0x040fe200000418ff */
[----:B-1----:R-:W-:Y:S01]  /*24d0*/  SHF.L.U64.HI R4, R233, 0x1, R43 ;  /* 0x00000001e9047819 */ /* 0x002fe2000001022b */
[----:B------:R-:W-:Y:S04]  /*24e0*/  LDSM.16.M88.4 R48, [R200+0x3000] ;  /* 0x00300000c830783b */ /* 0x000fe80000000200 */
[--C-:B------:R-:W-:Y:S01]  /*24f0*/  IMAD.X R15, R7, 0x1, R4.reuse, P1 ;  /* 0x00000001070f7824 */ /* 0x100fe200008e0604 */
[-C--:B------:R-:W-:Y:S01]  /*2500*/  IADD3 R6, P1, R3, R164.reuse, RZ ;  /* 0x000000a403067210 */ /* 0x080fe20007f3e0ff */
[--C-:B----4-:R-:W-:Y:S01]  /*2510*/  IMAD.X R9, R18, 0x1, R4.reuse, P5 ;  /* 0x0000000112097824 */ /* 0x110fe200028e0604 */
[----:B------:R-:W-:Y:S01]  /*2520*/  IADD3 R16, P5, R12, R164, RZ ;  /* 0x000000a40c107210 */ /* 0x000fe20007fbe0ff */
[--C-:B------:R-:W-:Y:S01]  /*2530*/  IMAD.X R3, R17, 0x1, R4.reuse, P0 ;  /* 0x0000000111037824 */ /* 0x100fe200000e0604 */
[----:B------:R-:W-:Y:S01]  /*2540*/  ISETP.LT.OR P0, PT, R13, 0x1, P6 ;  /* 0x000000010d00780c */ /* 0x000fe20003701670 */
[--C-:B------:R-:W-:Y:S01]  /*2550*/  IMAD.X R7, R18, 0x1, R5.reuse, P1 ;  /* 0x0000000112077824 */ /* 0x100fe200008e0605 */
[----:B------:R-:W-:Y:S01]  /*2560*/  ISETP.GE.AND P1, PT, R234, c[0x0][0x1d4], PT ;  /* 0x00007500ea007a0c */ /* 0x000fe20003f26270 */
[----:B------:R-:W-:Y:S01]  /*2570*/  IMAD.X R17, R17, 0x1, R5, P5 ;  /* 0x0000000111117824 */ /* 0x000fe200028e0605 */
[----:B------:R-:W-:Y:S01]  /*2580*/  IADD3 R18, P5, R0, R163, RZ ;  /* 0x000000a300127210 */ /* 0x000fe20007fbe0ff */
[----:B------:R-:W-:Y:S01]  /*2590*/  HMMA.16816.F32.BF16 R28, R136, R44, RZ ;  /* 0x0000002c881c723c */ /* 0x000fe200000418ff */
[----:B------:R-:W1:Y:S03]  /*25a0*/  LDSM.16.M88.4 R40, [R207+0x2000] ;  /* 0x00200000cf28783b */ /* 0x000e660000000200 */
[----:B------:R-:W-:Y:S01]  /*25b0*/  IMAD.X R19, R20, 0x1, R4, P5 ;  /* 0x0000000114137824 */ /* 0x000fe200028e0604 */
[----:B------:R-:W-:-:S03]  /*25c0*/  ISETP.LT.OR P5, PT, R13, 0x1, P1 ;  /* 0x000000010d00780c */ /* 0x000fc60000fa1670 */
[----:B------:R-:W-:Y:S01]  /*25d0*/  HMMA.16816.F32.BF16 R24, R136, R46, RZ ;  /* 0x0000002e8818723c */ /* 0x000fe200000418ff */
[----:B------:R-:W3:Y:S04]  /*25e0*/  LDSM.16.M88.4 R44, [R207+0x3800] ;  /* 0x00380000cf2c783b */ /* 0x000ee80000000200 */
[----:B------:R-:W-:Y:S01]  /*25f0*/  @!PT LDS RZ, [RZ] ;  /* 0x00000000fffff984 */ /* 0x000fe20000000800 */
[----:B------:R-:W-:Y:S01]  /*2600*/  @!PT LDS RZ, [RZ] ;  /* 0x00000000fffff984 */ /* 0x000fe20000000800 */
[----:B------:R-:W-:Y:S01]  /*2610*/  @!PT LDS RZ, [RZ] ;  /* 0x00000000fffff984 */ /* 0x000fe20000000800 */
[----:B------:R4:W-:Y:S01]  /*2620*/  LDGSTS.E.BYPASS.LTC128B.128 [R229+0x100], [R14.64], !P0 ;  /* 0x001000000ee57fae */ /* 0x0009e2000c101d46 */
[C---:B------:R-:W-:Y:S02]  /*2630*/  ISETP.LT.OR P0, PT, R13.reuse, 0x21, P6 ;  /* 0x000000210d00780c */ /* 0x040fe40003701670 */
[----:B------:R-:W-:Y:S02]  /*2640*/  HMMA.16816.F32.BF16 R84, R140, R54, R36 ;  /* 0x000000368c54723c */ /* 0x000fe40000041824 */
[----:B------:R3:W-:Y:S01]  /*2650*/  LDGSTS.E.BYPASS.LTC128B.128 [R229+0x4100], [R10.64], !P5 ;  /* 0x041000000ae57fae */ /* 0x0007e2000e901d46 */
[----:B------:R-:W-:-:S05]  /*2660*/  ISETP.LT.OR P5, PT, R13, 0x21, P1 ;  /* 0x000000210d00780c */ /* 0x000fca0000fa1670 */
[----:B--2---:R-:W-:Y:S03]  /*2670*/  HMMA.16816.F32.BF16 R36, R136, R34, RZ ;  /* 0x000000228824723c */ /* 0x004fe600000418ff */
[----:B------:R3:W-:Y:S01]  /*2680*/  LDGSTS.E.BYPASS.LTC128B.128 [R229+0x1100], [R8.64], !P0 ;  /* 0x0110000008e57fae */ /* 0x0007e2000c101d46 */
[----:B------:R-:W-:-:S04]  /*2690*/  ISETP.LT.OR P0, PT, R13, 0x41, P6 ;  /* 0x000000410d00780c */ /* 0x000fc80003701670 */
[----:B------:R2:W-:Y:S01]  /*26a0*/  LDGSTS.E.BYPASS.LTC128B.128 [R229+0x5100], [R6.64], !P5 ;  /* 0x0510000006e57fae */ /* 0x0005e2000e901d46 */
[C---:B------:R-:W-:Y:S02]  /*26b0*/  ISETP.LT.OR P5, PT, R13.reuse, 0x61, P6 ;  /* 0x000000610d00780c */ /* 0x040fe400037a1670 */
[C---:B------:R-:W-:Y:S02]  /*26c0*/  ISETP.LT.OR P6, PT, R13.reuse, 0x41, P1 ;  /* 0x000000410d00780c */ /* 0x040fe40000fc1670 */
[----:B------:R-:W-:-:S04]  /*26d0*/  ISETP.LT.OR P1, PT, R13, 0x61, P1 ;  /* 0x000000610d00780c */ /* 0x000fc80000f21670 */
[----:B------:R2:W-:Y:S01]  /*26e0*/  LDGSTS.E.BYPASS.LTC128B.128 [R229+0x2100], [R2.64], !P0 ;  /* 0x0210000002e57fae */ /* 0x0005e2000c101d46 */
[C---:B-1----:R-:W-:Y:S06]  /*26f0*/  HMMA.16816.F32.BF16 R92, R140.reuse, R40, R28 ;  /* 0x000000288c5c723c */ /* 0x042fec000004181c */
[----:B------:R1:W-:Y:S02]  /*2700*/  LDGSTS.E.BYPASS.LTC128B.128 [R229+0x6100], [R16.64], !P6 ;  /* 0x0610000010e57fae */ /* 0x0003e4000f101d46 */
[----:B------:R-:W-:Y:S02]  /*2710*/  HMMA.16816.F32.BF16 R104, R140, R42, R24 ;  /* 0x0000002a8c68723c */ /* 0x000fe40000041818 */
[----:B------:R1:W-:Y:S06]  /*2720*/  LDGSTS.E.BYPASS.LTC128B.128 [R229+0x3100], [R18.64], !P5 ;  /* 0x0310000012e57fae */ /* 0x0003ec000e901d46 */
[C---:B------:R-:W-:Y:S08]  /*2730*/  HMMA.16816.F32.BF16 R40, R136.reuse, R32, RZ ;  /* 0x000000208828723c */ /* 0x040ff000000418ff */
[----:B------:R-:W-:Y:S01]  /*2740*/  HMMA.16816.F32.BF16 R28, R136, R48, RZ ;  /* 0x00000030881c723c */ /* 0x000fe200000418ff */
[----:B--2---:R-:W-:Y:S01]  /*2750*/  IMAD.MOV.U32 R3, RZ, RZ, 0x40 ;  /* 0x00000040ff037424 */ /* 0x004fe200078e00ff */
[----:B------:R-:W-:-:S04]  /*2760*/  IADD3 R2, P0, R0, R164, RZ ;  /* 0x000000a400027210 */ /* 0x000fc80007f1e0ff */
[----:B------:R-:W-:Y:S01]  /*2770*/  SEL R0, R3, 0xffffffc0, !P2 ;  /* 0xffffffc003007807 */ /* 0x000fe20005000000 */
[----:B------:R-:W-:Y:S01]  /*2780*/  IMAD.X R3, R20, 0x1, R5, P0 ;  /* 0x0000000114037824 */ /* 0x000fe200000e0605 */
[C---:B------:R-:W-:Y:S01]  /*2790*/  HMMA.16816.F32.BF16 R24, R136.reuse, R50, RZ ;  /* 0x000000328818723c */ /* 0x040fe200000418ff */
[----:B------:R-:W-:Y:S02]  /*27a0*/  ISETP.GT.AND P0, PT, R160, R172, PT ;  /* 0x000000aca000720c */ /* 0x000fe40003f04270 */
[--C-:B------:R-:W-:Y:S01]  /*27b0*/  IMAD.IADD R202, R200, 0x1, R0.reuse ;  /* 0x00000001c8ca7824 */ /* 0x100fe200078e0200 */
[----:B------:R2:W-:Y:S01]  /*27c0*/  LDGSTS.E.BYPASS.LTC128B.128 [R229+0x7100], [R2.64], !P1 ;  /* 0x0710000002e57fae */ /* 0x0005e2000c901d46 */
[----:B------:R-:W-:Y:S01]  /*27d0*/  IMAD.IADD R201, R208, 0x1, R0 ;  /* 0x00000001d0c97824 */ /* 0x000fe200078e0200 */
[----:B------:R-:W-:Y:S02]  /*27e0*/  ISETP.GT.AND P1, PT, R161, 0x7f, PT ;  /* 0x0000007fa100780c */ /* 0x000fe40003f24270 */
[----:B----4-:R-:W4:Y:S01]  /*27f0*/  LDSM.16.M88.4 R12, [R202] ;  /* 0x00000000ca0c783b */ /* 0x010f220000000200 */
[C---:B------:R-:W-:Y:S03]  /*2800*/  HMMA.16816.F32.BF16 R20, R136.reuse, R56, RZ ;  /* 0x000000388814723c */ /* 0x040fe600000418ff */
[----:B---3--:R-:W3:Y:S04]  /*2810*/  LDSM.16.M88.4 R8, [R202+0x800] ;  /* 0x00080000ca08783b */ /* 0x008ee80000000200 */
[----:B------:R-:W2:Y:S01]  /*2820*/  LDSM.16.M88.4 R32, [R202+0x1000] ;  /* 0x00100000ca20783b */ /* 0x000ea20000000200 */
[----:B-1----:R-:W-:Y:S03]  /*2830*/  HMMA.16816.F32.BF16 R16, R136, R58, RZ ;  /* 0x0000003a8810723c */ /* 0x002fe600000418ff */
[----:B------:R-:W-:Y:S04]  /*2840*/  LDSM.16.M88.4 R56, [R202+0x2000] ;  /* 0x00200000ca38783b */ /* 0x000fe80000000200 */
[----:B------:R-:W0:Y:S01]  /*2850*/  LDGDEPBAR ;  /* 0x00000000000079af */ /* 0x000e220000000000 */
[C---:B------:R-:W-:Y:S03]  /*2860*/  HMMA.16816.F32.BF16 R88, R140.reuse, R60, R40 ;  /* 0x0000003c8c58723c */ /* 0x040fe60000041828 */
[----:B------:R-:W1:Y:S05]  /*2870*/  LDSM.16.M88.4 R40, [R202+0x1800] ;  /* 0x00180000ca28783b */ /* 0x000e6a0000000200 */
[C---:B------:R-:W-:Y:S08]  /*2880*/  HMMA.16816.F32.BF16 R76, R140.reuse, R62, R36 ;  /* 0x0000003e8c4c723c */ /* 0x040ff00000041824 */
[C---:B------:R-:W-:Y:S01]  /*2890*/  HMMA.16816.F32.BF16 R72, R140.reuse, R68, R28 ;  /* 0x000000448c48723c */ /* 0x040fe2000004181c */
[----:B------:R-:W-:Y:S07]  /*28a0*/  LDSM.16.M88.4 R28, [R201+-0x3800] ;  /* 0xffc80000c91c783b */ /* 0x000fee0000000200 */
[C---:B------:R-:W-:Y:S08]  /*28b0*/  HMMA.16816.F32.BF16 R68, R140.reuse, R70, R24 ;  /* 0x000000468c44723c */ /* 0x040ff00000041818 */
[C---:B------:R-:W-:Y:S01]  /*28c0*/  HMMA.16816.F32.BF16 R64, R140.reuse, R44, R20 ;  /* 0x0000002c8c40723c */ /* 0x040fe20000041814 */
[----:B------:R-:W-:Y:S07]  /*28d0*/  LDSM.16.M88.4 R20, [R201+-0x4000] ;  /* 0xffc00000c914783b */ /* 0x000fee0000000200 */
[----:B------:R-:W-:Y:S01]  /*28e0*/  HMMA.16816.F32.BF16 R52, R140, R46, R16 ;  /* 0x0000002e8c34723c */ /* 0x000fe20000041810 */
[----:B------:R-:W-:Y:S07]  /*28f0*/  LDSM.16.M88.4 R16, [R202+0x3800] ;  /* 0x00380000ca10783b */ /* 0x000fee0000000200 */
[C---:B----4-:R-:W-:Y:S08]  /*2900*/  HMMA.16816.F32.BF16 R60, R176.reuse, R12, R120 ;  /* 0x0000000cb03c723c */ /* 0x050ff00000041878 */
[C---:B------:R-:W-:Y:S01]  /*2910*/  HMMA.16816.F32.BF16 R48, R176.reuse, R14, R116 ;  /* 0x0000000eb030723c */ /* 0x040fe20000041874 */
[----:B------:R-:W4:Y:S07]  /*2920*/  LDSM.16.M88.4 R12, [R202+0x2800] ;  /* 0x00280000ca0c783b */ /* 0x000f2e0000000200 */
[C---:B---3--:R-:W-:Y:S08]  /*2930*/  HMMA.16816.F32.BF16 R24, R176.reuse, R8, R112 ;  /* 0x00000008b018723c */ /* 0x048ff00000041870 */
[C---:B------:R-:W-:Y:S01]  /*2940*/  HMMA.16816.F32.BF16 R44, R176.reuse, R10, R108 ;  /* 0x0000000ab02c723c */ /* 0x040fe2000004186c */
[----:B------:R-:W3:Y:S07]  /*2950*/  LDSM.16.M88.4 R8, [R202+0x3000] ;  /* 0x00300000ca08783b */ /* 0x000eee0000000200 */
[C---:B--2---:R-:W-:Y:S08]  /*2960*/  HMMA.16816.F32.BF16 R36, R176.reuse, R32, R100 ;  /* 0x00000020b024723c */ /* 0x044ff00000041864 */
[C---:B------:R-:W-:Y:S08]  /*2970*/  HMMA.16816.F32.BF16 R32, R176.reuse, R34, R80 ;  /* 0x00000022b020723c */ /* 0x040ff00000041850 */
[C---:B-1----:R-:W-:Y:S08]  /*2980*/  HMMA.16816.F32.BF16 R80, R176.reuse, R40, R96 ;  /* 0x00000028b050723c */ /* 0x042ff00000041860 */
[C---:B----4-:R-:W-:Y:S08]  /*2990*/  HMMA.16816.F32.BF16 R120, R176.reuse, R12, R88 ;  /* 0x0000000cb078723c */ /* 0x050ff00000041858 */
[C---:B------:R-:W-:Y:S01]  /*29a0*/  HMMA.16816.F32.BF16 R100, R176.reuse, R14, R76 ;  /* 0x0000000eb064723c */ /* 0x040fe2000004184c */
[----:B------:R-:W1:Y:S07]  /*29b0*/  LDSM.16.M88.4 R12, [R201+-0x3000] ;  /* 0xffd00000c90c783b */ /* 0x000e6e0000000200 */
[C---:B---3--:R-:W-:Y:S08]  /*29c0*/  HMMA.16816.F32.BF16 R116, R176.reuse, R8, R72 ;  /* 0x00000008b074723c */ /* 0x048ff00000041848 */
[C---:B------:R-:W-:Y:S01]  /*29d0*/  HMMA.16816.F32.BF16 R96, R176.reuse, R10, R68 ;  /* 0x0000000ab060723c */ /* 0x040fe20000041844 */
[----:B------:R-:W2:Y:S07]  /*29e0*/  LDSM.16.M88.4 R8, [R201+-0x2800] ;  /* 0xffd80000c908783b */ /* 0x000eae0000000200 */
[C---:B------:R-:W-:Y:S08]  /*29f0*/  HMMA.16816.F32.BF16 R40, R176.reuse, R42, R84 ;  /* 0x0000002ab028723c */ /* 0x040ff00000041854 */
[C---:B------:R-:W-:Y:S08]  /*2a00*/  HMMA.16816.F32.BF16 R84, R176.reuse, R56, R92 ;  /* 0x00000038b054723c */ /* 0x040ff0000004185c */
[C---:B------:R-:W-:Y:S08]  /*2a10*/  HMMA.16816.F32.BF16 R104, R176.reuse, R58, R104 ;  /* 0x0000003ab068723c */ /* 0x040ff00000041868 */
[C---:B------:R-:W-:Y:S08]  /*2a20*/  HMMA.16816.F32.BF16 R112, R176.reuse, R16, R64 ;  /* 0x00000010b070723c */ /* 0x040ff00000041840 */
[----:B------:R-:W-:Y:S01]  /*2a30*/  HMMA.16816.F32.BF16 R88, R176, R18, R52 ;  /* 0x00000012b058723c */ /* 0x000fe20000041834 */
[----:B------:R-:W3:Y:S07]  /*2a40*/  LDSM.16.M88.4 R16, [R201+-0x2000] ;  /* 0xffe00000c910783b */ /* 0x000eee0000000200 */
[C---:B------:R-:W-:Y:S01]  /*2a50*/  HMMA.16816.F32.BF16 R76, R180.reuse, R28, R24 ;  /* 0x0000001cb44c723c */ /* 0x040fe20000041818 */
[----:B------:R-:W-:Y:S07]  /*2a60*/  LDSM.16.M88.4 R24, [R201+-0x1800] ;  /* 0xffe80000c918783b */ /* 0x000fee0000000200 */
[C---:B------:R-:W-:Y:S01]  /*2a70*/  HMMA.16816.F32.BF16 R72, R180.reuse, R30, R44 ;  /* 0x0000001eb448723c */ /* 0x040fe2000004182c */
[----:B------:R-:W4:Y:S07]  /*2a80*/  LDSM.16.M88.4 R28, [R201+-0x1000] ;  /* 0xfff00000c91c783b */ /* 0x000f2e0000000200 */
[C---:B-1----:R-:W-:Y:S08]  /*2a90*/  HMMA.16816.F32.BF16 R68, R180.reuse, R12, R36 ;  /* 0x0000000cb444723c */ /* 0x042ff00000041824 */
[C---:B------:R-:W-:Y:S01]  /*2aa0*/  HMMA.16816.F32.BF16 R56, R180.reuse, R14, R32 ;  /* 0x0000000eb438723c */ /* 0x040fe20000041820 */
[----:B------:R-:W1:Y:S07]  /*2ab0*/  LDSM.16.M88.4 R12, [R200+0x4000] ;  /* 0x00400000c80c783b */ /* 0x000e6e0000000200 */
[C---:B--2---:R-:W-:Y:S08]  /*2ac0*/  HMMA.16816.F32.BF16 R36, R180.reuse, R8, R80 ;  /* 0x00000008b424723c */ /* 0x044ff00000041850 */
[C---:B------:R-:W-:Y:S01]  /*2ad0*/  HMMA.16816.F32.BF16 R52, R180.reuse, R10, R40 ;  /* 0x0000000ab434723c */ /* 0x040fe20000041828 */
[----:B------:R-:W2:Y:S07]  /*2ae0*/  LDSM.16.M88.4 R8, [R200+0x4800] ;  /* 0x00480000c808783b */ /* 0x000eae0000000200 */
[C---:B------:R-:W-:Y:S08]  /*2af0*/  HMMA.16816.F32.BF16 R108, R180.reuse, R20, R60 ;  /* 0x00000014b46c723c */ /* 0x040ff0000004183c */
[C---:B------:R-:W-:Y:S01]  /*2b00*/  HMMA.16816.F32.BF16 R92, R180.reuse, R22, R48 ;  /* 0x00000016b45c723c */ /* 0x040fe20000041830 */
[----:B------:R-:W2:Y:S07]  /*2b10*/  LDSM.16.M88.4 R20, [R201+-0x800] ;  /* 0xfff80000c914783b */ /* 0x000eae0000000200 */
[C---:B---3--:R-:W-:Y:S08]  /*2b20*/  HMMA.16816.F32.BF16 R48, R180.reuse, R18, R104 ;  /* 0x00000012b430723c */ /* 0x048ff00000041868 */
[C---:B----4-:R-:W-:Y:S08]  /*2b30*/  HMMA.16816.F32.BF16 R64, R180.reuse, R30, R96 ;  /* 0x0000001eb440723c */ /* 0x050ff00000041860 */
[C---:B------:R-:W-:Y:S01]  /*2b40*/  HMMA.16816.F32.BF16 R32, R180.reuse, R16, R84 ;  /* 0x00000010b420723c */ /* 0x040fe20000041854 */
[----:B------:R-:W3:Y:S07]  /*2b50*/  LDSM.16.M88.4 R16, [R200+0x5000] ;  /* 0x00500000c810783b */ /* 0x000eee0000000200 */
[----:B------:R-:W-:Y:S01]  /*2b60*/  HMMA.16816.F32.BF16 R44, R180, R28, R116 ;  /* 0x0000001cb42c723c */ /* 0x000fe20000041874 */
[----:B------:R-:W-:Y:S07]  /*2b70*/  LDSM.16.M88.4 R28, [R208] ;  /* 0x00000000d01c783b */ /* 0x000fee0000000200 */
        /* <DEDUP_REMOVED lines=8> */
[----:B------:R-:W4:Y:S07]  /*2c00*/  LDSM.16.M88.4 R24, [R200+0x5800] ;  /* 0x00580000c818783b */ /* 0x000f2e0000000200 */
[C---:B------:R-:W-:Y:S08]  /*2c10*/  HMMA.16816.F32.BF16 R80, R180.reuse, R20, R112 ;  /* 0x00000014b450723c */ /* 0x040ff00000041870 */
[----:B------:R-:W-:Y:S01]  /*2c20*/  HMMA.16816.F32.BF16 R88, R180, R22, R88 ;  /* 0x00000016b458723c */ /* 0x000fe20000041858 */
[----:B------:R-:W4:Y:S07]  /*2c30*/  LDSM.16.M88.4 R20, [R200+0x6000] ;  /* 0x00600000c814783b */ /* 0x000f2e0000000200 */
[C---:B---3--:R-:W-:Y:S08]  /*2c40*/  HMMA.16816.F32.BF16 R100, R184.reuse, R16, R68 ;  /* 0x00000010b864723c */ /* 0x048ff00000041844 */
[C---:B-1----:R-:W-:Y:S08]  /*2c50*/  HMMA.16816.F32.BF16 R76, R184.reuse, R12, R40 ;  /* 0x0000000cb84c723c */ /* 0x042ff00000041828 */
[C---:B------:R-:W-:Y:S01]  /*2c60*/  HMMA.16816.F32.BF16 R72, R184.reuse, R14, R60 ;  /* 0x0000000eb848723c */ /* 0x040fe2000004183c */
[----:B------:R-:W1:Y:S07]  /*2c70*/  LDSM.16.M88.4 R12, [R210] ;  /* 0x00000000d20c783b */ /* 0x000e6e0000000200 */
[C---:B--2---:R-:W-:Y:S08]  /*2c80*/  HMMA.16816.F32.BF16 R68, R184.reuse, R8, R44 ;  /* 0x00000008b844723c */ /* 0x044ff0000004182c */
[C---:B------:R-:W-:Y:S01]  /*2c90*/  HMMA.16816.F32.BF16 R64, R184.reuse, R10, R64 ;  /* 0x0000000ab840723c */ /* 0x040fe20000041840 */
[----:B------:R-:W2:Y:S07]  /*2ca0*/  LDSM.16.M88.4 R8, [R211] ;  /* 0x00000000d308783b */ /* 0x000eae0000000200 */
[C---:B------:R-:W-:Y:S01]  /*2cb0*/  HMMA.16816.F32.BF16 R120, R184.reuse, R18, R56 ;  /* 0x00000012b878723c */ /* 0x040fe20000041838 */
[----:B------:R-:W3:Y:S07]  /*2cc0*/  LDSM.16.M88.4 R16, [R200+0x7800] ;  /* 0x00780000c810783b */ /* 0x000eee0000000200 */
[C---:B----4-:R-:W-:Y:S08]  /*2cd0*/  HMMA.16816.F32.BF16 R112, R184.reuse, R24, R36 ;  /* 0x00000018b870723c */ /* 0x050ff00000041824 */
[C---:B------:R-:W-:Y:S01]  /*2ce0*/  HMMA.16816.F32.BF16 R124, R184.reuse, R26, R52 ;  /* 0x0000001ab87c723c */ /* 0x040fe20000041834 */
[----:B------:R-:W4:Y:S07]  /*2cf0*/  LDSM.16.M88.4 R24, [R209] ;  /* 0x00000000d118783b */ /* 0x000f2e0000000200 */
[C---:B------:R-:W-:Y:S01]  /*2d00*/  HMMA.16816.F32.BF16 R108, R184.reuse, R20, R32 ;  /* 0x00000014b86c723c */ /* 0x040fe20000041820 */
[----:B------:R-:W2:Y:S07]  /*2d10*/  LDSM.16.M88.4 R32, [R213] ;  /* 0x00000000d520783b */ /* 0x000eae0000000200 */
[----:B------:R-:W-:Y:S01]  /*2d20*/  HMMA.16816.F32.BF16 R84, R184, R22, R48 ;  /* 0x00000016b854723c */ /* 0x000fe20000041830 */
[----:B------:R-:W3:Y:S07]  /*2d30*/  LDSM.16.M88.4 R20, [R212] ;  /* 0x00000000d414783b */ /* 0x000eee0000000200 */
[C---:B------:R-:W-:Y:S08]  /*2d40*/  HMMA.16816.F32.BF16 R52, R188.reuse, R28, R96 ;  /* 0x0000001cbc34723c */ /* 0x040ff00000041860 */
[C---:B------:R-:W-:Y:S01]  /*2d50*/  HMMA.16816.F32.BF16 R44, R188.reuse, R30, R104 ;  /* 0x0000001ebc2c723c */ /* 0x040fe20000041868 */
[----:B------:R-:W-:Y:S07]  /*2d60*/  LDSM.16.M88.4 R28, [R214] ;  /* 0x00000000d61c783b */ /* 0x000fee0000000200 */
[C---:B-1----:R-:W-:Y:S08]  /*2d70*/  HMMA.16816.F32.BF16 R48, R188.reuse, R12, R100 ;  /* 0x0000000cbc30723c */ /* 0x042ff00000041864 */
[C---:B------:R-:W-:Y:S01]  /*2d80*/  HMMA.16816.F32.BF16 R96, R188.reuse, R14, R120 ;  /* 0x0000000ebc60723c */ /* 0x040fe20000041878 */
[----:B------:R-:W1:Y:S07]  /*2d90*/  LDSM.16.M88.4 R12, [R202+0x4000] ;  /* 0x00400000ca0c783b */ /* 0x000e6e0000000200 */
[C---:B--2---:R-:W-:Y:S08]  /*2da0*/  HMMA.16816.F32.BF16 R104, R188.reuse, R8, R112 ;  /* 0x00000008bc68723c */ /* 0x044ff00000041870 */
[----:B------:R-:W-:Y:S01]  /*2db0*/  HMMA.16816.F32.BF16 R112, R188, R10, R124 ;  /* 0x0000000abc70723c */ /* 0x000fe2000004187c */
[----:B------:R-:W2:Y:S07]  /*2dc0*/  LDSM.16.M88.4 R8, [R202+0x4800] ;  /* 0x00480000ca08783b */ /* 0x000eae0000000200 */
[C---:B---3--:R-:W-:Y:S01]  /*2dd0*/  HMMA.16816.F32.BF16 R60, R184.reuse, R16, R80 ;  /* 0x00000010b83c723c */ /* 0x048fe20000041850 */
[----:B------:R-:W-:Y:S07]  /*2de0*/  LDSM.16.M88.4 R80, [R201+0x800] ;  /* 0x00080000c950783b */ /* 0x000fee0000000200 */
[----:B------:R-:W-:Y:S01]  /*2df0*/  HMMA.16816.F32.BF16 R56, R184, R18, R88 ;  /* 0x00000012b838723c */ /* 0x000fe20000041858 */
[----:B------:R-:W3:Y:S07]  /*2e00*/  LDSM.16.M88.4 R16, [R215] ;  /* 0x00000000d710783b */ /* 0x000eee0000000200 */
[C---:B----4-:R-:W-:Y:S01]  /*2e10*/  HMMA.16816.F32.BF16 R40, R188.reuse, R24, R92 ;  /* 0x00000018bc28723c */ /* 0x050fe2000004185c */
[----:B------:R-:W-:Y:S07]  /*2e20*/  LDSM.16.M88.4 R92, [R201] ;  /* 0x00000000c95c783b */ /* 0x000fee0000000200 */
[C---:B------:R-:W-:Y:S01]  /*2e30*/  HMMA.16816.F32.BF16 R36, R188.reuse, R26, R116 ;  /* 0x0000001abc24723c */ /* 0x040fe20000041874 */
[----:B------:R-:W4:Y:S07]  /*2e40*/  LDSM.16.M88.4 R24, [R202+0x5000] ;  /* 0x00500000ca18783b */ /* 0x000f2e0000000200 */
[C---:B------:R-:W-:Y:S08]  /*2e50*/  HMMA.16816.F32.BF16 R148, R188.reuse, R32, R76 ;  /* 0x00000020bc94723c */ /* 0x040ff0000004184c */
[C---:B------:R-:W-:Y:S01]  /*2e60*/  HMMA.16816.F32.BF16 R144, R188.reuse, R34, R72 ;  /* 0x00000022bc90723c */ /* 0x040fe20000041848 */
[----:B------:R-:W3:Y:S07]  /*2e70*/  LDSM.16.M88.4 R32, [R202+0x6000] ;  /* 0x00600000ca20783b */ /* 0x000eee0000000200 */
[----:B------:R-:W-:Y:S08]  /*2e80*/  HMMA.16816.F32.BF16 R152, R188, R20, R108 ;  /* 0x00000014bc98723c */ /* 0x000ff0000004186c */
[C---:B-1----:R-:W-:Y:S01]  /*2e90*/  HMMA.16816.F32.BF16 R116, R192.reuse, R12, R52 ;  /* 0x0000000cc074723c */ /* 0x042fe20000041834 */
[----:B------:R-:W-:Y:S07]  /*2ea0*/  LDSM.16.M88.4 R52, [R201+0x2800] ;  /* 0x00280000c934783b */ /* 0x000fee0000000200 */
[----:B------:R-:W-:Y:S01]  /*2eb0*/  HMMA.16816.F32.BF16 R108, R192, R14, R44 ;  /* 0x0000000ec06c723c */ /* 0x000fe2000004182c */
[----:B------:R-:W1:Y:S04]  /*2ec0*/  LDSM.16.M88.4 R12, [R202+0x6800] ;  /* 0x00680000ca0c783b */ /* 0x000e680000000200 */
[----:B------:R-:W-:Y:S03]  /*2ed0*/  LDSM.16.M88.4 R44, [R201+0x3800] ;  /* 0x00380000c92c783b */ /* 0x000fe60000000200 */
[----:B------:R-:W-:Y:S01]  /*2ee0*/  HMMA.16816.F32.BF16 R156, R188, R22, R84 ;  /* 0x00000016bc9c723c */ /* 0x000fe20000041854 */
[----:B------:R-:W1:Y:S04]  /*2ef0*/  LDSM.16.M88.4 R20, [R202+0x5800] ;  /* 0x00580000ca14783b */ /* 0x000e680000000200 */
[----:B------:R-:W-:Y:S03]  /*2f00*/  LDSM.16.M88.4 R84, [R202+0x7800] ;  /* 0x00780000ca54783b */ /* 0x000fe60000000200 */
[C---:B--2---:R-:W-:Y:S08]  /*2f10*/  HMMA.16816.F32.BF16 R100, R192.reuse, R8, R40 ;  /* 0x00000008c064723c */ /* 0x044ff00000041828 */
[----:B------:R-:W-:Y:S01]  /*2f20*/  HMMA.16816.F32.BF16 R88, R192, R10, R36 ;  /* 0x0000000ac058723c */ /* 0x000fe20000041824 */
[----:B------:R-:W2:Y:S07]  /*2f30*/  LDSM.16.M88.4 R8, [R202+0x7000] ;  /* 0x00700000ca08783b */ /* 0x000eae0000000200 */
[C---:B------:R-:W-:Y:S01]  /*2f40*/  HMMA.16816.F32.BF16 R132, R188.reuse, R28, R68 ;  /* 0x0000001cbc84723c */ /* 0x040fe20000041844 */
[----:B------:R-:W-:Y:S07]  /*2f50*/  LDSM.16.M88.4 R68, [R201+0x1000] ;  /* 0x00100000c944783b */ /* 0x000fee0000000200 */
[C---:B------:R-:W-:Y:S08]  /*2f60*/  HMMA.16816.F32.BF16 R128, R188.reuse, R30, R64 ;  /* 0x0000001ebc80723c */ /* 0x040ff00000041840 */
[C---:B---3--:R-:W-:Y:S01]  /*2f70*/  HMMA.16816.F32.BF16 R124, R188.reuse, R16, R60 ;  /* 0x00000010bc7c723c */ /* 0x048fe2000004183c */
[----:B------:R-:W-:Y:S07]  /*2f80*/  LDSM.16.M88.4 R60, [R201+0x1800] ;  /* 0x00180000c93c783b */ /* 0x000fee0000000200 */
[----:B------:R-:W-:Y:S01]  /*2f90*/  HMMA.16816.F32.BF16 R120, R188, R18, R56 ;  /* 0x00000012bc78723c */ /* 0x000fe20000041838 */
[----:B------:R-:W3:Y:S07]  /*2fa0*/  LDSM.16.M88.4 R56, [R201+0x2000] ;  /* 0x00200000c938783b */ /* 0x000eee0000000200 */
[----:B----4-:R-:W-:Y:S01]  /*2fb0*/  HMMA.16816.F32.BF16 R76, R192, R24, R48 ;  /* 0x00000018c04c723c */ /* 0x010fe20000041830 */
[----:B------:R-:W4:Y:S01]  /*2fc0*/  LDSM.16.M88.4 R48, [R201+0x3000] ;  /* 0x00300000c930783b */ /* 0x000f220000000200 */
[----:B------:R-:W-:-:S06]  /*2fd0*/  DEPBAR.LE SB0, 0x0 ;  /* 0x000080000000791a */ /* 0x000fcc0000000000 */
[C---:B------:R-:W-:Y:S08]  /*2fe0*/  HMMA.16816.F32.BF16 R36, R192.reuse, R32, R152 ;  /* 0x00000020c024723c */ /* 0x040ff00000041898 */
        /* <DEDUP_REMOVED lines=26> */
[----:B------:R-:W-:Y:S06]  /*3190*/  BAR.SYNC.DEFER_BLOCKING 0x0 ;  /* 0x0000000000007b1d */ /* 0x000fec0000010000 */
[----:B------:R-:W-:Y:S01]  /*31a0*/  @!UPT UIADD3 URZ, URZ, URZ, URZ ;  /* 0x0000003f3f3ff290 */ /* 0x000fe2000fffe03f */
[----:B------:R-:W-:Y:S11]  /*31b0*/  @!P0 BRA `(.L_x_1860) ;  /* 0x0000049000008947 */ /* 0x000ff60003800000 */
[----:B------:R-:W-:Y:S01]  /*31c0*/  IMAD R2, R160, 0x80, R169 ;  /* 0x00000080a0027824 */ /* 0x000fe200078e02a9 */
        /* <DEDUP_REMOVED lines=27> */
.L_x_1899:
        /* <DEDUP_REMOVED lines=9> */
[----:B---3--:R-:W-:-:S02]  /*3410*/  IADD3 R8, P6, R2, R163, RZ ;  /* 0x000000a302087210 */ /* 0x008fc40007fde0ff */
[----:B------:R-:W-:-:S03]  /*3420*/  IADD3 R2, P5, R2, R164, RZ ;  /* 0x000000a402027210 */ /* 0x000fc60007fbe0ff */
[C-C-:B--2---:R-:W-:Y:S01]  /*3430*/  IMAD.X R9, R10.reuse, 0x1, R4.reuse, P6 ;  /* 0x000000010a097824 */ /* 0x144fe200030e0604 */
[C---:B----4-:R-:W-:Y:S01]  /*3440*/  IADD3 R12, P6, R7.reuse, R163, RZ ;  /* 0x000000a3070c7210 */ /* 0x050fe20007fde0ff */
[--C-:B------:R-:W-:Y:S01]  /*3450*/  IMAD.X R3, R10, 0x1, R5.reuse, P5 ;  /* 0x000000010a037824 */ /* 0x100fe200028e0605 */
[-C--:B------:R-:W-:Y:S02]  /*3460*/  IADD3 R10, P5, R7, R164.reuse, RZ ;  /* 0x000000a4070a7210 */ /* 0x080fe40007fbe0ff */
[----:B------:R2:W-:Y:S01]  /*3470*/  LDGSTS.E.BYPASS.LTC128B.128 [R229+0x8100], [R8.64], !P2 ;  /* 0x0810000008e57fae */ /* 0x0005e2000d101d46 */
[C---:B-----5:R-:W-:Y:S01]  /*3480*/  IMAD.X R13, R11.reuse, 0x1, R4, P6 ;  /* 0x000000010b0d7824 */ /* 0x060fe200030e0604 */
[----:B------:R-:W-:Y:S01]  /*3490*/  SEL R7, RZ, 0x10, P0 ;  /* 0x00000010ff077807 */ /* 0x000fe20000000000 */
[----:B------:R-:W-:Y:S01]  /*34a0*/  IMAD.X R11, R11, 0x1, R5, P5 ;  /* 0x000000010b0b7824 */ /* 0x000fe200028e0605 */
[----:B------:R3:W-:Y:S04]  /*34b0*/  LDGSTS.E.BYPASS.LTC128B.128 [R229+0xc100], [R2.64], !P0 ;  /* 0x0c10000002e57fae */ /* 0x0007e8000c101d46 */
[----:B------:R4:W-:Y:S04]  /*34c0*/  LDGSTS.E.BYPASS.LTC128B.128 [R229+0x9100], [R12.64], !P2 ;  /* 0x091000000ce57fae */ /* 0x0009e8000d101d46 */
[----:B------:R4:W-:Y:S01]  /*34d0*/  LDGSTS.E.BYPASS.LTC128B.128 [R229+0xd100], [R10.64], !P0 ;  /* 0x0d1000000ae57fae */ /* 0x0009e2000c101d46 */
[----:B--2---:R-:W-:-:S02]  /*34e0*/  IADD3 R8, P5, R14, R164, RZ ;  /* 0x000000a40e087210 */ /* 0x004fc40007fbe0ff */
[----:B---3--:R-:W-:-:S03]  /*34f0*/  IADD3 R2, P6, R14, R163, RZ ;  /* 0x000000a30e027210 */ /* 0x008fc60007fde0ff */
[C---:B------:R-:W-:Y:S02]  /*3500*/  IMAD.X R9, R15.reuse, 0x1, R5, P5 ;  /* 0x000000010f097824 */ /* 0x040fe400028e0605 */
[----:B------:R-:W-:-:S05]  /*3510*/  IMAD.X R3, R15, 0x1, R4, P6 ;  /* 0x000000010f037824 */ /* 0x000fca00030e0604 */
[----:B------:R2:W-:Y:S04]  /*3520*/  LDGSTS.E.BYPASS.LTC128B.128 [R229+0xa100], [R2.64], !P2 ;  /* 0x0a10000002e57fae */ /* 0x0005e8000d101d46 */
[----:B------:R3:W-:Y:S04]  /*3530*/  LDGSTS.E.BYPASS.LTC128B.128 [R229+0xe100], [R8.64], !P0 ;  /* 0x0e10000008e57fae */ /* 0x0007e8000c101d46 */
[----:B--2---:R4:W2:Y:S01]  /*3540*/  SHFL.IDX PT, R2, R6, 0x3, 0x181f ;  /* 0x00781f0006027f89 */ /* 0x0048a200000e0000 */
[----:B---3--:R-:W-:-:S04]  /*3550*/  SEL R8, RZ, 0x10, P2 ;  /* 0x00000010ff087807 */ /* 0x008fc80001000000 */
.L_x_1900:
[----:B-1----:R-:W-:Y:S02]  /*3560*/  IADD3 R3, -R8, 0x10, RZ ;  /* 0x0000001008037810 */ /* 0x002fe40007ffe1ff */
[----:B------:R-:W-:-:S02]  /*3570*/  IADD3 R9, -R7, 0x10, RZ ;  /* 0x0000001007097810 */ /* 0x000fc40007ffe1ff */
[----:B------:R-:W-:Y:S02]  /*3580*/  LOP3.LUT R3, R3, 0xf, RZ, 0xc0, !PT ;  /* 0x0000000f03037812 */ /* 0x000fe400078ec0ff */
[----:B------:R-:W-:Y:S02]  /*3590*/  ISETP.NE.U32.AND P6, PT, R8, RZ, PT ;  /* 0x000000ff0800720c */ /* 0x000fe40003fc5070 */
[----:B--2-4-:R-:W-:Y:S02]  /*35a0*/  IADD3 R6, P2, P0, R3, R2, R163 ;  /* 0x0000000203067210 */ /* 0x014fe4000785e0a3 */
[----:B------:R-:W-:Y:S02]  /*35b0*/  LOP3.LUT R3, R9, 0xf, RZ, 0xc0, !PT ;  /* 0x0000000f09037812 */ /* 0x000fe400078ec0ff */
[----:B------:R-:W-:Y:S02]  /*35c0*/  ISETP.NE.U32.AND P5, PT, R7, RZ, PT ;  /* 0x000000ff0700720c */ /* 0x000fe40003fa5070 */
[----:B------:R-:W-:-:S02]  /*35d0*/  IADD3.X R7, RZ, R0, R4, P2, P0 ;  /* 0x00000000ff077210 */ /* 0x000fc400017e0404 */
[----:B------:R-:W-:-:S03]  /*35e0*/  IADD3 R2, P2, P0, R3, R2, R164 ;  /* 0x0000000203027210 */ /* 0x000fc6000785e0a4 */
[----:B------:R-:W-:Y:S01]  /*35f0*/  @!PT LDS RZ, [RZ] ;  /* 0x00000000fffff984 */ /* 0x000fe20000000800 */
[----:B------:R-:W-:Y:S01]  /*3600*/  @!PT LDS RZ, [RZ] ;  /* 0x00000000fffff984 */ /* 0x000fe20000000800 */
[----:B------:R-:W-:Y:S01]  /*3610*/  @!PT LDS RZ, [RZ] ;  /* 0x00000000fffff984 */ /* 0x000fe20000000800 */
[----:B------:R1:W-:Y:S01]  /*3620*/  LDGSTS.E.BYPASS.LTC128B.128.ZFILL [R229+0xb100], [R6.64], P6 ;  /* 0x0b10000006e57fae */ /* 0x0003e2000b141d46 */
[----:B------:R-:W-:-:S05]  /*3630*/  IADD3.X R3, RZ, R0, R5, P2, P0 ;  /* 0x00000000ff037210 */ /* 0x000fca00017e0405 */
[----:B------:R1:W-:Y:S04]  /*3640*/  LDGSTS.E.BYPASS.LTC128B.128.ZFILL [R229+0xf100], [R2.64], P5 ;  /* 0x0f10000002e57fae */ /* 0x0003e8000a941d46 */
.L_x_1860:
[----:B------:R-:W-:Y:S05]  /*3650*/  BSYNC B0 ;  /* 0x0000000000007941 */ /* 0x000fea0003800000 */
.L_x_1859:
[----:B-1----:R-:W2:Y:S04]  /*3660*/  LDL R3, [R1+0x48] ;  /* 0x0000480001037983 */ /* 0x002ea80000100800 */
[----:B------:R-:W2:Y:S04]  /*3670*/  LDL R2, [R1+0xc8] ;  /* 0x0000c80001027983 */ /* 0x000ea80000100800 */
[----:B------:R-:W3:Y:S01]  /*3680*/  LDL R5, [R1+0x38] ;  /* 0x0000380001057983 */ /* 0x000ee20000100800 */
[----:B------:R-:W-:-:S03]  /*3690*/  MOV R0, 0xffffff80 ;  /* 0xffffff8000007802 */ /* 0x000fc60000000f00 */
[----:B------:R-:W0:Y:S02]  /*36a0*/  LDGDEPBAR ;  /* 0x00000000000079af */ /* 0x000e240000000000 */
[----:B------:R-:W-:Y:S01]  /*36b0*/  IMAD R0, R160, R0, 0x1 ;  /* 0x00000001a0007424 */ /* 0x000fe200078e0200 */
[----:B--2---:R-:W-:Y:S02]  /*36c0*/  IADD3 R4, R2, R3, RZ ;  /* 0x0000000302047210 */ /* 0x004fe40007ffe0ff */
[----:B------:R-:W-:Y:S02]  /*36d0*/  MOV R3, c[0x0][0x2ac] ;  /* 0x0000ab0000037a02 */ /* 0x000fe40000000f00 */
[----:B---3--:R-:W-:Y:S01]  /*36e0*/  IADD3 R6, -R5, R162, RZ ;  /* 0x000000a205067210 */ /* 0x008fe20007ffe1ff */
[----:B------:R-:W-:Y:S01]  /*36f0*/  @P4 IMAD.HI.U32 R2, R4, c[0x0][0x2c8], RZ ;  /* 0x0000b20004024a27 */ /* 0x000fe200078e00ff */
[----:B------:R1:W-:Y:S03]  /*3700*/  STL [R1+0x8], R4 ;  /* 0x0000080401007387 */ /* 0x0003e60000100800 */
[----:B------:R-:W-:-:S05]  /*3710*/  IMAD R0, R3, c[0x0][0x1d0], R0 ;  /* 0x0000740003007a24 */ /* 0x000fca00078e0200 */
[----:B------:R-:W-:Y:S02]  /*3720*/  IADD3 R5, R0, -c[0x0][0x168], -R5 ;  /* 0x80005a0000057a10 */ /* 0x000fe40007ffe805 */
[----:B-1----:R-:W-:Y:S01]  /*3730*/  @P4 SHF.R.U32.HI R4, RZ, c[0x0][0x2cc], R2 ;  /* 0x0000b300ff044a19 */ /* 0x002fe20000011602 */
[----:B------:R-:W-:Y:S05]  /*3740*/  BRA.DIV ~URZ, `(.L_x_1863) ;  /* 0x0000cb327f007947 */ /* 0x000fea000b800000 */
[----:B------:R1:W2:Y:S02]  /*3750*/  SHFL.IDX PT, R0, R4, RZ, 0x1c1f ;  /* 0x001c1fff04007589 */ /* 0x0002a400000e0000 */
.L_x_1901:
        /* <DEDUP_REMOVED lines=81> */
[----:B-1----:R-:W-:Y:S02]  /*3c70*/  FSEL R4, R118, -INF , P5 ;  /* 0xff80000076047808 */ /* 0x002fe40002800000 */
[----:B------:R-:W-:Y:S02]  /*3c80*/  FSEL R8, R119, -INF , P2 ;  /* 0xff80000077087808 */ /* 0x000fe40001000000 */
[----:B------:R-:W-:Y:S02]  /*3c90*/  ISETP.GT.AND P2, PT, R0, 0x9, PT ;  /* 0x000000090000780c */ /* 0x000fe40003f44270 */
[----:B------:R-:W-:Y:S02]  /*3ca0*/  FSEL R10, R110, -INF , P0 ;  /* 0xff8000006e0a7808 */ /* 0x000fe40000000000 */
[----:B------:R-:W-:Y:S02]  /*3cb0*/  FMNMX.FTZ R3, R4, R8, !PT ;  /* 0x0000000804037209 */ /* 0x000fe40007810000 */
[----:B------:R-:W-:-:S02]  /*3cc0*/  FSEL R15, R111, -INF , P2 ;  /* 0xff8000006f0f7808 */ /* 0x000fc40001000000 */
[----:B------:R-:W-:Y:S02]  /*3cd0*/  ISETP.GT.AND P2, PT, R0, 0x10, PT ;  /* 0x000000100000780c */ /* 0x000fe40003f44270 */
[----:B------:R-:W-:Y:S02]  /*3ce0*/  FMNMX.FTZ R3, R10, R3, !PT ;  /* 0x000000030a037209 */ /* 0x000fe40007810000 */
        /* <DEDUP_REMOVED lines=15> */
[----:B------:R-:W-:-:S02]  /*3de0*/  FMNMX.FTZ R2, R120, R2, !PT ;  /* 0x0000000278027209 */ /* 0x000fc40007810000 */
[----:B------:R-:W-:Y:S02]  /*3df0*/  FSEL R70, R79, -INF , P0 ;  /* 0xff8000004f467808 */ /* 0x000fe40000000000 */
[C---:B------:R-:W-:Y:S02]  /*3e00*/  ISETP.GT.AND P2, PT, R0.reuse, 0x28, PT ;  /* 0x000000280000780c */ /* 0x040fe40003f44270 */
[----:B------:R-:W-:Y:S02]  /*3e10*/  FMNMX.FTZ R3, R71, R3, !PT ;  /* 0x0000000347037209 */ /* 0x000fe40007810000 */
[----:B------:R-:W-:Y:S02]  /*3e20*/  FMNMX.FTZ R2, R117, R2, !PT ;  /* 0x0000000275027209 */ /* 0x000fe40007810000 */
[----:B------:R-:W-:Y:S02]  /*3e30*/  ISETP.GT.AND P0, PT, R0, 0x29, PT ;  /* 0x000000290000780c */ /* 0x000fe40003f04270 */
[----:B------:R-:W-:-:S02]  /*3e40*/  FSEL R57, R74, -INF , P2 ;  /* 0xff8000004a397808 */ /* 0x000fc40001000000 */
[----:B------:R-:W-:Y:S02]  /*3e50*/  FMNMX.FTZ R3, R70, R3, !PT ;  /* 0x0000000346037209 */ /* 0x000fe40007810000 */
[----:B------:R-:W-:Y:S02]  /*3e60*/  FMNMX.FTZ R2, R116, R2, !PT ;  /* 0x0000000274027209 */ /* 0x000fe40007810000 */
[----:B------:R-:W-:Y:S02]  /*3e70*/  FSEL R56, R75, -INF , P0 ;  /* 0xff8000004b387808 */ /* 0x000fe40000000000 */
[----:B------:R-:W-:Y:S02]  /*3e80*/  ISETP.GT.AND P2, PT, R0, 0x30, PT ;  /* 0x000000300000780c */ /* 0x000fe40003f44270 */
[----:B------:R-:W-:Y:S02]  /*3e90*/  FMNMX.FTZ R3, R57, R3, !PT ;  /* 0x0000000339037209 */ /* 0x000fe40007810000 */
[----:B------:R-:W-:-:S02]  /*3ea0*/  FMNMX.FTZ R2, R127, R2, !PT ;  /* 0x000000027f027209 */ /* 0x000fc40007810000 */
[----:B------:R-:W-:Y:S02]  /*3eb0*/  ISETP.GT.AND P0, PT, R0, 0x31, PT ;  /* 0x000000310000780c */ /* 0x000fe40003f04270 */
[----:B------:R-:W-:Y:S02]  /*3ec0*/  FSEL R123, R66, -INF , P2 ;  /* 0xff800000427b7808 */ /* 0x000fe40001000000 */
[----:B------:R-:W-:Y:S02]  /*3ed0*/  FMNMX.FTZ R3, R56, R3, !PT ;  /* 0x0000000338037209 */ /* 0x000fe40007810000 */
[----:B------:R-:W-:Y:S02]  /*3ee0*/  FMNMX.FTZ R2, R126, R2, !PT ;  /* 0x000000027e027209 */ /* 0x000fe40007810000 */
[----:B------:R-:W-:Y:S02]  /*3ef0*/  FSEL R122, R67, -INF , P0 ;  /* 0xff800000437a7808 */ /* 0x000fe40000000000 */
[----:B------:R-:W-:-:S02]  /*3f00*/  ISETP.GT.AND P2, PT, R0, 0x38, PT ;  /* 0x000000380000780c */ /* 0x000fc40003f44270 */
[----:B------:R-:W-:Y:S02]  /*3f10*/  FMNMX.FTZ R3, R123, R3, !PT ;  /* 0x000000037b037209 */ /* 0x000fe40007810000 */
        /* <DEDUP_REMOVED lines=79> */
.L_x_1902:
[C---:B------:R-:W-:Y:S01]  /*4410*/  FMUL.FTZ R2, R69.reuse, c[0x0][0x2d0] ;  /* 0x0000b40045027a20 */ /* 0x040fe20000410000 */
[----:B------:R-:W-:Y:S01]  /*4420*/  FSETP.NEU.FTZ.AND P0, PT, R69, -INF , PT ;  /* 0xff8000004500780b */ /* 0x000fe20003f1d000 */
[----:B------:R-:W4:Y:S03]  /*4430*/  LDL R239, [R1+0x48] ;  /* 0x0000480001ef7983 */ /* 0x000f260000100800 */
[----:B------:R-:W-:Y:S01]  /*4440*/  FSEL R2, R2, RZ, P0 ;  /* 0x000000ff02027208 */ /* 0x000fe20000000000 */
[----:B------:R-:W5:Y:S01]  /*4450*/  LDL R236, [R1+0x4] ;  /* 0x0000040001ec7983 */ /* 0x000f620000100800 */
[----:B--23--:R-:W-:Y:S01]  /*4460*/  FMNMX.FTZ R12, R3, R12, !PT ;  /* 0x0000000c030c7209 */ /* 0x00cfe20007810000 */
[----:B------:R-:W-:Y:S02]  /*4470*/  WARPSYNC 0xffffffff ;  /* 0xffffffff00007948 */ /* 0x000fe40003800000 */
        /* <DEDUP_REMOVED lines=10> */
[----:B-1----:R-:W-:-:S03]  /*4520*/  FFMA.FTZ R0, R9, c[0x0][0x2d0], -R2 ;  /* 0x0000b40009007a23 */ /* 0x002fc60000010802 */
[----:B------:R-:W-:Y:S01]  /*4530*/  LDSM.16.MT88.4 R44, [R206+0x800] ;  /* 0x00080000ce2c783b */ /* 0x000fe20000004200 */
[----:B------:R1:W3:Y:S01]  /*4540*/  MUFU.EX2 R59, R0 ;  /* 0x00000000003b7308 */ /* 0x0002e20000000800 */
[----:B--2---:R-:W-:-:S07]  /*4550*/  FFMA.FTZ R3, R18, c[0x0][0x2d0], -R2 ;  /* 0x0000b40012037a23 */ /* 0x004fce0000010802 */
[----:B------:R-:W-:Y:S01]  /*4560*/  MUFU.EX2 R73, R3 ;  /* 0x0000000300497308 */ /* 0x000fe20000000800 */
[----:B-1----:R-:W-:-:S07]  /*4570*/  FFMA.FTZ R0, R11, c[0x0][0x2d0], -R2 ;  /* 0x0000b4000b007a23 */ /* 0x002fce0000010802 */
[----:B------:R1:W-:Y:S02]  /*4580*/  MUFU.EX2 R65, R0 ;  /* 0x0000000000417308 */ /* 0x0003e40000000800 */
[----:B-1----:R-:W-:-:S06]  /*4590*/  FFMA.FTZ R0, R13, c[0x0][0x2d0], -R2 ;  /* 0x0000b4000d007a23 */ /* 0x002fcc0000010802 */
[----:B------:R1:W2:Y:S02]  /*45a0*/  MUFU.EX2 R66, R0 ;  /* 0x0000000000427308 */ /* 0x0002a40000000800 */
[----:B-1----:R-:W-:-:S06]  /*45b0*/  FFMA.FTZ R0, R16, c[0x0][0x2d0], -R2 ;  /* 0x0000b40010007a23 */ /* 0x002fcc0000010802 */
[----:B------:R1:W-:Y:S02]  /*45c0*/  MUFU.EX2 R72, R0 ;  /* 0x0000000000487308 */ /* 0x0003e40000000800 */
[----:B-1----:R-:W-:-:S05]  /*45d0*/  FMUL.FTZ R0, R12, c[0x0][0x2d0] ;  /* 0x0000b4000c007a20 */ /* 0x002fca0000410000 */
[----:B------:R-:W-:-:S05]  /*45e0*/  FSEL R0, R0, RZ, P0 ;  /* 0x000000ff00007208 */ /* 0x000fca0000000000 */
[--C-:B------:R-:W-:Y:S02]  /*45f0*/  FFMA.FTZ R3, R4, c[0x0][0x2d0], -R0.reuse ;  /* 0x0000b40004037a23 */ /* 0x100fe40000010800 */
[----:B------:R-:W1:Y:S02]  /*4600*/  LDSM.16.MT88.4 R4, [R203] ;  /* 0x00000000cb04783b */ /* 0x000e640000004200 */
[----:B------:R2:W-:Y:S02]  /*4610*/  MUFU.EX2 R58, R3 ;  /* 0x00000003003a7308 */ /* 0x0005e40000000800 */
[----:B--2---:R-:W-:Y:S01]  /*4620*/  FFMA.FTZ R3, R8, c[0x0][0x2d0], -R0 ;  /* 0x0000b40008037a23 */ /* 0x004fe20000010800 */
[----:B---3--:R-:W-:-:S05]  /*4630*/  F2FP.BF16.PACK_AB R8, R59, R60 ;  /* 0x0000003c3b08723e */ /* 0x008fca00000010ff */
[----:B------:R2:W3:Y:S02]  /*4640*/  MUFU.EX2 R13, R3 ;  /* 0x00000003000d7308 */ /* 0x0004e40000000800 */
[----:B--2---:R-:W-:Y:S01]  /*4650*/  FFMA.FTZ R3, R10, c[0x0][0x2d0], -R0 ;  /* 0x0000b4000a037a23 */ /* 0x004fe20000010800 */
[----:B------:R-:W-:Y:S02]  /*4660*/  F2FP.BF16.PACK_AB R10, R66, R65 ;  /* 0x00000041420a723e */ /* 0x000fe400000010ff */
[----:B---3--:R-:W-:-:S03]  /*4670*/  F2FP.BF16.PACK_AB R9, R13, R58 ;  /* 0x0000003a0d09723e */ /* 0x008fc600000010ff */
[----:B------:R2:W3:Y:S01]  /*4680*/  MUFU.EX2 R64, R3 ;  /* 0x0000000300407308 */ /* 0x0004e20000000800 */
[----:B------:R-:W-:Y:S02]  /*4690*/  FADD.FTZ R13, R58, R13 ;  /* 0x0000000d3a0d7221 */ /* 0x000fe40000010000 */
[----:B--2---:R-:W-:Y:S02]  /*46a0*/  FFMA.FTZ R3, R15, c[0x0][0x2d0], -R0 ;  /* 0x0000b4000f037a23 */ /* 0x004fe40000010800 */
[----:B---3--:R-:W-:-:S03]  /*46b0*/  FADD.FTZ R13, R64, R13 ;  /* 0x0000000d400d7221 */ /* 0x008fc60000010000 */
[----:B------:R2:W3:Y:S02]  /*46c0*/  MUFU.EX2 R15, R3 ;  /* 0x00000003000f7308 */ /* 0x0004e40000000800 */
[----:B--2---:R-:W-:Y:S01]  /*46d0*/  FFMA.FTZ R3, R21, c[0x0][0x2d0], -R2 ;  /* 0x0000b40015037a23 */ /* 0x004fe20000010802 */
[C---:B---3--:R-:W-:Y:S01]  /*46e0*/  F2FP.BF16.PACK_AB R11, R15.reuse, R64 ;  /* 0x000000400f0b723e */ /* 0x048fe200000010ff */
[----:B------:R-:W-:-:S04]  /*46f0*/  FADD.FTZ R13, R15, R13 ;  /* 0x0000000d0f0d7221 */ /* 0x000fc80000010000 */
[----:B------:R2:W-:Y:S02]  /*4700*/  MUFU.EX2 R232, R3 ;  /* 0x0000000300e87308 */ /* 0x0005e40000000800 */
[----:B-1----:R-:W-:Y:S07]  /*4710*/  HMMA.16816.F32.BF16 R24, R8, R4, RZ ;  /* 0x000000040818723c */ /* 0x002fee00000418ff */
[----:B------:R-:W-:Y:S01]  /*4720*/  F2FP.BF16.PACK_AB R4, R68, R72 ;  /* 0x000000484404723e */ /* 0x000fe200000010ff */
[----:B--2---:R-:W-:-:S04]  /*4730*/  FFMA.FTZ R3, R14, c[0x0][0x2d0], -R0 ;  /* 0x0000b4000e037a23 */ /* 0x004fc80000010800 */
[----:B------:R1:W2:Y:S02]  /*4740*/  MUFU.EX2 R14, R3 ;  /* 0x00000003000e7308 */ /* 0x0002a40000000800 */
[----:B-1----:R-:W-:Y:S02]  /*4750*/  FFMA.FTZ R3, R19, c[0x0][0x2d0], -R0 ;  /* 0x0000b40013037a23 */ /* 0x002fe40000010800 */
[----:B------:R-:W-:Y:S01]  /*4760*/  HMMA.16816.F32.BF16 R16, R8, R36, RZ ;  /* 0x000000240810723c */ /* 0x000fe200000418ff */
[----:B--2---:R-:W-:-:S03]  /*4770*/  FADD.FTZ R13, R14, R13 ;  /* 0x0000000d0e0d7221 */ /* 0x004fc60000010000 */
[----:B------:R1:W2:Y:S02]  /*4780*/  MUFU.EX2 R67, R3 ;  /* 0x0000000300437308 */ /* 0x0002a40000000800 */
[----:B-1----:R-:W-:Y:S01]  /*4790*/  FFMA.FTZ R3, R20, c[0x0][0x2d0], -R0 ;  /* 0x0000b40014037a23 */ /* 0x002fe20000010800 */
[C---:B--2---:R-:W-:Y:S01]  /*47a0*/  F2FP.BF16.PACK_AB R5, R67.reuse, R14 ;  /* 0x0000000e4305723e */ /* 0x044fe200000010ff */
[----:B------:R-:W-:Y:S01]  /*47b0*/  HMMA.16816.F32.BF16 R20, R8, R6, RZ ;  /* 0x000000060814723c */ /* 0x000fe200000418ff */
[----:B------:R-:W-:-:S03]  /*47c0*/  FADD.FTZ R13, R67, R13 ;  /* 0x0000000d430d7221 */ /* 0x000fc60000010000 */
[----:B------:R1:W-:Y:S03]  /*47d0*/  MUFU.EX2 R228, R3 ;  /* 0x0000000300e47308 */ /* 0x0003e60000000800 */
[----:B------:R-:W-:Y:S01]  /*47e0*/  F2FP.BF16.PACK_AB R6, R232, R73 ;  /* 0x00000049e806723e */ /* 0x000fe200000010ff */
[----:B-1----:R-:W-:Y:S02]  /*47f0*/  FFMA.FTZ R3, R32, c[0x0][0x2d0], -R0 ;  /* 0x0000b40020037a23 */ /* 0x002fe40000010800 */
[----:B------:R-:W1:Y:S02]  /*4800*/  LDSM.16.MT88.4 R32, [R204+0x800] ;  /* 0x00080000cc20783b */ /* 0x000e640000004200 */
[----:B------:R-:W2:Y:S02]  /*4810*/  MUFU.EX2 R175, R3 ;  /* 0x0000000300af7308 */ /* 0x000ea40000000800 */
[----:B--2---:R-:W-:Y:S01]  /*4820*/  F2FP.BF16.PACK_AB R7, R175, R228 ;  /* 0x000000e4af07723e */ /* 0x004fe200000010ff */
        /* <DEDUP_REMOVED lines=9> */
[----:B------:R-:W2:Y:S01]  /*48c0*/  LDSM.16.MT88.4 R36, [R203+0x4000] ;  /* 0x00400000cb24783b */ /* 0x000ea20000004200 */
[----:B------:R-:W-:-:S04]  /*48d0*/  FFMA.FTZ R3, R121, c[0x0][0x2d0], -R2 ;  /* 0x0000b40079037a23 */ /* 0x000fc80000010802 */
[----:B------:R3:W-:Y:S02]  /*48e0*/  MUFU.EX2 R15, R3 ;  /* 0x00000003000f7308 */ /* 0x0007e40000000800 */
[----:B------:R-:W-:Y:S08]  /*48f0*/  HMMA.16816.F32.BF16 R24, R8, R40, RZ ;  /* 0x000000280818723c */ /* 0x000ff000000418ff */
[----:B------:R-:W-:Y:S01]  /*4900*/  HMMA.16816.F32.BF16 R108, R4, R52, R16 ;  /* 0x00000034046c723c */ /* 0x000fe20000041810 */
[----:B---3--:R-:W-:-:S07]  /*4910*/  FFMA.FTZ R3, R120, c[0x0][0x2d0], -R2 ;  /* 0x0000b40078037a23 */ /* 0x008fce0000010802 */
[----:B------:R-:W-:Y:S01]  /*4920*/  HMMA.16816.F32.BF16 R16, R8, R48, RZ ;  /* 0x000000300810723c */ /* 0x000fe200000418ff */
[----:B------:R3:W2:Y:S07]  /*4930*/  MUFU.EX2 R120, R3 ;  /* 0x0000000300787308 */ /* 0x0006ae0000000800 */
[----:B-1----:R-:W-:Y:S01]  /*4940*/  HMMA.16816.F32.BF16 R100, R4, R32, R24 ;  /* 0x000000200464723c */ /* 0x002fe20000041818 */
[----:B------:R-:W1:Y:S07]  /*4950*/  LDSM.16.MT88.4 R24, [R203+0x4800] ;  /* 0x00480000cb18783b */ /* 0x000e6e0000004200 */
[----:B------:R-:W-:Y:S01]  /*4960*/  HMMA.16816.F32.BF16 R20, R8, R42, RZ ;  /* 0x0000002a0814723c */ /* 0x000fe200000418ff */
[----:B---3--:R-:W-:-:S04]  /*4970*/  FFMA.FTZ R3, R117, c[0x0][0x2d0], -R2 ;  /* 0x0000b40075037a23 */ /* 0x008fc80000010802 */
[----:B------:R3:W-:Y:S03]  /*4980*/  MUFU.EX2 R117, R3 ;  /* 0x0000000300757308 */ /* 0x0007e60000000800 */
[----:B------:R-:W-:Y:S08]  /*4990*/  HMMA.16816.F32.BF16 R96, R4, R44, R16 ;  /* 0x0000002c0460723c */ /* 0x000ff00000041810 */
[----:B--2---:R-:W-:Y:S01]  /*49a0*/  HMMA.16816.F32.BF16 R16, R8, R36, RZ ;  /* 0x000000240810723c */ /* 0x004fe200000418ff */
[----:B---3--:R-:W-:-:S07]  /*49b0*/  FFMA.FTZ R3, R116, c[0x0][0x2d0], -R2 ;  /* 0x0000b40074037a23 */ /* 0x008fce0000010802 */
[C---:B------:R-:W-:Y:S01]  /*49c0*/  HMMA.16816.F32.BF16 R84, R4.reuse, R34, R20 ;  /* 0x000000220454723c */ /* 0x040fe20000041814 */
[----:B------:R2:W3:Y:S07]  /*49d0*/  MUFU.EX2 R116, R3 ;  /* 0x0000000300747308 */ /* 0x0004ee0000000800 */
[----:B------:R-:W-:Y:S01]  /*49e0*/  HMMA.16816.F32.BF16 R92, R4, R54, R28 ;  /* 0x00000036045c723c */ /* 0x000fe2000004181c */
[----:B------:R-:W3:Y:S07]  /*49f0*/  LDSM.16.MT88.4 R28, [R205+0x4000] ;  /* 0x00400000cd1c783b */ /* 0x000eee0000004200 */
[----:B------:R-:W-:Y:S01]  /*4a00*/  HMMA.16816.F32.BF16 R20, R8, R50, RZ ;  /* 0x000000320814723c */ /* 0x000fe200000418ff */
[----:B--2---:R-:W-:-:S04]  /*4a10*/  FFMA.FTZ R3, R71, c[0x0][0x2d0], -R0 ;  /* 0x0000b40047037a23 */ /* 0x004fc80000010800 */
[----:B------:R2:W-:Y:S03]  /*4a20*/  MUFU.EX2 R71, R3 ;  /* 0x0000000300477308 */ /* 0x0005e60000000800 */
[----:B-1----:R-:W-:Y:S08]  /*4a30*/  HMMA.16816.F32.BF16 R80, R4, R24, R16 ;  /* 0x000000180450723c */ /* 0x002ff00000041810 */
[----:B------:R-:W-:Y:S01]  /*4a40*/  HMMA.16816.F32.BF16 R16, R8, R38, RZ ;  /* 0x000000260810723c */ /* 0x000fe200000418ff */
[----:B--2---:R-:W-:-:S07]  /*4a50*/  FFMA.FTZ R3, R70, c[0x0][0x2d0], -R0 ;  /* 0x0000b40046037a23 */ /* 0x004fce0000010800 */
[C---:B------:R-:W-:Y:S01]  /*4a60*/  HMMA.16816.F32.BF16 R52, R4.reuse, R46, R20 ;  /* 0x0000002e0434723c */ /* 0x040fe20000041814 */
[----:B------:R-:W1:Y:S01]  /*4a70*/  LDSM.16.MT88.4 R20, [R205+0x4800] ;  /* 0x00480000cd14783b */ /* 0x000e620000004200 */
[----:B------:R2:W1:Y:S11]  /*4a80*/  MUFU.EX2 R68, R3 ;  /* 0x0000000300447308 */ /* 0x0004760000000800 */
[----:B------:R-:W-:Y:S03]  /*4a90*/  @!UPT UIADD3 URZ, URZ, URZ, URZ ;  /* 0x0000003f3f3ff290 */ /* 0x000fe6000fffe03f */
[----:B------:R-:W-:Y:S01]  /*4aa0*/  HMMA.16816.F32.BF16 R60, R4, R26, R16 ;  /* 0x0000001a043c723c */ /* 0x000fe20000041810 */
[----:B------:R-:W4:Y:S01]  /*4ab0*/  LDSM.16.MT88.4 R24, [R204+0x4000] ;  /* 0x00400000cc18783b */ /* 0x000f220000004200 */
[----:B--2---:R-:W-:-:S04]  /*4ac0*/  FFMA.FTZ R3, R57, c[0x0][0x2d0], -R0 ;  /* 0x0000b40039037a23 */ /* 0x004fc80000010800 */
[----:B------:R2:W-:Y:S02]  /*4ad0*/  MUFU.EX2 R172, R3 ;  /* 0x0000000300ac7308 */ /* 0x0005e40000000800 */
[----:B---3--:R-:W-:Y:S01]  /*4ae0*/  HMMA.16816.F32.BF16 R16, R8, R28, RZ ;  /* 0x0000001c0810723c */ /* 0x008fe200000418ff */
[----:B--2---:R-:W-:-:S05]  /*4af0*/  FFMA.FTZ R3, R56, c[0x0][0x2d0], -R0 ;  /* 0x0000b40038037a23 */ /* 0x004fca0000010800 */
[----:B------:R2:W3:Y:S11]  /*4b00*/  MUFU.EX2 R173, R3 ;  /* 0x0000000300ad7308 */ /* 0x0004f60000000800 */
[----:B------:R-:W-:Y:S07]  /*4b10*/  @!UPT UIADD3 URZ, URZ, URZ, URZ ;  /* 0x0000003f3f3ff290 */ /* 0x000fee000fffe03f */
[----:B-1----:R-:W-:Y:S08]  /*4b20*/  HMMA.16816.F32.BF16 R88, R4, R20, R16 ;  /* 0x000000140458723c */ /* 0x002ff00000041810 */
[----:B------:R-:W-:Y:S01]  /*4b30*/  HMMA.16816.F32.BF16 R16, R8, R30, RZ ;  /* 0x0000001e0810723c */ /* 0x000fe200000418ff */
[----:B--2---:R-:W-:Y:S11]  /*4b40*/  FFMA.FTZ R3, R127, c[0x0][0x2d0], -R2 ;  /* 0x0000b4007f037a23 */ /* 0x004ff60000010802 */
[----:B------:R-:W-:Y:S11]  /*4b50*/  @!UPT UIADD3 URZ, URZ, URZ, URZ ;  /* 0x0000003f3f3ff290 */ /* 0x000ff6000fffe03f */
[----:B------:R-:W-:Y:S01]  /*4b60*/  @!UPT UIADD3 URZ, URZ, URZ, URZ ;  /* 0x0000003f3f3ff290 */ /* 0x000fe2000fffe03f */
        /* <DEDUP_REMOVED lines=25> */
[----:B------:R2:W-:Y:S02]  /*4d00*/  MUFU.EX2 R107, R3 ;  /* 0x00000003006b7308 */ /* 0x0005e40000000800 */
[----:B--2---:R-:W-:-:S06]  /*4d10*/  FFMA.FTZ R3, R126, c[0x0][0x2d0], -R2 ;  /* 0x0000b4007e037a23 */ /* 0x004fcc0000010802 */
[----:B------:R2:W3:Y:S02]  /*4d20*/  MUFU.EX2 R106, R3 ;  /* 0x00000003006a7308 */ /* 0x0004e40000000800 */
[--C-:B--2---:R-:W-:Y:S01]  /*4d30*/  FFMA.FTZ R3, R125, c[0x0][0x2d0], -R2.reuse ;  /* 0x0000b4007d037a23 */ /* 0x104fe20000010802 */
[C---:B-1----:R-:W-:Y:S05]  /*4d40*/  HMMA.16816.F32.BF16 R36, R4.reuse, R8, R108 ;  /* 0x000000080424723c */ /* 0x042fea000004186c */
[----:B------:R1:W-:Y:S03]  /*4d50*/  MUFU.EX2 R105, R3 ;  /* 0x0000000300697308 */ /* 0x0003e60000000800 */
[----:B------:R-:W-:Y:S01]  /*4d60*/  HMMA.16816.F32.BF16 R24, R4, R10, R92 ;  /* 0x0000000a0418723c */ /* 0x000fe2000004185c */
[----:B------:R-:W2:Y:S01]  /*4d70*/  LDSM.16.MT88.4 R8, [R204+0x1000] ;  /* 0x00100000cc08783b */ /* 0x000ea20000004200 */
[----:B-1----:R-:W-:-:S04]  /*4d80*/  FFMA.FTZ R3, R124, c[0x0][0x2d0], -R2 ;  /* 0x0000b4007c037a23 */ /* 0x002fc80000010802 */
[----:B------:R1:W4:Y:S02]  /*4d90*/  MUFU.EX2 R174, R3 ;  /* 0x0000000300ae7308 */ /* 0x0003240000000800 */
[----:B-1----:R-:W-:-:S06]  /*4da0*/  FFMA.FTZ R3, R123, c[0x0][0x2d0], -R0 ;  /* 0x0000b4007b037a23 */ /* 0x002fcc0000010800 */
[----:B------:R1:W-:Y:S01]  /*4db0*/  MUFU.EX2 R104, R3 ;  /* 0x0000000300687308 */ /* 0x0003e20000000800 */
[C---:B--2---:R-:W-:Y:S08]  /*4dc0*/  HMMA.16816.F32.BF16 R32, R4.reuse, R8, R100 ;  /* 0x000000080420723c */ /* 0x044ff00000041864 */
[----:B------:R-:W-:Y:S01]  /*4dd0*/  HMMA.16816.F32.BF16 R20, R4, R10, R84 ;  /* 0x0000000a0414723c */ /* 0x000fe20000041854 */
[----:B------:R-:W2:Y:S01]  /*4de0*/  LDSM.16.MT88.4 R8, [R206+0x1000] ;  /* 0x00100000ce08783b */ /* 0x000ea20000004200 */
[----:B-1----:R-:W-:-:S04]  /*4df0*/  FFMA.FTZ R3, R122, c[0x0][0x2d0], -R0 ;  /* 0x0000b4007a037a23 */ /* 0x002fc80000010800 */
[----:B------:R1:W1:Y:S02]  /*4e00*/  MUFU.EX2 R70, R3 ;  /* 0x0000000300467308 */ /* 0x0002640000000800 */
[----:B-1----:R-:W-:-:S06]  /*4e10*/  FFMA.FTZ R3, R119, c[0x0][0x2d0], -R0 ;  /* 0x0000b40077037a23 */ /* 0x002fcc0000010800 */
[----:B------:R1:W-:Y:S01]  /*4e20*/  MUFU.EX2 R121, R3 ;  /* 0x0000000300797308 */ /* 0x0003e20000000800 */
[----:B--2---:R-:W-:Y:S01]  /*4e30*/  HMMA.16816.F32.BF16 R44, R4, R8, R96 ;  /* 0x00000008042c723c */ /* 0x004fe20000041860 */
[----:B-1----:R-:W-:-:S06]  /*4e40*/  FFMA.FTZ R3, R118, c[0x0][0x2d0], -R0 ;  /* 0x0000b40076037a23 */ /* 0x002fcc0000010800 */
[----:B------:R1:W2:Y:S01]  /*4e50*/  MUFU.EX2 R122, R3 ;  /* 0x00000003007a7308 */ /* 0x0002a20000000800 */
[----:B------:R-:W-:Y:S01]  /*4e60*/  HMMA.16816.F32.BF16 R52, R4, R10, R52 ;  /* 0x0000000a0434723c */ /* 0x000fe20000041834 */
[----:B------:R-:W2:Y:S01]  /*4e70*/  LDSM.16.MT88.4 R8, [R203+0x5000] ;  /* 0x00500000cb08783b */ /* 0x000ea20000004200 */
[----:B-1----:R-:W-:-:S05]  /*4e80*/  FFMA.FTZ R3, R147, c[0x0][0x2d0], -R2 ;  /* 0x0000b40093037a23 */ /* 0x002fca0000010802 */
[----:B------:R1:W-:Y:S02]  /*4e90*/  MUFU.EX2 R113, R3 ;  /* 0x0000000300717308 */ /* 0x0003e40000000800 */
        /* <DEDUP_REMOVED lines=8> */
[----:B------:R1:W1:Y:S01]  /*4f20*/  MUFU.EX2 R235, R3 ;  /* 0x0000000300eb7308 */ /* 0x0002620000000800 */
[----:B--2---:R-:W-:Y:S01]  /*4f30*/  HMMA.16816.F32.BF16 R88, R4, R8, R88 ;  /* 0x000000080458723c */ /* 0x004fe20000041858 */
[----:B-1----:R-:W-:-:S07]  /*4f40*/  FADD.FTZ R3, R232, R14 ;  /* 0x0000000ee8037221 */ /* 0x002fce0000010000 */
        /* <DEDUP_REMOVED lines=9> */
[----:B----4-:R-:W-:Y:S02]  /*4fe0*/  F2FP.BF16.PACK_AB R6, R174, R105 ;  /* 0x00000069ae06723e */ /* 0x010fe400000010ff */
        /* <DEDUP_REMOVED lines=142> */
[----:B---3--:R-:W-:Y:S01]  /*58d0*/  F2FP.BF16.PACK_AB R7, R70, R34 ;  /* 0x000000224607723e */ /* 0x008fe200000010ff */
[----:B------:R-:W-:Y:S02]  /*58e0*/  LDSM.16.MT88.4 R120, [R205+0x3800] ;  /* 0x00380000cd78783b */ /* 0x000fe40000004200 */
        /* <DEDUP_REMOVED lines=11> */
[--C-:B------:R-:W-:Y:S02]  /*59a0*/  FFMA.FTZ R13, R168, c[0x0][0x2d0], -R2.reuse ;  /* 0x0000b400a80d7a23 */ /* 0x100fe40000010802 */
        /* <DEDUP_REMOVED lines=44> */
[----:B------:R-:W-:Y:S01]  /*5c70*/  FADD.FTZ R0, R232, R0 ;  /* 0x00000000e8007221 */ /* 0x000fe20000010000 */
[----:B------:R-:W-:-:S03]  /*5c80*/  IADD3 R232, R237, -0x2, RZ ;  /* 0xfffffffeede87810 */ /* 0x000fc60007ffe0ff */
        /* <DEDUP_REMOVED lines=53> */
[----:B------:R-:W-:Y:S03]  /*5fe0*/  @!UPT UIADD3 URZ, URZ, URZ, URZ ;  /* 0x0000003f3f3ff290 */ /* 0x000fe6000fffe03f */
[----:B------:R-:W-:Y:S11]  /*5ff0*/  @!P0 BRA `(.L_x_1865) ;  /* 0x0000455000008947 */ /* 0x000ff60003800000 */
[----:B--2---:R-:W-:Y:S02]  /*6000*/  MOV R71, R12 ;  /* 0x0000000c00477202 */ /* 0x004fe40000000f00 */
[----:B------:R-:W-:-:S07]  /*6010*/  MOV R70, R69 ;  /* 0x0000004500467202 */ /* 0x000fce0000000f00 */
.L_x_1876:
        /* <DEDUP_REMOVED lines=47> */
.L_x_1903:
        /* <DEDUP_REMOVED lines=31> */
.L_x_1904:
        /* <DEDUP_REMOVED lines=15> */
.L_x_1867:
[----:B-1-34-:R-:W-:Y:S05]  /*65f0*/  BSYNC B0 ;  /* 0x0000000000007941 */ /* 0x01afea0003800000 */
.L_x_1866:
        /* <DEDUP_REMOVED lines=37> */
[----:B------:R-:W-:Y:S07]  /*6850*/  LDSM.16.M88.4 R164, [R201+-0x3800] ;  /* 0xffc80000c9a4783b */ /* 0x000fee0000000200 */
        /* <DEDUP_REMOVED lines=14> */
[C---:B-----5:R-:W-:Y:S03]  /*6940*/  HMMA.16816.F32.BF16 R28, R176.reuse, R156, R28 ;  /* 0x0000009cb01c723c */ /* 0x060fe6000004181c */
[----:B--2---:R-:W-:Y:S05]  /*6950*/  ISETP.GT.AND P0, PT, R232, R0, PT ;  /* 0x00000000e800720c */ /* 0x004fea0003f04270 */
[C---:B------:R-:W-:Y:S01]  /*6960*/  HMMA.16816.F32.BF16 R32, R176.reuse, R158, R32 ;  /* 0x0000009eb020723c */ /* 0x040fe20000041820 */
[----:B------:R-:W2:Y:S07]  /*6970*/  LDSM.16.M88.4 R156, [R201+-0x4000] ;  /* 0xffc00000c99c783b */ /* 0x000eae0000000200 */
[C---:B------:R-:W-:Y:S08]  /*6980*/  HMMA.16816.F32.BF16 R36, R176.reuse, R160, R36 ;  /* 0x000000a0b024723c */ /* 0x040ff00000041824 */
[C---:B------:R-:W-:Y:S01]  /*6990*/  HMMA.16816.F32.BF16 R40, R176.reuse, R162, R40 ;  /* 0x000000a2b028723c */ /* 0x040fe20000041828 */
[----:B------:R-:W5:Y:S07]  /*69a0*/  LDSM.16.M88.4 R160, [R201+-0x2800] ;  /* 0xffd80000c9a0783b */ /* 0x000f6e0000000200 */
[C---:B-1----:R-:W-:Y:S08]  /*69b0*/  HMMA.16816.F32.BF16 R44, R176.reuse, R144, R44 ;  /* 0x00000090b02c723c */ /* 0x042ff0000004182c */
[C---:B------:R-:W-:Y:S01]  /*69c0*/  HMMA.16816.F32.BF16 R48, R176.reuse, R146, R48 ;  /* 0x00000092b030723c */ /* 0x040fe20000041830 */
[----:B------:R-:W1:Y:S07]  /*69d0*/  LDSM.16.M88.4 R144, [R201+-0x2000] ;  /* 0xffe00000c990783b */ /* 0x000e6e0000000200 */
[C---:B---3--:R-:W-:Y:S08]  /*69e0*/  HMMA.16816.F32.BF16 R52, R176.reuse, R148, R52 ;  /* 0x00000094b034723c */ /* 0x048ff00000041834 */
[C---:B------:R-:W-:Y:S01]  /*69f0*/  HMMA.16816.F32.BF16 R56, R176.reuse, R150, R56 ;  /* 0x00000096b038723c */ /* 0x040fe20000041838 */
[----:B------:R-:W3:Y:S07]  /*6a00*/  LDSM.16.M88.4 R148, [R201+-0x1800] ;  /* 0xffe80000c994783b */ /* 0x000eee0000000200 */
[C---:B----4-:R-:W-:Y:S08]  /*6a10*/  HMMA.16816.F32.BF16 R60, R176.reuse, R152, R60 ;  /* 0x00000098b03c723c */ /* 0x050ff0000004183c */
[----:B------:R-:W-:Y:S01]  /*6a20*/  HMMA.16816.F32.BF16 R64, R176, R154, R64 ;  /* 0x0000009ab040723c */ /* 0x000fe20000041840 */
[----:B------:R-:W4:Y:S07]  /*6a30*/  LDSM.16.M88.4 R152, [R201+-0x1000] ;  /* 0xfff00000c998783b */ /* 0x000f2e0000000200 */
[C---:B--2---:R-:W-:Y:S08]  /*6a40*/  HMMA.16816.F32.BF16 R4, R180.reuse, R156, R4 ;  /* 0x0000009cb404723c */ /* 0x044ff00000041804 */
[C---:B------:R-:W-:Y:S01]  /*6a50*/  HMMA.16816.F32.BF16 R8, R180.reuse, R158, R8 ;  /* 0x0000009eb408723c */ /* 0x040fe20000041808 */
[----:B------:R-:W2:Y:S07]  /*6a60*/  LDSM.16.M88.4 R156, [R201+-0x800] ;  /* 0xfff80000c99c783b */ /* 0x000eae0000000200 */
[C---:B------:R-:W-:Y:S08]  /*6a70*/  HMMA.16816.F32.BF16 R12, R180.reuse, R164, R12 ;  /* 0x000000a4b40c723c */ /* 0x040ff0000004180c */
[C---:B------:R-:W-:Y:S01]  /*6a80*/  HMMA.16816.F32.BF16 R16, R180.reuse, R166, R16 ;  /* 0x000000a6b410723c */ /* 0x040fe20000041810 */
[----:B------:R-:W2:Y:S07]  /*6a90*/  LDSM.16.M88.4 R164, [R200+0x4000] ;  /* 0x00400000c8a4783b */ /* 0x000eae0000000200 */
[C---:B------:R-:W-:Y:S08]  /*6aa0*/  HMMA.16816.F32.BF16 R20, R180.reuse, R168, R20 ;  /* 0x000000a8b414723c */ /* 0x040ff00000041814 */
[C---:B------:R-:W-:Y:S01]  /*6ab0*/  HMMA.16816.F32.BF16 R24, R180.reuse, R170, R24 ;  /* 0x000000aab418723c */ /* 0x040fe20000041818 */
[----:B------:R-:W2:Y:S07]  /*6ac0*/  LDSM.16.M88.4 R168, [R200+0x4800] ;  /* 0x00480000c8a8783b */ /* 0x000eae0000000200 */
[C---:B-----5:R-:W-:Y:S08]  /*6ad0*/  HMMA.16816.F32.BF16 R28, R180.reuse, R160, R28 ;  /* 0x000000a0b41c723c */ /* 0x060ff0000004181c */
[C---:B------:R-:W-:Y:S01]  /*6ae0*/  HMMA.16816.F32.BF16 R32, R180.reuse, R162, R32 ;  /* 0x000000a2b420723c */ /* 0x040fe20000041820 */
[----:B------:R-:W5:Y:S07]  /*6af0*/  LDSM.16.M88.4 R160, [R200+0x5000] ;  /* 0x00500000c8a0783b */ /* 0x000f6e0000000200 */
        /* <DEDUP_REMOVED lines=10> */
[----:B------:R-:W-:Y:S01]  /*6ba0*/  HMMA.16816.F32.BF16 R64, R180, R158, R64 ;  /* 0x0000009eb440723c */ /* 0x000fe20000041840 */
[----:B------:R-:W2:Y:S07]  /*6bb0*/  LDSM.16.M88.4 R156, [R200+0x7000] ;  /* 0x00700000c89c783b */ /* 0x000eae0000000200 */
[C---:B------:R-:W-:Y:S08]  /*6bc0*/  HMMA.16816.F32.BF16 R4, R184.reuse, R164, R4 ;  /* 0x000000a4b804723c */ /* 0x040ff00000041804 */
[C---:B------:R-:W-:Y:S01]  /*6bd0*/  HMMA.16816.F32.BF16 R8, R184.reuse, R166, R8 ;  /* 0x000000a6b808723c */ /* 0x040fe20000041808 */
[----:B------:R-:W-:Y:S07]  /*6be0*/  LDSM.16.M88.4 R164, [R208] ;  /* 0x00000000d0a4783b */ /* 0x000fee0000000200 */
[C---:B------:R-:W-:Y:S08]  /*6bf0*/  HMMA.16816.F32.BF16 R12, R184.reuse, R168, R12 ;  /* 0x000000a8b80c723c */ /* 0x040ff0000004180c */
[C---:B------:R-:W-:Y:S01]  /*6c00*/  HMMA.16816.F32.BF16 R16, R184.reuse, R170, R16 ;  /* 0x000000aab810723c */ /* 0x040fe20000041810 */
[----:B------:R-:W-:Y:S07]  /*6c10*/  LDSM.16.M88.4 R168, [R209] ;  /* 0x00000000d1a8783b */ /* 0x000fee0000000200 */
[C---:B-----5:R-:W-:Y:S08]  /*6c20*/  HMMA.16816.F32.BF16 R20, R184.reuse, R160, R20 ;  /* 0x000000a0b814723c */ /* 0x060ff00000041814 */
[C---:B------:R-:W-:Y:S01]  /*6c30*/  HMMA.16816.F32.BF16 R24, R184.reuse, R162, R24 ;  /* 0x000000a2b818723c */ /* 0x040fe20000041818 */
[----:B------:R-:W5:Y:S07]  /*6c40*/  LDSM.16.M88.4 R160, [R200+0x7800] ;  /* 0x00780000c8a0783b */ /* 0x000f6e0000000200 */
        /* <DEDUP_REMOVED lines=10> */
[C---:B------:R-:W-:Y:S01]  /*6cf0*/  HMMA.16816.F32.BF16 R56, R184.reuse, R158, R56 ;  /* 0x0000009eb838723c */ /* 0x040fe20000041838 */
[----:B------:R-:W2:Y:S07]  /*6d00*/  LDSM.16.M88.4 R156, [R213] ;  /* 0x00000000d59c783b */ /* 0x000eae0000000200 */
[C---:B-----5:R-:W-:Y:S08]  /*6d10*/  HMMA.16816.F32.BF16 R60, R184.reuse, R160, R60 ;  /* 0x000000a0b83c723c */ /* 0x060ff0000004183c */
[----:B------:R-:W-:Y:S01]  /*6d20*/  HMMA.16816.F32.BF16 R64, R184, R162, R64 ;  /* 0x000000a2b840723c */ /* 0x000fe20000041840 */
[----:B------:R-:W5:Y:S07]  /*6d30*/  LDSM.16.M88.4 R160, [R214] ;  /* 0x00000000d6a0783b */ /* 0x000f6e0000000200 */
[C---:B------:R-:W-:Y:S08]  /*6d40*/  HMMA.16816.F32.BF16 R4, R188.reuse, R164, R4 ;  /* 0x000000a4bc04723c */ /* 0x040ff00000041804 */
[C---:B------:R-:W-:Y:S01]  /*6d50*/  HMMA.16816.F32.BF16 R8, R188.reuse, R166, R8 ;  /* 0x000000a6bc08723c */ /* 0x040fe20000041808 */
[----:B------:R-:W2:Y:S07]  /*6d60*/  LDSM.16.M88.4 R164, [R215] ;  /* 0x00000000d7a4783b */ /* 0x000eae0000000200 */
        /* <DEDUP_REMOVED lines=16> */
[C---:B------:R-:W-:Y:S01]  /*6e70*/  HMMA.16816.F32.BF16 R56, R188.reuse, R162, R56 ;  /* 0x000000a2bc38723c */ /* 0x040fe20000041838 */
[----:B------:R-:W5:Y:S07]  /*6e80*/  LDSM.16.M88.4 R160, [R202+0x6800] ;  /* 0x00680000caa0783b */ /* 0x000f6e0000000200 */
[C---:B------:R-:W-:Y:S08]  /*6e90*/  HMMA.16816.F32.BF16 R60, R188.reuse, R164, R60 ;  /* 0x000000a4bc3c723c */ /* 0x040ff0000004183c */
[----:B------:R-:W-:Y:S01]  /*6ea0*/  HMMA.16816.F32.BF16 R64, R188, R166, R64 ;  /* 0x000000a6bc40723c */ /* 0x000fe20000041840 */
[----:B------:R-:W2:Y:S07]  /*6eb0*/  LDSM.16.M88.4 R164, [R202+0x7000] ;  /* 0x00700000caa4783b */ /* 0x000eae0000000200 */
[C---:B------:R-:W-:Y:S08]  /*6ec0*/  HMMA.16816.F32.BF16 R4, R192.reuse, R168, R4 ;  /* 0x000000a8c004723c */ /* 0x040ff00000041804 */
[C---:B------:R-:W-:Y:S01]  /*6ed0*/  HMMA.16816.F32.BF16 R8, R192.reuse, R170, R8 ;  /* 0x000000aac008723c */ /* 0x040fe20000041808 */
[----:B------:R-:W2:Y:S07]  /*6ee0*/  LDSM.16.M88.4 R168, [R202+0x7800] ;  /* 0x00780000caa8783b */ /* 0x000eae0000000200 */
[C---:B-1----:R-:W-:Y:S08]  /*6ef0*/  HMMA.16816.F32.BF16 R12, R192.reuse, R144, R12 ;  /* 0x00000090c00c723c */ /* 0x042ff0000004180c */
[C---:B------:R-:W-:Y:S01]  /*6f00*/  HMMA.16816.F32.BF16 R16, R192.reuse, R146, R16 ;  /* 0x00000092c010723c */ /* 0x040fe20000041810 */
[----:B------:R-:W1:Y:S07]  /*6f10*/  LDSM.16.M88.4 R144, [R201] ;  /* 0x00000000c990783b */ /* 0x000e6e0000000200 */
        /* <DEDUP_REMOVED lines=13> */
[C---:B------:R-:W-:Y:S01]  /*6ff0*/  HMMA.16816.F32.BF16 R56, R192.reuse, R166, R56 ;  /* 0x000000a6c038723c */ /* 0x040fe20000041838 */
[----:B------:R-:W2:Y:S07]  /*7000*/  LDSM.16.M88.4 R164, [R201+0x2800] ;  /* 0x00280000c9a4783b */ /* 0x000eae0000000200 */
[C---:B------:R-:W-:Y:S08]  /*7010*/  HMMA.16816.F32.BF16 R60, R192.reuse, R168, R60 ;  /* 0x000000a8c03c723c */ /* 0x040ff0000004183c */
[----:B------:R-:W-:Y:S01]  /*7020*/  HMMA.16816.F32.BF16 R64, R192, R170, R64 ;  /* 0x000000aac040723c */ /* 0x000fe20000041840 */
[----:B------:R-:W2:Y:S07]  /*7030*/  LDSM.16.M88.4 R168, [R201+0x3000] ;  /* 0x00300000c9a8783b */ /* 0x000eae0000000200 */
[C---:B-1----:R-:W-:Y:S08]  /*7040*/  HMMA.16816.F32.BF16 R4, R196.reuse, R144, R4 ;  /* 0x00000090c404723c */ /* 0x042ff00000041804 */
[C---:B------:R-:W-:Y:S01]  /*7050*/  HMMA.16816.F32.BF16 R8, R196.reuse, R146, R8 ;  /* 0x00000092c408723c */ /* 0x040fe20000041808 */
[----:B------:R-:W1:Y:S01]  /*7060*/  LDSM.16.M88.4 R144, [R201+0x3800] ;  /* 0x00380000c990783b */ /* 0x000e620000000200 */
[----:B------:R-:W-:Y:S06]  /*7070*/  DEPBAR.LE SB0, 0x0 ;  /* 0x000080000000791a */ /* 0x000fec0000000000 */
[C---:B---3--:R-:W-:Y:S01]  /*7080*/  HMMA.16816.F32.BF16 R12, R196.reuse, R148, R12 ;  /* 0x00000094c40c723c */ /* 0x048fe2000004180c */
[----:B------:R-:W-:Y:S07]  /*7090*/  BAR.SYNC.DEFER_BLOCKING 0x0 ;  /* 0x0000000000007b1d */ /* 0x000fee0000010000 */
        /* <DEDUP_REMOVED lines=8> */
[C---:B------:R-:W-:Y:S08]  /*7120*/  HMMA.16816.F32.BF16 R48, R196.reuse, R166, R48 ;  /* 0x000000a6c430723c */ /* 0x040ff00000041830 */
[C---:B------:R-:W-:Y:S08]  /*7130*/  HMMA.16816.F32.BF16 R52, R196.reuse, R168, R52 ;  /* 0x000000a8c434723c */ /* 0x040ff00000041834 */
[C---:B------:R-:W-:Y:S08]  /*7140*/  HMMA.16816.F32.BF16 R56, R196.reuse, R170, R56 ;  /* 0x000000aac438723c */ /* 0x040ff00000041838 */
[C---:B-1----:R-:W-:Y:S08]  /*7150*/  HMMA.16816.F32.BF16 R60, R196.reuse, R144, R60 ;  /* 0x00000090c43c723c */ /* 0x042ff0000004183c */
[----:B------:R-:W-:Y:S01]  /*7160*/  HMMA.16816.F32.BF16 R64, R196, R146, R64 ;  /* 0x00000092c440723c */ /* 0x000fe20000041840 */
[----:B------:R-:W-:Y:S07]  /*7170*/  @!UPT UIADD3 URZ, URZ, URZ, URZ ;  /* 0x0000003f3f3ff290 */ /* 0x000fee000fffe03f */
[----:B------:R-:W-:-:S11]  /*7180*/  @!P0 BRA `(.L_x_1871) ;  /* 0x000005e000008947 */ /* 0x000fd60003800000 */
[----:B------:R-:W-:Y:S01]  /*7190*/  SHF.R.S32.HI R144, RZ, 0x1f, R234 ;  /* 0x0000001fff907819 */ /* 0x000fe200000114ea */
[----:B------:R-:W1:Y:S01]  /*71a0*/  S2R R68, SR_TID.X ;  /* 0x0000000000447919 */ /* 0x000e620000002100 */
[----:B------:R-:W-:Y:S01]  /*71b0*/  SHF.R.S32.HI R145, RZ, 0x1f, R233 ;  /* 0x0000001fff917819 */ /* 0x000fe200000114e9 */
[----:B------:R-:W-:Y:S01]  /*71c0*/  IMAD.MOV.U32 R230, RZ, RZ, RZ ;  /* 0x000000ffffe67224 */ /* 0x000fe200078e00ff */
[C---:B------:R-:W-:Y:S01]  /*71d0*/  SHF.L.U64.HI R144, R234.reuse, 0x1, R144 ;  /* 0x00000001ea907819 */ /* 0x040fe20000010290 */
[----:B------:R-:W-:Y:S02]  /*71e0*/  IMAD.SHL.U32 R151, R234, 0x2, RZ ;  /* 0x00000002ea977824 */ /* 0x000fe400078e00ff */
[----:B------:R-:W-:Y:S02]  /*71f0*/  IMAD.SHL.U32 R150, R233, 0x2, RZ ;  /* 0x00000002e9967824 */ /* 0x000fe400078e00ff */
[----:B------:R-:W2:Y:S04]  /*7200*/  LDL R2, [R1+0x10] ;  /* 0x0000100001027983 */ /* 0x000ea80000100800 */
[----:B------:R-:W3:Y:S06]  /*7210*/  LDL.64 R238, [R1+0x20] ;  /* 0x0000200001ee7983 */ /* 0x000eec0000100a00 */
[----:B------:R-:W4:Y:S01]  /*7220*/  LDL.64 R236, [R1+0x18] ;  /* 0x0000180001ec7983 */ /* 0x000f220000100a00 */
[--C-:B-1----:R-:W-:Y:S05]  /*7230*/  SHF.R.S32.HI R0, RZ, 0x1f, R68.reuse ;  /* 0x0000001fff007819 */ /* 0x102fea0000011444 */
[----:B------:R-:W5:Y:S01]  /*7240*/  LDL R228, [R1+0x14] ;  /* 0x0000140001e47983 */ /* 0x000f620000100800 */
[----:B------:R-:W-:Y:S02]  /*7250*/  SHF.R.S32.HI R3, RZ, 0x1f, R68 ;  /* 0x0000001fff037819 */ /* 0x000fe40000011444 */
[-C--:B------:R-:W-:Y:S02]  /*7260*/  LEA.HI R0, R0, R68.reuse, RZ, 0x3 ;  /* 0x0000004400007211 */ /* 0x080fe400078f18ff */
[----:B------:R-:W-:Y:S02]  /*7270*/  LEA.HI R3, R3, R68, RZ, 0x3 ;  /* 0x0000004403037211 */ /* 0x000fe400078f18ff */
[----:B------:R-:W-:Y:S02]  /*7280*/  LOP3.LUT R0, R0, 0xfffffff8, RZ, 0xc0, !PT ;  /* 0xfffffff800007812 */ /* 0x000fe400078ec0ff */
[----:B------:R-:W-:Y:S03]  /*7290*/  SHF.R.S32.HI R3, RZ, 0x3, R3 ;  /* 0x00000003ff037819 */ /* 0x000fe60000011403 */
[----:B------:R-:W-:Y:S02]  /*72a0*/  IMAD.IADD R0, R68, 0x1, -R0 ;  /* 0x0000000144007824 */ /* 0x000fe400078e0a00 */
[----:B------:R-:W4:Y:S02]  /*72b0*/  LDL R68, [R1+0x30] ;  /* 0x0000300001447983 */ /* 0x000f240000100800 */
        /* <DEDUP_REMOVED lines=28> */
[----:B------:R1:W2:Y:S02]  /*7480*/  SHFL.IDX PT, R145, R0, RZ, 0x181f ;  /* 0x00181fff00917589 */ /* 0x0002a400000e0000 */
.L_x_1905:
        /* <DEDUP_REMOVED lines=31> */
.L_x_1906:
        /* <DEDUP_REMOVED lines=15> */
.L_x_1871:
[----:B------:R-:W-:Y:S05]  /*7770*/  BSYNC B0 ;  /* 0x0000000000007941 */ /* 0x000fea0003800000 */
.L_x_1870:
[----:B------:R-:W-:Y:S01]  /*7780*/  MOV R69, 0xffffff80 ;  /* 0xffffff8000457802 */ /* 0x000fe20000000f00 */
[----:B-1----:R-:W2:Y:S04]  /*7790*/  LDL R3, [R1+0x8] ;  /* 0x0000080001037983 */ /* 0x002ea80000100800 */
[----:B------:R-:W3:Y:S01]  /*77a0*/  LDL R2, [R1+0x38] ;  /* 0x0000380001027983 */ /* 0x000ee20000100800 */
[----:B------:R-:W-:Y:S03]  /*77b0*/  IMAD R69, R232, R69, 0x1 ;  /* 0x00000001e8457424 */ /* 0x000fe600078e0245 */
[----:B------:R-:W0:Y:S01]  /*77c0*/  LDGDEPBAR ;  /* 0x00000000000079af */ /* 0x000e220000000000 */
[----:B--2---:R-:W-:Y:S01]  /*77d0*/  MOV R68, R3 ;  /* 0x0000000300447202 */ /* 0x004fe20000000f00 */
[----:B------:R-:W-:Y:S01]  /*77e0*/  @P4 IMAD.HI.U32 R0, R3, c[0x0][0x2c8], RZ ;  /* 0x0000b20003004a27 */ /* 0x000fe200078e00ff */
[----:B---3--:R-:W-:Y:S04]  /*77f0*/  IADD3 R69, -R2, R69, RZ ;  /* 0x0000004502457210 */ /* 0x008fe80007ffe1ff */
[----:B------:R-:W-:Y:S02]  /*7800*/  @P4 SHF.R.U32.HI R68, RZ, c[0x0][0x2cc], R0 ;  /* 0x0000b300ff444a19 */ /* 0x000fe40000011600 */
[----:B------:R-:W-:Y:S05]  /*7810*/  MOV R0, c[0x0][0x2ac] ;  /* 0x0000ab0000007a02 */ /* 0x000fea0000000f00 */
[----:B------:R-:W-:Y:S05]  /*7820*/  IMAD R69, R0, c[0x0][0x1d0], R69 ;  /* 0x0000740000457a24 */ /* 0x000fea00078e0245 */
[----:B------:R-:W-:Y:S01]  /*7830*/  IADD3 R69, R69, -c[0x0][0x168], RZ ;  /* 0x80005a0045457a10 */ /* 0x000fe20007ffe0ff */
[----:B------:R-:W-:-:S05]  /*7840*/  BRA.DIV ~URZ, `(.L_x_1874) ;  /* 0x00009f827f007947 */ /* 0x000fca000b800000 */
[----:B------:R1:W2:Y:S02]  /*7850*/  SHFL.IDX PT, R0, R68, RZ, 0x1c1f ;  /* 0x001c1fff44007589 */ /* 0x0002a400000e0000 */
.L_x_1907:
        /* <DEDUP_REMOVED lines=73> */
[----:B------:R-:W-:Y:S02]  /*7cf0*/  FSEL R12, R7, -INF , P5 ;  /* 0xff800000070c7808 */ /* 0x000fe40002800000 */
[----:B------:R-:W-:Y:S02]  /*7d00*/  FSEL R10, R10, -INF , P2 ;  /* 0xff8000000a0a7808 */ /* 0x000fe40001000000 */
[----:B------:R-:W-:Y:S02]  /*7d10*/  FSEL R11, R11, -INF , P0 ;  /* 0xff8000000b0b7808 */ /* 0x000fe40000000000 */
[C---:B------:R-:W-:Y:S02]  /*7d20*/  ISETP.GT.AND P6, PT, R0.reuse, 0x10, PT ;  /* 0x000000100000780c */ /* 0x040fe40003fc4270 */
        /* <DEDUP_REMOVED lines=119> */
[----:B------:R-:W-:Y:S04]  /*84a0*/  FMNMX.FTZ R68, R62, R68, !PT ;  /* 0x000000443e447209 */ /* 0x000fe80007810000 */
[----:B------:R-:W-:Y:S04]  /*84b0*/  FMNMX.FTZ R68, R63, R68, !PT ;  /* 0x000000443f447209 */ /* 0x000fe80007810000 */
[----:B------:R-:W-:Y:S04]  /*84c0*/  FMNMX.FTZ R68, R66, R68, !PT ;  /* 0x0000004442447209 */ /* 0x000fe80007810000 */
[----:B------:R-:W-:Y:S05]  /*84d0*/  FMNMX.FTZ R68, R67, R68, !PT ;  /* 0x0000004443447209 */ /* 0x000fea0007810000 */
[----:B------:R-:W1:Y:S02]  /*84e0*/  SHFL.BFLY PT, R0, R68, 0x2, 0x1f ;  /* 0x0c401f0044007f89 */ /* 0x000e6400000e0000 */
[----:B-1----:R-:W-:Y:S06]  /*84f0*/  FMNMX.FTZ R68, R68, R0, !PT ;  /* 0x0000000044447209 */ /* 0x002fec0007810000 */
[----:B------:R1:W2:Y:S02]  /*8500*/  SHFL.BFLY PT, R0, R68, 0x1, 0x1f ;  /* 0x0c201f0044007f89 */ /* 0x0002a400000e0000 */
.L_x_1908:
[----:B------:R-:W3:Y:S01]  /*8510*/  LDL.LU R147, [R1] ;  /* 0x0000000001937983 */ /* 0x000ee20000300800 */
        /* <DEDUP_REMOVED lines=28> */
[--C-:B------:R-:W-:Y:S01]  /*86e0*/  FFMA.FTZ R57, R57, c[0x0][0x2d0], -R2.reuse ;  /* 0x0000b40039397a23 */ /* 0x100fe20000010802 */
[----:B------:R5:W1:Y:S01]  /*86f0*/  MUFU.EX2 R146, R6 ;  /* 0x0000000600927308 */ /* 0x000a620000000800 */
        /* <DEDUP_REMOVED lines=14> */
[----:B------:R-:W-:Y:S06]  /*87e0*/  FFMA.FTZ R8, R8, c[0x0][0x2d0], -R2 ;  /* 0x0000b40008087a23 */ /* 0x000fec0000010802 */
[----:B------:R-:W1:Y:S01]  /*87f0*/  MUFU.EX2 R8, R8 ;  /* 0x0000000800087308 */ /* 0x000e620000000800 */
[C---:B--2---:R-:W-:Y:S01]  /*8800*/  FFMA.FTZ R2, R0.reuse, R247, R4 ;  /* 0x000000f700027223 */ /* 0x044fe20000010004 */
[----:B----4-:R-:W-:Y:S01]  /*8810*/  F2FP.BF16.PACK_AB R144, R5, R4 ;  /* 0x000000040590723e */ /* 0x010fe200000010ff */
[----:B------:R-:W-:Y:S02]  /*8820*/  FMUL.FTZ R4, R3, c[0x0][0x2d0] ;  /* 0x0000b40003047a20 */ /* 0x000fe40000410000 */
[----:B------:R-:W-:Y:S01]  /*8830*/  FADD.FTZ R7, R5, R2 ;  /* 0x0000000205077221 */ /* 0x000fe20000010000 */
[----:B------:R-:W-:Y:S01]  /*8840*/  FSEL R2, R3, RZ, P0 ;  /* 0x000000ff03027208 */ /* 0x000fe20000000000 */
[----:B------:R-:W-:Y:S01]  /*8850*/  FMUL.FTZ R13, R0, R125 ;  /* 0x0000007d000d7220 */ /* 0x000fe20000410000 */
[----:B------:R-:W-:Y:S01]  /*8860*/  FSEL R4, R4, RZ, P0 ;  /* 0x000000ff04047208 */ /* 0x000fe20000000000 */
[----:B------:R-:W-:Y:S01]  /*8870*/  FMUL.FTZ R16, R0, R120 ;  /* 0x0000007800107220 */ /* 0x000fe20000410000 */
[----:B------:R-:W-:Y:S01]  /*8880*/  MOV R120, R64 ;  /* 0x0000004000787202 */ /* 0x000fe20000000f00 */
[----:B------:R-:W-:Y:S01]  /*8890*/  FADD.FTZ R2, -R2, R71 ;  /* 0x0000004702027221 */ /* 0x000fe20000010100 */
[----:B------:R-:W-:Y:S01]  /*88a0*/  MOV R125, R65 ;  /* 0x00000041007d7202 */ /* 0x000fe20000000f00 */
[--C-:B------:R-:W-:Y:S01]  /*88b0*/  FFMA.FTZ R5, R9, c[0x0][0x2d0], -R4.reuse ;  /* 0x0000b40009057a23 */ /* 0x100fe20000010804 */
[----:B------:R-:W-:Y:S01]  /*88c0*/  MUFU.EX2 R71, R154 ;  /* 0x0000009a00477308 */ /* 0x000fe20000000800 */
[----:B------:R-:W-:Y:S02]  /*88d0*/  FMUL.FTZ R2, R2, c[0x0][0x2d0] ;  /* 0x0000b40002027a20 */ /* 0x000fe40000410000 */
[--C-:B-----5:R-:W-:Y:S02]  /*88e0*/  FFMA.FTZ R6, R12, c[0x0][0x2d0], -R4.reuse ;  /* 0x0000b4000c067a23 */ /* 0x120fe40000010804 */
[--C-:B------:R-:W-:Y:S02]  /*88f0*/  FFMA.FTZ R66, R66, c[0x0][0x2d0], -R4.reuse ;  /* 0x0000b40042427a23 */ /* 0x100fe40000010804 */
[--C-:B------:R-:W-:Y:S02]  /*8900*/  FFMA.FTZ R67, R67, c[0x0][0x2d0], -R4.reuse ;  /* 0x0000b40043437a23 */ /* 0x100fe40000010804 */
[--C-:B-1----:R-:W-:Y:S01]  /*8910*/  FFMA.FTZ R68, R10, c[0x0][0x2d0], -R4.reuse ;  /* 0x0000b4000a447a23 */ /* 0x102fe20000010804 */
[----:B------:R-:W1:Y:S01]  /*8920*/  MUFU.EX2 R2, R2 ;  /* 0x0000000200027308 */ /* 0x000e620000000800 */
        /* <DEDUP_REMOVED lines=31> */
[----:B------:R-:W-:Y:S02]  /*8b20*/  FFMA.FTZ R165, R31, c[0x0][0x2d0], -R4 ;  /* 0x0000b4001fa57a23 */ /* 0x000fe40000010804 */
[----:B------:R-:W-:Y:S01]  /*8b30*/  FADD.FTZ R4, R146, R7 ;  /* 0x0000000792047221 */ /* 0x000fe20000010000 */
[----:B------:R-:W-:Y:S01]  /*8b40*/  F2FP.BF16.PACK_AB R146, R8, R146 ;  /* 0x000000920892723e */ /* 0x000fe200000010ff */
[C---:B------:R-:W-:Y:S02]  /*8b50*/  FMUL.FTZ R64, R0.reuse, R72 ;  /* 0x0000004800407220 */ /* 0x040fe40000410000 */
[----:B------:R-:W-:Y:S01]  /*8b60*/  FMUL.FTZ R65, R0, R73 ;  /* 0x0000004900417220 */ /* 0x000fe20000410000 */
[----:B------:R-:W-:Y:S01]  /*8b70*/  MUFU.EX2 R158, R158 ;  /* 0x0000009e009e7308 */ /* 0x000fe20000000800 */
[----:B------:R-:W-:Y:S02]  /*8b80*/  FADD.FTZ R148, R8, R4 ;  /* 0x0000000408947221 */ /* 0x000fe40000010000 */
[----:B------:R-:W-:Y:S01]  /*8b90*/  FMUL.FTZ R8, R0, R128 ;  /* 0x0000008000087220 */ /* 0x000fe20000410000 */
[----:B------:R-:W-:Y:S01]  /*8ba0*/  MOV R128, R66 ;  /* 0x0000004200807202 */ /* 0x000fe20000000f00 */
[----:B-1----:R-:W-:Y:S02]  /*8bb0*/  FMUL.FTZ R66, R2, R74 ;  /* 0x0000004a02427220 */ /* 0x002fe40000410000 */
[C---:B------:R-:W-:Y:S02]  /*8bc0*/  FMUL.FTZ R20, R0.reuse, R116 ;  /* 0x0000007400147220 */ /* 0x040fe40000410000 */
[C---:B------:R-:W-:Y:S01]  /*8bd0*/  FMUL.FTZ R32, R0.reuse, R104 ;  /* 0x0000006800207220 */ /* 0x040fe20000410000 */
[----:B------:R-:W-:Y:S01]  /*8be0*/  MUFU.EX2 R116, R70 ;  /* 0x0000004600747308 */ /* 0x000fe20000000800 */
[----:B------:R-:W-:Y:S02]  /*8bf0*/  FMUL.FTZ R4, R0, R132 ;  /* 0x0000008400047220 */ /* 0x000fe40000410000 */
[C---:B------:R-:W-:Y:S02]  /*8c00*/  FMUL.FTZ R10, R2.reuse, R130 ;  /* 0x00000082020a7220 */ /* 0x040fe40000410000 */
[----:B------:R-:W-:Y:S02]  /*8c10*/  FMUL.FTZ R11, R2, R131 ;  /* 0x00000083020b7220 */ /* 0x000fe40000410000 */
[C---:B------:R-:W-:Y:S01]  /*8c20*/  FMUL.FTZ R9, R0.reuse, R129 ;  /* 0x0000008100097220 */ /* 0x040fe20000410000 */
[----:B------:R-:W-:Y:S01]  /*8c30*/  MOV R129, R63 ;  /* 0x0000003f00817202 */ /* 0x000fe20000000f00 */
[----:B------:R-:W-:Y:S01]  /*8c40*/  FMUL.FTZ R12, R0, R124 ;  /* 0x0000007c000c7220 */ /* 0x000fe20000410000 */
[----:B------:R-:W1:Y:S01]  /*8c50*/  MUFU.EX2 R104, R68 ;  /* 0x0000004400687308 */ /* 0x000e620000000800 */
[C---:B------:R-:W-:Y:S01]  /*8c60*/  FMUL.FTZ R14, R2.reuse, R126 ;  /* 0x0000007e020e7220 */ /* 0x040fe20000410000 */
[----:B------:R-:W-:Y:S01]  /*8c70*/  MOV R124, R62 ;  /* 0x0000003e007c7202 */ /* 0x000fe20000000f00 */
[C---:B------:R-:W-:Y:S02]  /*8c80*/  FMUL.FTZ R15, R2.reuse, R127 ;  /* 0x0000007f020f7220 */ /* 0x040fe40000410000 */
[C---:B------:R-:W-:Y:S02]  /*8c90*/  FMUL.FTZ R18, R2.reuse, R122 ;  /* 0x0000007a02127220 */ /* 0x040fe40000410000 */
[----:B------:R-:W-:Y:S02]  /*8ca0*/  FMUL.FTZ R19, R2, R123 ;  /* 0x0000007b02137220 */ /* 0x000fe40000410000 */
[C---:B------:R-:W-:Y:S01]  /*8cb0*/  FMUL.FTZ R17, R0.reuse, R121 ;  /* 0x0000007900117220 */ /* 0x040fe20000410000 */
[----:B------:R-:W-:Y:S01]  /*8cc0*/  MOV R121, R61 ;  /* 0x0000003d00797202 */ /* 0x000fe20000000f00 */
[----:B------:R-:W-:Y:S01]  /*8cd0*/  FMUL.FTZ R21, R0, R117 ;  /* 0x0000007500157220 */ /* 0x000fe20000410000 */
[----:B------:R-:W-:Y:S01]  /*8ce0*/  MOV R117, R60 ;  /* 0x0000003c00757202 */ /* 0x000fe20000000f00 */
[C---:B------:R-:W-:Y:S01]  /*8cf0*/  FMUL.FTZ R22, R2.reuse, R118 ;  /* 0x0000007602167220 */ /* 0x040fe20000410000 */
[----:B------:R-:W-:Y:S01]  /*8d00*/  MUFU.EX2 R157, R157 ;  /* 0x0000009d009d7308 */ /* 0x000fe20000000800 */
        /* <DEDUP_REMOVED lines=8> */
[----:B------:R-:W-:Y:S01]  /*8d90*/  MUFU.EX2 R166, R166 ;  /* 0x000000a600a67308 */ /* 0x000fe20000000800 */
[----:B------:R-:W-:Y:S02]  /*8da0*/  FMUL.FTZ R29, R0, R109 ;  /* 0x0000006d001d7220 */ /* 0x000fe40000410000 */
[C---:B------:R-:W-:Y:S02]  /*8db0*/  FMUL.FTZ R30, R2.reuse, R110 ;  /* 0x0000006e021e7220 */ /* 0x040fe40000410000 */
        /* <DEDUP_REMOVED lines=16> */
[----:B------:R-:W-:Y:S01]  /*8ec0*/  LDSM.16.MT88.4 R96, [R205+0x6800] ;  /* 0x00680000cd60783b */ /* 0x000fe20000004200 */
[----:B------:R-:W-:Y:S01]  /*8ed0*/  FMUL.FTZ R45, R0, R93 ;  /* 0x0000005d002d7220 */ /* 0x000fe20000410000 */
[----:B------:R-:W-:Y:S01]  /*8ee0*/  MUFU.EX2 R173, R173 ;  /* 0x000000ad00ad7308 */ /* 0x000fe20000000800 */
[C---:B------:R-:W-:Y:S02]  /*8ef0*/  FMUL.FTZ R46, R2.reuse, R94 ;  /* 0x0000005e022e7220 */ /* 0x040fe40000410000 */
[----:B------:R-:W-:Y:S02]  /*8f00*/  FMUL.FTZ R47, R2, R95 ;  /* 0x0000005f022f7220 */ /* 0x000fe40000410000 */
[C---:B------:R-:W-:Y:S01]  /*8f10*/  FMUL.FTZ R48, R0.reuse, R88 ;  /* 0x0000005800307220 */ /* 0x040fe20000410000 */
[----:B------:R-:W-:Y:S01]  /*8f20*/  LDSM.16.MT88.4 R92, [R205+0x2000] ;  /* 0x00200000cd5c783b */ /* 0x000fe20000004200 */
[----:B------:R-:W-:Y:S02]  /*8f30*/  FMUL.FTZ R49, R0, R89 ;  /* 0x0000005900317220 */ /* 0x000fe40000410000 */
[C---:B------:R-:W-:Y:S01]  /*8f40*/  FMUL.FTZ R50, R2.reuse, R90 ;  /* 0x0000005a02327220 */ /* 0x040fe20000410000 */
[----:B------:R-:W-:Y:S01]  /*8f50*/  MUFU.EX2 R174, R174 ;  /* 0x000000ae00ae7308 */ /* 0x000fe20000000800 */
[----:B------:R-:W-:Y:S02]  /*8f60*/  FMUL.FTZ R51, R2, R91 ;  /* 0x0000005b02337220 */ /* 0x000fe40000410000 */
[C---:B------:R-:W-:Y:S01]  /*8f70*/  FMUL.FTZ R52, R0.reuse, R84 ;  /* 0x0000005400347220 */ /* 0x040fe20000410000 */
[----:B------:R-:W-:Y:S01]  /*8f80*/  LDSM.16.MT88.4 R88, [R205+0x1800] ;  /* 0x00180000cd58783b */ /* 0x000fe20000004200 */
        /* <DEDUP_REMOVED lines=14> */
[C---:B------:R-:W-:Y:S03]  /*9070*/  FMUL.FTZ R63, R2.reuse, R79 ;  /* 0x0000004f023f7220 */ /* 0x040fe60000410000 */
[----:B------:R-:W-:Y:S04]  /*9080*/  LDSM.16.MT88.4 R76, [R203+0x800] ;  /* 0x00080000cb4c783b */ /* 0x000fe80000004200 */
[----:B------:R-:W-:Y:S10]  /*9090*/  MUFU.EX2 R239, R239 ;  /* 0x000000ef00ef7308 */ /* 0x000ff40000000800 */
[----:B------:R-:W-:Y:S01]  /*90a0*/  MUFU.EX2 R240, R240 ;  /* 0x000000f000f07308 */ /* 0x000fe20000000800 */
[----:B---3--:R-:W-:Y:S01]  /*90b0*/  FFMA.FTZ R5, R2, R147, R145 ;  /* 0x0000009302057223 */ /* 0x008fe20000010091 */
[----:B-1----:R-:W-:Y:S02]  /*90c0*/  F2FP.BF16.PACK_AB R147, R116, R104 ;  /* 0x000000687493723e */ /* 0x002fe400000010ff */
[C---:B------:R-:W-:Y:S01]  /*90d0*/  F2FP.BF16.PACK_AB R145, R6.reuse, R145 ;  /* 0x000000910691723e */ /* 0x040fe200000010ff */
[----:B------:R-:W-:Y:S02]  /*90e0*/  FADD.FTZ R7, R6, R5 ;  /* 0x0000000506077221 */ /* 0x000fe40000010000 */
[----:B------:R-:W-:Y:S01]  /*90f0*/  FMUL.FTZ R5, R0, R133 ;  /* 0x0000008500057220 */ /* 0x000fe20000410000 */
[----:B------:R-:W-:Y:S01]  /*9100*/  MOV R133, R67 ;  /* 0x0000004300857202 */ /* 0x000fe20000000f00 */
[C---:B------:R-:W-:Y:S01]  /*9110*/  FMUL.FTZ R67, R2.reuse, R75 ;  /* 0x0000004b02437220 */ /* 0x040fe20000410000 */
[----:B------:R-:W-:Y:S01]  /*9120*/  MOV R132, R7 ;  /* 0x0000000700847202 */ /* 0x000fe20000000f00 */
[----:B------:R-:W1:Y:S01]  /*9130*/  LDSM.16.MT88.4 R72, [R203] ;  /* 0x00000000cb48783b */ /* 0x000e620000004200 */
[C---:B------:R-:W-:Y:S01]  /*9140*/  FMUL.FTZ R6, R2.reuse, R134 ;  /* 0x0000008602067220 */ /* 0x040fe20000410000 */
[----:B------:R-:W-:Y:S01]  /*9150*/  MUFU.EX2 R241, R241 ;  /* 0x000000f100f17308 */ /* 0x000fe20000000800 */
[----:B------:R-:W-:Y:S09]  /*9160*/  FMUL.FTZ R7, R2, R135 ;  /* 0x0000008702077220 */ /* 0x000ff20000410000 */
[----:B------:R2:W-:Y:S10]  /*9170*/  MUFU.EX2 R2, R155 ;  /* 0x0000009b00027308 */ /* 0x0005f40000000800 */
[----:B------:R-:W-:Y:S10]  /*9180*/  MUFU.EX2 R154, R242 ;  /* 0x000000f2009a7308 */ /* 0x000ff40000000800 */
[----:B------:R-:W3:Y:S01]  /*9190*/  MUFU.EX2 R68, R156 ;  /* 0x0000009c00447308 */ /* 0x000ee20000000800 */
[----:B--2---:R-:W2:Y:S01]  /*91a0*/  LDL R155, [R1+0xc] ;  /* 0x00000c00019b7983 */ /* 0x004ea20000100800 */
[C---:B-1----:R-:W-:Y:S08]  /*91b0*/  HMMA.16816.F32.BF16 R4, R144.reuse, R72, R4 ;  /* 0x000000489004723c */ /* 0x042ff00000041804 */
[----:B------:R-:W1:Y:S01]  /*91c0*/  MUFU.EX2 R70, R153 ;  /* 0x0000009900467308 */ /* 0x000e620000000800 */
[C---:B------:R-:W-:Y:S01]  /*91d0*/  HMMA.16816.F32.BF16 R8, R144.reuse, R74, R8 ;  /* 0x0000004a9008723c */ /* 0x040fe20000041808 */
[----:B------:R-:W4:Y:S08]  /*91e0*/  LDSM.16.MT88.4 R72, [R205] ;  /* 0x00000000cd48783b */ /* 0x000f300000004200 */
[----:B------:R-:W-:Y:S03]  /*91f0*/  MUFU.EX2 R153, R247 ;  /* 0x000000f700997308 */ /* 0x000fe60000000800 */
[----:B---3--:R-:W-:Y:S04]  /*9200*/  FADD.FTZ R0, R68, R148 ;  /* 0x0000009444007221 */ /* 0x008fe80000010000 */
[----:B------:R-:W-:Y:S03]  /*9210*/  FADD.FTZ R0, R2, R0 ;  /* 0x0000000002007221 */ /* 0x000fe60000010000 */
[----:B------:R-:W-:Y:S01]  /*9220*/  MUFU.EX2 R148, R129 ;  /* 0x0000008100947308 */ /* 0x000fe20000000800 */
[----:B------:R-:W-:Y:S04]  /*9230*/  FADD.FTZ R0, R71, R0 ;  /* 0x0000000047007221 */ /* 0x000fe80000010000 */
[----:B-1----:R-:W-:Y:S05]  /*9240*/  FADD.FTZ R0, R70, R0 ;  /* 0x0000000046007221 */ /* 0x002fea0000010000 */
[----:B------:R-:W-:Y:S10]  /*9250*/  MUFU.EX2 R111, R150 ;  /* 0x00000096006f7308 */ /* 0x000ff40000000800 */
[----:B------:R-:W-:Y:S01]  /*9260*/  MUFU.EX2 R150, R252 ;  /* 0x000000fc00967308 */ /* 0x000fe20000000800 */
[C---:B----4-:R-:W-:Y:S09]  /*9270*/  HMMA.16816.F32.BF16 R12, R144.reuse, R72, R12 ;  /* 0x00000048900c723c */ /* 0x050ff2000004180c */
[----:B------:R-:W1:Y:S01]  /*9280*/  MUFU.EX2 R110, R149 ;  /* 0x00000095006e7308 */ /* 0x000e620000000800 */
[C---:B------:R-:W-:Y:S01]  /*9290*/  HMMA.16816.F32.BF16 R16, R144.reuse, R74, R16 ;  /* 0x0000004a9010723c */ /* 0x040fe20000041810 */
[----:B------:R-:W3:Y:S08]  /*92a0*/  LDSM.16.MT88.4 R72, [R204] ;  /* 0x00000000cc48783b */ /* 0x000ef00000004200 */
[----:B------:R-:W-:Y:S10]  /*92b0*/  MUFU.EX2 R109, R151 ;  /* 0x00000097006d7308 */ /* 0x000ff40000000800 */
[----:B------:R-:W-:Y:S10]  /*92c0*/  MUFU.EX2 R151, R250 ;  /* 0x000000fa00977308 */ /* 0x000ff40000000800 */
[----:B------:R-:W4:Y:S10]  /*92d0*/  MUFU.EX2 R108, R152 ;  /* 0x00000098006c7308 */ /* 0x000f340000000800 */
[----:B------:R-:W-:Y:S01]  /*92e0*/  MUFU.EX2 R152, R248 ;  /* 0x000000f800987308 */ /* 0x000fe20000000800 */
[C---:B---3--:R-:W-:Y:S09]  /*92f0*/  HMMA.16816.F32.BF16 R20, R144.reuse, R72, R20 ;  /* 0x000000489014723c */ /* 0x048ff20000041814 */
[----:B------:R-:W3:Y:S01]  /*9300*/  MUFU.EX2 R149, R124 ;  /* 0x0000007c00957308 */ /* 0x000ee20000000800 */
[C---:B------:R-:W-:Y:S01]  /*9310*/  HMMA.16816.F32.BF16 R24, R144.reuse, R74, R24 ;  /* 0x0000004a9018723c */ /* 0x040fe20000041818 */
[----:B------:R-:W5:Y:S07]  /*9320*/  LDSM.16.MT88.4 R72, [R216] ;  /* 0x00000000d848783b */ /* 0x000f6e0000004200 */
[C---:B-----5:R-:W-:Y:S08]  /*9330*/  HMMA.16816.F32.BF16 R28, R144.reuse, R72, R28 ;  /* 0x00000048901c723c */ /* 0x060ff0000004181c */
[C---:B------:R-:W-:Y:S01]  /*9340*/  HMMA.16816.F32.BF16 R32, R144.reuse, R74, R32 ;  /* 0x0000004a9020723c */ /* 0x040fe20000041820 */
[----:B------:R-:W5:Y:S07]  /*9350*/  LDSM.16.MT88.4 R72, [R203+0x4000] ;  /* 0x00400000cb48783b */ /* 0x000f6e0000004200 */
[C---:B-----5:R-:W-:Y:S08]  /*9360*/  HMMA.16816.F32.BF16 R36, R144.reuse, R72, R36 ;  /* 0x000000489024723c */ /* 0x060ff00000041824 */
[C---:B------:R-:W-:Y:S01]  /*9370*/  HMMA.16816.F32.BF16 R40, R144.reuse, R74, R40 ;  /* 0x0000004a9028723c */ /* 0x040fe20000041828 */
[----:B------:R-:W5:Y:S07]  /*9380*/  LDSM.16.MT88.4 R72, [R205+0x4000] ;  /* 0x00400000cd48783b */ /* 0x000f6e0000004200 */
[C---:B-----5:R-:W-:Y:S08]  /*9390*/  HMMA.16816.F32.BF16 R44, R144.reuse, R72, R44 ;  /* 0x00000048902c723c */ /* 0x060ff0000004182c */
[C---:B------:R-:W-:Y:S01]  /*93a0*/  HMMA.16816.F32.BF16 R48, R144.reuse, R74, R48 ;  /* 0x0000004a9030723c */ /* 0x040fe20000041830 */
[----:B------:R-:W5:Y:S07]  /*93b0*/  LDSM.16.MT88.4 R72, [R204+0x4000] ;  /* 0x00400000cc48783b */ /* 0x000f6e0000004200 */
[C---:B-----5:R-:W-:Y:S03]  /*93c0*/  HMMA.16816.F32.BF16 R52, R144.reuse, R72, R52 ;  /* 0x000000489034723c */ /* 0x060fe60000041834 */
[C---:B--2---:R-:W-:Y:S02]  /*93d0*/  ISETP.GT.AND P0, PT, R232.reuse, R155, PT ;  /* 0x0000009be800720c */ /* 0x044fe40003f04270 */
[----:B------:R-:W-:Y:S03]  /*93e0*/  IADD3 R232, R232, -0x1, RZ ;  /* 0xffffffffe8e87810 */ /* 0x000fe60007ffe0ff */
[C---:B------:R-:W-:Y:S01]  /*93f0*/  HMMA.16816.F32.BF16 R56, R144.reuse, R74, R56 ;  /* 0x0000004a9038723c */ /* 0x040fe20000041838 */
[----:B------:R-:W2:Y:S07]  /*9400*/  LDSM.16.MT88.4 R72, [R206+0x4000] ;  /* 0x00400000ce48783b */ /* 0x000eae0000004200 */
[C---:B--2---:R-:W-:Y:S07]  /*9410*/  HMMA.16816.F32.BF16 R60, R144.reuse, R72, R60 ;  /* 0x00000048903c723c */ /* 0x044fee000004183c */
[----:B------:R-:W-:Y:S01]  /*9420*/  F2FP.BF16.PACK_AB R72, R2, R68 ;  /* 0x000000440248723e */ /* 0x000fe200000010ff */
[----:B------:R-:W-:Y:S01]  /*9430*/  HMMA.16816.F32.BF16 R64, R144, R74, R64 ;  /* 0x0000004a9040723c */ /* 0x000fe20000041840 */
[----:B------:R-:W-:Y:S03]  /*9440*/  MUFU.EX2 R144, R121 ;  /* 0x0000007900907308 */ /* 0x000fe60000000800 */
[----:B-1----:R-:W-:Y:S03]  /*9450*/  F2FP.BF16.PACK_AB R73, R110, R111 ;  /* 0x0000006f6e49723e */ /* 0x002fe600000010ff */
[----:B------:R-:W-:Y:S02]  /*9460*/  F2FP.BF16.PACK_AB R74, R70, R71 ;  /* 0x00000047464a723e */ /* 0x000fe400000010ff */
[----:B----4-:R-:W-:Y:S02]  /*9470*/  F2FP.BF16.PACK_AB R75, R108, R109 ;  /* 0x0000006d6c4b723e */ /* 0x010fe400000010ff */
[----:B------:R-:W1:Y:S01]  /*9480*/  MUFU.EX2 R68, R164 ;  /* 0x000000a400447308 */ /* 0x000e620000000800 */
[----:B---3--:R-:W-:Y:S04]  /*9490*/  F2FP.BF16.PACK_AB R145, R148, R149 ;  /* 0x000000959491723e */ /* 0x008fe800000010ff */
[C---:B------:R-:W-:Y:S05]  /*94a0*/  HMMA.16816.F32.BF16 R4, R72.reuse, R76, R4 ;  /* 0x0000004c4804723c */ /* 0x040fea0000041804 */
[----:B------:R-:W2:Y:S03]  /*94b0*/  MUFU.EX2 R2, R163 ;  /* 0x000000a300027308 */ /* 0x000ea60000000800 */
[C---:B------:R-:W-:Y:S01]  /*94c0*/  HMMA.16816.F32.BF16 R8, R72.reuse, R78, R8 ;  /* 0x0000004e4808723c */ /* 0x040fe20000041808 */
[----:B------:R-:W3:Y:S06]  /*94d0*/  LDSM.16.MT88.4 R76, [R204+0x800] ;  /* 0x00080000cc4c783b */ /* 0x000eec0000004200 */
[----:B------:R-:W4:Y:S01]  /*94e0*/  MUFU.EX2 R71, R162 ;  /* 0x000000a200477308 */ /* 0x000f220000000800 */
[C---:B------:R-:W-:Y:S04]  /*94f0*/  HMMA.16816.F32.BF16 R12, R72.reuse, R80, R12 ;  /* 0x00000050480c723c */ /* 0x040fe8000004180c */
[----:B-1----:R-:W-:Y:S04]  /*9500*/  FADD.FTZ R0, R68, R0 ;  /* 0x0000000044007221 */ /* 0x002fe80000010000 */
[C---:B------:R-:W-:Y:S01]  /*9510*/  HMMA.16816.F32.BF16 R16, R72.reuse, R82, R16 ;  /* 0x000000524810723c */ /* 0x040fe20000041810 */
[----:B------:R-:W1:Y:S01]  /*9520*/  LDSM.16.MT88.4 R80, [R206+0x800] ;  /* 0x00080000ce50783b */ /* 0x000e620000004200 */
[----:B------:R-:W5:Y:S02]  /*9530*/  MUFU.EX2 R70, R161 ;  /* 0x000000a100467308 */ /* 0x000f640000000800 */
[----:B--2---:R-:W-:Y:S08]  /*9540*/  FADD.FTZ R0, R2, R0 ;  /* 0x0000000002007221 */ /* 0x004ff00000010000 */
[----:B------:R-:W-:Y:S01]  /*9550*/  MUFU.EX2 R146, R125 ;  /* 0x0000007d00927308 */ /* 0x000fe20000000800 */
[----:B----4-:R-:W-:Y:S01]  /*9560*/  FADD.FTZ R0, R71, R0 ;  /* 0x0000000047007221 */ /* 0x010fe20000010000 */
[C---:B---3--:R-:W-:Y:S03]  /*9570*/  HMMA.16816.F32.BF16 R20, R72.reuse, R76, R20 ;  /* 0x0000004c4814723c */ /* 0x048fe60000041814 */
[----:B-----5:R-:W-:Y:S05]  /*9580*/  FADD.FTZ R0, R70, R0 ;  /* 0x0000000046007221 */ /* 0x020fea0000010000 */
        /* <DEDUP_REMOVED lines=18> */
[----:B------:R-:W-:Y:S01]  /*96b0*/  F2FP.BF16.PACK_AB R74, R70, R71 ;  /* 0x00000047464a723e */ /* 0x000fe200000010ff */
[----:B------:R-:W3:Y:S02]  /*96c0*/  MUFU.EX2 R68, R172 ;  /* 0x000000ac00447308 */ /* 0x000ee40000000800 */
[----:B------:R-:W-:Y:S02]  /*96d0*/  F2FP.BF16.PACK_AB R73, R157, R158 ;  /* 0x0000009e9d49723e */ /* 0x000fe400000010ff */
[----:B------:R-:W-:Y:S06]  /*96e0*/  F2FP.BF16.PACK_AB R75, R160, R159 ;  /* 0x0000009fa04b723e */ /* 0x000fec00000010ff */
[----:B------:R-:W4:Y:S01]  /*96f0*/  MUFU.EX2 R2, R171 ;  /* 0x000000ab00027308 */ /* 0x000f220000000800 */
[C---:B--2---:R-:W-:Y:S09]  /*9700*/  HMMA.16816.F32.BF16 R4, R72.reuse, R76, R4 ;  /* 0x0000004c4804723c */ /* 0x044ff20000041804 */
[----:B------:R-:W2:Y:S01]  /*9710*/  MUFU.EX2 R71, R170 ;  /* 0x000000aa00477308 */ /* 0x000ea20000000800 */
[C---:B------:R-:W-:Y:S01]  /*9720*/  HMMA.16816.F32.BF16 R8, R72.reuse, R78, R8 ;  /* 0x0000004e4808723c */ /* 0x040fe20000041808 */
[----:B------:R-:W5:Y:S02]  /*9730*/  LDSM.16.MT88.4 R76, [R206+0x1000] ;  /* 0x00100000ce4c783b */ /* 0x000f640000004200 */
[----:B---3--:R-:W-:Y:S06]  /*9740*/  FADD.FTZ R0, R68, R0 ;  /* 0x0000000044007221 */ /* 0x008fec0000010000 */
[----:B------:R-:W3:Y:S01]  /*9750*/  MUFU.EX2 R70, R169 ;  /* 0x000000a900467308 */ /* 0x000ee20000000800 */
[C---:B-1----:R-:W-:Y:S03]  /*9760*/  HMMA.16816.F32.BF16 R12, R72.reuse, R80, R12 ;  /* 0x00000050480c723c */ /* 0x042fe6000004180c */
[----:B----4-:R-:W-:Y:S05]  /*9770*/  FADD.FTZ R0, R2, R0 ;  /* 0x0000000002007221 */ /* 0x010fea0000010000 */
[C---:B------:R-:W-:Y:S01]  /*9780*/  HMMA.16816.F32.BF16 R16, R72.reuse, R82, R16 ;  /* 0x000000524810723c */ /* 0x040fe20000041810 */
[----:B------:R-:W1:Y:S03]  /*9790*/  LDSM.16.MT88.4 R80, [R203+0x5000] ;  /* 0x00500000cb50783b */ /* 0x000e660000004200 */
[----:B--2---:R-:W-:Y:S04]  /*97a0*/  FADD.FTZ R0, R71, R0 ;  /* 0x0000000047007221 */ /* 0x004fe80000010000 */
[C---:B------:R-:W-:Y:S04]  /*97b0*/  HMMA.16816.F32.BF16 R20, R72.reuse, R84, R20 ;  /* 0x000000544814723c */ /* 0x040fe80000041814 */
[----:B---3--:R-:W-:Y:S04]  /*97c0*/  FADD.FTZ R0, R70, R0 ;  /* 0x0000000046007221 */ /* 0x008fe80000010000 */
        /* <DEDUP_REMOVED lines=77> */
[----:B------:R-:W-:Y:S03]  /*9ca0*/  MUFU.EX2 R71, R113 ;  /* 0x0000007100477308 */ /* 0x000fe60000000800 */
[----:B------:R-:W-:Y:S03]  /*9cb0*/  F2FP.BF16.PACK_AB R77, R240, R239 ;  /* 0x000000eff04d723e */ /* 0x000fe600000010ff */
[----:B------:R-:W-:Y:S01]  /*9cc0*/  F2FP.BF16.PACK_AB R78, R2, R68 ;  /* 0x00000044024e723e */ /* 0x000fe200000010ff */
[C---:B-1----:R-:W-:Y:S03]  /*9cd0*/  HMMA.16816.F32.BF16 R36, R72.reuse, R80, R36 ;  /* 0x000000504824723c */ /* 0x042fe60000041824 */
[----:B------:R1:W-:Y:S01]  /*9ce0*/  MUFU.EX2 R2, R112 ;  /* 0x0000007000027308 */ /* 0x0003e20000000800 */
[----:B------:R-:W-:Y:S04]  /*9cf0*/  F2FP.BF16.PACK_AB R79, R154, R241 ;  /* 0x000000f19a4f723e */ /* 0x000fe800000010ff */
[C---:B------:R-:W-:Y:S01]  /*9d00*/  HMMA.16816.F32.BF16 R40, R72.reuse, R82, R40 ;  /* 0x000000524828723c */ /* 0x040fe20000041828 */
[----:B------:R-:W5:Y:S04]  /*9d10*/  LDSM.16.MT88.4 R80, [R203+0x2800] ;  /* 0x00280000cb50783b */ /* 0x000f680000004200 */
[----:B------:R-:W4:Y:S03]  /*9d20*/  MUFU.EX2 R70, R249 ;  /* 0x000000f900467308 */ /* 0x000f260000000800 */
[C---:B---3--:R-:W-:Y:S07]  /*9d30*/  HMMA.16816.F32.BF16 R44, R72.reuse, R84, R44 ;  /* 0x00000054482c723c */ /* 0x048fee000004182c */
[----:B------:R-:W3:Y:S01]  /*9d40*/  MUFU.EX2 R68, R251 ;  /* 0x000000fb00447308 */ /* 0x000ee20000000800 */
[C---:B------:R-:W-:Y:S01]  /*9d50*/  HMMA.16816.F32.BF16 R48, R72.reuse, R86, R48 ;  /* 0x000000564830723c */ /* 0x040fe20000041830 */
[----:B------:R-:W5:Y:S07]  /*9d60*/  LDSM.16.MT88.4 R84, [R205+0x2800] ;  /* 0x00280000cd54783b */ /* 0x000f6e0000004200 */
[C---:B--2---:R-:W-:Y:S01]  /*9d70*/  HMMA.16816.F32.BF16 R52, R72.reuse, R92, R52 ;  /* 0x0000005c4834723c */ /* 0x044fe20000041834 */
[----:B-1----:R-:W-:Y:S03]  /*9d80*/  LDSM.16.MT88.4 R112, [R204+0x3800] ;  /* 0x00380000cc70783b */ /* 0x002fe60000004200 */
[----:B----4-:R-:W-:Y:S04]  /*9d90*/  FADD.FTZ R0, R70, R0 ;  /* 0x0000000046007221 */ /* 0x010fe80000010000 */
[C---:B------:R-:W-:Y:S01]  /*9da0*/  HMMA.16816.F32.BF16 R56, R72.reuse, R94, R56 ;  /* 0x0000005e4838723c */ /* 0x040fe20000041838 */
[----:B------:R-:W1:Y:S03]  /*9db0*/  LDSM.16.MT88.4 R92, [R204+0x2800] ;  /* 0x00280000cc5c783b */ /* 0x000e660000004200 */
[----:B---3--:R-:W-:Y:S04]  /*9dc0*/  FADD.FTZ R0, R68, R0 ;  /* 0x0000000044007221 */ /* 0x008fe80000010000 */
[C---:B------:R-:W-:Y:S04]  /*9dd0*/  HMMA.16816.F32.BF16 R60, R72.reuse, R88, R60 ;  /* 0x00000058483c723c */ /* 0x040fe8000004183c */
[----:B------:R-:W-:Y:S04]  /*9de0*/  FADD.FTZ R0, R71, R0 ;  /* 0x0000000047007221 */ /* 0x000fe80000010000 */
[----:B------:R-:W-:Y:S01]  /*9df0*/  HMMA.16816.F32.BF16 R64, R72, R90, R64 ;  /* 0x0000005a4840723c */ /* 0x000fe20000041840 */
[----:B------:R-:W2:Y:S03]  /*9e00*/  LDSM.16.MT88.4 R72, [R206+0x2800] ;  /* 0x00280000ce48783b */ /* 0x000ea60000004200 */
[----:B------:R-:W-:Y:S04]  /*9e10*/  FADD.FTZ R0, R2, R0 ;  /* 0x0000000002007221 */ /* 0x000fe80000010000 */
[C---:B-----5:R-:W-:Y:S01]  /*9e20*/  HMMA.16816.F32.BF16 R4, R76.reuse, R80, R4 ;  /* 0x000000504c04723c */ /* 0x060fe20000041804 */
[----:B------:R-:W3:Y:S07]  /*9e30*/  LDSM.16.MT88.4 R88, [R203+0x6800] ;  /* 0x00680000cb58783b */ /* 0x000eee0000004200 */
[C---:B------:R-:W-:Y:S01]  /*9e40*/  HMMA.16816.F32.BF16 R8, R76.reuse, R82, R8 ;  /* 0x000000524c08723c */ /* 0x040fe20000041808 */
[----:B------:R-:W4:Y:S07]  /*9e50*/  LDSM.16.MT88.4 R80, [R204+0x6800] ;  /* 0x00680000cc50783b */ /* 0x000f2e0000004200 */
[C---:B------:R-:W-:Y:S08]  /*9e60*/  HMMA.16816.F32.BF16 R12, R76.reuse, R84, R12 ;  /* 0x000000544c0c723c */ /* 0x040ff0000004180c */
[C---:B------:R-:W-:Y:S01]  /*9e70*/  HMMA.16816.F32.BF16 R16, R76.reuse, R86, R16 ;  /* 0x000000564c10723c */ /* 0x040fe20000041810 */
[----:B------:R-:W5:Y:S07]  /*9e80*/  LDSM.16.MT88.4 R84, [R206+0x6800] ;  /* 0x00680000ce54783b */ /* 0x000f6e0000004200 */
        /* <DEDUP_REMOVED lines=9> */
[C---:B---3--:R-:W-:Y:S03]  /*9f20*/  HMMA.16816.F32.BF16 R36, R76.reuse, R88, R36 ;  /* 0x000000584c24723c */ /* 0x048fe60000041824 */
[----:B------:R2:W-:Y:S01]  /*9f30*/  MUFU.EX2 R71, R128 ;  /* 0x0000008000477308 */ /* 0x0005e20000000800 */
[----:B------:R-:W-:Y:S04]  /*9f40*/  F2FP.BF16.PACK_AB R75, R150, R151 ;  /* 0x00000097964b723e */ /* 0x000fe800000010ff */
[C---:B------:R-:W-:Y:S01]  /*9f50*/  HMMA.16816.F32.BF16 R40, R76.reuse, R90, R40 ;  /* 0x0000005a4c28723c */ /* 0x040fe20000041828 */
[----:B------:R-:W3:Y:S04]  /*9f60*/  LDSM.16.MT88.4 R88, [R203+0x3000] ;  /* 0x00300000cb58783b */ /* 0x000ee80000004200 */
[----:B------:R-:W5:Y:S03]  /*9f70*/  MUFU.EX2 R2, R117 ;  /* 0x0000007500027308 */ /* 0x000f660000000800 */
[C---:B------:R-:W-:Y:S01]  /*9f80*/  HMMA.16816.F32.BF16 R44, R76.reuse, R96, R44 ;  /* 0x000000604c2c723c */ /* 0x040fe2000004182c */
[----:B-1----:R-:W-:Y:S06]  /*9f90*/  LDSM.16.MT88.4 R120, [R205+0x3800] ;  /* 0x00380000cd78783b */ /* 0x002fec0000004200 */
[----:B------:R-:W1:Y:S01]  /*9fa0*/  MUFU.EX2 R70, R133 ;  /* 0x0000008500467308 */ /* 0x000e620000000800 */
[C---:B------:R-:W-:Y:S01]  /*9fb0*/  HMMA.16816.F32.BF16 R48, R76.reuse, R98, R48 ;  /* 0x000000624c30723c */ /* 0x040fe20000041830 */
[----:B------:R-:W-:Y:S07]  /*9fc0*/  LDSM.16.MT88.4 R96, [R206+0x3000] ;  /* 0x00300000ce60783b */ /* 0x000fee0000004200 */
[C---:B----4-:R-:W-:Y:S01]  /*9fd0*/  HMMA.16816.F32.BF16 R52, R76.reuse, R80, R52 ;  /* 0x000000504c34723c */ /* 0x050fe20000041834 */
[----:B--2---:R-:W-:Y:S03]  /*9fe0*/  LDSM.16.MT88.4 R128, [R203+0x3800] ;  /* 0x00380000cb80783b */ /* 0x004fe60000004200 */
[----:B-----5:R-:W-:Y:S04]  /*9ff0*/  FADD.FTZ R0, R2, R0 ;  /* 0x0000000002007221 */ /* 0x020fe80000010000 */
[C---:B------:R-:W-:Y:S01]  /*a000*/  HMMA.16816.F32.BF16 R56, R76.reuse, R82, R56 ;  /* 0x000000524c38723c */ /* 0x040fe20000041838 */
[----:B------:R-:W2:Y:S03]  /*a010*/  LDSM.16.MT88.4 R80, [R204+0x3000] ;  /* 0x00300000cc50783b */ /* 0x000ea60000004200 */
[C---:B------:R-:W-:Y:S01]  /*a020*/  FADD.FTZ R0, R144.reuse, R0 ;  /* 0x0000000090007221 */ /* 0x040fe20000010000 */
[----:B------:R-:W-:Y:S01]  /*a030*/  F2FP.BF16.PACK_AB R144, R144, R2 ;  /* 0x000000029090723e */ /* 0x000fe200000010ff */
[----:B------:R-:W-:Y:S01]  /*a040*/  FADD.FTZ R2, R104, R132 ;  /* 0x0000008468027221 */ /* 0x000fe20000010000 */
[----:B-1----:R-:W-:Y:S01]  /*a050*/  F2FP.BF16.PACK_AB R147, R70, R71 ;  /* 0x000000474693723e */ /* 0x002fe200000010ff */
[C---:B------:R-:W-:Y:S01]  /*a060*/  HMMA.16816.F32.BF16 R60, R76.reuse, R84, R60 ;  /* 0x000000544c3c723c */ /* 0x040fe2000004183c */
[----:B------:R-:W-:Y:S03]  /*a070*/  LDSM.16.MT88.4 R104, [R206+0x3800] ;  /* 0x00380000ce68783b */ /* 0x000fe60000004200 */
[----:B------:R-:W-:Y:S04]  /*a080*/  FADD.FTZ R0, R68, R0 ;  /* 0x0000000044007221 */ /* 0x000fe80000010000 */
[----:B------:R-:W-:Y:S01]  /*a090*/  HMMA.16816.F32.BF16 R64, R76, R86, R64 ;  /* 0x000000564c40723c */ /* 0x000fe20000041840 */
[----:B------:R-:W1:Y:S03]  /*a0a0*/  LDSM.16.MT88.4 R76, [R205+0x7000] ;  /* 0x00700000cd4c783b */ /* 0x000e660000004200 */
[C---:B------:R-:W-:Y:S01]  /*a0b0*/  FADD.FTZ R247, R146.reuse, R0 ;  /* 0x0000000092f77221 */ /* 0x040fe20000010000 */
[----:B------:R-:W-:Y:S01]  /*a0c0*/  F2FP.BF16.PACK_AB R146, R146, R68 ;  /* 0x000000449292723e */ /* 0x000fe200000010ff */
[----:B------:R-:W-:Y:S02]  /*a0d0*/  FADD.FTZ R0, R116, R2 ;  /* 0x0000000274007221 */ /* 0x000fe40000010000 */
[C---:B---3--:R-:W-:Y:S01]  /*a0e0*/  HMMA.16816.F32.BF16 R4, R72.reuse, R88, R4 ;  /* 0x000000584804723c */ /* 0x048fe20000041804 */
        /* <DEDUP_REMOVED lines=9> */
[C---:B--2---:R-:W-:Y:S04]  /*a180*/  HMMA.16816.F32.BF16 R20, R72.reuse, R80, R20 ;  /* 0x000000504814723c */ /* 0x044fe80000041814 */
[----:B------:R-:W-:Y:S04]  /*a190*/  FADD.FTZ R0, R158, R0 ;  /* 0x000000009e007221 */ /* 0x000fe80000010000 */
[C---:B------:R-:W-:Y:S01]  /*a1a0*/  HMMA.16816.F32.BF16 R24, R72.reuse, R82, R24 ;  /* 0x000000524818723c */ /* 0x040fe20000041818 */
[----:B------:R-:W2:Y:S03]  /*a1b0*/  LDSM.16.MT88.4 R80, [R206+0x7000] ;  /* 0x00700000ce50783b */ /* 0x000ea60000004200 */
        /* <DEDUP_REMOVED lines=14> */
[C---:B---3--:R-:W-:Y:S04]  /*a2a0*/  HMMA.16816.F32.BF16 R52, R72.reuse, R84, R52 ;  /* 0x000000544834723c */ /* 0x048fe80000041834 */
[----:B------:R-:W-:Y:S04]  /*a2b0*/  FADD.FTZ R0, R173, R0 ;  /* 0x00000000ad007221 */ /* 0x000fe80000010000 */
[C---:B------:R-:W-:Y:S04]  /*a2c0*/  HMMA.16816.F32.BF16 R56, R72.reuse, R86, R56 ;  /* 0x000000564838723c */ /* 0x040fe80000041838 */
[----:B------:R-:W-:Y:S04]  /*a2d0*/  FADD.FTZ R0, R174, R0 ;  /* 0x00000000ae007221 */ /* 0x000fe80000010000 */
[C---:B--2---:R-:W-:Y:S04]  /*a2e0*/  HMMA.16816.F32.BF16 R60, R72.reuse, R80, R60 ;  /* 0x00000050483c723c */ /* 0x044fe8000004183c */
        /* <DEDUP_REMOVED lines=29> */
[C---:B------:R-:W-:Y:S04]  /*a4c0*/  HMMA.16816.F32.BF16 R88, R144.reuse, R90, R48 ;  /* 0x0000005a9058723c */ /* 0x040fe80000041830 */
[----:B------:R-:W-:Y:S01]  /*a4d0*/  FADD.FTZ R0, R70, R0 ;  /* 0x0000000046007221 */ /* 0x000fe20000010000 */
[----:B------:R-:W-:Y:S03]  /*a4e0*/  MOV R70, R69 ;  /* 0x0000004500467202 */ /* 0x000fe60000000f00 */
[C---:B-1----:R-:W-:Y:S01]  /*a4f0*/  HMMA.16816.F32.BF16 R84, R144.reuse, R80, R52 ;  /* 0x000000509054723c */ /* 0x042fe20000041834 */
[----:B------:R1:W-:Y:S07]  /*a500*/  STL [R1], R0 ;  /* 0x0000000001007387 */ /* 0x0003ee0000100800 */
[C---:B------:R-:W-:Y:S08]  /*a510*/  HMMA.16816.F32.BF16 R80, R144.reuse, R82, R56 ;  /* 0x000000529050723c */ /* 0x040ff00000041838 */
[C---:B--2---:R-:W-:Y:S08]  /*a520*/  HMMA.16816.F32.BF16 R76, R144.reuse, R72, R60 ;  /* 0x00000048904c723c */ /* 0x044ff0000004183c */
[----:B------:R-:W-:Y:S01]  /*a530*/  HMMA.16816.F32.BF16 R72, R144, R74, R64 ;  /* 0x0000004a9048723c */ /* 0x000fe20000041840 */
[----:B-1----:R-:W-:-:S07]  /*a540*/  @P0 BRA `(.L_x_1876) ;  /* 0xffffbad000000947 */ /* 0x002fce000383ffff */
.L_x_1865:
[----:B--2---:R-:W2:Y:S02]  /*a550*/  LDL R0, [R1+0x4] ;  /* 0x0000040001007983 */ /* 0x004ea40000100800 */
[----:B--2---:R-:W-:-:S13]  /*a560*/  ISETP.GE.AND P0, PT, R232, R0, PT ;  /* 0x00000000e800720c */ /* 0x004fda0003f06270 */
[----:B------:R-:W-:Y:S05]  /*a570*/  @!P0 BRA `(.L_x_1877) ;  /* 0x00003b2000008947 */ /* 0x000fea0003800000 */
[----:B------:R-:W-:Y:S02]  /*a580*/  MOV R71, R12 ;  /* 0x0000000c00477202 */ /* 0x000fe40000000f00 */
[----:B------:R-:W-:Y:S02]  /*a590*/  MOV R70, R69 ;  /* 0x0000004500467202 */ /* 0x000fe40000000f00 */
.L_x_1884:
        /* <DEDUP_REMOVED lines=42> */
.L_x_1909:
[C---:B------:R-:W-:Y:S01]  /*a840*/  HMMA.16816.F32.BF16 R4, R136.reuse, R8, RZ ;  /* 0x000000088804723c */ /* 0x040fe200000418ff */
[----:B------:R-:W3:Y:S01]  /*a850*/  SHFL.IDX PT, R38, R0, RZ, 0x181f ;  /* 0x00181fff00267589 */ /* 0x000ee200000e0000 */
[----:B------:R-:W-:Y:S01]  /*a860*/  BSSY B0, `(.L_x_1879) ;  /* 0x0000139000007945 */ /* 0x000fe20003800000 */
[----:B------:R-:W-:Y:S02]  /*a870*/  ISETP.GE.AND P2, PT, R233, c[0x0][0x1d4], PT ;  /* 0x00007500e9007a0c */ /* 0x000fe40003f46270 */
[----:B------:R-:W-:Y:S02]  /*a880*/  ISETP.GE.AND P0, PT, R234, c[0x0][0x1d4], PT ;  /* 0x00007500ea007a0c */ /* 0x000fe40003f06270 */
[----:B------:R-:W4:Y:S01]  /*a890*/  SHFL.IDX PT, R46, R0, 0x1, 0x181f ;  /* 0x00381f00002e7f89 */ /* 0x000f2200000e0000 */
[C---:B------:R-:W-:Y:S01]  /*a8a0*/  HMMA.16816.F32.BF16 R8, R136.reuse, R10, RZ ;  /* 0x0000000a8808723c */ /* 0x040fe200000418ff */
[----:B------:R-:W-:Y:S03]  /*a8b0*/  SEL R228, RZ, 0x10, P2 ;  /* 0x00000010ffe47807 */ /* 0x000fe60001000000 */
[----:B------:R-:W-:Y:S01]  /*a8c0*/  SEL R62, RZ, 0x10, P0 ;  /* 0x00000010ff3e7807 */ /* 0x000fe20000000000 */
[----:B------:R-:W5:Y:S01]  /*a8d0*/  SHFL.IDX PT, R37, R36, 0x1, 0x181f ;  /* 0x00381f0024257f89 */ /* 0x000f6200000e0000 */
[----:B------:R-:W-:Y:S02]  /*a8e0*/  ISETP.NE.U32.AND P6, PT, R228, RZ, PT ;  /* 0x000000ffe400720c */ /* 0x000fe40003fc5070 */
[C---:B------:R-:W-:Y:S03]  /*a8f0*/  HMMA.16816.F32.BF16 R12, R136.reuse, R16, RZ ;  /* 0x00000010880c723c */ /* 0x040fe600000418ff */
[----:B------:R-:W1:Y:S05]  /*a900*/  SHFL.IDX PT, R45, R0, 0x2, 0x181f ;  /* 0x00581f00002d7f89 */ /* 0x000e6a00000e0000 */
[C---:B------:R-:W-:Y:S01]  /*a910*/  HMMA.16816.F32.BF16 R16, R136.reuse, R18, RZ ;  /* 0x000000128810723c */ /* 0x040fe200000418ff */
[----:B------:R-:W4:Y:S06]  /*a920*/  SHFL.IDX PT, R54, R36, 0x2, 0x181f ;  /* 0x00581f0024367f89 */ /* 0x000f2c00000e0000 */
[----:B------:R-:W2:Y:S01]  /*a930*/  LDL R68, [R1+0x4] ;  /* 0x0000040001447983 */ /* 0x000ea20000100800 */
[C---:B------:R-:W-:Y:S05]  /*a940*/  HMMA.16816.F32.BF16 R20, R136.reuse, R24, RZ ;  /* 0x000000188814723c */ /* 0x040fea00000418ff */
[----:B------:R-:W1:Y:S03]  /*a950*/  SHFL.IDX PT, R0, R0, 0x3, 0x181f ;  /* 0x00781f0000007f89 */ /* 0x000e6600000e0000 */
[C---:B------:R-:W-:Y:S03]  /*a960*/  HMMA.16816.F32.BF16 R24, R136.reuse, R26, RZ ;  /* 0x0000001a8818723c */ /* 0x040fe600000418ff */
[----:B------:R1:W1:Y:S01]  /*a970*/  SHFL.IDX PT, R61, R36, 0x3, 0x181f ;  /* 0x00781f00243d7f89 */ /* 0x00026200000e0000 */
[C---:B---3--:R-:W-:Y:S02]  /*a980*/  IADD3 R2, P4, R38.reuse, R55, RZ ;  /* 0x0000003726027210 */ /* 0x048fe40007f9e0ff */
[----:B------:R-:W-:Y:S03]  /*a990*/  IADD3 R38, P5, R38, R63, RZ ;  /* 0x0000003f26267210 */ /* 0x000fe60007fbe0ff */
[C---:B--2---:R-:W-:Y:S03]  /*a9a0*/  IMAD.X R3, R28.reuse, 0x1, R44, P4 ;  /* 0x000000011c037824 */ /* 0x044fe600020e062c */
[----:B------:R-:W-:Y:S01]  /*a9b0*/  IMAD.X R39, R28, 0x1, R60, P5 ;  /* 0x000000011c277824 */ /* 0x000fe200028e063c */
[C---:B----4-:R-:W-:Y:S01]  /*a9c0*/  IADD3 R52, P4, R46.reuse, R55, RZ ;  /* 0x000000372e347210 */ /* 0x050fe20007f9e0ff */
[C---:B------:R-:W-:Y:S01]  /*a9d0*/  HMMA.16816.F32.BF16 R28, R136.reuse, R32, RZ ;  /* 0x00000020881c723c */ /* 0x040fe200000418ff */
[----:B------:R1:W-:Y:S01]  /*a9e0*/  LDGSTS.E.BYPASS.LTC128B.128 [R229+0x100], [R2.64], !P2 ;  /* 0x0010000002e57fae */ /* 0x0003e2000d101d46 */
[----:B------:R-:W-:Y:S02]  /*a9f0*/  IADD3 R46, P5, R46, R63, RZ ;  /* 0x0000003f2e2e7210 */ /* 0x000fe40007fbe0ff */
[C---:B-----5:R-:W-:Y:S03]  /*aa00*/  IMAD.X R53, R37.reuse, 0x1, R44, P4 ;  /* 0x0000000125357824 */ /* 0x060fe600020e062c */
[----:B------:R2:W-:Y:S01]  /*aa10*/  LDGSTS.E.BYPASS.LTC128B.128 [R229+0x4100], [R38.64], !P0 ;  /* 0x0410000026e57fae */ /* 0x0005e2000c101d46 */
[C---:B------:R-:W-:Y:S01]  /*aa20*/  HMMA.16816.F32.BF16 R32, R136.reuse, R34, RZ ;  /* 0x000000228820723c */ /* 0x040fe200000418ff */
[----:B------:R-:W-:Y:S01]  /*aa30*/  IMAD.X R47, R37, 0x1, R60, P5 ;  /* 0x00000001252f7824 */ /* 0x000fe200028e063c */
[C---:B------:R-:W-:Y:S02]  /*aa40*/  ISETP.NE.U32.AND P5, PT, R62.reuse, RZ, PT ;  /* 0x000000ff3e00720c */ /* 0x040fe40003fa5070 */
[----:B------:R-:W-:Y:S01]  /*aa50*/  IADD3 R62, -R62, 0x10, RZ ;  /* 0x000000103e3e7810 */ /* 0x000fe20007ffe1ff */
[----:B------:R3:W-:Y:S03]  /*aa60*/  LDGSTS.E.BYPASS.LTC128B.128 [R229+0x1100], [R52.64], !P2 ;  /* 0x0110000034e57fae */ /* 0x0007e6000d101d46 */
[----:B------:R-:W-:Y:S03]  /*aa70*/  LOP3.LUT R62, R62, 0xf, RZ, 0xc0, !PT ;  /* 0x0000000f3e3e7812 */ /* 0x000fe600078ec0ff */
[----:B------:R4:W-:Y:S01]  /*aa80*/  LDGSTS.E.BYPASS.LTC128B.128 [R229+0x5100], [R46.64], !P0 ;  /* 0x051000002ee57fae */ /* 0x0009e2000c101d46 */
[C---:B-1----:R-:W-:Y:S05]  /*aa90*/  IADD3 R2, P4, R45.reuse, R55, RZ ;  /* 0x000000372d027210 */ /* 0x042fea0007f9e0ff */
[----:B------:R-:W-:Y:S01]  /*aaa0*/  IMAD.X R3, R54, 0x1, R44, P4 ;  /* 0x0000000136037824 */ /* 0x000fe200020e062c */
[C---:B--2---:R-:W-:Y:S04]  /*aab0*/  HMMA.16816.F32.BF16 R36, R136.reuse, R40, RZ ;  /* 0x000000288824723c */ /* 0x044fe800000418ff */
[----:B------:R1:W-:Y:S01]  /*aac0*/  LDGSTS.E.BYPASS.LTC128B.128 [R229+0x2100], [R2.64], !P2 ;  /* 0x0210000002e57fae */ /* 0x0003e2000d101d46 */
[----:B---3--:R-:W-:Y:S03]  /*aad0*/  IADD3 R52, -R228, 0x10, RZ ;  /* 0x00000010e4347810 */ /* 0x008fe60007ffe1ff */
[C---:B------:R-:W-:Y:S01]  /*aae0*/  HMMA.16816.F32.BF16 R40, R136.reuse, R42, RZ ;  /* 0x0000002a8828723c */ /* 0x040fe200000418ff */
[----:B------:R-:W-:Y:S03]  /*aaf0*/  LOP3.LUT R52, R52, 0xf, RZ, 0xc0, !PT ;  /* 0x0000000f34347812 */ /* 0x000fe600078ec0ff */
[----:B-1----:R-:W-:Y:S05]  /*ab00*/  IADD3 R2, P2, R45, R63, RZ ;  /* 0x0000003f2d027210 */ /* 0x002fea0007f5e0ff */
[----:B------:R-:W-:Y:S03]  /*ab10*/  IMAD.X R3, R54, 0x1, R60, P2 ;  /* 0x0000000136037824 */ /* 0x000fe600010e063c */
[-C--:B------:R-:W-:Y:S02]  /*ab20*/  IADD3 R52, P4, P2, R52, R0.reuse, R55 ;  /* 0x0000000034347210 */ /* 0x080fe40007a9e037 */
[----:B------:R1:W-:Y:S02]  /*ab30*/  LDGSTS.E.BYPASS.LTC128B.128 [R229+0x6100], [R2.64], !P0 ;  /* 0x0610000002e57fae */ /* 0x0003e4000c101d46 */
[-C--:B------:R-:W-:Y:S02]  /*ab40*/  IADD3.X R53, RZ, R61.reuse, R44, P4, P2 ;  /* 0x0000003dff357210 */ /* 0x080fe400027e442c */
[C---:B----4-:R-:W-:Y:S01]  /*ab50*/  HMMA.16816.F32.BF16 R44, R136.reuse, R48, RZ ;  /* 0x00000030882c723c */ /* 0x050fe200000418ff */
[----:B------:R-:W-:Y:S02]  /*ab60*/  IADD3 R62, P4, P2, R62, R0, R63 ;  /* 0x000000003e3e7210 */ /* 0x000fe40007a9e03f */
[----:B------:R2:W-:Y:S02]  /*ab70*/  LDGSTS.E.BYPASS.LTC128B.128.ZFILL [R229+0x3100], [R52.64], P6 ;  /* 0x0310000034e57fae */ /* 0x0005e4000b141d46 */
[----:B------:R-:W-:Y:S03]  /*ab80*/  IADD3.X R63, RZ, R61, R60, P4, P2 ;  /* 0x0000003dff3f7210 */ /* 0x000fe600027e443c */
[C---:B------:R-:W-:Y:S02]  /*ab90*/  HMMA.16816.F32.BF16 R48, R136.reuse, R50, RZ ;  /* 0x000000328830723c */ /* 0x040fe400000418ff */
[----:B------:R3:W-:Y:S06]  /*aba0*/  LDGSTS.E.BYPASS.LTC128B.128.ZFILL [R229+0x7100], [R62.64], P5 ;  /* 0x071000003ee57fae */ /* 0x0007ec000a941d46 */
        /* <DEDUP_REMOVED lines=28> */
[C---:B--2---:R-:W-:Y:S08]  /*ad70*/  HMMA.16816.F32.BF16 R4, R176.reuse, R144, R4 ;  /* 0x00000090b004723c */ /* 0x044ff00000041804 */
[C---:B------:R-:W-:Y:S01]  /*ad80*/  HMMA.16816.F32.BF16 R8, R176.reuse, R146, R8 ;  /* 0x00000092b008723c */ /* 0x040fe20000041808 */
[----:B------:R-:W2:Y:S02]  /*ad90*/  LDSM.16.M88.4 R144, [R202+0x2800] ;  /* 0x00280000ca90783b */ /* 0x000ea40000000200 */
[----:B------:R-:W-:Y:S05]  /*ada0*/  ISETP.GT.AND P2, PT, R232, R68, PT ;  /* 0x00000044e800720c */ /* 0x000fea0003f44270 */
        /* <DEDUP_REMOVED lines=8> */
[----:B------:R-:W5:Y:S07]  /*ae30*/  LDSM.16.M88.4 R156, [R201+-0x4000] ;  /* 0xffc00000c99c783b */ /* 0x000f6e0000000200 */
[C---:B-1----:R-:W-:Y:S08]  /*ae40*/  HMMA.16816.F32.BF16 R36, R176.reuse, R160, R36 ;  /* 0x000000a0b024723c */ /* 0x042ff00000041824 */
[C---:B------:R-:W-:Y:S01]  /*ae50*/  HMMA.16816.F32.BF16 R40, R176.reuse, R162, R40 ;  /* 0x000000a2b028723c */ /* 0x040fe20000041828 */
[----:B------:R-:W1:Y:S07]  /*ae60*/  LDSM.16.M88.4 R160, [R201+-0x2800] ;  /* 0xffd80000c9a0783b */ /* 0x000e6e0000000200 */
[C---:B--2---:R-:W-:Y:S08]  /*ae70*/  HMMA.16816.F32.BF16 R44, R176.reuse, R144, R44 ;  /* 0x00000090b02c723c */ /* 0x044ff0000004182c */
[C---:B------:R-:W-:Y:S01]  /*ae80*/  HMMA.16816.F32.BF16 R48, R176.reuse, R146, R48 ;  /* 0x00000092b030723c */ /* 0x040fe20000041830 */
[----:B------:R-:W2:Y:S07]  /*ae90*/  LDSM.16.M88.4 R144, [R201+-0x2000] ;  /* 0xffe00000c990783b */ /* 0x000eae0000000200 */
[C---:B---3--:R-:W-:Y:S08]  /*aea0*/  HMMA.16816.F32.BF16 R52, R176.reuse, R148, R52 ;  /* 0x00000094b034723c */ /* 0x048ff00000041834 */
[C---:B------:R-:W-:Y:S01]  /*aeb0*/  HMMA.16816.F32.BF16 R56, R176.reuse, R150, R56 ;  /* 0x00000096b038723c */ /* 0x040fe20000041838 */
[----:B------:R-:W3:Y:S07]  /*aec0*/  LDSM.16.M88.4 R148, [R201+-0x1800] ;  /* 0xffe80000c994783b */ /* 0x000eee0000000200 */
[C---:B----4-:R-:W-:Y:S08]  /*aed0*/  HMMA.16816.F32.BF16 R60, R176.reuse, R152, R60 ;  /* 0x00000098b03c723c */ /* 0x050ff0000004183c */
[----:B------:R-:W-:Y:S01]  /*aee0*/  HMMA.16816.F32.BF16 R64, R176, R154, R64 ;  /* 0x0000009ab040723c */ /* 0x000fe20000041840 */
[----:B------:R-:W4:Y:S07]  /*aef0*/  LDSM.16.M88.4 R152, [R201+-0x1000] ;  /* 0xfff00000c998783b */ /* 0x000f2e0000000200 */
[C---:B-----5:R-:W-:Y:S08]  /*af00*/  HMMA.16816.F32.BF16 R4, R180.reuse, R156, R4 ;  /* 0x0000009cb404723c */ /* 0x060ff00000041804 */
[C---:B------:R-:W-:Y:S01]  /*af10*/  HMMA.16816.F32.BF16 R8, R180.reuse, R158, R8 ;  /* 0x0000009eb408723c */ /* 0x040fe20000041808 */
[----:B------:R-:W5:Y:S07]  /*af20*/  LDSM.16.M88.4 R156, [R201+-0x800] ;  /* 0xfff80000c99c783b */ /* 0x000f6e0000000200 */
[C---:B------:R-:W-:Y:S08]  /*af30*/  HMMA.16816.F32.BF16 R12, R180.reuse, R164, R12 ;  /* 0x000000a4b40c723c */ /* 0x040ff0000004180c */
        /* <DEDUP_REMOVED lines=22> */
[----:B------:R-:W-:Y:S07]  /*b0a0*/  LDSM.16.M88.4 R164, [R208] ;  /* 0x00000000d0a4783b */ /* 0x000fee0000000200 */
[C---:B------:R-:W-:Y:S08]  /*b0b0*/  HMMA.16816.F32.BF16 R12, R184.reuse, R168, R12 ;  /* 0x000000a8b80c723c */ /* 0x040ff0000004180c */
[C---:B------:R-:W-:Y:S01]  /*b0c0*/  HMMA.16816.F32.BF16 R16, R184.reuse, R170, R16 ;  /* 0x000000aab810723c */ /* 0x040fe20000041810 */
[----:B------:R-:W-:Y:S07]  /*b0d0*/  LDSM.16.M88.4 R168, [R209] ;  /* 0x00000000d1a8783b */ /* 0x000fee0000000200 */
        /* <DEDUP_REMOVED lines=14> */
[----:B------:R-:W5:Y:S07]  /*b1c0*/  LDSM.16.M88.4 R156, [R213] ;  /* 0x00000000d59c783b */ /* 0x000f6e0000000200 */
[C---:B-1----:R-:W-:Y:S08]  /*b1d0*/  HMMA.16816.F32.BF16 R60, R184.reuse, R160, R60 ;  /* 0x000000a0b83c723c */ /* 0x042ff0000004183c */
[----:B------:R-:W-:Y:S01]  /*b1e0*/  HMMA.16816.F32.BF16 R64, R184, R162, R64 ;  /* 0x000000a2b840723c */ /* 0x000fe20000041840 */
[----:B------:R-:W1:Y:S07]  /*b1f0*/  LDSM.16.M88.4 R160, [R214] ;  /* 0x00000000d6a0783b */ /* 0x000e6e0000000200 */
[C---:B------:R-:W-:Y:S08]  /*b200*/  HMMA.16816.F32.BF16 R4, R188.reuse, R164, R4 ;  /* 0x000000a4bc04723c */ /* 0x040ff00000041804 */
        /* <DEDUP_REMOVED lines=21> */
[----:B------:R-:W-:Y:S01]  /*b360*/  HMMA.16816.F32.BF16 R64, R188, R166, R64 ;  /* 0x000000a6bc40723c */ /* 0x000fe20000041840 */
[----:B------:R-:W1:Y:S07]  /*b370*/  LDSM.16.M88.4 R164, [R202+0x7000] ;  /* 0x00700000caa4783b */ /* 0x000e6e0000000200 */
[C---:B------:R-:W-:Y:S08]  /*b380*/  HMMA.16816.F32.BF16 R4, R192.reuse, R168, R4 ;  /* 0x000000a8c004723c */ /* 0x040ff00000041804 */
        /* <DEDUP_REMOVED lines=20> */
[C---:B------:R-:W-:Y:S08]  /*b4d0*/  HMMA.16816.F32.BF16 R60, R192.reuse, R168, R60 ;  /* 0x000000a8c03c723c */ /* 0x040ff0000004183c */
[----:B------:R-:W-:Y:S01]  /*b4e0*/  HMMA.16816.F32.BF16 R64, R192, R170, R64 ;  /* 0x000000aac040723c */ /* 0x000fe20000041840 */
[----:B------:R-:W1:Y:S07]  /*b4f0*/  LDSM.16.M88.4 R168, [R201+0x3000] ;  /* 0x00300000c9a8783b */ /* 0x000e6e0000000200 */
[C---:B--2---:R-:W-:Y:S08]  /*b500*/  HMMA.16816.F32.BF16 R4, R196.reuse, R144, R4 ;  /* 0x00000090c404723c */ /* 0x044ff00000041804 */
[C---:B------:R-:W-:Y:S01]  /*b510*/  HMMA.16816.F32.BF16 R8, R196.reuse, R146, R8 ;  /* 0x00000092c408723c */ /* 0x040fe20000041808 */
[----:B------:R-:W2:Y:S01]  /*b520*/  LDSM.16.M88.4 R144, [R201+0x3800] ;  /* 0x00380000c990783b */ /* 0x000ea20000000200 */
[----:B------:R-:W-:Y:S05]  /*b530*/  DEPBAR.LE SB0, 0x0 ;  /* 0x000080000000791a */ /* 0x000fea0000000000 */
[----:B------:R-:W-:Y:S01]  /*b540*/  BAR.SYNC.DEFER_BLOCKING 0x0 ;  /* 0x0000000000007b1d */ /* 0x000fe20000010000 */
        /* <DEDUP_REMOVED lines=64> */
.L_x_1910:
[----:B------:R-:W-:-:S05]  /*b950*/  BRA.DIV ~URZ, `(.L_x_1882) ;  /* 0x000069327f007947 */ /* 0x000fca000b800000 */
[----:B------:R-:W3:Y:S01]  /*b960*/  SHFL.IDX PT, R146, R68, RZ, 0x181f ;  /* 0x00181fff44927589 */ /* 0x000ee200000e0000 */
[C---:B------:R-:W-:Y:S02]  /*b970*/  IADD3 R2, -R228.reuse, 0x10, RZ ;  /* 0x00000010e4027810 */ /* 0x040fe40007ffe1ff */
[----:B------:R-:W-:Y:S01]  /*b980*/  ISETP.NE.U32.AND P2, PT, R228, RZ, PT ;  /* 0x000000ffe400720c */ /* 0x000fe20003f45070 */
[----:B------:R-:W4:Y:S01]  /*b990*/  SHFL.IDX PT, R3, R68, 0x1, 0x181f ;  /* 0x00381f0044037f89 */ /* 0x000f2200000e0000 */
[----:B------:R-:W-:Y:S04]  /*b9a0*/  LOP3.LUT R2, R2, 0xf, RZ, 0xc0, !PT ;  /* 0x0000000f02027812 */ /* 0x000fe800078ec0ff */
[----:B---3--:R-:W-:Y:S04]  /*b9b0*/  IADD3 R148, P5, P4, R2, R146, R150 ;  /* 0x0000009202947210 */ /* 0x008fe80007cbe096 */
[--C-:B--2---:R-:W-:Y:S02]  /*b9c0*/  IADD3.X R149, RZ, R145, R69.reuse, P5, P4 ;  /* 0x00000091ff957210 */ /* 0x104fe40002fe8445 */
[----:B------:R-:W-:Y:S03]  /*b9d0*/  IADD3 R146, P4, R146, R151, RZ ;  /* 0x0000009792927210 */ /* 0x000fe60007f9e0ff */
[----:B------:R-:W-:Y:S01]  /*b9e0*/  @!PT LDS RZ, [RZ] ;  /* 0x00000000fffff984 */ /* 0x000fe20000000800 */
[----:B------:R2:W-:Y:S02]  /*b9f0*/  LDGSTS.E.BYPASS.LTC128B.128.ZFILL [R229+0x8100], [R148.64], P2 ;  /* 0x0810000094e57fae */ /* 0x0005e40009141d46 */
[----:B------:R-:W-:Y:S02]  /*ba00*/  IMAD.X R147, R145, 0x1, R144, P4 ;  /* 0x0000000191937824 */ /* 0x000fe400020e0690 */
[----:B------:R-:W3:Y:S04]  /*ba10*/  SHFL.IDX PT, R145, R0, 0x1, 0x181f ;  /* 0x00381f0000917f89 */ /* 0x000ee800000e0000 */
[----:B------:R4:W-:Y:S02]  /*ba20*/  LDGSTS.E.BYPASS.LTC128B.128 [R229+0xc100], [R146.64], !P0 ;  /* 0x0c10000092e57fae */ /* 0x0009e4000c101d46 */
[C---:B----4-:R-:W-:Y:S04]  /*ba30*/  IADD3 R146, P5, P4, R2.reuse, R3, R150 ;  /* 0x0000000302927210 */ /* 0x050fe80007cbe096 */
[--C-:B---3--:R-:W-:Y:S05]  /*ba40*/  IADD3.X R147, RZ, R145, R69.reuse, P5, P4 ;  /* 0x00000091ff937210 */ /* 0x108fea0002fe8445 */
[----:B------:R3:W-:Y:S02]  /*ba50*/  LDGSTS.E.BYPASS.LTC128B.128.ZFILL [R229+0x9100], [R146.64], P2 ;  /* 0x0910000092e57fae */ /* 0x0007e40009141d46 */
[----:B---3--:R-:W-:Y:S05]  /*ba60*/  IADD3 R146, P4, R3, R151, RZ ;  /* 0x0000009703927210 */ /* 0x008fea0007f9e0ff */
[----:B------:R-:W-:Y:S02]  /*ba70*/  IMAD.X R147, R145, 0x1, R144, P4 ;  /* 0x0000000191937824 */ /* 0x000fe400020e0690 */
[----:B------:R-:W3:Y:S04]  /*ba80*/  SHFL.IDX PT, R145, R68, 0x2, 0x181f ;  /* 0x00581f0044917f89 */ /* 0x000ee800000e0000 */
[----:B------:R4:W-:Y:S04]  /*ba90*/  LDGSTS.E.BYPASS.LTC128B.128 [R229+0xd100], [R146.64], !P0 ;  /* 0x0d10000092e57fae */ /* 0x0009e8000c101d46 */
[----:B------:R-:W-:Y:S01]  /*baa0*/  SHFL.IDX PT, R68, R68, 0x3, 0x181f ;  /* 0x00781f0044447f89 */ /* 0x000fe200000e0000 */
[----:B---3--:R-:W-:Y:S03]  /*bab0*/  IADD3 R2, P5, P4, R2, R145, R150 ;  /* 0x0000009102027210 */ /* 0x008fe60007cbe096 */
[----:B----4-:R-:W3:Y:S04]  /*bac0*/  SHFL.IDX PT, R146, R0, 0x2, 0x181f ;  /* 0x00581f0000927f89 */ /* 0x010ee800000e0000 */
[----:B-1----:R-:W1:Y:S01]  /*bad0*/  SHFL.IDX PT, R0, R0, 0x3, 0x181f ;  /* 0x00781f0000007f89 */ /* 0x002e6200000e0000 */
[----:B---3--:R-:W-:Y:S05]  /*bae0*/  IADD3.X R3, RZ, R146, R69, P5, P4 ;  /* 0x00000092ff037210 */ /* 0x008fea0002fe8445 */
[----:B------:R3:W-:Y:S02]  /*baf0*/  LDGSTS.E.BYPASS.LTC128B.128.ZFILL [R229+0xa100], [R2.64], P2 ;  /* 0x0a10000002e57fae */ /* 0x0007e40009141d46 */
[----:B---3--:R-:W-:Y:S05]  /*bb00*/  IADD3 R2, P2, R145, R151, RZ ;  /* 0x0000009791027210 */ /* 0x008fea0007f5e0ff */
[----:B------:R-:W-:Y:S05]  /*bb10*/  IMAD.X R3, R146, 0x1, R144, P2 ;  /* 0x0000000192037824 */ /* 0x000fea00010e0690 */
[----:B------:R2:W-:Y:S03]  /*bb20*/  LDGSTS.E.BYPASS.LTC128B.128 [R229+0xe100], [R2.64], !P0 ;  /* 0x0e10000002e57fae */ /* 0x0005e6000c101d46 */
.L_x_1911:
[C---:B-12---:R-:W-:Y:S02]  /*bb30*/  IADD3 R2, -R228.reuse, 0x10, RZ ;  /* 0x00000010e4027810 */ /* 0x046fe40007ffe1ff */
        /* <DEDUP_REMOVED lines=8> */
[----:B-1----:R-:W-:Y:S05]  /*bbc0*/  IADD3 R2, P2, R68, R151, RZ ;  /* 0x0000009744027210 */ /* 0x002fea0007f5e0ff */
[----:B------:R-:W-:Y:S05]  /*bbd0*/  IMAD.X R3, R0, 0x1, R144, P2 ;  /* 0x0000000100037824 */ /* 0x000fea00010e0690 */
[----:B------:R1:W-:Y:S03]  /*bbe0*/  LDGSTS.E.BYPASS.LTC128B.128 [R229+0xf100], [R2.64], !P0 ;  /* 0x0f10000002e57fae */ /* 0x0003e6000c101d46 */
.L_x_1880:
[----:B------:R-:W-:Y:S05]  /*bbf0*/  BSYNC B0 ;  /* 0x0000000000007941 */ /* 0x000fea0003800000 */
.L_x_1879:
        /* <DEDUP_REMOVED lines=73> */
.L_x_1912:
        /* <DEDUP_REMOVED lines=26> */
[----:B------:R-:W-:Y:S01]  /*c230*/  MOV R61, R57 ;  /* 0x00000039003d7202 */ /* 0x000fe20000000f00 */
        /* <DEDUP_REMOVED lines=13> */
[----:B------:R-:W-:Y:S01]  /*c310*/  MOV R65, R144 ;  /* 0x0000009000417202 */ /* 0x000fe20000000f00 */
[C---:B-1----:R-:W-:Y:S01]  /*c320*/  FFMA.FTZ R0, R2.reuse, R247, R4 ;  /* 0x000000f702007223 */ /* 0x042fe20000010004 */
[----:B------:R-:W1:Y:S01]  /*c330*/  MUFU.EX2 R144, R5 ;  /* 0x0000000500907308 */ /* 0x000e620000000800 */
[C---:B------:R-:W-:Y:S01]  /*c340*/  FMUL.FTZ R12, R2.reuse, R124 ;  /* 0x0000007c020c7220 */ /* 0x040fe20000410000 */
[----:B------:R-:W-:Y:S01]  /*c350*/  MOV R124, R64 ;  /* 0x00000040007c7202 */ /* 0x000fe20000000f00 */
[C---:B------:R-:W-:Y:S02]  /*c360*/  FMUL.FTZ R64, R2.reuse, R72 ;  /* 0x0000004802407220 */ /* 0x040fe40000410000 */
        /* <DEDUP_REMOVED lines=8> */
[C---:B------:R-:W-:Y:S01]  /*c3f0*/  FMUL.FTZ R21, R2.reuse, R117 ;  /* 0x0000007502157220 */ /* 0x040fe20000410000 */
[----:B------:R-:W-:Y:S01]  /*c400*/  MOV R117, R61 ;  /* 0x0000003d00757202 */ /* 0x000fe20000000f00 */
[C---:B------:R-:W-:Y:S01]  /*c410*/  FMUL.FTZ R24, R2.reuse, R112 ;  /* 0x0000007002187220 */ /* 0x040fe20000410000 */
[----:B------:R-:W2:Y:S01]  /*c420*/  MUFU.EX2 R9, R9 ;  /* 0x0000000900097308 */ /* 0x000ea20000000800 */
[C---:B------:R-:W-:Y:S02]  /*c430*/  FMUL.FTZ R25, R2.reuse, R113 ;  /* 0x0000007102197220 */ /* 0x040fe40000410000 */
[----:B------:R-:W-:Y:S02]  /*c440*/  FMUL.FTZ R28, R2, R108 ;  /* 0x0000006c021c7220 */ /* 0x000fe40000410000 */
[C---:B-1----:R-:W-:Y:S01]  /*c450*/  FADD.FTZ R5, R144.reuse, R0 ;  /* 0x0000000090057221 */ /* 0x042fe20000010000 */
[----:B------:R-:W-:Y:S01]  /*c460*/  F2FP.BF16.PACK_AB R144, R144, R4 ;  /* 0x000000049090723e */ /* 0x000fe200000010ff */
[C---:B------:R-:W-:Y:S02]  /*c470*/  FMUL.FTZ R4, R3.reuse, c[0x0][0x2d0] ;  /* 0x0000b40003047a20 */ /* 0x040fe40000410000 */
[----:B------:R-:W-:Y:S01]  /*c480*/  FADD.FTZ R0, -R3, R71 ;  /* 0x0000004703007221 */ /* 0x000fe20000010100 */
[----:B------:R-:W-:Y:S01]  /*c490*/  MUFU.EX2 R68, R68 ;  /* 0x0000004400447308 */ /* 0x000fe20000000800 */
[--C-:B------:R-:W-:Y:S02]  /*c4a0*/  FFMA.FTZ R147, R11, c[0x0][0x2d0], -R4.reuse ;  /* 0x0000b4000b937a23 */ /* 0x100fe40000010804 */
[----:B------:R-:W3:Y:S01]  /*c4b0*/  LDL.LU R11, [R1] ;  /* 0x00000000010b7983 */ /* 0x000ee20000300800 */
[----:B------:R-:W-:Y:S02]  /*c4c0*/  FMUL.FTZ R0, R0, c[0x0][0x2d0] ;  /* 0x0000b40000007a20 */ /* 0x000fe40000410000 */
[--C-:B------:R-:W-:Y:S02]  /*c4d0*/  FFMA.FTZ R66, R66, c[0x0][0x2d0], -R4.reuse ;  /* 0x0000b40042427a23 */ /* 0x100fe40000010804 */
[--C-:B------:R-:W-:Y:S02]  /*c4e0*/  FFMA.FTZ R67, R67, c[0x0][0x2d0], -R4.reuse ;  /* 0x0000b40043437a23 */ /* 0x100fe40000010804 */
[----:B------:R-:W1:Y:S01]  /*c4f0*/  MUFU.EX2 R0, R0 ;  /* 0x0000000000007308 */ /* 0x000e620000000800 */
[--C-:B------:R-:W-:Y:S01]  /*c500*/  FFMA.FTZ R70, R10, c[0x0][0x2d0], -R4.reuse ;  /* 0x0000b4000a467a23 */ /* 0x100fe20000010804 */
[----:B------:R-:W-:Y:S01]  /*c510*/  MOV R10, R60 ;  /* 0x0000003c000a7202 */ /* 0x000fe20000000f00 */
[--C-:B------:R-:W-:Y:S01]  /*c520*/  FFMA.FTZ R150, R14, c[0x0][0x2d0], -R4.reuse ;  /* 0x0000b4000e967a23 */ /* 0x100fe20000010804 */
[----:B--2---:R-:W-:Y:S01]  /*c530*/  F2FP.BF16.PACK_AB R146, R9, R8 ;  /* 0x000000080992723e */ /* 0x004fe200000010ff */
[--C-:B------:R-:W-:Y:S01]  /*c540*/  FFMA.FTZ R149, R15, c[0x0][0x2d0], -R4.reuse ;  /* 0x0000b4000f957a23 */ /* 0x100fe20000010804 */
[----:B------:R-:W-:Y:S01]  /*c550*/  MOV R120, R10 ;  /* 0x0000000a00787202 */ /* 0x000fe20000000f00 */
        /* <DEDUP_REMOVED lines=23> */
[----:B------:R-:W-:Y:S01]  /*c6d0*/  MOV R121, R59 ;  /* 0x0000003b00797202 */ /* 0x000fe20000000f00 */
        /* <DEDUP_REMOVED lines=8> */
[----:B------:R-:W-:Y:S01]  /*c760*/  FADD.FTZ R4, R8, R5 ;  /* 0x0000000508047221 */ /* 0x000fe20000010000 */
[----:B------:R-:W-:Y:S01]  /*c770*/  MUFU.EX2 R7, R7 ;  /* 0x0000000700077308 */ /* 0x000fe20000000800 */
[----:B------:R-:W-:Y:S01]  /*c780*/  FMUL.FTZ R5, R2, R133 ;  /* 0x0000008502057220 */ /* 0x000fe20000410000 */
[----:B------:R-:W-:Y:S01]  /*c790*/  MOV R133, R66 ;  /* 0x0000004200857202 */ /* 0x000fe20000000f00 */
[----:B-1----:R-:W-:Y:S02]  /*c7a0*/  FMUL.FTZ R66, R0, R74 ;  /* 0x0000004a00427220 */ /* 0x002fe40000410000 */
[----:B------:R-:W-:Y:S02]  /*c7b0*/  FADD.FTZ R148, R9, R4 ;  /* 0x0000000409947221 */ /* 0x000fe40000010000 */
[----:B------:R-:W-:Y:S01]  /*c7c0*/  FMUL.FTZ R4, R2, R132 ;  /* 0x0000008402047220 */ /* 0x000fe20000410000 */
[----:B------:R-:W-:Y:S01]  /*c7d0*/  MOV R132, R67 ;  /* 0x0000004300847202 */ /* 0x000fe20000000f00 */
[C---:B------:R-:W-:Y:S01]  /*c7e0*/  FMUL.FTZ R67, R0.reuse, R75 ;  /* 0x0000004b00437220 */ /* 0x040fe20000410000 */
[----:B------:R-:W-:Y:S01]  /*c7f0*/  MUFU.EX2 R158, R158 ;  /* 0x0000009e009e7308 */ /* 0x000fe20000000800 */
[----:B------:R-:W1:Y:S01]  /*c800*/  LDSM.16.MT88.4 R72, [R203] ;  /* 0x00000000cb48783b */ /* 0x000e620000004200 */
[C---:B------:R-:W-:Y:S02]  /*c810*/  FMUL.FTZ R34, R0.reuse, R106 ;  /* 0x0000006a00227220 */ /* 0x040fe40000410000 */
[----:B------:R-:W-:Y:S02]  /*c820*/  FMUL.FTZ R10, R0, R130 ;  /* 0x00000082000a7220 */ /* 0x000fe40000410000 */
[C---:B------:R-:W-:Y:S01]  /*c830*/  FMUL.FTZ R8, R2.reuse, R128 ;  /* 0x0000008002087220 */ /* 0x040fe20000410000 */
[----:B------:R-:W-:Y:S01]  /*c840*/  MOV R128, R63 ;  /* 0x0000003f00807202 */ /* 0x000fe20000000f00 */
[----:B------:R-:W-:Y:S01]  /*c850*/  FMUL.FTZ R9, R2, R129 ;  /* 0x0000008102097220 */ /* 0x000fe20000410000 */
[----:B------:R-:W-:Y:S01]  /*c860*/  MOV R129, R62 ;  /* 0x0000003e00817202 */ /* 0x000fe20000000f00 */
[----:B------:R-:W2:Y:S01]  /*c870*/  MUFU.EX2 R106, R70 ;  /* 0x00000046006a7308 */ /* 0x000ea20000000800 */
[C---:B------:R-:W-:Y:S02]  /*c880*/  FMUL.FTZ R14, R0.reuse, R126 ;  /* 0x0000007e000e7220 */ /* 0x040fe40000410000 */
[C---:B------:R-:W-:Y:S02]  /*c890*/  FMUL.FTZ R15, R0.reuse, R127 ;  /* 0x0000007f000f7220 */ /* 0x040fe40000410000 */
[C---:B------:R-:W-:Y:S02]  /*c8a0*/  FMUL.FTZ R18, R0.reuse, R122 ;  /* 0x0000007a00127220 */ /* 0x040fe40000410000 */
[C---:B------:R-:W-:Y:S02]  /*c8b0*/  FMUL.FTZ R19, R0.reuse, R123 ;  /* 0x0000007b00137220 */ /* 0x040fe40000410000 */
[C---:B------:R-:W-:Y:S01]  /*c8c0*/  FMUL.FTZ R22, R0.reuse, R118 ;  /* 0x0000007600167220 */ /* 0x040fe20000410000 */
[----:B------:R-:W4:Y:S01]  /*c8d0*/  MUFU.EX2 R70, R156 ;  /* 0x0000009c00467308 */ /* 0x000f220000000800 */
[C---:B------:R-:W-:Y:S02]  /*c8e0*/  FMUL.FTZ R23, R0.reuse, R119 ;  /* 0x0000007700177220 */ /* 0x040fe40000410000 */
[C---:B------:R-:W-:Y:S02]  /*c8f0*/  FMUL.FTZ R26, R0.reuse, R114 ;  /* 0x00000072001a7220 */ /* 0x040fe40000410000 */
[----:B------:R-:W-:Y:S02]  /*c900*/  FMUL.FTZ R27, R0, R115 ;  /* 0x00000073001b7220 */ /* 0x000fe40000410000 */
[----:B------:R-:W-:Y:S01]  /*c910*/  FMUL.FTZ R29, R2, R109 ;  /* 0x0000006d021d7220 */ /* 0x000fe20000410000 */
[----:B------:R-:W-:Y:S01]  /*c920*/  LDSM.16.MT88.4 R112, [R204+0x3800] ;  /* 0x00380000cc70783b */ /* 0x000fe20000004200 */
[C---:B------:R-:W-:Y:S01]  /*c930*/  FMUL.FTZ R30, R0.reuse, R110 ;  /* 0x0000006e001e7220 */ /* 0x040fe20000410000 */
[----:B------:R-:W-:Y:S01]  /*c940*/  MUFU.EX2 R157, R157 ;  /* 0x0000009d009d7308 */ /* 0x000fe20000000800 */
[C---:B------:R-:W-:Y:S02]  /*c950*/  FMUL.FTZ R31, R0.reuse, R111 ;  /* 0x0000006f001f7220 */ /* 0x040fe40000410000 */
[----:B------:R-:W-:Y:S01]  /*c960*/  FMUL.FTZ R35, R0, R107 ;  /* 0x0000006b00237220 */ /* 0x000fe20000410000 */
[----:B--2---:R-:W-:Y:S01]  /*c970*/  F2FP.BF16.PACK_AB R147, R116, R106 ;  /* 0x0000006a7493723e */ /* 0x004fe200000010ff */
        /* <DEDUP_REMOVED lines=13> */
[C---:B------:R-:W-:Y:S02]  /*ca50*/  FMUL.FTZ R46, R0.reuse, R94 ;  /* 0x0000005e002e7220 */ /* 0x040fe40000410000 */
[----:B------:R-:W-:Y:S02]  /*ca60*/  FMUL.FTZ R47, R0, R95 ;  /* 0x0000005f002f7220 */ /* 0x000fe40000410000 */
[C---:B------:R-:W-:Y:S01]  /*ca70*/  FMUL.FTZ R44, R2.reuse, R92 ;  /* 0x0000005c022c7220 */ /* 0x040fe20000410000 */
[----:B------:R-:W-:Y:S01]  /*ca80*/  MUFU.EX2 R150, R121 ;  /* 0x0000007900967308 */ /* 0x000fe20000000800 */
[C---:B------:R-:W-:Y:S02]  /*ca90*/  FMUL.FTZ R48, R2.reuse, R88 ;  /* 0x0000005802307220 */ /* 0x040fe40000410000 */
[----:B------:R-:W-:Y:S02]  /*caa0*/  FMUL.FTZ R49, R2, R89 ;  /* 0x0000005902317220 */ /* 0x000fe40000410000 */
[C---:B------:R-:W-:Y:S02]  /*cab0*/  FMUL.FTZ R50, R0.reuse, R90 ;  /* 0x0000005a00327220 */ /* 0x040fe40000410000 */
[----:B------:R-:W-:Y:S02]  /*cac0*/  FMUL.FTZ R51, R0, R91 ;  /* 0x0000005b00337220 */ /* 0x000fe40000410000 */
[----:B------:R-:W-:Y:S01]  /*cad0*/  FMUL.FTZ R53, R2, R85 ;  /* 0x0000005502357220 */ /* 0x000fe20000410000 */
[----:B------:R-:W-:Y:S01]  /*cae0*/  LDSM.16.MT88.4 R88, [R205+0x1800] ;  /* 0x00180000cd58783b */ /* 0x000fe20000004200 */
        /* <DEDUP_REMOVED lines=8> */
[C---:B------:R-:W-:Y:S02]  /*cb70*/  FMUL.FTZ R56, R2.reuse, R80 ;  /* 0x0000005002387220 */ /* 0x040fe40000410000 */
[C---:B------:R-:W-:Y:S02]  /*cb80*/  FMUL.FTZ R60, R2.reuse, R76 ;  /* 0x0000004c023c7220 */ /* 0x040fe40000410000 */
[----:B------:R-:W-:Y:S02]  /*cb90*/  FMUL.FTZ R61, R2, R77 ;  /* 0x0000004d023d7220 */ /* 0x000fe40000410000 */
[C---:B------:R-:W-:Y:S02]  /*cba0*/  FMUL.FTZ R62, R0.reuse, R78 ;  /* 0x0000004e003e7220 */ /* 0x040fe40000410000 */
[C---:B------:R-:W-:Y:S01]  /*cbb0*/  FMUL.FTZ R63, R0.reuse, R79 ;  /* 0x0000004f003f7220 */ /* 0x040fe20000410000 */
[----:B------:R-:W2:Y:S01]  /*cbc0*/  MUFU.EX2 R2, R155 ;  /* 0x0000009b00027308 */ /* 0x000ea20000000800 */
[----:B------:R-:W-:Y:S09]  /*cbd0*/  LDSM.16.MT88.4 R76, [R203+0x800] ;  /* 0x00080000cb4c783b */ /* 0x000ff20000004200 */
[----:B------:R5:W1:Y:S10]  /*cbe0*/  MUFU.EX2 R80, R154 ;  /* 0x0000009a00507308 */ /* 0x000a740000000800 */
[----:B------:R-:W1:Y:S10]  /*cbf0*/  MUFU.EX2 R110, R149 ;  /* 0x00000095006e7308 */ /* 0x000e740000000800 */
[----:B------:R-:W-:Y:S01]  /*cc00*/  MUFU.EX2 R149, R129 ;  /* 0x0000008100957308 */ /* 0x000fe20000000800 */
[----:B-----5:R-:W5:Y:S09]  /*cc10*/  LDL R154, [R1+0x4] ;  /* 0x00000400019a7983 */ /* 0x020f720000100800 */
        /* <DEDUP_REMOVED lines=10> */
[C---:B---3--:R-:W-:Y:S01]  /*ccc0*/  FFMA.FTZ R6, R0.reuse, R11, R145 ;  /* 0x0000000b00067223 */ /* 0x048fe20000010091 */
[C---:B------:R-:W-:Y:S01]  /*ccd0*/  F2FP.BF16.PACK_AB R145, R7.reuse, R145 ;  /* 0x000000910791723e */ /* 0x040fe200000010ff */
[C---:B------:R-:W-:Y:S02]  /*cce0*/  FMUL.FTZ R11, R0.reuse, R131 ;  /* 0x00000083000b7220 */ /* 0x040fe40000410000 */
[----:B------:R-:W-:Y:S02]  /*ccf0*/  FADD.FTZ R105, R7, R6 ;  /* 0x0000000607697221 */ /* 0x000fe40000010000 */
[C---:B------:R-:W-:Y:S02]  /*cd00*/  FMUL.FTZ R6, R0.reuse, R134 ;  /* 0x0000008600067220 */ /* 0x040fe40000410000 */
[----:B------:R-:W-:Y:S01]  /*cd10*/  FMUL.FTZ R7, R0, R135 ;  /* 0x0000008700077220 */ /* 0x000fe20000410000 */
[----:B------:R-:W-:Y:S01]  /*cd20*/  MUFU.EX2 R240, R240 ;  /* 0x000000f000f07308 */ /* 0x000fe20000000800 */
[----:B----4-:R-:W-:Y:S04]  /*cd30*/  FADD.FTZ R0, R70, R148 ;  /* 0x0000009446007221 */ /* 0x010fe80000010000 */
[----:B--2---:R-:W-:Y:S01]  /*cd40*/  FADD.FTZ R0, R2, R0 ;  /* 0x0000000002007221 */ /* 0x004fe20000010000 */
[C---:B-1----:R-:W-:Y:S04]  /*cd50*/  HMMA.16816.F32.BF16 R4, R144.reuse, R72, R4 ;  /* 0x000000489004723c */ /* 0x042fe80000041804 */
[----:B------:R1:W-:Y:S01]  /*cd60*/  MUFU.EX2 R148, R128 ;  /* 0x0000008000947308 */ /* 0x0003e20000000800 */
[----:B------:R-:W-:Y:S03]  /*cd70*/  FADD.FTZ R0, R80, R0 ;  /* 0x0000000050007221 */ /* 0x000fe60000010000 */
[C---:B------:R-:W-:Y:S01]  /*cd80*/  HMMA.16816.F32.BF16 R8, R144.reuse, R74, R8 ;  /* 0x0000004a9008723c */ /* 0x040fe20000041808 */
[----:B------:R-:W2:Y:S03]  /*cd90*/  LDSM.16.MT88.4 R72, [R205] ;  /* 0x00000000cd48783b */ /* 0x000ea60000004200 */
[C---:B------:R-:W-:Y:S02]  /*cda0*/  FADD.FTZ R0, R71.reuse, R0 ;  /* 0x0000000047007221 */ /* 0x040fe40000010000 */
[----:B------:R-:W-:Y:S10]  /*cdb0*/  MUFU.EX2 R241, R241 ;  /* 0x000000f100f17308 */ /* 0x000ff40000000800 */
[----:B------:R-:W-:Y:S01]  /*cdc0*/  MUFU.EX2 R242, R242 ;  /* 0x000000f200f27308 */ /* 0x000fe20000000800 */
[----:B-1----:R-:W-:Y:S09]  /*cdd0*/  LDSM.16.MT88.4 R128, [R203+0x3800] ;  /* 0x00380000cb80783b */ /* 0x002ff20000004200 */
[----:B------:R-:W-:Y:S10]  /*cde0*/  MUFU.EX2 R153, R247 ;  /* 0x000000f700997308 */ /* 0x000ff40000000800 */
[----:B------:R-:W-:Y:S01]  /*cdf0*/  MUFU.EX2 R109, R151 ;  /* 0x00000097006d7308 */ /* 0x000fe20000000800 */
[C---:B--2---:R-:W-:Y:S09]  /*ce00*/  HMMA.16816.F32.BF16 R12, R144.reuse, R72, R12 ;  /* 0x00000048900c723c */ /* 0x044ff2000004180c */
[----:B------:R-:W-:Y:S01]  /*ce10*/  MUFU.EX2 R151, R251 ;  /* 0x000000fb00977308 */ /* 0x000fe20000000800 */
[C---:B------:R-:W-:Y:S01]  /*ce20*/  HMMA.16816.F32.BF16 R16, R144.reuse, R74, R16 ;  /* 0x0000004a9010723c */ /* 0x040fe20000041810 */
[----:B------:R-:W1:Y:S08]  /*ce30*/  LDSM.16.MT88.4 R72, [R204] ;  /* 0x00000000cc48783b */ /* 0x000e700000004200 */
[----:B------:R-:W2:Y:S10]  /*ce40*/  MUFU.EX2 R108, R152 ;  /* 0x00000098006c7308 */ /* 0x000eb40000000800 */
[----:B------:R-:W-:Y:S01]  /*ce50*/  MUFU.EX2 R152, R248 ;  /* 0x000000f800987308 */ /* 0x000fe20000000800 */
[C---:B-1----:R-:W-:Y:S08]  /*ce60*/  HMMA.16816.F32.BF16 R20, R144.reuse, R72, R20 ;  /* 0x000000489014723c */ /* 0x042ff00000041814 */
[C---:B------:R-:W-:Y:S01]  /*ce70*/  HMMA.16816.F32.BF16 R24, R144.reuse, R74, R24 ;  /* 0x0000004a9018723c */ /* 0x040fe20000041818 */
[----:B------:R-:W1:Y:S07]  /*ce80*/  LDSM.16.MT88.4 R72, [R216] ;  /* 0x00000000d848783b */ /* 0x000e6e0000004200 */
[C---:B-1----:R-:W-:Y:S08]  /*ce90*/  HMMA.16816.F32.BF16 R28, R144.reuse, R72, R28 ;  /* 0x00000048901c723c */ /* 0x042ff0000004181c */
[C---:B------:R-:W-:Y:S01]  /*cea0*/  HMMA.16816.F32.BF16 R32, R144.reuse, R74, R32 ;  /* 0x0000004a9020723c */ /* 0x040fe20000041820 */
[----:B------:R-:W1:Y:S02]  /*ceb0*/  LDSM.16.MT88.4 R72, [R203+0x4000] ;  /* 0x00400000cb48783b */ /* 0x000e640000004200 */
[----:B-----5:R-:W-:Y:S05]  /*cec0*/  ISETP.GT.AND P0, PT, R232, R154, PT ;  /* 0x0000009ae800720c */ /* 0x020fea0003f04270 */
        /* <DEDUP_REMOVED lines=15> */
[----:B------:R-:W3:Y:S02]  /*cfc0*/  LDSM.16.MT88.4 R80, [R205+0x800] ;  /* 0x00080000cd50783b */ /* 0x000ee40000004200 */
[----:B------:R-:W4:Y:S01]  /*cfd0*/  MUFU.EX2 R2, R163 ;  /* 0x000000a300027308 */ /* 0x000f220000000800 */
[----:B--2---:R-:W-:Y:S02]  /*cfe0*/  F2FP.BF16.PACK_AB R75, R108, R109 ;  /* 0x0000006d6c4b723e */ /* 0x004fe400000010ff */
[----:B------:R-:W-:Y:S05]  /*cff0*/  F2FP.BF16.PACK_AB R145, R148, R149 ;  /* 0x000000959491723e */ /* 0x000fea00000010ff */
[C---:B------:R-:W-:Y:S02]  /*d000*/  HMMA.16816.F32.BF16 R4, R72.reuse, R76, R4 ;  /* 0x0000004c4804723c */ /* 0x040fe40000041804 */
[----:B------:R-:W2:Y:S03]  /*d010*/  MUFU.EX2 R71, R161 ;  /* 0x000000a100477308 */ /* 0x000ea60000000800 */
[----:B-1----:R-:W-:Y:S03]  /*d020*/  FADD.FTZ R0, R70, R0 ;  /* 0x0000000046007221 */ /* 0x002fe60000010000 */
[C---:B------:R-:W-:Y:S01]  /*d030*/  HMMA.16816.F32.BF16 R8, R72.reuse, R78, R8 ;  /* 0x0000004e4808723c */ /* 0x040fe20000041808 */
[----:B------:R-:W1:Y:S03]  /*d040*/  LDSM.16.MT88.4 R76, [R204+0x800] ;  /* 0x00080000cc4c783b */ /* 0x000e660000004200 */
[----:B------:R-:W-:Y:S01]  /*d050*/  MUFU.EX2 R144, R125 ;  /* 0x0000007d00907308 */ /* 0x000fe20000000800 */
[----:B----4-:R-:W-:Y:S04]  /*d060*/  FADD.FTZ R0, R2, R0 ;  /* 0x0000000002007221 */ /* 0x010fe80000010000 */
[----:B------:R-:W-:Y:S05]  /*d070*/  FADD.FTZ R0, R84, R0 ;  /* 0x0000000054007221 */ /* 0x000fea0000010000 */
[----:B------:R-:W-:Y:S01]  /*d080*/  MUFU.EX2 R146, R124 ;  /* 0x0000007c00927308 */ /* 0x000fe20000000800 */
[C---:B--2---:R-:W-:Y:S01]  /*d090*/  FADD.FTZ R0, R71.reuse, R0 ;  /* 0x0000000047007221 */ /* 0x044fe20000010000 */
        /* <DEDUP_REMOVED lines=31> */
[----:B------:R-:W5:Y:S07]  /*d290*/  LDSM.16.MT88.4 R76, [R206+0x1000] ;  /* 0x00100000ce4c783b */ /* 0x000f6e0000004200 */
[C---:B--2---:R-:W-:Y:S04]  /*d2a0*/  HMMA.16816.F32.BF16 R12, R72.reuse, R80, R12 ;  /* 0x00000050480c723c */ /* 0x044fe8000004180c */
[----:B----4-:R-:W-:Y:S04]  /*d2b0*/  FADD.FTZ R0, R70, R0 ;  /* 0x0000000046007221 */ /* 0x010fe80000010000 */
        /* <DEDUP_REMOVED lines=40> */
[C---:B-----5:R-:W-:Y:S04]  /*d540*/  FADD.FTZ R0, R71.reuse, R0 ;  /* 0x0000000047007221 */ /* 0x060fe80000010000 */
        /* <DEDUP_REMOVED lines=28> */
[C---:B-----5:R-:W-:Y:S03]  /*d710*/  FADD.FTZ R0, R71.reuse, R0 ;  /* 0x0000000047007221 */ /* 0x060fe60000010000 */
        /* <DEDUP_REMOVED lines=27> */
[----:B--2---:R-:W-:Y:S04]  /*d8d0*/  FADD.FTZ R0, R70, R0 ;  /* 0x0000000046007221 */ /* 0x004fe80000010000 */
[C---:B-1----:R-:W-:Y:S04]  /*d8e0*/  HMMA.16816.F32.BF16 R52, R72.reuse, R92, R52 ;  /* 0x0000005c4834723c */ /* 0x042fe80000041834 */
[----:B------:R-:W-:Y:S04]  /*d8f0*/  FADD.FTZ R0, R104, R0 ;  /* 0x0000000068007221 */ /* 0x000fe80000010000 */
[C---:B------:R-:W-:Y:S01]  /*d900*/  HMMA.16816.F32.BF16 R56, R72.reuse, R94, R56 ;  /* 0x0000005e4838723c */ /* 0x040fe20000041838 */
[----:B------:R-:W1:Y:S03]  /*d910*/  LDSM.16.MT88.4 R92, [R204+0x2800] ;  /* 0x00280000cc5c783b */ /* 0x000e660000004200 */
[----:B----4-:R-:W-:Y:S04]  /*d920*/  FADD.FTZ R0, R2, R0 ;  /* 0x0000000002007221 */ /* 0x010fe80000010000 */
        /* <DEDUP_REMOVED lines=16> */
[----:B------:R-:W-:Y:S03]  /*da30*/  MUFU.EX2 R70, R132 ;  /* 0x0000008400467308 */ /* 0x000fe60000000800 */
[----:B------:R-:W-:Y:S03]  /*da40*/  F2FP.BF16.PACK_AB R73, R152, R153 ;  /* 0x000000999849723e */ /* 0x000fe600000010ff */
[----:B------:R-:W-:Y:S01]  /*da50*/  F2FP.BF16.PACK_AB R74, R2, R104 ;  /* 0x00000068024a723e */ /* 0x000fe200000010ff */
[C---:B----4-:R-:W-:Y:S03]  /*da60*/  HMMA.16816.F32.BF16 R36, R76.reuse, R88, R36 ;  /* 0x000000584c24723c */ /* 0x050fe60000041824 */
[----:B------:R-:W1:Y:S01]  /*da70*/  MUFU.EX2 R2, R120 ;  /* 0x0000007800027308 */ /* 0x000e620000000800 */
[----:B------:R-:W-:Y:S04]  /*da80*/  F2FP.BF16.PACK_AB R75, R150, R151 ;  /* 0x00000097964b723e */ /* 0x000fe800000010ff */
[C---:B------:R-:W-:Y:S01]  /*da90*/  HMMA.16816.F32.BF16 R40, R76.reuse, R90, R40 ;  /* 0x0000005a4c28723c */ /* 0x040fe20000041828 */
[----:B------:R-:W2:Y:S04]  /*daa0*/  LDSM.16.MT88.4 R88, [R203+0x3000] ;  /* 0x00300000cb58783b */ /* 0x000ea80000004200 */
[----:B------:R-:W4:Y:S03]  /*dab0*/  MUFU.EX2 R71, R133 ;  /* 0x0000008500477308 */ /* 0x000f260000000800 */
[C---:B------:R-:W-:Y:S08]  /*dac0*/  HMMA.16816.F32.BF16 R44, R76.reuse, R96, R44 ;  /* 0x000000604c2c723c */ /* 0x040ff0000004182c */
[C---:B------:R-:W-:Y:S01]  /*dad0*/  HMMA.16816.F32.BF16 R48, R76.reuse, R98, R48 ;  /* 0x000000624c30723c */ /* 0x040fe20000041830 */
[----:B------:R-:W-:Y:S03]  /*dae0*/  LDSM.16.MT88.4 R96, [R206+0x3000] ;  /* 0x00300000ce60783b */ /* 0x000fe60000004200 */
[----:B-1----:R-:W-:Y:S04]  /*daf0*/  FADD.FTZ R0, R2, R0 ;  /* 0x0000000002007221 */ /* 0x002fe80000010000 */
[C---:B-----5:R-:W-:Y:S01]  /*db00*/  HMMA.16816.F32.BF16 R52, R76.reuse, R80, R52 ;  /* 0x000000504c34723c */ /* 0x060fe20000041834 */
[----:B------:R-:W-:Y:S03]  /*db10*/  LDSM.16.MT88.4 R120, [R205+0x3800] ;  /* 0x00380000cd78783b */ /* 0x000fe60000004200 */
[C---:B------:R-:W-:Y:S01]  /*db20*/  FADD.FTZ R0, R144.reuse, R0 ;  /* 0x0000000090007221 */ /* 0x040fe20000010000 */
[----:B------:R-:W-:Y:S01]  /*db30*/  F2FP.BF16.PACK_AB R144, R144, R2 ;  /* 0x000000029090723e */ /* 0x000fe200000010ff */
[----:B------:R-:W-:Y:S01]  /*db40*/  FADD.FTZ R2, R106, R105 ;  /* 0x000000696a027221 */ /* 0x000fe20000010000 */
[----:B----4-:R-:W-:Y:S01]  /*db50*/  F2FP.BF16.PACK_AB R147, R70, R71 ;  /* 0x000000474693723e */ /* 0x010fe200000010ff */
[C---:B------:R-:W-:Y:S01]  /*db60*/  HMMA.16816.F32.BF16 R56, R76.reuse, R82, R56 ;  /* 0x000000524c38723c */ /* 0x040fe20000041838 */
[----:B------:R-:W1:Y:S03]  /*db70*/  LDSM.16.MT88.4 R80, [R204+0x3000] ;  /* 0x00300000cc50783b */ /* 0x000e660000004200 */
[----:B------:R-:W-:Y:S01]  /*db80*/  FADD.FTZ R0, R146, R0 ;  /* 0x0000000092007221 */ /* 0x000fe20000010000 */
[C---:B------:R-:W-:Y:S03]  /*db90*/  F2FP.BF16.PACK_AB R146, R68.reuse, R146 ;  /* 0x000000924492723e */ /* 0x040fe600000010ff */
[C---:B---3--:R-:W-:Y:S01]  /*dba0*/  HMMA.16816.F32.BF16 R60, R76.reuse, R84, R60 ;  /* 0x000000544c3c723c */ /* 0x048fe2000004183c */
[----:B------:R-:W-:Y:S03]  /*dbb0*/  LDSM.16.MT88.4 R104, [R206+0x3800] ;  /* 0x00380000ce68783b */ /* 0x000fe60000004200 */
[----:B------:R-:W-:Y:S02]  /*dbc0*/  FADD.FTZ R247, R68, R0 ;  /* 0x0000000044f77221 */ /* 0x000fe40000010000 */
[----:B------:R-:W-:Y:S02]  /*dbd0*/  FADD.FTZ R0, R116, R2 ;  /* 0x0000000274007221 */ /* 0x000fe40000010000 */
[----:B------:R-:W-:Y:S01]  /*dbe0*/  HMMA.16816.F32.BF16 R64, R76, R86, R64 ;  /* 0x000000564c40723c */ /* 0x000fe20000041840 */
[----:B------:R-:W3:Y:S03]  /*dbf0*/  LDSM.16.MT88.4 R76, [R205+0x7000] ;  /* 0x00700000cd4c783b */ /* 0x000ee60000004200 */
[----:B------:R-:W-:Y:S04]  /*dc00*/  FADD.FTZ R0, R111, R0 ;  /* 0x000000006f007221 */ /* 0x000fe80000010000 */
[C---:B--2---:R-:W-:Y:S01]  /*dc10*/  HMMA.16816.F32.BF16 R4, R72.reuse, R88, R4 ;  /* 0x000000584804723c */ /* 0x044fe20000041804 */
[----:B------:R-:W2:Y:S04]  /*dc20*/  LDSM.16.MT88.4 R84, [R204+0x7000] ;  /* 0x00700000cc54783b */ /* 0x000ea80000004200 */
        /* <DEDUP_REMOVED lines=57> */
[----:B------:R-:W-:Y:S02]  /*dfc0*/  IADD3 R0, R232, -0x1, RZ ;  /* 0xffffffffe8007810 */ /* 0x000fe40007ffe0ff */
[----:B------:R-:W-:Y:S01]  /*dfd0*/  MOV R71, R3 ;  /* 0x0000000300477202 */ /* 0x000fe20000000f00 */
        /* <DEDUP_REMOVED lines=12> */
.L_x_1877:
[----:B------:R-:W-:Y:S05]  /*e0a0*/  BRA.DIV ~URZ, `(.L_x_1885) ;  /* 0x000047b27f007947 */ /* 0x000fea000b800000 */
[----:B------:R1:W2:Y:S02]  /*e0b0*/  SHFL.BFLY PT, R4, R247, 0x2, 0x1f ;  /* 0x0c401f00f7047f89 */ /* 0x0002a400000e0000 */
.L_x_1913:
        /* <DEDUP_REMOVED lines=8> */
.L_x_1914:
        /* <DEDUP_REMOVED lines=52> */
[----:B------:R-:W-:Y:S01]  /*e480*/  FMUL.FTZ R126, R0, R126 ;  /* 0x0000007e007e7220 */ /* 0x000fe20000410000 */
        /* <DEDUP_REMOVED lines=32> */
.L_x_1858:
        /* <DEDUP_REMOVED lines=19> */
.L_x_1888:
[----:B--2---:R-:W-:Y:S05]  /*e7c0*/  BSYNC B0 ;  /* 0x0000000000007941 */ /* 0x004fea0003800000 */
.L_x_1887:
        /* <DEDUP_REMOVED lines=15> */
[----:B-1----:R-:W-:Y:S05]  /*e8c0*/  CALL.REL.NOINC `($__internal_29_$__cuda_sm70_shflsync_idx_p) ;  /* 0x000041d000007944 */ /* 0x002fea0003c00000 */
.L_x_1891:
        /* <DEDUP_REMOVED lines=187> */
.L_x_1893:
[----:B------:R-:W-:Y:S05]  /*f480*/  BSYNC B0 ;  /* 0x0000000000007941 */ /* 0x000fea0003800000 */
.L_x_1892:
        /* <DEDUP_REMOVED lines=68> */
.L_x_1890:
        /* <DEDUP_REMOVED lines=44> */
.L_x_1894:
[----:B------:R-:W-:Y:S05]  /*fb90*/  BSYNC B1 ;  /* 0x0000000000017941 */ /* 0x000fea0003800000 */
.L_x_1889:
        /* <DEDUP_REMOVED lines=10> */
.L_x_1915:
[----:B------:R-:W-:Y:S01]  /*fc40*/  WARPSYNC 0xffffffff ;  /* 0xffffffff00007948 */ /* 0x000fe20003800000 */
[----:B------:R-:W-:Y:S06]  /*fc50*/  BAR.SYNC.DEFER_BLOCKING 0x4, 0x100 ;  /* 0x0104000000007b1d */ /* 0x000fec0000010000 */
[----:B---3--:R3:W-:Y:S04]  /*fc60*/  STL [R1+0x4c], R0 ;  /* 0x00004c0001007387 */ /* 0x0087e80000100800 */
[----:B------:R3:W-:Y:S04]  /*fc70*/  @!P6 STS [0x10100], R18 ;  /* 0x01010012ff00e388 */ /* 0x0007e80000000800 */
[----:B------:R-:W-:Y:S06]  /*fc80*/  BAR.ARV 0x5, 0x100 ;  /* 0x0144000000007b1d */ /* 0x000fec0000002000 */
.L_x_1895:
[----:B--23--:R-:W2:Y:S02]  /*fc90*/  LDL R0, [R1+0x4c] ;  /* 0x00004c0001007983 */ /* 0x00cea40000100800 */
[----:B--2---:R-:W-:-:S13]  /*fca0*/  ISETP.GE.AND P0, PT, R0, c[0x0][0x538], PT ;  /* 0x00014e0000007a0c */ /* 0x004fda0003f06270 */
[----:B-1--45:R-:W-:Y:S01]  /*fcb0*/  @P0 CALL.REL.NOINC `(.L_x_1897) ;  /* 0x0000001000000944 */ /* 0x032fe20003c00000 */
[----:B------:R-:W-:Y:S05]  /*fcc0*/  BRA `(.L_x_1898) ;  /* 0xffff0d5000007947 */ /* 0x000fea000383ffff */
.L_x_1897:
[----:B------:R-:W-:Y:S05]  /*fcd0*/  EXIT ;  /* 0x000000000000794d */ /* 0x000fea0003800000 */
.L_x_1861:
[----:B------:R-:W-:Y:S01]  /*fce0*/  IMAD.MOV.U32 R235, RZ, RZ, R0 ;  /* 0x000000ffffeb7224 */ /* 0x000fe200078e0000 */
[----:B------:R-:W-:Y:S01]  /*fcf0*/  MOV R236, RZ ;  /* 0x000000ff00ec7202 */ /* 0x000fe20000000f00 */
[----:B------:R-:W-:Y:S01]  /*fd00*/  IMAD.MOV.U32 R3, RZ, RZ, 0x181f ;  /* 0x0000181fff037424 */ /* 0x000fe200078e00ff */
[----:B------:R-:W-:Y:S02]  /*fd10*/  MOV R2, 0xfd30 ;  /* 0x0000fd3000027802 */ /* 0x000fe40000000f00 */
[----:B------:R-:W-:Y:S05]  /*fd20*/  CALL.REL.NOINC `($__internal_29_$__cuda_sm70_shflsync_idx_p) ;  /* 0x00002d7000007944 */ /* 0x000fea0003c00000 */
[----:B------:R-:W-:Y:S01]  /*fd30*/  MOV R10, R236 ;  /* 0x000000ec000a7202 */ /* 0x000fe20000000f00 */
[----:B------:R-:W-:Y:S05]  /*fd40*/  BRA `(.L_x_1899) ;  /* 0xffff363000007947 */ /* 0x000fea000383ffff */
.L_x_1862:
[----:B------:R-:W-:Y:S01]  /*fd50*/  IMAD.MOV.U32 R235, RZ, RZ, R6 ;  /* 0x000000ffffeb7224 */ /* 0x000fe200078e0006 */
[----:B------:R-:W-:Y:S01]  /*fd60*/  MOV R236, RZ ;  /* 0x000000ff00ec7202 */ /* 0x000fe20000000f00 */
[----:B------:R-:W-:Y:S01]  /*fd70*/  IMAD.MOV.U32 R3, RZ, RZ, 0x181f ;  /* 0x0000181fff037424 */ /* 0x000fe200078e00ff */
[----:B------:R-:W-:Y:S02]  /*fd80*/  MOV R2, 0xfda0 ;  /* 0x0000fda000027802 */ /* 0x000fe40000000f00 */
[----:B-12---:R-:W-:Y:S05]  /*fd90*/  CALL.REL.NOINC `($__internal_29_$__cuda_sm70_shflsync_idx_p) ;  /* 0x00002d0000007944 */ /* 0x006fea0003c00000 */
[----:B------:R-:W-:Y:S01]  /*fda0*/  ISETP.GE.AND P2, PT, R233, c[0x0][0x1d4], PT ;  /* 0x00007500e9007a0c */ /* 0x000fe20003f46270 */
[----:B------:R-:W-:Y:S01]  /*fdb0*/  IMAD.MOV.U32 R235, RZ, RZ, R0 ;  /* 0x000000ffffeb7224 */ /* 0x000fe200078e0000 */
[----:B------:R-:W-:Y:S02]  /*fdc0*/  IADD3 R2, P0, R236, R163, RZ ;  /* 0x000000a3ec027210 */ /* 0x000fe40007f1e0ff */
        /* <DEDUP_REMOVED lines=9> */
[----:B------:R-:W-:-:S04]  /*fe60*/  IMAD.MOV.U32 R236, RZ, RZ, 0x1 ;  /* 0x00000001ffec7424 */ /* 0x000fc800078e00ff */
[----:B------:R-:W-:-:S05]  /*fe70*/  IMAD.X R3, R10, 0x1, R5, P5 ;  /* 0x000000010a037824 */ /* 0x000fca00028e0605 */
[----:B------:R1:W-:Y:S02]  /*fe80*/  LDGSTS.E.BYPASS.LTC128B.128 [R229+0xc100], [R2.64], !P0 ;  /* 0x0c10000002e57fae */ /* 0x0003e4000c101d46 */
[----:B-1----:R-:W-:Y:S01]  /*fe90*/  IMAD.MOV.U32 R3, RZ, RZ, 0x181f ;  /* 0x0000181fff037424 */ /* 0x002fe200078e00ff */
[----:B------:R-:W-:Y:S02]  /*fea0*/  MOV R2, 0xfec0 ;  /* 0x0000fec000027802 */ /* 0x000fe40000000f00 */
[----:B------:R-:W-:Y:S05]  /*feb0*/  CALL.REL.NOINC `($__internal_29_$__cuda_sm70_shflsync_idx_p) ;  /* 0x00002be000007944 */ /* 0x000fea0003c00000 */
[----:B------:R-:W-:Y:S01]  /*fec0*/  IMAD.MOV.U32 R9, RZ, RZ, R236 ;  /* 0x000000ffff097224 */ /* 0x000fe200078e00ec */
[----:B------:R-:W-:Y:S01]  /*fed0*/  MOV R236, 0x1 ;  /* 0x0000000100ec7802 */ /* 0x000fe20000000f00 */
[----:B------:R-:W-:Y:S01]  /*fee0*/  IMAD.MOV.U32 R235, RZ, RZ, R6 ;  /* 0x000000ffffeb7224 */ /* 0x000fe200078e0006 */
[----:B------:R-:W-:Y:S02]  /*fef0*/  MOV R3, 0x181f ;  /* 0x0000181f00037802 */ /* 0x000fe40000000f00 */
[----:B------:R-:W-:Y:S02]  /*ff00*/  MOV R2, 0xff20 ;  /* 0x0000ff2000027802 */ /* 0x000fe40000000f00 */
[----:B------:R-:W-:Y:S05]  /*ff10*/  CALL.REL.NOINC `($__internal_29_$__cuda_sm70_shflsync_idx_p) ;  /* 0x00002b8000007944 */ /* 0x000fea0003c00000 */
        /* <DEDUP_REMOVED lines=19> */
[----:B-1----:R-:W-:Y:S05]  /*10050*/  CALL.REL.NOINC `($__internal_29_$__cuda_sm70_shflsync_idx_p) ;  /* 0x00002a4000007944 */ /* 0x002fea0003c00000 */
        /* <DEDUP_REMOVED lines=32> */
[----:B------:R-:W-:Y:S01]  /*10260*/  MOV R2, R236 ;  /* 0x000000ec00027202 */ /* 0x000fe20000000f00 */
[----:B------:R-:W-:Y:S05]  /*10270*/  BRA `(.L_x_1900) ;  /* 0xffff32e000007947 */ /* 0x000fea000383ffff */
.L_x_1863:
[----:B------:R-:W-:Y:S01]  /*10280*/  IMAD.MOV.U32 R235, RZ, RZ, R4 ;  /* 0x000000ffffeb7224 */ /* 0x000fe200078e0004 */
[----:B------:R-:W-:Y:S01]  /*10290*/  MOV R236, RZ ;  /* 0x000000ff00ec7202 */ /* 0x000fe20000000f00 */
[----:B------:R-:W-:Y:S01]  /*102a0*/  IMAD.MOV.U32 R3, RZ, RZ, 0x1c1f ;  /* 0x00001c1fff037424 */ /* 0x000fe200078e00ff */
[----:B------:R-:W-:-:S02]  /*102b0*/  MOV R2, 0x102d0 ;  /* 0x000102d000027802 */ /* 0x000fc40000000f00 */
[----:B------:R-:W-:Y:S05]  /*102c0*/  CALL.REL.NOINC `($__internal_29_$__cuda_sm70_shflsync_idx_p) ;  /* 0x000027d000007944 */ /* 0x000fea0003c00000 */
[----:B------:R-:W-:Y:S01]  /*102d0*/  MOV R0, R236 ;  /* 0x000000ec00007202 */ /* 0x000fe20000000f00 */
[----:B------:R-:W-:Y:S05]  /*102e0*/  BRA `(.L_x_1901) ;  /* 0xffff347000007947 */ /* 0x000fea000383ffff */
.L_x_1864:
[----:B------:R-:W-:Y:S01]  /*102f0*/  IMAD.MOV.U32 R235, RZ, RZ, R4 ;  /* 0x000000ffffeb7224 */ /* 0x000fe200078e0004 */
[----:B------:R-:W-:Y:S01]  /*10300*/  MOV R236, 0x1 ;  /* 0x0000000100ec7802 */ /* 0x000fe20000000f00 */
[----:B------:R-:W-:Y:S01]  /*10310*/  IMAD.MOV.U32 R3, RZ, RZ, 0x1c1f ;  /* 0x00001c1fff037424 */ /* 0x000fe200078e00ff */
[----:B------:R-:W-:-:S02]  /*10320*/  MOV R2, 0x10340 ;  /* 0x0001034000027802 */ /* 0x000fc40000000f00 */
[----:B-1----:R-:W-:Y:S05]  /*10330*/  CALL.REL.NOINC `($__internal_29_$__cuda_sm70_shflsync_idx_p) ;  /* 0x0000276000007944 */ /* 0x002fea0003c00000 */
[----:B------:R-:W-:Y:S01]  /*10340*/  IMAD.IADD R5, R5, 0x1, R236 ;  /* 0x0000000105057824 */ /* 0x000fe200078e02ec */
[----:B------:R-:W-:Y:S01]  /*10350*/  FMNMX.FTZ R69, R7, R9, !PT ;  /* 0x0000000907457209 */ /* 0x000fe20007810000 */
[----:B------:R-:W-:Y:S01]  /*10360*/  IMAD.MOV.U32 R0, RZ, RZ, 0x2 ;  /* 0x00000002ff007424 */ /* 0x000fe200078e00ff */
[----:B------:R-:W-:-:S02]  /*10370*/  MOV R2, 0x10b80 ;  /* 0x00010b8000027802 */ /* 0x000fc40000000f00 */
        /* <DEDUP_REMOVED lines=13> */
[----:B------:R-:W-:Y:S02]  /*10450*/  FMNMX.FTZ R12, R10, R12, !PT ;  /* 0x0000000c0a0c7209 */ /* 0x000fe40007810000 */
[----:B------:R-:W-:Y:S02]  /*10460*/  FMNMX.FTZ R69, R16, R69, !PT ;  /* 0x0000004510457209 */ /* 0x000fe40007810000 */
[----:B------:R-:W-:Y:S02]  /*10470*/  ISETP.GT.AND P0, PT, R6, 0x11, PT ;  /* 0x000000110600780c */ /* 0x000fe40003f04270 */
[----:B------:R-:W-:Y:S02]  /*10480*/  FSEL R14, R102, -INF , P2 ;  /* 0xff800000660e7808 */ /* 0x000fe40001000000 */
[----:B------:R-:W-:-:S02]  /*10490*/  FMNMX.FTZ R12, R15, R12, !PT ;  /* 0x0000000c0f0c7209 */ /* 0x000fc40007810000 */
[----:B------:R-:W-:Y:S02]  /*104a0*/  FMNMX.FTZ R69, R17, R69, !PT ;  /* 0x0000004511457209 */ /* 0x000fe40007810000 */
[----:B------:R-:W-:Y:S02]  /*104b0*/  FSEL R19, R103, -INF , P0 ;  /* 0xff80000067137808 */ /* 0x000fe40000000000 */
[----:B------:R-:W-:Y:S02]  /*104c0*/  ISETP.GT.AND P2, PT, R6, 0x18, PT ;  /* 0x000000180600780c */ /* 0x000fe40003f44270 */
[----:B------:R-:W-:Y:S02]  /*104d0*/  FMNMX.FTZ R12, R14, R12, !PT ;  /* 0x0000000c0e0c7209 */ /* 0x000fe40007810000 */
[----:B------:R-:W-:Y:S02]  /*104e0*/  FMNMX.FTZ R69, R18, R69, !PT ;  /* 0x0000004512457209 */ /* 0x000fe40007810000 */
[----:B------:R-:W-:-:S02]  /*104f0*/  ISETP.GT.AND P0, PT, R6, 0x19, PT ;  /* 0x000000190600780c */ /* 0x000fc40003f04270 */
[----:B------:R-:W-:Y:S02]  /*10500*/  FSEL R20, R90, -INF , P2 ;  /* 0xff8000005a147808 */ /* 0x000fe40001000000 */
[----:B------:R-:W-:Y:S02]  /*10510*/  FMNMX.FTZ R12, R19, R12, !PT ;  /* 0x0000000c130c7209 */ /* 0x000fe40007810000 */
[----:B------:R-:W-:Y:S02]  /*10520*/  FMNMX.FTZ R69, R21, R69, !PT ;  /* 0x0000004515457209 */ /* 0x000fe40007810000 */
[----:B------:R-:W-:Y:S02]  /*10530*/  FSEL R32, R91, -INF , P0 ;  /* 0xff8000005b207808 */ /* 0x000fe40000000000 */
[----:B------:R-:W-:Y:S02]  /*10540*/  ISETP.GT.AND P2, PT, R6, 0x20, PT ;  /* 0x000000200600780c */ /* 0x000fe40003f44270 */
[----:B------:R-:W-:-:S02]  /*10550*/  FMNMX.FTZ R12, R20, R12, !PT ;  /* 0x0000000c140c7209 */ /* 0x000fc40007810000 */
[----:B------:R-:W-:Y:S02]  /*10560*/  FMNMX.FTZ R69, R121, R69, !PT ;  /* 0x0000004579457209 */ /* 0x000fe40007810000 */
[----:B------:R-:W-:Y:S02]  /*10570*/  ISETP.GT.AND P0, PT, R6, 0x21, PT ;  /* 0x000000210600780c */ /* 0x000fe40003f04270 */
[----:B------:R-:W-:Y:S02]  /*10580*/  FSEL R71, R78, -INF , P2 ;  /* 0xff8000004e477808 */ /* 0x000fe40001000000 */
[----:B------:R-:W-:Y:S02]  /*10590*/  FMNMX.FTZ R12, R32, R12, !PT ;  /* 0x0000000c200c7209 */ /* 0x000fe40007810000 */
[----:B------:R-:W-:Y:S02]  /*105a0*/  FMNMX.FTZ R69, R120, R69, !PT ;  /* 0x0000004578457209 */ /* 0x000fe40007810000 */
[----:B------:R-:W-:-:S02]  /*105b0*/  FSEL R70, R79, -INF , P0 ;  /* 0xff8000004f467808 */ /* 0x000fc40000000000 */
[C---:B------:R-:W-:Y:S02]  /*105c0*/  ISETP.GT.AND P2, PT, R6.reuse, 0x28, PT ;  /* 0x000000280600780c */ /* 0x040fe40003f44270 */
[----:B------:R-:W-:Y:S02]  /*105d0*/  FMNMX.FTZ R12, R71, R12, !PT ;  /* 0x0000000c470c7209 */ /* 0x000fe40007810000 */
[----:B------:R-:W-:Y:S02]  /*105e0*/  FMNMX.FTZ R69, R117, R69, !PT ;  /* 0x0000004575457209 */ /* 0x000fe40007810000 */
[----:B------:R-:W-:Y:S02]  /*105f0*/  ISETP.GT.AND P0, PT, R6, 0x29, PT ;  /* 0x000000290600780c */ /* 0x000fe40003f04270 */
[----:B------:R-:W-:Y:S02]  /*10600*/  FSEL R57, R74, -INF , P2 ;  /* 0xff8000004a397808 */ /* 0x000fe40001000000 */
[----:B------:R-:W-:-:S02]  /*10610*/  FMNMX.FTZ R12, R70, R12, !PT ;  /* 0x0000000c460c7209 */ /* 0x000fc40007810000 */
[----:B------:R-:W-:Y:S02]  /*10620*/  FMNMX.FTZ R69, R116, R69, !PT ;  /* 0x0000004574457209 */ /* 0x000fe40007810000 */
[----:B------:R-:W-:Y:S02]  /*10630*/  FSEL R56, R75, -INF , P0 ;  /* 0xff8000004b387808 */ /* 0x000fe40000000000 */
[C---:B------:R-:W-:Y:S02]  /*10640*/  ISETP.GT.AND P2, PT, R6.reuse, 0x30, PT ;  /* 0x000000300600780c */ /* 0x040fe40003f44270 */
        /* <DEDUP_REMOVED lines=80> */
[----:B------:R-:W-:-:S03]  /*10b50*/  IMAD.MOV.U32 R68, RZ, RZ, R69 ;  /* 0x000000ffff447224 */ /* 0x000fc600078e0045 */
[----:B------:R-:W-:Y:S02]  /*10b60*/  FMNMX.FTZ R12, R171, R12, !PT ;  /* 0x0000000cab0c7209 */ /* 0x000fe40007810000 */
[----:B------:R-:W-:Y:S05]  /*10b70*/  CALL.REL.NOINC `($__internal_28_$__cuda_sm70_shflsync_bfly_p) ;  /* 0x00001ec000007944 */ /* 0x000fea0003c00000 */
[----:B------:R-:W-:Y:S01]  /*10b80*/  FMNMX.FTZ R69, R69, R0, !PT ;  /* 0x0000000045457209 */ /* 0x000fe20007810000 */
[----:B------:R-:W-:Y:S01]  /*10b90*/  IMAD.MOV.U32 R0, RZ, RZ, 0x1 ;  /* 0x00000001ff007424 */ /* 0x000fe200078e00ff */
[----:B------:R-:W-:-:S03]  /*10ba0*/  MOV R2, 0x10bd0 ;  /* 0x00010bd000027802 */ /* 0x000fc60000000f00 */
[----:B------:R-:W-:Y:S02]  /*10bb0*/  IMAD.MOV.U32 R68, RZ, RZ, R69 ;  /* 0x000000ffff447224 */ /* 0x000fe400078e0045 */
[----:B------:R-:W-:Y:S05]  /*10bc0*/  CALL.REL.NOINC `($__internal_28_$__cuda_sm70_shflsync_bfly_p) ;  /* 0x00001e7000007944 */ /* 0x000fea0003c00000 */
[----:B------:R-:W-:Y:S01]  /*10bd0*/  FMNMX.FTZ R69, R69, R0, !PT ;  /* 0x0000000045457209 */ /* 0x000fe20007810000 */
[----:B------:R-:W-:Y:S01]  /*10be0*/  IMAD.MOV.U32 R68, RZ, RZ, R12 ;  /* 0x000000ffff447224 */ /* 0x000fe200078e000c */
[----:B------:R-:W-:Y:S01]  /*10bf0*/  MOV R2, 0x10c20 ;  /* 0x00010c2000027802 */ /* 0x000fe20000000f00 */
[----:B------:R-:W-:Y:S02]  /*10c00*/  IMAD.MOV.U32 R0, RZ, RZ, 0x2 ;  /* 0x00000002ff007424 */ /* 0x000fe400078e00ff */
[----:B------:R-:W-:Y:S05]  /*10c10*/  CALL.REL.NOINC `($__internal_28_$__cuda_sm70_shflsync_bfly_p) ;  /* 0x00001e2000007944 */ /* 0x000fea0003c00000 */
[----:B------:R-:W-:Y:S01]  /*10c20*/  FMNMX.FTZ R12, R12, R0, !PT ;  /* 0x000000000c0c7209 */ /* 0x000fe20007810000 */
[----:B------:R-:W-:Y:S01]  /*10c30*/  IMAD.MOV.U32 R0, RZ, RZ, 0x1 ;  /* 0x00000001ff007424 */ /* 0x000fe200078e00ff */
[----:B------:R-:W-:-:S03]  /*10c40*/  MOV R2, 0x10c70 ;  /* 0x00010c7000027802 */ /* 0x000fc60000000f00 */
[----:B------:R-:W-:Y:S02]  /*10c50*/  IMAD.MOV.U32 R68, RZ, RZ, R12 ;  /* 0x000000ffff447224 */ /* 0x000fe400078e000c */
[----:B------:R-:W-:Y:S05]  /*10c60*/  CALL.REL.NOINC `($__internal_28_$__cuda_sm70_shflsync_bfly_p) ;  /* 0x00001dd000007944 */ /* 0x000fea0003c00000 */
[----:B------:R-:W-:Y:S01]  /*10c70*/  MOV R3, R0 ;  /* 0x0000000000037202 */ /* 0x000fe20000000f00 */
[----:B------:R-:W-:Y:S05]  /*10c80*/  BRA `(.L_x_1902) ;  /* 0xffff378000007947 */ /* 0x000fea000383ffff */
.L_x_1868:
[----:B------:R-:W-:Y:S01]  /*10c90*/  MOV R236, RZ ;  /* 0x000000ff00ec7202 */ /* 0x000fe20000000f00 */
[----:B------:R-:W-:Y:S01]  /*10ca0*/  IMAD.MOV.U32 R235, RZ, RZ, R0 ;  /* 0x000000ffffeb7224 */ /* 0x000fe200078e0000 */
[----:B------:R-:W-:Y:S01]  /*10cb0*/  MOV R2, 0x10ce0 ;  /* 0x00010ce000027802 */ /* 0x000fe20000000f00 */
[----:B------:R-:W-:Y:S02]  /*10cc0*/  IMAD.MOV.U32 R3, RZ, RZ, 0x181f ;  /* 0x0000181fff037424 */ /* 0x000fe400078e00ff */
[----:B------:R-:W-:Y:S05]  /*10cd0*/  CALL.REL.NOINC `($__internal_29_$__cuda_sm70_shflsync_idx_p) ;  /* 0x00001dc000007944 */ /* 0x000fea0003c00000 */
[----:B------:R-:W-:Y:S01]  /*10ce0*/  MOV R7, R236 ;  /* 0x000000ec00077202 */ /* 0x000fe20000000f00 */
[----:B------:R-:W-:-:S05]  /*10cf0*/  BRA `(.L_x_1903) ;  /* 0xffff561000007947 */ /* 0x000fca000383ffff */
.L_x_1869:
[----:B------:R-:W-:Y:S01]  /*10d00*/  MOV R236, RZ ;  /* 0x000000ff00ec7202 */ /* 0x000fe20000000f00 */
[----:B------:R-:W-:Y:S01]  /*10d10*/  IMAD.MOV.U32 R235, RZ, RZ, R4 ;  /* 0x000000ffffeb7224 */ /* 0x000fe200078e0004 */
[----:B------:R-:W-:Y:S01]  /*10d20*/  MOV R2, 0x10d50 ;  /* 0x00010d5000027802 */ /* 0x000fe20000000f00 */
[----:B------:R-:W-:Y:S02]  /*10d30*/  IMAD.MOV.U32 R3, RZ, RZ, 0x181f ;  /* 0x0000181fff037424 */ /* 0x000fe400078e00ff */
[----:B-12---:R-:W-:Y:S05]  /*10d40*/  CALL.REL.NOINC `($__internal_29_$__cuda_sm70_shflsync_idx_p) ;  /* 0x00001d5000007944 */ /* 0x006fea0003c00000 */
        /* <DEDUP_REMOVED lines=17> */
[----:B------:R-:W-:Y:S05]  /*10e60*/  CALL.REL.NOINC `($__internal_29_$__cuda_sm70_shflsync_idx_p) ;  /* 0x00001c3000007944 */ /* 0x000fea0003c00000 */
[----:B------:R-:W-:Y:S01]  /*10e70*/  MOV R3, 0x181f ;  /* 0x0000181f00037802 */ /* 0x000fe20000000f00 */
[----:B------:R-:W-:Y:S01]  /*10e80*/  IMAD.MOV.U32 R13, RZ, RZ, R236 ;  /* 0x000000ffff0d7224 */ /* 0x000fe200078e00ec */
[----:B------:R-:W-:Y:S01]  /*10e90*/  MOV R236, 0x1 ;  /* 0x0000000100ec7802 */ /* 0x000fe20000000f00 */
[----:B------:R-:W-:Y:S01]  /*10ea0*/  IMAD.MOV.U32 R235, RZ, RZ, R4 ;  /* 0x000000ffffeb7224 */ /* 0x000fe200078e0004 */
[----:B------:R-:W-:Y:S02]  /*10eb0*/  MOV R2, 0x10ed0 ;  /* 0x00010ed000027802 */ /* 0x000fe40000000f00 */
[----:B------:R-:W-:Y:S05]  /*10ec0*/  CALL.REL.NOINC `($__internal_29_$__cuda_sm70_shflsync_idx_p) ;  /* 0x00001bd000007944 */ /* 0x000fea0003c00000 */
        /* <DEDUP_REMOVED lines=52> */
[----:B------:R-:W-:Y:S01]  /*11210*/  MOV R4, R236 ;  /* 0x000000ec00047202 */ /* 0x000fe20000000f00 */
[----:B------:R-:W-:-:S05]  /*11220*/  BRA `(.L_x_1904) ;  /* 0xffff52d000007947 */ /* 0x000fca000383ffff */
.L_x_1872:
[----:B------:R-:W-:Y:S01]  /*11230*/  MOV R236, RZ ;  /* 0x000000ff00ec7202 */ /* 0x000fe20000000f00 */
[----:B------:R-:W-:Y:S01]  /*11240*/  IMAD.MOV.U32 R235, RZ, RZ, R0 ;  /* 0x000000ffffeb7224 */ /* 0x000fe200078e0000 */
[----:B------:R-:W-:Y:S01]  /*11250*/  MOV R2, 0x11280 ;  /* 0x0001128000027802 */ /* 0x000fe20000000f00 */
[----:B------:R-:W-:Y:S02]  /*11260*/  IMAD.MOV.U32 R3, RZ, RZ, 0x181f ;  /* 0x0000181fff037424 */ /* 0x000fe400078e00ff */
[----:B------:R-:W-:Y:S05]  /*11270*/  CALL.REL.NOINC `($__internal_29_$__cuda_sm70_shflsync_idx_p) ;  /* 0x0000182000007944 */ /* 0x000fea0003c00000 */
[----:B------:R-:W-:Y:S01]  /*11280*/  MOV R145, R236 ;  /* 0x000000ec00917202 */ /* 0x000fe20000000f00 */
[----:B------:R-:W-:-:S05]  /*11290*/  BRA `(.L_x_1905) ;  /* 0xffff61f000007947 */ /* 0x000fca000383ffff */
.L_x_1873:
        /* <DEDUP_REMOVED lines=83> */
.L_x_1874:
[----:B------:R-:W-:Y:S01]  /*117d0*/  MOV R236, RZ ;  /* 0x000000ff00ec7202 */ /* 0x000fe20000000f00 */
[----:B------:R-:W-:Y:S01]  /*117e0*/  IMAD.MOV.U32 R235, RZ, RZ, R68 ;  /* 0x000000ffffeb7224 */ /* 0x000fe200078e0044 */
[----:B------:R-:W-:Y:S01]  /*117f0*/  MOV R2, 0x11820 ;  /* 0x0001182000027802 */ /* 0x000fe20000000f00 */
[----:B------:R-:W-:Y:S02]  /*11800*/  IMAD.MOV.U32 R3, RZ, RZ, 0x1c1f ;  /* 0x00001c1fff037424 */ /* 0x000fe400078e00ff */
[----:B------:R-:W-:Y:S05]  /*11810*/  CALL.REL.NOINC `($__internal_29_$__cuda_sm70_shflsync_idx_p) ;  /* 0x0000128000007944 */ /* 0x000fea0003c00000 */
[----:B------:R-:W-:Y:S01]  /*11820*/  MOV R0, R236 ;  /* 0x000000ec00007202 */ /* 0x000fe20000000f00 */
[----:B------:R-:W-:-:S05]  /*11830*/  BRA `(.L_x_1907) ;  /* 0xffff602000007947 */ /* 0x000fca000383ffff */
.L_x_1875:
[----:B------:R-:W-:Y:S01]  /*11840*/  MOV R236, 0x1 ;  /* 0x0000000100ec7802 */ /* 0x000fe20000000f00 */
[----:B------:R-:W-:Y:S01]  /*11850*/  IMAD.MOV.U32 R235, RZ, RZ, R68 ;  /* 0x000000ffffeb7224 */ /* 0x000fe200078e0044 */
[----:B------:R-:W-:Y:S01]  /*11860*/  MOV R2, 0x11890 ;  /* 0x0001189000027802 */ /* 0x000fe20000000f00 */
[----:B------:R-:W-:Y:S02]  /*11870*/  IMAD.MOV.U32 R3, RZ, RZ, 0x1c1f ;  /* 0x00001c1fff037424 */ /* 0x000fe400078e00ff */
[----:B-1----:R-:W-:Y:S05]  /*11880*/  CALL.REL.NOINC `($__internal_29_$__cuda_sm70_shflsync_idx_p) ;  /* 0x0000121000007944 */ /* 0x002fea0003c00000 */
[----:B------:R-:W-:Y:S01]  /*11890*/  FMNMX.FTZ R0, R4, R70, !PT ;  /* 0x0000004604007209 */ /* 0x000fe20007810000 */
[----:B------:R-:W-:Y:S03]  /*118a0*/  IMAD.IADD R69, R69, 0x1, R236 ;  /* 0x0000000145457824 */ /* 0x000fe600078e02ec */
[----:B------:R-:W-:Y:S02]  /*118b0*/  FMNMX.FTZ R0, R5, R0, !PT ;  /* 0x0000000005007209 */ /* 0x000fe40007810000 */
[C---:B------:R-:W-:Y:S02]  /*118c0*/  ISETP.GT.AND P6, PT, R69.reuse, RZ, PT ;  /* 0x000000ff4500720c */ /* 0x040fe40003fc4270 */
[C---:B------:R-:W-:Y:S02]  /*118d0*/  ISETP.GT.AND P5, PT, R69.reuse, 0x1, PT ;  /* 0x000000014500780c */ /* 0x040fe40003fa4270 */
[----:B------:R-:W-:Y:S02]  /*118e0*/  FSEL R9, R6, -INF , P6 ;  /* 0xff80000006097808 */ /* 0x000fe40003000000 */
[----:B------:R-:W-:Y:S02]  /*118f0*/  ISETP.GT.AND P2, PT, R69, 0x8, PT ;  /* 0x000000084500780c */ /* 0x000fe40003f44270 */
[----:B------:R-:W-:Y:S02]  /*11900*/  FSEL R12, R7, -INF , P5 ;  /* 0xff800000070c7808 */ /* 0x000fe40002800000 */
[----:B------:R-:W-:Y:S02]  /*11910*/  FMNMX.FTZ R2, R9, R71, !PT ;  /* 0x0000004709027209 */ /* 0x000fe40007810000 */
[----:B------:R-:W-:Y:S02]  /*11920*/  ISETP.GT.AND P0, PT, R69, 0x9, PT ;  /* 0x000000094500780c */ /* 0x000fe40003f04270 */
[----:B------:R-:W-:Y:S02]  /*11930*/  FSEL R10, R10, -INF , P2 ;  /* 0xff8000000a0a7808 */ /* 0x000fe40001000000 */
[----:B------:R-:W-:Y:S02]  /*11940*/  FMNMX.FTZ R2, R12, R2, !PT ;  /* 0x000000020c027209 */ /* 0x000fe40007810000 */
[----:B------:R-:W-:Y:S02]  /*11950*/  FSEL R11, R11, -INF , P0 ;  /* 0xff8000000b0b7808 */ /* 0x000fe40000000000 */
[----:B------:R-:W-:Y:S02]  /*11960*/  ISETP.GT.AND P6, PT, R69, 0x10, PT ;  /* 0x000000104500780c */ /* 0x000fe40003fc4270 */
        /* <DEDUP_REMOVED lines=14> */
[----:B------:R-:W-:Y:S02]  /*11a50*/  FSEL R19, R19, -INF , P0 ;  /* 0xff80000013137808 */ /* 0x000fe40000000000 */
[C---:B------:R-:W-:Y:S02]  /*11a60*/  ISETP.GT.AND P6, PT, R69.reuse, 0x20, PT ;  /* 0x000000204500780c */ /* 0x040fe40003fc4270 */
        /* <DEDUP_REMOVED lines=83> */
[----:B------:R-:W-:Y:S02]  /*11fa0*/  FMNMX.FTZ R0, R57, R0, !PT ;  /* 0x0000000039007209 */ /* 0x000fe40007810000 */
[----:B------:R-:W-:Y:S02]  /*11fb0*/  FSEL R62, R62, -INF , P6 ;  /* 0xff8000003e3e7808 */ /* 0x000fe40003000000 */
[----:B------:R-:W-:Y:S02]  /*11fc0*/  FMNMX.FTZ R6, R59, R2, !PT ;  /* 0x000000023b067209 */ /* 0x000fe40007810000 */
[----:B------:R-:W-:Y:S02]  /*11fd0*/  ISETP.GT.AND P2, PT, R69, 0x78, PT ;  /* 0x000000784500780c */ /* 0x000fe40003f44270 */
[----:B------:R-:W-:Y:S01]  /*11fe0*/  FMNMX.FTZ R68, R60, R0, !PT ;  /* 0x000000003c447209 */ /* 0x000fe20007810000 */
[----:B------:R-:W-:Y:S01]  /*11ff0*/  IMAD.MOV.U32 R0, RZ, RZ, 0x2 ;  /* 0x00000002ff007424 */ /* 0x000fe200078e00ff */
[----:B------:R-:W-:Y:S02]  /*12000*/  FSEL R63, R63, -INF , P5 ;  /* 0xff8000003f3f7808 */ /* 0x000fe40002800000 */
[----:B------:R-:W-:Y:S02]  /*12010*/  FMNMX.FTZ R6, R62, R6, !PT ;  /* 0x000000063e067209 */ /* 0x000fe40007810000 */
[----:B------:R-:W-:Y:S02]  /*12020*/  ISETP.GT.AND P0, PT, R69, 0x79, PT ;  /* 0x000000794500780c */ /* 0x000fe40003f04270 */
        /* <DEDUP_REMOVED lines=9> */
[----:B------:R-:W-:Y:S05]  /*120c0*/  CALL.REL.NOINC `($__internal_28_$__cuda_sm70_shflsync_bfly_p) ;  /* 0x0000097000007944 */ /* 0x000fea0003c00000 */
[----:B------:R-:W-:Y:S01]  /*120d0*/  FMNMX.FTZ R68, R68, R0, !PT ;  /* 0x0000000044447209 */ /* 0x000fe20007810000 */
[----:B------:R-:W-:Y:S01]  /*120e0*/  IMAD.MOV.U32 R0, RZ, RZ, 0x1 ;  /* 0x00000001ff007424 */ /* 0x000fe200078e00ff */
[----:B------:R-:W-:Y:S02]  /*120f0*/  MOV R2, 0x12110 ;  /* 0x0001211000027802 */ /* 0x000fe40000000f00 */
        /* <DEDUP_REMOVED lines=8> */
[----:B------:R-:W-:Y:S02]  /*12180*/  MOV R2, 0x121a0 ;  /* 0x000121a000027802 */ /* 0x000fe40000000f00 */
[----:B------:R-:W-:Y:S05]  /*12190*/  CALL.REL.NOINC `($__internal_28_$__cuda_sm70_shflsync_bfly_p) ;  /* 0x000008a000007944 */ /* 0x000fea0003c00000 */
[----:B------:R-:W-:-:S05]  /*121a0*/  BRA `(.L_x_1908) ;  /* 0xffff636000007947 */ /* 0x000fca000383ffff */
.L_x_1878:
[----:B-1--4-:R-:W-:Y:S01]  /*121b0*/  MOV R236, RZ ;  /* 0x000000ff00ec7202 */ /* 0x012fe20000000f00 */
[----:B------:R-:W-:Y:S01]  /*121c0*/  IMAD.MOV.U32 R235, RZ, RZ, R36 ;  /* 0x000000ffffeb7224 */ /* 0x000fe200078e0024 */
[----:B------:R-:W-:Y:S01]  /*121d0*/  MOV R2, 0x12200 ;  /* 0x0001220000027802 */ /* 0x000fe20000000f00 */
[----:B------:R-:W-:Y:S02]  /*121e0*/  IMAD.MOV.U32 R3, RZ, RZ, 0x181f ;  /* 0x0000181fff037424 */ /* 0x000fe400078e00ff */
[----:B------:R-:W-:Y:S05]  /*121f0*/  CALL.REL.NOINC `($__internal_29_$__cuda_sm70_shflsync_idx_p) ;  /* 0x000008a000007944 */ /* 0x000fea0003c00000 */
[----:B------:R-:W-:Y:S01]  /*12200*/  MOV R28, R236 ;  /* 0x000000ec001c7202 */ /* 0x000fe20000000f00 */
[----:B------:R-:W-:-:S05]  /*12210*/  BRA `(.L_x_1909) ;  /* 0xffff862000007947 */ /* 0x000fca000383ffff */
.L_x_1881:
[----:B------:R-:W-:Y:S01]  /*12220*/  MOV R236, RZ ;  /* 0x000000ff00ec7202 */ /* 0x000fe20000000f00 */
[----:B------:R-:W-:Y:S01]  /*12230*/  IMAD.MOV.U32 R235, RZ, RZ, R0 ;  /* 0x000000ffffeb7224 */ /* 0x000fe200078e0000 */
[----:B------:R-:W-:Y:S01]  /*12240*/  MOV R2, 0x12270 ;  /* 0x0001227000027802 */ /* 0x000fe20000000f00 */
[----:B------:R-:W-:Y:S02]  /*12250*/  IMAD.MOV.U32 R3, RZ, RZ, 0x181f ;  /* 0x0000181fff037424 */ /* 0x000fe400078e00ff */
[----:B------:R-:W-:Y:S05]  /*12260*/  CALL.REL.NOINC `($__internal_29_$__cuda_sm70_shflsync_idx_p) ;  /* 0x0000083000007944 */ /* 0x000fea0003c00000 */
[----:B------:R-:W-:Y:S01]  /*12270*/  MOV R145, R236 ;  /* 0x000000ec00917202 */ /* 0x000fe20000000f00 */
[----:B------:R-:W-:-:S05]  /*12280*/  BRA `(.L_x_1910) ;  /* 0xffff96c000007947 */ /* 0x000fca000383ffff */
.L_x_1882:
[----:B------:R-:W-:Y:S01]  /*12290*/  MOV R236, RZ ;  /* 0x000000ff00ec7202 */ /* 0x000fe20000000f00 */
[----:B------:R-:W-:Y:S01]  /*122a0*/  IMAD.MOV.U32 R235, RZ, RZ, R68 ;  /* 0x000000ffffeb7224 */ /* 0x000fe200078e0044 */
[----:B------:R-:W-:Y:S01]  /*122b0*/  MOV R2, 0x122e0 ;  /* 0x000122e000027802 */ /* 0x000fe20000000f00 */
[----:B------:R-:W-:Y:S02]  /*122c0*/  IMAD.MOV.U32 R3, RZ, RZ, 0x181f ;  /* 0x0000181fff037424 */ /* 0x000fe400078e00ff */
[----:B-12---:R-:W-:Y:S05]  /*122d0*/  CALL.REL.NOINC `($__internal_29_$__cuda_sm70_shflsync_idx_p) ;  /* 0x000007c000007944 */ /* 0x006fea0003c00000 */
        /* <DEDUP_REMOVED lines=16> */
[----:B-1----:R-:W-:Y:S05]  /*123e0*/  CALL.REL.NOINC `($__internal_29_$__cuda_sm70_shflsync_idx_p) ;  /* 0x000006b000007944 */ /* 0x002fea0003c00000 */
        /* <DEDUP_REMOVED lines=54> */
.L_x_1883:
[----:B------:R-:W-:Y:S02]  /*12750*/  MOV R0, 0x2 ;  /* 0x0000000200007802 */ /* 0x000fe40000000f00 */
        /* <DEDUP_REMOVED lines=16> */
.L_x_1885:
[----:B------:R-:W-:Y:S01]  /*12860*/  IMAD.MOV.U32 R68, RZ, RZ, R247 ;  /* 0x000000ffff447224 */ /* 0x000fe200078e00f7 */
[----:B------:R-:W-:-:S02]  /*12870*/  MOV R0, 0x2 ;  /* 0x0000000200007802 */ /* 0x000fc40000000f00 */
[----:B------:R-:W-:Y:S02]  /*12880*/  MOV R2, 0x128a0 ;  /* 0x000128a000027802 */ /* 0x000fe40000000f00 */
[----:B------:R-:W-:Y:S05]  /*12890*/  CALL.REL.NOINC `($__internal_28_$__cuda_sm70_shflsync_bfly_p) ;  /* 0x000001a000007944 */ /* 0x000fea0003c00000 */
[----:B------:R-:W-:Y:S01]  /*128a0*/  MOV R4, R0 ;  /* 0x0000000000047202 */ /* 0x000fe20000000f00 */
[----:B------:R-:W-:Y:S05]  /*128b0*/  BRA `(.L_x_1913) ;  /* 0xffffb80000007947 */ /* 0x000fea000383ffff */
.L_x_1886:
[----:B------:R-:W-:Y:S01]  /*128c0*/  IMAD.MOV.U32 R68, RZ, RZ, R4 ;  /* 0x000000ffff447224 */ /* 0x000fe200078e0004 */
[----:B------:R-:W-:Y:S02]  /*128d0*/  MOV R0, 0x1 ;  /* 0x0000000100007802 */ /* 0x000fe40000000f00 */
[----:B------:R-:W-:Y:S02]  /*128e0*/  MOV R2, 0x12900 ;  /* 0x0001290000027802 */ /* 0x000fe40000000f00 */
[----:B-1----:R-:W-:Y:S05]  /*128f0*/  CALL.REL.NOINC `($__internal_28_$__cuda_sm70_shflsync_bfly_p) ;  /* 0x0000014000007944 */ /* 0x002fea0003c00000 */
[----:B------:R1:W5:Y:S01]  /*12900*/  LDL R68, [R1] ;  /* 0x0000000001447983 */ /* 0x0003620000100800 */
[----:B------:R-:W-:Y:S01]  /*12910*/  FADD.FTZ R4, R4, R0 ;  /* 0x0000000004047221 */ /* 0x000fe20000010000 */
[----:B------:R-:W-:Y:S02]  /*12920*/  MOV R0, 0x2 ;  /* 0x0000000200007802 */ /* 0x000fe40000000f00 */
[----:B------:R-:W-:Y:S02]  /*12930*/  MOV R2, 0x12950 ;  /* 0x0001295000027802 */ /* 0x000fe40000000f00 */
[----:B-1---5:R-:W-:Y:S05]  /*12940*/  CALL.REL.NOINC `($__internal_28_$__cuda_sm70_shflsync_bfly_p) ;  /* 0x000000f000007944 */ /* 0x022fea0003c00000 */
[----:B------:R-:W2:Y:S02]  /*12950*/  LDL.LU R2, [R1] ;  /* 0x0000000001027983 */ /* 0x000ea40000300800 */
[----:B--2---:R-:W-:Y:S01]  /*12960*/  FADD.FTZ R5, R2, R0 ;  /* 0x0000000002057221 */ /* 0x004fe20000010000 */
[----:B------:R-:W-:-:S02]  /*12970*/  MOV R0, 0x1 ;  /* 0x0000000100007802 */ /* 0x000fc40000000f00 */
[----:B------:R-:W-:Y:S02]  /*12980*/  MOV R2, 0x129b0 ;  /* 0x000129b000027802 */ /* 0x000fe40000000f00 */
[----:B------:R-:W-:Y:S02]  /*12990*/  MOV R68, R5 ;  /* 0x0000000500447202 */ /* 0x000fe40000000f00 */
[----:B------:R-:W-:Y:S05]  /*129a0*/  CALL.REL.NOINC `($__internal_28_$__cuda_sm70_shflsync_bfly_p) ;  /* 0x0000009000007944 */ /* 0x000fea0003c00000 */
[----:B------:R-:W-:Y:S01]  /*129b0*/  MOV R3, R0 ;  /* 0x0000000000037202 */ /* 0x000fe20000000f00 */
[----:B------:R-:W-:Y:S05]  /*129c0*/  BRA `(.L_x_1914) ;  /* 0xffffb77000007947 */ /* 0x000fea000383ffff */
.L_x_1896:
[----:B------:R-:W-:Y:S01]  /*129d0*/  IMAD.MOV.U32 R235, RZ, RZ, R18 ;  /* 0x000000ffffeb7224 */ /* 0x000fe200078e0012 */
[----:B------:R-:W-:Y:S01]  /*129e0*/  MOV R236, RZ ;  /* 0x000000ff00ec7202 */ /* 0x000fe20000000f00 */
[----:B-1--4-:R-:W-:Y:S01]  /*129f0*/  IMAD.MOV.U32 R3, RZ, RZ, 0x1f ;  /* 0x0000001fff037424 */ /* 0x012fe200078e00ff */
[----:B------:R-:W-:Y:S02]  /*12a00*/  MOV R2, 0x12a20 ;  /* 0x00012a2000027802 */ /* 0x000fe40000000f00 */
[----:B--23-5:R-:W-:Y:S05]  /*12a10*/  CALL.REL.NOINC `($__internal_29_$__cuda_sm70_shflsync_idx_p) ;  /* 0x0000008000007944 */ /* 0x02cfea0003c00000 */
[----:B------:R-:W-:Y:S01]  /*12a20*/  MOV R0, R236 ;  /* 0x000000ec00007202 */ /* 0x000fe20000000f00 */
[----:B------:R-:W-:Y:S05]  /*12a30*/  BRA `(.L_x_1915) ;  /* 0xffffd20000007947 */ /* 0x000fea000383ffff */
        .weak           $__internal_28_$__cuda_sm70_shflsync_bfly_p
        .type           $__internal_28_$__cuda_sm70_shflsync_bfly_p,@function
        .size           $__internal_28_$__cuda_sm70_shflsync_bfly_p,($__internal_29_$__cuda_sm70_shflsync_idx_p - $__internal_28_$__cuda_sm70_shflsync_bfly_p)
$__internal_28_$__cuda_sm70_shflsync_bfly_p:
[----:B------:R-:W-:Y:S02]  /*12a40*/  MOV R172, 0xffffffff ;  /* 0xffffffff00ac7802 */ /* 0x000fe40000000f00 */
[----:B------:R-:W-:Y:S02]  /*12a50*/  MOV R3, 0x1f ;  /* 0x0000001f00037802 */ /* 0x000fe40000000f00 */
[----:B------:R-:W-:Y:S04]  /*12a60*/  WARPSYNC R172 ;  /* 0x000000ac00007348 */ /* 0x000fe80003800000 */
[----:B------:R1:W2:Y:S02]  /*12a70*/  SHFL.BFLY PT, R0, R68, R0, R3 ;  /* 0x0c00000044007389 */ /* 0x0002a400000e0003 */
[----:B-1----:R-:W-:-:S04]  /*12a80*/  MOV R3, 0x0 ;  /* 0x0000000000037802 */ /* 0x002fc80000000f00 */
[----:B--2---:R-:W-:Y:S05]  /*12a90*/  RET.REL.NODEC R2 `(_ZN7cutlass13device_kernelIN5flash19enable_sm80_to_sm89INS1_16FlashAttnFwdSm80INS1_25CollectiveMainloopFwdSm80ILi8ELi1ELb1EN4cute5tupleIJNS5_1CILi128EEES8_S8_EEELi128ENS_10bfloat16_tEfNS_4arch4Sm80ELb1ELb0ELb0ELb0ELb1ELb0ELb1ELb1EEENS1_21CollectiveEpilogueFwdIS9_NS6_IJNS7_ILi1EEESF_SF_EEESA_SC_Li256ELb0ELb1ELb1ELb0EEENS1_30DynamicPersistentTileSchedulerILi256ELi256ELb1ELb1ELb0EEEEEEEEEvNT_6ParamsE) ;  /* 0xfffed56002007950 */ /* 0x004fea0003c3ffff */
        .weak           $__internal_29_$__cuda_sm70_shflsync_idx_p
        .type           $__internal_29_$__cuda_sm70_shflsync_idx_p,@function
        .size           $__internal_29_$__cuda_sm70_shflsync_idx_p,(.L_x_3610 - $__internal_29_$__cuda_sm70_shflsync_idx_p)
$__internal_29_$__cuda_sm70_shflsync_idx_p:
[----:B------:R-:W-:-:S04]  /*12aa0*/  MOV R239, 0xffffffff ;  /* 0xffffffff00ef7802 */ /* 0x000fc80000000f00 */
[----:B------:R-:W-:Y:S04]  /*12ab0*/  WARPSYNC R239 ;  /* 0x000000ef00007348 */ /* 0x000fe80003800000 */
[----:B------:R1:W2:Y:S02]  /*12ac0*/  SHFL.IDX PT, R236, R235, R236, R3 ;  /* 0x000000ecebec7389 */ /* 0x0002a400000e0003 */
[----:B-1----:R-:W-:-:S04]  /*12ad0*/  MOV R3, 0x0 ;  /* 0x0000000000037802 */ /* 0x002fc80000000f00 */
[----:B--2---:R-:W-:Y:S05]  /*12ae0*/  RET.REL.NODEC R2 `(_ZN7cutlass13device_kernelIN5flash19enable_sm80_to_sm89INS1_16FlashAttnFwdSm80INS1_25CollectiveMainloopFwdSm80ILi8ELi1ELb1EN4cute5tupleIJNS5_1CILi128EEES8_S8_EEELi128ENS_10bfloat16_tEfNS_4arch4Sm80ELb1ELb0ELb0ELb0ELb1ELb0ELb1ELb1EEENS1_21CollectiveEpilogueFwdIS9_NS6_IJNS7_ILi1EEESF_SF_EEESA_SC_Li256ELb0ELb1ELb1ELb0EEENS1_30DynamicPersistentTileSchedulerILi256ELi256ELb1ELb1ELb0EEEEEEEEEvNT_6ParamsE) ;  /* 0xfffed51002007950 */ /* 0x004fea0003c3ffff */
.L_x_1916:
        /* <DEDUP_REMOVED lines=9> */
.L_x_3610:


//--------------------- .text._ZN7cutlass13device_kernelIN5flash19enable_sm80_to_sm89INS1_16FlashAttnFwdSm80INS1_25CollectiveMainloopFwdSm80ILi4ELi1ELb0EN4cute5tupleIJNS5_1CILi128EEENS7_ILi64EEES8_EEELi128ENS_10bfloat16_tEfNS_4arch4Sm80ELb0ELb0ELb0ELb0ELb1ELb0ELb1ELb1EEENS1_21CollectiveEpilogueFwdINS6_IJS8_S8_S9_EEENS6_IJNS7_ILi1EEESH_SH_EEESB_SD_Li128ELb0ELb1ELb1ELb0EEENS1_19SingleTileSchedulerILb0ELb1ELb1ELi128EEEEEEEEEvNT_6ParamsE --------------------------
	.section	.text._ZN7cutlass13device_kernelIN5flash19enable_sm80_to_sm89INS1_16FlashAttnFwdSm80INS1_25CollectiveMainloopFwdSm80ILi4ELi1ELb0EN4cute5tupleIJNS5_1CILi128EEENS7_ILi64EEES8_EEELi128ENS_10bfloat16_tEfNS_4arch4Sm80ELb0ELb0ELb0ELb0ELb1ELb0ELb1ELb1EEENS1_21CollectiveEpilogueFwdINS6_IJS8_S8_S9_EEENS6_IJNS7_ILi1EEESH_SH_EEESB_SD_Li128ELb0ELb1ELb1ELb0EEENS1_19SingleTileSchedulerILb0ELb1ELb1ELi128EEEEEEEEEvNT_6ParamsE,"ax",@progbits
	.sectioninfo	@"SHI_REGISTERS=255"
	.align	128
.text._ZN7cutlass13device_kernelIN5flash19enable_sm80_to_sm89INS1_16FlashAttnFwdSm80INS1_25CollectiveMainloopFwdSm80ILi4ELi1ELb0EN4cute5tupleIJNS5_1CILi128EEENS7_ILi64EEES8_EEELi128ENS_10bfloat16_tEfNS_4arch4Sm80ELb0ELb0ELb0ELb0ELb1ELb0ELb1ELb1EEENS1_21CollectiveEpilogueFwdINS6_IJS8_S8_S9_EEENS6_IJNS7_ILi1EEESH_SH_EEESB_SD_Li128ELb0ELb1ELb1ELb0EEENS1_19SingleTileSchedulerILb0ELb1ELb1ELi128EEEEEEEEEvNT_6ParamsE:
        .type           _ZN7cutlass13device_kernelIN5flash19enable_sm80_to_sm89INS1_16FlashAttnFwdSm80INS1_25CollectiveMainloopFwdSm80ILi4ELi1ELb0EN4cute5tupleIJNS5_1CILi128EEENS7_ILi64EEES8_EEELi128ENS_10bfloat16_tEfNS_4arch4Sm80ELb0ELb0ELb0ELb0ELb1ELb0ELb1ELb1EEENS1_21CollectiveEpilogueFwdINS6_IJS8_S8_S9_EEENS6_IJNS7_ILi1EEESH_SH_EEESB_SD_Li128ELb0ELb1ELb1ELb0EEENS1_19SingleTileSchedulerILb0ELb1ELb1ELi128EEEEEEEEEvNT_6ParamsE,@function
        .size           _ZN7cutlass13device_kernelIN5flash19enable_sm80_to_sm89INS1_16FlashAttnFwdSm80INS1_25CollectiveMainloopFwdSm80ILi4ELi1ELb0EN4cute5tupleIJNS5_1CILi128EEENS7_ILi64EEES8_EEELi128ENS_10bfloat16_tEfNS_4arch4Sm80ELb0ELb0ELb0ELb0ELb1ELb0ELb1ELb1EEENS1_21CollectiveEpilogueFwdINS6_IJS8_S8_S9_EEENS6_IJNS7_ILi1EEESH_SH_EEESB_SD_Li128ELb0ELb1ELb1ELb0EEENS1_19SingleTileSchedulerILb0ELb1ELb1ELi128EEEEEEEEEvNT_6ParamsE,(.L_x_3613 - _ZN7cutlass13device_kernelIN5flash19enable_sm80_to_sm89INS1_16FlashAttnFwdSm80INS1_25CollectiveMainloopFwdSm80ILi4ELi1ELb0EN4cute5tupleIJNS5_1CILi128EEENS7_ILi64EEES8_EEELi128ENS_10bfloat16_tEfNS_4arch4Sm80ELb0ELb0ELb0ELb0ELb1ELb0ELb1ELb1EEENS1_21CollectiveEpilogueFwdINS6_IJS8_S8_S9_EEENS6_IJNS7_ILi1EEESH_SH_EEESB_SD_Li128ELb0ELb1ELb1ELb0EEENS1_19SingleTileSchedulerILb0ELb1ELb1ELi128EEEEEEEEEvNT_6ParamsE)
        .other          _ZN7cutlass13device_kernelIN5flash19enable_sm80_to_sm89INS1_16FlashAttnFwdSm80INS1_25CollectiveMainloopFwdSm80ILi4ELi1ELb0EN4cute5tupleIJNS5_1CILi128EEENS7_ILi64EEES8_EEELi128ENS_10bfloat16_tEfNS_4arch4Sm80ELb0ELb0ELb0ELb0ELb1ELb0ELb1ELb1EEENS1_21CollectiveEpilogueFwdINS6_IJS8_S8_S9_EEENS6_IJNS7_ILi1EEESH_SH_EEESB_SD_Li128ELb0ELb1ELb1ELb0EEENS1_19SingleTileSchedulerILb0ELb1ELb1ELi128EEEEEEEEEvNT_6ParamsE,@"STO_CUDA_ENTRY STV_DEFAULT"
_ZN7cutlass13device_kernelIN5flash19enable_sm80_to_sm89INS1_16FlashAttnFwdSm80INS1_25CollectiveMainloopFwdSm80ILi4ELi1ELb0EN4cute5tupleIJNS5_1CILi128EEENS7_ILi64EEES8_EEELi128ENS_10bfloat16_tEfNS_4arch4Sm80ELb0ELb0ELb0ELb0ELb1ELb0ELb1ELb1EEENS1_21CollectiveEpilogueFwdINS6_IJS8_S8_S9_EEENS6_IJNS7_ILi1EEESH_SH_EEESB_SD_Li128ELb0ELb1ELb1ELb0EEENS1_19SingleTileSchedulerILb0ELb1ELb1ELi128EEEEEEEEEvNT_6ParamsE:
        /* <DEDUP_REMOVED lines=18> */
.L_x_1917:
[----:B------:R-:W-:Y:S02]  /*0120*/  ULDC.64 UR4, c[0x0][0x550] ;  /* 0x0001540000047ab9 */ /* 0x000fe40000000a00 */
[----:B------:R-:W-:Y:S02]  /*0130*/  UISETP.NE.AND UP0, UPT, UR4, 0x1, UPT ;  /* 0x000000010400788c */ /* 0x000fe4000bf05270 */
[----:B------:R-:W-:-:S02]  /*0140*/  UIMAD.WIDE.U32 UR8, UR6, UR5, URZ ;  /* 0x00000005060872a5 */ /* 0x000fc4000f8e003f */
[----:B------:R-:W-:Y:S02]  /*0150*/  ULDC UR4, c[0x0][0x558] ;  /* 0x0001560000047ab9 */ /* 0x000fe40000000800 */
[----:B------:R-:W-:-:S05]  /*0160*/  UMOV UR10, UR6 ;  /* 0x00000006000a7c82 */ /* 0x000fca0008000000 */
[----:B------:R-:W-:-:S03]  /*0170*/  @UP0 USHF.R.U32.HI UR10, URZ, UR4, UR9 ;  /* 0x000000043f0a0299 */ /* 0x000fc60008011609 */
.L_x_1918:
        /* <DEDUP_REMOVED lines=38> */
[----:B------:R-:W3:Y:S03]  /*03e0*/  R2UR UR16, R3 ;  /* 0x00000000031073c2 */ /* 0x000ee600000e0000 */
[----:B------:R-:W-:-:S05]  /*03f0*/  IMAD.MOV R0, RZ, RZ, -R0 ;  /* 0x000000ffff007224 */ /* 0x000fca00078e0a00 */
[----:B------:R-:W4:Y:S01]  /*0400*/  R2UR UR14, R0 ;  /* 0x00000000000e73c2 */ /* 0x000f2200000e0000 */
[----:B---3--:R-:W3:Y:S08]  /*0410*/  I2F.RP R3, UR16 ;  /* 0x0000001000037d06 */ /* 0x008ef00008209400 */
[----:B---3--:R-:W3:Y:S02]  /*0420*/  MUFU.RCP R3, R3 ;  /* 0x0000000300037308 */ /* 0x008ee40000001000 */
[----:B---3--:R-:W-:-:S06]  /*0430*/  IADD3 R3, R3, 0xffffffe, RZ ;  /* 0x0ffffffe03037810 */ /* 0x008fcc0007ffe0ff */
[----:B------:R-:W3:Y:S02]  /*0440*/  F2I.FTZ.U32.TRUNC.NTZ R3, R3 ;  /* 0x0000000300037305 */ /* 0x000ee4000021f000 */
[----:B---3--:R3:W5:Y:S02]  /*0450*/  R2UR UR19, R3 ;  /* 0x00000000031373c2 */ /* 0x00876400000e0000 */
[----:B---3--:R-:W-:Y:S01]  /*0460*/  IMAD.U32 R3, RZ, RZ, UR17 ;  /* 0x00000011ff037e24 */ /* 0x008fe2000f8e00ff */
[----:B-----5:R-:W-:Y:S02]  /*0470*/  UIADD3 UR4, URZ, -UR19, URZ ;  /* 0x800000133f047290 */ /* 0x020fe4000fffe03f */
[----:B------:R-:W-:Y:S02]  /*0480*/  ULOP3.LUT UR17, UR17, UR5, URZ, 0x3c, !UPT ;  /* 0x0000000511117292 */ /* 0x000fe4000f8e3c3f */
[----:B------:R-:W-:Y:S01]  /*0490*/  IABS R3, R3 ;  /* 0x0000000300037213 */ /* 0x000fe20000000000 */
[----:B------:R-:W-:-:S03]  /*04a0*/  UIMAD UR4, UR4, UR16, URZ ;  /* 0x00000010040472a4 */ /* 0x000fc6000f8e023f */
[----:B------:R-:W3:Y:S01]  /*04b0*/  R2UR UR15, R3 ;  /* 0x00000000030f73c2 */ /* 0x000ee200000e0000 */
[----:B------:R-:W-:-:S04]  /*04c0*/  UIMAD.WIDE.U32 UR18, UR19, UR4, UR18 ;  /* 0x00000004131272a5 */ /* 0x000fc8000f8e0012 */
[----:B---3--:R-:W-:-:S04]  /*04d0*/  UIMAD.WIDE.U32 UR18, UR19, UR15, URZ ;  /* 0x0000000f131272a5 */ /* 0x008fc8000f8e003f */
[----:B----4-:R-:W-:-:S04]  /*04e0*/  UIMAD UR14, UR19, UR14, UR15 ;  /* 0x0000000e130e72a4 */ /* 0x010fc8000f8e020f */
        /* <DEDUP_REMOVED lines=9> */
.L_x_1919:
[----:B------:R-:W-:Y:S01]  /*0580*/  ULOP3.LUT UR7, UR7, 0xffff, URZ, 0xc0, !UPT ;  /* 0x0000ffff07077892 */ /* 0x000fe2000f8ec03f */
[----:B------:R-:W-:Y:S01]  /*0590*/  PLOP3.LUT P4, PT, PT, PT, PT, 0x80, 0x0 ;  /* 0x000000000000781c */ /* 0x000fe20003f8f070 */
[----:B------:R-:W-:Y:S01]  /*05a0*/  CS2R R8, SRZ ;  /* 0x0000000000087805 */ /* 0x000fe2000001ff00 */
[----:B-1----:R-:W-:Y:S01]  /*05b0*/  CS2R R4, SRZ ;  /* 0x0000000000047805 */ /* 0x002fe2000001ff00 */
        /* <DEDUP_REMOVED lines=80> */
[----:B------:R-:W1:Y:S01]  /*0ac0*/  S2R R11, SR_CTAID.X ;  /* 0x00000000000b7919 */ /* 0x000e620000002500 */
[----:B------:R-:W-:Y:S01]  /*0ad0*/  SHF.R.S32.HI R9, RZ, 0x1f, R2 ;  /* 0x0000001fff097819 */ /* 0x000fe20000011402 */
[----:B------:R-:W-:Y:S01]  /*0ae0*/  IMAD.MOV.U32 R0, RZ, RZ, c[0x0][0x2c4] ;  /* 0x0000b100ff007624 */ /* 0x000fe200078e00ff */
[----:B------:R-:W-:Y:S01]  /*0af0*/  USHF.R.S32.HI UR14, URZ, 0x1f, UR10 ;  /* 0x0000001f3f0e7899 */ /* 0x000fe2000801140a */
[----:B------:R3:W4:Y:S01]  /*0b00*/  @P0 LDG.E R4, [R4.64] ;  /* 0x0000000c04040981 */ /* 0x000722000c1e1900 */
[CC--:B------:R-:W-:Y:S01]  /*0b10*/  LEA.HI R6, R9.reuse, R2.reuse, RZ, 0x3 ;  /* 0x0000000209067211 */ /* 0x0c0fe200078f18ff */
[----:B------:R-:W-:Y:S01]  /*0b20*/  ULDC.64 UR4, c[0x0][0x1b8] ;  /* 0x00006e0000047ab9 */ /* 0x000fe20000000a00 */
[----:B------:R-:W-:Y:S01]  /*0b30*/  ISETP.NE.AND P1, PT, R0, 0x1, PT ;  /* 0x000000010000780c */ /* 0x000fe20003f25270 */
[----:B------:R-:W-:Y:S01]  /*0b40*/  UIMAD UR14, UR14, UR4, URZ ;  /* 0x000000040e0e72a4 */ /* 0x000fe2000f8e023f */
[----:B------:R-:W-:Y:S01]  /*0b50*/  LOP3.LUT R46, R6, 0xfffffff8, RZ, 0xc0, !PT ;  /* 0xfffffff8062e7812 */ /* 0x000fe200078ec0ff */
[----:B------:R-:W-:Y:S01]  /*0b60*/  UIMAD.WIDE.U32 UR16, UR10, UR4, URZ ;  /* 0x000000040a1072a5 */ /* 0x000fe2000f8e003f */
[----:B------:R-:W-:Y:S01]  /*0b70*/  SHF.R.S32.HI R6, RZ, 0x3, R6 ;  /* 0x00000003ff067819 */ /* 0x000fe20000011406 */
[----:B------:R-:W-:Y:S01]  /*0b80*/  UIMAD UR14, UR10, UR5, UR14 ;  /* 0x000000050a0e72a4 */ /* 0x000fe2000f8e020e */
[CC--:B------:R-:W-:Y:S01]  /*0b90*/  LEA.HI R15, R9.reuse, R2.reuse, RZ, 0x4 ;  /* 0x00000002090f7211 */ /* 0x0c0fe200078f20ff */
[----:B------:R-:W-:Y:S01]  /*0ba0*/  IMAD.IADD R46, R2, 0x1, -R46 ;  /* 0x00000001022e7824 */ /* 0x000fe200078e0a2e */
[----:B------:R-:W-:Y:S01]  /*0bb0*/  USHF.R.S32.HI UR15, URZ, 0x1f, UR11 ;  /* 0x0000001f3f0f7899 */ /* 0x000fe2000801140b */
[----:B------:R-:W-:Y:S01]  /*0bc0*/  LEA.HI R250, R9, R2, RZ, 0x6 ;  /* 0x0000000209fa7211 */ /* 0x000fe200078f30ff */
[----:B------:R-:W-:Y:S01]  /*0bd0*/  ULDC.64 UR4, c[0x0][0x1c0] ;  /* 0x0000700000047ab9 */ /* 0x000fe20000000a00 */
[C---:B------:R-:W-:Y:S01]  /*0be0*/  IMAD R124, R46.reuse, 0x10, R6 ;  /* 0x000000102e7c7824 */ /* 0x040fe200078e0206 */
[----:B------:R-:W-:Y:S01]  /*0bf0*/  UIADD3 UR17, UR17, UR14, URZ ;  /* 0x0000000e11117290 */ /* 0x000fe2000fffe03f */
[----:B------:R-:W-:Y:S01]  /*0c00*/  IMAD.SHL.U32 R45, R46, 0x8, RZ ;  /* 0x000000082e2d7824 */ /* 0x000fe200078e00ff */
[----:B------:R-:W-:Y:S01]  /*0c10*/  UIMAD UR15, UR15, UR4, URZ ;  /* 0x000000040f0f72a4 */ /* 0x000fe2000f8e023f */
[----:B------:R-:W-:Y:S01]  /*0c20*/  IMAD.SHL.U32 R250, R250, 0x8, RZ ;  /* 0x00000008fafa7824 */ /* 0x000fe200078e00ff */
[----:B------:R-:W-:Y:S01]  /*0c30*/  UIMAD.WIDE.U32 UR16, UR11, UR4, UR16 ;  /* 0x000000040b1072a5 */ /* 0x000fe2000f8e0010 */
[----:B-1----:R-:W-:Y:S01]  /*0c40*/  IMAD R7, R11, 0x80, R124 ;  /* 0x000000800b077824 */ /* 0x002fe200078e027c */
[----:B------:R-:W-:Y:S01]  /*0c50*/  UIMAD UR5, UR11, UR5, UR15 ;  /* 0x000000050b0572a4 */ /* 0x000fe2000f8e020f */
[----:B------:R1:W-:Y:S01]  /*0c60*/  STL [R1], R124 ;  /* 0x0000007c01007387 */ /* 0x0003e20000100800 */
[----:B------:R-:W-:Y:S01]  /*0c70*/  ULDC UR4, c[0x0][0x2c4] ;  /* 0x0000b10000047ab9 */ /* 0x000fe20000000800 */
[----:B------:R-:W-:Y:S01]  /*0c80*/  @P1 IMAD.HI.U32 R0, R7, c[0x0][0x2c8], RZ ;  /* 0x0000b20007001a27 */ /* 0x000fe200078e00ff */
[----:B------:R-:W-:Y:S01]  /*0c90*/  UIADD3 UR5, UR17, UR5, URZ ;  /* 0x0000000511057290 */ /* 0x000fe2000fffe03f */
[C---:B------:R-:W-:Y:S01]  /*0ca0*/  IADD3 R40, R45.reuse, 0x40, RZ ;  /* 0x000000402d287810 */ /* 0x040fe20007ffe0ff */
[----:B------:R-:W-:Y:S01]  /*0cb0*/  ULDC UR14, c[0x0][0x168] ;  /* 0x00005a00000e7ab9 */ /* 0x000fe20000000800 */
[----:B---3--:R-:W-:Y:S01]  /*0cc0*/  IMAD.MOV.U32 R5, RZ, RZ, R7 ;  /* 0x000000ffff057224 */ /* 0x008fe200078e0007 */
[----:B------:R-:W-:Y:S01]  /*0cd0*/  @P1 SHF.R.U32.HI R5, RZ, c[0x0][0x2cc], R0 ;  /* 0x0000b300ff051a19 */ /* 0x000fe20000011600 */
[----:B------:R-:W-:Y:S01]  /*0ce0*/  IMAD.U32 R13, RZ, RZ, UR17 ;  /* 0x00000011ff0d7e24 */ /* 0x000fe2000f8e00ff */
[----:B------:R-:W-:Y:S01]  /*0cf0*/  UIMAD UR14, UR4, UR14, URZ ;  /* 0x0000000e040e72a4 */ /* 0x000fe2000f8e023f */
[----:B------:R-:W-:Y:S01]  /*0d00*/  IMAD.U32 R12, RZ, RZ, UR16 ;  /* 0x00000010ff0c7e24 */ /* 0x000fe2000f8e00ff */
[--C-:B------:R-:W-:Y:S01]  /*0d10*/  SHF.R.S32.HI R3, RZ, 0x1f, R5.reuse ;  /* 0x0000001fff037819 */ /* 0x100fe20000011405 */
[----:B------:R-:W-:Y:S01]  /*0d20*/  IMAD.U32 R13, RZ, RZ, UR5 ;  /* 0x00000005ff0d7e24 */ /* 0x000fe2000f8e00ff */
[----:B------:R-:W-:Y:S01]  /*0d30*/  ISETP.GE.AND P3, PT, R45, c[0x0][0x198], PT ;  /* 0x000066002d007a0c */ /* 0x000fe20003f66270 */
[----:B------:R-:W-:Y:S01]  /*0d40*/  IMAD.MOV R0, RZ, RZ, -R5 ;  /* 0x000000ffff007224 */ /* 0x000fe200078e0a05 */
[----:B------:R-:W-:Y:S01]  /*0d50*/  BSSY B0, `(.L_x_1921) ;  /* 0x000002f000007945 */ /* 0x000fe20003800000 */
[----:B------:R-:W-:-:S02]  /*0d60*/  IMAD R3, R3, c[0x0][0x1b0], RZ ;  /* 0x00006c0003037a24 */ /* 0x000fc400078e02ff */
[----:B------:R-:W-:-:S04]  /*0d70*/  IMAD.WIDE.U32 R12, R5, c[0x0][0x1b0], R12 ;  /* 0x00006c00050c7a25 */ /* 0x000fc800078e000c */
[----:B------:R-:W-:Y:S02]  /*0d80*/  IMAD R3, R5, c[0x0][0x1b4], R3 ;  /* 0x00006d0005037a24 */ /* 0x000fe400078e0203 */
[----:B------:R-:W-:Y:S02]  /*0d90*/  IMAD R0, R0, c[0x0][0x2c4], R7 ;  /* 0x0000b10000007a24 */ /* 0x000fe400078e0207 */
[----:B------:R-:W-:Y:S01]  /*0da0*/  IMAD.IADD R13, R13, 0x1, R3 ;  /* 0x000000010d0d7824 */ /* 0x000fe200078e0203 */
[----:B------:R-:W-:Y:S01]  /*0db0*/  LOP3.LUT R3, R15, 0xfffffff0, RZ, 0xc0, !PT ;  /* 0xfffffff00f037812 */ /* 0x000fe200078ec0ff */
[----:B------:R-:W-:Y:S01]  /*0dc0*/  IMAD R11, R11, 0x80, R6 ;  /* 0x000000800b0b7824 */ /* 0x000fe200078e0206 */
[----:B------:R-:W-:Y:S01]  /*0dd0*/  SHF.R.S32.HI R8, RZ, 0x1f, R0 ;  /* 0x0000001fff087819 */ /* 0x000fe20000011400 */
[----:B------:R-:W-:-:S03]  /*0de0*/  IMAD.WIDE.U32 R16, R0, c[0x0][0x1a8], R12 ;  /* 0x00006a0000107a25 */ /* 0x000fc600078e000c */
[----:B------:R-:W-:Y:S01]  /*0df0*/  ISETP.GE.AND P4, PT, R11, UR14, PT ;  /* 0x0000000e0b007c0c */ /* 0x000fe2000bf86270 */
[----:B------:R-:W-:Y:S01]  /*0e00*/  IMAD.IADD R3, R2, 0x1, -R3 ;  /* 0x0000000102037824 */ /* 0x000fe200078e0a03 */
[----:B------:R-:W-:Y:S01]  /*0e10*/  LEA R12, P1, R16, c[0x0][0x160], 0x1 ;  /* 0x00005800100c7a11 */ /* 0x000fe200078208ff */
[----:B------:R-:W-:-:S03]  /*0e20*/  IMAD R8, R8, c[0x0][0x1a8], RZ ;  /* 0x00006a0008087a24 */ /* 0x000fc600078e02ff */
[----:B------:R-:W-:Y:S01]  /*0e30*/  SHF.R.S32.HI R5, RZ, 0x1f, R3 ;  /* 0x0000001fff057819 */ /* 0x000fe20000011403 */
[----:B------:R-:W-:Y:S02]  /*0e40*/  IMAD R8, R0, c[0x0][0x1ac], R8 ;  /* 0x00006b0000087a24 */ /* 0x000fe400078e0208 */
[----:B------:R-:W-:Y:S01]  /*0e50*/  IMAD.SHL.U32 R0, R6, 0x40, RZ ;  /* 0x0000004006007824 */ /* 0x000fe200078e00ff */
[----:B------:R-:W-:Y:S01]  /*0e60*/  LEA.HI R5, R5, R3, RZ, 0x3 ;  /* 0x0000000305057211 */ /* 0x000fe200078f18ff */
[----:B------:R-:W-:-:S03]  /*0e70*/  IMAD.IADD R8, R17, 0x1, R8 ;  /* 0x0000000111087824 */ /* 0x000fc600078e0208 */
[----:B------:R-:W-:Y:S02]  /*0e80*/  LOP3.LUT R0, R0, 0x1c0, RZ, 0xc0, !PT ;  /* 0x000001c000007812 */ /* 0x000fe400078ec0ff */
[----:B------:R-:W-:Y:S02]  /*0e90*/  LOP3.LUT R7, R5, 0xfffffff8, RZ, 0xc0, !PT ;  /* 0xfffffff805077812 */ /* 0x000fe400078ec0ff */
[----:B------:R-:W-:Y:S02]  /*0ea0*/  LEA.HI.X R8, R16, c[0x0][0x164], R8, 0x1, P1 ;  /* 0x0000590010087a11 */ /* 0x000fe400008f0c08 */
[----:B------:R1:W3:Y:S01]  /*0eb0*/  SHFL.IDX PT, R16, R12, RZ, 0x181f ;  /* 0x00181fff0c107589 */ /* 0x0002e200000e0000 */
[----:B------:R-:W-:Y:S02]  /*0ec0*/  IMAD.IADD R7, R3, 0x1, -R7 ;  /* 0x0000000103077824 */ /* 0x000fe400078e0a07 */
[----:B------:R-:W-:Y:S01]  /*0ed0*/  IMAD.MOV.U32 R3, RZ, RZ, 0x20 ;  /* 0x00000020ff037424 */ /* 0x000fe200078e00ff */
[----:B------:R1:W2:Y:S01]  /*0ee0*/  SHFL.IDX PT, R17, R8, RZ, 0x181f ;  /* 0x00181fff08117589 */ /* 0x0002a200000e0000 */
[----:B----4-:R4:W5:Y:S01]  /*0ef0*/  @P0 R2UR UR15, R4 ;  /* 0x00000000040f03c2 */ /* 0x01096200000e0000 */
[----:B------:R-:W-:Y:S01]  /*0f00*/  ISETP.GE.AND P0, PT, R40, c[0x0][0x198], PT ;  /* 0x0000660028007a0c */ /* 0x000fe20003f06270 */
[----:B-----5:R-:W-:-:S03]  /*0f10*/  @!UP0 UMOV UR15, UR11 ;  /* 0x0000000b000f8c82 */ /* 0x020fc60008000000 */
[----:B------:R-:W-:-:S05]  /*0f20*/  R2P PR, R7, 0x6 ;  /* 0x0000000607007804 */ /* 0x000fca0000000000 */
[----:B------:R-:W-:Y:S02]  /*0f30*/  SEL R3, R3, 0xffffffe0, !P2 ;  /* 0xffffffe003037807 */ /* 0x000fe40005000000 */
[----:B----4-:R-:W-:Y:S02]  /*0f40*/  SHF.R.U32.HI R4, RZ, 0x3, R0 ;  /* 0x00000003ff047819 */ /* 0x010fe40000011600 */
[----:B------:R-:W-:-:S04]  /*0f50*/  LOP3.LUT R0, R0, 0x38, R45, 0xf8, !PT ;  /* 0x0000003800007812 */ /* 0x000fc800078ef82d */
[----:B------:R-:W-:Y:S01]  /*0f60*/  LOP3.LUT R0, R0, R4, RZ, 0x3c, !PT ;  /* 0x0000000400007212 */ /* 0x000fe200078e3cff */
[----:B------:R-:W-:-:S03]  /*0f70*/  IMAD.MOV.U32 R4, RZ, RZ, 0x10 ;  /* 0x00000010ff047424 */ /* 0x000fc600078e00ff */
[----:B------:R-:W-:Y:S02]  /*0f80*/  LOP3.LUT R250, R0, 0xfffffe00, R250, 0xf8, !PT ;  /* 0xfffffe0000fa7812 */ /* 0x000fe400078ef8fa */
[----:B------:R-:W-:Y:S01]  /*0f90*/  SEL R4, R4, 0xfffffff0, !P1 ;  /* 0xfffffff004047807 */ /* 0x000fe20004800000 */
[----:B------:R-:W-:Y:S05]  /*0fa0*/  @P4 BRA `(.L_x_1922) ;  /* 0x0000009000004947 */ /* 0x000fea0003800000 */
[----:B-123--:R-:W-:Y:S01]  /*0fb0*/  SHF.R.S32.HI R0, RZ, 0x1f, R40 ;  /* 0x0000001fff007819 */ /* 0x00efe20000011428 */
[----:B------:R-:W-:Y:S01]  /*0fc0*/  IMAD.WIDE R18, R45, 0x2, R16 ;  /* 0x000000022d127825 */ /* 0x000fe200078e0210 */
[----:B------:R-:W-:Y:S02]  /*0fd0*/  SHF.L.U32 R10, R250, 0x1, RZ ;  /* 0x00000001fa0a7819 */ /* 0x000fe400000006ff */
[----:B------:R-:W-:-:S03]  /*0fe0*/  LEA.HI R0, R0, R40, RZ, 0x3 ;  /* 0x0000002800007211 */ /* 0x000fc600078f18ff */
[----:B------:R-:W-:Y:S01]  /*0ff0*/  @!PT LDS RZ, [RZ] ;  /* 0x00000000fffff984 */ /* 0x000fe20000000800 */
[----:B------:R1:W-:Y:S01]  /*1000*/  LDGSTS.E.BYPASS.LTC128B.128 [R10+0x8100], [R18.64], !P3 ;  /* 0x08100000120a7fae */ /* 0x0003e2000d901d4c */
[----:B------:R-:W-:-:S05]  /*1010*/  LOP3.LUT R0, R0, 0xfffffff8, RZ, 0xc0, !PT ;  /* 0xfffffff800007812 */ /* 0x000fca00078ec0ff */
[----:B------:R-:W-:-:S05]  /*1020*/  IMAD.WIDE R16, R0, 0x2, R16 ;  /* 0x0000000200107825 */ /* 0x000fca00078e0210 */
[----:B------:R1:W-:Y:S02]  /*1030*/  LDGSTS.E.BYPASS.LTC128B.128 [R10+0xc100], [R16.64], !P0 ;  /* 0x0c100000100a7fae */ /* 0x0003e4000c101d4c */
.L_x_1922:
[----:B-123--:R-:W-:Y:S05]  /*1040*/  BSYNC B0 ;  /* 0x0000000000007941 */ /* 0x00efea0003800000 */
.L_x_1921:
[----:B------:R-:W-:Y:S01]  /*1050*/  IADD3 R0, R11, 0x10, RZ ;  /* 0x000000100b007810 */ /* 0x000fe20007ffe0ff */
[----:B------:R1:W2:Y:S01]  /*1060*/  SHFL.IDX PT, R17, R8, 0x1, 0x181f ;  /* 0x00381f0008117f89 */ /* 0x0002a200000e0000 */
[----:B------:R-:W-:Y:S02]  /*1070*/  BSSY B0, `(.L_x_1923) ;  /* 0x000000d000007945 */ /* 0x000fe40003800000 */
[----:B------:R-:W-:Y:S01]  /*1080*/  ISETP.GE.AND P1, PT, R0, UR14, PT ;  /* 0x0000000e00007c0c */ /* 0x000fe2000bf26270 */
[----:B------:R1:W3:-:S12]  /*1090*/  SHFL.IDX PT, R16, R12, 0x1, 0x181f ;  /* 0x00381f000c107f89 */ /* 0x0002d800000e0000 */
[----:B------:R-:W-:Y:S05]  /*10a0*/  @P1 BRA `(.L_x_1924) ;  /* 0x0000009000001947 */ /* 0x000fea0003800000 */
[----:B------:R-:W-:Y:S01]  /*10b0*/  SHF.R.S32.HI R0, RZ, 0x1f, R40 ;  /* 0x0000001fff007819 */ /* 0x000fe20000011428 */
[----:B--23--:R-:W-:Y:S01]  /*10c0*/  IMAD.WIDE R18, R45, 0x2, R16 ;  /* 0x000000022d127825 */ /* 0x00cfe200078e0210 */
[----:B------:R-:W-:Y:S02]  /*10d0*/  SHF.L.U32 R10, R250, 0x1, RZ ;  /* 0x00000001fa0a7819 */ /* 0x000fe400000006ff */
[----:B------:R-:W-:-:S03]  /*10e0*/  LEA.HI R0, R0, R40, RZ, 0x3 ;  /* 0x0000002800007211 */ /* 0x000fc600078f18ff */
[----:B------:R-:W-:Y:S01]  /*10f0*/  @!PT LDS RZ, [RZ] ;  /* 0x00000000fffff984 */ /* 0x000fe20000000800 */
[----:B------:R2:W-:Y:S01]  /*1100*/  LDGSTS.E.BYPASS.LTC128B.128 [R10+0x8900], [R18.64], !P3 ;  /* 0x08900000120a7fae */ /* 0x0005e2000d901d4c */
[----:B------:R-:W-:-:S05]  /*1110*/  LOP3.LUT R0, R0, 0xfffffff8, RZ, 0xc0, !PT ;  /* 0xfffffff800007812 */ /* 0x000fca00078ec0ff */
[----:B------:R-:W-:-:S05]  /*1120*/  IMAD.WIDE R16, R0, 0x2, R16 ;  /* 0x0000000200107825 */ /* 0x000fca00078e0210 */
[----:B------:R2:W-:Y:S02]  /*1130*/  LDGSTS.E.BYPASS.LTC128B.128 [R10+0xc900], [R16.64], !P0 ;  /* 0x0c900000100a7fae */ /* 0x0005e4000c101d4c */
.L_x_1924:
[----:B------:R-:W-:Y:S05]  /*1140*/  BSYNC B0 ;  /* 0x0000000000007941 */ /* 0x000fea0003800000 */
.L_x_1923:
[----:B------:R-:W-:Y:S01]  /*1150*/  IADD3 R0, R11, 0x20, RZ ;  /* 0x000000200b007810 */ /* 0x000fe20007ffe0ff */
[----:B--2---:R2:W4:Y:S01]  /*1160*/  SHFL.IDX PT, R17, R8, 0x2, 0x181f ;  /* 0x00581f0008117f89 */ /* 0x00452200000e0000 */
[----:B------:R-:W-:Y:S02]  /*1170*/  BSSY B0, `(.L_x_1925) ;  /* 0x000000d000007945 */ /* 0x000fe40003800000 */
[----:B------:R-:W-:Y:S01]  /*1180*/  ISETP.GE.AND P1, PT, R0, UR14, PT ;  /* 0x0000000e00007c0c */ /* 0x000fe2000bf26270 */
[----:B---3--:R2:W3:-:S12]  /*1190*/  SHFL.IDX PT, R16, R12, 0x2, 0x181f ;  /* 0x00581f000c107f89 */ /* 0x0084d800000e0000 */
[----:B------:R-:W-:Y:S05]  /*11a0*/  @P1 BRA `(.L_x_1926) ;  /* 0x0000009000001947 */ /* 0x000fea0003800000 */
[----:B------:R-:W-:Y:S01]  /*11b0*/  SHF.R.S32.HI R0, RZ, 0x1f, R40 ;  /* 0x0000001fff007819 */ /* 0x000fe20000011428 */
[----:B---34-:R-:W-:Y:S01]  /*11c0*/  IMAD.WIDE R18, R45, 0x2, R16 ;  /* 0x000000022d127825 */ /* 0x018fe200078e0210 */
[----:B------:R-:W-:Y:S02]  /*11d0*/  SHF.L.U32 R10, R250, 0x1, RZ ;  /* 0x00000001fa0a7819 */ /* 0x000fe400000006ff */
[----:B------:R-:W-:-:S03]  /*11e0*/  LEA.HI R0, R0, R40, RZ, 0x3 ;  /* 0x0000002800007211 */ /* 0x000fc600078f18ff */
[----:B------:R-:W-:Y:S01]  /*11f0*/  @!PT LDS RZ, [RZ] ;  /* 0x00000000fffff984 */ /* 0x000fe20000000800 */
[----:B------:R3:W-:Y:S01]  /*1200*/  LDGSTS.E.BYPASS.LTC128B.128 [R10+0x9100], [R18.64], !P3 ;  /* 0x09100000120a7fae */ /* 0x0007e2000d901d4c */
[----:B------:R-:W-:-:S05]  /*1210*/  LOP3.LUT R0, R0, 0xfffffff8, RZ, 0xc0, !PT ;  /* 0xfffffff800007812 */ /* 0x000fca00078ec0ff */
[----:B------:R-:W-:-:S05]  /*1220*/  IMAD.WIDE R16, R0, 0x2, R16 ;  /* 0x0000000200107825 */ /* 0x000fca00078e0210 */
[----:B------:R3:W-:Y:S02]  /*1230*/  LDGSTS.E.BYPASS.LTC128B.128 [R10+0xd100], [R16.64], !P0 ;  /* 0x0d100000100a7fae */ /* 0x0007e4000c101d4c */
.L_x_1926:
[----:B------:R-:W-:Y:S05]  /*1240*/  BSYNC B0 ;  /* 0x0000000000007941 */ /* 0x000fea0003800000 */
.L_x_1925:
[----:B------:R-:W-:Y:S01]  /*1250*/  IADD3 R0, R11, 0x30, RZ ;  /* 0x000000300b007810 */ /* 0x000fe20007ffe0ff */
[----:B---34-:R3:W4:Y:S01]  /*1260*/  SHFL.IDX PT, R17, R8, 0x3, 0x181f ;  /* 0x00781f0008117f89 */ /* 0x01872200000e0000 */
[----:B------:R-:W-:Y:S02]  /*1270*/  BSSY B0, `(.L_x_1927) ;  /* 0x000000d000007945 */ /* 0x000fe40003800000 */
[----:B------:R-:W-:Y:S01]  /*1280*/  ISETP.GE.AND P1, PT, R0, UR14, PT ;  /* 0x0000000e00007c0c */ /* 0x000fe2000bf26270 */
[----:B------:R3:W1:-:S12]  /*1290*/  SHFL.IDX PT, R16, R12, 0x3, 0x181f ;  /* 0x00781f000c107f89 */ /* 0x00065800000e0000 */
[----:B------:R-:W-:Y:S05]  /*12a0*/  @P1 BRA `(.L_x_1928) ;  /* 0x0000009000001947 */ /* 0x000fea0003800000 */
[----:B------:R-:W-:Y:S01]  /*12b0*/  SHF.R.S32.HI R0, RZ, 0x1f, R40 ;  /* 0x0000001fff007819 */ /* 0x000fe20000011428 */
[----:B-1--4-:R-:W-:Y:S01]  /*12c0*/  IMAD.WIDE R18, R45, 0x2, R16 ;  /* 0x000000022d127825 */ /* 0x012fe200078e0210 */
[----:B------:R-:W-:Y:S02]  /*12d0*/  SHF.L.U32 R10, R250, 0x1, RZ ;  /* 0x00000001fa0a7819 */ /* 0x000fe400000006ff */
[----:B------:R-:W-:-:S03]  /*12e0*/  LEA.HI R0, R0, R40, RZ, 0x3 ;  /* 0x0000002800007211 */ /* 0x000fc600078f18ff */
[----:B------:R-:W-:Y:S01]  /*12f0*/  @!PT LDS RZ, [RZ] ;  /* 0x00000000fffff984 */ /* 0x000fe20000000800 */
[----:B------:R1:W-:Y:S01]  /*1300*/  LDGSTS.E.BYPASS.LTC128B.128 [R10+0x9900], [R18.64], !P3 ;  /* 0x09900000120a7fae */ /* 0x0003e2000d901d4c */
[----:B------:R-:W-:-:S05]  /*1310*/  LOP3.LUT R0, R0, 0xfffffff8, RZ, 0xc0, !PT ;  /* 0xfffffff800007812 */ /* 0x000fca00078ec0ff */
[----:B------:R-:W-:-:S05]  /*1320*/  IMAD.WIDE R16, R0, 0x2, R16 ;  /* 0x0000000200107825 */ /* 0x000fca00078e0210 */
[----:B------:R1:W-:Y:S02]  /*1330*/  LDGSTS.E.BYPASS.LTC128B.128 [R10+0xd900], [R16.64], !P0 ;  /* 0x0d900000100a7fae */ /* 0x0003e4000c101d4c */
.L_x_1928:
[----:B------:R-:W-:Y:S05]  /*1340*/  BSYNC B0 ;  /* 0x0000000000007941 */ /* 0x000fea0003800000 */
.L_x_1927:
[----:B------:R-:W-:Y:S01]  /*1350*/  IADD3 R0, R11, 0x40, RZ ;  /* 0x000000400b007810 */ /* 0x000fe20007ffe0ff */
[----:B-1--4-:R1:W4:Y:S01]  /*1360*/  SHFL.IDX PT, R17, R8, 0x4, 0x181f ;  /* 0x00981f0008117f89 */ /* 0x01232200000e0000 */
[----:B------:R-:W-:Y:S02]  /*1370*/  BSSY B0, `(.L_x_1929) ;  /* 0x000000d000007945 */ /* 0x000fe40003800000 */
[----:B------:R-:W-:Y:S01]  /*1380*/  ISETP.GE.AND P1, PT, R0, UR14, PT ;  /* 0x0000000e00007c0c */ /* 0x000fe2000bf26270 */
[----:B------:R1:W2:-:S12]  /*1390*/  SHFL.IDX PT, R16, R12, 0x4, 0x181f ;  /* 0x00981f000c107f89 */ /* 0x00029800000e0000 */
[----:B------:R-:W-:Y:S05]  /*13a0*/  @P1 BRA `(.L_x_1930) ;  /* 0x0000009000001947 */ /* 0x000fea0003800000 */
[----:B------:R-:W-:Y:S01]  /*13b0*/  SHF.R.S32.HI R0, RZ, 0x1f, R40 ;  /* 0x0000001fff007819 */ /* 0x000fe20000011428 */
[----:B--2-4-:R-:W-:Y:S01]  /*13c0*/  IMAD.WIDE R18, R45, 0x2, R16 ;  /* 0x000000022d127825 */ /* 0x014fe200078e0210 */
[----:B------:R-:W-:Y:S02]  /*13d0*/  SHF.L.U32 R10, R250, 0x1, RZ ;  /* 0x00000001fa0a7819 */ /* 0x000fe400000006ff */
[----:B------:R-:W-:-:S03]  /*13e0*/  LEA.HI R0, R0, R40, RZ, 0x3 ;  /* 0x0000002800007211 */ /* 0x000fc600078f18ff */
[----:B------:R-:W-:Y:S01]  /*13f0*/  @!PT LDS RZ, [RZ] ;  /* 0x00000000fffff984 */ /* 0x000fe20000000800 */
[----:B------:R2:W-:Y:S01]  /*1400*/  LDGSTS.E.BYPASS.LTC128B.128 [R10+0xa100], [R18.64], !P3 ;  /* 0x0a100000120a7fae */ /* 0x0005e2000d901d4c */
[----:B------:R-:W-:-:S05]  /*1410*/  LOP3.LUT R0, R0, 0xfffffff8, RZ, 0xc0, !PT ;  /* 0xfffffff800007812 */ /* 0x000fca00078ec0ff */
[----:B------:R-:W-:-:S05]  /*1420*/  IMAD.WIDE R16, R0, 0x2, R16 ;  /* 0x0000000200107825 */ /* 0x000fca00078e0210 */
[----:B------:R2:W-:Y:S02]  /*1430*/  LDGSTS.E.BYPASS.LTC128B.128 [R10+0xe100], [R16.64], !P0 ;  /* 0x0e100000100a7fae */ /* 0x0005e4000c101d4c */
.L_x_1930:
[----:B------:R-:W-:Y:S05]  /*1440*/  BSYNC B0 ;  /* 0x0000000000007941 */ /* 0x000fea0003800000 */
.L_x_1929:
[----:B------:R-:W-:Y:S01]  /*1450*/  IADD3 R0, R11, 0x50, RZ ;  /* 0x000000500b007810 */ /* 0x000fe20007ffe0ff */
[----:B--2-4-:R2:W4:Y:S01]  /*1460*/  SHFL.IDX PT, R17, R8, 0x5, 0x181f ;  /* 0x00b81f0008117f89 */ /* 0x01452200000e0000 */
        /* <DEDUP_REMOVED lines=13> */
.L_x_1932:
[----:B------:R-:W-:Y:S05]  /*1540*/  BSYNC B0 ;  /* 0x0000000000007941 */ /* 0x000fea0003800000 */
.L_x_1931:
        /* <DEDUP_REMOVED lines=15> */
.L_x_1934:
[----:B------:R-:W-:Y:S05]  /*1640*/  BSYNC B0 ;  /* 0x0000000000007941 */ /* 0x000fea0003800000 */
.L_x_1933:
[----:B-123--:R-:W-:Y:S01]  /*1650*/  SHFL.IDX PT, R12, R12, 0x7, 0x181f ;  /* 0x00f81f000c0c7f89 */ /* 0x00efe200000e0000 */
[----:B------:R-:W-:Y:S01]  /*1660*/  IADD3 R11, R11, 0x70, RZ ;  /* 0x000000700b0b7810 */ /* 0x000fe20007ffe0ff */
[----:B------:R-:W-:Y:S01]  /*1670*/  UIADD3 UR11, UR6, -0x1, URZ ;  /* 0xffffffff060b7890 */ /* 0x000fe2000fffe03f */
[----:B------:R-:W-:Y:S01]  /*1680*/  SHF.R.S32.HI R44, RZ, 0x1f, R40 ;  /* 0x0000001fff2c7819 */ /* 0x000fe20000011428 */
[----:B------:R1:W2:Y:S01]  /*1690*/  SHFL.IDX PT, R13, R8, 0x7, 0x181f ;  /* 0x00f81f00080d7f89 */ /* 0x0002a200000e0000 */
[----:B------:R-:W-:Y:S01]  /*16a0*/  ISETP.GE.AND P4, PT, R11, UR14, PT ;  /* 0x0000000e0b007c0c */ /* 0x000fe2000bf86270 */
[----:B------:R-:W-:Y:S01]  /*16b0*/  IMAD.MOV.U32 R10, RZ, RZ, c[0x0][0x2b8] ;  /* 0x0000ae00ff0a7624 */ /* 0x000fe200078e00ff */
[----:B------:R-:W-:Y:S01]  /*16c0*/  LEA.HI R44, R44, R40, RZ, 0x3 ;  /* 0x000000282c2c7211 */ /* 0x000fe200078f18ff */
[----:B------:R-:W-:Y:S01]  /*16d0*/  IMAD.U32 R0, RZ, RZ, UR11 ;  /* 0x0000000bff007e24 */ /* 0x000fe2000f8e00ff */
[----:B------:R-:W-:Y:S01]  /*16e0*/  USHF.R.S32.HI UR18, URZ, 0x1f, UR15 ;  /* 0x0000001f3f127899 */ /* 0x000fe2000801140f */
[----:B------:R-:W-:Y:S01]  /*16f0*/  IMAD.SHL.U32 R250, R250, 0x2, RZ ;  /* 0x00000002fafa7824 */ /* 0x000fe200078e00ff */
[----:B------:R-:W-:Y:S01]  /*1700*/  ISETP.NE.AND P1, PT, R10, 0x1, PT ;  /* 0x000000010a00780c */ /* 0x000fe20003f25270 */
[----:B------:R-:W-:Y:S01]  /*1710*/  IMAD R0, R0, 0x40, R124 ;  /* 0x0000004000007824 */ /* 0x000fe200078e027c */
[----:B------:R-:W-:Y:S01]  /*1720*/  LOP3.LUT R44, R44, 0xfffffff8, RZ, 0xc0, !PT ;  /* 0xfffffff82c2c7812 */ /* 0x000fe200078ec0ff */
[----:B------:R-:W-:Y:S01]  /*1730*/  ULDC.64 UR4, c[0x0][0x2b0] ;  /* 0x0000ac0000047ab9 */ /* 0x000fe20000000a00 */
[----:B------:R-:W-:Y:S01]  /*1740*/  IMAD.MOV.U32 R251, RZ, RZ, RZ ;  /* 0x000000fffffb7224 */ /* 0x000fe200078e00ff */
[----:B------:R-:W-:Y:S01]  /*1750*/  UIMAD UR18, UR18, UR4, URZ ;  /* 0x00000004121272a4 */ /* 0x000fe2000f8e023f */
[C---:B------:R-:W-:Y:S01]  /*1760*/  ISETP.GE.AND P5, PT, R0.reuse, UR9, PT ;  /* 0x0000000900007c0c */ /* 0x040fe2000bfa6270 */
[----:B------:R-:W-:Y:S01]  /*1770*/  UIMAD.WIDE.U32 UR16, UR15, UR4, URZ ;  /* 0x000000040f1072a5 */ /* 0x000fe2000f8e003f */
[----:B------:R-:W-:Y:S01]  /*1780*/  IADD3 R252, R0, UR8, RZ ;  /* 0x0000000800fc7c10 */ /* 0x000fe2000fffe0ff */
[----:B------:R-:W-:Y:S01]  /*1790*/  UIMAD UR15, UR15, UR5, UR18 ;  /* 0x000000050f0f72a4 */ /* 0x000fe2000f8e0212 */
[----:B------:R-:W-:Y:S01]  /*17a0*/  ISETP.GT.OR P5, PT, R124, 0x3f, P5 ;  /* 0x0000003f7c00780c */ /* 0x000fe20002fa4670 */
[----:B------:R-:W-:-:S02]  /*17b0*/  USHF.R.S32.HI UR14, URZ, 0x1f, UR10 ;  /* 0x0000001f3f0e7899 */ /* 0x000fc4000801140a */
[----:B------:R-:W-:Y:S01]  /*17c0*/  IMAD.MOV.U32 R0, RZ, RZ, R252 ;  /* 0x000000ffff007224 */ /* 0x000fe200078e00fc */
[----:B------:R-:W-:Y:S01]  /*17d0*/  UIADD3 UR15, UR17, UR15, URZ ;  /* 0x0000000f110f7290 */ /* 0x000fe2000fffe03f */
[----:B-1----:R-:W-:Y:S01]  /*17e0*/  @P1 IMAD.HI.U32 R8, R252, c[0x0][0x2bc], RZ ;  /* 0x0000af00fc081a27 */ /* 0x002fe200078e00ff */
[----:B------:R-:W-:-:S03]  /*17f0*/  ULDC.64 UR4, c[0x0][0x1e8] ;  /* 0x00007a0000047ab9 */ /* 0x000fc60000000a00 */
[----:B--2-4-:R-:W-:Y:S01]  /*1800*/  @!P4 IMAD.WIDE R16, R45, 0x2, R12 ;  /* 0x000000022d10c825 */ /* 0x014fe200078e020c */
[----:B------:R-:W-:-:S03]  /*1810*/  @P1 SHF.R.U32.HI R0, RZ, c[0x0][0x2c0], R8 ;  /* 0x0000b000ff001a19 */ /* 0x000fc60000011608 */
[----:B------:R-:W-:Y:S01]  /*1820*/  @!P4 IMAD.WIDE R12, R44, 0x2, R12 ;  /* 0x000000022c0cc825 */ /* 0x000fe200078e020c */
[----:B------:R-:W-:Y:S01]  /*1830*/  @!PT LDS RZ, [RZ] ;  /* 0x00000000fffff984 */ /* 0x000fe20000000800 */
[----:B------:R1:W-:Y:S01]  /*1840*/  @!P4 LDGSTS.E.BYPASS.LTC128B.128 [R250+0xb900], [R16.64], !P3 ;  /* 0x0b90000010facfae */ /* 0x0003e2000d901d4c */
[----:B------:R-:W-:-:S03]  /*1850*/  @!P5 IADD3 R11, P2, R0, UR16, RZ ;  /* 0x00000010000bdc10 */ /* 0x000fc6000ff5e0ff */
[----:B------:R2:W-:Y:S01]  /*1860*/  @!P4 LDGSTS.E.BYPASS.LTC128B.128 [R250+0xf900], [R12.64], !P0 ;  /* 0x0f9000000cfacfae */ /* 0x0005e2000c101d4c */
[----:B------:R-:W-:Y:S02]  /*1870*/  @!P5 LEA.HI.X.SX32 R8, R0, UR15, 0x1, P2 ;  /* 0x0000000f0008dc11 */ /* 0x000fe400090f0eff */
[C---:B------:R-:W-:Y:S01]  /*1880*/  @!P5 LEA R10, P2, R11.reuse, c[0x0][0x2a0], 0x2 ;  /* 0x0000a8000b0ada11 */ /* 0x040fe200078410ff */
[----:B------:R-:W0:Y:S03]  /*1890*/  LDGDEPBAR ;  /* 0x00000000000079af */ /* 0x000e260000000000 */
[----:B------:R-:W-:Y:S01]  /*18a0*/  @!P5 LEA.HI.X R11, R11, c[0x0][0x2a4], R8, 0x2, P2 ;  /* 0x0000a9000b0bda11 */ /* 0x000fe200010f1408 */
[----:B------:R-:W-:Y:S06]  /*18b0*/  BAR.SYNC.DEFER_BLOCKING 0x0 ;  /* 0x0000000000007b1d */ /* 0x000fec0000010000 */
[----:B------:R3:W2:Y:S01]  /*18c0*/  @!P5 LDG.E R251, [R10.64] ;  /* 0x0000000c0afbd981 */ /* 0x0006a2000c1e1900 */
[----:B------:R-:W-:Y:S01]  /*18d0*/  IMAD.MOV R0, RZ, RZ, -R0 ;  /* 0x000000ffff007224 */ /* 0x000fe200078e0a00 */
[----:B------:R-:W-:Y:S01]  /*18e0*/  UIMAD UR18, UR14, UR4, URZ ;  /* 0x000000040e1272a4 */ /* 0x000fe2000f8e023f */
[C---:B------:R-:W-:Y:S01]  /*18f0*/  ISETP.GE.AND P4, PT, R45.reuse, c[0x0][0x1d4], PT ;  /* 0x000075002d007a0c */ /* 0x040fe20003f86270 */
[----:B------:R-:W-:Y:S01]  /*1900*/  UIMAD.WIDE.U32 UR20, UR10, UR4, URZ ;  /* 0x000000040a1472a5 */ /* 0x000fe2000f8e003f */
[----:B------:R-:W-:Y:S01]  /*1910*/  IMAD R252, R0, c[0x0][0x2b8], R252 ;  /* 0x0000ae0000fc7a24 */ /* 0x000fe200078e02fc */
[----:B------:R-:W-:Y:S01]  /*1920*/  UIMAD UR18, UR10, UR5, UR18 ;  /* 0x000000050a1272a4 */ /* 0x000fe2000f8e0212 */
[----:B------:R-:W-:Y:S01]  /*1930*/  ISETP.GE.AND P3, PT, R40, c[0x0][0x1d4], PT ;  /* 0x0000750028007a0c */ /* 0x000fe20003f66270 */
[----:B------:R-:W-:Y:S01]  /*1940*/  UIMAD UR9, UR11, -0x40, UR9 ;  /* 0xffffffc00b0978a4 */ /* 0x000fe2000f8e0209 */
[----:B-1----:R-:W-:Y:S01]  /*1950*/  IMAD.WIDE.U32 R16, R252, c[0x0][0x1e0], RZ ;  /* 0x00007800fc107a25 */ /* 0x002fe200078e00ff */
[----:B------:R-:W-:Y:S01]  /*1960*/  SHF.R.S32.HI R8, RZ, 0x1f, R252 ;  /* 0x0000001fff087819 */ /* 0x000fe200000114fc */
[----:B------:R-:W-:Y:S01]  /*1970*/  UIADD3 UR18, UR21, UR18, URZ ;  /* 0x0000001215127290 */ /* 0x000fe2000fffe03f */
[----:B------:R-:W-:Y:S01]  /*1980*/  SHF.R.S32.HI R248, RZ, 0x4, R15 ;  /* 0x00000004fff87819 */ /* 0x000fe2000001140f */
[----:B------:R-:W-:Y:S01]  /*1990*/  ULDC.64 UR4, c[0x0][0x210] ;  /* 0x0000840000047ab9 */ /* 0x000fe20000000a00 */
[----:B------:R-:W-:Y:S01]  /*19a0*/  IMAD.WIDE R42, R45, 0x2, RZ ;  /* 0x000000022d2a7825 */ /* 0x000fe200078e02ff */
[----:B------:R-:W-:Y:S01]  /*19b0*/  UIMAD UR14, UR14, UR4, URZ ;  /* 0x000000040e0e72a4 */ /* 0x000fe2000f8e023f */
[----:B------:R-:W-:Y:S01]  /*19c0*/  SHF.R.S32.HI R47, RZ, 0x1f, R45 ;  /* 0x0000001fff2f7819 */ /* 0x000fe2000001142d */
[----:B------:R-:W-:-:S02]  /*19d0*/  UIMAD.WIDE.U32 UR22, UR10, UR4, URZ ;  /* 0x000000040a1672a5 */ /* 0x000fc4000f8e003f */
[----:B------:R-:W-:Y:S02]  /*19e0*/  UIMAD UR4, UR10, UR5, UR14 ;  /* 0x000000050a0472a4 */ /* 0x000fe4000f8e020e */
[----:B------:R-:W-:Y:S02]  /*19f0*/  UISETP.GT.AND UP0, UPT, UR11, UR7, UPT ;  /* 0x000000070b00728c */ /* 0x000fe4000bf04270 */
[----:B------:R-:W-:Y:S01]  /*1a00*/  UIADD3 UR4, UR23, UR4, URZ ;  /* 0x0000000417047290 */ /* 0x000fe2000fffe03f */
[C---:B---3--:R-:W-:Y:S02]  /*1a10*/  IMAD R10, R8.reuse, c[0x0][0x1e0], RZ ;  /* 0x00007800080a7a24 */ /* 0x048fe400078e02ff */
[----:B------:R-:W-:Y:S02]  /*1a20*/  IMAD R8, R8, c[0x0][0x208], RZ ;  /* 0x0000820008087a24 */ /* 0x000fe400078e02ff */
[C---:B------:R-:W-:Y:S02]  /*1a30*/  IMAD R10, R252.reuse, c[0x0][0x1e4], R10 ;  /* 0x00007900fc0a7a24 */ /* 0x040fe400078e020a */
[----:B------:R-:W-:-:S02]  /*1a40*/  IMAD R8, R252, c[0x0][0x20c], R8 ;  /* 0x00008300fc087a24 */ /* 0x000fc400078e0208 */
[----:B------:R-:W-:Y:S02]  /*1a50*/  IMAD.IADD R11, R17, 0x1, R10 ;  /* 0x00000001110b7824 */ /* 0x000fe400078e020a */
[----:B------:R-:W-:Y:S01]  /*1a60*/  IMAD.MOV.U32 R10, RZ, RZ, R16 ;  /* 0x000000ffff0a7224 */ /* 0x000fe200078e0010 */
[----:B--2---:R-:W-:-:S03]  /*1a70*/  SHF.R.S32.HI R12, RZ, 0x1f, R251 ;  /* 0x0000001fff0c7819 */ /* 0x004fc600000114fb */
[----:B------:R-:W-:-:S04]  /*1a80*/  IMAD.WIDE.U32 R10, R251, c[0x0][0x1f0], R10 ;  /* 0x00007c00fb0a7a25 */ /* 0x000fc800078e000a */
[----:B------:R-:W-:Y:S01]  /*1a90*/  IMAD R0, R12, c[0x0][0x1f0], RZ ;  /* 0x00007c000c007a24 */ /* 0x000fe200078e02ff */
[----:B------:R-:W-:Y:S01]  /*1aa0*/  IADD3 R13, P0, R10, UR20, RZ ;  /* 0x000000140a0d7c10 */ /* 0x000fe2000ff1e0ff */
[----:B------:R-:W-:Y:S02]  /*1ab0*/  IMAD R12, R12, c[0x0][0x218], RZ ;  /* 0x000086000c0c7a24 */ /* 0x000fe400078e02ff */
[C---:B------:R-:W-:Y:S02]  /*1ac0*/  IMAD R0, R251.reuse, c[0x0][0x1f4], R0 ;  /* 0x00007d00fb007a24 */ /* 0x040fe400078e0200 */
[----:B------:R-:W-:-:S03]  /*1ad0*/  IMAD R12, R251, c[0x0][0x21c], R12 ;  /* 0x00008700fb0c7a24 */ /* 0x000fc600078e020c */
[----:B------:R-:W-:Y:S02]  /*1ae0*/  IADD3.X R0, R11, UR18, R0, P0, !PT ;  /* 0x000000120b007c10 */ /* 0x000fe400087fe400 */
[----:B------:R-:W-:-:S04]  /*1af0*/  LEA R14, P0, R13, c[0x0][0x1c8], 0x1 ;  /* 0x000072000d0e7a11 */ /* 0x000fc800078008ff */
[----:B------:R-:W-:Y:S01]  /*1b00*/  LEA.HI.X R13, R13, c[0x0][0x1cc], R0, 0x1, P0 ;  /* 0x000073000d0d7a11 */ /* 0x000fe200000f0c00 */
[----:B------:R-:W-:Y:S01]  /*1b10*/  SHFL.IDX PT, R20, R14, RZ, 0x181f ;  /* 0x00181fff0e147589 */ /* 0x000fe200000e0000 */
[----:B------:R-:W-:-:S03]  /*1b20*/  IADD3 R0, -R6, UR9, RZ ;  /* 0x0000000906007c10 */ /* 0x000fc6000fffe1ff */
[----:B------:R-:W1:Y:S01]  /*1b30*/  SHFL.IDX PT, R21, R13, RZ, 0x181f ;  /* 0x00181fff0d157589 */ /* 0x000e6200000e0000 */
[C---:B------:R-:W-:Y:S02]  /*1b40*/  ISETP.GE.AND P6, PT, R0.reuse, 0x1, PT ;  /* 0x000000010000780c */ /* 0x040fe40003fc6270 */
[C---:B------:R-:W-:Y:S01]  /*1b50*/  ISETP.GE.AND P5, PT, R0.reuse, 0x11, PT ;  /* 0x000000110000780c */ /* 0x040fe20003fa6270 */
[----:B------:R-:W-:Y:S01]  /*1b60*/  SHFL.IDX PT, R16, R14, 0x1, 0x181f ;  /* 0x00381f000e107f89 */ /* 0x000fe200000e0000 */
[C---:B------:R-:W-:Y:S02]  /*1b70*/  ISETP.GE.AND P2, PT, R0.reuse, 0x21, PT ;  /* 0x000000210000780c */ /* 0x040fe40003f46270 */
[----:B------:R-:W-:Y:S01]  /*1b80*/  ISETP.GT.AND P0, PT, R0, 0x30, PT ;  /* 0x000000300000780c */ /* 0x000fe20003f04270 */
[----:B------:R-:W2:Y:S04]  /*1b90*/  SHFL.IDX PT, R17, R13, 0x1, 0x181f ;  /* 0x00381f000d117f89 */ /* 0x000ea800000e0000 */
[----:B------:R-:W-:Y:S04]  /*1ba0*/  SHFL.IDX PT, R10, R14, 0x2, 0x181f ;  /* 0x00581f000e0a7f89 */ /* 0x000fe800000e0000 */
[----:B------:R-:W3:Y:S04]  /*1bb0*/  SHFL.IDX PT, R11, R13, 0x2, 0x181f ;  /* 0x00581f000d0b7f89 */ /* 0x000ee800000e0000 */
[----:B------:R-:W-:Y:S04]  /*1bc0*/  SHFL.IDX PT, R18, R14, 0x3, 0x181f ;  /* 0x00781f000e127f89 */ /* 0x000fe800000e0000 */
[----:B------:R4:W5:Y:S01]  /*1bd0*/  SHFL.IDX PT, R19, R13, 0x3, 0x181f ;  /* 0x00781f000d137f89 */ /* 0x00096200000e0000 */
[----:B-1----:R-:W-:Y:S01]  /*1be0*/  @P6 IMAD.WIDE R22, R44, 0x2, R20 ;  /* 0x000000022c166825 */ /* 0x002fe200078e0214 */
[----:B----4-:R-:W-:-:S03]  /*1bf0*/  LEA.HI R13, R15, R248, RZ, 0x1 ;  /* 0x000000f80f0d7211 */ /* 0x010fc600078f08ff */
[----:B------:R-:W-:Y:S01]  /*1c00*/  @P6 IMAD.WIDE R14, R45, 0x2, R20 ;  /* 0x000000022d0e6825 */ /* 0x000fe200078e0214 */
[----:B------:R-:W-:-:S03]  /*1c10*/  LOP3.LUT R13, R13, 0xfffffffe, RZ, 0xc0, !PT ;  /* 0xfffffffe0d0d7812 */ /* 0x000fc600078ec0ff */
[--C-:B--2---:R-:W-:Y:S01]  /*1c20*/  @P5 IMAD.WIDE R20, R45, 0x2, R16.reuse ;  /* 0x000000022d145825 */ /* 0x104fe200078e0210 */
[----:B------:R3:W-:Y:S03]  /*1c30*/  @P6 LDGSTS.E.BYPASS.LTC128B.128 [R250+0x4100], [R14.64], !P4 ;  /* 0x041000000efa6fae */ /* 0x0007e6000e101d4c */
[----:B------:R-:W-:Y:S01]  /*1c40*/  @P5 IMAD.WIDE R16, R44, 0x2, R16 ;  /* 0x000000022c105825 */ /* 0x000fe200078e0210 */
[----:B------:R1:W-:Y:S03]  /*1c50*/  @P6 LDGSTS.E.BYPASS.LTC128B.128 [R250+0x6100], [R22.64], !P3 ;  /* 0x0610000016fa6fae */ /* 0x0003e6000d901d4c */
[----:B------:R-:W-:Y:S01]  /*1c60*/  IMAD.IADD R248, R248, 0x1, -R13 ;  /* 0x00000001f8f87824 */ /* 0x000fe200078e0a0d */
[----:B------:R2:W-:Y:S01]  /*1c70*/  @P5 LDGSTS.E.BYPASS.LTC128B.128 [R250+0x4900], [R20.64], !P4 ;  /* 0x0490000014fa5fae */ /* 0x0005e2000e101d4c */
[----:B------:R-:W-:-:S03]  /*1c80*/  IMAD.SHL.U32 R13, R5, 0x40, RZ ;  /* 0x00000040050d7824 */ /* 0x000fc600078e00ff */
[----:B------:R4:W-:Y:S01]  /*1c90*/  @P5 LDGSTS.E.BYPASS.LTC128B.128 [R250+0x6900], [R16.64], !P3 ;  /* 0x0690000010fa5fae */ /* 0x0009e2000d901d4c */
[----:B------:R-:W-:Y:S01]  /*1ca0*/  ISETP.GE.AND P5, PT, R40, c[0x0][0x1d4], PT ;  /* 0x0000750028007a0c */ /* 0x000fe20003fa6270 */
[----:B---3--:R-:W-:-:S05]  /*1cb0*/  @P2 IMAD.WIDE R14, R45, 0x2, R10 ;  /* 0x000000022d0e2825 */ /* 0x008fca00078e020a */
[----:B------:R3:W-:Y:S01]  /*1cc0*/  @P2 LDGSTS.E.BYPASS.LTC128B.128 [R250+0x5100], [R14.64], !P4 ;  /* 0x051000000efa2fae */ /* 0x0007e2000e101d4c */
[----:B--2---:R-:W-:-:S04]  /*1cd0*/  @P2 IMAD.WIDE R20, R44, 0x2, R10 ;  /* 0x000000022c142825 */ /* 0x004fc800078e020a */
[--C-:B-----5:R-:W-:Y:S01]  /*1ce0*/  @P0 IMAD.WIDE R10, R45, 0x2, R18.reuse ;  /* 0x000000022d0a0825 */ /* 0x120fe200078e0212 */
[----:B------:R1:W-:Y:S03]  /*1cf0*/  @P2 LDGSTS.E.BYPASS.LTC128B.128 [R250+0x7100], [R20.64], !P3 ;  /* 0x0710000014fa2fae */ /* 0x0003e6000d901d4c */
[----:B------:R-:W-:Y:S01]  /*1d00*/  @P0 IMAD.WIDE R18, R44, 0x2, R18 ;  /* 0x000000022c120825 */ /* 0x000fe200078e0212 */
[----:B------:R2:W-:Y:S04]  /*1d10*/  @P0 LDGSTS.E.BYPASS.LTC128B.128 [R250+0x5900], [R10.64], !P4 ;  /* 0x059000000afa0fae */ /* 0x0005e8000e101d4c */
[----:B------:R4:W-:Y:S04]  /*1d20*/  @P0 LDGSTS.E.BYPASS.LTC128B.128 [R250+0x7900], [R18.64], !P3 ;  /* 0x0790000012fa0fae */ /* 0x0009e8000d901d4c */
[----:B------:R-:W0:Y:S01]  /*1d30*/  LDGDEPBAR ;  /* 0x00000000000079af */ /* 0x000e220000000000 */
[----:B---3--:R-:W-:-:S05]  /*1d40*/  IMAD.SHL.U32 R14, R46, 0x40, RZ ;  /* 0x000000402e0e7824 */ /* 0x008fca00078e00ff */
[----:B------:R-:W-:Y:S01]  /*1d50*/  LOP3.LUT R14, R14, 0x1c0, RZ, 0xc0, !PT ;  /* 0x000001c00e0e7812 */ /* 0x000fe200078ec0ff */
[----:B--2---:R-:W-:Y:S01]  /*1d60*/  IMAD.SHL.U32 R10, R6, 0x8, RZ ;  /* 0x00000008060a7824 */ /* 0x004fe200078e00ff */
[----:B------:R-:W-:Y:S01]  /*1d70*/  LEA.HI R6, R9, R2, RZ, 0x5 ;  /* 0x0000000209067211 */ /* 0x000fe200078f28ff */
[----:B------:R-:W-:Y:S02]  /*1d80*/  IMAD.SHL.U32 R11, R7, 0x40, RZ ;  /* 0x00000040070b7824 */ /* 0x000fe400078e00ff */
[----:B------:R-:W-:Y:S01]  /*1d90*/  IMAD.SHL.U32 R7, R248, 0x8, RZ ;  /* 0x00000008f8077824 */ /* 0x000fe200078e00ff */
[----:B------:R-:W-:Y:S01]  /*1da0*/  LOP3.LUT R9, R14, 0x8, R10, 0xf8, !PT ;  /* 0x000000080e097812 */ /* 0x000fe200078ef80a */
[----:B------:R-:W-:-:S04]  /*1db0*/  DEPBAR.LE SB0, 0x1 ;  /* 0x000080400000791a */ /* 0x000fc80000000000 */
[----:B------:R-:W-:Y:S01]  /*1dc0*/  SHF.R.U32.HI R14, RZ, 0x3, R14 ;  /* 0x00000003ff0e7819 */ /* 0x000fe2000001160e */
[----:B------:R-:W-:-:S04]  /*1dd0*/  DEPBAR.LE SB0, 0x0 ;  /* 0x000080000000791a */ /* 0x000fc80000000000 */
[----:B------:R-:W-:Y:S01]  /*1de0*/  LOP3.LUT R9, R9, R14, RZ, 0x3c, !PT ;  /* 0x0000000e09097212 */ /* 0x000fe200078e3cff */
[----:B------:R-:W-:Y:S01]  /*1df0*/  IMAD.WIDE.U32 R14, R252, c[0x0][0x208], RZ ;  /* 0x00008200fc0e7a25 */ /* 0x000fe200078e00ff */
[----:B------:R-:W-:-:S03]  /*1e00*/  LOP3.LUT R11, R11, 0x1c0, RZ, 0xc0, !PT ;  /* 0x000001c00b0b7812 */ /* 0x000fc600078ec0ff */
[----:B------:R-:W-:Y:S01]  /*1e10*/  IMAD.IADD R15, R15, 0x1, R8 ;  /* 0x000000010f0f7824 */ /* 0x000fe200078e0208 */
[----:B------:R-:W-:Y:S01]  /*1e20*/  LOP3.LUT R7, R11, 0x8, R7, 0xf8, !PT ;  /* 0x000000080b077812 */ /* 0x000fe200078ef807 */
[----:B------:R-:W-:Y:S01]  /*1e30*/  IMAD R248, R248, 0x200, R9 ;  /* 0x00000200f8f87824 */ /* 0x000fe200078e0209 */
[----:B------:R-:W-:Y:S01]  /*1e40*/  SHF.R.U32.HI R11, RZ, 0x3, R11 ;  /* 0x00000003ff0b7819 */ /* 0x000fe2000001160b */
[----:B------:R-:W-:-:S03]  /*1e50*/  IMAD.WIDE.U32 R14, R251, c[0x0][0x218], R14 ;  /* 0x00008600fb0e7a25 */ /* 0x000fc600078e000e */
[----:B------:R-:W-:Y:S01]  /*1e60*/  LOP3.LUT R5, R7, R11, RZ, 0x3c, !PT ;  /* 0x0000000b07057212 */ /* 0x000fe200078e3cff */
[----:B------:R-:W-:Y:S01]  /*1e70*/  IMAD.SHL.U32 R248, R248, 0x2, RZ ;  /* 0x00000002f8f87824 */ /* 0x000fe200078e00ff */
[----:B------:R-:W-:Y:S01]  /*1e80*/  BAR.SYNC.DEFER_BLOCKING 0x0 ;  /* 0x0000000000007b1d */ /* 0x000fe20000010000 */
[----:B------:R-:W-:Y:S01]  /*1e90*/  IADD3 R36, P0, R14, UR22, RZ ;  /* 0x000000160e247c10 */ /* 0x000fe2000ff1e0ff */
[----:B------:R-:W-:Y:S01]  /*1ea0*/  IMAD.SHL.U32 R10, R6, 0x20, RZ ;  /* 0x00000020060a7824 */ /* 0x000fe200078e00ff */
[----:B------:R-:W-:Y:S02]  /*1eb0*/  LOP3.LUT R7, R13, 0xfffffe00, RZ, 0xc0, !PT ;  /* 0xfffffe000d077812 */ /* 0x000fe400078ec0ff */
[----:B------:R-:W-:Y:S02]  /*1ec0*/  IADD3.X R12, R15, UR4, R12, P0, !PT ;  /* 0x000000040f0c7c10 */ /* 0x000fe400087fe40c */
[----:B------:R-:W-:Y:S02]  /*1ed0*/  LEA R106, P0, R36, c[0x0][0x1f8], 0x1 ;  /* 0x00007e00246a7a11 */ /* 0x000fe400078008ff */
[----:B------:R-:W-:-:S02]  /*1ee0*/  IADD3 R41, R248, 0x4100, RZ ;  /* 0x00004100f8297810 */ /* 0x000fc40007ffe0ff */
[----:B------:R-:W-:Y:S01]  /*1ef0*/  LEA.HI.X R36, R36, c[0x0][0x1fc], R12, 0x1, P0 ;  /* 0x00007f0024247a11 */ /* 0x000fe200000f0c0c */
[----:B------:R-:W2:Y:S01]  /*1f00*/  SHFL.IDX PT, R110, R106, 0x2, 0x181f ;  /* 0x00581f006a6e7f89 */ /* 0x000ea200000e0000 */
[----:B------:R-:W-:Y:S02]  /*1f10*/  LOP3.LUT P0, RZ, R46, 0x2, RZ, 0xc0, !PT ;  /* 0x000000022eff7812 */ /* 0x000fe4000780c0ff */
[----:B------:R-:W-:Y:S01]  /*1f20*/  IADD3 R247, R248, 0x4120, RZ ;  /* 0x00004120f8f77810 */ /* 0x000fe20007ffe0ff */
[----:B------:R-:W3:Y:S01]  /*1f30*/  SHFL.IDX PT, R74, R106, RZ, 0x181f ;  /* 0x00181fff6a4a7589 */ /* 0x000ee200000e0000 */
[----:B------:R-:W-:-:S03]  /*1f40*/  LOP3.LUT R10, R10, 0x7ffffc00, RZ, 0xc0, !PT ;  /* 0x7ffffc000a0a7812 */ /* 0x000fc600078ec0ff */
[----:B------:R-:W5:Y:S01]  /*1f50*/  SHFL.IDX PT, R37, R36, 0x2, 0x181f ;  /* 0x00581f0024257f89 */ /* 0x000f6200000e0000 */
[CC--:B------:R-:W-:Y:S02]  /*1f60*/  IADD3 R249, R5.reuse, R7.reuse, R10 ;  /* 0x0000000705f97210 */ /* 0x0c0fe40007ffe00a */
[----:B------:R-:W-:Y:S01]  /*1f70*/  LOP3.LUT R5, R5, R7, RZ, 0xfc, !PT ;  /* 0x0000000705057212 */ /* 0x000fe200078efcff */
[----:B------:R-:W1:Y:S02]  /*1f80*/  SHFL.IDX PT, R112, R106, 0x1, 0x181f ;  /* 0x00381f006a707f89 */ /* 0x000e6400000e0000 */
[----:B------:R-:W-:Y:S01]  /*1f90*/  @P0 IADD3 R247, R41, -0x20, RZ ;  /* 0xffffffe029f70810 */ /* 0x000fe20007ffe0ff */
[----:B------:R-:W-:Y:S01]  /*1fa0*/  IMAD.WIDE R40, R44, 0x2, RZ ;  /* 0x000000022c287825 */ /* 0x000fe200078e02ff */
[----:B------:R-:W4:Y:S02]  /*1fb0*/  SHFL.IDX PT, R39, R36, RZ, 0x181f ;  /* 0x00181fff24277589 */ /* 0x000f2400000e0000 */
[----:B------:R-:W-:Y:S01]  /*1fc0*/  IADD3 R237, R247, 0x800, RZ ;  /* 0x00000800f7ed7810 */ /* 0x000fe20007ffe0ff */
[----:B------:R-:W-:Y:S01]  /*1fd0*/  IMAD.SHL.U32 R249, R249, 0x2, RZ ;  /* 0x00000002f9f97824 */ /* 0x000fe200078e00ff */
[----:B------:R-:W4:Y:S01]  /*1fe0*/  SHFL.IDX PT, R106, R106, 0x3, 0x181f ;  /* 0x00781f006a6a7f89 */ /* 0x000f2200000e0000 */
[----:B------:R-:W-:-:S02]  /*1ff0*/  IADD3 R236, R247, 0x1000, RZ ;  /* 0x00001000f7ec7810 */ /* 0x000fc40007ffe0ff */
[--C-:B------:R-:W-:Y:S01]  /*2000*/  IMAD R245, R4, 0x2, R249.reuse ;  /* 0x0000000204f57824 */ /* 0x100fe200078e02f9 */
[----:B------:R-:W4:Y:S01]  /*2010*/  SHFL.IDX PT, R38, R36, 0x1, 0x181f ;  /* 0x00381f0024267f89 */ /* 0x000f2200000e0000 */
[----:B--2---:R-:W-:Y:S01]  /*2020*/  IADD3 R108, P2, R42, R110, RZ ;  /* 0x0000006e2a6c7210 */ /* 0x004fe20007f5e0ff */
[----:B------:R-:W-:Y:S01]  /*2030*/  IMAD R244, R3, 0x2, R249 ;  /* 0x0000000203f47824 */ /* 0x000fe200078e02f9 */
[----:B------:R-:W-:Y:S01]  /*2040*/  IADD3 R235, R247, 0x1800, RZ ;  /* 0x00001800f7eb7810 */ /* 0x000fe20007ffe0ff */
[----:B------:R-:W2:Y:S01]  /*2050*/  SHFL.IDX PT, R36, R36, 0x3, 0x181f ;  /* 0x00781f0024247f89 */ /* 0x000ea200000e0000 */
[C---:B---3--:R-:W-:Y:S01]  /*2060*/  IADD3 R72, P0, R74.reuse, R42, RZ ;  /* 0x0000002a4a487210 */ /* 0x048fe20007f1e0ff */
[----:B------:R-:W-:Y:S01]  /*2070*/  IMAD R242, R3, 0x2, R245 ;  /* 0x0000000203f27824 */ /* 0x000fe200078e02f5 */
[----:B------:R-:W-:Y:S01]  /*2080*/  IADD3 R233, R247, 0x2000, RZ ;  /* 0x00002000f7e97810 */ /* 0x000fe20007ffe0ff */
[----:B-----5:R-:W-:Y:S01]  /*2090*/  IMAD.X R109, R43, 0x1, R37, P2 ;  /* 0x000000012b6d7824 */ /* 0x020fe200010e0625 */
[----:B------:R-:W-:Y:S01]  /*20a0*/  IADD3 R74, P2, R74, R40, RZ ;  /* 0x000000284a4a7210 */ /* 0x000fe20007f5e0ff */
[----:B------:R-:W-:Y:S01]  /*20b0*/  LDSM.16.M88.4 R68, [R249+0xa100] ;  /* 0x00a10000f944783b */ /* 0x000fe20000000200 */
[----:B------:R-:W-:Y:S01]  /*20c0*/  IMAD R241, R4, 0x2, R244 ;  /* 0x0000000204f17824 */ /* 0x000fe200078e02f4 */
[----:B-1----:R-:W-:-:S02]  /*20d0*/  IADD3 R114, P6, R42, R112, RZ ;  /* 0x000000702a727210 */ /* 0x002fc40007fde0ff */
[----:B------:R-:W1:Y:S01]  /*20e0*/  LDSM.16.M88.4 R92, [R248+0x4100] ;  /* 0x00410000f85c783b */ /* 0x000e620000000200 */
[----:B------:R-:W-:Y:S01]  /*20f0*/  IADD3 R232, R247, 0x2800, RZ ;  /* 0x00002800f7e87810 */ /* 0x000fe20007ffe0ff */
[----:B----4-:R-:W-:Y:S01]  /*2100*/  IMAD.X R73, R39, 0x1, R43, P0 ;  /* 0x0000000127497824 */ /* 0x010fe200000e062b */
[----:B------:R-:W-:Y:S01]  /*2110*/  IADD3 R203, R247, 0x3000, RZ ;  /* 0x00003000f7cb7810 */ /* 0x000fe20007ffe0ff */
[----:B------:R-:W-:Y:S01]  /*2120*/  IMAD.X R75, R39, 0x1, R41, P2 ;  /* 0x00000001274b7824 */ /* 0x000fe200010e0629 */
[----:B------:R-:W-:Y:S01]  /*2130*/  IADD3 R110, P2, R40, R110, RZ ;  /* 0x0000006e286e7210 */ /* 0x000fe20007f5e0ff */
[----:B------:R-:W3:Y:S01]  /*2140*/  LDSM.16.M88.4 R84, [R248+0x4900] ;  /* 0x00490000f854783b */ /* 0x000ee20000000200 */
[----:B------:R-:W-:Y:S02]  /*2150*/  IADD3 R104, P0, R42, R106, RZ ;  /* 0x0000006a2a687210 */ /* 0x000fe40007f1e0ff */
[----:B------:R-:W-:Y:S01]  /*2160*/  IADD3 R202, R247, 0x3800, RZ ;  /* 0x00003800f7ca7810 */ /* 0x000fe20007ffe0ff */
[----:B------:R-:W-:Y:S01]  /*2170*/  IMAD.X R115, R43, 0x1, R38, P6 ;  /* 0x000000012b737824 */ /* 0x000fe200030e0626 */
[----:B------:R-:W-:Y:S01]  /*2180*/  ISETP.GE.AND P6, PT, R45, c[0x0][0x1d4], PT ;  /* 0x000075002d007a0c */ /* 0x000fe20003fc6270 */
[----:B------:R-:W-:Y:S01]  /*2190*/  IMAD.X R111, R41, 0x1, R37, P2 ;  /* 0x00000001296f7824 */ /* 0x000fe200010e0625 */
[----:B------:R-:W4:Y:S01]  /*21a0*/  LDSM.16.M88.4 R76, [R248+0x5100] ;  /* 0x00510000f84c783b */ /* 0x000f220000000200 */
[----:B--2---:R-:W-:Y:S01]  /*21b0*/  IMAD.X R105, R43, 0x1, R36, P0 ;  /* 0x000000012b697824 */ /* 0x004fe200000e0624 */
[----:B------:R-:W-:-:S02]  /*21c0*/  IADD3 R112, P0, R40, R112, RZ ;  /* 0x0000007028707210 */ /* 0x000fc40007f1e0ff */
[----:B------:R-:W-:Y:S01]  /*21d0*/  ISETP.LT.OR P2, PT, R0, 0x1, P6 ;  /* 0x000000010000780c */ /* 0x000fe20003741670 */
[----:B------:R-:W2:Y:S02]  /*21e0*/  LDSM.16.M88.4 R64, [R249+0x8100] ;  /* 0x00810000f940783b */ /* 0x000ea40000000200 */
[C---:B------:R-:W-:Y:S01]  /*21f0*/  IMAD.X R113, R41.reuse, 0x1, R38, P0 ;  /* 0x0000000129717824 */ /* 0x040fe200000e0626 */
[----:B------:R-:W-:Y:S01]  /*2200*/  IADD3 R106, P0, R40, R106, RZ ;  /* 0x0000006a286a7210 */ /* 0x000fe20007f1e0ff */
[----:B------:R-:W5:Y:S04]  /*2210*/  LDSM.16.M88.4 R100, [R248+0x5900] ;  /* 0x00590000f864783b */ /* 0x000f680000000200 */
[----:B------:R-:W-:Y:S01]  /*2220*/  IMAD.X R107, R41, 0x1, R36, P0 ;  /* 0x00000001296b7824 */ /* 0x000fe200000e0624 */
[C---:B------:R-:W-:Y:S01]  /*2230*/  ISETP.LT.OR P0, PT, R0.reuse, 0x1, P5 ;  /* 0x000000010000780c */ /* 0x040fe20002f01670 */
[----:B------:R-:W-:Y:S04]  /*2240*/  LDSM.16.M88.4 R60, [R245+0xa100] ;  /* 0x00a10000f53c783b */ /* 0x000fe80000000200 */
[----:B------:R-:W-:Y:S04]  /*2250*/  LDSM.16.M88.4 R56, [R247] ;  /* 0x00000000f738783b */ /* 0x000fe80000000200 */
[----:B------:R-:W-:Y:S04]  /*2260*/  LDSM.16.M88.4 R52, [R247+0x800] ;  /* 0x00080000f734783b */ /* 0x000fe80000000200 */
[----:B------:R-:W-:Y:S01]  /*2270*/  LDSM.16.M88.4 R36, [R245+0x8100] ;  /* 0x00810000f524783b */ /* 0x000fe20000000200 */
[C---:B-1----:R-:W-:Y:S03]  /*2280*/  HMMA.16816.F32.BF16 R32, R68.reuse, R92, RZ ;  /* 0x0000005c4420723c */ /* 0x042fe600000418ff */
[----:B------:R-:W-:Y:S04]  /*2290*/  LDSM.16.M88.4 R48, [R247+0x1000] ;  /* 0x00100000f730783b */ /* 0x000fe80000000200 */
[----:B------:R-:W1:Y:S01]  /*22a0*/  LDSM.16.M88.4 R40, [R247+0x1800] ;  /* 0x00180000f728783b */ /* 0x000e620000000200 */
[----:B---3--:R-:W-:Y:S03]  /*22b0*/  HMMA.16816.F32.BF16 R24, R68, R84, RZ ;  /* 0x000000544418723c */ /* 0x008fe600000418ff */
[----:B------:R-:W-:Y:S01]  /*22c0*/  @!PT LDS RZ, [RZ] ;  /* 0x00000000fffff984 */ /* 0x000fe20000000800 */
[----:B------:R-:W-:Y:S01]  /*22d0*/  @!PT LDS RZ, [RZ] ;  /* 0x00000000fffff984 */ /* 0x000fe20000000800 */
[----:B------:R-:W-:Y:S01]  /*22e0*/  @!PT LDS RZ, [RZ] ;  /* 0x00000000fffff984 */ /* 0x000fe20000000800 */
[----:B------:R3:W-:Y:S01]  /*22f0*/  LDGSTS.E.BYPASS.LTC128B.128 [R250+0x100], [R72.64], !P2 ;  /* 0x0010000048fa7fae */ /* 0x0007e2000d101d4c */
[----:B------:R-:W-:-:S03]  /*2300*/  ISETP.LT.OR P2, PT, R0, 0x11, P6 ;  /* 0x000000110000780c */ /* 0x000fc60003741670 */
[----:B------:R3:W-:Y:S01]  /*2310*/  LDGSTS.E.BYPASS.LTC128B.128 [R250+0x2100], [R74.64], !P0 ;  /* 0x021000004afa7fae */ /* 0x0007e2000c101d4c */
[C---:B------:R-:W-:Y:S01]  /*2320*/  ISETP.LT.OR P0, PT, R0.reuse, 0x11, P5 ;  /* 0x000000110000780c */ /* 0x040fe20002f01670 */
[C---:B----4-:R-:W-:Y:S08]  /*2330*/  HMMA.16816.F32.BF16 R16, R68.reuse, R76, RZ ;  /* 0x0000004c4410723c */ /* 0x050ff000000418ff */
[----:B------:R4:W-:Y:S01]  /*2340*/  LDGSTS.E.BYPASS.LTC128B.128 [R250+0x900], [R114.64], !P2 ;  /* 0x0090000072fa7fae */ /* 0x0009e2000d101d4c */
[C---:B------:R-:W-:Y:S01]  /*2350*/  ISETP.LT.OR P2, PT, R0.reuse, 0x21, P6 ;  /* 0x000000210000780c */ /* 0x040fe20003741670 */
[----:B------:R-:W-:Y:S01]  /*2360*/  HMMA.16816.F32.BF16 R28, R68, R94, RZ ;  /* 0x0000005e441c723c */ /* 0x000fe200000418ff */
[C---:B------:R-:W-:Y:S01]  /*2370*/  ISETP.LT.OR P6, PT, R0.reuse, 0x31, P6 ;  /* 0x000000310000780c */ /* 0x040fe200037c1670 */
[----:B------:R4:W-:Y:S01]  /*2380*/  LDGSTS.E.BYPASS.LTC128B.128 [R250+0x2900], [R112.64], !P0 ;  /* 0x0290000070fa7fae */ /* 0x0009e2000c101d4c */
[----:B------:R-:W-:-:S02]  /*2390*/  ISETP.LT.OR P0, PT, R0, 0x21, P5 ;  /* 0x000000210000780c */ /* 0x000fc40002f01670 */
[----:B------:R-:W-:Y:S01]  /*23a0*/  ISETP.LT.OR P5, PT, R0, 0x31, P5 ;  /* 0x000000310000780c */ /* 0x000fe20002fa1670 */
[----:B------:R-:W-:Y:S02]  /*23b0*/  IMAD.MOV.U32 R0, RZ, RZ, 0x40 ;  /* 0x00000040ff007424 */ /* 0x000fe400078e00ff */
[C---:B------:R-:W-:Y:S04]  /*23c0*/  HMMA.16816.F32.BF16 R20, R68.reuse, R86, RZ ;  /* 0x000000564414723c */ /* 0x040fe800000418ff */
[----:B------:R1:W-:Y:S01]  /*23d0*/  LDGSTS.E.BYPASS.LTC128B.128 [R250+0x1100], [R108.64], !P2 ;  /* 0x011000006cfa7fae */ /* 0x0003e2000d101d4c */
[----:B------:R-:W-:Y:S02]  /*23e0*/  LOP3.LUT P2, RZ, R46, 0x4, RZ, 0xc0, !PT ;  /* 0x000000042eff7812 */ /* 0x000fe4000784c0ff */
[----:B------:R-:W-:Y:S01]  /*23f0*/  SHF.R.S32.HI R46, RZ, 0x1f, R44 ;  /* 0x0000001fff2e7819 */ /* 0x000fe2000001142c */
[----:B------:R-:W-:Y:S01]  /*2400*/  HMMA.16816.F32.BF16 R12, R68, R78, RZ ;  /* 0x0000004e440c723c */ /* 0x000fe200000418ff */
[----:B------:R-:W-:Y:S01]  /*2410*/  SEL R0, R0, 0xffffffc0, !P2 ;  /* 0xffffffc000007807 */ /* 0x000fe20005000000 */
[----:B------:R1:W-:Y:S01]  /*2420*/  LDGSTS.E.BYPASS.LTC128B.128 [R250+0x3100], [R110.64], !P0 ;  /* 0x031000006efa7fae */ /* 0x0003e2000c101d4c */
[----:B------:R-:W-:-:S02]  /*2430*/  PLOP3.LUT P2, PT, PT, PT, UP0, 0x80, 0x0 ;  /* 0x000000000000781c */ /* 0x000fc40003f4f008 */
[----:B------:R-:W-:Y:S01]  /*2440*/  ISETP.GT.AND P0, PT, R124, 0x3f, PT ;  /* 0x0000003f7c00780c */ /* 0x000fe20003f04270 */
[----:B------:R-:W-:Y:S01]  /*2450*/  IMAD.IADD R243, R248, 0x1, R0 ;  /* 0x00000001f8f37824 */ /* 0x000fe200078e0200 */
[----:B------:R3:W-:Y:S01]  /*2460*/  LDGSTS.E.BYPASS.LTC128B.128 [R250+0x1900], [R104.64], !P6 ;  /* 0x0190000068fa7fae */ /* 0x0007e2000f101d4c */
[C---:B--2---:R-:W-:Y:S01]  /*2470*/  HMMA.16816.F32.BF16 R96, R64.reuse, R92, RZ ;  /* 0x0000005c4060723c */ /* 0x044fe200000418ff */
[----:B------:R-:W-:Y:S01]  /*2480*/  IMAD.IADD R234, R0, 0x1, R247 ;  /* 0x0000000100ea7824 */ /* 0x000fe200078e02f7 */
[----:B------:R-:W-:Y:S01]  /*2490*/  IADD3 R0, R250, 0x100, RZ ;  /* 0x00000100fa007810 */ /* 0x000fe20007ffe0ff */
[----:B------:R3:W-:Y:S04]  /*24a0*/  LDGSTS.E.BYPASS.LTC128B.128 [R250+0x3900], [R106.64], !P5 ;  /* 0x039000006afa7fae */ /* 0x0007e8000e901d4c */
[----:B------:R-:W-:Y:S01]  /*24b0*/  LDSM.16.M88.4 R120, [R244+0xa100] ;  /* 0x00a10000f478783b */ /* 0x000fe20000000200 */
[C---:B------:R-:W-:Y:S03]  /*24c0*/  HMMA.16816.F32.BF16 R88, R64.reuse, R84, RZ ;  /* 0x000000544058723c */ /* 0x040fe600000418ff */
[----:B------:R-:W-:Y:S04]  /*24d0*/  LDSM.16.M88.4 R116, [R243+0x4100] ;  /* 0x00410000f374783b */ /* 0x000fe80000000200 */
[----:B----4-:R-:W-:Y:S01]  /*24e0*/  LDSM.16.M88.4 R112, [R243+0x4900] ;  /* 0x00490000f370783b */ /* 0x010fe20000000200 */
[----:B------:R-:W-:Y:S03]  /*24f0*/  HMMA.16816.F32.BF16 R80, R64, R76, RZ ;  /* 0x0000004c4050723c */ /* 0x000fe600000418ff */
[----:B------:R-:W0:Y:S04]  /*2500*/  LDGDEPBAR ;  /* 0x00000000000079af */ /* 0x000e280000000000 */
[----:B-1----:R-:W-:Y:S01]  /*2510*/  LDSM.16.M88.4 R108, [R243+0x5100] ;  /* 0x00510000f36c783b */ /* 0x002fe20000000200 */
[----:B-----5:R-:W-:Y:S03]  /*2520*/  HMMA.16816.F32.BF16 R8, R68, R100, RZ ;  /* 0x000000644408723c */ /* 0x020fe600000418ff */
[----:B---3--:R-:W1:Y:S05]  /*2530*/  LDSM.16.M88.4 R104, [R243+0x5900] ;  /* 0x00590000f368783b */ /* 0x008e6a0000000200 */
[C---:B------:R-:W-:Y:S08]  /*2540*/  HMMA.16816.F32.BF16 R92, R64.reuse, R94, RZ ;  /* 0x0000005e405c723c */ /* 0x040ff000000418ff */
[C---:B------:R-:W-:Y:S08]  /*2550*/  HMMA.16816.F32.BF16 R84, R64.reuse, R86, RZ ;  /* 0x000000564054723c */ /* 0x040ff000000418ff */
[C---:B------:R-:W-:Y:S08]  /*2560*/  HMMA.16816.F32.BF16 R76, R64.reuse, R78, RZ ;  /* 0x0000004e404c723c */ /* 0x040ff000000418ff */
[----:B------:R-:W-:Y:S08]  /*2570*/  HMMA.16816.F32.BF16 R72, R64, R100, RZ ;  /* 0x000000644048723c */ /* 0x000ff000000418ff */
[-C--:B------:R-:W-:Y:S08]  /*2580*/  HMMA.16816.F32.BF16 R68, R68, R102.reuse, RZ ;  /* 0x000000664444723c */ /* 0x080ff000000418ff */
[----:B------:R-:W-:Y:S01]  /*2590*/  HMMA.16816.F32.BF16 R64, R64, R102, RZ ;  /* 0x000000664040723c */ /* 0x000fe200000418ff */
[----:B------:R-:W2:Y:S07]  /*25a0*/  LDSM.16.M88.4 R100, [R244+0x8100] ;  /* 0x00810000f464783b */ /* 0x000eae0000000200 */
        /* <DEDUP_REMOVED lines=8> */
[----:B------:R-:W-:Y:S07]  /*2630*/  LDSM.16.M88.4 R60, [R242+0xa100] ;  /* 0x00a10000f23c783b */ /* 0x000fee0000000200 */
[C---:B------:R-:W-:Y:S08]  /*2640*/  HMMA.16816.F32.BF16 R96, R36.reuse, R56, R96 ;  /* 0x000000382460723c */ /* 0x040ff00000041860 */
[C---:B------:R-:W-:Y:S08]  /*2650*/  HMMA.16816.F32.BF16 R88, R36.reuse, R52, R88 ;  /* 0x000000342458723c */ /* 0x040ff00000041858 */
[C---:B------:R-:W-:Y:S08]  /*2660*/  HMMA.16816.F32.BF16 R80, R36.reuse, R48, R80 ;  /* 0x000000302450723c */ /* 0x040ff00000041850 */
[C---:B------:R-:W-:Y:S08]  /*2670*/  HMMA.16816.F32.BF16 R72, R36.reuse, R40, R72 ;  /* 0x000000282448723c */ /* 0x040ff00000041848 */
[C---:B------:R-:W-:Y:S01]  /*2680*/  HMMA.16816.F32.BF16 R92, R36.reuse, R58, R92 ;  /* 0x0000003a245c723c */ /* 0x040fe2000004185c */
[----:B------:R-:W-:Y:S07]  /*2690*/  LDSM.16.M88.4 R56, [R234] ;  /* 0x00000000ea38783b */ /* 0x000fee0000000200 */
[C---:B------:R-:W-:Y:S01]  /*26a0*/  HMMA.16816.F32.BF16 R84, R36.reuse, R54, R84 ;  /* 0x000000362454723c */ /* 0x040fe20000041854 */
[----:B------:R-:W-:Y:S07]  /*26b0*/  LDSM.16.M88.4 R52, [R234+0x800] ;  /* 0x00080000ea34783b */ /* 0x000fee0000000200 */
[C---:B------:R-:W-:Y:S01]  /*26c0*/  HMMA.16816.F32.BF16 R76, R36.reuse, R50, R76 ;  /* 0x00000032244c723c */ /* 0x040fe2000004184c */
[----:B------:R-:W-:Y:S07]  /*26d0*/  LDSM.16.M88.4 R48, [R234+0x1000] ;  /* 0x00100000ea30783b */ /* 0x000fee0000000200 */
[----:B------:R-:W-:Y:S01]  /*26e0*/  HMMA.16816.F32.BF16 R64, R36, R42, R64 ;  /* 0x0000002a2440723c */ /* 0x000fe20000041840 */
[----:B------:R-:W3:Y:S04]  /*26f0*/  LDSM.16.M88.4 R40, [R234+0x1800] ;  /* 0x00180000ea28783b */ /* 0x000ee80000000200 */
[----:B------:R-:W4:Y:S03]  /*2700*/  LDSM.16.M88.4 R36, [R242+0x8100] ;  /* 0x00810000f224783b */ /* 0x000f260000000200 */
[C---:B-1----:R-:W-:Y:S08]  /*2710*/  HMMA.16816.F32.BF16 R8, R120.reuse, R104, R8 ;  /* 0x000000687808723c */ /* 0x042ff00000041808 */
        /* <DEDUP_REMOVED lines=8> */
[C---:B--2---:R-:W-:Y:S08]  /*27a0*/  HMMA.16816.F32.BF16 R96, R100.reuse, R116, R96 ;  /* 0x000000746460723c */ /* 0x044ff00000041860 */
        /* <DEDUP_REMOVED lines=10> */
[----:B------:R-:W1:Y:S04]  /*2850*/  LDSM.16.M88.4 R104, [R248+0x7900] ;  /* 0x00790000f868783b */ /* 0x000e680000000200 */
[----:B------:R-:W2:Y:S03]  /*2860*/  LDSM.16.M88.4 R100, [R249+0xc100] ;  /* 0x00c10000f964783b */ /* 0x000ea60000000200 */
[C---:B---3--:R-:W-:Y:S08]  /*2870*/  HMMA.16816.F32.BF16 R8, R60.reuse, R40, R8 ;  /* 0x000000283c08723c */ /* 0x048ff00000041808 */
        /* <DEDUP_REMOVED lines=8> */
[C---:B----4-:R-:W-:Y:S08]  /*2900*/  HMMA.16816.F32.BF16 R96, R36.reuse, R56, R96 ;  /* 0x000000382460723c */ /* 0x050ff00000041860 */
        /* <DEDUP_REMOVED lines=55> */
[----:B------:R-:W4:Y:S01]  /*2c80*/  LDSM.16.M88.4 R40, [R234+0x3000] ;  /* 0x00300000ea28783b */ /* 0x000f220000000200 */
[----:B------:R-:W-:-:S04]  /*2c90*/  DEPBAR.LE SB0, 0x0 ;  /* 0x000080000000791a */ /* 0x000fc80000000000 */
[C---:B-1----:R-:W-:Y:S08]  /*2ca0*/  HMMA.16816.F32.BF16 R8, R116.reuse, R100, R8 ;  /* 0x000000647408723c */ /* 0x042ff00000041808 */
[C---:B------:R-:W-:Y:S08]  /*2cb0*/  HMMA.16816.F32.BF16 R32, R116.reuse, R112, R32 ;  /* 0x000000707420723c */ /* 0x040ff00000041820 */
[C---:B------:R-:W-:Y:S08]  /*2cc0*/  HMMA.16816.F32.BF16 R28, R116.reuse, R114, R28 ;  /* 0x00000072741c723c */ /* 0x040ff0000004181c */
[C---:B------:R-:W-:Y:S08]  /*2cd0*/  HMMA.16816.F32.BF16 R24, R116.reuse, R108, R24 ;  /* 0x0000006c7418723c */ /* 0x040ff00000041818 */
[C---:B------:R-:W-:Y:S08]  /*2ce0*/  HMMA.16816.F32.BF16 R20, R116.reuse, R110, R20 ;  /* 0x0000006e7414723c */ /* 0x040ff00000041814 */
[C---:B--2---:R-:W-:Y:S08]  /*2cf0*/  HMMA.16816.F32.BF16 R16, R116.reuse, R104, R16 ;  /* 0x000000687410723c */ /* 0x044ff00000041810 */
        /* <DEDUP_REMOVED lines=14> */
[C---:B------:R-:W-:Y:S08]  /*2de0*/  HMMA.16816.F32.BF16 R20, R56.reuse, R50, R20 ;  /* 0x000000323814723c */ /* 0x040ff00000041814 */
[C---:B----4-:R-:W-:Y:S08]  /*2df0*/  HMMA.16816.F32.BF16 R16, R56.reuse, R40, R16 ;  /* 0x000000283810723c */ /* 0x050ff00000041810 */
        /* <DEDUP_REMOVED lines=58> */
[----:B--2---:R-:W-:Y:S02]  /*31a0*/  IADD3.X R55, RZ, R39, R38, P5, P2 ;  /* 0x00000027ff377210 */ /* 0x004fe40002fe4426 */
[----:B------:R-:W-:Y:S02]  /*31b0*/  IADD3 R52, P5, P2, R52, R53, R0 ;  /* 0x0000003534347210 */ /* 0x000fe40007abe000 */
[C---:B---3--:R-:W-:Y:S02]  /*31c0*/  IADD3 R56, P6, R48.reuse, R37, RZ ;  /* 0x0000002530387210 */ /* 0x048fe40007fde0ff */
[--C-:B------:R-:W-:Y:S02]  /*31d0*/  IADD3.X R53, RZ, R39, R7.reuse, P5, P2 ;  /* 0x00000027ff357210 */ /* 0x100fe40002fe4407 */
[-C--:B------:R-:W-:Y:S02]  /*31e0*/  IADD3 R58, P5, R48, R0.reuse, RZ ;  /* 0x00000000303a7210 */ /* 0x080fe40007fbe0ff */
[CC--:B----4-:R-:W-:Y:S01]  /*31f0*/  IADD3 R48, P2, R42.reuse, R37.reuse, RZ ;  /* 0x000000252a307210 */ /* 0x0d0fe20007f5e0ff */
        /* <DEDUP_REMOVED lines=19> */
.L_x_1935:
[----:B------:R-:W-:Y:S01]  /*3330*/  LOP3.LUT R6, R6, 0xffffffe0, RZ, 0xc0, !PT ;  /* 0xffffffe006067812 */ /* 0x000fe200078ec0ff */
[----:B------:R-:W-:Y:S01]  /*3340*/  IMAD.SHL.U32 R246, R5, 0x2, RZ ;  /* 0x0000000205f67824 */ /* 0x000fe200078e00ff */
[----:B------:R-:W-:Y:S01]  /*3350*/  UIADD3 UR6, UR6, -0x2, URZ ;  /* 0xfffffffe06067890 */ /* 0x000fe2000fffe03f */
[----:B------:R-:W0:Y:S02]  /*3360*/  LDGDEPBAR ;  /* 0x00000000000079af */ /* 0x000e240000000000 */
[----:B------:R-:W-:Y:S01]  /*3370*/  IMAD.IADD R2, R2, 0x1, -R6 ;  /* 0x0000000102027824 */ /* 0x000fe200078e0a06 */
[----:B------:R-:W-:Y:S01]  /*3380*/  UISETP.GE.AND UP0, UPT, UR6, UR7, UPT ;  /* 0x000000070600728c */ /* 0x000fe2000bf06270 */
[----:B------:R-:W-:Y:S01]  /*3390*/  IMAD.U32 R6, RZ, RZ, UR9 ;  /* 0x00000009ff067e24 */ /* 0x000fe2000f8e00ff */
[----:B------:R-:W-:Y:S01]  /*33a0*/  LDSM.16.MT88.4 R180, [R246+0x100] ;  /* 0x00010000f6b4783b */ /* 0x000fe20000004200 */
[----:B------:R-:W-:Y:S01]  /*33b0*/  IMAD R240, R4, 0x2, R246 ;  /* 0x0000000204f07824 */ /* 0x000fe200078e02f6 */
[----:B------:R-:W-:Y:S01]  /*33c0*/  SHF.R.S32.HI R0, RZ, 0x1f, R2 ;  /* 0x0000001fff007819 */ /* 0x000fe20000011402 */
[C---:B------:R-:W-:Y:S01]  /*33d0*/  IMAD R239, R3.reuse, 0x2, R246 ;  /* 0x0000000203ef7824 */ /* 0x040fe200078e02f6 */
[----:B------:R-:W-:Y:S01]  /*33e0*/  LDSM.16.MT88.4 R128, [R246+0x2100] ;  /* 0x00210000f680783b */ /* 0x000fe20000004200 */
[----:B------:R-:W-:Y:S01]  /*33f0*/  IMAD R238, R3, 0x2, R240 ;  /* 0x0000000203ee7824 */ /* 0x000fe200078e02f0 */
[----:B------:R-:W-:-:S02]  /*3400*/  LEA.HI R0, R0, R2, RZ, 0x2 ;  /* 0x0000000200007211 */ /* 0x000fc400078f10ff */
[----:B------:R-:W-:Y:S02]  /*3410*/  LDSM.16.MT88.4 R144, [R240+0x2100] ;  /* 0x00210000f090783b */ /* 0x000fe40000004200 */
[----:B------:R-:W-:Y:S02]  /*3420*/  LOP3.LUT R0, R0, 0x7ffffffc, RZ, 0xc0, !PT ;  /* 0x7ffffffc00007812 */ /* 0x000fe400078ec0ff */
[----:B------:R-:W-:Y:S03]  /*3430*/  LDSM.16.MT88.4 R112, [R238+0x100] ;  /* 0x00010000ee70783b */ /* 0x000fe60000004200 */
[----:B------:R-:W-:Y:S01]  /*3440*/  IMAD.IADD R0, R2, 0x1, -R0 ;  /* 0x0000000102007824 */ /* 0x000fe200078e0a00 */
[----:B------:R-:W-:Y:S03]  /*3450*/  LDSM.16.MT88.4 R156, [R239+0x2100] ;  /* 0x00210000ef9c783b */ /* 0x000fe60000004200 */
[----:B------:R-:W-:Y:S01]  /*3460*/  IMAD R6, R0, -0x2, R6 ;  /* 0xfffffffe00067824 */ /* 0x000fe200078e0206 */
[----:B--2---:R-:W-:Y:S04]  /*3470*/  LDSM.16.MT88.4 R40, [R246+0x900] ;  /* 0x00090000f628783b */ /* 0x004fe80000004200 */
[----:B------:R-:W-:-:S02]  /*3480*/  ISETP.GT.AND P5, PT, R6, RZ, PT ;  /* 0x000000ff0600720c */ /* 0x000fc40003fa4270 */
[----:B------:R-:W-:Y:S02]  /*3490*/  ISETP.GT.AND P6, PT, R6, 0x1, PT ;  /* 0x000000010600780c */ /* 0x000fe40003fc4270 */
[----:B------:R-:W-:Y:S02]  /*34a0*/  FSEL R32, R32, -INF , P5 ;  /* 0xff80000020207808 */ /* 0x000fe40002800000 */
[----:B------:R-:W-:Y:S02]  /*34b0*/  FSEL R33, R33, -INF , P6 ;  /* 0xff80000021217808 */ /* 0x000fe40003000000 */
[----:B------:R-:W-:Y:S02]  /*34c0*/  ISETP.GT.AND P2, PT, R6, 0x8, PT ;  /* 0x000000080600780c */ /* 0x000fe40003f44270 */
[----:B------:R-:W-:Y:S02]  /*34d0*/  FSEL R34, R34, -INF , P5 ;  /* 0xff80000022227808 */ /* 0x000fe40002800000 */
[----:B------:R-:W-:-:S02]  /*34e0*/  FSEL R119, R98, -INF , P5 ;  /* 0xff80000062777808 */ /* 0x000fc40002800000 */
[----:B------:R-:W-:Y:S02]  /*34f0*/  FSEL R65, R96, -INF , P5 ;  /* 0xff80000060417808 */ /* 0x000fe40002800000 */
[----:B------:R-:W-:Y:S02]  /*3500*/  ISETP.GT.AND P5, PT, R6, 0x9, PT ;  /* 0x000000090600780c */ /* 0x000fe40003fa4270 */
[----:B------:R-:W-:Y:S02]  /*3510*/  FSEL R28, R28, -INF , P2 ;  /* 0xff8000001c1c7808 */ /* 0x000fe40001000000 */
[----:B------:R-:W-:Y:S02]  /*3520*/  FMNMX.FTZ R0, R32, R33, !PT ;  /* 0x0000002120007209 */ /* 0x000fe40007810000 */
[----:B------:R-:W-:Y:S02]  /*3530*/  FSEL R35, R35, -INF , P6 ;  /* 0xff80000023237808 */ /* 0x000fe40003000000 */
[----:B------:R-:W-:-:S02]  /*3540*/  FSEL R67, R99, -INF , P6 ;  /* 0xff80000063437808 */ /* 0x000fc40003000000 */
[----:B------:R-:W-:Y:S02]  /*3550*/  FSEL R60, R97, -INF , P6 ;  /* 0xff800000613c7808 */ /* 0x000fe40003000000 */
[----:B------:R-:W-:Y:S01]  /*3560*/  FSEL R29, R29, -INF , P5 ;  /* 0xff8000001d1d7808 */ /* 0x000fe20002800000 */
[----:B------:R-:W-:Y:S01]  /*3570*/  LDSM.16.MT88.4 R96, [R239+0x100] ;  /* 0x00010000ef60783b */ /* 0x000fe20000004200 */
[----:B------:R-:W-:Y:S02]  /*3580*/  ISETP.GT.AND P6, PT, R6, 0x10, PT ;  /* 0x000000100600780c */ /* 0x000fe40003fc4270 */
[----:B------:R-:W-:Y:S02]  /*3590*/  FMNMX.FTZ R0, R28, R0, !PT ;  /* 0x000000001c007209 */ /* 0x000fe40007810000 */
        /* <DEDUP_REMOVED lines=9> */
[----:B------:R-:W-:Y:S02]  /*3630*/  FSEL R25, R25, -INF , P2 ;  /* 0xff80000019197808 */ /* 0x000fe40001000000 */
        /* <DEDUP_REMOVED lines=39> */
[----:B------:R-:W-:Y:S01]  /*38b0*/  FSEL R177, R79, -INF , P5 ;  /* 0xff8000004fb17808 */ /* 0x000fe20002800000 */
[----:B------:R-:W-:Y:S01]  /*38c0*/  LDSM.16.MT88.4 R12, [R239+0x2900] ;  /* 0x00290000ef0c783b */ /* 0x000fe20000004200 */
[----:B------:R-:W-:-:S02]  /*38d0*/  FSEL R7, R77, -INF , P5 ;  /* 0xff8000004d077808 */ /* 0x000fc40002800000 */
[----:B------:R-:W-:Y:S02]  /*38e0*/  ISETP.GT.AND P5, PT, R6, 0x31, PT ;  /* 0x000000310600780c */ /* 0x000fe40003fa4270 */
[----:B------:R-:W-:Y:S01]  /*38f0*/  FSEL R215, R100, -INF , P2 ;  /* 0xff80000064d77808 */ /* 0x000fe20001000000 */
[----:B------:R-:W-:Y:S01]  /*3900*/  IMAD.MOV.U32 R100, RZ, RZ, R36 ;  /* 0x000000ffff647224 */ /* 0x000fe200078e0024 */
[----:B------:R-:W-:Y:S01]  /*3910*/  FMNMX.FTZ R0, R135, R0, !PT ;  /* 0x0000000087007209 */ /* 0x000fe20007810000 */
[----:B------:R-:W-:Y:S01]  /*3920*/  LDSM.16.MT88.4 R36, [R238+0x2100] ;  /* 0x00210000ee24783b */ /* 0x000fe20000004200 */
[----:B------:R-:W-:Y:S02]  /*3930*/  FSEL R132, R18, -INF , P6 ;  /* 0xff80000012847808 */ /* 0x000fe40003000000 */
[----:B------:R-:W-:Y:S01]  /*3940*/  FSEL R179, R82, -INF , P6 ;  /* 0xff80000052b37808 */ /* 0x000fe20003000000 */
[----:B------:R-:W-:Y:S01]  /*3950*/  LDSM.16.MT88.4 R16, [R240+0x2900] ;  /* 0x00290000f010783b */ /* 0x000fe20000004200 */
[----:B------:R-:W-:-:S02]  /*3960*/  FSEL R230, R80, -INF , P6 ;  /* 0xff80000050e67808 */ /* 0x000fc40003000000 */
[C---:B------:R-:W-:Y:S01]  /*3970*/  ISETP.GT.AND P6, PT, R6.reuse, 0x38, PT ;  /* 0x000000380600780c */ /* 0x040fe20003fc4270 */
[----:B------:R-:W-:Y:S01]  /*3980*/  LDSM.16.MT88.4 R80, [R240+0x100] ;  /* 0x00010000f050783b */ /* 0x000fe20000004200 */
[----:B------:R-:W-:Y:S02]  /*3990*/  FSEL R214, R101, -INF , P5 ;  /* 0xff80000065d67808 */ /* 0x000fe40002800000 */
[----:B------:R-:W-:Y:S02]  /*39a0*/  FMNMX.FTZ R0, R215, R0, !PT ;  /* 0x00000000d7007209 */ /* 0x000fe40007810000 */
[----:B------:R-:W-:Y:S02]  /*39b0*/  ISETP.GT.AND P5, PT, R6, 0x39, PT ;  /* 0x000000390600780c */ /* 0x000fe40003fa4270 */
[----:B------:R-:W-:Y:S02]  /*39c0*/  FSEL R213, R68, -INF , P6 ;  /* 0xff80000044d57808 */ /* 0x000fe40003000000 */
[----:B------:R-:W-:-:S02]  /*39d0*/  FMNMX.FTZ R0, R214, R0, !PT ;  /* 0x00000000d6007209 */ /* 0x000fc40007810000 */
[----:B------:R-:W-:Y:S02]  /*39e0*/  FSEL R212, R69, -INF , P5 ;  /* 0xff80000045d47808 */ /* 0x000fe40002800000 */
[----:B------:R-:W-:Y:S02]  /*39f0*/  FMNMX.FTZ R0, R213, R0, !PT ;  /* 0x00000000d5007209 */ /* 0x000fe40007810000 */
[----:B------:R-:W-:Y:S02]  /*3a00*/  FSEL R220, R216, -INF , P2 ;  /* 0xff800000d8dc7808 */ /* 0x000fe40001000000 */
[----:B------:R-:W-:Y:S02]  /*3a10*/  FMNMX.FTZ R0, R212, R0, !PT ;  /* 0x00000000d4007209 */ /* 0x000fe40007810000 */
[----:B------:R-:W-:Y:S01]  /*3a20*/  FSEL R211, R102, -INF , P2 ;  /* 0xff80000066d37808 */ /* 0x000fe20001000000 */
[----:B------:R-:W-:Y:S01]  /*3a30*/  IMAD.MOV.U32 R102, RZ, RZ, R7 ;  /* 0x000000ffff667224 */ /* 0x000fe200078e0007 */
[----:B------:R-:W-:Y:S01]  /*3a40*/  FSEL R218, R218, -INF , P2 ;  /* 0xff800000dada7808 */ /* 0x000fe20001000000 */
[----:B------:R-:W1:Y:S01]  /*3a50*/  SHFL.BFLY PT, R2, R0, 0x2, 0x1f ;  /* 0x0c401f0000027f89 */ /* 0x000e6200000e0000 */
[----:B------:R-:W-:-:S02]  /*3a60*/  FSEL R209, R70, -INF , P6 ;  /* 0xff80000046d17808 */ /* 0x000fc40003000000 */
[----:B------:R-:W-:Y:S02]  /*3a70*/  FSEL R207, R71, -INF , P5 ;  /* 0xff80000047cf7808 */ /* 0x000fe40002800000 */
[----:B------:R-:W-:Y:S02]  /*3a80*/  FMNMX.FTZ R196, R65, R60, !PT ;  /* 0x0000003c41c47209 */ /* 0x000fe40007810000 */
[----:B------:R-:W-:Y:S02]  /*3a90*/  FMNMX.FTZ R4, R119, R67, !PT ;  /* 0x0000004377047209 */ /* 0x000fe40007810000 */
[----:B------:R-:W-:Y:S02]  /*3aa0*/  FMNMX.FTZ R196, R63, R196, !PT ;  /* 0x000000c43fc47209 */ /* 0x000fe40007810000 */
[----:B------:R-:W-:Y:S02]  /*3ab0*/  FSEL R225, R8, -INF , P6 ;  /* 0xff80000008e17808 */ /* 0x000fe40003000000 */
[----:B------:R-:W-:-:S02]  /*3ac0*/  FMNMX.FTZ R196, R62, R196, !PT ;  /* 0x000000c43ec47209 */ /* 0x000fc40007810000 */
[----:B------:R-:W-:Y:S02]  /*3ad0*/  FMNMX.FTZ R4, R118, R4, !PT ;  /* 0x0000000476047209 */ /* 0x000fe40007810000 */
[----:B------:R-:W-:Y:S02]  /*3ae0*/  FMNMX.FTZ R196, R64, R196, !PT ;  /* 0x000000c440c47209 */ /* 0x000fe40007810000 */
[----:B------:R-:W-:Y:S02]  /*3af0*/  FSEL R226, R9, -INF , P5 ;  /* 0xff80000009e27808 */ /* 0x000fe40002800000 */
[----:B------:R-:W-:Y:S02]  /*3b00*/  FMNMX.FTZ R196, R61, R196, !PT ;  /* 0x000000c43dc47209 */ /* 0x000fe40007810000 */
[----:B------:R-:W-:Y:S02]  /*3b10*/  FMNMX.FTZ R4, R66, R4, !PT ;  /* 0x0000000442047209 */ /* 0x000fe40007810000 */
[----:B-1----:R-:W-:-:S02]  /*3b20*/  FMNMX.FTZ R0, R0, R2, !PT ;  /* 0x0000000200007209 */ /* 0x002fc40007810000 */
[----:B------:R-:W-:Y:S02]  /*3b30*/  FMNMX.FTZ R196, R84, R196, !PT ;  /* 0x000000c454c47209 */ /* 0x000fe40007810000 */
[----:B------:R-:W-:Y:S01]  /*3b40*/  FMNMX.FTZ R4, R117, R4, !PT ;  /* 0x0000000475047209 */ /* 0x000fe20007810000 */
[----:B------:R-:W1:Y:S01]  /*3b50*/  SHFL.BFLY PT, R2, R0, 0x1, 0x1f ;  /* 0x0c201f0000027f89 */ /* 0x000e6200000e0000 */
        /* <DEDUP_REMOVED lines=12> */
[----:B-1----:R-:W-:Y:S02]  /*3c20*/  FMNMX.FTZ R2, R0, R2, !PT ;  /* 0x0000000200027209 */ /* 0x002fe40007810000 */
[----:B------:R-:W-:Y:S02]  /*3c30*/  FMNMX.FTZ R0, R34, R35, !PT ;  /* 0x0000002322007209 */ /* 0x000fe40007810000 */
[C---:B------:R-:W-:Y:S01]  /*3c40*/  FSETP.NEU.FTZ.AND P2, PT, R2.reuse, -INF , PT ;  /* 0xff8000000200780b */ /* 0x040fe20003f5d000 */
[----:B------:R-:W-:Y:S01]  /*3c50*/  FMUL.FTZ R216, R2, c[0x0][0x2d0] ;  /* 0x0000b40002d87a20 */ /* 0x000fe20000410000 */
[----:B------:R-:W-:-:S02]  /*3c60*/  FMNMX.FTZ R0, R30, R0, !PT ;  /* 0x000000001e007209 */ /* 0x000fc40007810000 */
[----:B------:R-:W-:Y:S02]  /*3c70*/  FSEL R221, R10, -INF , P6 ;  /* 0xff8000000add7808 */ /* 0x000fe40003000000 */
[----:B------:R-:W-:Y:S02]  /*3c80*/  FMNMX.FTZ R0, R31, R0, !PT ;  /* 0x000000001f007209 */ /* 0x000fe40007810000 */
[----:B------:R-:W-:Y:S02]  /*3c90*/  FSEL R216, R216, RZ, P2 ;  /* 0x000000ffd8d87208 */ /* 0x000fe40001000000 */
[----:B------:R-:W-:Y:S02]  /*3ca0*/  FMNMX.FTZ R0, R26, R0, !PT ;  /* 0x000000001a007209 */ /* 0x000fe40007810000 */
[----:B------:R-:W-:Y:S01]  /*3cb0*/  ISETP.GT.AND P2, PT, R6, 0x31, PT ;  /* 0x000000310600780c */ /* 0x000fe20003f44270 */
[--C-:B------:R-:W-:Y:S01]  /*3cc0*/  FFMA.FTZ R205, R32, c[0x0][0x2d0], -R216.reuse ;  /* 0x0000b40020cd7a23 */ /* 0x100fe200000108d8 */
[----:B------:R-:W-:Y:S01]  /*3cd0*/  FMNMX.FTZ R0, R27, R0, !PT ;  /* 0x000000001b007209 */ /* 0x000fe20007810000 */
[--C-:B------:R-:W-:Y:S01]  /*3ce0*/  FFMA.FTZ R204, R33, c[0x0][0x2d0], -R216.reuse ;  /* 0x0000b40021cc7a23 */ /* 0x100fe200000108d8 */
[----:B------:R-:W-:Y:S01]  /*3cf0*/  FSEL R210, R103, -INF , P2 ;  /* 0xff80000067d27808 */ /* 0x000fe20001000000 */
[--C-:B------:R-:W-:Y:S01]  /*3d00*/  FFMA.FTZ R58, R28, c[0x0][0x2d0], -R216.reuse ;  /* 0x0000b4001c3a7a23 */ /* 0x100fe200000108d8 */
[----:B------:R-:W-:Y:S01]  /*3d10*/  FMNMX.FTZ R0, R22, R0, !PT ;  /* 0x0000000016007209 */ /* 0x000fe20007810000 */
[--C-:B------:R-:W-:Y:S01]  /*3d20*/  FFMA.FTZ R54, R29, c[0x0][0x2d0], -R216.reuse ;  /* 0x0000b4001d367a23 */ /* 0x100fe200000108d8 */
[----:B------:R-:W-:Y:S01]  /*3d30*/  FSEL R222, R11, -INF , P5 ;  /* 0xff8000000bde7808 */ /* 0x000fe20002800000 */
[----:B------:R-:W-:Y:S01]  /*3d40*/  MUFU.EX2 R205, R205 ;  /* 0x000000cd00cd7308 */ /* 0x000fe20000000800 */
[----:B------:R-:W-:Y:S01]  /*3d50*/  FMNMX.FTZ R0, R23, R0, !PT ;  /* 0x0000000017007209 */ /* 0x000fe20007810000 */
[----:B------:R-:W-:-:S02]  /*3d60*/  FFMA.FTZ R57, R24, c[0x0][0x2d0], -R216 ;  /* 0x0000b40018397a23 */ /* 0x000fc400000108d8 */
[--C-:B------:R-:W-:Y:S01]  /*3d70*/  FFMA.FTZ R53, R25, c[0x0][0x2d0], -R216.reuse ;  /* 0x0000b40019357a23 */ /* 0x100fe200000108d8 */
[----:B------:R-:W-:Y:S01]  /*3d80*/  FMNMX.FTZ R0, R132, R0, !PT ;  /* 0x0000000084007209 */ /* 0x000fe20007810000 */
[--C-:B------:R-:W-:Y:S02]  /*3d90*/  FFMA.FTZ R52, R20, c[0x0][0x2d0], -R216.reuse ;  /* 0x0000b40014347a23 */ /* 0x100fe400000108d8 */
[----:B------:R-:W1:Y:S01]  /*3da0*/  MUFU.EX2 R204, R204 ;  /* 0x000000cc00cc7308 */ /* 0x000e620000000800 */
[----:B------:R-:W-:Y:S01]  /*3db0*/  FMNMX.FTZ R0, R133, R0, !PT ;  /* 0x0000000085007209 */ /* 0x000fe20007810000 */
[--C-:B------:R-:W-:Y:S02]  /*3dc0*/  FFMA.FTZ R51, R21, c[0x0][0x2d0], -R216.reuse ;  /* 0x0000b40015337a23 */ /* 0x100fe400000108d8 */
[--C-:B------:R-:W-:Y:S01]  /*3dd0*/  FFMA.FTZ R215, R215, c[0x0][0x2d0], -R216.reuse ;  /* 0x0000b400d7d77a23 */ /* 0x100fe200000108d8 */
[----:B------:R-:W-:Y:S01]  /*3de0*/  FMNMX.FTZ R0, R174, R0, !PT ;  /* 0x00000000ae007209 */ /* 0x000fe20007810000 */
[----:B------:R-:W-:-:S02]  /*3df0*/  FFMA.FTZ R214, R214, c[0x0][0x2d0], -R216 ;  /* 0x0000b400d6d67a23 */ /* 0x000fc400000108d8 */
[----:B------:R-:W2:Y:S01]  /*3e00*/  MUFU.EX2 R58, R58 ;  /* 0x0000003a003a7308 */ /* 0x000ea20000000800 */
[----:B------:R-:W-:Y:S01]  /*3e10*/  FMNMX.FTZ R0, R175, R0, !PT ;  /* 0x00000000af007209 */ /* 0x000fe20007810000 */
[--C-:B------:R-:W-:Y:S02]  /*3e20*/  FFMA.FTZ R213, R213, c[0x0][0x2d0], -R216.reuse ;  /* 0x0000b400d5d57a23 */ /* 0x100fe400000108d8 */
[----:B------:R-:W-:Y:S01]  /*3e30*/  FFMA.FTZ R212, R212, c[0x0][0x2d0], -R216 ;  /* 0x0000b400d4d47a23 */ /* 0x000fe200000108d8 */
[----:B------:R-:W-:-:S03]  /*3e40*/  FMNMX.FTZ R0, R211, R0, !PT ;  /* 0x00000000d3007209 */ /* 0x000fc60007810000 */
[----:B------:R-:W3:Y:S01]  /*3e50*/  MUFU.EX2 R54, R54 ;  /* 0x0000003600367308 */ /* 0x000ee20000000800 */
[----:B------:R-:W-:Y:S02]  /*3e60*/  FMNMX.FTZ R0, R210, R0, !PT ;  /* 0x00000000d2007209 */ /* 0x000fe40007810000 */
[----:B-1----:R-:W-:Y:S01]  /*3e70*/  F2FP.BF16.PACK_AB R164, R204, R205 ;  /* 0x000000cdcca4723e */ /* 0x002fe200000010ff */
[----:B------:R-:W-:Y:S01]  /*3e80*/  FADD.FTZ R204, R205, R204 ;  /* 0x000000cccdcc7221 */ /* 0x000fe20000010000 */
[----:B------:R-:W-:-:S03]  /*3e90*/  FMNMX.FTZ R0, R209, R0, !PT ;  /* 0x00000000d1007209 */ /* 0x000fc60007810000 */
[----:B------:R-:W1:Y:S01]  /*3ea0*/  MUFU.EX2 R57, R57 ;  /* 0x0000003900397308 */ /* 0x000e620000000800 */
[----:B------:R-:W-:Y:S01]  /*3eb0*/  FMNMX.FTZ R7, R207, R0, !PT ;  /* 0x00000000cf077209 */ /* 0x000fe20007810000 */
[----:B--2---:R-:W-:-:S04]  /*3ec0*/  FADD.FTZ R204, R58, R204 ;  /* 0x000000cc3acc7221 */ /* 0x004fc80000010000 */
[----:B------:R-:W2:Y:S01]  /*3ed0*/  SHFL.BFLY PT, R0, R7, 0x2, 0x1f ;  /* 0x0c401f0007007f89 */ /* 0x000ea200000e0000 */
[C---:B---3--:R-:W-:Y:S01]  /*3ee0*/  F2FP.BF16.PACK_AB R166, R54.reuse, R58 ;  /* 0x0000003a36a6723e */ /* 0x048fe200000010ff */
[----:B------:R-:W3:Y:S01]  /*3ef0*/  MUFU.EX2 R53, R53 ;  /* 0x0000003500357308 */ /* 0x000ee20000000800 */
[----:B------:R-:W-:-:S04]  /*3f00*/  FADD.FTZ R204, R54, R204 ;  /* 0x000000cc36cc7221 */ /* 0x000fc80000010000 */
[----:B-1----:R-:W-:-:S03]  /*3f10*/  FADD.FTZ R204, R57, R204 ;  /* 0x000000cc39cc7221 */ /* 0x002fc60000010000 */
[----:B------:R-:W1:Y:S08]  /*3f20*/  MUFU.EX2 R52, R52 ;  /* 0x0000003400347308 */ /* 0x000e700000000800 */
[----:B------:R-:W4:Y:S01]  /*3f30*/  MUFU.EX2 R51, R51 ;  /* 0x0000003300337308 */ /* 0x000f220000000800 */
[----:B---3--:R-:W-:Y:S01]  /*3f40*/  FADD.FTZ R204, R53, R204 ;  /* 0x000000cc35cc7221 */ /* 0x008fe20000010000 */
[----:B--2---:R-:W-:-:S06]  /*3f50*/  FMNMX.FTZ R7, R7, R0, !PT ;  /* 0x0000000007077209 */ /* 0x004fcc0007810000 */
[----:B------:R-:W-:Y:S01]  /*3f60*/  MUFU.EX2 R215, R215 ;  /* 0x000000d700d77308 */ /* 0x000fe20000000800 */
[----:B-1----:R-:W-:Y:S01]  /*3f70*/  FADD.FTZ R204, R52, R204 ;  /* 0x000000cc34cc7221 */ /* 0x002fe20000010000 */
[----:B------:R-:W1:Y:S06]  /*3f80*/  SHFL.BFLY PT, R0, R7, 0x1, 0x1f ;  /* 0x0c201f0007007f89 */ /* 0x000e6c00000e0000 */
[----:B------:R-:W-:Y:S01]  /*3f90*/  MUFU.EX2 R214, R214 ;  /* 0x000000d600d67308 */ /* 0x000fe20000000800 */
[----:B----4-:R-:W-:-:S07]  /*3fa0*/  FADD.FTZ R204, R51, R204 ;  /* 0x000000cc33cc7221 */ /* 0x010fce0000010000 */
[----:B------:R-:W-:Y:S08]  /*3fb0*/  MUFU.EX2 R213, R213 ;  /* 0x000000d500d57308 */ /* 0x000ff00000000800 */
[----:B------:R-:W-:Y:S01]  /*3fc0*/  MUFU.EX2 R212, R212 ;  /* 0x000000d400d47308 */ /* 0x000fe20000000800 */
[----:B-1----:R-:W-:-:S04]  /*3fd0*/  FMNMX.FTZ R0, R0, R7, !PT ;  /* 0x0000000700007209 */ /* 0x002fc80007810000 */
[C---:B------:R-:W-:Y:S01]  /*3fe0*/  FSETP.NEU.FTZ.AND P2, PT, R0.reuse, -INF , PT ;  /* 0xff8000000000780b */ /* 0x040fe20003f5d000 */
[----:B------:R-:W-:-:S05]  /*3ff0*/  FMUL.FTZ R208, R0, c[0x0][0x2d0] ;  /* 0x0000b40000d07a20 */ /* 0x000fca0000410000 */
[----:B------:R-:W-:Y:S02]  /*4000*/  FSEL R208, R208, RZ, P2 ;  /* 0x000000ffd0d07208 */ /* 0x000fe40001000000 */
[----:B------:R-:W-:Y:S02]  /*4010*/  ISETP.GT.AND P2, PT, R6, 0x31, PT ;  /* 0x000000310600780c */ /* 0x000fe40003f44270 */
[----:B------:R-:W-:Y:S01]  /*4020*/  F2FP.BF16.PACK_AB R6, R51, R52 ;  /* 0x000000343306723e */ /* 0x000fe200000010ff */
[--C-:B------:R-:W-:Y:S01]  /*4030*/  FFMA.FTZ R201, R34, c[0x0][0x2d0], -R208.reuse ;  /* 0x0000b40022c97a23 */ /* 0x100fe200000108d0 */
[----:B------:R-:W-:Y:S01]  /*4040*/  FSEL R223, R217, -INF , P2 ;  /* 0xff800000d9df7808 */ /* 0x000fe20001000000 */
[--C-:B------:R-:W-:Y:S01]  /*4050*/  FFMA.FTZ R206, R35, c[0x0][0x2d0], -R208.reuse ;  /* 0x0000b40023ce7a23 */ /* 0x100fe200000108d0 */
[----:B------:R-:W-:Y:S01]  /*4060*/  FSEL R219, R219, -INF , P2 ;  /* 0xff800000dbdb7808 */ /* 0x000fe20001000000 */
[--C-:B------:R-:W-:Y:S01]  /*4070*/  FFMA.FTZ R59, R30, c[0x0][0x2d0], -R208.reuse ;  /* 0x0000b4001e3b7a23 */ /* 0x100fe200000108d0 */
[----:B------:R-:W-:Y:S01]  /*4080*/  FMNMX.FTZ R196, R223, R196, !PT ;  /* 0x000000c4dfc47209 */ /* 0x000fe20007810000 */
[--C-:B------:R-:W-:Y:S01]  /*4090*/  FFMA.FTZ R55, R31, c[0x0][0x2d0], -R208.reuse ;  /* 0x0000b4001f377a23 */ /* 0x100fe200000108d0 */
[----:B------:R-:W-:Y:S01]  /*40a0*/  MUFU.EX2 R201, R201 ;  /* 0x000000c900c97308 */ /* 0x000fe20000000800 */
[--C-:B------:R-:W-:Y:S01]  /*40b0*/  FFMA.FTZ R56, R26, c[0x0][0x2d0], -R208.reuse ;  /* 0x0000b4001a387a23 */ /* 0x100fe200000108d0 */
[----:B------:R-:W-:Y:S01]  /*40c0*/  FMNMX.FTZ R196, R225, R196, !PT ;  /* 0x000000c4e1c47209 */ /* 0x000fe20007810000 */
[--C-:B------:R-:W-:Y:S01]  /*40d0*/  FFMA.FTZ R50, R27, c[0x0][0x2d0], -R208.reuse ;  /* 0x0000b4001b327a23 */ /* 0x100fe200000108d0 */
[----:B------:R-:W-:Y:S01]  /*40e0*/  LDSM.16.MT88.4 R32, [R240+0x900] ;  /* 0x00090000f020783b */ /* 0x000fe20000004200 */
[--C-:B------:R-:W-:Y:S01]  /*40f0*/  FFMA.FTZ R49, R22, c[0x0][0x2d0], -R208.reuse ;  /* 0x0000b40016317a23 */ /* 0x100fe200000108d0 */
[----:B------:R-:W-:Y:S01]  /*4100*/  FMNMX.FTZ R196, R226, R196, !PT ;  /* 0x000000c4e2c47209 */ /* 0x000fe20007810000 */
[--C-:B------:R-:W-:Y:S01]  /*4110*/  FFMA.FTZ R48, R23, c[0x0][0x2d0], -R208.reuse ;  /* 0x0000b40017307a23 */ /* 0x100fe200000108d0 */
[----:B------:R-:W1:Y:S01]  /*4120*/  MUFU.EX2 R206, R206 ;  /* 0x000000ce00ce7308 */ /* 0x000e620000000800 */
[----:B------:R-:W-:Y:S01]  /*4130*/  LDSM.16.MT88.4 R28, [R239+0x900] ;  /* 0x00090000ef1c783b */ /* 0x000fe20000004200 */
[----:B------:R-:W-:-:S02]  /*4140*/  FFMA.FTZ R211, R211, c[0x0][0x2d0], -R208 ;  /* 0x0000b400d3d37a23 */ /* 0x000fc400000108d0 */
[--C-:B------:R-:W-:Y:S01]  /*4150*/  FFMA.FTZ R210, R210, c[0x0][0x2d0], -R208.reuse ;  /* 0x0000b400d2d27a23 */ /* 0x100fe200000108d0 */
[----:B------:R-:W2:Y:S01]  /*4160*/  SHFL.BFLY PT, R3, R196, 0x2, 0x1f ;  /* 0x0c401f00c4037f89 */ /* 0x000ea200000e0000 */
[----:B------:R-:W-:Y:S02]  /*4170*/  FFMA.FTZ R209, R209, c[0x0][0x2d0], -R208 ;  /* 0x0000b400d1d17a23 */ /* 0x000fe400000108d0 */
[----:B------:R-:W3:Y:S01]  /*4180*/  MUFU.EX2 R59, R59 ;  /* 0x0000003b003b7308 */ /* 0x000ee20000000800 */
[----:B------:R-:W-:Y:S04]  /*4190*/  LDSM.16.MT88.4 R24, [R238+0x900] ;  /* 0x00090000ee18783b */ /* 0x000fe80000004200 */
[----:B------:R-:W-:Y:S03]  /*41a0*/  LDSM.16.MT88.4 R20, [R246+0x2900] ;  /* 0x00290000f614783b */ /* 0x000fe60000004200 */
[----:B------:R-:W4:Y:S01]  /*41b0*/  MUFU.EX2 R55, R55 ;  /* 0x0000003700377308 */ /* 0x000f220000000800 */
[----:B-1----:R-:W-:Y:S01]  /*41c0*/  F2FP.BF16.PACK_AB R165, R206, R201 ;  /* 0x000000c9cea5723e */ /* 0x002fe200000010ff */
[----:B------:R-:W-:-:S06]  /*41d0*/  FADD.FTZ R201, R201, R206 ;  /* 0x000000cec9c97221 */ /* 0x000fcc0000010000 */
[----:B------:R-:W1:Y:S01]  /*41e0*/  MUFU.EX2 R56, R56 ;  /* 0x0000003800387308 */ /* 0x000e620000000800 */
[----:B---3--:R-:W-:Y:S01]  /*41f0*/  FADD.FTZ R201, R59, R201 ;  /* 0x000000c93bc97221 */ /* 0x008fe20000010000 */
[----:B--2---:R-:W-:Y:S02]  /*4200*/  FMNMX.FTZ R196, R196, R3, !PT ;  /* 0x00000003c4c47209 */ /* 0x004fe40007810000 */
[----:B------:R-:W-:-:S04]  /*4210*/  FMNMX.FTZ R3, R177, R4, !PT ;  /* 0x00000004b1037209 */ /* 0x000fc80007810000 */
[----:B------:R-:W2:Y:S01]  /*4220*/  MUFU.EX2 R50, R50 ;  /* 0x0000003200327308 */ /* 0x000ea20000000800 */
[C---:B----4-:R-:W-:Y:S01]  /*4230*/  F2FP.BF16.PACK_AB R167, R55.reuse, R59 ;  /* 0x0000003b37a7723e */ /* 0x050fe200000010ff */
[----:B------:R-:W3:Y:S01]  /*4240*/  SHFL.BFLY PT, R8, R196, 0x1, 0x1f ;  /* 0x0c201f00c4087f89 */ /* 0x000ee200000e0000 */
[----:B------:R-:W-:Y:S01]  /*4250*/  FMNMX.FTZ R3, R218, R3, !PT ;  /* 0x00000003da037209 */ /* 0x000fe20007810000 */
[----:B------:R-:W-:Y:S01]  /*4260*/  FADD.FTZ R201, R55, R201 ;  /* 0x000000c937c97221 */ /* 0x000fe20000010000 */
[----:B------:R-:W-:Y:S02]  /*4270*/  F2FP.BF16.PACK_AB R4, R53, R57 ;  /* 0x000000393504723e */ /* 0x000fe400000010ff */
[----:B------:R-:W-:Y:S01]  /*4280*/  FMNMX.FTZ R3, R219, R3, !PT ;  /* 0x00000003db037209 */ /* 0x000fe20007810000 */
[----:B------:R-:W-:Y:S01]  /*4290*/  HMMA.16816.F32.BF16 R188, R164, R180, RZ ;  /* 0x000000b4a4bc723c */ /* 0x000fe200000418ff */
[----:B------:R-:W4:Y:S01]  /*42a0*/  MUFU.EX2 R49, R49 ;  /* 0x0000003100317308 */ /* 0x000f220000000800 */
[----:B-1----:R-:W-:Y:S01]  /*42b0*/  FADD.FTZ R201, R56, R201 ;  /* 0x000000c938c97221 */ /* 0x002fe20000010000 */
[----:B------:R-:W-:-:S04]  /*42c0*/  FMNMX.FTZ R3, R221, R3, !PT ;  /* 0x00000003dd037209 */ /* 0x000fc80007810000 */
[----:B------:R-:W-:Y:S01]  /*42d0*/  FMNMX.FTZ R3, R222, R3, !PT ;  /* 0x00000003de037209 */ /* 0x000fe20007810000 */
[C---:B------:R-:W-:Y:S01]  /*42e0*/  HMMA.16816.F32.BF16 R72, R164.reuse, R80, RZ ;  /* 0x00000050a448723c */ /* 0x040fe200000418ff */
[----:B------:R-:W1:Y:S01]  /*42f0*/  MUFU.EX2 R48, R48 ;  /* 0x0000003000307308 */ /* 0x000e620000000800 */
[C---:B--2---:R-:W-:Y:S01]  /*4300*/  F2FP.BF16.PACK_AB R5, R50.reuse, R56 ;  /* 0x000000383205723e */ /* 0x044fe200000010ff */
[----:B------:R-:W-:Y:S01]  /*4310*/  FADD.FTZ R201, R50, R201 ;  /* 0x000000c932c97221 */ /* 0x000fe20000010000 */
[----:B------:R-:W2:Y:S04]  /*4320*/  SHFL.BFLY PT, R68, R3, 0x2, 0x1f ;  /* 0x0c401f0003447f89 */ /* 0x000ea800000e0000 */
[C---:B------:R-:W-:Y:S01]  /*4330*/  HMMA.16816.F32.BF16 R88, R164.reuse, R96, RZ ;  /* 0x00000060a458723c */ /* 0x040fe200000418ff */
[----:B------:R-:W-:Y:S01]  /*4340*/  MUFU.EX2 R211, R211 ;  /* 0x000000d300d37308 */ /* 0x000fe20000000800 */
[----:B---3--:R-:W-:Y:S01]  /*4350*/  FMNMX.FTZ R196, R196, R8, !PT ;  /* 0x00000008c4c47209 */ /* 0x008fe20007810000 */
[----:B----4-:R-:W-:Y:S01]  /*4360*/  FADD.FTZ R201, R49, R201 ;  /* 0x000000c931c97221 */ /* 0x010fe20000010000 */
[----:B------:R-:W-:Y:S02]  /*4370*/  LDSM.16.MT88.4 R8, [R238+0x2900] ;  /* 0x00290000ee08783b */ /* 0x000fe40000004200 */
[C---:B------:R-:W-:Y:S01]  /*4380*/  FSETP.NEU.FTZ.AND P2, PT, R196.reuse, -INF , PT ;  /* 0xff800000c400780b */ /* 0x040fe20003f5d000 */
[----:B------:R-:W-:Y:S01]  /*4390*/  FMUL.FTZ R227, R196, c[0x0][0x2d0] ;  /* 0x0000b400c4e37a20 */ /* 0x000fe20000410000 */
[----:B------:R-:W-:Y:S01]  /*43a0*/  HMMA.16816.F32.BF16 R104, R164, R112, RZ ;  /* 0x00000070a468723c */ /* 0x000fe200000418ff */
[C---:B-1----:R-:W-:Y:S01]  /*43b0*/  F2FP.BF16.PACK_AB R7, R48.reuse, R49 ;  /* 0x000000313007723e */ /* 0x042fe200000010ff */
[----:B------:R-:W-:Y:S01]  /*43c0*/  MUFU.EX2 R210, R210 ;  /* 0x000000d200d27308 */ /* 0x000fe20000000800 */
[----:B------:R-:W-:Y:S01]  /*43d0*/  FADD.FTZ R201, R48, R201 ;  /* 0x000000c930c97221 */ /* 0x000fe20000010000 */
[----:B------:R-:W-:-:S04]  /*43e0*/  FSEL R227, R227, RZ, P2 ;  /* 0x000000ffe3e37208 */ /* 0x000fc80001000000 */
[C---:B------:R-:W-:Y:S01]  /*43f0*/  HMMA.16816.F32.BF16 R120, R164.reuse, R128, RZ ;  /* 0x00000080a478723c */ /* 0x040fe200000418ff */
[--C-:B------:R-:W-:Y:S02]  /*4400*/  FFMA.FTZ R217, R65, c[0x0][0x2d0], -R227.reuse ;  /* 0x0000b40041d97a23 */ /* 0x100fe400000108e3 */
[--C-:B------:R-:W-:Y:S01]  /*4410*/  FFMA.FTZ R224, R60, c[0x0][0x2d0], -R227.reuse ;  /* 0x0000b4003ce07a23 */ /* 0x100fe200000108e3 */
[----:B--2---:R-:W-:Y:S01]  /*4420*/  FMNMX.FTZ R3, R3, R68, !PT ;  /* 0x0000004403037209 */ /* 0x004fe20007810000 */
[--C-:B------:R-:W-:Y:S02]  /*4430*/  FFMA.FTZ R60, R63, c[0x0][0x2d0], -R227.reuse ;  /* 0x0000b4003f3c7a23 */ /* 0x100fe400000108e3 */
[--C-:B------:R-:W-:Y:S01]  /*4440*/  FFMA.FTZ R63, R62, c[0x0][0x2d0], -R227.reuse ;  /* 0x0000b4003e3f7a23 */ /* 0x100fe200000108e3 */
[----:B------:R-:W-:Y:S01]  /*4450*/  MUFU.EX2 R217, R217 ;  /* 0x000000d900d97308 */ /* 0x000fe20000000800 */
[----:B------:R-:W1:Y:S01]  /*4460*/  SHFL.BFLY PT, R65, R3, 0x1, 0x1f ;  /* 0x0c201f0003417f89 */ /* 0x000e6200000e0000 */
[----:B------:R-:W-:Y:S01]  /*4470*/  HMMA.16816.F32.BF16 R136, R164, R144, RZ ;  /* 0x00000090a488723c */ /* 0x000fe200000418ff */
[----:B------:R-:W-:-:S02]  /*4480*/  FFMA.FTZ R62, R64, c[0x0][0x2d0], -R227 ;  /* 0x0000b400403e7a23 */ /* 0x000fc400000108e3 */
[--C-:B------:R-:W-:Y:S02]  /*4490*/  FFMA.FTZ R61, R61, c[0x0][0x2d0], -R227.reuse ;  /* 0x0000b4003d3d7a23 */ /* 0x100fe400000108e3 */
[--C-:B------:R-:W-:Y:S01]  /*44a0*/  FFMA.FTZ R64, R84, c[0x0][0x2d0], -R227.reuse ;  /* 0x0000b40054407a23 */ /* 0x100fe200000108e3 */
[----:B------:R-:W2:Y:S01]  /*44b0*/  MUFU.EX2 R224, R224 ;  /* 0x000000e000e07308 */ /* 0x000ea20000000800 */
[--C-:B------:R-:W-:Y:S01]  /*44c0*/  FFMA.FTZ R230, R230, c[0x0][0x2d0], -R227.reuse ;  /* 0x0000b400e6e67a23 */ /* 0x100fe200000108e3 */
[C---:B------:R-:W-:Y:S01]  /*44d0*/  HMMA.16816.F32.BF16 R148, R164.reuse, R156, RZ ;  /* 0x0000009ca494723c */ /* 0x040fe200000418ff */
[--C-:B------:R-:W-:Y:S02]  /*44e0*/  FFMA.FTZ R231, R231, c[0x0][0x2d0], -R227.reuse ;  /* 0x0000b400e7e77a23 */ /* 0x100fe400000108e3 */
[--C-:B------:R-:W-:Y:S02]  /*44f0*/  FFMA.FTZ R220, R220, c[0x0][0x2d0], -R227.reuse ;  /* 0x0000b400dcdc7a23 */ /* 0x100fe400000108e3 */
[--C-:B------:R-:W-:Y:S01]  /*4500*/  FFMA.FTZ R223, R223, c[0x0][0x2d0], -R227.reuse ;  /* 0x0000b400dfdf7a23 */ /* 0x100fe200000108e3 */
[----:B------:R-:W3:Y:S01]  /*4510*/  MUFU.EX2 R60, R60 ;  /* 0x0000003c003c7308 */ /* 0x000ee20000000800 */
[--C-:B------:R-:W-:Y:S01]  /*4520*/  FFMA.FTZ R225, R225, c[0x0][0x2d0], -R227.reuse ;  /* 0x0000b400e1e17a23 */ /* 0x100fe200000108e3 */
[----:B------:R-:W-:Y:S01]  /*4530*/  HMMA.16816.F32.BF16 R168, R164, R36, RZ ;  /* 0x00000024a4a8723c */ /* 0x000fe200000418ff */
[----:B------:R-:W-:-:S05]  /*4540*/  FFMA.FTZ R226, R226, c[0x0][0x2d0], -R227 ;  /* 0x0000b400e2e27a23 */ /* 0x000fca00000108e3 */
[----:B------:R-:W4:Y:S01]  /*4550*/  MUFU.EX2 R63, R63 ;  /* 0x0000003f003f7308 */ /* 0x000f220000000800 */
[----:B-1----:R-:W-:Y:S01]  /*4560*/  FMNMX.FTZ R3, R3, R65, !PT ;  /* 0x0000004103037209 */ /* 0x002fe20007810000 */
[C---:B------:R-:W-:Y:S01]  /*4570*/  HMMA.16816.F32.BF16 R184, R164.reuse, R182, RZ ;  /* 0x000000b6a4b8723c */ /* 0x040fe200000418ff */
[----:B--2---:R-:W-:Y:S01]  /*4580*/  F2FP.BF16.PACK_AB R160, R224, R217 ;  /* 0x000000d9e0a0723e */ /* 0x004fe200000010ff */
[----:B------:R-:W-:Y:S01]  /*4590*/  FADD.FTZ R217, R217, R224 ;  /* 0x000000e0d9d97221 */ /* 0x000fe20000010000 */
[C---:B------:R-:W-:Y:S01]  /*45a0*/  FSETP.NEU.FTZ.AND P2, PT, R3.reuse, -INF , PT ;  /* 0xff8000000300780b */ /* 0x040fe20003f5d000 */
[----:B------:R-:W-:Y:S02]  /*45b0*/  FMUL.FTZ R65, R3, c[0x0][0x2d0] ;  /* 0x0000b40003417a20 */ /* 0x000fe40000410000 */
[----:B------:R-:W1:Y:S01]  /*45c0*/  MUFU.EX2 R62, R62 ;  /* 0x0000003e003e7308 */ /* 0x000e620000000800 */
[----:B---3--:R-:W-:Y:S01]  /*45d0*/  FADD.FTZ R217, R60, R217 ;  /* 0x000000d93cd97221 */ /* 0x008fe20000010000 */
[----:B------:R-:W-:Y:S01]  /*45e0*/  HMMA.16816.F32.BF16 R76, R164, R82, RZ ;  /* 0x00000052a44c723c */ /* 0x000fe200000418ff */
[----:B------:R-:W-:Y:S01]  /*45f0*/  FSEL R200, R65, RZ, P2 ;  /* 0x000000ff41c87208 */ /* 0x000fe20001000000 */
[----:B------:R-:W-:Y:S01]  /*4600*/  FFMA.FTZ R65, R85, c[0x0][0x2d0], -R227 ;  /* 0x0000b40055417a23 */ /* 0x000fe200000108e3 */
[----:B------:R-:W-:-:S03]  /*4610*/  FSETP.NEU.FTZ.AND P2, PT, R3, -INF , PT ;  /* 0xff8000000300780b */ /* 0x000fc60003f5d000 */
[--C-:B------:R-:W-:Y:S01]  /*4620*/  FFMA.FTZ R229, R67, c[0x0][0x2d0], -R200.reuse ;  /* 0x0000b40043e57a23 */ /* 0x100fe200000108c8 */
[----:B----4-:R-:W-:Y:S01]  /*4630*/  F2FP.BF16.PACK_AB R162, R63, R60 ;  /* 0x0000003c3fa2723e */ /* 0x010fe200000010ff */
[--C-:B------:R-:W-:Y:S01]  /*4640*/  FFMA.FTZ R228, R119, c[0x0][0x2d0], -R200.reuse ;  /* 0x0000b40077e47a23 */ /* 0x100fe200000108c8 */
[C---:B------:R-:W-:Y:S01]  /*4650*/  HMMA.16816.F32.BF16 R92, R164.reuse, R98, RZ ;  /* 0x00000062a45c723c */ /* 0x040fe200000418ff */
[--C-:B------:R-:W-:Y:S01]  /*4660*/  FFMA.FTZ R67, R118, c[0x0][0x2d0], -R200.reuse ;  /* 0x0000b40076437a23 */ /* 0x100fe200000108c8 */
[----:B------:R-:W2:Y:S01]  /*4670*/  MUFU.EX2 R61, R61 ;  /* 0x0000003d003d7308 */ /* 0x000ea20000000800 */
[--C-:B------:R-:W-:Y:S02]  /*4680*/  FFMA.FTZ R66, R66, c[0x0][0x2d0], -R200.reuse ;  /* 0x0000b40042427a23 */ /* 0x100fe400000108c8 */
[--C-:B------:R-:W-:Y:S02]  /*4690*/  FFMA.FTZ R197, R117, c[0x0][0x2d0], -R200.reuse ;  /* 0x0000b40075c57a23 */ /* 0x100fe400000108c8 */
[--C-:B------:R-:W-:Y:S01]  /*46a0*/  FFMA.FTZ R199, R116, c[0x0][0x2d0], -R200.reuse ;  /* 0x0000b40074c77a23 */ /* 0x100fe200000108c8 */
[----:B------:R-:W-:Y:S01]  /*46b0*/  HMMA.16816.F32.BF16 R108, R164, R114, RZ ;  /* 0x00000072a46c723c */ /* 0x000fe200000418ff */
[--C-:B------:R-:W-:Y:S01]  /*46c0*/  FFMA.FTZ R198, R86, c[0x0][0x2d0], -R200.reuse ;  /* 0x0000b40056c67a23 */ /* 0x100fe200000108c8 */
[----:B------:R-:W-:Y:S01]  /*46d0*/  MUFU.EX2 R228, R228 ;  /* 0x000000e400e47308 */ /* 0x000fe20000000800 */
[----:B------:R-:W-:-:S02]  /*46e0*/  FFMA.FTZ R200, R87, c[0x0][0x2d0], -R200 ;  /* 0x0000b40057c87a23 */ /* 0x000fc400000108c8 */
[----:B------:R-:W-:-:S03]  /*46f0*/  FADD.FTZ R217, R63, R217 ;  /* 0x000000d93fd97221 */ /* 0x000fc60000010000 */
[----:B------:R-:W-:Y:S01]  /*4700*/  HMMA.16816.F32.BF16 R124, R164, R130, RZ ;  /* 0x00000082a47c723c */ /* 0x000fe200000418ff */
[----:B-1----:R-:W-:Y:S01]  /*4710*/  FADD.FTZ R217, R62, R217 ;  /* 0x000000d93ed97221 */ /* 0x002fe20000010000 */
[----:B------:R-:W1:Y:S03]  /*4720*/  MUFU.EX2 R229, R229 ;  /* 0x000000e500e57308 */ /* 0x000e660000000800 */
[----:B--2---:R-:W-:-:S03]  /*4730*/  FADD.FTZ R217, R61, R217 ;  /* 0x000000d93dd97221 */ /* 0x004fc60000010000 */
[C---:B------:R-:W-:Y:S02]  /*4740*/  HMMA.16816.F32.BF16 R140, R164.reuse, R146, RZ ;  /* 0x00000092a48c723c */ /* 0x040fe400000418ff */
[----:B------:R-:W2:Y:S06]  /*4750*/  MUFU.EX2 R67, R67 ;  /* 0x0000004300437308 */ /* 0x000eac0000000800 */
[----:B------:R-:W-:Y:S02]  /*4760*/  HMMA.16816.F32.BF16 R152, R164, R158, RZ ;  /* 0x0000009ea498723c */ /* 0x000fe400000418ff */
[----:B------:R-:W3:Y:S01]  /*4770*/  MUFU.EX2 R66, R66 ;  /* 0x0000004200427308 */ /* 0x000ee20000000800 */
[----:B-1----:R-:W-:Y:S01]  /*4780*/  F2FP.BF16.PACK_AB R161, R229, R228 ;  /* 0x000000e4e5a1723e */ /* 0x002fe200000010ff */
[----:B------:R-:W-:-:S04]  /*4790*/  FADD.FTZ R228, R228, R229 ;  /* 0x000000e5e4e47221 */ /* 0x000fc80000010000 */
[----:B------:R-:W-:Y:S02]  /*47a0*/  HMMA.16816.F32.BF16 R164, R164, R38, RZ ;  /* 0x00000026a4a4723c */ /* 0x000fe400000418ff */
[----:B------:R-:W1:Y:S01]  /*47b0*/  MUFU.EX2 R64, R64 ;  /* 0x0000004000407308 */ /* 0x000e620000000800 */
[----:B--2---:R-:W-:-:S05]  /*47c0*/  FADD.FTZ R228, R67, R228 ;  /* 0x000000e443e47221 */ /* 0x004fca0000010000 */
[----:B------:R-:W-:Y:S01]  /*47d0*/  HMMA.16816.F32.BF16 R188, R4, R40, R188 ;  /* 0x0000002804bc723c */ /* 0x000fe200000418bc */
[C---:B---3--:R-:W-:Y:S01]  /*47e0*/  F2FP.BF16.PACK_AB R163, R66.reuse, R67 ;  /* 0x0000004342a3723e */ /* 0x048fe200000010ff */
[----:B------:R-:W2:Y:S01]  /*47f0*/  MUFU.EX2 R65, R65 ;  /* 0x0000004100417308 */ /* 0x000ea20000000800 */
[----:B------:R-:W-:-:S05]  /*4800*/  FADD.FTZ R228, R66, R228 ;  /* 0x000000e442e47221 */ /* 0x000fca0000010000 */
[----:B------:R-:W-:Y:S01]  /*4810*/  HMMA.16816.F32.BF16 R72, R4, R32, R72 ;  /* 0x000000200448723c */ /* 0x000fe20000041848 */
[----:B-1----:R-:W-:Y:S01]  /*4820*/  FADD.FTZ R217, R64, R217 ;  /* 0x000000d940d97221 */ /* 0x002fe20000010000 */
[----:B------:R-:W1:Y:S06]  /*4830*/  MUFU.EX2 R197, R197 ;  /* 0x000000c500c57308 */ /* 0x000e6c0000000800 */
[----:B------:R-:W-:Y:S02]  /*4840*/  HMMA.16816.F32.BF16 R192, R160, R180, RZ ;  /* 0x000000b4a0c0723c */ /* 0x000fe400000418ff */
[----:B------:R-:W3:Y:S01]  /*4850*/  MUFU.EX2 R199, R199 ;  /* 0x000000c700c77308 */ /* 0x000ee20000000800 */
[----:B--2---:R-:W-:-:S04]  /*4860*/  FADD.FTZ R217, R65, R217 ;  /* 0x000000d941d97221 */ /* 0x004fc80000010000 */
[----:B------:R-:W-:Y:S01]  /*4870*/  IMAD.MOV.U32 R181, RZ, RZ, R102 ;  /* 0x000000ffffb57224 */ /* 0x000fe200078e0066 */
[----:B------:R-:W-:Y:S01]  /*4880*/  HMMA.16816.F32.BF16 R88, R4, R28, R88 ;  /* 0x0000001c0458723c */ /* 0x000fe20000041858 */
[----:B------:R-:W-:Y:S01]  /*4890*/  IMAD.MOV.U32 R180, RZ, RZ, R100 ;  /* 0x000000ffffb47224 */ /* 0x000fe200078e0064 */
[----:B------:R-:W2:Y:S01]  /*48a0*/  MUFU.EX2 R198, R198 ;  /* 0x000000c600c67308 */ /* 0x000ea20000000800 */
[----:B-1----:R-:W-:-:S05]  /*48b0*/  FADD.FTZ R228, R197, R228 ;  /* 0x000000e4c5e47221 */ /* 0x002fca0000010000 */
[----:B------:R-:W-:Y:S02]  /*48c0*/  HMMA.16816.F32.BF16 R104, R4, R24, R104 ;  /* 0x000000180468723c */ /* 0x000fe40000041868 */
[----:B------:R-:W1:Y:S01]  /*48d0*/  MUFU.EX2 R200, R200 ;  /* 0x000000c800c87308 */ /* 0x000e620000000800 */
[----:B---3--:R-:W-:-:S05]  /*48e0*/  FADD.FTZ R228, R199, R228 ;  /* 0x000000e4c7e47221 */ /* 0x008fca0000010000 */
[----:B------:R-:W-:Y:S02]  /*48f0*/  HMMA.16816.F32.BF16 R120, R4, R20, R120 ;  /* 0x000000140478723c */ /* 0x000fe40000041878 */
[----:B------:R-:W-:Y:S01]  /*4900*/  MUFU.EX2 R220, R220 ;  /* 0x000000dc00dc7308 */ /* 0x000fe20000000800 */
[----:B--2---:R-:W-:-:S05]  /*4910*/  FADD.FTZ R228, R198, R228 ;  /* 0x000000e4c6e47221 */ /* 0x004fca0000010000 */
[----:B------:R-:W-:Y:S02]  /*4920*/  HMMA.16816.F32.BF16 R136, R4, R16, R136 ;  /* 0x000000100488723c */ /* 0x000fe40000041888 */
[----:B------:R-:W-:Y:S01]  /*4930*/  MUFU.EX2 R223, R223 ;  /* 0x000000df00df7308 */ /* 0x000fe20000000800 */
[----:B-1----:R-:W-:-:S05]  /*4940*/  FADD.FTZ R228, R200, R228 ;  /* 0x000000e4c8e47221 */ /* 0x002fca0000010000 */
[C---:B------:R-:W-:Y:S02]  /*4950*/  HMMA.16816.F32.BF16 R148, R4.reuse, R12, R148 ;  /* 0x0000000c0494723c */ /* 0x040fe40000041894 */
[----:B------:R-:W-:Y:S06]  /*4960*/  MUFU.EX2 R225, R225 ;  /* 0x000000e100e17308 */ /* 0x000fec0000000800 */
[C---:B------:R-:W-:Y:S02]  /*4970*/  HMMA.16816.F32.BF16 R168, R4.reuse, R8, R168 ;  /* 0x0000000804a8723c */ /* 0x040fe400000418a8 */
[----:B------:R-:W-:Y:S06]  /*4980*/  MUFU.EX2 R226, R226 ;  /* 0x000000e200e27308 */ /* 0x000fec0000000800 */
[C---:B------:R-:W-:Y:S08]  /*4990*/  HMMA.16816.F32.BF16 R184, R4.reuse, R42, R184 ;  /* 0x0000002a04b8723c */ /* 0x040ff000000418b8 */
        /* <DEDUP_REMOVED lines=8> */
[----:B------:R-:W-:Y:S01]  /*4a20*/  HMMA.16816.F32.BF16 R68, R160, R80, RZ ;  /* 0x00000050a044723c */ /* 0x000fe200000418ff */
[----:B------:R-:W-:-:S02]  /*4a30*/  F2FP.BF16.PACK_AB R5, R199, R197 ;  /* 0x000000c5c705723e */ /* 0x000fc400000010ff */
[----:B------:R-:W-:Y:S02]  /*4a40*/  F2FP.BF16.PACK_AB R6, R65, R64 ;  /* 0x000000404106723e */ /* 0x000fe400000010ff */
[----:B------:R-:W-:Y:S02]  /*4a50*/  F2FP.BF16.PACK_AB R7, R200, R198 ;  /* 0x000000c6c807723e */ /* 0x000fe400000010ff */
[----:B------:R-:W-:Y:S01]  /*4a60*/  IMAD.MOV.U32 R80, RZ, RZ, R179 ;  /* 0x000000ffff507224 */ /* 0x000fe200078e00b3 */
[----:B------:R-:W-:Y:S01]  /*4a70*/  HMMA.16816.F32.BF16 R100, R160, R112, RZ ;  /* 0x00000070a064723c */ /* 0x000fe200000418ff */
[----:B------:R-:W-:-:S06]  /*4a80*/  IMAD.MOV.U32 R81, RZ, RZ, R178 ;  /* 0x000000ffff517224 */ /* 0x000fcc00078e00b2 */
[----:B------:R-:W-:Y:S01]  /*4a90*/  IMAD.MOV.U32 R112, RZ, RZ, R135 ;  /* 0x000000ffff707224 */ /* 0x000fe200078e0087 */
[----:B------:R-:W-:Y:S01]  /*4aa0*/  HMMA.16816.F32.BF16 R192, R4, R40, R192 ;  /* 0x0000002804c0723c */ /* 0x000fe200000418c0 */
[----:B------:R-:W-:-:S06]  /*4ab0*/  IMAD.MOV.U32 R113, RZ, RZ, R134 ;  /* 0x000000ffff717224 */ /* 0x000fcc00078e0086 */
[----:B------:R-:W-:Y:S01]  /*4ac0*/  IMAD.MOV.U32 R40, RZ, RZ, R177 ;  /* 0x000000ffff287224 */ /* 0x000fe200078e00b1 */
[----:B------:R-:W-:Y:S01]  /*4ad0*/  HMMA.16816.F32.BF16 R116, R160, R128, RZ ;  /* 0x00000080a074723c */ /* 0x000fe200000418ff */
[----:B------:R-:W-:-:S06]  /*4ae0*/  IMAD.MOV.U32 R41, RZ, RZ, R176 ;  /* 0x000000ffff297224 */ /* 0x000fcc00078e00b0 */
[----:B------:R-:W-:Y:S01]  /*4af0*/  IMAD.MOV.U32 R128, RZ, RZ, R133 ;  /* 0x000000ffff807224 */ /* 0x000fe200078e0085 */
[----:B------:R-:W-:Y:S01]  /*4b00*/  HMMA.16816.F32.BF16 R176, R160, R156, RZ ;  /* 0x0000009ca0b0723c */ /* 0x000fe200000418ff */
[----:B------:R-:W-:-:S07]  /*4b10*/  IMAD.MOV.U32 R129, RZ, RZ, R132 ;  /* 0x000000ffff817224 */ /* 0x000fce00078e0084 */
[C---:B------:R-:W-:Y:S08]  /*4b20*/  HMMA.16816.F32.BF16 R132, R160.reuse, R144, RZ ;  /* 0x00000090a084723c */ /* 0x040ff000000418ff */
[----:B------:R-:W-:Y:S07]  /*4b30*/  HMMA.16816.F32.BF16 R84, R160, R96, RZ ;  /* 0x00000060a054723c */ /* 0x000fee00000418ff */
[----:B------:R-:W-:Y:S01]  /*4b40*/  IMAD.MOV.U32 R96, RZ, RZ, R173 ;  /* 0x000000ffff607224 */ /* 0x000fe200078e00ad */
[----:B------:R-:W-:Y:S01]  /*4b50*/  HMMA.16816.F32.BF16 R68, R4, R32, R68 ;  /* 0x000000200444723c */ /* 0x000fe20000041844 */
[----:B------:R-:W-:-:S06]  /*4b60*/  IMAD.MOV.U32 R97, RZ, RZ, R172 ;  /* 0x000000ffff617224 */ /* 0x000fcc00078e00ac */
[----:B------:R-:W-:Y:S01]  /*4b70*/  IMAD.MOV.U32 R32, RZ, RZ, R175 ;  /* 0x000000ffff207224 */ /* 0x000fe200078e00af */
[----:B------:R-:W-:Y:S01]  /*4b80*/  HMMA.16816.F32.BF16 R100, R4, R24, R100 ;  /* 0x000000180464723c */ /* 0x000fe20000041864 */
[----:B------:R-:W-:Y:S02]  /*4b90*/  IMAD.MOV.U32 R33, RZ, RZ, R174 ;  /* 0x000000ffff217224 */ /* 0x000fe400078e00ae */
[--C-:B------:R-:W-:Y:S02]  /*4ba0*/  FFMA.FTZ R32, R32, c[0x0][0x2d0], -R208.reuse ;  /* 0x0000b40020207a23 */ /* 0x100fe400000108d0 */
[----:B------:R-:W-:Y:S02]  /*4bb0*/  FFMA.FTZ R33, R33, c[0x0][0x2d0], -R208 ;  /* 0x0000b40021217a23 */ /* 0x000fe400000108d0 */
[----:B------:R-:W-:Y:S01]  /*4bc0*/  IMAD.MOV.U32 R25, RZ, RZ, R128 ;  /* 0x000000ffff197224 */ /* 0x000fe200078e0080 */
[----:B------:R-:W-:Y:S01]  /*4bd0*/  HMMA.16816.F32.BF16 R172, R160, R36, RZ ;  /* 0x00000024a0ac723c */ /* 0x000fe200000418ff */
[----:B------:R-:W-:Y:S01]  /*4be0*/  IMAD.MOV.U32 R24, RZ, RZ, R129 ;  /* 0x000000ffff187224 */ /* 0x000fe200078e0081 */
[----:B------:R-:W-:Y:S05]  /*4bf0*/  MUFU.EX2 R32, R32 ;  /* 0x0000002000207308 */ /* 0x000fea0000000800 */
[----:B------:R-:W-:Y:S01]  /*4c00*/  IMAD.MOV.U32 R36, RZ, RZ, R112 ;  /* 0x000000ffff247224 */ /* 0x000fe200078e0070 */
[----:B------:R-:W-:Y:S01]  /*4c10*/  HMMA.16816.F32.BF16 R116, R4, R20, R116 ;  /* 0x000000140474723c */ /* 0x000fe20000041874 */
[----:B------:R-:W-:Y:S01]  /*4c20*/  IMAD.MOV.U32 R37, RZ, RZ, R113 ;  /* 0x000000ffff257224 */ /* 0x000fe200078e0071 */
[----:B------:R-:W-:Y:S01]  /*4c30*/  MUFU.EX2 R33, R33 ;  /* 0x0000002100217308 */ /* 0x000fe20000000800 */
[----:B------:R-:W-:-:S02]  /*4c40*/  FFMA.FTZ R36, R36, c[0x0][0x2d0], -R216 ;  /* 0x0000b40024247a23 */ /* 0x000fc400000108d8 */
[----:B------:R-:W-:Y:S02]  /*4c50*/  FFMA.FTZ R37, R37, c[0x0][0x2d0], -R216 ;  /* 0x0000b40025257a23 */ /* 0x000fe400000108d8 */
[----:B------:R-:W-:Y:S01]  /*4c60*/  IMAD.MOV.U32 R21, RZ, RZ, R96 ;  /* 0x000000ffff157224 */ /* 0x000fe200078e0060 */
[C---:B------:R-:W-:Y:S01]  /*4c70*/  HMMA.16816.F32.BF16 R132, R4.reuse, R16, R132 ;  /* 0x000000100484723c */ /* 0x040fe20000041884 */
[----:B------:R-:W-:Y:S01]  /*4c80*/  IMAD.MOV.U32 R20, RZ, RZ, R97 ;  /* 0x000000ffff147224 */ /* 0x000fe200078e0061 */
[----:B------:R-:W-:Y:S05]  /*4c90*/  MUFU.EX2 R36, R36 ;  /* 0x0000002400247308 */ /* 0x000fea0000000800 */
[----:B------:R-:W-:Y:S01]  /*4ca0*/  IMAD.MOV.U32 R16, RZ, RZ, R80 ;  /* 0x000000ffff107224 */ /* 0x000fe200078e0050 */
[----:B------:R-:W-:Y:S01]  /*4cb0*/  HMMA.16816.F32.BF16 R176, R4, R12, R176 ;  /* 0x0000000c04b0723c */ /* 0x000fe200000418b0 */
[----:B------:R-:W-:Y:S01]  /*4cc0*/  IMAD.MOV.U32 R17, RZ, RZ, R81 ;  /* 0x000000ffff117224 */ /* 0x000fe200078e0051 */
[----:B------:R-:W-:Y:S05]  /*4cd0*/  MUFU.EX2 R37, R37 ;  /* 0x0000002500257308 */ /* 0x000fea0000000800 */
[----:B------:R-:W-:Y:S01]  /*4ce0*/  IMAD.MOV.U32 R12, RZ, RZ, R180 ;  /* 0x000000ffff0c7224 */ /* 0x000fe200078e00b4 */
[----:B------:R-:W-:Y:S01]  /*4cf0*/  HMMA.16816.F32.BF16 R80, R160, R82, RZ ;  /* 0x00000052a050723c */ /* 0x000fe200000418ff */
[----:B------:R-:W-:-:S07]  /*4d00*/  IMAD.MOV.U32 R13, RZ, RZ, R181 ;  /* 0x000000ffff0d7224 */ /* 0x000fce00078e00b5 */
[C---:B------:R-:W-:Y:S08]  /*4d10*/  HMMA.16816.F32.BF16 R180, R160.reuse, R182, RZ ;  /* 0x000000b6a0b4723c */ /* 0x040ff000000418ff */
[C---:B------:R-:W-:Y:S08]  /*4d20*/  HMMA.16816.F32.BF16 R96, R160.reuse, R98, RZ ;  /* 0x00000062a060723c */ /* 0x040ff000000418ff */
[C---:B------:R-:W-:Y:S08]  /*4d30*/  HMMA.16816.F32.BF16 R112, R160.reuse, R114, RZ ;  /* 0x00000072a070723c */ /* 0x040ff000000418ff */
[C---:B------:R-:W-:Y:S08]  /*4d40*/  HMMA.16816.F32.BF16 R128, R160.reuse, R130, RZ ;  /* 0x00000082a080723c */ /* 0x040ff000000418ff */
[C---:B------:R-:W-:Y:S08]  /*4d50*/  HMMA.16816.F32.BF16 R144, R160.reuse, R146, RZ ;  /* 0x00000092a090723c */ /* 0x040ff000000418ff */
[C---:B------:R-:W-:Y:S08]  /*4d60*/  HMMA.16816.F32.BF16 R156, R160.reuse, R158, RZ ;  /* 0x0000009ea09c723c */ /* 0x040ff000000418ff */
[----:B------:R-:W-:Y:S07]  /*4d70*/  HMMA.16816.F32.BF16 R160, R160, R38, RZ ;  /* 0x00000026a0a0723c */ /* 0x000fee00000418ff */
[--C-:B------:R-:W-:Y:S01]  /*4d80*/  FFMA.FTZ R39, R20, c[0x0][0x2d0], -R216.reuse ;  /* 0x0000b40014277a23 */ /* 0x100fe200000108d8 */
[----:B------:R-:W-:Y:S01]  /*4d90*/  HMMA.16816.F32.BF16 R172, R4, R8, R172 ;  /* 0x0000000804ac723c */ /* 0x000fe200000418ac */
[----:B------:R-:W-:-:S04]  /*4da0*/  FFMA.FTZ R38, R21, c[0x0][0x2d0], -R216 ;  /* 0x0000b40015267a23 */ /* 0x000fc800000108d8 */
[----:B------:R-:W1:Y:S03]  /*4db0*/  MUFU.EX2 R39, R39 ;  /* 0x0000002700277308 */ /* 0x000e660000000800 */
[C---:B------:R-:W-:Y:S05]  /*4dc0*/  HMMA.16816.F32.BF16 R96, R4.reuse, R30, R96 ;  /* 0x0000001e0460723c */ /* 0x040fea0000041860 */
[----:B------:R-:W2:Y:S02]  /*4dd0*/  MUFU.EX2 R38, R38 ;  /* 0x0000002600267308 */ /* 0x000ea40000000800 */
[----:B------:R-:W-:Y:S01]  /*4de0*/  FMUL.FTZ R31, R3, c[0x0][0x2d0] ;  /* 0x0000b400031f7a20 */ /* 0x000fe20000410000 */
[----:B------:R-:W-:Y:S01]  /*4df0*/  HMMA.16816.F32.BF16 R160, R4, R10, R160 ;  /* 0x0000000a04a0723c */ /* 0x000fe200000418a0 */
[----:B------:R-:W3:Y:S01]  /*4e00*/  LDSM.16.MT88.4 R8, [R246+0x1100] ;  /* 0x00110000f608783b */ /* 0x000ee20000004200 */
[----:B------:R-:W-:-:S02]  /*4e10*/  F2FP.BF16.PACK_AB R30, R212, R213 ;  /* 0x000000d5d41e723e */ /* 0x000fc400000010ff */
[----:B------:R-:W-:Y:S01]  /*4e20*/  FSEL R31, R31, RZ, P2 ;  /* 0x000000ff1f1f7208 */ /* 0x000fe20001000000 */
[----:B-1----:R-:W-:Y:S01]  /*4e30*/  FADD.FTZ R204, R39, R204 ;  /* 0x000000cc27cc7221 */ /* 0x002fe20000010000 */
[----:B------:R-:W-:Y:S02]  /*4e40*/  PLOP3.LUT P2, PT, PT, PT, UP0, 0x80, 0x0 ;  /* 0x000000000000781c */ /* 0x000fe40003f4f008 */
[----:B------:R-:W-:Y:S01]  /*4e50*/  HMMA.16816.F32.BF16 R84, R4, R28, R84 ;  /* 0x0000001c0454723c */ /* 0x000fe20000041854 */
[----:B------:R1:W-:Y:S01]  /*4e60*/  MUFU.EX2 R29, R230 ;  /* 0x000000e6001d7308 */ /* 0x0003e20000000800 */
[--C-:B------:R-:W-:Y:S02]  /*4e70*/  FFMA.FTZ R41, R41, c[0x0][0x2d0], -R31.reuse ;  /* 0x0000b40029297a23 */ /* 0x100fe4000001081f */
[--C-:B------:R-:W-:Y:S02]  /*4e80*/  FFMA.FTZ R40, R40, c[0x0][0x2d0], -R31.reuse ;  /* 0x0000b40028287a23 */ /* 0x100fe4000001081f */
[----:B------:R-:W-:-:S02]  /*4e90*/  FFMA.FTZ R218, R218, c[0x0][0x2d0], -R31 ;  /* 0x0000b400dada7a23 */ /* 0x000fc4000001081f */
[C---:B------:R-:W-:Y:S01]  /*4ea0*/  HMMA.16816.F32.BF16 R180, R4.reuse, R42, R180 ;  /* 0x0000002a04b4723c */ /* 0x040fe200000418b4 */
[----:B------:R4:W5:Y:S01]  /*4eb0*/  MUFU.EX2 R28, R231 ;  /* 0x000000e7001c7308 */ /* 0x0009620000000800 */
[--C-:B------:R-:W-:Y:S02]  /*4ec0*/  FFMA.FTZ R219, R219, c[0x0][0x2d0], -R31.reuse ;  /* 0x0000b400dbdb7a23 */ /* 0x100fe4000001081f */
[--C-:B------:R-:W-:Y:S02]  /*4ed0*/  FFMA.FTZ R221, R221, c[0x0][0x2d0], -R31.reuse ;  /* 0x0000b400dddd7a23 */ /* 0x100fe4000001081f */
[----:B------:R-:W-:Y:S02]  /*4ee0*/  FFMA.FTZ R222, R222, c[0x0][0x2d0], -R31 ;  /* 0x0000b400dede7a23 */ /* 0x000fe4000001081f */
[----:B------:R-:W-:Y:S01]  /*4ef0*/  HMMA.16816.F32.BF16 R80, R4, R34, R80 ;  /* 0x000000220450723c */ /* 0x000fe20000041850 */
[----:B-1----:R-:W-:Y:S01]  /*4f00*/  FFMA.FTZ R230, R13, c[0x0][0x2d0], -R227 ;  /* 0x0000b4000de67a23 */ /* 0x002fe200000108e3 */
[----:B------:R-:W-:Y:S01]  /*4f10*/  MUFU.EX2 R41, R41 ;  /* 0x0000002900297308 */ /* 0x000fe20000000800 */
[----:B------:R-:W-:-:S02]  /*4f20*/  FFMA.FTZ R43, R16, c[0x0][0x2d0], -R31 ;  /* 0x0000b400102b7a23 */ /* 0x000fc4000001081f */
[----:B------:R-:W-:Y:S02]  /*4f30*/  FFMA.FTZ R42, R17, c[0x0][0x2d0], -R31 ;  /* 0x0000b400112a7a23 */ /* 0x000fe4000001081f */
[--C-:B------:R-:W-:Y:S01]  /*4f40*/  FFMA.FTZ R35, R24, c[0x0][0x2d0], -R208.reuse ;  /* 0x0000b40018237a23 */ /* 0x100fe200000108d0 */
[C---:B------:R-:W-:Y:S01]  /*4f50*/  HMMA.16816.F32.BF16 R112, R4.reuse, R26, R112 ;  /* 0x0000001a0470723c */ /* 0x040fe20000041870 */
[----:B----4-:R-:W-:Y:S01]  /*4f60*/  FFMA.FTZ R231, R12, c[0x0][0x2d0], -R227 ;  /* 0x0000b4000ce77a23 */ /* 0x010fe200000108e3 */
[----:B------:R-:W-:Y:S01]  /*4f70*/  MUFU.EX2 R230, R230 ;  /* 0x000000e600e67308 */ /* 0x000fe20000000800 */
[--C-:B------:R-:W-:Y:S01]  /*4f80*/  FFMA.FTZ R34, R25, c[0x0][0x2d0], -R208.reuse ;  /* 0x0000b40019227a23 */ /* 0x100fe200000108d0 */
[----:B--2---:R-:W-:Y:S01]  /*4f90*/  F2FP.BF16.PACK_AB R24, R38, R39 ;  /* 0x000000272618723e */ /* 0x004fe200000010ff */
[----:B------:R-:W-:Y:S02]  /*4fa0*/  FFMA.FTZ R208, R207, c[0x0][0x2d0], -R208 ;  /* 0x0000b400cfd07a23 */ /* 0x000fe400000108d0 */
[----:B------:R-:W-:Y:S01]  /*4fb0*/  F2FP.BF16.PACK_AB R26, R36, R37 ;  /* 0x00000025241a723e */ /* 0x000fe200000010ff */
[----:B------:R-:W-:Y:S01]  /*4fc0*/  HMMA.16816.F32.BF16 R128, R4, R22, R128 ;  /* 0x000000160480723c */ /* 0x000fe20000041880 */
[----:B------:R-:W-:Y:S01]  /*4fd0*/  F2FP.BF16.PACK_AB R27, R32, R33 ;  /* 0x00000021201b723e */ /* 0x000fe200000010ff */
[----:B------:R-:W1:Y:S01]  /*4fe0*/  MUFU.EX2 R231, R231 ;  /* 0x000000e700e77308 */ /* 0x000e620000000800 */
[----:B------:R-:W-:Y:S01]  /*4ff0*/  LDSM.16.MT88.4 R20, [R246+0x3100] ;  /* 0x00310000f614783b */ /* 0x000fe20000004200 */
[----:B-----5:R-:W-:-:S02]  /*5000*/  IMAD.MOV.U32 R227, RZ, RZ, R28 ;  /* 0x000000ffffe37224 */ /* 0x020fc400078e001c */
[----:B------:R-:W-:Y:S02]  /*5010*/  IMAD.MOV.U32 R216, RZ, RZ, R29 ;  /* 0x000000ffffd87224 */ /* 0x000fe400078e001d */
[C---:B------:R-:W-:Y:S01]  /*5020*/  HMMA.16816.F32.BF16 R144, R4.reuse, R18, R144 ;  /* 0x000000120490723c */ /* 0x040fe20000041890 */
[----:B------:R-:W2:Y:S01]  /*5030*/  LDSM.16.MT88.4 R16, [R240+0x1100] ;  /* 0x00110000f010783b */ /* 0x000ea20000004200 */
[----:B------:R-:W4:Y:S01]  /*5040*/  MUFU.EX2 R43, R43 ;  /* 0x0000002b002b7308 */ /* 0x000f220000000800 */
[----:B------:R-:W-:Y:S02]  /*5050*/  FADD.FTZ R217, R216, R217 ;  /* 0x000000d9d8d97221 */ /* 0x000fe40000010000 */
[----:B------:R-:W-:Y:S02]  /*5060*/  FADD.FTZ R204, R38, R204 ;  /* 0x000000cc26cc7221 */ /* 0x000fe40000010000 */
[----:B------:R-:W-:Y:S01]  /*5070*/  FADD.FTZ R217, R227, R217 ;  /* 0x000000d9e3d97221 */ /* 0x000fe20000010000 */
[----:B------:R-:W-:Y:S01]  /*5080*/  HMMA.16816.F32.BF16 R156, R4, R14, R156 ;  /* 0x0000000e049c723c */ /* 0x000fe2000004189c */
[----:B------:R-:W5:Y:S01]  /*5090*/  LDSM.16.MT88.4 R12, [R239+0x1100] ;  /* 0x00110000ef0c783b */ /* 0x000f620000004200 */
[----:B------:R-:W3:Y:S01]  /*50a0*/  MUFU.EX2 R42, R42 ;  /* 0x0000002a002a7308 */ /* 0x000ee20000000800 */
[----:B-1----:R-:W-:-:S02]  /*50b0*/  FADD.FTZ R217, R231, R217 ;  /* 0x000000d9e7d97221 */ /* 0x002fc40000010000 */
[----:B------:R-:W-:Y:S02]  /*50c0*/  FADD.FTZ R204, R37, R204 ;  /* 0x000000cc25cc7221 */ /* 0x000fe40000010000 */
[----:B------:R-:W-:Y:S01]  /*50d0*/  F2FP.BF16.PACK_AB R4, R28, R29 ;  /* 0x0000001d1c04723e */ /* 0x000fe200000010ff */
[C---:B------:R-:W-:Y:S01]  /*50e0*/  FADD.FTZ R217, R230.reuse, R217 ;  /* 0x000000d9e6d97221 */ /* 0x040fe20000010000 */
[----:B------:R-:W-:Y:S01]  /*50f0*/  F2FP.BF16.PACK_AB R6, R230, R231 ;  /* 0x000000e7e606723e */ /* 0x000fe200000010ff */
[----:B------:R-:W1:Y:S01]  /*5100*/  MUFU.EX2 R40, R40 ;  /* 0x0000002800287308 */ /* 0x000e620000000800 */
[----:B------:R-:W-:Y:S01]  /*5110*/  F2FP.BF16.PACK_AB R28, R214, R215 ;  /* 0x000000d7d61c723e */ /* 0x000fe200000010ff */
[----:B----4-:R-:W-:Y:S01]  /*5120*/  FADD.FTZ R228, R43, R228 ;  /* 0x000000e42be47221 */ /* 0x010fe20000010000 */
[----:B------:R-:W-:Y:S01]  /*5130*/  F2FP.BF16.PACK_AB R29, R210, R211 ;  /* 0x000000d3d21d723e */ /* 0x000fe200000010ff */
[----:B------:R-:W-:Y:S02]  /*5140*/  FADD.FTZ R217, R220, R217 ;  /* 0x000000d9dcd97221 */ /* 0x000fe40000010000 */
[----:B------:R-:W-:-:S02]  /*5150*/  FADD.FTZ R204, R36, R204 ;  /* 0x000000cc24cc7221 */ /* 0x000fc40000010000 */
[----:B------:R-:W4:Y:S01]  /*5160*/  MUFU.EX2 R35, R35 ;  /* 0x0000002300237308 */ /* 0x000f220000000800 */
[C---:B---3--:R-:W-:Y:S01]  /*5170*/  F2FP.BF16.PACK_AB R5, R42.reuse, R43 ;  /* 0x0000002b2a05723e */ /* 0x048fe200000010ff */
[----:B------:R-:W-:Y:S02]  /*5180*/  FADD.FTZ R228, R42, R228 ;  /* 0x000000e42ae47221 */ /* 0x000fe40000010000 */
[----:B------:R-:W-:Y:S02]  /*5190*/  FADD.FTZ R217, R223, R217 ;  /* 0x000000d9dfd97221 */ /* 0x000fe40000010000 */
[----:B------:R-:W-:Y:S02]  /*51a0*/  FADD.FTZ R228, R41, R228 ;  /* 0x000000e429e47221 */ /* 0x000fe40000010000 */
[----:B------:R-:W3:Y:S01]  /*51b0*/  MUFU.EX2 R34, R34 ;  /* 0x0000002200227308 */ /* 0x000ee20000000800 */
[C---:B-1----:R-:W-:Y:S01]  /*51c0*/  F2FP.BF16.PACK_AB R7, R40.reuse, R41 ;  /* 0x000000292807723e */ /* 0x042fe200000010ff */
[----:B------:R-:W-:-:S02]  /*51d0*/  FADD.FTZ R228, R40, R228 ;  /* 0x000000e428e47221 */ /* 0x000fc40000010000 */
[----:B------:R-:W-:Y:S02]  /*51e0*/  FADD.FTZ R204, R215, R204 ;  /* 0x000000ccd7cc7221 */ /* 0x000fe40000010000 */
[----:B------:R-:W-:Y:S02]  /*51f0*/  FADD.FTZ R217, R225, R217 ;  /* 0x000000d9e1d97221 */ /* 0x000fe40000010000 */
[----:B------:R-:W-:Y:S01]  /*5200*/  HMMA.16816.F32.BF16 R192, R4, R8, R192 ;  /* 0x0000000804c0723c */ /* 0x000fe200000418c0 */
[----:B------:R-:W1:Y:S01]  /*5210*/  MUFU.EX2 R218, R218 ;  /* 0x000000da00da7308 */ /* 0x000e620000000800 */
[----:B----4-:R-:W-:Y:S02]  /*5220*/  FADD.FTZ R201, R35, R201 ;  /* 0x000000c923c97221 */ /* 0x010fe40000010000 */
[----:B------:R-:W-:Y:S01]  /*5230*/  FADD.FTZ R204, R214, R204 ;  /* 0x000000ccd6cc7221 */ /* 0x000fe20000010000 */
[----:B---3--:R-:W-:-:S03]  /*5240*/  F2FP.BF16.PACK_AB R25, R34, R35 ;  /* 0x000000232219723e */ /* 0x008fc600000010ff */
[----:B------:R-:W-:Y:S01]  /*5250*/  HMMA.16816.F32.BF16 R180, R4, R10, R180 ;  /* 0x0000000a04b4723c */ /* 0x000fe200000418b4 */
[----:B------:R-:W3:Y:S01]  /*5260*/  MUFU.EX2 R219, R219 ;  /* 0x000000db00db7308 */ /* 0x000ee20000000800 */
[----:B------:R-:W-:Y:S02]  /*5270*/  FADD.FTZ R201, R34, R201 ;  /* 0x000000c922c97221 */ /* 0x000fe40000010000 */
[----:B------:R-:W-:Y:S02]  /*5280*/  FADD.FTZ R204, R213, R204 ;  /* 0x000000ccd5cc7221 */ /* 0x000fe40000010000 */
[----:B------:R-:W-:Y:S02]  /*5290*/  FADD.FTZ R201, R33, R201 ;  /* 0x000000c921c97221 */ /* 0x000fe40000010000 */
[----:B------:R-:W-:Y:S01]  /*52a0*/  HMMA.16816.F32.BF16 R188, R24, R8, R188 ;  /* 0x0000000818bc723c */ /* 0x000fe200000418bc */
[----:B------:R-:W4:Y:S01]  /*52b0*/  MUFU.EX2 R221, R221 ;  /* 0x000000dd00dd7308 */ /* 0x000f220000000800 */
[----:B------:R-:W-:-:S02]  /*52c0*/  FADD.FTZ R201, R32, R201 ;  /* 0x000000c920c97221 */ /* 0x000fc40000010000 */
[----:B-1----:R-:W-:Y:S02]  /*52d0*/  FADD.FTZ R228, R218, R228 ;  /* 0x000000e4dae47221 */ /* 0x002fe40000010000 */
[----:B------:R-:W-:Y:S02]  /*52e0*/  FADD.FTZ R201, R211, R201 ;  /* 0x000000c9d3c97221 */ /* 0x000fe40000010000 */
[----:B------:R-:W-:Y:S01]  /*52f0*/  HMMA.16816.F32.BF16 R184, R24, R10, R184 ;  /* 0x0000000a18b8723c */ /* 0x000fe200000418b8 */
[----:B------:R-:W1:Y:S01]  /*5300*/  LDSM.16.MT88.4 R8, [R238+0x1100] ;  /* 0x00110000ee08783b */ /* 0x000e620000004200 */
[----:B------:R-:W-:Y:S01]  /*5310*/  MUFU.EX2 R222, R222 ;  /* 0x000000de00de7308 */ /* 0x000fe20000000800 */
[----:B---3--:R-:W-:Y:S02]  /*5320*/  FADD.FTZ R228, R219, R228 ;  /* 0x000000e4dbe47221 */ /* 0x008fe40000010000 */
[----:B------:R-:W-:-:S03]  /*5330*/  FADD.FTZ R201, R210, R201 ;  /* 0x000000c9d2c97221 */ /* 0x000fc60000010000 */
[-C--:B--2---:R-:W-:Y:S01]  /*5340*/  HMMA.16816.F32.BF16 R68, R4, R16.reuse, R68 ;  /* 0x000000100444723c */ /* 0x084fe20000041844 */
[----:B----4-:R-:W-:Y:S01]  /*5350*/  FADD.FTZ R228, R221, R228 ;  /* 0x000000e4dde47221 */ /* 0x010fe20000010000 */
[----:B------:R-:W2:Y:S06]  /*5360*/  MUFU.EX2 R207, R209 ;  /* 0x000000d100cf7308 */ /* 0x000eac0000000800 */
[C---:B------:R-:W-:Y:S02]  /*5370*/  HMMA.16816.F32.BF16 R72, R24.reuse, R16, R72 ;  /* 0x000000101848723c */ /* 0x040fe40000041848 */
[----:B------:R-:W3:Y:S06]  /*5380*/  MUFU.EX2 R208, R208 ;  /* 0x000000d000d07308 */ /* 0x000eec0000000800 */
[----:B------:R-:W-:Y:S01]  /*5390*/  HMMA.16816.F32.BF16 R76, R24, R18, R76 ;  /* 0x00000012184c723c */ /* 0x000fe2000004184c */
[----:B--2---:R-:W-:-:S07]  /*53a0*/  FADD.FTZ R201, R207, R201 ;  /* 0x000000c9cfc97221 */ /* 0x004fce0000010000 */
[----:B------:R-:W-:Y:S01]  /*53b0*/  HMMA.16816.F32.BF16 R80, R4, R18, R80 ;  /* 0x000000120450723c */ /* 0x000fe20000041850 */
[----:B------:R-:W2:Y:S01]  /*53c0*/  LDSM.16.MT88.4 R16, [R240+0x3100] ;  /* 0x00310000f010783b */ /* 0x000ea20000004200 */
[----:B---3--:R-:W-:-:S06]  /*53d0*/  F2FP.BF16.PACK_AB R31, R208, R207 ;  /* 0x000000cfd01f723e */ /* 0x008fcc00000010ff */
[-C--:B-----5:R-:W-:Y:S08]  /*53e0*/  HMMA.16816.F32.BF16 R84, R4, R12.reuse, R84 ;  /* 0x0000000c0454723c */ /* 0x0a0ff00000041854 */
[C---:B------:R-:W-:Y:S08]  /*53f0*/  HMMA.16816.F32.BF16 R88, R24.reuse, R12, R88 ;  /* 0x0000000c1858723c */ /* 0x040ff00000041858 */
[-C--:B------:R-:W-:Y:S08]  /*5400*/  HMMA.16816.F32.BF16 R92, R24, R14.reuse, R92 ;  /* 0x0000000e185c723c */ /* 0x080ff0000004185c */
[C---:B------:R-:W-:Y:S01]  /*5410*/  HMMA.16816.F32.BF16 R96, R4.reuse, R14, R96 ;  /* 0x0000000e0460723c */ /* 0x040fe20000041860 */
[----:B------:R-:W3:Y:S07]  /*5420*/  LDSM.16.MT88.4 R12, [R239+0x3100] ;  /* 0x00310000ef0c783b */ /* 0x000eee0000004200 */
[-C--:B-1----:R-:W-:Y:S08]  /*5430*/  HMMA.16816.F32.BF16 R100, R4, R8.reuse, R100 ;  /* 0x000000080464723c */ /* 0x082ff00000041864 */
[C---:B------:R-:W-:Y:S08]  /*5440*/  HMMA.16816.F32.BF16 R104, R24.reuse, R8, R104 ;  /* 0x000000081868723c */ /* 0x040ff00000041868 */
[-C--:B------:R-:W-:Y:S08]  /*5450*/  HMMA.16816.F32.BF16 R108, R24, R10.reuse, R108 ;  /* 0x0000000a186c723c */ /* 0x080ff0000004186c */
[----:B------:R-:W-:Y:S01]  /*5460*/  HMMA.16816.F32.BF16 R112, R4, R10, R112 ;  /* 0x0000000a0470723c */ /* 0x000fe20000041870 */
[----:B------:R-:W1:Y:S07]  /*5470*/  LDSM.16.MT88.4 R8, [R238+0x3100] ;  /* 0x00310000ee08783b */ /* 0x000e6e0000004200 */
[C---:B--2---:R-:W-:Y:S08]  /*5480*/  HMMA.16816.F32.BF16 R136, R24.reuse, R16, R136 ;  /* 0x000000101888723c */ /* 0x044ff00000041888 */
[C---:B---3--:R-:W-:Y:S08]  /*5490*/  HMMA.16816.F32.BF16 R148, R24.reuse, R12, R148 ;  /* 0x0000000c1894723c */ /* 0x048ff00000041894 */
[C---:B------:R-:W-:Y:S08]  /*54a0*/  HMMA.16816.F32.BF16 R140, R24.reuse, R18, R140 ;  /* 0x00000012188c723c */ /* 0x040ff0000004188c */
[----:B------:R-:W-:Y:S08]  /*54b0*/  HMMA.16816.F32.BF16 R152, R24, R14, R152 ;  /* 0x0000000e1898723c */ /* 0x000ff00000041898 */
[----:B------:R-:W-:Y:S08]  /*54c0*/  HMMA.16816.F32.BF16 R132, R4, R16, R132 ;  /* 0x000000100484723c */ /* 0x000ff00000041884 */
[C---:B-1----:R-:W-:Y:S08]  /*54d0*/  HMMA.16816.F32.BF16 R168, R24.reuse, R8, R168 ;  /* 0x0000000818a8723c */ /* 0x042ff000000418a8 */
[----:B------:R-:W-:Y:S08]  /*54e0*/  HMMA.16816.F32.BF16 R164, R24, R10, R164 ;  /* 0x0000000a18a4723c */ /* 0x000ff000000418a4 */
[C---:B------:R-:W-:Y:S01]  /*54f0*/  HMMA.16816.F32.BF16 R144, R4.reuse, R18, R144 ;  /* 0x000000120490723c */ /* 0x040fe20000041890 */
[----:B------:R-:W1:Y:S07]  /*5500*/  LDSM.16.MT88.4 R16, [R246+0x1900] ;  /* 0x00190000f610783b */ /* 0x000e6e0000004200 */
[C---:B------:R-:W-:Y:S08]  /*5510*/  HMMA.16816.F32.BF16 R176, R4.reuse, R12, R176 ;  /* 0x0000000c04b0723c */ /* 0x040ff000000418b0 */
[C---:B------:R-:W-:Y:S01]  /*5520*/  HMMA.16816.F32.BF16 R156, R4.reuse, R14, R156 ;  /* 0x0000000e049c723c */ /* 0x040fe2000004189c */
[----:B------:R-:W2:Y:S07]  /*5530*/  LDSM.16.MT88.4 R12, [R240+0x1900] ;  /* 0x00190000f00c783b */ /* 0x000eae0000004200 */
[C---:B------:R-:W-:Y:S08]  /*5540*/  HMMA.16816.F32.BF16 R172, R4.reuse, R8, R172 ;  /* 0x0000000804ac723c */ /* 0x040ff000000418ac */
[C---:B------:R-:W-:Y:S01]  /*5550*/  HMMA.16816.F32.BF16 R160, R4.reuse, R10, R160 ;  /* 0x0000000a04a0723c */ /* 0x040fe200000418a0 */
[----:B------:R-:W3:Y:S07]  /*5560*/  LDSM.16.MT88.4 R8, [R239+0x1900] ;  /* 0x00190000ef08783b */ /* 0x000eee0000004200 */
[C---:B------:R-:W-:Y:S08]  /*5570*/  HMMA.16816.F32.BF16 R116, R4.reuse, R20, R116 ;  /* 0x000000140474723c */ /* 0x040ff00000041874 */
[----:B------:R-:W-:Y:S07]  /*5580*/  HMMA.16816.F32.BF16 R128, R4, R22, R128 ;  /* 0x000000160480723c */ /* 0x000fee0000041880 */
[----:B------:R-:W-:Y:S01]  /*5590*/  F2FP.BF16.PACK_AB R4, R223, R220 ;  /* 0x000000dcdf04723e */ /* 0x000fe200000010ff */
[----:B------:R-:W-:Y:S01]  /*55a0*/  HMMA.16816.F32.BF16 R120, R24, R20, R120 ;  /* 0x000000141878723c */ /* 0x000fe20000041878 */
[----:B------:R-:W-:-:S02]  /*55b0*/  F2FP.BF16.PACK_AB R5, R219, R218 ;  /* 0x000000dadb05723e */ /* 0x000fc400000010ff */
[----:B------:R-:W-:Y:S02]  /*55c0*/  F2FP.BF16.PACK_AB R6, R226, R225 ;  /* 0x000000e1e206723e */ /* 0x000fe400000010ff */
[----:B------:R-:W-:-:S03]  /*55d0*/  F2FP.BF16.PACK_AB R7, R222, R221 ;  /* 0x000000ddde07723e */ /* 0x000fc600000010ff */
[----:B------:R-:W-:Y:S01]  /*55e0*/  HMMA.16816.F32.BF16 R124, R24, R22, R124 ;  /* 0x00000016187c723c */ /* 0x000fe2000004187c */
[----:B------:R-:W4:Y:S04]  /*55f0*/  LDSM.16.MT88.4 R24, [R238+0x1900] ;  /* 0x00190000ee18783b */ /* 0x000f280000004200 */
[----:B------:R-:W5:Y:S03]  /*5600*/  LDSM.16.MT88.4 R20, [R246+0x3900] ;  /* 0x00390000f614783b */ /* 0x000f660000004200 */
        /* <DEDUP_REMOVED lines=15> */
[C---:B----4-:R-:W-:Y:S08]  /*5700*/  HMMA.16816.F32.BF16 R100, R4.reuse, R24, R100 ;  /* 0x000000180464723c */ /* 0x050ff00000041864 */
[C---:B------:R-:W-:Y:S08]  /*5710*/  HMMA.16816.F32.BF16 R112, R4.reuse, R26, R112 ;  /* 0x0000001a0470723c */ /* 0x040ff00000041870 */
[C---:B-----5:R-:W-:Y:S08]  /*5720*/  HMMA.16816.F32.BF16 R116, R4.reuse, R20, R116 ;  /* 0x000000140474723c */ /* 0x060ff00000041874 */
[C---:B------:R-:W-:Y:S08]  /*5730*/  HMMA.16816.F32.BF16 R128, R4.reuse, R22, R128 ;  /* 0x000000160480723c */ /* 0x040ff00000041880 */
[C---:B-1----:R-:W-:Y:S08]  /*5740*/  HMMA.16816.F32.BF16 R132, R4.reuse, R16, R132 ;  /* 0x000000100484723c */ /* 0x042ff00000041884 */
[C---:B------:R-:W-:Y:S08]  /*5750*/  HMMA.16816.F32.BF16 R144, R4.reuse, R18, R144 ;  /* 0x000000120490723c */ /* 0x040ff00000041890 */
[C---:B--2---:R-:W-:Y:S08]  /*5760*/  HMMA.16816.F32.BF16 R176, R4.reuse, R12, R176 ;  /* 0x0000000c04b0723c */ /* 0x044ff000000418b0 */
[C---:B------:R-:W-:Y:S08]  /*5770*/  HMMA.16816.F32.BF16 R156, R4.reuse, R14, R156 ;  /* 0x0000000e049c723c */ /* 0x040ff0000004189c */
[C---:B---3--:R-:W-:Y:S08]  /*5780*/  HMMA.16816.F32.BF16 R172, R4.reuse, R8, R172 ;  /* 0x0000000804ac723c */ /* 0x048ff000000418ac */
[----:B------:R-:W-:Y:S07]  /*5790*/  HMMA.16816.F32.BF16 R160, R4, R10, R160 ;  /* 0x0000000a04a0723c */ /* 0x000fee00000418a0 */
[----:B------:R-:W-:Y:S01]  /*57a0*/  FADD.FTZ R4, R226, R217 ;  /* 0x000000d9e2047221 */ /* 0x000fe20000010000 */
[----:B------:R-:W-:Y:S01]  /*57b0*/  HMMA.16816.F32.BF16 R104, R28, R24, R104 ;  /* 0x000000181c68723c */ /* 0x000fe20000041868 */
[----:B------:R-:W-:-:S02]  /*57c0*/  FADD.FTZ R6, R222, R228 ;  /* 0x000000e4de067221 */ /* 0x000fc40000010000 */
[----:B------:R-:W-:Y:S01]  /*57d0*/  FADD.FTZ R5, R212, R204 ;  /* 0x000000ccd4057221 */ /* 0x000fe20000010000 */
[----:B------:R1:W-:Y:S04]  /*57e0*/  STL [R1+0x20], R4 ;  /* 0x0000200401007387 */ /* 0x0003e80000100800 */
[----:B------:R2:W-:Y:S01]  /*57f0*/  STL [R1+0x1c], R6 ;  /* 0x00001c0601007387 */ /* 0x0005e20000100800 */
[C---:B------:R-:W-:Y:S08]  /*5800*/  HMMA.16816.F32.BF16 R108, R28.reuse, R26, R108 ;  /* 0x0000001a1c6c723c */ /* 0x040ff0000004186c */
[C---:B------:R-:W-:Y:S08]  /*5810*/  HMMA.16816.F32.BF16 R120, R28.reuse, R20, R120 ;  /* 0x000000141c78723c */ /* 0x040ff00000041878 */
[----:B------:R-:W-:Y:S01]  /*5820*/  HMMA.16816.F32.BF16 R124, R28, R22, R124 ;  /* 0x000000161c7c723c */ /* 0x000fe2000004187c */
[----:B-1----:R-:W-:-:S07]  /*5830*/  FADD.FTZ R4, R208, R201 ;  /* 0x000000c9d0047221 */ /* 0x002fce0000010000 */
[C---:B------:R-:W-:Y:S01]  /*5840*/  HMMA.16816.F32.BF16 R136, R28.reuse, R16, R136 ;  /* 0x000000101c88723c */ /* 0x040fe20000041888 */
[----:B------:R2:W-:Y:S04]  /*5850*/  STL [R1+0x14], R4 ;  /* 0x0000140401007387 */ /* 0x0005e80000100800 */
[----:B------:R2:W-:Y:S03]  /*5860*/  STL [R1+0x18], R5 ;  /* 0x0000180501007387 */ /* 0x0005e60000100800 */
[C---:B------:R-:W-:Y:S08]  /*5870*/  HMMA.16816.F32.BF16 R140, R28.reuse, R18, R140 ;  /* 0x000000121c8c723c */ /* 0x040ff0000004188c */
[C---:B------:R-:W-:Y:S08]  /*5880*/  HMMA.16816.F32.BF16 R148, R28.reuse, R12, R148 ;  /* 0x0000000c1c94723c */ /* 0x040ff00000041894 */
[C---:B------:R-:W-:Y:S08]  /*5890*/  HMMA.16816.F32.BF16 R152, R28.reuse, R14, R152 ;  /* 0x0000000e1c98723c */ /* 0x040ff00000041898 */
[C---:B------:R-:W-:Y:S08]  /*58a0*/  HMMA.16816.F32.BF16 R168, R28.reuse, R8, R168 ;  /* 0x000000081ca8723c */ /* 0x040ff000000418a8 */
[----:B------:R-:W-:Y:S01]  /*58b0*/  HMMA.16816.F32.BF16 R164, R28, R10, R164 ;  /* 0x0000000a1ca4723c */ /* 0x000fe200000418a4 */
[----:B------:R-:W-:Y:S07]  /*58c0*/  @!P2 BRA `(.L_x_1936) ;  /* 0x00003c600000a947 */ /* 0x000fee0003800000 */
[C---:B--2---:R-:W-:Y:S01]  /*58d0*/  SHF.L.U64.HI R4, R45.reuse, 0x1, R47 ;  /* 0x000000012d047819 */ /* 0x044fe2000001022f */
[----:B------:R-:W-:Y:S01]  /*58e0*/  IMAD.SHL.U32 R6, R45, 0x2, RZ ;  /* 0x000000022d067824 */ /* 0x000fe200078e00ff */
[----:B------:R-:W-:Y:S01]  /*58f0*/  SHF.L.U64.HI R5, R44, 0x1, R46 ;  /* 0x000000012c057819 */ /* 0x000fe2000001022e */
[----:B------:R-:W-:Y:S01]  /*5900*/  IMAD.MOV.U32 R199, RZ, RZ, R196 ;  /* 0x000000ffffc77224 */ /* 0x000fe200078e00c4 */
[----:B------:R-:W-:Y:S01]  /*5910*/  MOV R200, R3 ;  /* 0x0000000300c87202 */ /* 0x000fe20000000f00 */
[----:B------:R1:W-:Y:S01]  /*5920*/  STL [R1+0x10], R4 ;  /* 0x0000100401007387 */ /* 0x0003e20000100800 */
[----:B------:R-:W-:Y:S01]  /*5930*/  MOV R197, R0 ;  /* 0x0000000000c57202 */ /* 0x000fe20000000f00 */
[----:B------:R-:W-:-:S02]  /*5940*/  IMAD.MOV.U32 R198, RZ, RZ, R2 ;  /* 0x000000ffffc67224 */ /* 0x000fc400078e0002 */
[----:B------:R2:W-:Y:S04]  /*5950*/  STL [R1+0xc], R6 ;  /* 0x00000c0601007387 */ /* 0x0005e80000100800 */
[----:B------:R2:W-:Y:S01]  /*5960*/  STL [R1+0x8], R5 ;  /* 0x0000080501007387 */ /* 0x0005e20000100800 */
[----:B-1----:R-:W-:-:S05]  /*5970*/  IMAD.SHL.U32 R4, R44, 0x2, RZ ;  /* 0x000000022c047824 */ /* 0x002fca00078e00ff */
[----:B------:R2:W-:Y:S01]  /*5980*/  STL [R1+0x4], R4 ;  /* 0x0000040401007387 */ /* 0x0005e20000100800 */
[----:B------:R-:W-:Y:S05]  /*5990*/  BRA `(.L_x_1937) ;  /* 0x0000041000007947 */ /* 0x000fea0003800000 */
.L_x_1939:
[----:B------:R-:W2:Y:S01]  /*59a0*/  LDL R0, [R1] ;  /* 0x0000000001007983 */ /* 0x000ea20000100800 */
[----:B------:R-:W-:Y:S01]  /*59b0*/  ULEA UR5, UR6, UR8, 0x6 ;  /* 0x0000000806057291 */ /* 0x000fe2000f8e303f */
[----:B------:R-:W-:Y:S02]  /*59c0*/  IMAD.MOV.U32 R251, RZ, RZ, RZ ;  /* 0x000000fffffb7224 */ /* 0x000fe400078e00ff */
[----:B------:R-:W3:Y:S03]  /*59d0*/  LDL R230, [R1+0xc] ;  /* 0x00000c0001e67983 */ /* 0x000ee60000100800 */
[----:B------:R-:W-:Y:S01]  /*59e0*/  IMAD.U32 R252, RZ, RZ, UR5 ;  /* 0x00000005fffc7e24 */ /* 0x000fe2000f8e00ff */
[----:B------:R-:W4:Y:S04]  /*59f0*/  LDL R231, [R1+0x4] ;  /* 0x0000040001e77983 */ /* 0x000f280000100800 */
[----:B------:R-:W5:Y:S04]  /*5a00*/  LDL R228, [R1+0x10] ;  /* 0x0000100001e47983 */ /* 0x000f680000100800 */
        /* <DEDUP_REMOVED lines=8> */
[----:B------:R-:W-:Y:S03]  /*5a90*/  @!P0 LEA R2, P2, R196, c[0x0][0x2a0], 0x2 ;  /* 0x0000a800c4028a11 */ /* 0x000fe600078410ff */
        /* <DEDUP_REMOVED lines=20> */
[----:B------:R-:W-:Y:S04]  /*5be0*/  SHFL.IDX PT, R3, R2, 0x2, 0x181f ;  /* 0x00581f0002037f89 */ /* 0x000fe800000e0000 */
[----:B------:R-:W-:Y:S04]  /*5bf0*/  SHFL.IDX PT, R196, R0, 0x2, 0x181f ;  /* 0x00581f0000c47f89 */ /* 0x000fe800000e0000 */
        /* <DEDUP_REMOVED lines=9> */
[C-C-:B--2---:R-:W-:Y:S01]  /*5c90*/  IMAD.X R211, R204.reuse, 0x1, R228.reuse, P2 ;  /* 0x00000001ccd37824 */ /* 0x144fe200010e06e4 */
[----:B------:R2:W-:Y:S02]  /*5ca0*/  LDGSTS.E.BYPASS.LTC128B.128 [R250+0x6100], [R212.64], !P3 ;  /* 0x06100000d4fa7fae */ /* 0x0005e4000d901d4c */
[--C-:B------:R-:W-:Y:S02]  /*5cb0*/  IMAD.X R207, R204, 0x1, R229.reuse, P5 ;  /* 0x00000001cccf7824 */ /* 0x100fe400028e06e5 */
[----:B------:R4:W-:Y:S04]  /*5cc0*/  LDGSTS.E.BYPASS.LTC128B.128 [R250+0x4900], [R210.64], !P4 ;  /* 0x04900000d2fa7fae */ /* 0x0009e8000e101d4c */
[----:B------:R2:W-:Y:S01]  /*5cd0*/  LDGSTS.E.BYPASS.LTC128B.128 [R250+0x6900], [R206.64], !P3 ;  /* 0x06900000cefa7fae */ /* 0x0005e2000d901d4c */
[-C--:B------:R-:W-:Y:S05]  /*5ce0*/  IADD3 R204, P5, R2, R230.reuse, RZ ;  /* 0x000000e602cc7210 */ /* 0x080fea0007fbe0ff */
[--C-:B---3--:R-:W-:Y:S01]  /*5cf0*/  IMAD.X R205, R0, 0x1, R228.reuse, P5 ;  /* 0x0000000100cd7824 */ /* 0x108fe200028e06e4 */
[C---:B-1----:R-:W-:Y:S05]  /*5d00*/  IADD3 R208, P2, R3.reuse, R230, RZ ;  /* 0x000000e603d07210 */ /* 0x042fea0007f5e0ff */
        /* <DEDUP_REMOVED lines=10> */
.L_x_1937:
[----:B------:R-:W3:Y:S01]  /*5db0*/  LDL R58, [R1+0xc] ;  /* 0x00000c00013a7983 */ /* 0x000ee20000100800 */
[----:B------:R-:W-:Y:S04]  /*5dc0*/  DEPBAR.LE SB0, 0x0 ;  /* 0x000080000000791a */ /* 0x000fe80000000000 */
[----:B------:R-:W-:Y:S01]  /*5dd0*/  SHF.R.S32.HI R0, RZ, 0x1f, R252 ;  /* 0x0000001fff007819 */ /* 0x000fe200000114fc */
[----:B------:R-:W4:Y:S01]  /*5de0*/  LDL R57, [R1+0x10] ;  /* 0x0000100001397983 */ /* 0x000f220000100800 */
[----:B------:R-:W-:Y:S01]  /*5df0*/  IMAD.WIDE.U32 R12, R252, c[0x0][0x208], RZ ;  /* 0x00008200fc0c7a25 */ /* 0x000fe200078e00ff */
[----:B------:R-:W-:Y:S01]  /*5e00*/  IADD3 R54, R250, 0x100, RZ ;  /* 0x00000100fa367810 */ /* 0x000fe20007ffe0ff */
[----:B------:R-:W-:Y:S02]  /*5e10*/  UISETP.GT.AND UP0, UPT, UR6, UR7, UPT ;  /* 0x000000070600728c */ /* 0x000fe4000bf04270 */
[----:B------:R-:W-:Y:S01]  /*5e20*/  IMAD R0, R0, c[0x0][0x208], RZ ;  /* 0x0000820000007a24 */ /* 0x000fe200078e02ff */
[----:B------:R-:W5:Y:S03]  /*5e30*/  LDL R56, [R1+0x4] ;  /* 0x0000040001387983 */ /* 0x000f660000100800 */
[----:B------:R-:W-:Y:S03]  /*5e40*/  IMAD R0, R252, c[0x0][0x20c], R0 ;  /* 0x00008300fc007a24 */ /* 0x000fe600078e0200 */
[----:B--2---:R-:W2:Y:S01]  /*5e50*/  LDL R55, [R1+0x8] ;  /* 0x0000080001377983 */ /* 0x004ea20000100800 */
[----:B------:R-:W-:Y:S01]  /*5e60*/  IMAD.IADD R13, R13, 0x1, R0 ;  /* 0x000000010d0d7824 */ /* 0x000fe200078e0200 */
[----:B------:R-:W-:Y:S03]  /*5e70*/  SHF.R.S32.HI R0, RZ, 0x1f, R251 ;  /* 0x0000001fff007819 */ /* 0x000fe600000114fb */
[C---:B------:R-:W-:Y:S01]  /*5e80*/  IMAD.WIDE.U32 R12, R251.reuse, c[0x0][0x218], R12 ;  /* 0x00008600fb0c7a25 */ /* 0x040fe200078e000c */
[----:B------:R-:W-:Y:S03]  /*5e90*/  BAR.SYNC.DEFER_BLOCKING 0x0 ;  /* 0x0000000000007b1d */ /* 0x000fe60000010000 */
[----:B------:R-:W-:Y:S01]  /*5ea0*/  IMAD R0, R0, c[0x0][0x218], RZ ;  /* 0x0000860000007a24 */ /* 0x000fe200078e02ff */
[----:B------:R-:W-:Y:S03]  /*5eb0*/  IADD3 R3, P2, R12, UR22, RZ ;  /* 0x000000160c037c10 */ /* 0x000fe6000ff5e0ff */
[----:B------:R-:W-:Y:S05]  /*5ec0*/  IMAD R0, R251, c[0x0][0x21c], R0 ;  /* 0x00008700fb007a24 */ /* 0x000fea00078e0200 */
[----:B------:R-:W-:Y:S02]  /*5ed0*/  IADD3.X R0, R13, UR4, R0, P2, !PT ;  /* 0x000000040d007c10 */ /* 0x000fe400097fe400 */
[C---:B------:R-:W-:Y:S04]  /*5ee0*/  LEA R2, P2, R3.reuse, c[0x0][0x1f8], 0x1 ;  /* 0x00007e0003027a11 */ /* 0x040fe800078408ff */
[----:B------:R-:W-:Y:S01]  /*5ef0*/  LEA.HI.X R0, R3, c[0x0][0x1fc], R0, 0x1, P2 ;  /* 0x00007f0003007a11 */ /* 0x000fe200010f0c00 */
[----:B------:R-:W-:Y:S06]  /*5f00*/  LDSM.16.M88.4 R64, [R249+0x8100] ;  /* 0x00810000f940783b */ /* 0x000fec0000000200 */
[----:B------:R-:W1:Y:S06]  /*5f10*/  LDSM.16.M88.4 R16, [R248+0x4100] ;  /* 0x00410000f810783b */ /* 0x000e6c0000000200 */
[----:B------:R-:W1:Y:S06]  /*5f20*/  LDSM.16.M88.4 R60, [R249+0xa100] ;  /* 0x00a10000f93c783b */ /* 0x000e6c0000000200 */
[----:B------:R-:W1:Y:S06]  /*5f30*/  LDSM.16.M88.4 R32, [R248+0x4900] ;  /* 0x00490000f820783b */ /* 0x000e6c0000000200 */
[----:B------:R-:W3:Y:S06]  /*5f40*/  SHFL.IDX PT, R36, R2, RZ, 0x181f ;  /* 0x00181fff02247589 */ /* 0x000eec00000e0000 */
[----:B------:R-:W-:Y:S06]  /*5f50*/  LDSM.16.M88.4 R48, [R248+0x5100] ;  /* 0x00510000f830783b */ /* 0x000fec0000000200 */
[----:B------:R-:W-:Y:S06]  /*5f60*/  LDSM.16.M88.4 R204, [R248+0x5900] ;  /* 0x00590000f8cc783b */ /* 0x000fec0000000200 */
[----:B------:R-:W-:Y:S01]  /*5f70*/  LDSM.16.M88.4 R208, [R245+0x8100] ;  /* 0x00810000f5d0783b */ /* 0x000fe20000000200 */
[-C--:B-1----:R-:W-:Y:S05]  /*5f80*/  HMMA.16816.F32.BF16 R4, R64, R16.reuse, RZ ;  /* 0x000000104004723c */ /* 0x082fea00000418ff */
[----:B------:R-:W4:Y:S03]  /*5f90*/  SHFL.IDX PT, R37, R0, RZ, 0x181f ;  /* 0x00181fff00257589 */ /* 0x000f2600000e0000 */
[C---:B------:R-:W-:Y:S03]  /*5fa0*/  HMMA.16816.F32.BF16 R8, R60.reuse, R16, RZ ;  /* 0x000000103c08723c */ /* 0x040fe600000418ff */
[----:B------:R-:W-:Y:S06]  /*5fb0*/  SHFL.IDX PT, R52, R2, 0x1, 0x181f ;  /* 0x00381f0002347f89 */ /* 0x000fec00000e0000 */
[----:B------:R-:W-:Y:S01]  /*5fc0*/  LDSM.16.M88.4 R212, [R247] ;  /* 0x00000000f7d4783b */ /* 0x000fe20000000200 */
[-C--:B------:R-:W-:Y:S05]  /*5fd0*/  HMMA.16816.F32.BF16 R12, R60, R18.reuse, RZ ;  /* 0x000000123c0c723c */ /* 0x080fea00000418ff */
[----:B------:R-:W-:Y:S03]  /*5fe0*/  SHFL.IDX PT, R3, R0, 0x1, 0x181f ;  /* 0x00381f0000037f89 */ /* 0x000fe600000e0000 */
[C---:B------:R-:W-:Y:S03]  /*5ff0*/  HMMA.16816.F32.BF16 R16, R64.reuse, R18, RZ ;  /* 0x000000124010723c */ /* 0x040fe600000418ff */
[----:B------:R-:W-:Y:S05]  /*6000*/  LDSM.16.M88.4 R216, [R245+0xa100] ;  /* 0x00a10000f5d8783b */ /* 0x000fea0000000200 */
[-C--:B------:R-:W-:Y:S01]  /*6010*/  HMMA.16816.F32.BF16 R20, R64, R32.reuse, RZ ;  /* 0x000000204014723c */ /* 0x080fe200000418ff */
[----:B------:R-:W-:Y:S06]  /*6020*/  LDSM.16.M88.4 R220, [R237] ;  /* 0x00000000eddc783b */ /* 0x000fec0000000200 */
[----:B------:R-:W-:Y:S01]  /*6030*/  LDSM.16.M88.4 R224, [R236] ;  /* 0x00000000ece0783b */ /* 0x000fe20000000200 */
[C---:B------:R-:W-:Y:S05]  /*6040*/  HMMA.16816.F32.BF16 R24, R60.reuse, R32, RZ ;  /* 0x000000203c18723c */ /* 0x040fea00000418ff */
[----:B------:R-:W-:Y:S03]  /*6050*/  LDSM.16.M88.4 R228, [R235] ;  /* 0x00000000ebe4783b */ /* 0x000fe60000000200 */
[-C--:B------:R-:W-:Y:S03]  /*6060*/  HMMA.16816.F32.BF16 R28, R60, R34.reuse, RZ ;  /* 0x000000223c1c723c */ /* 0x080fe600000418ff */
[----:B------:R-:W1:Y:S05]  /*6070*/  SHFL.IDX PT, R44, R2, 0x2, 0x181f ;  /* 0x00581f00022c7f89 */ /* 0x000e6a00000e0000 */
[C---:B------:R-:W-:Y:S01]  /*6080*/  HMMA.16816.F32.BF16 R32, R64.reuse, R34, RZ ;  /* 0x000000224020723c */ /* 0x040fe200000418ff */
[----:B------:R-:W1:Y:S06]  /*6090*/  SHFL.IDX PT, R40, R0, 0x2, 0x181f ;  /* 0x00581f0000287f89 */ /* 0x000e6c00000e0000 */
[----:B------:R-:W1:Y:S06]  /*60a0*/  SHFL.IDX PT, R2, R2, 0x3, 0x181f ;  /* 0x00781f0002027f89 */ /* 0x000e6c00000e0000 */
[----:B------:R-:W1:Y:S01]  /*60b0*/  SHFL.IDX PT, R0, R0, 0x3, 0x181f ;  /* 0x00781f0000007f89 */ /* 0x000e6200000e0000 */
[-C--:B---3--:R-:W-:Y:S05]  /*60c0*/  IADD3 R38, P5, R36, R58.reuse, RZ ;  /* 0x0000003a24267210 */ /* 0x088fea0007fbe0ff */
[C-C-:B----4-:R-:W-:Y:S01]  /*60d0*/  IMAD.X R39, R37.reuse, 0x1, R57.reuse, P5 ;  /* 0x0000000125277824 */ /* 0x150fe200028e0639 */
[----:B-1----:R-:W-:Y:S04]  /*60e0*/  IADD3 R46, P5, R44, R58, RZ ;  /* 0x0000003a2c2e7210 */ /* 0x002fe80007fbe0ff */
[----:B------:R1:W-:Y:S01]  /*60f0*/  LDGSTS.E.BYPASS.LTC128B.128 [R54], [R38.64], !P4 ;  /* 0x0000000026367fae */ /* 0x0003e2000e101d4c */
[----:B-----5:R-:W-:Y:S01]  /*6100*/  IADD3 R36, P2, R36, R56, RZ ;  /* 0x0000003824247210 */ /* 0x020fe20007f5e0ff */
[----:B------:R-:W-:Y:S04]  /*6110*/  IMAD.X R47, R40, 0x1, R57, P5 ;  /* 0x00000001282f7824 */ /* 0x000fe800028e0639 */
[----:B--2---:R-:W-:Y:S01]  /*6120*/  IMAD.X R37, R37, 0x1, R55, P2 ;  /* 0x0000000125257824 */ /* 0x004fe200010e0637 */
[C---:B------:R-:W-:Y:S02]  /*6130*/  IADD3 R42, P2, R52.reuse, R58, RZ ;  /* 0x0000003a342a7210 */ /* 0x040fe40007f5e0ff */
[-C--:B------:R-:W-:Y:S02]  /*6140*/  IADD3 R52, P6, R52, R56.reuse, RZ ;  /* 0x0000003834347210 */ /* 0x080fe40007fde0ff */
[----:B------:R1:W-:Y:S01]  /*6150*/  LDGSTS.E.BYPASS.LTC128B.128 [R54+0x2000], [R36.64], !P3 ;  /* 0x0200000024367fae */ /* 0x0003e2000d901d4c */
[C---:B------:R-:W-:Y:S01]  /*6160*/  IMAD.X R43, R3.reuse, 0x1, R57, P2 ;  /* 0x00000001032b7824 */ /* 0x040fe200010e0639 */
[----:B------:R-:W-:Y:S01]  /*6170*/  IADD3 R44, P2, R44, R56, RZ ;  /* 0x000000382c2c7210 */ /* 0x000fe20007f5e0ff */
[--C-:B------:R-:W-:Y:S03]  /*6180*/  IMAD.X R53, R3, 0x1, R55.reuse, P6 ;  /* 0x0000000103357824 */ /* 0x100fe600030e0637 */
[----:B------:R2:W-:Y:S01]  /*6190*/  LDGSTS.E.BYPASS.LTC128B.128 [R54+0x800], [R42.64], !P4 ;  /* 0x008000002a367fae */ /* 0x0005e2000e101d4c */
[----:B------:R-:W-:Y:S05]  /*61a0*/  IMAD.X R45, R40, 0x1, R55, P2 ;  /* 0x00000001282d7824 */ /* 0x000fea00010e0637 */
[----:B------:R3:W-:Y:S06]  /*61b0*/  LDGSTS.E.BYPASS.LTC128B.128 [R54+0x2800], [R52.64], !P3 ;  /* 0x0280000034367fae */ /* 0x0007ec000d901d4c */
[----:B------:R4:W-:Y:S06]  /*61c0*/  LDGSTS.E.BYPASS.LTC128B.128 [R54+0x1000], [R46.64], !P4 ;  /* 0x010000002e367fae */ /* 0x0009ec000e101d4c */
[----:B------:R4:W-:Y:S01]  /*61d0*/  LDGSTS.E.BYPASS.LTC128B.128 [R54+0x3000], [R44.64], !P3 ;  /* 0x030000002c367fae */ /* 0x0009e2000d901d4c */
[-C--:B-1----:R-:W-:Y:S08]  /*61e0*/  HMMA.16816.F32.BF16 R36, R64, R48.reuse, RZ ;  /* 0x000000304024723c */ /* 0x082ff000000418ff */
[C---:B--2---:R-:W-:Y:S07]  /*61f0*/  HMMA.16816.F32.BF16 R40, R60.reuse, R48, RZ ;  /* 0x000000303c28723c */ /* 0x044fee00000418ff */
[----:B------:R-:W-:Y:S05]  /*6200*/  IADD3 R48, P2, R2, R58, RZ ;  /* 0x0000003a02307210 */ /* 0x000fea0007f5e0ff */
[----:B------:R-:W-:Y:S01]  /*6210*/  IMAD.X R49, R0, 0x1, R57, P2 ;  /* 0x0000000100317824 */ /* 0x000fe200010e0639 */
[----:B------:R-:W-:Y:S01]  /*6220*/  IADD3 R2, P2, R2, R56, RZ ;  /* 0x0000003802027210 */ /* 0x000fe20007f5e0ff */
[-C--:B----4-:R-:W-:Y:S03]  /*6230*/  HMMA.16816.F32.BF16 R44, R60, R50.reuse, RZ ;  /* 0x000000323c2c723c */ /* 0x090fe600000418ff */
[----:B------:R1:W-:Y:S01]  /*6240*/  LDGSTS.E.BYPASS.LTC128B.128 [R54+0x1800], [R48.64], !P4 ;  /* 0x0180000030367fae */ /* 0x0003e2000e101d4c */
[----:B------:R-:W-:Y:S01]  /*6250*/  IMAD.X R3, R0, 0x1, R55, P2 ;  /* 0x0000000100037824 */ /* 0x000fe200010e0637 */
[----:B------:R-:W-:Y:S04]  /*6260*/  PLOP3.LUT P2, PT, PT, PT, UP0, 0x80, 0x0 ;  /* 0x000000000000781c */ /* 0x000fe80003f4f008 */
[----:B------:R3:W-:Y:S06]  /*6270*/  LDGSTS.E.BYPASS.LTC128B.128 [R54+0x3800], [R2.64], !P3 ;  /* 0x0380000002367fae */ /* 0x0007ec000d901d4c */
[----:B------:R-:W0:Y:S01]  /*6280*/  LDGDEPBAR ;  /* 0x00000000000079af */ /* 0x000e220000000000 */
[C---:B-1----:R-:W-:Y:S08]  /*6290*/  HMMA.16816.F32.BF16 R48, R64.reuse, R50, RZ ;  /* 0x000000324030723c */ /* 0x042ff000000418ff */
[-C--:B---3--:R-:W-:Y:S08]  /*62a0*/  HMMA.16816.F32.BF16 R52, R64, R204.reuse, RZ ;  /* 0x000000cc4034723c */ /* 0x088ff000000418ff */
        /* <DEDUP_REMOVED lines=45> */
[----:B------:R-:W3:Y:S06]  /*6580*/  LDSM.16.M88.4 R204, [R234+0x800] ;  /* 0x00080000eacc783b */ /* 0x000eec0000000200 */
[----:B------:R-:W4:Y:S01]  /*6590*/  LDSM.16.M88.4 R224, [R234+0x1800] ;  /* 0x00180000eae0783b */ /* 0x000f220000000200 */
[-C--:B-1----:R-:W-:Y:S08]  /*65a0*/  HMMA.16816.F32.BF16 R4, R208, R212.reuse, R4 ;  /* 0x000000d4d004723c */ /* 0x082ff00000041804 */
        /* <DEDUP_REMOVED lines=14> */
[-C--:B----4-:R-:W-:Y:S08]  /*6690*/  HMMA.16816.F32.BF16 R52, R208, R224.reuse, R52 ;  /* 0x000000e0d034723c */ /* 0x090ff00000041834 */
        /* <DEDUP_REMOVED lines=24> */
[----:B------:R-:W-:Y:S07]  /*6820*/  LDSM.16.M88.4 R220, [R203] ;  /* 0x00000000cbdc783b */ /* 0x000fee0000000200 */
[----:B------:R-:W-:Y:S01]  /*6830*/  HMMA.16816.F32.BF16 R64, R204, R226, R64 ;  /* 0x000000e2cc40723c */ /* 0x000fe20000041840 */
[----:B------:R-:W3:Y:S06]  /*6840*/  LDSM.16.M88.4 R204, [R232] ;  /* 0x00000000e8cc783b */ /* 0x000eec0000000200 */
[----:B------:R-:W4:Y:S01]  /*6850*/  LDSM.16.M88.4 R224, [R202] ;  /* 0x00000000cae0783b */ /* 0x000f220000000200 */
        /* <DEDUP_REMOVED lines=44> */
[-C--:B-1----:R-:W-:Y:S01]  /*6b20*/  HMMA.16816.F32.BF16 R4, R208, R212.reuse, R4 ;  /* 0x000000d4d004723c */ /* 0x082fe20000041804 */
[----:B------:R-:W-:Y:S04]  /*6b30*/  DEPBAR.LE SB0, 0x0 ;  /* 0x000080000000791a */ /* 0x000fe80000000000 */
[----:B------:R-:W-:Y:S03]  /*6b40*/  BAR.SYNC.DEFER_BLOCKING 0x0 ;  /* 0x0000000000007b1d */ /* 0x000fe60000010000 */
[C---:B--2---:R-:W-:Y:S08]  /*6b50*/  HMMA.16816.F32.BF16 R8, R216.reuse, R212, R8 ;  /* 0x000000d4d808723c */ /* 0x044ff00000041808 */
        /* <DEDUP_REMOVED lines=10> */
[-C--:B----4-:R-:W-:Y:S08]  /*6c00*/  HMMA.16816.F32.BF16 R52, R208, R224.reuse, R52 ;  /* 0x000000e0d034723c */ /* 0x090ff00000041834 */
[C---:B------:R-:W-:Y:S08]  /*6c10*/  HMMA.16816.F32.BF16 R56, R216.reuse, R224, R56 ;  /* 0x000000e0d838723c */ /* 0x040ff00000041838 */
[-C--:B------:R-:W-:Y:S08]  /*6c20*/  HMMA.16816.F32.BF16 R60, R216, R226.reuse, R60 ;  /* 0x000000e2d83c723c */ /* 0x080ff0000004183c */
[----:B------:R-:W-:Y:S01]  /*6c30*/  HMMA.16816.F32.BF16 R64, R208, R226, R64 ;  /* 0x000000e2d040723c */ /* 0x000fe20000041840 */
[----:B------:R-:W-:-:S07]  /*6c40*/  @P2 BRA `(.L_x_1939) ;  /* 0xffffed5000002947 */ /* 0x000fce000383ffff */
.L_x_1938:
[----:B------:R-:W-:Y:S01]  /*6c50*/  FMNMX.FTZ R201, R8, R198, !PT ;  /* 0x000000c608c97209 */ /* 0x000fe20007810000 */
[----:B------:R-:W0:Y:S01]  /*6c60*/  LDGDEPBAR ;  /* 0x00000000000079af */ /* 0x000e220000000000 */
[----:B--2---:R-:W-:Y:S01]  /*6c70*/  FMNMX.FTZ R205, R4, R199, !PT ;  /* 0x000000c704cd7209 */ /* 0x004fe20007810000 */
[----:B------:R-:W-:Y:S01]  /*6c80*/  UISETP.GT.AND UP0, UPT, UR6, UR7, UPT ;  /* 0x000000070600728c */ /* 0x000fe2000bf04270 */
[----:B------:R-:W-:Y:S01]  /*6c90*/  FMNMX.FTZ R201, R9, R201, !PT ;  /* 0x000000c909c97209 */ /* 0x000fe20007810000 */
[----:B------:R-:W-:Y:S01]  /*6ca0*/  UIADD3 UR6, UR6, -0x1, URZ ;  /* 0xffffffff06067890 */ /* 0x000fe2000fffe03f */
        /* <DEDUP_REMOVED lines=30> */
[----:B------:R-:W1:Y:S01]  /*6e90*/  SHFL.BFLY PT, R2, R201, 0x2, 0x1f ;  /* 0x0c401f00c9027f89 */ /* 0x000e6200000e0000 */
        /* <DEDUP_REMOVED lines=31> */
[----:B------:R-:W2:Y:S01]  /*7090*/  SHFL.BFLY PT, R196, R205, 0x2, 0x1f ;  /* 0x0c401f00cdc47f89 */ /* 0x000ea200000e0000 */
[----:B------:R-:W-:Y:S02]  /*70a0*/  PLOP3.LUT P2, PT, PT, PT, UP0, 0x80, 0x0 ;  /* 0x000000000000781c */ /* 0x000fe40003f4f008 */
[----:B------:R-:W-:Y:S02]  /*70b0*/  FMNMX.FTZ R0, R62, R0, !PT ;  /* 0x000000003e007209 */ /* 0x000fe40007810000 */
[----:B-1----:R-:W-:Y:S02]  /*70c0*/  FMNMX.FTZ R2, R201, R2, !PT ;  /* 0x00000002c9027209 */ /* 0x002fe40007810000 */
[----:B------:R-:W-:Y:S01]  /*70d0*/  FMNMX.FTZ R0, R63, R0, !PT ;  /* 0x000000003f007209 */ /* 0x000fe20007810000 */
[----:B------:R-:W1:Y:S02]  /*70e0*/  SHFL.BFLY PT, R3, R204, 0x2, 0x1f ;  /* 0x0c401f00cc037f89 */ /* 0x000e6400000e0000 */
[C---:B------:R-:W-:Y:S02]  /*70f0*/  FMUL.FTZ R206, R2.reuse, c[0x0][0x2d0] ;  /* 0x0000b40002ce7a20 */ /* 0x040fe40000410000 */
[----:B------:R-:W-:Y:S02]  /*7100*/  FADD.FTZ R198, -R2, R198 ;  /* 0x000000c602c67221 */ /* 0x000fe40000010100 */
[--C-:B------:R-:W-:Y:S02]  /*7110*/  FFMA.FTZ R229, R8, c[0x0][0x2d0], -R206.reuse ;  /* 0x0000b40008e57a23 */ /* 0x100fe400000108ce */
[----:B------:R-:W3:Y:S01]  /*7120*/  SHFL.BFLY PT, R201, R0, 0x2, 0x1f ;  /* 0x0c401f0000c97f89 */ /* 0x000ee200000e0000 */
[--C-:B------:R-:W-:Y:S02]  /*7130*/  FFMA.FTZ R226, R9, c[0x0][0x2d0], -R206.reuse ;  /* 0x0000b40009e27a23 */ /* 0x100fe400000108ce */
[--C-:B------:R-:W-:Y:S01]  /*7140*/  FFMA.FTZ R212, R12, c[0x0][0x2d0], -R206.reuse ;  /* 0x0000b4000cd47a23 */ /* 0x100fe200000108ce */
[----:B------:R-:W-:Y:S01]  /*7150*/  MUFU.EX2 R229, R229 ;  /* 0x000000e500e57308 */ /* 0x000fe20000000800 */
[----:B------:R-:W-:Y:S02]  /*7160*/  FFMA.FTZ R213, R13, c[0x0][0x2d0], -R206 ;  /* 0x0000b4000dd57a23 */ /* 0x000fe400000108ce */
[----:B------:R-:W-:Y:S01]  /*7170*/  FMUL.FTZ R198, R198, c[0x0][0x2d0] ;  /* 0x0000b400c6c67a20 */ /* 0x000fe20000410000 */
[----:B--2---:R-:W-:Y:S05]  /*7180*/  FMNMX.FTZ R205, R205, R196, !PT ;  /* 0x000000c4cdcd7209 */ /* 0x004fea0007810000 */
[----:B------:R-:W2:Y:S01]  /*7190*/  SHFL.BFLY PT, R196, R205, 0x1, 0x1f ;  /* 0x0c201f00cdc47f89 */ /* 0x000ea200000e0000 */
[----:B------:R-:W4:Y:S01]  /*71a0*/  MUFU.EX2 R198, R198 ;  /* 0x000000c600c67308 */ /* 0x000f220000000800 */
[----:B-1----:R-:W-:Y:S06]  /*71b0*/  FMNMX.FTZ R204, R204, R3, !PT ;  /* 0x00000003cccc7209 */ /* 0x002fec0007810000 */
[----:B------:R-:W1:Y:S01]  /*71c0*/  SHFL.BFLY PT, R3, R204, 0x1, 0x1f ;  /* 0x0c201f00cc037f89 */ /* 0x000e6200000e0000 */
[----:B---3--:R-:W-:Y:S02]  /*71d0*/  FMNMX.FTZ R201, R0, R201, !PT ;  /* 0x000000c900c97209 */ /* 0x008fe40007810000 */
[----:B------:R-:W3:Y:S05]  /*71e0*/  MUFU.EX2 R226, R226 ;  /* 0x000000e200e27308 */ /* 0x000eea0000000800 */
[----:B------:R-:W5:Y:S05]  /*71f0*/  SHFL.BFLY PT, R0, R201, 0x1, 0x1f ;  /* 0x0c201f00c9007f89 */ /* 0x000f6a00000e0000 */
[----:B------:R-:W-:Y:S01]  /*7200*/  MUFU.EX2 R212, R212 ;  /* 0x000000d400d47308 */ /* 0x000fe20000000800 */
[----:B--2---:R-:W-:Y:S01]  /*7210*/  FMNMX.FTZ R196, R205, R196, !PT ;  /* 0x000000c4cdc47209 */ /* 0x004fe20007810000 */
[C---:B----4-:R-:W-:Y:S02]  /*7220*/  FMUL.FTZ R8, R198.reuse, R188 ;  /* 0x000000bcc6087220 */ /* 0x050fe40000410000 */
[----:B------:R-:W-:Y:S02]  /*7230*/  FMUL.FTZ R9, R198, R189 ;  /* 0x000000bdc6097220 */ /* 0x000fe40000410000 */
[C---:B------:R-:W-:Y:S02]  /*7240*/  FADD.FTZ R199, -R196.reuse, R199 ;  /* 0x000000c7c4c77221 */ /* 0x040fe40000010100 */
[----:B------:R-:W-:Y:S01]  /*7250*/  FMUL.FTZ R216, R196, c[0x0][0x2d0] ;  /* 0x0000b400c4d87a20 */ /* 0x000fe20000410000 */
[----:B-1----:R-:W-:Y:S01]  /*7260*/  FMNMX.FTZ R3, R204, R3, !PT ;  /* 0x00000003cc037209 */ /* 0x002fe20007810000 */
[----:B------:R-:W-:Y:S01]  /*7270*/  FMUL.FTZ R199, R199, c[0x0][0x2d0] ;  /* 0x0000b400c7c77a20 */ /* 0x000fe20000410000 */
[----:B------:R-:W1:Y:S01]  /*7280*/  LDSM.16.MT88.4 R204, [R246+0x100] ;  /* 0x00010000f6cc783b */ /* 0x000e620000004200 */
[----:B------:R-:W-:Y:S01]  /*7290*/  FFMA.FTZ R208, R16, c[0x0][0x2d0], -R216 ;  /* 0x0000b40010d07a23 */ /* 0x000fe200000108d8 */
[----:B------:R-:W-:Y:S01]  /*72a0*/  MUFU.EX2 R213, R213 ;  /* 0x000000d500d57308 */ /* 0x000fe20000000800 */
[C---:B------:R-:W-:Y:S01]  /*72b0*/  FADD.FTZ R200, -R3.reuse, R200 ;  /* 0x000000c803c87221 */ /* 0x040fe20000010100 */
[----:B---3--:R-:W-:Y:S01]  /*72c0*/  F2FP.BF16.PACK_AB R188, R226, R229 ;  /* 0x000000e5e2bc723e */ /* 0x008fe200000010ff */
[----:B------:R-:W-:Y:S01]  /*72d0*/  FMUL.FTZ R218, R3, c[0x0][0x2d0] ;  /* 0x0000b40003da7a20 */ /* 0x000fe20000410000 */
[----:B-----5:R-:W-:Y:S01]  /*72e0*/  FMNMX.FTZ R0, R0, R201, !PT ;  /* 0x000000c900007209 */ /* 0x020fe20007810000 */
[----:B------:R-:W-:Y:S02]  /*72f0*/  FMUL.FTZ R200, R200, c[0x0][0x2d0] ;  /* 0x0000b400c8c87a20 */ /* 0x000fe40000410000 */
[----:B------:R-:W-:Y:S02]  /*7300*/  FFMA.FTZ R209, R17, c[0x0][0x2d0], -R216 ;  /* 0x0000b40011d17a23 */ /* 0x000fe400000108d8 */
[--C-:B------:R-:W-:Y:S01]  /*7310*/  FFMA.FTZ R210, R18, c[0x0][0x2d0], -R218.reuse ;  /* 0x0000b40012d27a23 */ /* 0x100fe200000108da */
[----:B------:R-:W2:Y:S01]  /*7320*/  MUFU.EX2 R199, R199 ;  /* 0x000000c700c77308 */ /* 0x000ea20000000800 */
[----:B------:R-:W-:Y:S02]  /*7330*/  FFMA.FTZ R211, R19, c[0x0][0x2d0], -R218 ;  /* 0x0000b40013d37a23 */ /* 0x000fe400000108da */
[--C-:B------:R-:W-:Y:S02]  /*7340*/  FFMA.FTZ R224, R4, c[0x0][0x2d0], -R216.reuse ;  /* 0x0000b40004e07a23 */ /* 0x100fe400000108d8 */
[----:B------:R-:W-:Y:S02]  /*7350*/  FFMA.FTZ R225, R5, c[0x0][0x2d0], -R216 ;  /* 0x0000b40005e17a23 */ /* 0x000fe400000108d8 */
[--C-:B------:R-:W-:Y:S02]  /*7360*/  FFMA.FTZ R227, R6, c[0x0][0x2d0], -R218.reuse ;  /* 0x0000b40006e37a23 */ /* 0x100fe400000108da */
[----:B------:R-:W-:Y:S01]  /*7370*/  FFMA.FTZ R223, R7, c[0x0][0x2d0], -R218 ;  /* 0x0000b40007df7a23 */ /* 0x000fe200000108da */
[----:B------:R-:W3:Y:S01]  /*7380*/  MUFU.EX2 R200, R200 ;  /* 0x000000c800c87308 */ /* 0x000ee20000000800 */
[C---:B------:R-:W-:Y:S02]  /*7390*/  FMUL.FTZ R231, R0.reuse, c[0x0][0x2d0] ;  /* 0x0000b40000e77a20 */ /* 0x040fe40000410000 */
[----:B------:R-:W-:Y:S02]  /*73a0*/  FADD.FTZ R197, -R0, R197 ;  /* 0x000000c500c57221 */ /* 0x000fe40000010100 */
[--C-:B------:R-:W-:Y:S02]  /*73b0*/  FFMA.FTZ R230, R10, c[0x0][0x2d0], -R231.reuse ;  /* 0x0000b4000ae67a23 */ /* 0x100fe400000108e7 */
[----:B------:R-:W-:Y:S02]  /*73c0*/  FMUL.FTZ R197, R197, c[0x0][0x2d0] ;  /* 0x0000b400c5c57a20 */ /* 0x000fe40000410000 */
[--C-:B------:R-:W-:Y:S01]  /*73d0*/  FFMA.FTZ R228, R11, c[0x0][0x2d0], -R231.reuse ;  /* 0x0000b4000be47a23 */ /* 0x100fe200000108e7 */
[----:B------:R-:W-:Y:S01]  /*73e0*/  MUFU.EX2 R225, R225 ;  /* 0x000000e100e17308 */ /* 0x000fe20000000800 */
[--C-:B------:R-:W-:Y:S02]  /*73f0*/  FFMA.FTZ R214, R14, c[0x0][0x2d0], -R231.reuse ;  /* 0x0000b4000ed67a23 */ /* 0x100fe400000108e7 */
[--C-:B------:R-:W-:Y:S02]  /*7400*/  FFMA.FTZ R201, R15, c[0x0][0x2d0], -R231.reuse ;  /* 0x0000b4000fc97a23 */ /* 0x100fe400000108e7 */
[C---:B--2---:R-:W-:Y:S02]  /*7410*/  FMUL.FTZ R16, R199.reuse, R180 ;  /* 0x000000b4c7107220 */ /* 0x044fe40000410000 */
[C---:B------:R-:W-:Y:S02]  /*7420*/  FMUL.FTZ R17, R199.reuse, R181 ;  /* 0x000000b5c7117220 */ /* 0x040fe40000410000 */
[C---:B------:R-:W-:Y:S01]  /*7430*/  FMUL.FTZ R4, R199.reuse, R192 ;  /* 0x000000c0c7047220 */ /* 0x040fe20000410000 */
[----:B------:R-:W-:Y:S01]  /*7440*/  MUFU.EX2 R223, R223 ;  /* 0x000000df00df7308 */ /* 0x000fe20000000800 */
[C---:B------:R-:W-:Y:S02]  /*7450*/  FMUL.FTZ R5, R199.reuse, R193 ;  /* 0x000000c1c7057220 */ /* 0x040fe40000410000 */
[----:B------:R-:W-:Y:S02]  /*7460*/  FMUL.FTZ R12, R198, R184 ;  /* 0x000000b8c60c7220 */ /* 0x000fe40000410000 */
[C---:B---3--:R-:W-:Y:S02]  /*7470*/  FMUL.FTZ R18, R200.reuse, R182 ;  /* 0x000000b6c8127220 */ /* 0x048fe40000410000 */
[C---:B------:R-:W-:Y:S02]  /*7480*/  FMUL.FTZ R19, R200.reuse, R183 ;  /* 0x000000b7c8137220 */ /* 0x040fe40000410000 */
[----:B------:R-:W2:Y:S01]  /*7490*/  LDSM.16.MT88.4 R180, [R240+0x100] ;  /* 0x00010000f0b4783b */ /* 0x000ea20000004200 */
[----:B------:R-:W3:Y:S01]  /*74a0*/  MUFU.EX2 R224, R224 ;  /* 0x000000e000e07308 */ /* 0x000ee20000000800 */
[C---:B------:R-:W-:Y:S02]  /*74b0*/  FMUL.FTZ R6, R200.reuse, R194 ;  /* 0x000000c2c8067220 */ /* 0x040fe40000410000 */
[----:B------:R-:W-:Y:S02]  /*74c0*/  FMUL.FTZ R7, R200, R195 ;  /* 0x000000c3c8077220 */ /* 0x000fe40000410000 */
[----:B------:R-:W-:Y:S02]  /*74d0*/  FMUL.FTZ R13, R198, R185 ;  /* 0x000000b9c60d7220 */ /* 0x000fe40000410000 */
[C---:B------:R-:W-:Y:S02]  /*74e0*/  FMUL.FTZ R68, R199.reuse, R68 ;  /* 0x00000044c7447220 */ /* 0x040fe40000410000 */
[C---:B------:R-:W-:Y:S01]  /*74f0*/  FMUL.FTZ R69, R199.reuse, R69 ;  /* 0x00000045c7457220 */ /* 0x040fe20000410000 */
[----:B------:R-:W-:Y:S01]  /*7500*/  MUFU.EX2 R208, R208 ;  /* 0x000000d000d07308 */ /* 0x000fe20000000800 */
[C---:B------:R-:W-:Y:S02]  /*7510*/  FMUL.FTZ R70, R200.reuse, R70 ;  /* 0x00000046c8467220 */ /* 0x040fe40000410000 */
[----:B------:R-:W-:Y:S02]  /*7520*/  FMUL.FTZ R71, R200, R71 ;  /* 0x00000047c8477220 */ /* 0x000fe40000410000 */
[C---:B------:R-:W-:Y:S02]  /*7530*/  FMUL.FTZ R72, R198.reuse, R72 ;  /* 0x00000048c6487220 */ /* 0x040fe40000410000 */
[C---:B------:R-:W-:Y:S02]  /*7540*/  FMUL.FTZ R73, R198.reuse, R73 ;  /* 0x00000049c6497220 */ /* 0x040fe40000410000 */
[C---:B------:R-:W-:Y:S01]  /*7550*/  FMUL.FTZ R76, R198.reuse, R76 ;  /* 0x0000004cc64c7220 */ /* 0x040fe20000410000 */
[----:B------:R-:W4:Y:S01]  /*7560*/  MUFU.EX2 R209, R209 ;  /* 0x000000d100d17308 */ /* 0x000f220000000800 */
[----:B------:R-:W-:Y:S02]  /*7570*/  FMUL.FTZ R77, R198, R77 ;  /* 0x0000004dc64d7220 */ /* 0x000fe40000410000 */
[----:B------:R-:W-:Y:S01]  /*7580*/  FMUL.FTZ R80, R199, R80 ;  /* 0x00000050c7507220 */ /* 0x000fe20000410000 */
[----:B---3--:R-:W-:Y:S01]  /*7590*/  F2FP.BF16.PACK_AB R192, R225, R224 ;  /* 0x000000e0e1c0723e */ /* 0x008fe200000010ff */
[C---:B------:R-:W-:Y:S02]  /*75a0*/  FMUL.FTZ R81, R199.reuse, R81 ;  /* 0x00000051c7517220 */ /* 0x040fe40000410000 */
[C---:B------:R-:W-:Y:S02]  /*75b0*/  FMUL.FTZ R82, R200.reuse, R82 ;  /* 0x00000052c8527220 */ /* 0x040fe40000410000 */
[C---:B------:R-:W-:Y:S01]  /*75c0*/  FMUL.FTZ R83, R200.reuse, R83 ;  /* 0x00000053c8537220 */ /* 0x040fe20000410000 */
[----:B------:R-:W3:Y:S01]  /*75d0*/  MUFU.EX2 R227, R227 ;  /* 0x000000e300e37308 */ /* 0x000ee20000000800 */
[C---:B------:R-:W-:Y:S02]  /*75e0*/  FMUL.FTZ R84, R199.reuse, R84 ;  /* 0x00000054c7547220 */ /* 0x040fe40000410000 */
[----:B------:R-:W-:Y:S02]  /*75f0*/  FMUL.FTZ R85, R199, R85 ;  /* 0x00000055c7557220 */ /* 0x000fe40000410000 */
[C---:B------:R-:W-:Y:S02]  /*7600*/  FMUL.FTZ R86, R200.reuse, R86 ;  /* 0x00000056c8567220 */ /* 0x040fe40000410000 */
[----:B------:R-:W-:Y:S02]  /*7610*/  FMUL.FTZ R87, R200, R87 ;  /* 0x00000057c8577220 */ /* 0x000fe40000410000 */
[C---:B------:R-:W-:Y:S01]  /*7620*/  FMUL.FTZ R88, R198.reuse, R88 ;  /* 0x00000058c6587220 */ /* 0x040fe20000410000 */
[----:B------:R-:W-:Y:S01]  /*7630*/  MUFU.EX2 R210, R210 ;  /* 0x000000d200d27308 */ /* 0x000fe20000000800 */
[C---:B------:R-:W-:Y:S02]  /*7640*/  FMUL.FTZ R89, R198.reuse, R89 ;  /* 0x00000059c6597220 */ /* 0x040fe40000410000 */
[C---:B------:R-:W-:Y:S01]  /*7650*/  FMUL.FTZ R92, R198.reuse, R92 ;  /* 0x0000005cc65c7220 */ /* 0x040fe20000410000 */
[----:B----4-:R-:W-:Y:S01]  /*7660*/  F2FP.BF16.PACK_AB R194, R209, R208 ;  /* 0x000000d0d1c2723e */ /* 0x010fe200000010ff */
[----:B------:R-:W-:Y:S02]  /*7670*/  FMUL.FTZ R93, R198, R93 ;  /* 0x0000005dc65d7220 */ /* 0x000fe40000410000 */
[C---:B------:R-:W-:Y:S02]  /*7680*/  FMUL.FTZ R96, R199.reuse, R96 ;  /* 0x00000060c7607220 */ /* 0x040fe40000410000 */
[----:B------:R-:W-:Y:S01]  /*7690*/  FMUL.FTZ R97, R199, R97 ;  /* 0x00000061c7617220 */ /* 0x000fe20000410000 */
[----:B------:R-:W4:Y:S01]  /*76a0*/  MUFU.EX2 R211, R211 ;  /* 0x000000d300d37308 */ /* 0x000f220000000800 */
[C---:B------:R-:W-:Y:S02]  /*76b0*/  FMUL.FTZ R98, R200.reuse, R98 ;  /* 0x00000062c8627220 */ /* 0x040fe40000410000 */
[C---:B------:R-:W-:Y:S01]  /*76c0*/  FMUL.FTZ R99, R200.reuse, R99 ;  /* 0x00000063c8637220 */ /* 0x040fe20000410000 */
[----:B---3--:R-:W-:Y:S01]  /*76d0*/  F2FP.BF16.PACK_AB R193, R223, R227 ;  /* 0x000000e3dfc1723e */ /* 0x008fe200000010ff */
[C---:B------:R-:W-:Y:S02]  /*76e0*/  FMUL.FTZ R100, R199.reuse, R100 ;  /* 0x00000064c7647220 */ /* 0x040fe40000410000 */
[C---:B------:R-:W-:Y:S02]  /*76f0*/  FMUL.FTZ R101, R199.reuse, R101 ;  /* 0x00000065c7657220 */ /* 0x040fe40000410000 */
[C---:B------:R-:W-:Y:S01]  /*7700*/  FMUL.FTZ R102, R200.reuse, R102 ;  /* 0x00000066c8667220 */ /* 0x040fe20000410000 */
[----:B------:R-:W3:Y:S01]  /*7710*/  MUFU.EX2 R197, R197 ;  /* 0x000000c500c57308 */ /* 0x000ee20000000800 */
[----:B------:R-:W-:Y:S02]  /*7720*/  FMUL.FTZ R103, R200, R103 ;  /* 0x00000067c8677220 */ /* 0x000fe40000410000 */
[C---:B------:R-:W-:Y:S02]  /*7730*/  FMUL.FTZ R104, R198.reuse, R104 ;  /* 0x00000068c6687220 */ /* 0x040fe40000410000 */
[C---:B------:R-:W-:Y:S02]  /*7740*/  FMUL.FTZ R105, R198.reuse, R105 ;  /* 0x00000069c6697220 */ /* 0x040fe40000410000 */
[C---:B------:R-:W-:Y:S02]  /*7750*/  FMUL.FTZ R108, R198.reuse, R108 ;  /* 0x0000006cc66c7220 */ /* 0x040fe40000410000 */
[----:B------:R-:W-:Y:S01]  /*7760*/  FMUL.FTZ R109, R198, R109 ;  /* 0x0000006dc66d7220 */ /* 0x000fe20000410000 */
[----:B------:R-:W-:Y:S01]  /*7770*/  MUFU.EX2 R230, R230 ;  /* 0x000000e600e67308 */ /* 0x000fe20000000800 */
[C---:B------:R-:W-:Y:S02]  /*7780*/  FMUL.FTZ R112, R199.reuse, R112 ;  /* 0x00000070c7707220 */ /* 0x040fe40000410000 */
[----:B------:R-:W-:Y:S01]  /*7790*/  FMUL.FTZ R113, R199, R113 ;  /* 0x00000071c7717220 */ /* 0x000fe20000410000 */
[----:B----4-:R-:W-:Y:S01]  /*77a0*/  F2FP.BF16.PACK_AB R195, R211, R210 ;  /* 0x000000d2d3c3723e */ /* 0x010fe200000010ff */
[C---:B------:R-:W-:Y:S02]  /*77b0*/  FMUL.FTZ R114, R200.reuse, R114 ;  /* 0x00000072c8727220 */ /* 0x040fe40000410000 */
[----:B------:R-:W-:Y:S02]  /*77c0*/  FMUL.FTZ R115, R200, R115 ;  /* 0x00000073c8737220 */ /* 0x000fe40000410000 */
[----:B------:R-:W-:Y:S01]  /*77d0*/  FMUL.FTZ R116, R199, R116 ;  /* 0x00000074c7747220 */ /* 0x000fe20000410000 */
[----:B------:R-:W4:Y:S01]  /*77e0*/  MUFU.EX2 R228, R228 ;  /* 0x000000e400e47308 */ /* 0x000f220000000800 */
[-C--:B-1----:R-:W-:Y:S05]  /*77f0*/  HMMA.16816.F32.BF16 R4, R192, R204.reuse, R4 ;  /* 0x000000ccc004723c */ /* 0x082fea0000041804 */
[----:B---3--:R-:W-:Y:S01]  /*7800*/  FMUL.FTZ R10, R197, R190 ;  /* 0x000000bec50a7220 */ /* 0x008fe20000410000 */
[----:B------:R-:W-:Y:S01]  /*7810*/  F2FP.BF16.PACK_AB R190, R213, R212 ;  /* 0x000000d4d5be723e */ /* 0x000fe200000010ff */
[C---:B------:R-:W-:Y:S02]  /*7820*/  FMUL.FTZ R11, R197.reuse, R191 ;  /* 0x000000bfc50b7220 */ /* 0x040fe40000410000 */
[----:B------:R-:W-:Y:S03]  /*7830*/  MUFU.EX2 R214, R214 ;  /* 0x000000d600d67308 */ /* 0x000fe60000000800 */
[C---:B------:R-:W-:Y:S02]  /*7840*/  FMUL.FTZ R14, R197.reuse, R186 ;  /* 0x000000bac50e7220 */ /* 0x040fe40000410000 */
[C---:B------:R-:W-:Y:S02]  /*7850*/  FMUL.FTZ R15, R197.reuse, R187 ;  /* 0x000000bbc50f7220 */ /* 0x040fe40000410000 */
[C---:B------:R-:W-:Y:S02]  /*7860*/  FMUL.FTZ R74, R197.reuse, R74 ;  /* 0x0000004ac54a7220 */ /* 0x040fe40000410000 */
[C---:B------:R-:W-:Y:S01]  /*7870*/  FMUL.FTZ R75, R197.reuse, R75 ;  /* 0x0000004bc54b7220 */ /* 0x040fe20000410000 */
[----:B------:R-:W1:Y:S01]  /*7880*/  MUFU.EX2 R201, R201 ;  /* 0x000000c900c97308 */ /* 0x000e620000000800 */
[C---:B------:R-:W-:Y:S02]  /*7890*/  FMUL.FTZ R78, R197.reuse, R78 ;  /* 0x0000004ec54e7220 */ /* 0x040fe40000410000 */
[C---:B------:R-:W-:Y:S01]  /*78a0*/  FMUL.FTZ R79, R197.reuse, R79 ;  /* 0x0000004fc54f7220 */ /* 0x040fe20000410000 */
[----:B----4-:R-:W-:Y:S01]  /*78b0*/  F2FP.BF16.PACK_AB R189, R228, R230 ;  /* 0x000000e6e4bd723e */ /* 0x010fe200000010ff */
        /* <DEDUP_REMOVED lines=9> */
[C---:B------:R-:W-:Y:S01]  /*7950*/  FMUL.FTZ R118, R200.reuse, R118 ;  /* 0x00000076c8767220 */ /* 0x040fe20000410000 */
[----:B-1----:R-:W-:Y:S01]  /*7960*/  F2FP.BF16.PACK_AB R191, R201, R214 ;  /* 0x000000d6c9bf723e */ /* 0x002fe200000010ff */
[----:B------:R-:W-:Y:S02]  /*7970*/  FMUL.FTZ R119, R200, R119 ;  /* 0x00000077c8777220 */ /* 0x000fe40000410000 */
[C---:B------:R-:W-:Y:S02]  /*7980*/  FMUL.FTZ R120, R198.reuse, R120 ;  /* 0x00000078c6787220 */ /* 0x040fe40000410000 */
[C---:B------:R-:W-:Y:S02]  /*7990*/  FMUL.FTZ R121, R198.reuse, R121 ;  /* 0x00000079c6797220 */ /* 0x040fe40000410000 */
[C---:B------:R-:W-:Y:S04]  /*79a0*/  HMMA.16816.F32.BF16 R8, R188.reuse, R204, R8 ;  /* 0x000000ccbc08723c */ /* 0x040fe80000041808 */
[C---:B------:R-:W-:Y:S02]  /*79b0*/  FMUL.FTZ R122, R197.reuse, R122 ;  /* 0x0000007ac57a7220 */ /* 0x040fe40000410000 */
[C---:B------:R-:W-:Y:S02]  /*79c0*/  FMUL.FTZ R123, R197.reuse, R123 ;  /* 0x0000007bc57b7220 */ /* 0x040fe40000410000 */
[-C--:B------:R-:W-:Y:S04]  /*79d0*/  HMMA.16816.F32.BF16 R12, R188, R206.reuse, R12 ;  /* 0x000000cebc0c723c */ /* 0x080fe8000004180c */
[C---:B------:R-:W-:Y:S02]  /*79e0*/  FMUL.FTZ R124, R198.reuse, R124 ;  /* 0x0000007cc67c7220 */ /* 0x040fe40000410000 */
[----:B------:R-:W-:Y:S02]  /*79f0*/  FMUL.FTZ R125, R198, R125 ;  /* 0x0000007dc67d7220 */ /* 0x000fe40000410000 */
[C---:B------:R-:W-:Y:S04]  /*7a00*/  HMMA.16816.F32.BF16 R16, R192.reuse, R206, R16 ;  /* 0x000000cec010723c */ /* 0x040fe80000041810 */
[C---:B------:R-:W-:Y:S02]  /*7a10*/  FMUL.FTZ R126, R197.reuse, R126 ;  /* 0x0000007ec57e7220 */ /* 0x040fe40000410000 */
[----:B------:R-:W-:Y:S02]  /*7a20*/  FMUL.FTZ R127, R197, R127 ;  /* 0x0000007fc57f7220 */ /* 0x000fe40000410000 */
[-C--:B--2---:R-:W-:Y:S04]  /*7a30*/  HMMA.16816.F32.BF16 R68, R192, R180.reuse, R68 ;  /* 0x000000b4c044723c */ /* 0x084fe80000041844 */
        /* <DEDUP_REMOVED lines=8> */
[C---:B------:R-:W-:Y:S01]  /*7ac0*/  HMMA.16816.F32.BF16 R80, R192.reuse, R182, R80 ;  /* 0x000000b6c050723c */ /* 0x040fe20000041850 */
[----:B------:R-:W1:Y:S03]  /*7ad0*/  LDSM.16.MT88.4 R180, [R239+0x100] ;  /* 0x00010000efb4783b */ /* 0x000e660000004200 */
[C---:B------:R-:W-:Y:S02]  /*7ae0*/  FMUL.FTZ R134, R200.reuse, R134 ;  /* 0x00000086c8867220 */ /* 0x040fe40000410000 */
[----:B------:R-:W-:Y:S02]  /*7af0*/  FMUL.FTZ R135, R200, R135 ;  /* 0x00000087c8877220 */ /* 0x000fe40000410000 */
[C---:B------:R-:W-:Y:S04]  /*7b00*/  FMUL.FTZ R136, R198.reuse, R136 ;  /* 0x00000088c6887220 */ /* 0x040fe80000410000 */
[C---:B------:R-:W-:Y:S02]  /*7b10*/  FMUL.FTZ R137, R198.reuse, R137 ;  /* 0x00000089c6897220 */ /* 0x040fe40000410000 */
[C---:B------:R-:W-:Y:S02]  /*7b20*/  FMUL.FTZ R138, R197.reuse, R138 ;  /* 0x0000008ac58a7220 */ /* 0x040fe40000410000 */
[C---:B------:R-:W-:Y:S02]  /*7b30*/  FMUL.FTZ R139, R197.reuse, R139 ;  /* 0x0000008bc58b7220 */ /* 0x040fe40000410000 */
[C---:B------:R-:W-:Y:S02]  /*7b40*/  FMUL.FTZ R140, R198.reuse, R140 ;  /* 0x0000008cc68c7220 */ /* 0x040fe40000410000 */
[----:B------:R-:W-:Y:S02]  /*7b50*/  FMUL.FTZ R141, R198, R141 ;  /* 0x0000008dc68d7220 */ /* 0x000fe40000410000 */
[C---:B------:R-:W-:Y:S02]  /*7b60*/  FMUL.FTZ R142, R197.reuse, R142 ;  /* 0x0000008ec58e7220 */ /* 0x040fe40000410000 */
[----:B------:R-:W-:Y:S02]  /*7b70*/  FMUL.FTZ R143, R197, R143 ;  /* 0x0000008fc58f7220 */ /* 0x000fe40000410000 */
[C---:B------:R-:W-:Y:S02]  /*7b80*/  FMUL.FTZ R144, R199.reuse, R144 ;  /* 0x00000090c7907220 */ /* 0x040fe40000410000 */
[C---:B------:R-:W-:Y:S02]  /*7b90*/  FMUL.FTZ R145, R199.reuse, R145 ;  /* 0x00000091c7917220 */ /* 0x040fe40000410000 */
[C---:B------:R-:W-:Y:S02]  /*7ba0*/  FMUL.FTZ R146, R200.reuse, R146 ;  /* 0x00000092c8927220 */ /* 0x040fe40000410000 */
[----:B------:R-:W-:Y:S02]  /*7bb0*/  FMUL.FTZ R147, R200, R147 ;  /* 0x00000093c8937220 */ /* 0x000fe40000410000 */
[--C-:B------:R-:W-:Y:S02]  /*7bc0*/  FFMA.FTZ R204, R20, c[0x0][0x2d0], -R216.reuse ;  /* 0x0000b40014cc7a23 */ /* 0x100fe400000108d8 */
[----:B------:R-:W-:Y:S02]  /*7bd0*/  FMUL.FTZ R20, R199, R176 ;  /* 0x000000b0c7147220 */ /* 0x000fe40000410000 */
[----:B------:R-:W-:Y:S02]  /*7be0*/  FFMA.FTZ R205, R21, c[0x0][0x2d0], -R216 ;  /* 0x0000b40015cd7a23 */ /* 0x000fe400000108d8 */
[----:B------:R-:W-:Y:S01]  /*7bf0*/  FMUL.FTZ R21, R199, R177 ;  /* 0x000000b1c7157220 */ /* 0x000fe20000410000 */
[-C--:B-1----:R-:W-:Y:S01]  /*7c00*/  HMMA.16816.F32.BF16 R84, R192, R180.reuse, R84 ;  /* 0x000000b4c054723c */ /* 0x082fe20000041854 */
[----:B------:R-:W-:Y:S02]  /*7c10*/  MUFU.EX2 R204, R204 ;  /* 0x000000cc00cc7308 */ /* 0x000fe40000000800 */
[--C-:B------:R-:W-:Y:S02]  /*7c20*/  FFMA.FTZ R206, R22, c[0x0][0x2d0], -R218.reuse ;  /* 0x0000b40016ce7a23 */ /* 0x100fe400000108da */
[C---:B------:R-:W-:Y:S02]  /*7c30*/  FMUL.FTZ R22, R200.reuse, R178 ;  /* 0x000000b2c8167220 */ /* 0x040fe40000410000 */
[----:B------:R-:W-:Y:S01]  /*7c40*/  FFMA.FTZ R207, R23, c[0x0][0x2d0], -R218 ;  /* 0x0000b40017cf7a23 */ /* 0x000fe200000108da */
[C---:B------:R-:W-:Y:S03]  /*7c50*/  HMMA.16816.F32.BF16 R88, R188.reuse, R180, R88 ;  /* 0x000000b4bc58723c */ /* 0x040fe60000041858 */
[----:B------:R-:W1:Y:S01]  /*7c60*/  MUFU.EX2 R205, R205 ;  /* 0x000000cd00cd7308 */ /* 0x000e620000000800 */
[C---:B------:R-:W-:Y:S02]  /*7c70*/  FMUL.FTZ R23, R200.reuse, R179 ;  /* 0x000000b3c8177220 */ /* 0x040fe40000410000 */
[----:B------:R-:W-:Y:S01]  /*7c80*/  LDSM.16.MT88.4 R176, [R238+0x2100] ;  /* 0x00210000eeb0783b */ /* 0x000fe20000004200 */
[C---:B------:R-:W-:Y:S01]  /*7c90*/  FMUL.FTZ R156, R199.reuse, R156 ;  /* 0x0000009cc79c7220 */ /* 0x040fe20000410000 */
[-C--:B------:R-:W-:Y:S04]  /*7ca0*/  HMMA.16816.F32.BF16 R92, R188, R182.reuse, R92 ;  /* 0x000000b6bc5c723c */ /* 0x080fe8000004185c */
[----:B------:R-:W-:Y:S01]  /*7cb0*/  FMUL.FTZ R157, R199, R157 ;  /* 0x0000009dc79d7220 */ /* 0x000fe20000410000 */
[----:B------:R-:W-:Y:S01]  /*7cc0*/  MUFU.EX2 R206, R206 ;  /* 0x000000ce00ce7308 */ /* 0x000fe20000000800 */
[C---:B------:R-:W-:Y:S02]  /*7cd0*/  FMUL.FTZ R158, R200.reuse, R158 ;  /* 0x0000009ec89e7220 */ /* 0x040fe40000410000 */
[C---:B------:R-:W-:Y:S01]  /*7ce0*/  HMMA.16816.F32.BF16 R96, R192.reuse, R182, R96 ;  /* 0x000000b6c060723c */ /* 0x040fe20000041860 */
[----:B------:R-:W2:Y:S03]  /*7cf0*/  LDSM.16.MT88.4 R180, [R238+0x100] ;  /* 0x00010000eeb4783b */ /* 0x000ea60000004200 */
[----:B------:R-:W-:Y:S02]  /*7d00*/  FMUL.FTZ R159, R200, R159 ;  /* 0x0000009fc89f7220 */ /* 0x000fe40000410000 */
[C---:B------:R-:W-:Y:S01]  /*7d10*/  FMUL.FTZ R148, R198.reuse, R148 ;  /* 0x00000094c6947220 */ /* 0x040fe20000410000 */
[----:B------:R-:W-:Y:S01]  /*7d20*/  MUFU.EX2 R207, R207 ;  /* 0x000000cf00cf7308 */ /* 0x000fe20000000800 */
[C---:B------:R-:W-:Y:S04]  /*7d30*/  FMUL.FTZ R149, R198.reuse, R149 ;  /* 0x00000095c6957220 */ /* 0x040fe80000410000 */
[C---:B------:R-:W-:Y:S02]  /*7d40*/  FMUL.FTZ R150, R197.reuse, R150 ;  /* 0x00000096c5967220 */ /* 0x040fe40000410000 */
[C---:B------:R-:W-:Y:S02]  /*7d50*/  FMUL.FTZ R151, R197.reuse, R151 ;  /* 0x00000097c5977220 */ /* 0x040fe40000410000 */
[C---:B------:R-:W-:Y:S02]  /*7d60*/  FMUL.FTZ R152, R198.reuse, R152 ;  /* 0x00000098c6987220 */ /* 0x040fe40000410000 */
[----:B------:R-:W-:Y:S02]  /*7d70*/  FMUL.FTZ R153, R198, R153 ;  /* 0x00000099c6997220 */ /* 0x000fe40000410000 */
[C---:B------:R-:W-:Y:S02]  /*7d80*/  FMUL.FTZ R154, R197.reuse, R154 ;  /* 0x0000009ac59a7220 */ /* 0x040fe40000410000 */
[----:B------:R-:W-:Y:S02]  /*7d90*/  FMUL.FTZ R155, R197, R155 ;  /* 0x0000009bc59b7220 */ /* 0x000fe40000410000 */
[--C-:B------:R-:W-:Y:S02]  /*7da0*/  FFMA.FTZ R215, R32, c[0x0][0x2d0], -R216.reuse ;  /* 0x0000b40020d77a23 */ /* 0x100fe400000108d8 */
[----:B------:R-:W-:Y:S02]  /*7db0*/  FFMA.FTZ R216, R33, c[0x0][0x2d0], -R216 ;  /* 0x0000b40021d87a23 */ /* 0x000fe400000108d8 */
[--C-:B------:R-:W-:Y:S02]  /*7dc0*/  FFMA.FTZ R221, R26, c[0x0][0x2d0], -R231.reuse ;  /* 0x0000b4001add7a23 */ /* 0x100fe400000108e7 */
[C---:B------:R-:W-:Y:S01]  /*7dd0*/  FMUL.FTZ R26, R200.reuse, R174 ;  /* 0x000000aec81a7220 */ /* 0x040fe20000410000 */
[----:B------:R-:W-:Y:S01]  /*7de0*/  MUFU.EX2 R215, R215 ;  /* 0x000000d700d77308 */ /* 0x000fe20000000800 */
[--C-:B------:R-:W-:Y:S02]  /*7df0*/  FFMA.FTZ R222, R27, c[0x0][0x2d0], -R231.reuse ;  /* 0x0000b4001bde7a23 */ /* 0x100fe400000108e7 */
[----:B------:R-:W-:Y:S02]  /*7e00*/  FMUL.FTZ R27, R200, R175 ;  /* 0x000000afc81b7220 */ /* 0x000fe40000410000 */
[--C-:B------:R-:W-:Y:S02]  /*7e10*/  FFMA.FTZ R217, R34, c[0x0][0x2d0], -R218.reuse ;  /* 0x0000b40022d97a23 */ /* 0x100fe400000108da */
[----:B------:R-:W-:Y:S02]  /*7e20*/  FFMA.FTZ R218, R35, c[0x0][0x2d0], -R218 ;  /* 0x0000b40023da7a23 */ /* 0x000fe400000108da */
[C---:B------:R-:W-:Y:S01]  /*7e30*/  FMUL.FTZ R35, R197.reuse, R171 ;  /* 0x000000abc5237220 */ /* 0x040fe20000410000 */
[-C--:B--2---:R-:W-:Y:S01]  /*7e40*/  HMMA.16816.F32.BF16 R100, R192, R180.reuse, R100 ;  /* 0x000000b4c064723c */ /* 0x084fe20000041864 */
[----:B------:R-:W-:Y:S02]  /*7e50*/  MUFU.EX2 R216, R216 ;  /* 0x000000d800d87308 */ /* 0x000fe40000000800 */
[----:B------:R-:W-:Y:S02]  /*7e60*/  FMUL.FTZ R34, R197, R170 ;  /* 0x000000aac5227220 */ /* 0x000fe40000410000 */
[--C-:B------:R-:W-:Y:S02]  /*7e70*/  FFMA.FTZ R170, R31, c[0x0][0x2d0], -R231.reuse ;  /* 0x0000b4001faa7a23 */ /* 0x100fe400000108e7 */
[----:B------:R-:W-:Y:S01]  /*7e80*/  FMUL.FTZ R31, R200, R163 ;  /* 0x000000a3c81f7220 */ /* 0x000fe20000410000 */
[C---:B------:R-:W-:Y:S03]  /*7e90*/  HMMA.16816.F32.BF16 R104, R188.reuse, R180, R104 ;  /* 0x000000b4bc68723c */ /* 0x040fe60000041868 */
[----:B------:R-:W-:Y:S05]  /*7ea0*/  MUFU.EX2 R217, R217 ;  /* 0x000000d900d97308 */ /* 0x000fea0000000800 */
[-C--:B------:R-:W-:Y:S05]  /*7eb0*/  HMMA.16816.F32.BF16 R108, R188, R182.reuse, R108 ;  /* 0x000000b6bc6c723c */ /* 0x080fea000004186c */
[----:B------:R-:W2:Y:S03]  /*7ec0*/  MUFU.EX2 R218, R218 ;  /* 0x000000da00da7308 */ /* 0x000ea60000000800 */
[C---:B------:R-:W-:Y:S01]  /*7ed0*/  HMMA.16816.F32.BF16 R112, R192.reuse, R182, R112 ;  /* 0x000000b6c070723c */ /* 0x040fe20000041870 */
[----:B------:R-:W3:Y:S06]  /*7ee0*/  LDSM.16.MT88.4 R180, [R246+0x2100] ;  /* 0x00210000f6b4783b */ /* 0x000eec0000004200 */
[----:B------:R-:W-:Y:S10]  /*7ef0*/  MUFU.EX2 R221, R221 ;  /* 0x000000dd00dd7308 */ /* 0x000ff40000000800 */
[----:B------:R-:W-:Y:S10]  /*7f00*/  MUFU.EX2 R222, R222 ;  /* 0x000000de00de7308 */ /* 0x000ff40000000800 */
[----:B------:R-:W-:Y:S01]  /*7f10*/  MUFU.EX2 R170, R170 ;  /* 0x000000aa00aa7308 */ /* 0x000fe20000000800 */
[-C--:B---3--:R-:W-:Y:S08]  /*7f20*/  HMMA.16816.F32.BF16 R116, R192, R180.reuse, R116 ;  /* 0x000000b4c074723c */ /* 0x088ff00000041874 */
[C---:B------:R-:W-:Y:S08]  /*7f30*/  HMMA.16816.F32.BF16 R120, R188.reuse, R180, R120 ;  /* 0x000000b4bc78723c */ /* 0x040ff00000041878 */
[-C--:B------:R-:W-:Y:S08]  /*7f40*/  HMMA.16816.F32.BF16 R124, R188, R182.reuse, R124 ;  /* 0x000000b6bc7c723c */ /* 0x080ff0000004187c */
[C---:B------:R-:W-:Y:S01]  /*7f50*/  HMMA.16816.F32.BF16 R128, R192.reuse, R182, R128 ;  /* 0x000000b6c080723c */ /* 0x040fe20000041880 */
[----:B------:R-:W3:Y:S07]  /*7f60*/  LDSM.16.MT88.4 R180, [R240+0x2100] ;  /* 0x00210000f0b4783b */ /* 0x000eee0000004200 */
[-C--:B---3--:R-:W-:Y:S08]  /*7f70*/  HMMA.16816.F32.BF16 R132, R192, R180.reuse, R132 ;  /* 0x000000b4c084723c */ /* 0x088ff00000041884 */
[C---:B------:R-:W-:Y:S08]  /*7f80*/  HMMA.16816.F32.BF16 R136, R188.reuse, R180, R136 ;  /* 0x000000b4bc88723c */ /* 0x040ff00000041888 */
[-C--:B------:R-:W-:Y:S08]  /*7f90*/  HMMA.16816.F32.BF16 R140, R188, R182.reuse, R140 ;  /* 0x000000b6bc8c723c */ /* 0x080ff0000004188c */
[C---:B------:R-:W-:Y:S01]  /*7fa0*/  HMMA.16816.F32.BF16 R144, R192.reuse, R182, R144 ;  /* 0x000000b6c090723c */ /* 0x040fe20000041890 */
[----:B------:R-:W3:Y:S07]  /*7fb0*/  LDSM.16.MT88.4 R180, [R239+0x2100] ;  /* 0x00210000efb4783b */ /* 0x000eee0000004200 */
[-C--:B---3--:R-:W-:Y:S08]  /*7fc0*/  HMMA.16816.F32.BF16 R20, R192, R180.reuse, R20 ;  /* 0x000000b4c014723c */ /* 0x088ff00000041814 */
[C---:B------:R-:W-:Y:S07]  /*7fd0*/  HMMA.16816.F32.BF16 R148, R188.reuse, R180, R148 ;  /* 0x000000b4bc94723c */ /* 0x040fee0000041894 */
[----:B------:R-:W-:Y:S01]  /*7fe0*/  FMUL.FTZ R180, R196, c[0x0][0x2d0] ;  /* 0x0000b400c4b47a20 */ /* 0x000fe20000410000 */
[-C--:B------:R-:W-:Y:S04]  /*7ff0*/  HMMA.16816.F32.BF16 R152, R188, R182.reuse, R152 ;  /* 0x000000b6bc98723c */ /* 0x080fe80000041898 */
[--C-:B------:R-:W-:Y:S02]  /*8000*/  FFMA.FTZ R187, R48, c[0x0][0x2d0], -R180.reuse ;  /* 0x0000b40030bb7a23 */ /* 0x100fe400000108b4 */
[--C-:B------:R-:W-:Y:S02]  /*8010*/  FFMA.FTZ R186, R49, c[0x0][0x2d0], -R180.reuse ;  /* 0x0000b40031ba7a23 */ /* 0x100fe400000108b4 */
[C---:B------:R-:W-:Y:S02]  /*8020*/  HMMA.16816.F32.BF16 R156, R192.reuse, R182, R156 ;  /* 0x000000b6c09c723c */ /* 0x040fe4000004189c */
[----:B------:R-:W-:Y:S02]  /*8030*/  MUFU.EX2 R187, R187 ;  /* 0x000000bb00bb7308 */ /* 0x000fe40000000800 */
[----:B------:R-:W-:Y:S02]  /*8040*/  FFMA.FTZ R33, R36, c[0x0][0x2d0], -R180 ;  /* 0x0000b40024217a23 */ /* 0x000fe400000108b4 */
[----:B------:R-:W-:Y:S02]  /*8050*/  FMUL.FTZ R36, R3, c[0x0][0x2d0] ;  /* 0x0000b40003247a20 */ /* 0x000fe40000410000 */
[----:B------:R-:W-:Y:S01]  /*8060*/  FMUL.FTZ R182, R2, c[0x0][0x2d0] ;  /* 0x0000b40002b67a20 */ /* 0x000fe20000410000 */
[----:B------:R-:W-:Y:S03]  /*8070*/  MOV R174, R33 ;  /* 0x0000002100ae7202 */ /* 0x000fe60000000f00 */
[----:B------:R-:W-:Y:S02]  /*8080*/  FFMA.FTZ R28, R28, c[0x0][0x2d0], -R182 ;  /* 0x0000b4001c1c7a23 */ /* 0x000fe400000108b6 */
[----:B------:R-:W-:Y:S01]  /*8090*/  FFMA.FTZ R171, R51, c[0x0][0x2d0], -R36 ;  /* 0x0000b40033ab7a23 */ /* 0x000fe20000010824 */
[----:B------:R-:W-:Y:S01]  /*80a0*/  MUFU.EX2 R174, R174 ;  /* 0x000000ae00ae7308 */ /* 0x000fe20000000800 */
[----:B------:R-:W-:Y:S02]  /*80b0*/  FFMA.FTZ R185, R52, c[0x0][0x2d0], -R180 ;  /* 0x0000b40034b97a23 */ /* 0x000fe400000108b4 */
[----:B------:R-:W-:Y:S02]  /*80c0*/  FFMA.FTZ R52, R50, c[0x0][0x2d0], -R36 ;  /* 0x0000b40032347a23 */ /* 0x000fe40000010824 */
[--C-:B------:R-:W-:Y:S01]  /*80d0*/  FFMA.FTZ R220, R24, c[0x0][0x2d0], -R182.reuse ;  /* 0x0000b40018dc7a23 */ /* 0x100fe200000108b6 */
[----:B------:R-:W3:Y:S01]  /*80e0*/  LDSM.16.MT88.4 R48, [R246+0x900] ;  /* 0x00090000f630783b */ /* 0x000ee20000004200 */
[----:B------:R-:W-:Y:S02]  /*80f0*/  FFMA.FTZ R219, R25, c[0x0][0x2d0], -R182 ;  /* 0x0000b40019db7a23 */ /* 0x000fe400000108b6 */
[C---:B------:R-:W-:Y:S02]  /*8100*/  FMUL.FTZ R24, R199.reuse, R172 ;  /* 0x000000acc7187220 */ /* 0x040fe40000410000 */
[----:B------:R-:W-:Y:S01]  /*8110*/  FMUL.FTZ R25, R199, R173 ;  /* 0x000000adc7197220 */ /* 0x000fe20000410000 */
[----:B------:R4:W-:Y:S01]  /*8120*/  MUFU.EX2 R172, R28 ;  /* 0x0000001c00ac7308 */ /* 0x0009e20000000800 */
[--C-:B------:R-:W-:Y:S02]  /*8130*/  FFMA.FTZ R32, R37, c[0x0][0x2d0], -R180.reuse ;  /* 0x0000b40025207a23 */ /* 0x100fe400000108b4 */
[--C-:B------:R-:W-:Y:S02]  /*8140*/  FFMA.FTZ R184, R53, c[0x0][0x2d0], -R180.reuse ;  /* 0x0000b40035b87a23 */ /* 0x100fe400000108b4 */
[--C-:B------:R-:W-:Y:S01]  /*8150*/  FFMA.FTZ R181, R64, c[0x0][0x2d0], -R180.reuse ;  /* 0x0000b40040b57a23 */ /* 0x100fe200000108b4 */
[-C--:B------:R-:W-:Y:S03]  /*8160*/  HMMA.16816.F32.BF16 R24, R192, R176.reuse, R24 ;  /* 0x000000b0c018723c */ /* 0x080fe60000041818 */
[----:B------:R-:W-:Y:S01]  /*8170*/  MOV R173, R32 ;  /* 0x0000002000ad7202 */ /* 0x000fe20000000f00 */
[C---:B------:R-:W-:Y:S01]  /*8180*/  FMUL.FTZ R32, R198.reuse, R168 ;  /* 0x000000a8c6207220 */ /* 0x040fe20000410000 */
[----:B------:R-:W-:Y:S01]  /*8190*/  MUFU.EX2 R220, R220 ;  /* 0x000000dc00dc7308 */ /* 0x000fe20000000800 */
[----:B------:R-:W-:Y:S02]  /*81a0*/  FMUL.FTZ R33, R198, R169 ;  /* 0x000000a9c6217220 */ /* 0x000fe40000410000 */
[----:B------:R-:W-:Y:S04]  /*81b0*/  FFMA.FTZ R180, R65, c[0x0][0x2d0], -R180 ;  /* 0x0000b40041b47a23 */ /* 0x000fe800000108b4 */
[--C-:B------:R-:W-:Y:S01]  /*81c0*/  FFMA.FTZ R65, R38, c[0x0][0x2d0], -R36.reuse ;  /* 0x0000b40026417a23 */ /* 0x100fe20000010824 */
[C---:B------:R-:W-:Y:S02]  /*81d0*/  HMMA.16816.F32.BF16 R32, R188.reuse, R176, R32 ;  /* 0x000000b0bc20723c */ /* 0x040fe40000041820 */
[----:B------:R-:W5:Y:S02]  /*81e0*/  MUFU.EX2 R219, R219 ;  /* 0x000000db00db7308 */ /* 0x000f640000000800 */
[----:B------:R-:W-:Y:S02]  /*81f0*/  FFMA.FTZ R38, R39, c[0x0][0x2d0], -R36 ;  /* 0x0000b40027267a23 */ /* 0x000fe40000010824 */
[----:B------:R-:W-:Y:S02]  /*8200*/  FFMA.FTZ R168, R29, c[0x0][0x2d0], -R182 ;  /* 0x0000b4001da87a23 */ /* 0x000fe400000108b6 */
[--C-:B------:R-:W-:Y:S04]  /*8210*/  FFMA.FTZ R169, R30, c[0x0][0x2d0], -R231.reuse ;  /* 0x0000b4001ea97a23 */ /* 0x100fe800000108e7 */
[--C-:B------:R-:W-:Y:S01]  /*8220*/  FFMA.FTZ R64, R54, c[0x0][0x2d0], -R36.reuse ;  /* 0x0000b40036407a23 */ /* 0x100fe20000010824 */
[----:B------:R-:W1:Y:S01]  /*8230*/  MUFU.EX2 R168, R168 ;  /* 0x000000a800a87308 */ /* 0x000e620000000800 */
[--C-:B------:R-:W-:Y:S02]  /*8240*/  FFMA.FTZ R183, R55, c[0x0][0x2d0], -R36.reuse ;  /* 0x0000b40037b77a23 */ /* 0x100fe40000010824 */
[--C-:B------:R-:W-:Y:S02]  /*8250*/  FFMA.FTZ R182, R66, c[0x0][0x2d0], -R36.reuse ;  /* 0x0000b40042b67a23 */ /* 0x100fe40000010824 */
[----:B------:R-:W-:Y:S02]  /*8260*/  FFMA.FTZ R175, R67, c[0x0][0x2d0], -R36 ;  /* 0x0000b40043af7a23 */ /* 0x000fe40000010824 */
[C---:B------:R-:W-:Y:S02]  /*8270*/  FMUL.FTZ R36, R198.reuse, R164 ;  /* 0x000000a4c6247220 */ /* 0x040fe40000410000 */
[----:B------:R-:W-:Y:S01]  /*8280*/  FMUL.FTZ R37, R198, R165 ;  /* 0x000000a5c6257220 */ /* 0x000fe20000410000 */
[----:B------:R-:W-:Y:S01]  /*8290*/  MOV R165, R38 ;  /* 0x0000002600a57202 */ /* 0x000fe20000000f00 */
[C---:B------:R-:W-:Y:S01]  /*82a0*/  FMUL.FTZ R38, R197.reuse, R166 ;  /* 0x000000a6c5267220 */ /* 0x040fe20000410000 */
[----:B------:R-:W2:Y:S01]  /*82b0*/  MUFU.EX2 R169, R169 ;  /* 0x000000a900a97308 */ /* 0x000ea20000000800 */
[----:B------:R-:W-:Y:S01]  /*82c0*/  FMUL.FTZ R39, R197, R167 ;  /* 0x000000a7c5277220 */ /* 0x000fe20000410000 */
[----:B------:R-:W-:Y:S01]  /*82d0*/  MOV R167, R52 ;  /* 0x0000003400a77202 */ /* 0x000fe20000000f00 */
[C---:B----4-:R-:W-:Y:S01]  /*82e0*/  FMUL.FTZ R28, R199.reuse, R160 ;  /* 0x000000a0c71c7220 */ /* 0x050fe20000410000 */
[----:B------:R-:W3:Y:S01]  /*82f0*/  LDSM.16.MT88.4 R52, [R240+0x900] ;  /* 0x00090000f034783b */ /* 0x000ee20000004200 */
[----:B------:R-:W-:Y:S02]  /*8300*/  FMUL.FTZ R29, R199, R161 ;  /* 0x000000a1c71d7220 */ /* 0x000fe40000410000 */
[----:B------:R-:W-:Y:S01]  /*8310*/  FMUL.FTZ R30, R200, R162 ;  /* 0x000000a2c81e7220 */ /* 0x000fe20000410000 */
[-C--:B------:R-:W-:Y:S02]  /*8320*/  HMMA.16816.F32.BF16 R36, R188, R178.reuse, R36 ;  /* 0x000000b2bc24723c */ /* 0x080fe40000041824 */
[----:B------:R-:W-:Y:S01]  /*8330*/  MUFU.EX2 R189, R173 ;  /* 0x000000ad00bd7308 */ /* 0x000fe20000000800 */
[--C-:B------:R-:W-:Y:S02]  /*8340*/  FFMA.FTZ R162, R62, c[0x0][0x2d0], -R231.reuse ;  /* 0x0000b4003ea27a23 */ /* 0x100fe400000108e7 */
[----:B------:R-:W-:Y:S02]  /*8350*/  FFMA.FTZ R160, R63, c[0x0][0x2d0], -R231 ;  /* 0x0000b4003fa07a23 */ /* 0x000fe400000108e7 */
[----:B------:R-:W-:Y:S01]  /*8360*/  FMUL.FTZ R191, R2, c[0x0][0x2d0] ;  /* 0x0000b40002bf7a20 */ /* 0x000fe20000410000 */
[----:B------:R-:W-:Y:S01]  /*8370*/  HMMA.16816.F32.BF16 R28, R192, R178, R28 ;  /* 0x000000b2c01c723c */ /* 0x000fe2000004181c */
[----:B------:R-:W4:Y:S03]  /*8380*/  LDL.LU R179, [R1+0x1c] ;  /* 0x00001c0001b37983 */ /* 0x000f260000300800 */
[--C-:B------:R-:W-:Y:S01]  /*8390*/  FFMA.FTZ R177, R40, c[0x0][0x2d0], -R191.reuse ;  /* 0x0000b40028b17a23 */ /* 0x100fe200000108bf */
[----:B-1----:R-:W-:Y:S01]  /*83a0*/  F2FP.BF16.PACK_AB R40, R205, R204 ;  /* 0x000000cccd28723e */ /* 0x002fe200000010ff */
[----:B------:R-:W-:Y:S01]  /*83b0*/  FFMA.FTZ R164, R57, c[0x0][0x2d0], -R191 ;  /* 0x0000b40039a47a23 */ /* 0x000fe200000108bf */
[----:B------:R1:W-:Y:S01]  /*83c0*/  MUFU.EX2 R173, R65 ;  /* 0x0000004100ad7308 */ /* 0x0003e20000000800 */
[----:B------:R-:W-:Y:S01]  /*83d0*/  FFMA.FTZ R57, R43, c[0x0][0x2d0], -R231 ;  /* 0x0000b4002b397a23 */ /* 0x000fe200000108e7 */
[----:B--2---:R-:W-:Y:S01]  /*83e0*/  F2FP.BF16.PACK_AB R43, R218, R217 ;  /* 0x000000d9da2b723e */ /* 0x004fe200000010ff */
[----:B------:R-:W2:Y:S02]  /*83f0*/  LDL.LU R178, [R1+0x18] ;  /* 0x0000180001b27983 */ /* 0x000ea40000300800 */
[----:B------:R-:W-:Y:S01]  /*8400*/  FFMA.FTZ R161, R61, c[0x0][0x2d0], -R191 ;  /* 0x0000b4003da17a23 */ /* 0x000fe200000108bf */
[----:B------:R-:W-:Y:S01]  /*8410*/  MOV R190, R165 ;  /* 0x000000a500be7202 */ /* 0x000fe20000000f00 */
[----:B------:R-:W-:Y:S01]  /*8420*/  FFMA.FTZ R61, R42, c[0x0][0x2d0], -R231 ;  /* 0x0000b4002a3d7a23 */ /* 0x000fe200000108e7 */
[----:B------:R-:W-:Y:S01]  /*8430*/  F2FP.BF16.PACK_AB R42, R216, R215 ;  /* 0x000000d7d82a723e */ /* 0x000fe200000010ff */
[--C-:B------:R-:W-:Y:S01]  /*8440*/  FFMA.FTZ R176, R41, c[0x0][0x2d0], -R191.reuse ;  /* 0x0000b40029b07a23 */ /* 0x100fe200000108bf */
[----:B------:R-:W-:Y:S01]  /*8450*/  F2FP.BF16.PACK_AB R41, R207, R206 ;  /* 0x000000cecf29723e */ /* 0x000fe200000010ff */
[--C-:B------:R-:W-:Y:S01]  /*8460*/  FFMA.FTZ R67, R44, c[0x0][0x2d0], -R191.reuse ;  /* 0x0000b4002c437a23 */ /* 0x100fe200000108bf */
[----:B------:R1:W-:Y:S01]  /*8470*/  MUFU.EX2 R193, R177 ;  /* 0x000000b100c17308 */ /* 0x0003e20000000800 */
[----:B------:R-:W-:Y:S01]  /*8480*/  FFMA.FTZ R66, R45, c[0x0][0x2d0], -R191 ;  /* 0x0000b4002d427a23 */ /* 0x000fe200000108bf */
[----:B-----5:R-:W-:Y:S01]  /*8490*/  F2FP.BF16.PACK_AB R44, R219, R220 ;  /* 0x000000dcdb2c723e */ /* 0x020fe200000010ff */
[----:B------:R-:W-:Y:S01]  /*84a0*/  FFMA.FTZ R165, R59, c[0x0][0x2d0], -R231 ;  /* 0x0000b4003ba57a23 */ /* 0x000fe200000108e7 */
[----:B------:R-:W-:Y:S01]  /*84b0*/  F2FP.BF16.PACK_AB R45, R222, R221 ;  /* 0x000000ddde2d723e */ /* 0x000fe200000010ff */
[-C--:B---3--:R-:W-:Y:S05]  /*84c0*/  HMMA.16816.F32.BF16 R4, R40, R48.reuse, R4 ;  /* 0x000000302804723c */ /* 0x088fea0000041804 */
[----:B------:R-:W-:Y:S01]  /*84d0*/  FFMA.FTZ R166, R56, c[0x0][0x2d0], -R191 ;  /* 0x0000b40038a67a23 */ /* 0x000fe200000108bf */
[----:B------:R-:W-:Y:S01]  /*84e0*/  MUFU.EX2 R63, R67 ;  /* 0x00000043003f7308 */ /* 0x000fe20000000800 */
[----:B------:R-:W-:Y:S01]  /*84f0*/  FFMA.FTZ R56, R46, c[0x0][0x2d0], -R231 ;  /* 0x0000b4002e387a23 */ /* 0x000fe200000108e7 */
[----:B------:R-:W-:Y:S01]  /*8500*/  F2FP.BF16.PACK_AB R46, R168, R172 ;  /* 0x000000aca82e723e */ /* 0x000fe200000010ff */
[----:B------:R-:W-:Y:S01]  /*8510*/  FFMA.FTZ R163, R60, c[0x0][0x2d0], -R191 ;  /* 0x0000b4003ca37a23 */ /* 0x000fe200000108bf */
[----:B-1----:R-:W3:Y:S02]  /*8520*/  LDL.LU R65, [R1+0x14] ;  /* 0x0000140001417983 */ /* 0x002ee40000300800 */
[--C-:B------:R-:W-:Y:S01]  /*8530*/  FFMA.FTZ R60, R47, c[0x0][0x2d0], -R231.reuse ;  /* 0x0000b4002f3c7a23 */ /* 0x100fe200000108e7 */
[----:B------:R-:W-:Y:S02]  /*8540*/  F2FP.BF16.PACK_AB R47, R170, R169 ;  /* 0x000000a9aa2f723e */ /* 0x000fe400000010ff */
[----:B------:R-:W-:Y:S01]  /*8550*/  MOV R191, R167 ;  /* 0x000000a700bf7202 */ /* 0x000fe20000000f00 */
[----:B------:R-:W-:Y:S01]  /*8560*/  FFMA.FTZ R167, R58, c[0x0][0x2d0], -R231 ;  /* 0x0000b4003aa77a23 */ /* 0x000fe200000108e7 */
[----:B------:R-:W-:Y:S01]  /*8570*/  MUFU.EX2 R194, R66 ;  /* 0x0000004200c27308 */ /* 0x000fe20000000800 */
[----:B------:R-:W5:Y:S02]  /*8580*/  LDL.LU R177, [R1+0x20] ;  /* 0x0000200001b17983 */ /* 0x000f640000300800 */
[C---:B------:R-:W-:Y:S07]  /*8590*/  HMMA.16816.F32.BF16 R8, R44.reuse, R48, R8 ;  /* 0x000000302c08723c */ /* 0x040fee0000041808 */
[----:B------:R-:W-:Y:S01]  /*85a0*/  MUFU.EX2 R62, R191 ;  /* 0x000000bf003e7308 */ /* 0x000fe20000000800 */
[-C--:B------:R-:W-:Y:S08]  /*85b0*/  HMMA.16816.F32.BF16 R12, R44, R50.reuse, R12 ;  /* 0x000000322c0c723c */ /* 0x080ff0000004180c */
[C---:B------:R-:W-:Y:S01]  /*85c0*/  HMMA.16816.F32.BF16 R16, R40.reuse, R50, R16 ;  /* 0x000000322810723c */ /* 0x040fe20000041810 */
[----:B------:R-:W1:Y:S01]  /*85d0*/  LDSM.16.MT88.4 R48, [R239+0x900] ;  /* 0x00090000ef30783b */ /* 0x000e620000004200 */
[----:B------:R-:W-:Y:S06]  /*85e0*/  MUFU.EX2 R191, R56 ;  /* 0x0000003800bf7308 */ /* 0x000fec0000000800 */
[-C--:B------:R-:W-:Y:S04]  /*85f0*/  HMMA.16816.F32.BF16 R68, R40, R52.reuse, R68 ;  /* 0x000000342844723c */ /* 0x080fe80000041844 */
[----:B------:R-:W-:Y:S04]  /*8600*/  MUFU.EX2 R195, R60 ;  /* 0x0000003c00c37308 */ /* 0x000fe80000000800 */
[C---:B------:R-:W-:Y:S06]  /*8610*/  HMMA.16816.F32.BF16 R72, R44.reuse, R52, R72 ;  /* 0x000000342c48723c */ /* 0x040fec0000041848 */
[----:B------:R-:W-:Y:S02]  /*8620*/  MUFU.EX2 R231, R171 ;  /* 0x000000ab00e77308 */ /* 0x000fe40000000800 */
[-C--:B------:R-:W-:Y:S08]  /*8630*/  HMMA.16816.F32.BF16 R76, R44, R54.reuse, R76 ;  /* 0x000000362c4c723c */ /* 0x080ff0000004184c */
[C---:B------:R-:W-:Y:S01]  /*8640*/  HMMA.16816.F32.BF16 R80, R40.reuse, R54, R80 ;  /* 0x000000362850723c */ /* 0x040fe20000041850 */
[----:B------:R-:W1:Y:S01]  /*8650*/  LDSM.16.MT88.4 R52, [R238+0x900] ;  /* 0x00090000ee34783b */ /* 0x000e620000004200 */
[----:B------:R1:W-:Y:S06]  /*8660*/  MUFU.EX2 R171, R57 ;  /* 0x0000003900ab7308 */ /* 0x0003ec0000000800 */
[-C--:B-1----:R-:W-:Y:S04]  /*8670*/  HMMA.16816.F32.BF16 R84, R40, R48.reuse, R84 ;  /* 0x000000302854723c */ /* 0x082fe80000041854 */
[----:B------:R-:W-:Y:S04]  /*8680*/  MUFU.EX2 R188, R190 ;  /* 0x000000be00bc7308 */ /* 0x000fe80000000800 */
[C---:B------:R-:W-:Y:S06]  /*8690*/  HMMA.16816.F32.BF16 R88, R44.reuse, R48, R88 ;  /* 0x000000302c58723c */ /* 0x040fec0000041858 */
[----:B------:R-:W-:Y:S02]  /*86a0*/  MUFU.EX2 R190, R61 ;  /* 0x0000003d00be7308 */ /* 0x000fe40000000800 */
[-C--:B------:R-:W-:Y:S01]  /*86b0*/  HMMA.16816.F32.BF16 R92, R44, R50.reuse, R92 ;  /* 0x000000322c5c723c */ /* 0x080fe2000004185c */
[----:B------:R-:W-:Y:S07]  /*86c0*/  LDSM.16.MT88.4 R56, [R240+0x1100] ;  /* 0x00110000f038783b */ /* 0x000fee0000004200 */
[----:B------:R-:W-:Y:S01]  /*86d0*/  MUFU.EX2 R192, R186 ;  /* 0x000000ba00c07308 */ /* 0x000fe20000000800 */
[C---:B------:R-:W-:Y:S01]  /*86e0*/  HMMA.16816.F32.BF16 R96, R40.reuse, R50, R96 ;  /* 0x000000322860723c */ /* 0x040fe20000041860 */
[----:B------:R-:W1:Y:S07]  /*86f0*/  LDSM.16.MT88.4 R48, [R246+0x2900] ;  /* 0x00290000f630783b */ /* 0x000e6e0000004200 */
[-C--:B------:R-:W-:Y:S01]  /*8700*/  HMMA.16816.F32.BF16 R100, R40, R52.reuse, R100 ;  /* 0x000000342864723c */ /* 0x080fe20000041864 */
[----:B------:R-:W1:Y:S07]  /*8710*/  MUFU.EX2 R186, R176 ;  /* 0x000000b000ba7308 */ /* 0x000e6e0000000800 */
[C---:B------:R-:W-:Y:S03]  /*8720*/  HMMA.16816.F32.BF16 R104, R44.reuse, R52, R104 ;  /* 0x000000342c68723c */ /* 0x040fe60000041868 */
[----:B------:R-:W-:Y:S05]  /*8730*/  MUFU.EX2 R163, R163 ;  /* 0x000000a300a37308 */ /* 0x000fea0000000800 */
[-C--:B------:R-:W-:Y:S08]  /*8740*/  HMMA.16816.F32.BF16 R108, R44, R54.reuse, R108 ;  /* 0x000000362c6c723c */ /* 0x080ff0000004186c */
[C---:B------:R-:W-:Y:S01]  /*8750*/  HMMA.16816.F32.BF16 R112, R40.reuse, R54, R112 ;  /* 0x000000362870723c */ /* 0x040fe20000041870 */
[----:B------:R-:W1:Y:S07]  /*8760*/  LDSM.16.MT88.4 R52, [R240+0x2900] ;  /* 0x00290000f034783b */ /* 0x000e6e0000004200 */
[-C--:B-1----:R-:W-:Y:S08]  /*8770*/  HMMA.16816.F32.BF16 R116, R40, R48.reuse, R116 ;  /* 0x000000302874723c */ /* 0x082ff00000041874 */
        /* <DEDUP_REMOVED lines=16> */
[-C--:B------:R-:W-:Y:S07]  /*8880*/  HMMA.16816.F32.BF16 R36, R44, R54.reuse, R36 ;  /* 0x000000362c24723c */ /* 0x080fee0000041824 */
[----:B------:R-:W-:Y:S01]  /*8890*/  F2FP.BF16.PACK_AB R44, R186, R193 ;  /* 0x000000c1ba2c723e */ /* 0x000fe200000010ff */
[----:B------:R-:W-:Y:S01]  /*88a0*/  HMMA.16816.F32.BF16 R28, R40, R54, R28 ;  /* 0x00000036281c723c */ /* 0x000fe2000004181c */
[----:B------:R-:W3:Y:S03]  /*88b0*/  LDSM.16.MT88.4 R52, [R239+0x1100] ;  /* 0x00110000ef34783b */ /* 0x000ee60000004200 */
[----:B------:R-:W-:Y:S02]  /*88c0*/  F2FP.BF16.PACK_AB R45, R171, R190 ;  /* 0x000000beab2d723e */ /* 0x000fe400000010ff */
[----:B------:R-:W-:Y:S02]  /*88d0*/  F2FP.BF16.PACK_AB R46, R194, R63 ;  /* 0x0000003fc22e723e */ /* 0x000fe400000010ff */
[----:B------:R-:W-:Y:S04]  /*88e0*/  F2FP.BF16.PACK_AB R40, R189, R174 ;  /* 0x000000aebd28723e */ /* 0x000fe800000010ff */
[----:B------:R-:W-:Y:S02]  /*88f0*/  F2FP.BF16.PACK_AB R41, R188, R173 ;  /* 0x000000adbc29723e */ /* 0x000fe400000010ff */
[----:B------:R-:W-:Y:S01]  /*8900*/  F2FP.BF16.PACK_AB R42, R192, R187 ;  /* 0x000000bbc02a723e */ /* 0x000fe200000010ff */
[----:B----4-:R-:W-:Y:S01]  /*8910*/  FFMA.FTZ R227, R200, R179, R227 ;  /* 0x000000b3c8e37223 */ /* 0x010fe200000100e3 */
[----:B------:R-:W-:Y:S01]  /*8920*/  F2FP.BF16.PACK_AB R43, R231, R62 ;  /* 0x0000003ee72b723e */ /* 0x000fe200000010ff */
[----:B------:R-:W-:Y:S01]  /*8930*/  MUFU.EX2 R200, R183 ;  /* 0x000000b700c87308 */ /* 0x000fe20000000800 */
[----:B------:R-:W-:Y:S05]  /*8940*/  F2FP.BF16.PACK_AB R47, R195, R191 ;  /* 0x000000bfc32f723e */ /* 0x000fea00000010ff */
[-C--:B-1----:R-:W-:Y:S03]  /*8950*/  HMMA.16816.F32.BF16 R4, R40, R48.reuse, R4 ;  /* 0x000000302804723c */ /* 0x082fe60000041804 */
[----:B--2---:R-:W-:Y:S02]  /*8960*/  FFMA.FTZ R229, R198, R178, R229 ;  /* 0x000000b2c6e57223 */ /* 0x004fe400000100e5 */
[----:B------:R1:W-:Y:S02]  /*8970*/  MUFU.EX2 R198, R184 ;  /* 0x000000b800c67308 */ /* 0x0003e40000000800 */
[----:B------:R-:W-:Y:S01]  /*8980*/  FADD.FTZ R178, R226, R229 ;  /* 0x000000e5e2b27221 */ /* 0x000fe20000010000 */
[C---:B------:R-:W-:Y:S04]  /*8990*/  HMMA.16816.F32.BF16 R8, R44.reuse, R48, R8 ;  /* 0x000000302c08723c */ /* 0x040fe80000041808 */
[----:B------:R-:W-:Y:S01]  /*89a0*/  FADD.FTZ R178, R212, R178 ;  /* 0x000000b2d4b27221 */ /* 0x000fe20000010000 */
[----:B------:R-:W-:Y:S02]  /*89b0*/  MOV R212, R192 ;  /* 0x000000c000d47202 */ /* 0x000fe40000000f00 */
[----:B------:R2:W-:Y:S01]  /*89c0*/  MUFU.EX2 R226, R175 ;  /* 0x000000af00e27308 */ /* 0x0005e20000000800 */
[-C--:B------:R-:W-:Y:S04]  /*89d0*/  HMMA.16816.F32.BF16 R12, R44, R50.reuse, R12 ;  /* 0x000000322c0c723c */ /* 0x080fe8000004180c */
[----:B------:R-:W-:Y:S01]  /*89e0*/  FADD.FTZ R213, R213, R178 ;  /* 0x000000b2d5d57221 */ /* 0x000fe20000010000 */
[----:B------:R-:W-:Y:S03]  /*89f0*/  MOV R178, R188 ;  /* 0x000000bc00b27202 */ /* 0x000fe60000000f00 */
[C---:B------:R-:W-:Y:S01]  /*8a00*/  HMMA.16816.F32.BF16 R16, R40.reuse, R50, R16 ;  /* 0x000000322810723c */ /* 0x040fe20000041810 */
[----:B------:R-:W4:Y:S01]  /*8a10*/  LDSM.16.MT88.4 R48, [R238+0x1100] ;  /* 0x00110000ee30783b */ /* 0x000f220000004200 */
[----:B------:R-:W-:Y:S02]  /*8a20*/  MUFU.EX2 R229, R167 ;  /* 0x000000a700e57308 */ /* 0x000fe40000000800 */
[----:B---3--:R-:W-:Y:S01]  /*8a30*/  FFMA.FTZ R230, R197, R65, R230 ;  /* 0x00000041c5e67223 */ /* 0x008fe200000100e6 */
[----:B-1----:R-:W-:Y:S01]  /*8a40*/  MOV R184, R63 ;  /* 0x0000003f00b87202 */ /* 0x002fe20000000f00 */
[----:B------:R-:W-:Y:S02]  /*8a50*/  FADD.FTZ R213, R220, R213 ;  /* 0x000000d5dcd57221 */ /* 0x000fe40000010000 */
[-C--:B------:R-:W-:Y:S04]  /*8a60*/  HMMA.16816.F32.BF16 R68, R40, R56.reuse, R68 ;  /* 0x000000382844723c */ /* 0x080fe80000041844 */
[----:B------:R1:W-:Y:S01]  /*8a70*/  MUFU.EX2 R197, R185 ;  /* 0x000000b900c57308 */ /* 0x0003e20000000800 */
[----:B-----5:R-:W-:Y:S02]  /*8a80*/  FFMA.FTZ R224, R199, R177, R224 ;  /* 0x000000b1c7e07223 */ /* 0x020fe400000100e0 */
[----:B------:R-:W-:Y:S01]  /*8a90*/  FADD.FTZ R177, R223, R227 ;  /* 0x000000e3dfb17221 */ /* 0x000fe20000010000 */
[C---:B------:R-:W-:Y:S04]  /*8aa0*/  HMMA.16816.F32.BF16 R72, R44.reuse, R56, R72 ;  /* 0x000000382c48723c */ /* 0x040fe80000041848 */
[----:B------:R-:W-:Y:S01]  /*8ab0*/  FADD.FTZ R176, R225, R224 ;  /* 0x000000e0e1b07221 */ /* 0x000fe20000010000 */
[----:B--2---:R-:W-:Y:S01]  /*8ac0*/  MOV R175, R193 ;  /* 0x000000c100af7202 */ /* 0x004fe20000000f00 */
[----:B------:R2:W-:Y:S01]  /*8ad0*/  MUFU.EX2 R199, R64 ;  /* 0x0000004000c77308 */ /* 0x0005e20000000800 */
[----:B------:R-:W-:Y:S01]  /*8ae0*/  FADD.FTZ R177, R210, R177 ;  /* 0x000000b1d2b17221 */ /* 0x000fe20000010000 */
[-C--:B------:R-:W-:Y:S04]  /*8af0*/  HMMA.16816.F32.BF16 R76, R44, R58.reuse, R76 ;  /* 0x0000003a2c4c723c */ /* 0x080fe8000004184c */
[----:B------:R-:W-:Y:S01]  /*8b00*/  MOV R210, R194 ;  /* 0x000000c200d27202 */ /* 0x000fe20000000f00 */
[----:B------:R-:W-:Y:S01]  /*8b10*/  FADD.FTZ R176, R208, R176 ;  /* 0x000000b0d0b07221 */ /* 0x000fe20000010000 */
[----:B------:R-:W-:Y:S01]  /*8b20*/  MOV R208, R195 ;  /* 0x000000c300d07202 */ /* 0x000fe20000000f00 */
[----:B------:R-:W-:Y:S01]  /*8b30*/  FADD.FTZ R213, R219, R213 ;  /* 0x000000d5dbd57221 */ /* 0x000fe20000010000 */
[C---:B------:R-:W-:Y:S01]  /*8b40*/  HMMA.16816.F32.BF16 R80, R40.reuse, R58, R80 ;  /* 0x0000003a2850723c */ /* 0x040fe20000041850 */
[----:B------:R-:W-:Y:S01]  /*8b50*/  LDSM.16.MT88.4 R56, [R240+0x3100] ;  /* 0x00310000f038783b */ /* 0x000fe20000004200 */
[----:B------:R-:W-:Y:S02]  /*8b60*/  MUFU.EX2 R223, R181 ;  /* 0x000000b500df7308 */ /* 0x000fe40000000800 */
[----:B-1----:R-:W-:Y:S01]  /*8b70*/  MOV R185, R62 ;  /* 0x0000003e00b97202 */ /* 0x002fe20000000f00 */
[----:B------:R-:W-:Y:S02]  /*8b80*/  FADD.FTZ R213, R172, R213 ;  /* 0x000000d5acd57221 */ /* 0x000fe40000010000 */
[----:B------:R-:W-:Y:S01]  /*8b90*/  FADD.FTZ R179, R228, R230 ;  /* 0x000000e6e4b37221 */ /* 0x000fe20000010000 */
[-C--:B------:R-:W-:Y:S01]  /*8ba0*/  HMMA.16816.F32.BF16 R84, R40, R52.reuse, R84 ;  /* 0x000000342854723c */ /* 0x080fe20000041854 */
[----:B------:R-:W1:Y:S03]  /*8bb0*/  LDSM.16.MT88.4 R60, [R246+0x3100] ;  /* 0x00310000f63c783b */ /* 0x000e660000004200 */
[----:B------:R-:W-:Y:S01]  /*8bc0*/  MUFU.EX2 R224, R180 ;  /* 0x000000b400e07308 */ /* 0x000fe20000000800 */
[----:B------:R-:W-:Y:S02]  /*8bd0*/  FADD.FTZ R213, R168, R213 ;  /* 0x000000d5a8d57221 */ /* 0x000fe40000010000 */
[----:B------:R-:W-:Y:S01]  /*8be0*/  FADD.FTZ R179, R214, R179 ;  /* 0x000000b3d6b37221 */ /* 0x000fe20000010000 */
[C---:B------:R-:W-:Y:S01]  /*8bf0*/  HMMA.16816.F32.BF16 R88, R44.reuse, R52, R88 ;  /* 0x000000342c58723c */ /* 0x040fe20000041858 */
[----:B--2---:R-:W2:Y:S03]  /*8c00*/  LDSM.16.MT88.4 R64, [R239+0x3100] ;  /* 0x00310000ef40783b */ /* 0x004ea60000004200 */
[----:B------:R-:W-:Y:S01]  /*8c10*/  MOV R214, R191 ;  /* 0x000000bf00d67202 */ /* 0x000fe20000000f00 */
[----:B------:R-:W-:Y:S01]  /*8c20*/  FADD.FTZ R201, R201, R179 ;  /* 0x000000b3c9c97221 */ /* 0x000fe20000010000 */
        /* <DEDUP_REMOVED lines=8> */
[----:B------:R-:W5:Y:S01]  /*8cb0*/  LDSM.16.MT88.4 R52, [R238+0x3100] ;  /* 0x00310000ee34783b */ /* 0x000f620000004200 */
[----:B------:R-:W-:Y:S02]  /*8cc0*/  MUFU.EX2 R227, R166 ;  /* 0x000000a600e37308 */ /* 0x000fe40000000800 */
[----:B------:R-:W-:Y:S02]  /*8cd0*/  FADD.FTZ R201, R222, R201 ;  /* 0x000000c9dec97221 */ /* 0x000fe40000010000 */
[----:B------:R-:W-:Y:S02]  /*8ce0*/  FADD.FTZ R209, R204, R209 ;  /* 0x000000d1ccd17221 */ /* 0x000fe40000010000 */
[-C--:B----4-:R-:W-:Y:S04]  /*8cf0*/  HMMA.16816.F32.BF16 R100, R40, R48.reuse, R100 ;  /* 0x000000302864723c */ /* 0x090fe80000041864 */
[----:B------:R-:W-:Y:S01]  /*8d00*/  FADD.FTZ R201, R169, R201 ;  /* 0x000000c9a9c97221 */ /* 0x000fe20000010000 */
[----:B------:R-:W4:Y:S01]  /*8d10*/  MUFU.EX2 R228, R164 ;  /* 0x000000a400e47308 */ /* 0x000f220000000800 */
[----:B---3--:R-:W3:Y:S01]  /*8d20*/  LDSM.16.MT88.4 R180, [R246+0x1900] ;  /* 0x00190000f6b4783b */ /* 0x008ee20000004200 */
[----:B------:R-:W-:Y:S01]  /*8d30*/  FADD.FTZ R209, R205, R209 ;  /* 0x000000d1cdd17221 */ /* 0x000fe20000010000 */
[C---:B------:R-:W-:Y:S04]  /*8d40*/  HMMA.16816.F32.BF16 R104, R44.reuse, R48, R104 ;  /* 0x000000302c68723c */ /* 0x040fe80000041868 */
[----:B------:R-:W-:Y:S02]  /*8d50*/  FADD.FTZ R201, R170, R201 ;  /* 0x000000c9aac97221 */ /* 0x000fe40000010000 */
[----:B------:R-:W-:Y:S01]  /*8d60*/  FADD.FTZ R209, R215, R209 ;  /* 0x000000d1d7d17221 */ /* 0x000fe20000010000 */
[----:B------:R-:W2:Y:S01]  /*8d70*/  MUFU.EX2 R230, R165 ;  /* 0x000000a500e67308 */ /* 0x000ea20000000800 */
[-C--:B------:R-:W-:Y:S04]  /*8d80*/  HMMA.16816.F32.BF16 R108, R44, R50.reuse, R108 ;  /* 0x000000322c6c723c */ /* 0x080fe8000004186c */
[----:B------:R-:W-:Y:S02]  /*8d90*/  FADD.FTZ R209, R216, R209 ;  /* 0x000000d1d8d17221 */ /* 0x000fe40000010000 */
[----:B------:R-:W-:Y:S02]  /*8da0*/  FADD.FTZ R211, R206, R211 ;  /* 0x000000d3ced37221 */ /* 0x000fe40000010000 */
[C---:B------:R-:W-:Y:S01]  /*8db0*/  HMMA.16816.F32.BF16 R112, R40.reuse, R50, R112 ;  /* 0x000000322870723c */ /* 0x040fe20000041870 */
[----:B------:R-:W3:Y:S03]  /*8dc0*/  LDSM.16.MT88.4 R48, [R240+0x1900] ;  /* 0x00190000f030783b */ /* 0x000ee60000004200 */
[----:B------:R-:W-:Y:S01]  /*8dd0*/  FADD.FTZ R209, R174, R209 ;  /* 0x000000d1aed17221 */ /* 0x000fe20000010000 */
[----:B----4-:R-:W-:Y:S01]  /*8de0*/  F2FP.BF16.PACK_AB R164, R228, R227 ;  /* 0x000000e3e4a4723e */ /* 0x010fe200000010ff */
[----:B------:R-:W-:Y:S02]  /*8df0*/  FADD.FTZ R211, R207, R211 ;  /* 0x000000d3cfd37221 */ /* 0x000fe40000010000 */
[-C--:B-1----:R-:W-:Y:S04]  /*8e00*/  HMMA.16816.F32.BF16 R116, R40, R60.reuse, R116 ;  /* 0x0000003c2874723c */ /* 0x082fe80000041874 */
[----:B------:R-:W-:Y:S01]  /*8e10*/  FADD.FTZ R211, R217, R211 ;  /* 0x000000d3d9d37221 */ /* 0x000fe20000010000 */
[----:B--2---:R-:W-:Y:S03]  /*8e20*/  F2FP.BF16.PACK_AB R165, R230, R229 ;  /* 0x000000e5e6a5723e */ /* 0x004fe600000010ff */
[C---:B------:R-:W-:Y:S04]  /*8e30*/  HMMA.16816.F32.BF16 R120, R44.reuse, R60, R120 ;  /* 0x0000003c2c78723c */ /* 0x040fe80000041878 */
[----:B------:R-:W-:Y:S04]  /*8e40*/  FADD.FTZ R211, R218, R211 ;  /* 0x000000d3dad37221 */ /* 0x000fe80000010000 */
[-C--:B------:R-:W-:Y:S04]  /*8e50*/  HMMA.16816.F32.BF16 R124, R44, R62.reuse, R124 ;  /* 0x0000003e2c7c723c */ /* 0x080fe8000004187c */
[----:B------:R-:W-:Y:S04]  /*8e60*/  FADD.FTZ R211, R173, R211 ;  /* 0x000000d3add37221 */ /* 0x000fe80000010000 */
[C---:B------:R-:W-:Y:S01]  /*8e70*/  HMMA.16816.F32.BF16 R128, R40.reuse, R62, R128 ;  /* 0x0000003e2880723c */ /* 0x040fe20000041880 */
[----:B------:R-:W-:Y:S07]  /*8e80*/  LDSM.16.MT88.4 R60, [R238+0x1900] ;  /* 0x00190000ee3c783b */ /* 0x000fee0000004200 */
[-C--:B------:R-:W-:Y:S08]  /*8e90*/  HMMA.16816.F32.BF16 R132, R40, R56.reuse, R132 ;  /* 0x000000382884723c */ /* 0x080ff00000041884 */
[C---:B------:R-:W-:Y:S08]  /*8ea0*/  HMMA.16816.F32.BF16 R136, R44.reuse, R56, R136 ;  /* 0x000000382c88723c */ /* 0x040ff00000041888 */
[-C--:B------:R-:W-:Y:S08]  /*8eb0*/  HMMA.16816.F32.BF16 R140, R44, R58.reuse, R140 ;  /* 0x0000003a2c8c723c */ /* 0x080ff0000004188c */
[C---:B------:R-:W-:Y:S01]  /*8ec0*/  HMMA.16816.F32.BF16 R144, R40.reuse, R58, R144 ;  /* 0x0000003a2890723c */ /* 0x040fe20000041890 */
[----:B------:R-:W1:Y:S07]  /*8ed0*/  LDSM.16.MT88.4 R56, [R239+0x1900] ;  /* 0x00190000ef38783b */ /* 0x000e6e0000004200 */
[-C--:B------:R-:W-:Y:S08]  /*8ee0*/  HMMA.16816.F32.BF16 R20, R40, R64.reuse, R20 ;  /* 0x000000402814723c */ /* 0x080ff00000041814 */
[C---:B------:R-:W-:Y:S01]  /*8ef0*/  HMMA.16816.F32.BF16 R148, R44.reuse, R64, R148 ;  /* 0x000000402c94723c */ /* 0x040fe20000041894 */
[----:B------:R2:W4:Y:S07]  /*8f00*/  MUFU.EX2 R64, R161 ;  /* 0x000000a100407308 */ /* 0x00052e0000000800 */
[-C--:B------:R-:W-:Y:S03]  /*8f10*/  HMMA.16816.F32.BF16 R152, R44, R66.reuse, R152 ;  /* 0x000000422c98723c */ /* 0x080fe60000041898 */
[----:B------:R1:W-:Y:S05]  /*8f20*/  MUFU.EX2 R65, R162 ;  /* 0x000000a200417308 */ /* 0x0003ea0000000800 */
[C---:B------:R-:W-:Y:S05]  /*8f30*/  HMMA.16816.F32.BF16 R156, R40.reuse, R66, R156 ;  /* 0x00000042289c723c */ /* 0x040fea000004189c */
[----:B------:R3:W3:Y:S02]  /*8f40*/  MUFU.EX2 R66, R160 ;  /* 0x000000a000427308 */ /* 0x0006e40000000800 */
[----:B------:R-:W-:Y:S01]  /*8f50*/  MOV R67, R163 ;  /* 0x000000a300437202 */ /* 0x000fe20000000f00 */
[-C--:B-----5:R-:W-:Y:S04]  /*8f60*/  HMMA.16816.F32.BF16 R24, R40, R52.reuse, R24 ;  /* 0x000000342818723c */ /* 0x0a0fe80000041818 */
[----:B--2---:R-:W-:Y:S02]  /*8f70*/  F2FP.BF16.PACK_AB R161, R200, R199 ;  /* 0x000000c7c8a1723e */ /* 0x004fe400000010ff */
[----:B------:R-:W-:Y:S02]  /*8f80*/  F2FP.BF16.PACK_AB R163, R226, R225 ;  /* 0x000000e1e2a3723e */ /* 0x000fe400000010ff */
[C---:B------:R-:W-:Y:S04]  /*8f90*/  HMMA.16816.F32.BF16 R32, R44.reuse, R52, R32 ;  /* 0x000000342c20723c */ /* 0x040fe80000041820 */
[----:B-1----:R-:W-:Y:S02]  /*8fa0*/  F2FP.BF16.PACK_AB R162, R224, R223 ;  /* 0x000000dfe0a2723e */ /* 0x002fe400000010ff */
[----:B----4-:R-:W-:Y:S02]  /*8fb0*/  F2FP.BF16.PACK_AB R166, R64, R67 ;  /* 0x0000004340a6723e */ /* 0x010fe400000010ff */
[-C--:B------:R-:W-:Y:S01]  /*8fc0*/  HMMA.16816.F32.BF16 R36, R44, R54.reuse, R36 ;  /* 0x000000362c24723c */ /* 0x080fe20000041824 */
[----:B------:R-:W-:Y:S03]  /*8fd0*/  LDSM.16.MT88.4 R44, [R240+0x3900] ;  /* 0x00390000f02c783b */ /* 0x000fe60000004200 */
[----:B---3--:R-:W-:Y:S02]  /*8fe0*/  F2FP.BF16.PACK_AB R160, R198, R197 ;  /* 0x000000c5c6a0723e */ /* 0x008fe400000010ff */
[----:B------:R-:W-:Y:S02]  /*8ff0*/  F2FP.BF16.PACK_AB R167, R66, R65 ;  /* 0x0000004142a7723e */ /* 0x000fe400000010ff */
[----:B------:R-:W-:Y:S01]  /*9000*/  HMMA.16816.F32.BF16 R28, R40, R54, R28 ;  /* 0x00000036281c723c */ /* 0x000fe2000004181c */
[----:B------:R-:W1:Y:S07]  /*9010*/  LDSM.16.MT88.4 R40, [R246+0x3900] ;  /* 0x00390000f628783b */ /* 0x000e6e0000004200 */
[-C--:B------:R-:W-:Y:S01]  /*9020*/  HMMA.16816.F32.BF16 R192, R160, R180.reuse, R4 ;  /* 0x000000b4a0c0723c */ /* 0x080fe20000041804 */
[----:B------:R-:W2:Y:S07]  /*9030*/  LDSM.16.MT88.4 R52, [R239+0x3900] ;  /* 0x00390000ef34783b */ /* 0x000eae0000004200 */
[C---:B------:R-:W-:Y:S01]  /*9040*/  HMMA.16816.F32.BF16 R188, R164.reuse, R180, R8 ;  /* 0x000000b4a4bc723c */ /* 0x040fe20000041808 */
[----:B------:R-:W3:Y:S06]  /*9050*/  LDSM.16.MT88.4 R4, [R238+0x3900] ;  /* 0x00390000ee04783b */ /* 0x000eec0000004200 */
[----:B------:R-:W-:Y:S02]  /*9060*/  MOV R11, R184 ;  /* 0x000000b8000b7202 */ /* 0x000fe40000000f00 */
[----:B------:R-:W-:Y:S03]  /*9070*/  MOV R10, R185 ;  /* 0x000000b9000a7202 */ /* 0x000fe60000000f00 */
[----:B------:R-:W-:Y:S02]  /*9080*/  MOV R9, R187 ;  /* 0x000000bb00097202 */ /* 0x000fe40000000f00 */
[----:B------:R-:W-:Y:S02]  /*9090*/  MOV R8, R186 ;  /* 0x000000ba00087202 */ /* 0x000fe40000000f00 */
[-C--:B------:R-:W-:Y:S07]  /*90a0*/  HMMA.16816.F32.BF16 R184, R164, R182.reuse, R12 ;  /* 0x000000b6a4b8723c */ /* 0x080fee000004180c */
[----:B------:R-:W-:Y:S01]  /*90b0*/  MOV R12, R175 ;  /* 0x000000af000c7202 */ /* 0x000fe20000000f00 */
[C---:B------:R-:W-:Y:S04]  /*90c0*/  HMMA.16816.F32.BF16 R180, R160.reuse, R182, R16 ;  /* 0x000000b6a0b4723c */ /* 0x040fe80000041810 */
[----:B------:R-:W-:Y:S01]  /*90d0*/  MOV R15, R178 ;  /* 0x000000b2000f7202 */ /* 0x000fe20000000f00 */
[----:B------:R-:W-:Y:S01]  /*90e0*/  FADD.FTZ R213, R12, R213 ;  /* 0x000000d50cd57221 */ /* 0x000fe20000010000 */
[----:B------:R-:W-:Y:S02]  /*90f0*/  MOV R14, R177 ;  /* 0x000000b1000e7202 */ /* 0x000fe40000000f00 */
[-C--:B------:R-:W-:Y:S04]  /*9100*/  HMMA.16816.F32.BF16 R68, R160, R48.reuse, R68 ;  /* 0x00000030a044723c */ /* 0x080fe80000041844 */
[----:B------:R-:W-:Y:S01]  /*9110*/  MOV R13, R176 ;  /* 0x000000b0000d7202 */ /* 0x000fe20000000f00 */
[----:B------:R-:W-:Y:S02]  /*9120*/  FADD.FTZ R209, R14, R209 ;  /* 0x000000d10ed17221 */ /* 0x000fe40000010000 */
[----:B------:R-:W-:Y:S01]  /*9130*/  FADD.FTZ R211, R15, R211 ;  /* 0x000000d30fd37221 */ /* 0x000fe20000010000 */
        /* <DEDUP_REMOVED lines=10> */
[-C--:B------:R-:W-:Y:S04]  /*91e0*/  HMMA.16816.F32.BF16 R84, R160, R56.reuse, R84 ;  /* 0x00000038a054723c */ /* 0x080fe80000041854 */
[----:B------:R-:W-:Y:S01]  /*91f0*/  FADD.FTZ R209, R198, R209 ;  /* 0x000000d1c6d17221 */ /* 0x000fe20000010000 */
[----:B------:R-:W-:Y:S01]  /*9200*/  MOV R198, R2 ;  /* 0x0000000200c67202 */ /* 0x000fe20000000f00 */
[----:B------:R-:W-:Y:S02]  /*9210*/  FADD.FTZ R211, R231, R211 ;  /* 0x000000d3e7d37221 */ /* 0x000fe40000010000 */
[C---:B------:R-:W-:Y:S04]  /*9220*/  HMMA.16816.F32.BF16 R88, R164.reuse, R56, R88 ;  /* 0x00000038a458723c */ /* 0x040fe80000041858 */
[----:B------:R-:W-:Y:S02]  /*9230*/  FADD.FTZ R209, R223, R209 ;  /* 0x000000d1dfd17221 */ /* 0x000fe40000010000 */
[----:B------:R-:W-:Y:S01]  /*9240*/  FADD.FTZ R211, R199, R211 ;  /* 0x000000d3c7d37221 */ /* 0x000fe20000010000 */
[----:B------:R-:W-:Y:S01]  /*9250*/  MOV R199, R196 ;  /* 0x000000c400c77202 */ /* 0x000fe20000000f00 */
[-C--:B------:R-:W-:Y:S04]  /*9260*/  HMMA.16816.F32.BF16 R92, R164, R58.reuse, R92 ;  /* 0x0000003aa45c723c */ /* 0x080fe8000004185c */
[----:B------:R-:W-:Y:S01]  /*9270*/  FADD.FTZ R211, R200, R211 ;  /* 0x000000d3c8d37221 */ /* 0x000fe20000010000 */
[----:B------:R-:W-:Y:S01]  /*9280*/  MOV R200, R3 ;  /* 0x0000000300c87202 */ /* 0x000fe20000000f00 */
        /* <DEDUP_REMOVED lines=14> */
[----:B------:R-:W-:Y:S04]  /*9370*/  FADD.FTZ R213, R227, R213 ;  /* 0x000000d5e3d57221 */ /* 0x000fe80000010000 */
[-C--:B-1----:R-:W-:Y:S04]  /*9380*/  HMMA.16816.F32.BF16 R116, R160, R40.reuse, R116 ;  /* 0x00000028a074723c */ /* 0x082fe80000041874 */
[----:B------:R-:W-:Y:S04]  /*9390*/  FADD.FTZ R213, R228, R213 ;  /* 0x000000d5e4d57221 */ /* 0x000fe80000010000 */
[C---:B------:R-:W-:Y:S04]  /*93a0*/  HMMA.16816.F32.BF16 R120, R164.reuse, R40, R120 ;  /* 0x00000028a478723c */ /* 0x040fe80000041878 */
[----:B------:R-:W-:Y:S04]  /*93b0*/  FADD.FTZ R213, R67, R213 ;  /* 0x000000d543d57221 */ /* 0x000fe80000010000 */
        /* <DEDUP_REMOVED lines=11> */
[C---:B------:R-:W-:Y:S07]  /*9470*/  HMMA.16816.F32.BF16 R168, R164.reuse, R4, R32 ;  /* 0x00000004a4a8723c */ /* 0x040fee0000041820 */
[----:B------:R-:W-:Y:S01]  /*9480*/  FADD.FTZ R4, R224, R209 ;  /* 0x000000d1e0047221 */ /* 0x000fe20000010000 */
[-C--:B------:R-:W-:Y:S04]  /*9490*/  HMMA.16816.F32.BF16 R164, R164, R6.reuse, R36 ;  /* 0x00000006a4a4723c */ /* 0x080fe80000041824 */
[----:B------:R1:W-:Y:S01]  /*94a0*/  STL [R1+0x20], R4 ;  /* 0x0000200401007387 */ /* 0x0003e20000100800 */
[----:B------:R-:W-:Y:S03]  /*94b0*/  FADD.FTZ R5, R64, R213 ;  /* 0x000000d540057221 */ /* 0x000fe60000010000 */
[----:B------:R-:W-:Y:S07]  /*94c0*/  HMMA.16816.F32.BF16 R160, R160, R6, R28 ;  /* 0x00000006a0a0723c */ /* 0x000fee000004181c */
[----:B------:R-:W-:Y:S05]  /*94d0*/  FADD.FTZ R6, R226, R211 ;  /* 0x000000d3e2067221 */ /* 0x000fea0000010000 */
[----:B------:R2:W-:Y:S04]  /*94e0*/  STL [R1+0x1c], R6 ;  /* 0x00001c0601007387 */ /* 0x0005e80000100800 */
[----:B------:R2:W-:Y:S01]  /*94f0*/  STL [R1+0x18], R5 ;  /* 0x0000180501007387 */ /* 0x0005e20000100800 */
[----:B-1----:R-:W-:Y:S05]  /*9500*/  FADD.FTZ R4, R66, R201 ;  /* 0x000000c942047221 */ /* 0x002fea0000010000 */
[----:B------:R2:W-:Y:S02]  /*9510*/  STL [R1+0x14], R4 ;  /* 0x0000140401007387 */ /* 0x0005e40000100800 */
[----:B--2---:R-:W-:-:S05]  /*9520*/  @P2 BRA `(.L_x_1937) ;  /* 0xffffc88000002947 */ /* 0x004fca000383ffff */
.L_x_1936:
[----:B--2---:R-:W2:Y:S04]  /*9530*/  LDL.LU R4, [R1+0x20] ;  /* 0x0000200001047983 */ /* 0x004ea80000300800 */
[----:B------:R-:W3:Y:S04]  /*9540*/  LDL.LU R6, [R1+0x1c] ;  /* 0x00001c0001067983 */ /* 0x000ee80000300800 */
[----:B------:R-:W4:Y:S04]  /*9550*/  LDL.LU R11, [R1+0x18] ;  /* 0x00001800010b7983 */ /* 0x000f280000300800 */
[----:B------:R-:W5:Y:S01]  /*9560*/  LDL.LU R8, [R1+0x14] ;  /* 0x0000140001087983 */ /* 0x000f620000300800 */
[----:B------:R-:W-:-:S03]  /*9570*/  PLOP3.LUT P4, PT, PT, PT, PT, 0x8, 0x0 ;  /* 0x000000000000781c */ /* 0x000fc60003f8e170 */
[----:B--2---:R-:W1:Y:S04]  /*9580*/  SHFL.BFLY PT, R7, R4, 0x2, 0x1f ;  /* 0x0c401f0004077f89 */ /* 0x004e6800000e0000 */
[----:B---3--:R-:W2:Y:S04]  /*9590*/  SHFL.BFLY PT, R9, R6, 0x2, 0x1f ;  /* 0x0c401f0006097f89 */ /* 0x008ea800000e0000 */
[----:B----4-:R-:W3:Y:S04]  /*95a0*/  SHFL.BFLY PT, R5, R11, 0x2, 0x1f ;  /* 0x0c401f000b057f89 */ /* 0x010ee800000e0000 */
[----:B-----5:R-:W4:Y:S01]  /*95b0*/  SHFL.BFLY PT, R10, R8, 0x2, 0x1f ;  /* 0x0c401f00080a7f89 */ /* 0x020f2200000e0000 */
[----:B-1----:R-:W-:-:S02]  /*95c0*/  FADD.FTZ R7, R7, R4 ;  /* 0x0000000407077221 */ /* 0x002fc40000010000 */
[----:B--2---:R-:W-:-:S03]  /*95d0*/  FADD.FTZ R9, R9, R6 ;  /* 0x0000000609097221 */ /* 0x004fc60000010000 */
[----:B------:R-:W1:Y:S01]  /*95e0*/  SHFL.BFLY PT, R4, R7, 0x1, 0x1f ;  /* 0x0c201f0007047f89 */ /* 0x000e6200000e0000 */
[----:B---3--:R-:W-:-:S03]  /*95f0*/  FADD.FTZ R5, R5, R11 ;  /* 0x0000000b05057221 */ /* 0x008fc60000010000 */
[----:B------:R-:W2:Y:S01]  /*9600*/  SHFL.BFLY PT, R6, R9, 0x1, 0x1f ;  /* 0x0c201f0009067f89 */ /* 0x000ea200000e0000 */
[----:B----4-:R-:W-:-:S03]  /*9610*/  FADD.FTZ R10, R10, R8 ;  /* 0x000000080a0a7221 */ /* 0x010fc60000010000 */
[----:B------:R-:W3:Y:S01]  /*9620*/  SHFL.BFLY PT, R11, R5, 0x1, 0x1f ;  /* 0x0c201f00050b7f89 */ /* 0x000ee200000e0000 */
[----:B------:R-:W-:Y:S01]  /*9630*/  MOV R8, RZ ;  /* 0x000000ff00087202 */ /* 0x000fe20000000f00 */
[----:B-1----:R-:W-:Y:S02]  /*9640*/  FADD.FTZ R7, R7, R4 ;  /* 0x0000000407077221 */ /* 0x002fe40000010000 */
[----:B------:R-:W1:Y:S01]  /*9650*/  SHFL.BFLY PT, R4, R10, 0x1, 0x1f ;  /* 0x0c201f000a047f89 */ /* 0x000e6200000e0000 */
[----:B--2---:R-:W-:Y:S02]  /*9660*/  FADD.FTZ R6, R9, R6 ;  /* 0x0000000609067221 */ /* 0x004fe40000010000 */
[----:B------:R-:W-:Y:S02]  /*9670*/  FSETP.NE.FTZ.AND P3, PT, R7, RZ, PT ;  /* 0x000000ff0700720b */ /* 0x000fe40003f75000 */
[----:B------:R-:W-:Y:S01]  /*9680*/  MOV R9, RZ ;  /* 0x000000ff00097202 */ /* 0x000fe20000000f00 */
[----:B---3--:R-:W-:Y:S01]  /*9690*/  FADD.FTZ R5, R5, R11 ;  /* 0x0000000b05057221 */ /* 0x008fe20000010000 */
[----:B------:R-:W-:-:S04]  /*96a0*/  FSETP.NE.FTZ.AND P2, PT, R6, RZ, PT ;  /* 0x000000ff0600720b */ /* 0x000fc80003f55000 */
[----:B------:R-:W-:-:S05]  /*96b0*/  FSETP.NE.FTZ.AND P1, PT, R5, RZ, PT ;  /* 0x000000ff0500720b */ /* 0x000fca0003f35000 */
[----:B------:R-:W2:Y:S01]  /*96c0*/  @P3 MUFU.RCP R8, R7 ;  /* 0x0000000700083308 */ /* 0x000ea20000001000 */
[----:B------:R-:W-:-:S03]  /*96d0*/  @P3 MOV R14, 0x3f317218 ;  /* 0x3f317218000e3802 */ /* 0x000fc60000000f00 */
[----:B------:R-:W-:Y:S02]  /*96e0*/  @P2 MOV R13, 0x3f317218 ;  /* 0x3f317218000d2802 */ /* 0x000fe40000000f00 */
[----:B------:R-:W-:Y:S02]  /*96f0*/  @P3 FMUL.FTZ R14, R14, c[0x0][0x2d0] ;  /* 0x0000b4000e0e3a20 */ /* 0x000fe40000410000 */
[----:B-1----:R-:W-:Y:S01]  /*9700*/  FADD.FTZ R4, R4, R10 ;  /* 0x0000000a04047221 */ /* 0x002fe20000010000 */
[----:B------:R-:W-:Y:S01]  /*9710*/  MOV R10, RZ ;  /* 0x000000ff000a7202 */ /* 0x000fe20000000f00 */
[----:B------:R-:W-:Y:S01]  /*9720*/  @P2 MUFU.RCP R9, R6 ;  /* 0x0000000600092308 */ /* 0x000fe20000001000 */
[----:B------:R-:W-:Y:S01]  /*9730*/  @P1 MOV R12, 0x3f317218 ;  /* 0x3f317218000c1802 */ /* 0x000fe20000000f00 */
[----:B------:R-:W-:Y:S01]  /*9740*/  @P2 FMUL.FTZ R13, R13, c[0x0][0x2d0] ;  /* 0x0000b4000d0d2a20 */ /* 0x000fe20000410000 */
[----:B------:R-:W-:Y:S01]  /*9750*/  FSETP.NE.FTZ.AND P0, PT, R4, RZ, PT ;  /* 0x000000ff0400720b */ /* 0x000fe20003f15000 */
[----:B--2---:R-:W-:-:S04]  /*9760*/  FMUL.FTZ R192, R8, R192 ;  /* 0x000000c008c07220 */ /* 0x004fc80000410000 */
[----:B------:R-:W1:Y:S01]  /*9770*/  @P1 MUFU.RCP R10, R5 ;  /* 0x00000005000a1308 */ /* 0x000e620000001000 */
[C---:B------:R-:W-:Y:S02]  /*9780*/  FMUL.FTZ R193, R8.reuse, R193 ;  /* 0x000000c108c17220 */ /* 0x040fe40000410000 */
[C---:B------:R-:W-:Y:S02]  /*9790*/  FMUL.FTZ R180, R8.reuse, R180 ;  /* 0x000000b408b47220 */ /* 0x040fe40000410000 */
[C---:B------:R-:W-:Y:S02]  /*97a0*/  FMUL.FTZ R181, R8.reuse, R181 ;  /* 0x000000b508b57220 */ /* 0x040fe40000410000 */
[C---:B------:R-:W-:Y:S01]  /*97b0*/  FMUL.FTZ R68, R8.reuse, R68 ;  /* 0x0000004408447220 */ /* 0x040fe20000410000 */
[----:B------:R-:W2:Y:S01]  /*97c0*/  @P3 MUFU.LG2 R7, R7 ;  /* 0x0000000700073308 */ /* 0x000ea20000000c00 */
[C---:B------:R-:W-:Y:S01]  /*97d0*/  FMUL.FTZ R69, R8.reuse, R69 ;  /* 0x0000004508457220 */ /* 0x040fe20000410000 */
[----:B------:R-:W-:Y:S01]  /*97e0*/  @P0 MOV R11, 0x3f317218 ;  /* 0x3f317218000b0802 */ /* 0x000fe20000000f00 */
[----:B------:R-:W-:-:S02]  /*97f0*/  FMUL.FTZ R80, R8, R80 ;  /* 0x0000005008507220 */ /* 0x000fc40000410000 */
[C---:B------:R-:W-:Y:S02]  /*9800*/  FMUL.FTZ R81, R8.reuse, R81 ;  /* 0x0000005108517220 */ /* 0x040fe40000410000 */
[C---:B------:R-:W-:Y:S01]  /*9810*/  FMUL.FTZ R84, R8.reuse, R84 ;  /* 0x0000005408547220 */ /* 0x040fe20000410000 */
[----:B------:R-:W3:Y:S01]  /*9820*/  @P2 MUFU.LG2 R6, R6 ;  /* 0x0000000600062308 */ /* 0x000ee20000000c00 */
[C---:B------:R-:W-:Y:S02]  /*9830*/  FMUL.FTZ R85, R8.reuse, R85 ;  /* 0x0000005508557220 */ /* 0x040fe40000410000 */
[C---:B------:R-:W-:Y:S02]  /*9840*/  FMUL.FTZ R96, R8.reuse, R96 ;  /* 0x0000006008607220 */ /* 0x040fe40000410000 */
[C---:B------:R-:W-:Y:S02]  /*9850*/  FMUL.FTZ R97, R8.reuse, R97 ;  /* 0x0000006108617220 */ /* 0x040fe40000410000 */
[C---:B------:R-:W-:Y:S01]  /*9860*/  FMUL.FTZ R100, R8.reuse, R100 ;  /* 0x0000006408647220 */ /* 0x040fe20000410000 */
[----:B------:R-:W4:Y:S01]  /*9870*/  @P0 MUFU.LG2 R15, R4 ;  /* 0x00000004000f0308 */ /* 0x000f220000000c00 */
        /* <DEDUP_REMOVED lines=20> */
[----:B-1----:R-:W-:-:S02]  /*99c0*/  FMUL.FTZ R188, R10, R188 ;  /* 0x000000bc0abc7220 */ /* 0x002fc40000410000 */
[C---:B------:R-:W-:Y:S02]  /*99d0*/  FMUL.FTZ R189, R10.reuse, R189 ;  /* 0x000000bd0abd7220 */ /* 0x040fe40000410000 */
[C---:B------:R-:W-:Y:S01]  /*99e0*/  FMUL.FTZ R184, R10.reuse, R184 ;  /* 0x000000b80ab87220 */ /* 0x040fe20000410000 */
[----:B------:R1:W-:Y:S01]  /*99f0*/  @P0 MUFU.RCP R8, R4 ;  /* 0x0000000400080308 */ /* 0x0003e20000001000 */
[C---:B------:R-:W-:Y:S02]  /*9a00*/  FMUL.FTZ R185, R10.reuse, R185 ;  /* 0x000000b90ab97220 */ /* 0x040fe40000410000 */
[C---:B------:R-:W-:Y:S02]  /*9a10*/  FMUL.FTZ R72, R10.reuse, R72 ;  /* 0x000000480a487220 */ /* 0x040fe40000410000 */
[C---:B------:R-:W-:Y:S02]  /*9a20*/  FMUL.FTZ R73, R10.reuse, R73 ;  /* 0x000000490a497220 */ /* 0x040fe40000410000 */
[----:B------:R-:W-:-:S02]  /*9a30*/  FMUL.FTZ R76, R10, R76 ;  /* 0x0000004c0a4c7220 */ /* 0x000fc40000410000 */
[C---:B------:R-:W-:Y:S02]  /*9a40*/  FMUL.FTZ R77, R10.reuse, R77 ;  /* 0x0000004d0a4d7220 */ /* 0x040fe40000410000 */
[C---:B------:R-:W-:Y:S02]  /*9a50*/  FMUL.FTZ R88, R10.reuse, R88 ;  /* 0x000000580a587220 */ /* 0x040fe40000410000 */
[C---:B------:R-:W-:Y:S02]  /*9a60*/  FMUL.FTZ R89, R10.reuse, R89 ;  /* 0x000000590a597220 */ /* 0x040fe40000410000 */
[C---:B------:R-:W-:Y:S01]  /*9a70*/  FMUL.FTZ R92, R10.reuse, R92 ;  /* 0x0000005c0a5c7220 */ /* 0x040fe20000410000 */
[----:B-1----:R-:W-:Y:S01]  /*9a80*/  MOV R4, 0xff800000 ;  /* 0xff80000000047802 */ /* 0x002fe20000000f00 */
        /* <DEDUP_REMOVED lines=23> */
[----:B---3--:R-:W-:Y:S02]  /*9c00*/  @P2 FMUL.FTZ R6, R6, 0.69314718246459960938 ;  /* 0x3f31721806062820 */ /* 0x008fe40000410000 */
[----:B------:R-:W-:Y:S02]  /*9c10*/  @P1 FMUL.FTZ R12, R12, c[0x0][0x2d0] ;  /* 0x0000b4000c0c1a20 */ /* 0x000fe40000410000 */
[----:B----4-:R-:W-:Y:S02]  /*9c20*/  @P0 FMUL.FTZ R15, R15, 0.69314718246459960938 ;  /* 0x3f3172180f0f0820 */ /* 0x010fe40000410000 */
[----:B------:R-:W-:-:S02]  /*9c30*/  @P0 FMUL.FTZ R11, R11, c[0x0][0x2d0] ;  /* 0x0000b4000b0b0a20 */ /* 0x000fc40000410000 */
[C---:B------:R-:W-:Y:S02]  /*9c40*/  FMUL.FTZ R194, R9.reuse, R194 ;  /* 0x000000c209c27220 */ /* 0x040fe40000410000 */
[C---:B------:R-:W-:Y:S02]  /*9c50*/  FMUL.FTZ R195, R9.reuse, R195 ;  /* 0x000000c309c37220 */ /* 0x040fe40000410000 */
[C---:B------:R-:W-:Y:S01]  /*9c60*/  FMUL.FTZ R182, R9.reuse, R182 ;  /* 0x000000b609b67220 */ /* 0x040fe20000410000 */
[----:B-1----:R-:W-:Y:S01]  /*9c70*/  MOV R5, 0xff800000 ;  /* 0xff80000000057802 */ /* 0x002fe20000000f00 */
[----:B-----5:R-:W-:Y:S02]  /*9c80*/  @P1 FMUL.FTZ R10, R10, 0.69314718246459960938 ;  /* 0x3f3172180a0a1820 */ /* 0x020fe40000410000 */
        /* <DEDUP_REMOVED lines=29> */
[----:B------:R-:W-:Y:S01]  /*9e60*/  MOV R9, 0xff800000 ;  /* 0xff80000000097802 */ /* 0x000fe20000000f00 */
        /* <DEDUP_REMOVED lines=31> */
[----:B------:R-:W-:Y:S01]  /*a060*/  FMUL.FTZ R167, R8, R167 ;  /* 0x000000a708a77220 */ /* 0x000fe20000410000 */
[----:B------:R-:W-:Y:S01]  /*a070*/  MOV R8, 0xff800000 ;  /* 0xff80000000087802 */ /* 0x000fe20000000f00 */
[----:B------:R-:W-:-:S02]  /*a080*/  @P3 FFMA.FTZ R4, R14, R196, R7 ;  /* 0x000000c40e043223 */ /* 0x000fc40000010007 */
[----:B------:R-:W-:Y:S02]  /*a090*/  @P2 FFMA.FTZ R5, R13, R3, R6 ;  /* 0x000000030d052223 */ /* 0x000fe40000010006 */
[----:B------:R-:W-:Y:S02]  /*a0a0*/  @P1 FFMA.FTZ R8, R12, R2, R10 ;  /* 0x000000020c081223 */ /* 0x000fe4000001000a */
[----:B------:R-:W-:Y:S02]  /*a0b0*/  @P0 FFMA.FTZ R9, R11, R0, R15 ;  /* 0x000000000b090223 */ /* 0x000fe4000001000f */
.L_x_1920:
[----:B------:R-:W-:Y:S05]  /*a0c0*/  @P4 BRA `(.L_x_1940) ;  /* 0x0000209000004947 */ /* 0x000fea0003800000 */
[----:B------:R-:W1:Y:S01]  /*a0d0*/  S2R R7, SR_TID.X ;  /* 0x0000000000077919 */ /* 0x000e620000002100 */
[----:B------:R-:W-:Y:S01]  /*a0e0*/  IMAD R16, RZ, RZ, -UR10 ;  /* 0x8000000aff107e24 */ /* 0x000fe2000f8e02ff */
[----:B------:R-:W-:Y:S01]  /*a0f0*/  USHF.R.S32.HI UR6, URZ, 0x1f, UR10 ;  /* 0x0000001f3f067899 */ /* 0x000fe2000801140a */
[----:B------:R-:W-:Y:S01]  /*a100*/  IMAD.MOV.U32 R13, RZ, RZ, c[0x0][0x4e8] ;  /* 0x00013a00ff0d7624 */ /* 0x000fe200078e00ff */
[----:B------:R-:W3:Y:S01]  /*a110*/  S2R R0, SR_CTAID.Y ;  /* 0x0000000000007919 */ /* 0x000ee20000002600 */
[----:B------:R-:W-:Y:S01]  /*a120*/  ULDC.64 UR4, c[0x0][0x4d0] ;  /* 0x0001340000047ab9 */ /* 0x000fe20000000a00 */
[----:B------:R-:W-:Y:S01]  /*a130*/  BSSY B0, `(.L_x_1941) ;  /* 0x00000dc000007945 */ /* 0x000fe20003800000 */
[----:B------:R-:W-:Y:S01]  /*a140*/  UIMAD UR7, UR6, UR4, URZ ;  /* 0x00000004060772a4 */ /* 0x000fe2000f8e023f */
[----:B------:R-:W4:Y:S01]  /*a150*/  S2R R20, SR_CTAID.Z ;  /* 0x0000000000147919 */ /* 0x000f220000002700 */
[----:B--2---:R-:W-:-:S03]  /*a160*/  UIMAD.WIDE.U32 UR8, UR10, UR4, URZ ;  /* 0x000000040a0872a5 */ /* 0x004fc6000f8e003f */
[----:B------:R-:W-:Y:S01]  /*a170*/  BAR.SYNC.DEFER_BLOCKING 0x1, 0x80 ;  /* 0x0042000000007b1d */ /* 0x000fe20000010000 */
[----:B------:R-:W-:Y:S01]  /*a180*/  UIMAD UR5, UR10, UR5, UR7 ;  /* 0x000000050a0572a4 */ /* 0x000fe2000f8e0207 */
[C---:B------:R-:W-:Y:S01]  /*a190*/  ISETP.NE.AND P0, PT, R13.reuse, 0x1, PT ;  /* 0x000000010d00780c */ /* 0x040fe20003f05270 */
[----:B------:R-:W-:Y:S02]  /*a1a0*/  IMAD.U32 R23, RZ, RZ, UR9 ;  /* 0x00000009ff177e24 */ /* 0x000fe4000f8e00ff */
[----:B------:R-:W-:Y:S01]  /*a1b0*/  UIADD3 UR5, UR9, UR5, URZ ;  /* 0x0000000509057290 */ /* 0x000fe2000fffe03f */
[----:B------:R-:W2:Y:S01]  /*a1c0*/  S2R R12, SR_CTAID.X ;  /* 0x00000000000c7919 */ /* 0x000ea20000002500 */
[----:B------:R-:W-:Y:S02]  /*a1d0*/  IMAD.U32 R22, RZ, RZ, UR8 ;  /* 0x00000008ff167e24 */ /* 0x000fe4000f8e00ff */
[----:B------:R-:W-:Y:S02]  /*a1e0*/  IMAD R13, R13, c[0x0][0x388], RZ ;  /* 0x0000e2000d0d7a24 */ /* 0x000fe400078e02ff */
[----:B------:R-:W-:Y:S01]  /*a1f0*/  IMAD.U32 R23, RZ, RZ, UR5 ;  /* 0x00000005ff177e24 */ /* 0x000fe2000f8e00ff */
[----:B-1----:R-:W-:Y:S01]  /*a200*/  SHF.R.S32.HI R3, RZ, 0x1f, R7 ;  /* 0x0000001fff037819 */ /* 0x002fe20000011407 */
[----:B------:R-:W-:-:S02]  /*a210*/  ULDC.64 UR4, c[0x0][0x438] ;  /* 0x00010e0000047ab9 */ /* 0x000fc40000000a00 */
[----:B------:R-:W-:Y:S01]  /*a220*/  UIMAD UR6, UR6, UR4, URZ ;  /* 0x00000004060672a4 */ /* 0x000fe2000f8e023f */
[CC--:B------:R-:W-:Y:S01]  /*a230*/  LEA.HI R6, R3.reuse, R7.reuse, RZ, 0x2 ;  /* 0x0000000703067211 */ /* 0x0c0fe200078f10ff */
[----:B---3--:R-:W-:Y:S01]  /*a240*/  IMAD R16, R16, c[0x0][0x550], R0 ;  /* 0x0001540010107a24 */ /* 0x008fe200078e0200 */
[-C--:B------:R-:W-:Y:S01]  /*a250*/  LEA.HI R3, R3, R7.reuse, RZ, 0x5 ;  /* 0x0000000703037211 */ /* 0x080fe200078f28ff */
[----:B------:R-:W-:Y:S01]  /*a260*/  UIMAD.WIDE.U32 UR8, UR10, UR4, URZ ;  /* 0x000000040a0872a5 */ /* 0x000fe2000f8e003f */
[----:B------:R-:W-:Y:S01]  /*a270*/  LOP3.LUT R6, R6, 0xfffffffc, RZ, 0xc0, !PT ;  /* 0xfffffffc06067812 */ /* 0x000fe200078ec0ff */
[----:B------:R-:W-:Y:S01]  /*a280*/  UIMAD UR4, UR10, UR5, UR6 ;  /* 0x000000050a0472a4 */ /* 0x000fe2000f8e0206 */
[----:B------:R-:W-:Y:S01]  /*a290*/  LOP3.LUT R2, R3, 0xffffffe0, RZ, 0xc0, !PT ;  /* 0xffffffe003027812 */ /* 0x000fe200078ec0ff */
[----:B----4-:R-:W-:Y:S01]  /*a2a0*/  IMAD.WIDE.U32 R22, R20, c[0x0][0x4d8], R22 ;  /* 0x0001360014167a25 */ /* 0x010fe200078e0016 */
[----:B------:R-:W-:Y:S01]  /*a2b0*/  IADD3 R6, -R6, R7, RZ ;  /* 0x0000000706067210 */ /* 0x000fe20007ffe1ff */
[----:B------:R-:W-:Y:S01]  /*a2c0*/  UIADD3 UR4, UR9, UR4, URZ ;  /* 0x0000000409047290 */ /* 0x000fe2000fffe03f */
[----:B------:R-:W-:Y:S01]  /*a2d0*/  MOV R18, UR8 ;  /* 0x0000000800127c02 */ /* 0x000fe20008000f00 */
[----:B------:R-:W-:Y:S01]  /*a2e0*/  IMAD.IADD R2, R7, 0x1, -R2 ;  /* 0x0000000107027824 */ /* 0x000fe200078e0a02 */
[----:B------:R-:W-:Y:S01]  /*a2f0*/  LEA.HI R0, R6, R6, RZ, 0x1 ;  /* 0x0000000606007211 */ /* 0x000fe200078f08ff */
[----:B------:R-:W-:Y:S01]  /*a300*/  IMAD.U32 R19, RZ, RZ, UR9 ;  /* 0x00000009ff137e24 */ /* 0x000fe2000f8e00ff */
[----:B------:R-:W-:Y:S01]  /*a310*/  SHF.R.S32.HI R7, RZ, 0x5, R3 ;  /* 0x00000005ff077819 */ /* 0x000fe20000011403 */
[----:B------:R-:W-:Y:S01]  /*a320*/  IMAD.U32 R11, RZ, RZ, UR4 ;  /* 0x00000004ff0b7e24 */ /* 0x000fe2000f8e00ff */
[----:B------:R-:W-:-:S02]  /*a330*/  LOP3.LUT R10, R0, 0x1ffffffe, RZ, 0xc0, !PT ;  /* 0x1ffffffe000a7812 */ /* 0x000fc400078ec0ff */
[----:B------:R-:W-:Y:S02]  /*a340*/  SHF.R.S32.HI R3, RZ, 0x1f, R3 ;  /* 0x0000001fff037819 */ /* 0x000fe40000011403 */
[----:B------:R-:W-:Y:S01]  /*a350*/  SHF.L.U32 R15, R0, 0x5, RZ ;  /* 0x00000005000f7819 */ /* 0x000fe200000006ff */
[----:B------:R-:W-:Y:S01]  /*a360*/  IMAD.IADD R6, R6, 0x1, -R10 ;  /* 0x0000000106067824 */ /* 0x000fe200078e0a0a */
[----:B------:R-:W-:Y:S02]  /*a370*/  LEA.HI R10, R3, R7, RZ, 0x2 ;  /* 0x00000007030a7211 */ /* 0x000fe400078f10ff */
[----:B------:R-:W-:Y:S02]  /*a380*/  SHF.R.S32.HI R0, RZ, 0x1f, R2 ;  /* 0x0000001fff007819 */ /* 0x000fe40000011402 */
[----:B------:R-:W-:Y:S02]  /*a390*/  LOP3.LUT R10, R10, 0xffffffc, RZ, 0xc0, !PT ;  /* 0x0ffffffc0a0a7812 */ /* 0x000fe400078ec0ff */
[----:B------:R-:W-:-:S02]  /*a3a0*/  LOP3.LUT R15, R15, 0xffffffc0, RZ, 0xc0, !PT ;  /* 0xffffffc00f0f7812 */ /* 0x000fc400078ec0ff */
[----:B------:R-:W-:Y:S01]  /*a3b0*/  LEA.HI R0, R0, R2, RZ, 0x2 ;  /* 0x0000000200007211 */ /* 0x000fe200078f10ff */
[----:B------:R-:W-:Y:S01]  /*a3c0*/  IMAD.IADD R10, R7, 0x1, -R10 ;  /* 0x00000001070a7824 */ /* 0x000fe200078e0a0a */
[----:B------:R-:W-:Y:S01]  /*a3d0*/  SHF.R.S32.HI R3, RZ, 0x1f, R20 ;  /* 0x0000001fff037819 */ /* 0x000fe20000011414 */
[----:B------:R-:W-:Y:S01]  /*a3e0*/  IMAD R15, R6, 0x8, R15 ;  /* 0x00000008060f7824 */ /* 0x000fe200078e020f */
[----:B------:R-:W-:Y:S02]  /*a3f0*/  SHF.R.S32.HI R6, RZ, 0x2, R0 ;  /* 0x00000002ff067819 */ /* 0x000fe40000011400 */
[----:B------:R-:W-:Y:S01]  /*a400*/  SHF.R.S32.HI R14, RZ, 0x1f, R16 ;  /* 0x0000001fff0e7819 */ /* 0x000fe20000011410 */
[C---:B------:R-:W-:Y:S01]  /*a410*/  IMAD R7, R3.reuse, c[0x0][0x4d8], RZ ;  /* 0x0001360003077a24 */ /* 0x040fe200078e02ff */
[----:B------:R-:W-:Y:S01]  /*a420*/  LEA R6, R10, R6, 0x4 ;  /* 0x000000060a067211 */ /* 0x000fe200078e20ff */
[----:B------:R-:W-:Y:S01]  /*a430*/  IMAD R3, R3, c[0x0][0x440], RZ ;  /* 0x0001100003037a24 */ /* 0x000fe200078e02ff */
[----:B------:R-:W-:Y:S01]  /*a440*/  LOP3.LUT P1, RZ, R2, 0x3, RZ, 0xc0, !PT ;  /* 0x0000000302ff7812 */ /* 0x000fe2000782c0ff */
[----:B------:R-:W-:Y:S01]  /*a450*/  IMAD.MOV.U32 R10, RZ, RZ, R18 ;  /* 0x000000ffff0a7224 */ /* 0x000fe200078e0012 */
[----:B------:R-:W-:Y:S01]  /*a460*/  IADD3 R15, R6, R15, RZ ;  /* 0x0000000f060f7210 */ /* 0x000fe20007ffe0ff */
[----:B------:R-:W-:Y:S01]  /*a470*/  IMAD R7, R20, c[0x0][0x4dc], R7 ;  /* 0x0001370014077a24 */ /* 0x000fe200078e0207 */
[----:B------:R-:W-:Y:S01]  /*a480*/  LOP3.LUT R0, R0, 0x7ffffffc, RZ, 0xc0, !PT ;  /* 0x7ffffffc00007812 */ /* 0x000fe200078ec0ff */
[----:B------:R-:W-:-:S02]  /*a490*/  IMAD R3, R20, c[0x0][0x444], R3 ;  /* 0x0001110014037a24 */ /* 0x000fc400078e0203 */
[----:B--2---:R-:W-:Y:S01]  /*a4a0*/  IMAD R15, R12, 0x80, R15 ;  /* 0x000000800c0f7824 */ /* 0x004fe200078e020f */
[----:B------:R-:W-:Y:S01]  /*a4b0*/  IADD3 R0, R2, -R0, RZ ;  /* 0x8000000002007210 */ /* 0x000fe20007ffe0ff */
[----:B------:R-:W-:-:S04]  /*a4c0*/  IMAD.WIDE.U32 R20, R20, c[0x0][0x440], R10 ;  /* 0x0001100014147a25 */ /* 0x000fc800078e000a */
[----:B------:R-:W-:-:S04]  /*a4d0*/  @P0 IMAD.HI.U32 R17, R15, c[0x0][0x4ec], RZ ;  /* 0x00013b000f110a27 */ /* 0x000fc800078e00ff */
[----:B------:R-:W-:-:S04]  /*a4e0*/  @P0 IMAD.HI.U32 R10, R15, c[0x0][0x4ec], RZ ;  /* 0x00013b000f0a0a27 */ /* 0x000fc800078e00ff */
[----:B------:R-:W-:Y:S01]  /*a4f0*/  IMAD.IADD R21, R21, 0x1, R3 ;  /* 0x0000000115157824 */ /* 0x000fe200078e0203 */
[----:B------:R-:W-:Y:S01]  /*a500*/  MOV R3, R15 ;  /* 0x0000000f00037202 */ /* 0x000fe20000000f00 */
[----:B------:R-:W-:Y:S01]  /*a510*/  IMAD.IADD R23, R23, 0x1, R7 ;  /* 0x0000000117177824 */ /* 0x000fe200078e0207 */
[----:B------:R-:W-:Y:S01]  /*a520*/  @P0 SHF.R.U32.HI R3, RZ, c[0x0][0x4f0], R17 ;  /* 0x00013c00ff030a19 */ /* 0x000fe20000011611 */
[----:B------:R-:W-:Y:S01]  /*a530*/  IMAD.MOV.U32 R7, RZ, RZ, R15 ;  /* 0x000000ffff077224 */ /* 0x000fe200078e000f */
[----:B------:R-:W-:Y:S01]  /*a540*/  @P0 SHF.R.U32.HI R7, RZ, c[0x0][0x4f0], R10 ;  /* 0x00013c00ff070a19 */ /* 0x000fe2000001160a */
[C---:B------:R-:W-:Y:S02]  /*a550*/  IMAD R11, R14.reuse, c[0x0][0x448], RZ ;  /* 0x000112000e0b7a24 */ /* 0x040fe400078e02ff */
[----:B------:R-:W-:Y:S01]  /*a560*/  IMAD R10, R14, c[0x0][0x4e0], RZ ;  /* 0x000138000e0a7a24 */ /* 0x000fe200078e02ff */
[----:B------:R-:W-:Y:S01]  /*a570*/  SHF.R.S32.HI R14, RZ, 0x1f, R7 ;  /* 0x0000001fff0e7819 */ /* 0x000fe20000011407 */
[----:B------:R-:W-:-:S02]  /*a580*/  IMAD.MOV R18, RZ, RZ, -R3 ;  /* 0x000000ffff127224 */ /* 0x000fc400078e0a03 */
[C---:B------:R-:W-:Y:S02]  /*a590*/  IMAD R11, R16.reuse, c[0x0][0x44c], R11 ;  /* 0x00011300100b7a24 */ /* 0x040fe400078e020b */
[----:B------:R-:W-:-:S04]  /*a5a0*/  IMAD.WIDE.U32 R20, R16, c[0x0][0x448], R20 ;  /* 0x0001120010147a25 */ /* 0x000fc800078e0014 */
[C---:B------:R-:W-:Y:S01]  /*a5b0*/  IMAD R10, R16.reuse, c[0x0][0x4e4], R10 ;  /* 0x00013900100a7a24 */ /* 0x040fe200078e020a */
[----:B------:R-:W-:Y:S01]  /*a5c0*/  IADD3 R21, R21, R11, RZ ;  /* 0x0000000b15157210 */ /* 0x000fe20007ffe0ff */
[----:B------:R-:W-:Y:S01]  /*a5d0*/  IMAD.WIDE.U32 R16, R16, c[0x0][0x4e0], R22 ;  /* 0x0001380010107a25 */ /* 0x000fe200078e0016 */
[----:B------:R-:W-:-:S03]  /*a5e0*/  SHF.R.S32.HI R11, RZ, 0x1f, R3 ;  /* 0x0000001fff0b7819 */ /* 0x000fc60000011403 */
[----:B------:R-:W-:Y:S01]  /*a5f0*/  IMAD R18, R18, c[0x0][0x4e8], R15 ;  /* 0x00013a0012127a24 */ /* 0x000fe200078e020f */
[----:B------:R-:W-:Y:S01]  /*a600*/  IADD3 R16, P0, R3, R16, RZ ;  /* 0x0000001003107210 */ /* 0x000fe20007f1e0ff */
[----:B------:R-:W-:Y:S02]  /*a610*/  IMAD R14, R14, c[0x0][0x430], RZ ;  /* 0x00010c000e0e7a24 */ /* 0x000fe400078e02ff */
[----:B------:R-:W-:Y:S01]  /*a620*/  IMAD R12, R12, 0x80, R6 ;  /* 0x000000800c0c7824 */ /* 0x000fe200078e0206 */
[----:B------:R-:W-:Y:S01]  /*a630*/  SHF.R.S32.HI R3, RZ, 0x1f, R18 ;  /* 0x0000001fff037819 */ /* 0x000fe20000011412 */
[----:B------:R-:W-:Y:S01]  /*a640*/  IMAD R14, R7, c[0x0][0x434], R14 ;  /* 0x00010d00070e7a24 */ /* 0x000fe200078e020e */
[----:B------:R-:W-:Y:S01]  /*a650*/  IADD3.X R17, R11, R17, R10, P0, !PT ;  /* 0x000000110b117210 */ /* 0x000fe200007fe40a */
[----:B------:R-:W-:Y:S01]  /*a660*/  IMAD.WIDE.U32 R10, R7, c[0x0][0x430], R20 ;  /* 0x00010c00070a7a25 */ /* 0x000fe200078e0014 */
[----:B------:R-:W-:-:S03]  /*a670*/  ISETP.GE.OR P4, PT, R12, R13, P1 ;  /* 0x0000000d0c00720c */ /* 0x000fc60000f86670 */
[----:B------:R-:W-:Y:S02]  /*a680*/  IMAD R3, R3, c[0x0][0x4c8], RZ ;  /* 0x0001320003037a24 */ /* 0x000fe400078e02ff */
[----:B------:R-:W-:Y:S02]  /*a690*/  IMAD.MOV R7, RZ, RZ, -R7 ;  /* 0x000000ffff077224 */ /* 0x000fe400078e0a07 */
[----:B------:R-:W-:-:S04]  /*a6a0*/  IMAD.WIDE.U32 R16, R18, c[0x0][0x4c8], R16 ;  /* 0x0001320012107a25 */ /* 0x000fc800078e0010 */
[----:B------:R-:W-:Y:S02]  /*a6b0*/  IMAD R3, R18, c[0x0][0x4cc], R3 ;  /* 0x0001330012037a24 */ /* 0x000fe400078e0203 */
[----:B------:R-:W-:Y:S02]  /*a6c0*/  IMAD R7, R7, c[0x0][0x4e8], R15 ;  /* 0x00013a0007077a24 */ /* 0x000fe400078e020f */
[----:B------:R-:W-:Y:S01]  /*a6d0*/  IMAD.IADD R11, R11, 0x1, R14 ;  /* 0x000000010b0b7824 */ /* 0x000fe200078e020e */
[C---:B------:R-:W-:Y:S02]  /*a6e0*/  LEA R14, P0, R16.reuse, c[0x0][0x4a8], 0x2 ;  /* 0x00012a00100e7a11 */ /* 0x040fe400078010ff */
[----:B------:R-:W-:Y:S01]  /*a6f0*/  IADD3 R15, R17, R3, RZ ;  /* 0x00000003110f7210 */ /* 0x000fe20007ffe0ff */
[----:B------:R-:W-:Y:S01]  /*a700*/  IMAD.WIDE.U32 R22, R7, c[0x0][0x428], R10 ;  /* 0x00010a0007167a25 */ /* 0x000fe200078e000a */
[----:B------:R-:W-:Y:S01]  /*a710*/  SHF.R.S32.HI R3, RZ, 0x1f, R7 ;  /* 0x0000001fff037819 */ /* 0x000fe20000011407 */
[----:B------:R-:W-:Y:S01]  /*a720*/  SHFL.IDX PT, R20, R14, RZ, 0x1c1f ;  /* 0x001c1fff0e147589 */ /* 0x000fe200000e0000 */
[----:B------:R-:W-:-:S02]  /*a730*/  LEA.HI.X R6, R16, c[0x0][0x4ac], R15, 0x2, P0 ;  /* 0x00012b0010067a11 */ /* 0x000fc400000f140f */
[C---:B------:R-:W-:Y:S01]  /*a740*/  IADD3 R11, R12.reuse, 0x8, RZ ;  /* 0x000000080c0b7810 */ /* 0x040fe20007ffe0ff */
[----:B------:R-:W-:Y:S01]  /*a750*/  SHFL.IDX PT, R18, R14, 0x1, 0x1c1f ;  /* 0x003c1f000e127f89 */ /* 0x000fe200000e0000 */
[----:B------:R-:W-:Y:S01]  /*a760*/  IMAD R3, R3, c[0x0][0x428], RZ ;  /* 0x00010a0003037a24 */ /* 0x000fe200078e02ff */
[C---:B------:R-:W-:Y:S02]  /*a770*/  IADD3 R10, R12.reuse, 0x40, RZ ;  /* 0x000000400c0a7810 */ /* 0x040fe40007ffe0ff */
[----:B------:R-:W1:Y:S01]  /*a780*/  SHFL.IDX PT, R21, R6, RZ, 0x1c1f ;  /* 0x001c1fff06157589 */ /* 0x000e6200000e0000 */
[----:B------:R-:W-:Y:S01]  /*a790*/  IMAD R3, R7, c[0x0][0x42c], R3 ;  /* 0x00010b0007037a24 */ /* 0x000fe200078e0203 */
[----:B------:R-:W-:Y:S02]  /*a7a0*/  IADD3 R7, R12, 0x48, RZ ;  /* 0x000000480c077810 */ /* 0x000fe40007ffe0ff */
[----:B------:R-:W2:Y:S01]  /*a7b0*/  SHFL.IDX PT, R19, R6, 0x1, 0x1c1f ;  /* 0x003c1f0006137f89 */ /* 0x000ea200000e0000 */
[-C--:B------:R-:W-:Y:S01]  /*a7c0*/  ISETP.GE.OR P3, PT, R11, R13.reuse, P1 ;  /* 0x0000000d0b00720c */ /* 0x080fe20000f66670 */
[----:B------:R-:W-:Y:S01]  /*a7d0*/  IMAD.IADD R3, R23, 0x1, R3 ;  /* 0x0000000117037824 */ /* 0x000fe200078e0203 */
[-C--:B------:R-:W-:Y:S01]  /*a7e0*/  ISETP.GE.OR P2, PT, R10, R13.reuse, P1 ;  /* 0x0000000d0a00720c */ /* 0x080fe20000f46670 */
[----:B------:R-:W-:Y:S01]  /*a7f0*/  SHFL.IDX PT, R16, R14, 0x2, 0x1c1f ;  /* 0x005c1f000e107f89 */ /* 0x000fe200000e0000 */
[----:B------:R-:W-:-:S02]  /*a800*/  ISETP.GE.OR P1, PT, R7, R13, P1 ;  /* 0x0000000d0700720c */ /* 0x000fc40000f26670 */
[-C--:B------:R-:W-:Y:S01]  /*a810*/  ISETP.GE.AND P5, PT, R10, R13.reuse, PT ;  /* 0x0000000d0a00720c */ /* 0x080fe20003fa6270 */
[----:B------:R-:W3:Y:S01]  /*a820*/  SHFL.IDX PT, R17, R6, 0x2, 0x1c1f ;  /* 0x005c1f0006117f89 */ /* 0x000ee200000e0000 */
[----:B------:R-:W-:-:S03]  /*a830*/  ISETP.GE.AND P6, PT, R7, R13, PT ;  /* 0x0000000d0700720c */ /* 0x000fc60003fc6270 */
[----:B------:R-:W-:Y:S04]  /*a840*/  SHFL.IDX PT, R14, R14, 0x3, 0x1c1f ;  /* 0x007c1f000e0e7f89 */ /* 0x000fe800000e0000 */
[----:B------:R4:W5:Y:S04]  /*a850*/  SHFL.IDX PT, R15, R6, 0x3, 0x1c1f ;  /* 0x007c1f00060f7f89 */ /* 0x00096800000e0000 */
[----:B-1----:R-:W-:Y:S04]  /*a860*/  @!P4 ST.E [R20.64], R4 ;  /* 0x000000041400c985 */ /* 0x002fe8000c10190c */
[----:B--2---:R1:W-:Y:S04]  /*a870*/  @!P3 ST.E [R18.64], R5 ;  /* 0x000000051200b985 */ /* 0x0043e8000c10190c */
[----:B---3--:R2:W-:Y:S01]  /*a880*/  @!P2 ST.E [R16.64], R8 ;  /* 0x000000081000a985 */ /* 0x0085e2000c10190c */
[----:B----4-:R-:W-:-:S03]  /*a890*/  LEA R6, P0, R22, c[0x0][0x400], 0x2 ;  /* 0x0001000016067a11 */ /* 0x010fc600078010ff */
[----:B-----5:R2:W-:Y:S01]  /*a8a0*/  @!P1 ST.E [R14.64], R9 ;  /* 0x000000090e009985 */ /* 0x0205e2000c10190c */
[-C--:B------:R-:W-:Y:S02]  /*a8b0*/  ISETP.GE.AND P1, PT, R12, R13.reuse, PT ;  /* 0x0000000d0c00720c */ /* 0x080fe40003f26270 */
[----:B------:R-:W-:Y:S01]  /*a8c0*/  LEA.HI.X R3, R22, c[0x0][0x404], R3, 0x2, P0 ;  /* 0x0001010016037a11 */ /* 0x000fe200000f1403 */
[----:B------:R2:W3:Y:S01]  /*a8d0*/  SHFL.IDX PT, R20, R6, RZ, 0x1c1f ;  /* 0x001c1fff06147589 */ /* 0x0004e200000e0000 */
[----:B------:R-:W-:-:S03]  /*a8e0*/  ISETP.GE.AND P0, PT, R11, R13, PT ;  /* 0x0000000d0b00720c */ /* 0x000fc60003f06270 */
[----:B------:R2:W4:Y:S01]  /*a8f0*/  SHFL.IDX PT, R21, R3, RZ, 0x1c1f ;  /* 0x001c1fff03157589 */ /* 0x00052200000e0000 */
[----:B-1----:R-:W-:-:S05]  /*a900*/  IMAD.SHL.U32 R5, R0, 0x2, RZ ;  /* 0x0000000200057824 */ /* 0x002fca00078e00ff */
[----:B------:R-:W-:Y:S05]  /*a910*/  @P1 BRA `(.L_x_1942) ;  /* 0x000005d000001947 */ /* 0x000fea0003800000 */
[C---:B------:R-:W-:Y:S02]  /*a920*/  IADD3 R4, R5.reuse, 0x8, RZ ;  /* 0x0000000805047810 */ /* 0x040fe40007ffe0ff */
[C---:B------:R-:W-:Y:S02]  /*a930*/  IADD3 R2, R5.reuse, 0x10, RZ ;  /* 0x0000001005027810 */ /* 0x040fe40007ffe0ff */
[----:B------:R-:W-:Y:S02]  /*a940*/  ISETP.GE.AND P3, PT, R4, c[0x0][0x3c8], PT ;  /* 0x0000f20004007a0c */ /* 0x000fe40003f66270 */
[----:B------:R-:W-:Y:S02]  /*a950*/  ISETP.GE.AND P2, PT, R2, c[0x0][0x3c8], PT ;  /* 0x0000f20002007a0c */ /* 0x000fe40003f46270 */
[C---:B------:R-:W-:Y:S02]  /*a960*/  IADD3 R0, R5.reuse, 0x18, RZ ;  /* 0x0000001805007810 */ /* 0x040fe40007ffe0ff */
[----:B------:R-:W-:-:S02]  /*a970*/  ISETP.GE.AND P4, PT, R5, c[0x0][0x3c8], PT ;  /* 0x0000f20005007a0c */ /* 0x000fc40003f86270 */
[----:B------:R-:W-:Y:S02]  /*a980*/  ISETP.GE.AND P1, PT, R0, c[0x0][0x3c8], PT ;  /* 0x0000f20000007a0c */ /* 0x000fe40003f26270 */
[----:B------:R-:W-:-:S03]  /*a990*/  IADD3 R7, R5, 0x28, RZ ;  /* 0x0000002805077810 */ /* 0x000fc60007ffe0ff */
[----:B------:R-:W-:Y:S02]  /*a9a0*/  @!P3 LEA.HI R4, R4, R4, RZ, 0x1 ;  /* 0x000000040404b211 */ /* 0x000fe400078f08ff */
[----:B------:R-:W-:Y:S02]  /*a9b0*/  @!P2 LEA.HI R2, R2, R2, RZ, 0x1 ;  /* 0x000000020202a211 */ /* 0x000fe400078f08ff */
[----:B------:R-:W-:Y:S02]  /*a9c0*/  @!P3 LOP3.LUT R4, R4, 0xfffffffe, RZ, 0xc0, !PT ;  /* 0xfffffffe0404b812 */ /* 0x000fe400078ec0ff */
[C-C-:B--234-:R-:W-:Y:S01]  /*a9d0*/  @!P4 IMAD.WIDE R8, R5.reuse, 0x4, R20.reuse ;  /* 0x000000040508c825 */ /* 0x15cfe200078e0214 */
[----:B------:R-:W-:Y:S02]  /*a9e0*/  @!P2 LOP3.LUT R2, R2, 0xfffffffe, RZ, 0xc0, !PT ;  /* 0xfffffffe0202a812 */ /* 0x000fe400078ec0ff */
[----:B------:R-:W-:Y:S01]  /*a9f0*/  @!P1 LEA.HI R0, R0, R0, RZ, 0x1 ;  /* 0x0000000000009211 */ /* 0x000fe200078f08ff */
[----:B------:R-:W-:Y:S01]  /*aa00*/  @!P3 IMAD.WIDE R10, R4, 0x4, R20 ;  /* 0x00000004040ab825 */ /* 0x000fe200078e0214 */
[----:B------:R1:W-:Y:S01]  /*aa10*/  @!P4 ST.E.64 [R8.64], R192 ;  /* 0x000000c00800c985 */ /* 0x0003e2000c101b0c */
[----:B------:R-:W-:-:S02]  /*aa20*/  IADD3 R4, R5, 0x20, RZ ;  /* 0x0000002005047810 */ /* 0x000fc40007ffe0ff */
[----:B------:R-:W-:Y:S01]  /*aa30*/  @!P1 LOP3.LUT R0, R0, 0xfffffffe, RZ, 0xc0, !PT ;  /* 0xfffffffe00009812 */ /* 0x000fe200078ec0ff */
[----:B------:R2:W-:Y:S01]  /*aa40*/  @!P3 ST.E.64 [R10.64], R180 ;  /* 0x000000b40a00b985 */ /* 0x0005e2000c101b0c */
[----:B------:R-:W-:Y:S02]  /*aa50*/  ISETP.GE.AND P4, PT, R4, c[0x0][0x3c8], PT ;  /* 0x0000f20004007a0c */ /* 0x000fe40003f86270 */
[----:B------:R-:W-:-:S11]  /*aa60*/  ISETP.GE.AND P3, PT, R7, c[0x0][0x3c8], PT ;  /* 0x0000f20007007a0c */ /* 0x000fd60003f66270 */
[----:B------:R-:W-:Y:S02]  /*aa70*/  @!P4 LEA.HI R4, R4, R4, RZ, 0x1 ;  /* 0x000000040404c211 */ /* 0x000fe400078f08ff */
[----:B------:R-:W-:Y:S02]  /*aa80*/  @!P3 LEA.HI R7, R7, R7, RZ, 0x1 ;  /* 0x000000070707b211 */ /* 0x000fe400078f08ff */
[----:B------:R-:W-:Y:S02]  /*aa90*/  @!P4 LOP3.LUT R4, R4, 0xfffffffe, RZ, 0xc0, !PT ;  /* 0xfffffffe0404c812 */ /* 0x000fe400078ec0ff */
[----:B------:R-:W-:Y:S01]  /*aaa0*/  @!P3 LOP3.LUT R7, R7, 0xfffffffe, RZ, 0xc0, !PT ;  /* 0xfffffffe0707b812 */ /* 0x000fe200078ec0ff */
[----:B-1----:R-:W-:Y:S01]  /*aab0*/  @!P2 IMAD.WIDE R8, R2, 0x4, R20 ;  /* 0x000000040208a825 */ /* 0x002fe200078e0214 */
[----:B------:R-:W-:-:S03]  /*aac0*/  IADD3 R2, R5, 0x30, RZ ;  /* 0x0000003005027810 */ /* 0x000fc60007ffe0ff */
[----:B--2---:R-:W-:Y:S01]  /*aad0*/  @!P3 IMAD.WIDE R10, R7, 0x4, R20 ;  /* 0x00000004070ab825 */ /* 0x004fe200078e0214 */
[----:B------:R1:W-:Y:S01]  /*aae0*/  @!P2 ST.E.64 [R8.64], R68 ;  /* 0x000000440800a985 */ /* 0x0003e2000c101b0c */
[----:B------:R-:W-:Y:S02]  /*aaf0*/  ISETP.GE.AND P2, PT, R2, c[0x0][0x3c8], PT ;  /* 0x0000f20002007a0c */ /* 0x000fe40003f46270 */
[----:B------:R-:W-:-:S11]  /*ab00*/  IADD3 R7, R5, 0x48, RZ ;  /* 0x0000004805077810 */ /* 0x000fd60007ffe0ff */
[----:B------:R-:W-:-:S04]  /*ab10*/  @!P2 LEA.HI R2, R2, R2, RZ, 0x1 ;  /* 0x000000020202a211 */ /* 0x000fc800078f08ff */
[----:B------:R-:W-:-:S05]  /*ab20*/  @!P2 LOP3.LUT R2, R2, 0xfffffffe, RZ, 0xc0, !PT ;  /* 0xfffffffe0202a812 */ /* 0x000fca00078ec0ff */
[----:B------:R-:W-:Y:S01]  /*ab30*/  @!P2 IMAD.WIDE R12, R2, 0x4, R20 ;  /* 0x00000004020ca825 */ /* 0x000fe200078e0214 */
[----:B------:R-:W-:-:S03]  /*ab40*/  IADD3 R2, R5, 0x40, RZ ;  /* 0x0000004005027810 */ /* 0x000fc60007ffe0ff */
        /* <DEDUP_REMOVED lines=10> */
[----:B------:R2:W-:Y:S01]  /*abf0*/  @!P3 ST.E.64 [R10.64], R96 ;  /* 0x000000600a00b985 */ /* 0x0005e2000c101b0c */
[----:B------:R-:W-:-:S03]  /*ac00*/  ISETP.GE.AND P3, PT, R7, c[0x0][0x3c8], PT ;  /* 0x0000f20007007a0c */ /* 0x000fc60003f66270 */
[----:B------:R3:W-:Y:S01]  /*ac10*/  @!P2 ST.E.64 [R12.64], R100 ;  /* 0x000000640c00a985 */ /* 0x0007e2000c101b0c */
[----:B------:R-:W-:-:S05]  /*ac20*/  ISETP.GE.AND P2, PT, R4, c[0x0][0x3c8], PT ;  /* 0x0000f20004007a0c */ /* 0x000fca0003f46270 */
[----:B------:R-:W-:-:S04]  /*ac30*/  @!P4 LEA.HI R2, R2, R2, RZ, 0x1 ;  /* 0x000000020202c211 */ /* 0x000fc800078f08ff */
[----:B------:R-:W-:Y:S02]  /*ac40*/  @!P4 LOP3.LUT R2, R2, 0xfffffffe, RZ, 0xc0, !PT ;  /* 0xfffffffe0202c812 */ /* 0x000fe400078ec0ff */
[----:B------:R-:W-:Y:S02]  /*ac50*/  @!P3 LEA.HI R7, R7, R7, RZ, 0x1 ;  /* 0x000000070707b211 */ /* 0x000fe400078f08ff */
[----:B------:R-:W-:Y:S02]  /*ac60*/  @!P2 LEA.HI R4, R4, R4, RZ, 0x1 ;  /* 0x000000040404a211 */ /* 0x000fe400078f08ff */
[----:B------:R-:W-:Y:S02]  /*ac70*/  @!P3 LOP3.LUT R7, R7, 0xfffffffe, RZ, 0xc0, !PT ;  /* 0xfffffffe0707b812 */ /* 0x000fe400078ec0ff */
[----:B------:R-:W-:Y:S01]  /*ac80*/  @!P2 LOP3.LUT R4, R4, 0xfffffffe, RZ, 0xc0, !PT ;  /* 0xfffffffe0404a812 */ /* 0x000fe200078ec0ff */
[----:B-1----:R-:W-:Y:S01]  /*ac90*/  @!P1 IMAD.WIDE R8, R0, 0x4, R20 ;  /* 0x0000000400089825 */ /* 0x002fe200078e0214 */
[----:B------:R-:W-:-:S03]  /*aca0*/  IADD3 R0, R5, 0x58, RZ ;  /* 0x0000005805007810 */ /* 0x000fc60007ffe0ff */
[--C-:B--2---:R-:W-:Y:S01]  /*acb0*/  @!P3 IMAD.WIDE R10, R7, 0x4, R20.reuse ;  /* 0x00000004070ab825 */ /* 0x104fe200078e0214 */
[----:B------:R1:W-:Y:S01]  /*acc0*/  @!P1 ST.E.64 [R8.64], R112 ;  /* 0x0000007008009985 */ /* 0x0003e2000c101b0c */
[----:B------:R-:W-:Y:S02]  /*acd0*/  ISETP.GE.AND P1, PT, R0, c[0x0][0x3c8], PT ;  /* 0x0000f20000007a0c */ /* 0x000fe40003f26270 */
[----:B---3--:R-:W-:Y:S01]  /*ace0*/  @!P2 IMAD.WIDE R12, R4, 0x4, R20 ;  /* 0x00000004040ca825 */ /* 0x008fe200078e0214 */
[C---:B------:R-:W-:Y:S02]  /*acf0*/  IADD3 R7, R5.reuse, 0x70, RZ ;  /* 0x0000007005077810 */ /* 0x040fe40007ffe0ff */
[----:B------:R-:W-:-:S08]  /*ad00*/  IADD3 R4, R5, 0x78, RZ ;  /* 0x0000007805047810 */ /* 0x000fd00007ffe0ff */
[----:B------:R-:W-:-:S04]  /*ad10*/  @!P1 LEA.HI R0, R0, R0, RZ, 0x1 ;  /* 0x0000000000009211 */ /* 0x000fc800078f08ff */
[----:B------:R-:W-:Y:S01]  /*ad20*/  @!P1 LOP3.LUT R0, R0, 0xfffffffe, RZ, 0xc0, !PT ;  /* 0xfffffffe00009812 */ /* 0x000fe200078ec0ff */
[----:B-1----:R-:W-:Y:S01]  /*ad30*/  @!P4 IMAD.WIDE R8, R2, 0x4, R20 ;  /* 0x000000040208c825 */ /* 0x002fe200078e0214 */
[----:B------:R-:W-:-:S04]  /*ad40*/  IADD3 R2, R5, 0x68, RZ ;  /* 0x0000006805027810 */ /* 0x000fc80007ffe0ff */
[----:B------:R1:W-:Y:S04]  /*ad50*/  @!P4 ST.E.64 [R8.64], R116 ;  /* 0x000000740800c985 */ /* 0x0003e8000c101b0c */
[----:B------:R2:W-:Y:S01]  /*ad60*/  @!P3 ST.E.64 [R10.64], R128 ;  /* 0x000000800a00b985 */ /* 0x0005e2000c101b0c */
[----:B------:R-:W-:-:S03]  /*ad70*/  ISETP.GE.AND P3, PT, R2, c[0x0][0x3c8], PT ;  /* 0x0000f20002007a0c */ /* 0x000fc60003f66270 */
[----:B------:R3:W-:Y:S01]  /*ad80*/  @!P2 ST.E.64 [R12.64], R132 ;  /* 0x000000840c00a985 */ /* 0x0007e2000c101b0c */
[----:B------:R-:W-:-:S09]  /*ad90*/  ISETP.GE.AND P2, PT, R7, c[0x0][0x3c8], PT ;  /* 0x0000f20007007a0c */ /* 0x000fd20003f46270 */
[----:B------:R-:W-:-:S04]  /*ada0*/  @!P3 LEA.HI R2, R2, R2, RZ, 0x1 ;  /* 0x000000020202b211 */ /* 0x000fc800078f08ff */
[----:B------:R-:W-:Y:S02]  /*adb0*/  @!P2 LEA.HI R7, R7, R7, RZ, 0x1 ;  /* 0x000000070707a211 */ /* 0x000fe400078f08ff */
[----:B------:R-:W-:Y:S02]  /*adc0*/  @!P3 LOP3.LUT R2, R2, 0xfffffffe, RZ, 0xc0, !PT ;  /* 0xfffffffe0202b812 */ /* 0x000fe400078ec0ff */
[----:B------:R-:W-:Y:S01]  /*add0*/  @!P2 LOP3.LUT R7, R7, 0xfffffffe, RZ, 0xc0, !PT ;  /* 0xfffffffe0707a812 */ /* 0x000fe200078ec0ff */
[----:B-1----:R-:W-:Y:S01]  /*ade0*/  @!P1 IMAD.WIDE R8, R0, 0x4, R20 ;  /* 0x0000000400089825 */ /* 0x002fe200078e0214 */
[----:B------:R-:W-:-:S03]  /*adf0*/  IADD3 R0, R5, 0x60, RZ ;  /* 0x0000006005007810 */ /* 0x000fc60007ffe0ff */
[--C-:B--2---:R-:W-:Y:S01]  /*ae00*/  @!P3 IMAD.WIDE R10, R2, 0x4, R20.reuse ;  /* 0x00000004020ab825 */ /* 0x104fe200078e0214 */
[----:B------:R-:W-:Y:S01]  /*ae10*/  ISETP.GE.AND P4, PT, R0, c[0x0][0x3c8], PT ;  /* 0x0000f20000007a0c */ /* 0x000fe20003f86270 */
[----:B------:R1:W-:Y:S01]  /*ae20*/  @!P1 ST.E.64 [R8.64], R144 ;  /* 0x0000009008009985 */ /* 0x0003e2000c101b0c */
[----:B------:R-:W-:Y:S01]  /*ae30*/  ISETP.GE.AND P1, PT, R4, c[0x0][0x3c8], PT ;  /* 0x0000f20004007a0c */ /* 0x000fe20003f26270 */
[----:B---3--:R-:W-:-:S10]  /*ae40*/  @!P2 IMAD.WIDE R12, R7, 0x4, R20 ;  /* 0x00000004070ca825 */ /* 0x008fd400078e0214 */
[----:B------:R-:W-:Y:S02]  /*ae50*/  @!P4 LEA.HI R0, R0, R0, RZ, 0x1 ;  /* 0x000000000000c211 */ /* 0x000fe400078f08ff */
[----:B------:R-:W-:Y:S02]  /*ae60*/  @!P1 LEA.HI R4, R4, R4, RZ, 0x1 ;  /* 0x0000000404049211 */ /* 0x000fe400078f08ff */
[----:B------:R-:W-:Y:S02]  /*ae70*/  @!P4 LOP3.LUT R0, R0, 0xfffffffe, RZ, 0xc0, !PT ;  /* 0xfffffffe0000c812 */ /* 0x000fe400078ec0ff */
[----:B------:R-:W-:-:S03]  /*ae80*/  @!P1 LOP3.LUT R4, R4, 0xfffffffe, RZ, 0xc0, !PT ;  /* 0xfffffffe04049812 */ /* 0x000fc600078ec0ff */
[----:B-1----:R-:W-:-:S04]  /*ae90*/  @!P4 IMAD.WIDE R8, R0, 0x4, R20 ;  /* 0x000000040008c825 */ /* 0x002fc800078e0214 */
[----:B------:R-:W-:Y:S01]  /*aea0*/  @!P1 IMAD.WIDE R20, R4, 0x4, R20 ;  /* 0x0000000404149825 */ /* 0x000fe200078e0214 */
[----:B------:R1:W-:Y:S04]  /*aeb0*/  @!P4 ST.E.64 [R8.64], R176 ;  /* 0x000000b00800c985 */ /* 0x0003e8000c101b0c */
[----:B------:R1:W-:Y:S04]  /*aec0*/  @!P3 ST.E.64 [R10.64], R156 ;  /* 0x0000009c0a00b985 */ /* 0x0003e8000c101b0c */
[----:B------:R1:W-:Y:S04]  /*aed0*/  @!P2 ST.E.64 [R12.64], R172 ;  /* 0x000000ac0c00a985 */ /* 0x0003e8000c101b0c */
[----:B------:R1:W-:Y:S02]  /*aee0*/  @!P1 ST.E.64 [R20.64], R160 ;  /* 0x000000a014009985 */ /* 0x0003e4000c101b0c */
.L_x_1942:
[----:B------:R-:W-:Y:S05]  /*aef0*/  BSYNC B0 ;  /* 0x0000000000007941 */ /* 0x000fea0003800000 */
.L_x_1941:
[----:B-12---:R1:W2:Y:S01]  /*af00*/  SHFL.IDX PT, R9, R3, 0x1, 0x1c1f ;  /* 0x003c1f0003097f89 */ /* 0x0062a200000e0000 */
[----:B------:R-:W-:Y:S03]  /*af10*/  BSSY B0, `(.L_x_1943) ;  /* 0x0000060000007945 */ /* 0x000fe60003800000 */
[----:B------:R1:W4:Y:S01]  /*af20*/  SHFL.IDX PT, R8, R6, 0x1, 0x1c1f ;  /* 0x003c1f0006087f89 */ /* 0x00032200000e0000 */
[----:B------:R-:W-:Y:S05]  /*af30*/  @P0 BRA `(.L_x_1944) ;  /* 0x000005d000000947 */ /* 0x000fea0003800000 */
[C---:B------:R-:W-:Y:S02]  /*af40*/  ISETP.GE.AND P0, PT, R5.reuse, c[0x0][0x3c8], PT ;  /* 0x0000f20005007a0c */ /* 0x040fe40003f06270 */
[----:B------:R-:W-:-:S02]  /*af50*/  IADD3 R4, R5, 0x8, RZ ;  /* 0x0000000805047810 */ /* 0x000fc40007ffe0ff */
[C---:B------:R-:W-:Y:S02]  /*af60*/  IADD3 R2, R5.reuse, 0x10, RZ ;  /* 0x0000001005027810 */ /* 0x040fe40007ffe0ff */
[----:B------:R-:W-:Y:S02]  /*af70*/  ISETP.GE.AND P4, PT, R4, c[0x0][0x3c8], PT ;  /* 0x0000f20004007a0c */ /* 0x000fe40003f86270 */
[C---:B------:R-:W-:Y:S02]  /*af80*/  IADD3 R0, R5.reuse, 0x18, RZ ;  /* 0x0000001805007810 */ /* 0x040fe40007ffe0ff */
[----:B------:R-:W-:Y:S02]  /*af90*/  ISETP.GE.AND P3, PT, R2, c[0x0][0x3c8], PT ;  /* 0x0000f20002007a0c */ /* 0x000fe40003f66270 */
[----:B------:R-:W-:Y:S01]  /*afa0*/  ISETP.GE.AND P2, PT, R0, c[0x0][0x3c8], PT ;  /* 0x0000f20000007a0c */ /* 0x000fe20003f46270 */
[C---:B--2-4-:R-:W-:Y:S01]  /*afb0*/  @!P0 IMAD.WIDE R10, R5.reuse, 0x4, R8 ;  /* 0x00000004050a8825 */ /* 0x054fe200078e0208 */
[----:B------:R-:W-:-:S04]  /*afc0*/  IADD3 R7, R5, 0x28, RZ ;  /* 0x0000002805077810 */ /* 0x000fc80007ffe0ff */
[----:B------:R2:W-:Y:S01]  /*afd0*/  @!P0 ST.E.64 [R10.64], R194 ;  /* 0x000000c20a008985 */ /* 0x0005e2000c101b0c */
[----:B------:R-:W-:Y:S02]  /*afe0*/  ISETP.GE.AND P0, PT, R7, c[0x0][0x3c8], PT ;  /* 0x0000f20007007a0c */ /* 0x000fe40003f06270 */
[----:B------:R-:W-:Y:S02]  /*aff0*/  @!P4 LEA.HI R4, R4, R4, RZ, 0x1 ;  /* 0x000000040404c211 */ /* 0x000fe400078f08ff */
[----:B------:R-:W-:Y:S02]  /*b000*/  @!P3 LEA.HI R2, R2, R2, RZ, 0x1 ;  /* 0x000000020202b211 */ /* 0x000fe400078f08ff */
[----:B------:R-:W-:Y:S02]  /*b010*/  @!P4 LOP3.LUT R4, R4, 0xfffffffe, RZ, 0xc0, !PT ;  /* 0xfffffffe0404c812 */ /* 0x000fe400078ec0ff */
[----:B------:R-:W-:Y:S02]  /*b020*/  @!P2 LEA.HI R0, R0, R0, RZ, 0x1 ;  /* 0x000000000000a211 */ /* 0x000fe400078f08ff */
[----:B------:R-:W-:Y:S01]  /*b030*/  @!P3 LOP3.LUT R2, R2, 0xfffffffe, RZ, 0xc0, !PT ;  /* 0xfffffffe0202b812 */ /* 0x000fe200078ec0ff */
[----:B------:R-:W-:Y:S01]  /*b040*/  @!P4 IMAD.WIDE R12, R4, 0x4, R8 ;  /* 0x00000004040cc825 */ /* 0x000fe200078e0208 */
[----:B------:R-:W-:-:S02]  /*b050*/  @!P2 LOP3.LUT R0, R0, 0xfffffffe, RZ, 0xc0, !PT ;  /* 0xfffffffe0000a812 */ /* 0x000fc400078ec0ff */
[C---:B------:R-:W-:Y:S01]  /*b060*/  IADD3 R4, R5.reuse, 0x50, RZ ;  /* 0x0000005005047810 */ /* 0x040fe20007ffe0ff */
[--C-:B------:R-:W-:Y:S01]  /*b070*/  @!P3 IMAD.WIDE R14, R2, 0x4, R8.reuse ;  /* 0x00000004020eb825 */ /* 0x100fe200078e0208 */
[----:B------:R4:W-:Y:S01]  /*b080*/  @!P4 ST.E.64 [R12.64], R182 ;  /* 0x000000b60c00c985 */ /* 0x0009e2000c101b0c */
[C---:B------:R-:W-:Y:S02]  /*b090*/  IADD3 R2, R5.reuse, 0x38, RZ ;  /* 0x0000003805027810 */ /* 0x040fe40007ffe0ff */
[----:B------:R-:W-:Y:S01]  /*b0a0*/  @!P2 IMAD.WIDE R16, R0, 0x4, R8 ;  /* 0x000000040010a825 */ /* 0x000fe200078e0208 */
[C---:B------:R-:W-:Y:S01]  /*b0b0*/  IADD3 R0, R5.reuse, 0x30, RZ ;  /* 0x0000003005007810 */ /* 0x040fe20007ffe0ff */
[----:B------:R5:W-:Y:S01]  /*b0c0*/  @!P3 ST.E.64 [R14.64], R70 ;  /* 0x000000460e00b985 */ /* 0x000be2000c101b0c */
[----:B------:R-:W-:Y:S02]  /*b0d0*/  ISETP.GE.AND P3, PT, R2, c[0x0][0x3c8], PT ;  /* 0x0000f20002007a0c */ /* 0x000fe40003f66270 */
[----:B------:R-:W-:Y:S01]  /*b0e0*/  ISETP.GE.AND P4, PT, R0, c[0x0][0x3c8], PT ;  /* 0x0000f20000007a0c */ /* 0x000fe20003f86270 */
[----:B------:R-:W-:Y:S01]  /*b0f0*/  @!P2 ST.E.64 [R16.64], R82 ;  /* 0x000000521000a985 */ /* 0x000fe2000c101b0c */
[----:B--2---:R-:W-:-:S02]  /*b100*/  IADD3 R10, R5, 0x20, RZ ;  /* 0x00000020050a7810 */ /* 0x004fc40007ffe0ff */
[----:B------:R-:W-:Y:S02]  /*b110*/  @!P0 LEA.HI R11, R7, R7, RZ, 0x1 ;  /* 0x00000007070b8211 */ /* 0x000fe400078f08ff */
[----:B------:R-:W-:Y:S02]  /*b120*/  ISETP.GE.AND P1, PT, R10, c[0x0][0x3c8], PT ;  /* 0x0000f2000a007a0c */ /* 0x000fe40003f26270 */
[----:B------:R-:W-:Y:S02]  /*b130*/  @!P0 LOP3.LUT R11, R11, 0xfffffffe, RZ, 0xc0, !PT ;  /* 0xfffffffe0b0b8812 */ /* 0x000fe400078ec0ff */
[----:B------:R-:W-:-:S03]  /*b140*/  IADD3 R7, R5, 0x48, RZ ;  /* 0x0000004805077810 */ /* 0x000fc60007ffe0ff */
[----:B------:R-:W-:Y:S02]  /*b150*/  @!P4 LEA.HI R0, R0, R0, RZ, 0x1 ;  /* 0x000000000000c211 */ /* 0x000fe400078f08ff */
[----:B------:R-:W-:Y:S02]  /*b160*/  @!P3 LEA.HI R2, R2, R2, RZ, 0x1 ;  /* 0x000000020202b211 */ /* 0x000fe400078f08ff */
[----:B------:R-:W-:Y:S02]  /*b170*/  @!P4 LOP3.LUT R0, R0, 0xfffffffe, RZ, 0xc0, !PT ;  /* 0xfffffffe0000c812 */ /* 0x000fe400078ec0ff */
[----:B------:R-:W-:Y:S02]  /*b180*/  @!P3 LOP3.LUT R2, R2, 0xfffffffe, RZ, 0xc0, !PT ;  /* 0xfffffffe0202b812 */ /* 0x000fe400078ec0ff */
[----:B------:R-:W-:-:S04]  /*b190*/  @!P1 LEA.HI R10, R10, R10, RZ, 0x1 ;  /* 0x0000000a0a0a9211 */ /* 0x000fc800078f08ff */
[----:B----4-:R-:W-:Y:S01]  /*b1a0*/  @!P1 LOP3.LUT R12, R10, 0xfffffffe, RZ, 0xc0, !PT ;  /* 0xfffffffe0a0c9812 */ /* 0x010fe200078ec0ff */
[----:B-----5:R-:W-:Y:S01]  /*b1b0*/  @!P0 IMAD.WIDE R14, R11, 0x4, R8 ;  /* 0x000000040b0e8825 */ /* 0x020fe200078e0208 */
[----:B------:R-:W-:-:S03]  /*b1c0*/  IADD3 R10, R5, 0x40, RZ ;  /* 0x00000040050a7810 */ /* 0x000fc60007ffe0ff */
[----:B------:R-:W-:Y:S01]  /*b1d0*/  @!P1 IMAD.WIDE R12, R12, 0x4, R8 ;  /* 0x000000040c0c9825 */ /* 0x000fe200078e0208 */
[----:B------:R-:W-:-:S04]  /*b1e0*/  ISETP.GE.AND P2, PT, R10, c[0x0][0x3c8], PT ;  /* 0x0000f2000a007a0c */ /* 0x000fc80003f46270 */
[----:B------:R2:W-:Y:S01]  /*b1f0*/  @!P1 ST.E.64 [R12.64], R86 ;  /* 0x000000560c009985 */ /* 0x0005e2000c101b0c */
[----:B------:R-:W-:-:S03]  /*b200*/  ISETP.GE.AND P1, PT, R7, c[0x0][0x3c8], PT ;  /* 0x0000f20007007a0c */ /* 0x000fc60003f26270 */
[----:B------:R4:W-:Y:S01]  /*b210*/  @!P0 ST.E.64 [R14.64], R98 ;  /* 0x000000620e008985 */ /* 0x0009e2000c101b0c */
[----:B------:R-:W-:-:S04]  /*b220*/  ISETP.GE.AND P0, PT, R4, c[0x0][0x3c8], PT ;  /* 0x0000f20004007a0c */ /* 0x000fc80003f06270 */
[----:B------:R-:W-:-:S04]  /*b230*/  @!P2 LEA.HI R10, R10, R10, RZ, 0x1 ;  /* 0x0000000a0a0aa211 */ /* 0x000fc800078f08ff */
[----:B------:R-:W-:Y:S02]  /*b240*/  @!P2 LOP3.LUT R10, R10, 0xfffffffe, RZ, 0xc0, !PT ;  /* 0xfffffffe0a0aa812 */ /* 0x000fe400078ec0ff */
[----:B------:R-:W-:-:S03]  /*b250*/  @!P1 LEA.HI R7, R7, R7, RZ, 0x1 ;  /* 0x0000000707079211 */ /* 0x000fc600078f08ff */
[----:B------:R-:W-:Y:S01]  /*b260*/  @!P0 LEA.HI R4, R4, R4, RZ, 0x1 ;  /* 0x0000000404048211 */ /* 0x000fe200078f08ff */
[--C-:B------:R-:W-:Y:S01]  /*b270*/  @!P2 IMAD.WIDE R10, R10, 0x4, R8.reuse ;  /* 0x000000040a0aa825 */ /* 0x100fe200078e0208 */
[----:B------:R-:W-:Y:S02]  /*b280*/  @!P1 LOP3.LUT R7, R7, 0xfffffffe, RZ, 0xc0, !PT ;  /* 0xfffffffe07079812 */ /* 0x000fe400078ec0ff */
[----:B------:R-:W-:Y:S01]  /*b290*/  @!P0 LOP3.LUT R4, R4, 0xfffffffe, RZ, 0xc0, !PT ;  /* 0xfffffffe04048812 */ /* 0x000fe200078ec0ff */
[----:B--2---:R-:W-:Y:S01]  /*b2a0*/  @!P4 IMAD.WIDE R12, R0, 0x4, R8 ;  /* 0x00000004000cc825 */ /* 0x004fe200078e0208 */
[----:B------:R-:W-:-:S03]  /*b2b0*/  IADD3 R0, R5, 0x58, RZ ;  /* 0x0000005805007810 */ /* 0x000fc60007ffe0ff */
[----:B----4-:R-:W-:Y:S01]  /*b2c0*/  @!P3 IMAD.WIDE R14, R2, 0x4, R8 ;  /* 0x00000004020eb825 */ /* 0x010fe200078e0208 */
[----:B------:R2:W-:Y:S01]  /*b2d0*/  @!P4 ST.E.64 [R12.64], R102 ;  /* 0x000000660c00c985 */ /* 0x0005e2000c101b0c */
[----:B------:R-:W-:Y:S02]  /*b2e0*/  IADD3 R2, R5, 0x60, RZ ;  /* 0x0000006005027810 */ /* 0x000fe40007ffe0ff */
[----:B------:R-:W-:Y:S01]  /*b2f0*/  ISETP.GE.AND P4, PT, R0, c[0x0][0x3c8], PT ;  /* 0x0000f20000007a0c */ /* 0x000fe20003f86270 */
[----:B------:R4:W-:Y:S01]  /*b300*/  @!P3 ST.E.64 [R14.64], R114 ;  /* 0x000000720e00b985 */ /* 0x0009e2000c101b0c */
[----:B------:R-:W-:-:S03]  /*b310*/  ISETP.GE.AND P3, PT, R2, c[0x0][0x3c8], PT ;  /* 0x0000f20002007a0c */ /* 0x000fc60003f66270 */
[----:B------:R5:W-:Y:S08]  /*b320*/  @!P2 ST.E.64 [R10.64], R118 ;  /* 0x000000760a00a985 */ /* 0x000bf0000c101b0c */
[----:B------:R-:W-:Y:S02]  /*b330*/  @!P4 LEA.HI R0, R0, R0, RZ, 0x1 ;  /* 0x000000000000c211 */ /* 0x000fe400078f08ff */
[----:B------:R-:W-:-:S02]  /*b340*/  @!P3 LEA.HI R2, R2, R2, RZ, 0x1 ;  /* 0x000000020202b211 */ /* 0x000fc400078f08ff */
[----:B------:R-:W-:Y:S02]  /*b350*/  @!P4 LOP3.LUT R0, R0, 0xfffffffe, RZ, 0xc0, !PT ;  /* 0xfffffffe0000c812 */ /* 0x000fe400078ec0ff */
[----:B------:R-:W-:Y:S01]  /*b360*/  @!P3 LOP3.LUT R2, R2, 0xfffffffe, RZ, 0xc0, !PT ;  /* 0xfffffffe0202b812 */ /* 0x000fe200078ec0ff */
[----:B--2---:R-:W-:Y:S01]  /*b370*/  @!P1 IMAD.WIDE R12, R7, 0x4, R8 ;  /* 0x00000004070c9825 */ /* 0x004fe200078e0208 */
[----:B------:R-:W-:-:S03]  /*b380*/  IADD3 R7, R5, 0x70, RZ ;  /* 0x0000007005077810 */ /* 0x000fc60007ffe0ff */
[----:B----4-:R-:W-:Y:S01]  /*b390*/  @!P0 IMAD.WIDE R14, R4, 0x4, R8 ;  /* 0x00000004040e8825 */ /* 0x010fe200078e0208 */
[----:B------:R-:W-:Y:S01]  /*b3a0*/  IADD3 R4, R5, 0x78, RZ ;  /* 0x0000007805047810 */ /* 0x000fe20007ffe0ff */
[----:B------:R2:W-:Y:S01]  /*b3b0*/  @!P1 ST.E.64 [R12.64], R130 ;  /* 0x000000820c009985 */ /* 0x0005e2000c101b0c */
[----:B------:R-:W-:Y:S02]  /*b3c0*/  ISETP.GE.AND P1, PT, R7, c[0x0][0x3c8], PT ;  /* 0x0000f20007007a0c */ /* 0x000fe40003f26270 */
[----:B-----5:R-:W-:Y:S01]  /*b3d0*/  IADD3 R10, R5, 0x68, RZ ;  /* 0x00000068050a7810 */ /* 0x020fe20007ffe0ff */
[----:B------:R4:W-:Y:S01]  /*b3e0*/  @!P0 ST.E.64 [R14.64], R134 ;  /* 0x000000860e008985 */ /* 0x0009e2000c101b0c */
[----:B------:R-:W-:Y:S02]  /*b3f0*/  ISETP.GE.AND P0, PT, R4, c[0x0][0x3c8], PT ;  /* 0x0000f20004007a0c */ /* 0x000fe40003f06270 */
[----:B------:R-:W-:-:S07]  /*b400*/  ISETP.GE.AND P2, PT, R10, c[0x0][0x3c8], PT ;  /* 0x0000f2000a007a0c */ /* 0x000fce0003f46270 */
[----:B------:R-:W-:-:S04]  /*b410*/  @!P1 LEA.HI R7, R7, R7, RZ, 0x1 ;  /* 0x0000000707079211 */ /* 0x000fc800078f08ff */
[----:B------:R-:W-:Y:S02]  /*b420*/  @!P0 LEA.HI R4, R4, R4, RZ, 0x1 ;  /* 0x0000000404048211 */ /* 0x000fe400078f08ff */
[----:B------:R-:W-:Y:S02]  /*b430*/  @!P2 LEA.HI R10, R10, R10, RZ, 0x1 ;  /* 0x0000000a0a0aa211 */ /* 0x000fe400078f08ff */
[----:B------:R-:W-:Y:S02]  /*b440*/  @!P1 LOP3.LUT R7, R7, 0xfffffffe, RZ, 0xc0, !PT ;  /* 0xfffffffe07079812 */ /* 0x000fe400078ec0ff */
[----:B------:R-:W-:Y:S02]  /*b450*/  @!P2 LOP3.LUT R10, R10, 0xfffffffe, RZ, 0xc0, !PT ;  /* 0xfffffffe0a0aa812 */ /* 0x000fe400078ec0ff */
[----:B------:R-:W-:Y:S01]  /*b460*/  @!P0 LOP3.LUT R4, R4, 0xfffffffe, RZ, 0xc0, !PT ;  /* 0xfffffffe04048812 */ /* 0x000fe200078ec0ff */
[----:B------:R-:W-:-:S04]  /*b470*/  @!P1 IMAD.WIDE R16, R7, 0x4, R8 ;  /* 0x0000000407109825 */ /* 0x000fc800078e0208 */
[----:B--2---:R-:W-:-:S04]  /*b480*/  @!P4 IMAD.WIDE R12, R0, 0x4, R8 ;  /* 0x00000004000cc825 */ /* 0x004fc800078e0208 */
[--C-:B----4-:R-:W-:Y:S01]  /*b490*/  @!P3 IMAD.WIDE R14, R2, 0x4, R8.reuse ;  /* 0x00000004020eb825 */ /* 0x110fe200078e0208 */
[----:B------:R2:W-:Y:S03]  /*b4a0*/  @!P4 ST.E.64 [R12.64], R146 ;  /* 0x000000920c00c985 */ /* 0x0005e6000c101b0c */
[--C-:B------:R-:W-:Y:S01]  /*b4b0*/  @!P2 IMAD.WIDE R10, R10, 0x4, R8.reuse ;  /* 0x000000040a0aa825 */ /* 0x100fe200078e0208 */
[----:B------:R2:W-:Y:S03]  /*b4c0*/  @!P3 ST.E.64 [R14.64], R178 ;  /* 0x000000b20e00b985 */ /* 0x0005e6000c101b0c */
[----:B------:R-:W-:Y:S01]  /*b4d0*/  @!P0 IMAD.WIDE R8, R4, 0x4, R8 ;  /* 0x0000000404088825 */ /* 0x000fe200078e0208 */
[----:B------:R2:W-:Y:S04]  /*b4e0*/  @!P2 ST.E.64 [R10.64], R158 ;  /* 0x0000009e0a00a985 */ /* 0x0005e8000c101b0c */
[----:B------:R2:W-:Y:S04]  /*b4f0*/  @!P1 ST.E.64 [R16.64], R174 ;  /* 0x000000ae10009985 */ /* 0x0005e8000c101b0c */
[----:B------:R2:W-:Y:S02]  /*b500*/  @!P0 ST.E.64 [R8.64], R162 ;  /* 0x000000a208008985 */ /* 0x0005e4000c101b0c */
.L_x_1944:
[----:B------:R-:W-:Y:S05]  /*b510*/  BSYNC B0 ;  /* 0x0000000000007941 */ /* 0x000fea0003800000 */
.L_x_1943:
[----:B--2---:R2:W1:Y:S01]  /*b520*/  SHFL.IDX PT, R9, R3, 0x2, 0x1c1f ;  /* 0x005c1f0003097f89 */ /* 0x00446200000e0000 */
[----:B------:R-:W-:Y:S03]  /*b530*/  BSSY B0, `(.L_x_1945) ;  /* 0x0000060000007945 */ /* 0x000fe60003800000 */
[----:B----4-:R2:W4:Y:S01]  /*b540*/  SHFL.IDX PT, R8, R6, 0x2, 0x1c1f ;  /* 0x005c1f0006087f89 */ /* 0x01052200000e0000 */
[----:B------:R-:W-:Y:S05]  /*b550*/  @P5 BRA `(.L_x_1946) ;  /* 0x000005d000005947 */ /* 0x000fea0003800000 */
[C---:B------:R-:W-:Y:S02]  /*b560*/  IADD3 R7, R5.reuse, 0x8, RZ ;  /* 0x0000000805077810 */ /* 0x040fe40007ffe0ff */
[----:B------:R-:W-:-:S02]  /*b570*/  IADD3 R4, R5, 0x10, RZ ;  /* 0x0000001005047810 */ /* 0x000fc40007ffe0ff */
[----:B------:R-:W-:Y:S02]  /*b580*/  ISETP.GE.AND P2, PT, R7, c[0x0][0x3c8], PT ;  /* 0x0000f20007007a0c */ /* 0x000fe40003f46270 */
[----:B------:R-:W-:Y:S02]  /*b590*/  ISETP.GE.AND P1, PT, R4, c[0x0][0x3c8], PT ;  /* 0x0000f20004007a0c */ /* 0x000fe40003f26270 */
[C---:B------:R-:W-:Y:S02]  /*b5a0*/  IADD3 R2, R5.reuse, 0x18, RZ ;  /* 0x0000001805027810 */ /* 0x040fe40007ffe0ff */
[C---:B------:R-:W-:Y:S02]  /*b5b0*/  ISETP.GE.AND P3, PT, R5.reuse, c[0x0][0x3c8], PT ;  /* 0x0000f20005007a0c */ /* 0x040fe40003f66270 */
[----:B------:R-:W-:Y:S02]  /*b5c0*/  ISETP.GE.AND P0, PT, R2, c[0x0][0x3c8], PT ;  /* 0x0000f20002007a0c */ /* 0x000fe40003f06270 */
[----:B------:R-:W-:-:S03]  /*b5d0*/  IADD3 R0, R5, 0x20, RZ ;  /* 0x0000002005007810 */ /* 0x000fc60007ffe0ff */
[----:B------:R-:W-:Y:S02]  /*b5e0*/  @!P2 LEA.HI R7, R7, R7, RZ, 0x1 ;  /* 0x000000070707a211 */ /* 0x000fe400078f08ff */
[----:B------:R-:W-:Y:S02]  /*b5f0*/  @!P1 LEA.HI R4, R4, R4, RZ, 0x1 ;  /* 0x0000000404049211 */ /* 0x000fe400078f08ff */
[----:B------:R-:W-:Y:S02]  /*b600*/  @!P2 LOP3.LUT R7, R7, 0xfffffffe, RZ, 0xc0, !PT ;  /* 0xfffffffe0707a812 */ /* 0x000fe400078ec0ff */
[--C-:B-1--4-:R-:W-:Y:S01]  /*b610*/  @!P3 IMAD.WIDE R10, R5, 0x4, R8.reuse ;  /* 0x00000004050ab825 */ /* 0x112fe200078e0208 */
[----:B------:R-:W-:Y:S02]  /*b620*/  @!P1 LOP3.LUT R4, R4, 0xfffffffe, RZ, 0xc0, !PT ;  /* 0xfffffffe04049812 */ /* 0x000fe400078ec0ff */
[----:B------:R-:W-:Y:S01]  /*b630*/  @!P0 LEA.HI R2, R2, R2, RZ, 0x1 ;  /* 0x0000000202028211 */ /* 0x000fe200078f08ff */
[--C-:B------:R-:W-:Y:S01]  /*b640*/  @!P2 IMAD.WIDE R12, R7, 0x4, R8.reuse ;  /* 0x00000004070ca825 */ /* 0x100fe200078e0208 */
[----:B------:R-:W-:Y:S01]  /*b650*/  ISETP.GE.AND P5, PT, R0, c[0x0][0x3c8], PT ;  /* 0x0000f20000007a0c */ /* 0x000fe20003fa6270 */
[----:B------:R1:W-:Y:S01]  /*b660*/  @!P3 ST.E.64 [R10.64], R188 ;  /* 0x000000bc0a00b985 */ /* 0x0003e2000c101b0c */
[C---:B------:R-:W-:Y:S01]  /*b670*/  IADD3 R7, R5.reuse, 0x30, RZ ;  /* 0x0000003005077810 */ /* 0x040fe20007ffe0ff */
[----:B------:R-:W-:Y:S01]  /*b680*/  @!P1 IMAD.WIDE R14, R4, 0x4, R8 ;  /* 0x00000004040e9825 */ /* 0x000fe200078e0208 */
[----:B------:R-:W-:Y:S01]  /*b690*/  IADD3 R4, R5, 0x38, RZ ;  /* 0x0000003805047810 */ /* 0x000fe20007ffe0ff */
[----:B------:R4:W-:Y:S01]  /*b6a0*/  @!P2 ST.E.64 [R12.64], R184 ;  /* 0x000000b80c00a985 */ /* 0x0009e2000c101b0c */
[----:B------:R-:W-:-:S02]  /*b6b0*/  ISETP.GE.AND P3, PT, R7, c[0x0][0x3c8], PT ;  /* 0x0000f20007007a0c */ /* 0x000fc40003f66270 */
[----:B------:R-:W-:Y:S01]  /*b6c0*/  ISETP.GE.AND P2, PT, R4, c[0x0][0x3c8], PT ;  /* 0x0000f20004007a0c */ /* 0x000fe20003f46270 */
[----:B------:R5:W-:Y:S04]  /*b6d0*/  @!P1 ST.E.64 [R14.64], R72 ;  /* 0x000000480e009985 */ /* 0x000be8000c101b0c */
[----:B------:R-:W-:-:S04]  /*b6e0*/  @!P5 LEA.HI R0, R0, R0, RZ, 0x1 ;  /* 0x000000000000d211 */ /* 0x000fc800078f08ff */
[----:B------:R-:W-:Y:S02]  /*b6f0*/  @!P5 LOP3.LUT R0, R0, 0xfffffffe, RZ, 0xc0, !PT ;  /* 0xfffffffe0000d812 */ /* 0x000fe400078ec0ff */
[----:B------:R-:W-:Y:S02]  /*b700*/  @!P3 LEA.HI R7, R7, R7, RZ, 0x1 ;  /* 0x000000070707b211 */ /* 0x000fe400078f08ff */
[----:B------:R-:W-:Y:S02]  /*b710*/  @!P2 LEA.HI R4, R4, R4, RZ, 0x1 ;  /* 0x000000040404a211 */ /* 0x000fe400078f08ff */
[----:B------:R-:W-:Y:S02]  /*b720*/  @!P3 LOP3.LUT R7, R7, 0xfffffffe, RZ, 0xc0, !PT ;  /* 0xfffffffe0707b812 */ /* 0x000fe400078ec0ff */
[----:B------:R-:W-:Y:S02]  /*b730*/  @!P2 LOP3.LUT R4, R4, 0xfffffffe, RZ, 0xc0, !PT ;  /* 0xfffffffe0404a812 */ /* 0x000fe400078ec0ff */
[----:B-1----:R-:W-:-:S03]  /*b740*/  IADD3 R10, R5, 0x28, RZ ;  /* 0x00000028050a7810 */ /* 0x002fc60007ffe0ff */
[--C-:B------:R-:W-:Y:S01]  /*b750*/  @!P2 IMAD.WIDE R16, R4, 0x4, R8.reuse ;  /* 0x000000040410a825 */ /* 0x100fe200078e0208 */
[C---:B------:R-:W-:Y:S02]  /*b760*/  IADD3 R11, R5.reuse, 0x40, RZ ;  /* 0x00000040050b7810 */ /* 0x040fe40007ffe0ff */
[----:B----4-:R-:W-:Y:S02]  /*b770*/  @!P0 LOP3.LUT R12, R2, 0xfffffffe, RZ, 0xc0, !PT ;  /* 0xfffffffe020c8812 */ /* 0x010fe400078ec0ff */
[----:B------:R-:W-:Y:S02]  /*b780*/  ISETP.GE.AND P4, PT, R10, c[0x0][0x3c8], PT ;  /* 0x0000f2000a007a0c */ /* 0x000fe40003f86270 */
[----:B------:R-:W-:Y:S01]  /*b790*/  IADD3 R2, R5, 0x48, RZ ;  /* 0x0000004805027810 */ /* 0x000fe20007ffe0ff */
[--C-:B------:R-:W-:Y:S01]  /*b7a0*/  @!P0 IMAD.WIDE R12, R12, 0x4, R8.reuse ;  /* 0x000000040c0c8825 */ /* 0x100fe200078e0208 */
[----:B------:R-:W-:Y:S02]  /*b7b0*/  ISETP.GE.AND P1, PT, R11, c[0x0][0x3c8], PT ;  /* 0x0000f2000b007a0c */ /* 0x000fe40003f26270 */
[----:B------:R-:W-:Y:S01]  /*b7c0*/  IADD3 R4, R5, 0x78, RZ ;  /* 0x0000007805047810 */ /* 0x000fe20007ffe0ff */
[----:B-----5:R-:W-:Y:S01]  /*b7d0*/  @!P3 IMAD.WIDE R14, R7, 0x4, R8 ;  /* 0x00000004070eb825 */ /* 0x020fe200078e0208 */
[----:B------:R1:W-:Y:S01]  /*b7e0*/  @!P0 ST.E.64 [R12.64], R76 ;  /* 0x0000004c0c008985 */ /* 0x0003e2000c101b0c */
[----:B------:R-:W-:-:S02]  /*b7f0*/  ISETP.GE.AND P0, PT, R2, c[0x0][0x3c8], PT ;  /* 0x0000f20002007a0c */ /* 0x000fc40003f06270 */
[----:B------:R-:W-:Y:S02]  /*b800*/  IADD3 R7, R5, 0x70, RZ ;  /* 0x0000007005077810 */ /* 0x000fe40007ffe0ff */
[----:B------:R-:W-:-:S04]  /*b810*/  @!P4 LEA.HI R10, R10, R10, RZ, 0x1 ;  /* 0x0000000a0a0ac211 */ /* 0x000fc800078f08ff */
[----:B------:R-:W-:Y:S02]  /*b820*/  @!P1 LEA.HI R11, R11, R11, RZ, 0x1 ;  /* 0x0000000b0b0b9211 */ /* 0x000fe400078f08ff */
[----:B------:R-:W-:Y:S02]  /*b830*/  @!P4 LOP3.LUT R10, R10, 0xfffffffe, RZ, 0xc0, !PT ;  /* 0xfffffffe0a0ac812 */ /* 0x000fe400078ec0ff */
[----:B------:R-:W-:Y:S02]  /*b840*/  @!P1 LOP3.LUT R11, R11, 0xfffffffe, RZ, 0xc0, !PT ;  /* 0xfffffffe0b0b9812 */ /* 0x000fe400078ec0ff */
[----:B------:R-:W-:-:S04]  /*b850*/  @!P0 LEA.HI R2, R2, R2, RZ, 0x1 ;  /* 0x0000000202028211 */ /* 0x000fc800078f08ff */
[----:B------:R-:W-:Y:S01]  /*b860*/  @!P0 LOP3.LUT R2, R2, 0xfffffffe, RZ, 0xc0, !PT ;  /* 0xfffffffe02028812 */ /* 0x000fe200078ec0ff */
[----:B-1----:R-:W-:Y:S01]  /*b870*/  @!P5 IMAD.WIDE R12, R0, 0x4, R8 ;  /* 0x00000004000cd825 */ /* 0x002fe200078e0208 */
[----:B------:R-:W-:-:S04]  /*b880*/  IADD3 R0, R5, 0x50, RZ ;  /* 0x0000005005007810 */ /* 0x000fc80007ffe0ff */
[----:B------:R1:W-:Y:S01]  /*b890*/  @!P5 ST.E.64 [R12.64], R88 ;  /* 0x000000580c00d985 */ /* 0x0003e2000c101b0c */
[----:B------:R-:W-:-:S13]  /*b8a0*/  ISETP.GE.AND P5, PT, R0, c[0x0][0x3c8], PT ;  /* 0x0000f20000007a0c */ /* 0x000fda0003fa6270 */
[----:B------:R-:W-:-:S04]  /*b8b0*/  @!P5 LEA.HI R0, R0, R0, RZ, 0x1 ;  /* 0x000000000000d211 */ /* 0x000fc800078f08ff */
[----:B------:R-:W-:Y:S01]  /*b8c0*/  @!P5 LOP3.LUT R0, R0, 0xfffffffe, RZ, 0xc0, !PT ;  /* 0xfffffffe0000d812 */ /* 0x000fe200078ec0ff */
[----:B-1----:R-:W-:-:S04]  /*b8d0*/  @!P4 IMAD.WIDE R12, R10, 0x4, R8 ;  /* 0x000000040a0cc825 */ /* 0x002fc800078e0208 */
[----:B------:R-:W-:Y:S01]  /*b8e0*/  @!P1 IMAD.WIDE R10, R11, 0x4, R8 ;  /* 0x000000040b0a9825 */ /* 0x000fe200078e0208 */
[----:B------:R1:W-:Y:S04]  /*b8f0*/  @!P4 ST.E.64 [R12.64], R92 ;  /* 0x0000005c0c00c985 */ /* 0x0003e8000c101b0c */
[----:B------:R-:W-:Y:S04]  /*b900*/  @!P3 ST.E.64 [R14.64], R104 ;  /* 0x000000680e00b985 */ /* 0x000fe8000c101b0c */
[----:B------:R-:W-:Y:S04]  /*b910*/  @!P2 ST.E.64 [R16.64], R108 ;  /* 0x0000006c1000a985 */ /* 0x000fe8000c101b0c */
[----:B------:R4:W-:Y:S01]  /*b920*/  @!P1 ST.E.64 [R10.64], R120 ;  /* 0x000000780a009985 */ /* 0x0009e2000c101b0c */
[----:B------:R-:W-:-:S13]  /*b930*/  ISETP.GE.AND P1, PT, R7, c[0x0][0x3c8], PT ;  /* 0x0000f20007007a0c */ /* 0x000fda0003f26270 */
[----:B------:R-:W-:Y:S01]  /*b940*/  @!P1 LEA.HI R7, R7, R7, RZ, 0x1 ;  /* 0x0000000707079211 */ /* 0x000fe200078f08ff */
[--C-:B-1----:R-:W-:Y:S01]  /*b950*/  @!P0 IMAD.WIDE R12, R2, 0x4, R8.reuse ;  /* 0x00000004020c8825 */ /* 0x102fe200078e0208 */
[----:B------:R-:W-:Y:S02]  /*b960*/  IADD3 R2, R5, 0x58, RZ ;  /* 0x0000005805027810 */ /* 0x000fe40007ffe0ff */
[----:B------:R-:W-:Y:S02]  /*b970*/  @!P1 LOP3.LUT R7, R7, 0xfffffffe, RZ, 0xc0, !PT ;  /* 0xfffffffe07079812 */ /* 0x000fe400078ec0ff */
[----:B------:R-:W-:Y:S01]  /*b980*/  ISETP.GE.AND P4, PT, R2, c[0x0][0x3c8], PT ;  /* 0x0000f20002007a0c */ /* 0x000fe20003f86270 */
[----:B------:R1:W-:Y:S01]  /*b990*/  @!P0 ST.E.64 [R12.64], R124 ;  /* 0x0000007c0c008985 */ /* 0x0003e2000c101b0c */
[----:B------:R-:W-:Y:S01]  /*b9a0*/  ISETP.GE.AND P0, PT, R4, c[0x0][0x3c8], PT ;  /* 0x0000f20004007a0c */ /* 0x000fe20003f06270 */
[----:B------:R-:W-:Y:S01]  /*b9b0*/  @!P1 IMAD.WIDE R18, R7, 0x4, R8 ;  /* 0x0000000407129825 */ /* 0x000fe200078e0208 */
[----:B----4-:R-:W-:-:S02]  /*b9c0*/  IADD3 R11, R5, 0x60, RZ ;  /* 0x00000060050b7810 */ /* 0x010fc40007ffe0ff */
[----:B------:R-:W-:Y:S02]  /*b9d0*/  IADD3 R10, R5, 0x68, RZ ;  /* 0x00000068050a7810 */ /* 0x000fe40007ffe0ff */
[----:B------:R-:W-:Y:S02]  /*b9e0*/  ISETP.GE.AND P3, PT, R11, c[0x0][0x3c8], PT ;  /* 0x0000f2000b007a0c */ /* 0x000fe40003f66270 */
[----:B------:R-:W-:-:S03]  /*b9f0*/  ISETP.GE.AND P2, PT, R10, c[0x0][0x3c8], PT ;  /* 0x0000f2000a007a0c */ /* 0x000fc60003f46270 */
[----:B------:R-:W-:Y:S02]  /*ba00*/  @!P4 LEA.HI R2, R2, R2, RZ, 0x1 ;  /* 0x000000020202c211 */ /* 0x000fe400078f08ff */
[----:B------:R-:W-:Y:S02]  /*ba10*/  @!P0 LEA.HI R4, R4, R4, RZ, 0x1 ;  /* 0x0000000404048211 */ /* 0x000fe400078f08ff */
[----:B------:R-:W-:Y:S02]  /*ba20*/  @!P4 LOP3.LUT R2, R2, 0xfffffffe, RZ, 0xc0, !PT ;  /* 0xfffffffe0202c812 */ /* 0x000fe400078ec0ff */
[----:B------:R-:W-:Y:S02]  /*ba30*/  @!P0 LOP3.LUT R4, R4, 0xfffffffe, RZ, 0xc0, !PT ;  /* 0xfffffffe04048812 */ /* 0x000fe400078ec0ff */
[----:B------:R-:W-:Y:S01]  /*ba40*/  @!P3 LEA.HI R11, R11, R11, RZ, 0x1 ;  /* 0x0000000b0b0bb211 */ /* 0x000fe200078f08ff */
[----:B------:R-:W-:Y:S01]  /*ba50*/  @!P4 IMAD.WIDE R14, R2, 0x4, R8 ;  /* 0x00000004020ec825 */ /* 0x000fe200078e0208 */
[----:B------:R-:W-:-:S02]  /*ba60*/  @!P2 LEA.HI R10, R10, R10, RZ, 0x1 ;  /* 0x0000000a0a0aa211 */ /* 0x000fc400078f08ff */
[----:B------:R-:W-:Y:S02]  /*ba70*/  @!P3 LOP3.LUT R11, R11, 0xfffffffe, RZ, 0xc0, !PT ;  /* 0xfffffffe0b0bb812 */ /* 0x000fe400078ec0ff */
[----:B------:R-:W-:Y:S01]  /*ba80*/  @!P2 LOP3.LUT R10, R10, 0xfffffffe, RZ, 0xc0, !PT ;  /* 0xfffffffe0a0aa812 */ /* 0x000fe200078ec0ff */
[----:B-1----:R-:W-:-:S04]  /*ba90*/  @!P5 IMAD.WIDE R12, R0, 0x4, R8 ;  /* 0x00000004000cd825 */ /* 0x002fc800078e0208 */
        /* <DEDUP_REMOVED lines=9> */
.L_x_1946:
[----:B------:R-:W-:Y:S05]  /*bb30*/  BSYNC B0 ;  /* 0x0000000000007941 */ /* 0x000fea0003800000 */
.L_x_1945:
[----:B------:R2:W4:Y:S04]  /*bb40*/  SHFL.IDX PT, R7, R3, 0x3, 0x1c1f ;  /* 0x007c1f0003077f89 */ /* 0x00052800000e0000 */
[----:B-12---:R-:W1:Y:S01]  /*bb50*/  SHFL.IDX PT, R6, R6, 0x3, 0x1c1f ;  /* 0x007c1f0006067f89 */ /* 0x006e6200000e0000 */
        /* <DEDUP_REMOVED lines=8> */
[C---:B-1--4-:R-:W-:Y:S01]  /*bbe0*/  @!P0 IMAD.WIDE R8, R5.reuse, 0x4, R6 ;  /* 0x0000000405088825 */ /* 0x052fe200078e0206 */
        /* <DEDUP_REMOVED lines=39> */
[----:B----4-:R-:W-:-:S02]  /*be60*/  IADD3 R10, R5, 0x50, RZ ;  /* 0x00000050050a7810 */ /* 0x010fc40007ffe0ff */
        /* <DEDUP_REMOVED lines=25> */
[----:B----4-:R-:W-:Y:S01]  /*c000*/  @!P5 IMAD.WIDE R14, R0, 0x4, R6 ;  /* 0x00000004000ed825 */ /* 0x010fe200078e0206 */
        /* <DEDUP_REMOVED lines=21> */
.L_x_1940:
        /* <DEDUP_REMOVED lines=50> */
.L_x_1947:
        /* <DEDUP_REMOVED lines=16> */
.L_x_3613:


//--------------------- .text._ZN7cutlass13device_kernelIN5flash19enable_sm80_to_sm89INS1_16FlashAttnFwdSm80INS1_25CollectiveMainloopFwdSm80ILi8ELi1ELb1EN4cute5tupleIJNS5_1CILi128EEENS7_ILi112EEES8_EEELi128ENS_10bfloat16_tEfNS_4arch4Sm80ELb0ELb0ELb0ELb1ELb1ELb0ELb1ELb1EEENS1_21CollectiveEpilogueFwdINS6_IJS8_S8_S9_EEENS6_IJNS7_ILi1EEESH_SH_EEESB_SD_Li256ELb1ELb1ELb1ELb0EEENS1_36VarlenDynamicPersistentTileSchedulerILi128ELi112ELi256ELi256ELb1ELb1ELb0ELb0ELb1ELb1EEEEEEEEEvNT_6ParamsE --------------------------
	.section	.text._ZN7cutlass13device_kernelIN5flash19enable_sm80_to_sm89INS1_16FlashAttnFwdSm80INS1_25CollectiveMainloopFwdSm80ILi8ELi1ELb1EN4cute5tupleIJNS5_1CILi128EEENS7_ILi112EEES8_EEELi128ENS_10bfloat16_tEfNS_4arch4Sm80ELb0ELb0ELb0ELb1ELb1ELb0ELb1ELb1EEENS1_21CollectiveEpilogueFwdINS6_IJS8_S8_S9_EEENS6_IJNS7_ILi1EEESH_SH_EEESB_SD_Li256ELb1ELb1ELb1ELb0EEENS1_36VarlenDynamicPersistentTileSchedulerILi128ELi112ELi256ELi256ELb1ELb1ELb0ELb0ELb1ELb1EEEEEEEEEvNT_6ParamsE,"ax",@progbits
	.sectioninfo	@"SHI_REGISTERS=255"
	.align	128
.text._ZN7cutlass13device_kernelIN5flash19enable_sm80_to_sm89INS1_16FlashAttnFwdSm80INS1_25CollectiveMainloopFwdSm80ILi8ELi1ELb1EN4cute5tupleIJNS5_1CILi128EEENS7_ILi112EEES8_EEELi128ENS_10bfloat16_tEfNS_4arch4Sm80ELb0ELb0ELb0ELb1ELb1ELb0ELb1ELb1EEENS1_21CollectiveEpilogueFwdINS6_IJS8_S8_S9_EEENS6_IJNS7_ILi1EEESH_SH_EEESB_SD_Li256ELb1ELb1ELb1ELb0EEENS1_36VarlenDynamicPersistentTileSchedulerILi128ELi112ELi256ELi256ELb1ELb1ELb0ELb0ELb1ELb1EEEEEEEEEvNT_6ParamsE:
        .type           _ZN7cutlass13device_kernelIN5flash19enable_sm80_to_sm89INS1_16FlashAttnFwdSm80INS1_25CollectiveMainloopFwdSm80ILi8ELi1ELb1EN4cute5tupleIJNS5_1CILi128EEENS7_ILi112EEES8_EEELi128ENS_10bfloat16_tEfNS_4arch4Sm80ELb0ELb0ELb0ELb1ELb1ELb0ELb1ELb1EEENS1_21CollectiveEpilogueFwdINS6_IJS8_S8_S9_EEENS6_IJNS7_ILi1EEESH_SH_EEESB_SD_Li256ELb1ELb1ELb1ELb0EEENS1_36VarlenDynamicPersistentTileSchedulerILi128ELi112ELi256ELi256ELb1ELb1ELb0ELb0ELb1ELb1EEEEEEEEEvNT_6ParamsE,@function
        .size           _ZN7cutlass13device_kernelIN5flash19enable_sm80_to_sm89INS1_16FlashAttnFwdSm80INS1_25CollectiveMainloopFwdSm80ILi8ELi1ELb1EN4cute5tupleIJNS5_1CILi128EEENS7_ILi112EEES8_EEELi128ENS_10bfloat16_tEfNS_4arch4Sm80ELb0ELb0ELb0ELb1ELb1ELb0ELb1ELb1EEENS1_21CollectiveEpilogueFwdINS6_IJS8_S8_S9_EEENS6_IJNS7_ILi1EEESH_SH_EEESB_SD_Li256ELb1ELb1ELb1ELb0EEENS1_36VarlenDynamicPersistentTileSchedulerILi128ELi112ELi256ELi256ELb1ELb1ELb0ELb0ELb1ELb1EEEEEEEEEvNT_6ParamsE,(.L_x_3614 - _ZN7cutlass13device_kernelIN5flash19enable_sm80_to_sm89INS1_16FlashAttnFwdSm80INS1_25CollectiveMainloopFwdSm80ILi8ELi1ELb1EN4cute5tupleIJNS5_1CILi128EEENS7_ILi112EEES8_EEELi128ENS_10bfloat16_tEfNS_4arch4Sm80ELb0ELb0ELb0ELb1ELb1ELb0ELb1ELb1EEENS1_21CollectiveEpilogueFwdINS6_IJS8_S8_S9_EEENS6_IJNS7_ILi1EEESH_SH_EEESB_SD_Li256ELb1ELb1ELb1ELb0EEENS1_36VarlenDynamicPersistentTileSchedulerILi128ELi112ELi256ELi256ELb1ELb1ELb0ELb0ELb1ELb1EEEEEEEEEvNT_6ParamsE)
        .other          _ZN7cutlass13device_kernelIN5flash19enable_sm80_to_sm89INS1_16FlashAttnFwdSm80INS1_25CollectiveMainloopFwdSm80ILi8ELi1ELb1EN4cute5tupleIJNS5_1CILi128EEENS7_ILi112EEES8_EEELi128ENS_10bfloat16_tEfNS_4arch4Sm80ELb0ELb0ELb0ELb1ELb1ELb0ELb1ELb1EEENS1_21CollectiveEpilogueFwdINS6_IJS8_S8_S9_EEENS6_IJNS7_ILi1EEESH_SH_EEESB_SD_Li256ELb1ELb1ELb1ELb0EEENS1_36VarlenDynamicPersistentTileSchedulerILi128ELi112ELi256ELi256ELb1ELb1ELb0ELb0ELb1ELb1EEEEEEEEEvNT_6ParamsE,@"STO_CUDA_ENTRY STV_DEFAULT"
_ZN7cutlass13device_kernelIN5flash19enable_sm80_to_sm89INS1_16FlashAttnFwdSm80INS1_25CollectiveMainloopFwdSm80ILi8ELi1ELb1EN4cute5tupleIJNS5_1CILi128EEENS7_ILi112EEES8_EEELi128ENS_10bfloat16_tEfNS_4arch4Sm80ELb0ELb0ELb0ELb1ELb1ELb0ELb1ELb1EEENS1_21CollectiveEpilogueFwdINS6_IJS8_S8_S9_EEENS6_IJNS7_ILi1EEESH_SH_EEESB_SD_Li256ELb1ELb1ELb1ELb0EEENS1_36VarlenDynamicPersistentTileSchedulerILi128ELi112ELi256ELi256ELb1ELb1ELb0ELb0ELb1ELb1EEEEEEEEEvNT_6ParamsE:
        /* <DEDUP_REMOVED lines=52> */
.L_x_1953:
        /* <DEDUP_REMOVED lines=17> */
.L_x_2060:
        /* <DEDUP_REMOVED lines=16> */
.L_x_2061:
[----:B---3--:R-:W-:-:S05]  /*0550*/  IMAD R0, R0, c[0x0][0x538], RZ ;  /* 0x00014e0000007a24 */ /* 0x008fca00078e02ff */
[----:B------:R-:W-:-:S04]  /*0560*/  IADD3 R6, R0, R6, RZ ;  /* 0x0000000600067210 */ /* 0x000fc80007ffe0ff */
[----:B------:R-:W-:-:S13]  /*0570*/  ISETP.GT.AND P0, PT, R6, UR4, PT ;  /* 0x0000000406007c0c */ /* 0x000fda000bf04270 */
[----:B-12---:R-:W-:Y:S05]  /*0580*/  @!P0 BRA `(.L_x_1953) ;  /* 0xfffffdb000008947 */ /* 0x006fea000383ffff */
.L_x_1949:
[----:B------:R-:W-:-:S05]  /*0590*/  IADD3 R12, -R0, R6, RZ ;  /* 0x00000006000c7210 */ /* 0x000fca0007ffe1ff */
[----:B------:R-:W-:-:S05]  /*05a0*/  IMAD R0, R4, c[0x0][0x538], R12 ;  /* 0x00014e0004007a24 */ /* 0x000fca00078e020c */
[----:B------:R-:W-:Y:S01]  /*05b0*/  ISETP.GT.AND P0, PT, R0, UR4, PT ;  /* 0x0000000400007c0c */ /* 0x000fe2000bf04270 */
[----:B------:R-:W-:-:S12]  /*05c0*/  BRA.DIV ~URZ, `(.L_x_1954) ;  /* 0x0000d5927f007947 */ /* 0x000fd8000b800000 */
[----:B------:R-:W-:-:S04]  /*05d0*/  VOTE.ANY R0, PT, !P0 ;  /* 0x0000000000007806 */ /* 0x000fc800040e0100 */
.L_x_2062:
[----:B-1----:R1:W2:Y:S01]  /*05e0*/  POPC R251, R0 ;  /* 0x0000000000fb7309 */ /* 0x0022a20000000000 */
[----:B------:R-:W-:Y:S05]  /*05f0*/  BRA.DIV ~URZ, `(.L_x_1955) ;  /* 0x0000d5a27f007947 */ /* 0x000fea000b800000 */
[----:B--2---:R2:W3:Y:S01]  /*0600*/  SHFL.IDX PT, R11, R8, R251, 0x1f ;  /* 0x00001ffb080b7589 */ /* 0x0044e200000e0000 */
[----:B------:R-:W-:-:S03]  /*0610*/  MOV R6, RZ ;  /* 0x000000ff00067202 */ /* 0x000fc60000000f00 */
[----:B------:R2:W4:Y:S04]  /*0620*/  SHFL.IDX PT, R10, R7, R251, 0x1f ;  /* 0x00001ffb070a7589 */ /* 0x00052800000e0000 */
.L_x_2063:
[----:B------:R-:W-:Y:S01]  /*0630*/  ISETP.NE.AND P0, PT, R0, RZ, PT ;  /* 0x000000ff0000720c */ /* 0x000fe20003f05270 */
[----:B------:R-:W-:-:S12]  /*0640*/  BSSY B0, `(.L_x_1956) ;  /* 0x0000005000007945 */ /* 0x000fd80003800000 */
[----:B------:R-:W-:Y:S05]  /*0650*/  @!P0 BRA `(.L_x_1957) ;  /* 0x0000003000008947 */ /* 0x000fea0003800000 */
[----:B------:R-:W-:Y:S01]  /*0660*/  IADD3 R206, R251, -0x1, RZ ;  /* 0xfffffffffbce7810 */ /* 0x000fe20007ffe0ff */
[----:B------:R-:W-:Y:S05]  /*0670*/  BRA.DIV ~URZ, `(.L_x_1958) ;  /* 0x0000d6027f007947 */ /* 0x000fea000b800000 */
[----:B------:R1:W2:Y:S02]  /*0680*/  SHFL.IDX PT, R6, R4, R206, 0x1f ;  /* 0x00001fce04067589 */ /* 0x0002a400000e0000 */
.L_x_1957:
[----:B------:R-:W-:Y:S05]  /*0690*/  BSYNC B0 ;  /* 0x0000000000007941 */ /* 0x000fea0003800000 */
.L_x_1956:
        /* <DEDUP_REMOVED lines=65> */
.L_x_1950:
[----:B-1----:R-:W-:Y:S01]  /*0ab0*/  IMAD.MOV.U32 R249, RZ, RZ, RZ ;  /* 0x000000fffff97224 */ /* 0x002fe200078e00ff */
[----:B------:R-:W-:Y:S01]  /*0ac0*/  MOV R250, RZ ;  /* 0x000000ff00fa7202 */ /* 0x000fe20000000f00 */
[----:B------:R-:W-:Y:S01]  /*0ad0*/  IMAD.U32 R248, RZ, RZ, UR4 ;  /* 0x00000004fff87e24 */ /* 0x000fe2000f8e00ff */
[----:B------:R-:W-:Y:S02]  /*0ae0*/  MOV R251, c[0x0][0x53c] ;  /* 0x00014f0000fb7a02 */ /* 0x000fe40000000f00 */
.L_x_1959:
[----:B------:R-:W-:Y:S01]  /*0af0*/  ISETP.NE.AND P0, PT, R13, RZ, PT ;  /* 0x000000ff0d00720c */ /* 0x000fe20003f05270 */
[----:B------:R-:W-:-:S12]  /*0b00*/  WARPSYNC 0xffffffff ;  /* 0xffffffff00007948 */ /* 0x000fd80003800000 */
[----:B------:R1:W-:Y:S04]  /*0b10*/  @!P0 STS.128 [0xf100], R248 ;  /* 0x00f100f8ff008388 */ /* 0x0003e80000000c00 */
[----:B------:R-:W-:Y:S06]  /*0b20*/  BAR.ARV 0x5, 0x100 ;  /* 0x0144000000007b1d */ /* 0x000fec0000002000 */
.L_x_1948:
        /* <DEDUP_REMOVED lines=19> */
[----:B------:R-:W-:Y:S01]  /*0c60*/  LOP3.LUT R4, R9, 0xfffffff8, RZ, 0xc0, !PT ;  /* 0xfffffff809047812 */ /* 0x000fe200078ec0ff */
[----:B------:R-:W-:Y:S01]  /*0c70*/  IMAD.IADD R0, R16, 0x1, -R0 ;  /* 0x0000000110007824 */ /* 0x000fe200078e0a00 */
[----:B------:R-:W-:-:S02]  /*0c80*/  SHF.R.S32.HI R235, RZ, 0x3, R9 ;  /* 0x00000003ffeb7819 */ /* 0x000fc40000011409 */
[----:B------:R-:W-:Y:S01]  /*0c90*/  LOP3.LUT R2, R2, 0xfffffff8, RZ, 0xc0, !PT ;  /* 0xfffffff802027812 */ /* 0x000fe200078ec0ff */
[----:B------:R-:W-:Y:S01]  /*0ca0*/  IMAD.IADD R234, R16, 0x1, -R4 ;  /* 0x0000000110ea7824 */ /* 0x000fe200078e0a04 */
[----:B------:R-:W-:Y:S01]  /*0cb0*/  SHF.R.S32.HI R4, RZ, 0x1f, R0 ;  /* 0x0000001fff047819 */ /* 0x000fe20000011400 */
[----:B------:R-:W-:Y:S01]  /*0cc0*/  IMAD.SHL.U32 R3, R235, 0x40, RZ ;  /* 0x00000040eb037824 */ /* 0x000fe200078e00ff */
[----:B------:R-:W-:Y:S01]  /*0cd0*/  LEA.HI R7, R7, R16, RZ, 0x6 ;  /* 0x0000001007077211 */ /* 0x000fe200078f30ff */
[----:B------:R-:W-:Y:S01]  /*0ce0*/  IMAD.IADD R8, R8, 0x1, -R2 ;  /* 0x0000000108087824 */ /* 0x000fe200078e0a02 */
[----:B------:R-:W-:Y:S01]  /*0cf0*/  LEA.HI R14, R4, R0, RZ, 0x3 ;  /* 0x00000000040e7211 */ /* 0x000fe200078f18ff */
[C---:B------:R-:W-:Y:S01]  /*0d00*/  IMAD.SHL.U32 R231, R234.reuse, 0x8, RZ ;  /* 0x00000008eae77824 */ /* 0x040fe200078e00ff */
[----:B------:R-:W-:Y:S01]  /*0d10*/  LOP3.LUT R2, R3, 0x1c0, RZ, 0xc0, !PT ;  /* 0x000001c003027812 */ /* 0x000fe200078ec0ff */
[----:B------:R-:W-:Y:S01]  /*0d20*/  IMAD.SHL.U32 R5, R234, 0x40, RZ ;  /* 0x00000040ea057824 */ /* 0x000fe200078e00ff */
[----:B------:R-:W-:Y:S01]  /*0d30*/  LOP3.LUT R4, R14, 0xfffffff8, RZ, 0xc0, !PT ;  /* 0xfffffff80e047812 */ /* 0x000fe200078ec0ff */
[----:B------:R-:W-:Y:S01]  /*0d40*/  IMAD.SHL.U32 R7, R7, 0x8, RZ ;  /* 0x0000000807077824 */ /* 0x000fe200078e00ff */
[----:B------:R-:W-:-:S02]  /*0d50*/  SHF.R.U32.HI R6, RZ, 0x3, R2 ;  /* 0x00000003ff067819 */ /* 0x000fc40000011602 */
[----:B------:R-:W-:Y:S01]  /*0d60*/  LOP3.LUT R3, R2, 0x38, R231, 0xf8, !PT ;  /* 0x0000003802037812 */ /* 0x000fe200078ef8e7 */
[----:B------:R-:W-:Y:S01]  /*0d70*/  IMAD.IADD R0, R0, 0x1, -R4 ;  /* 0x0000000100007824 */ /* 0x000fe200078e0a04 */
[----:B------:R-:W-:Y:S02]  /*0d80*/  LOP3.LUT R4, R10, 0xffffffe0, RZ, 0xc0, !PT ;  /* 0xffffffe00a047812 */ /* 0x000fe400078ec0ff */
[----:B------:R-:W-:Y:S02]  /*0d90*/  LOP3.LUT R2, R5, 0x1c0, RZ, 0xc0, !PT ;  /* 0x000001c005027812 */ /* 0x000fe400078ec0ff */
[----:B------:R-:W-:Y:S01]  /*0da0*/  LOP3.LUT R12, R3, R6, RZ, 0x3c, !PT ;  /* 0x00000006030c7212 */ /* 0x000fe200078e3cff */
[----:B------:R-:W-:Y:S01]  /*0db0*/  IMAD.IADD R18, R16, 0x1, -R4 ;  /* 0x0000000110127824 */ /* 0x000fe200078e0a04 */
[----:B------:R-:W-:Y:S02]  /*0dc0*/  LOP3.LUT R5, R2, 0x8, R9, 0xf8, !PT ;  /* 0x0000000802057812 */ /* 0x000fe400078ef809 */
[----:B------:R-:W-:-:S02]  /*0dd0*/  SHF.R.U32.HI R3, RZ, 0x3, R2 ;  /* 0x00000003ff037819 */ /* 0x000fc40000011602 */
[--C-:B------:R-:W-:Y:S02]  /*0de0*/  SHF.R.S32.HI R9, RZ, 0x5, R10.reuse ;  /* 0x00000005ff097819 */ /* 0x100fe4000001140a */
[----:B------:R-:W-:Y:S02]  /*0df0*/  SHF.R.S32.HI R2, RZ, 0x1f, R10 ;  /* 0x0000001fff027819 */ /* 0x000fe4000001140a */
[----:B------:R-:W-:Y:S02]  /*0e00*/  SHF.R.S32.HI R11, RZ, 0x1f, R18 ;  /* 0x0000001fff0b7819 */ /* 0x000fe40000011412 */
[----:B------:R-:W-:Y:S02]  /*0e10*/  LEA.HI R2, R2, R9, RZ, 0x3 ;  /* 0x0000000902027211 */ /* 0x000fe400078f18ff */
[----:B------:R-:W-:Y:S01]  /*0e20*/  LOP3.LUT R4, R15, 0xfffffffc, RZ, 0xc0, !PT ;  /* 0xfffffffc0f047812 */ /* 0x000fe200078ec0ff */
[----:B------:R-:W-:Y:S01]  /*0e30*/  IMAD.MOV.U32 R15, RZ, RZ, 0x20 ;  /* 0x00000020ff0f7424 */ /* 0x000fe200078e00ff */
[----:B------:R-:W-:-:S02]  /*0e40*/  LOP3.LUT R10, R5, R3, RZ, 0x3c, !PT ;  /* 0x00000003050a7212 */ /* 0x000fc400078e3cff */
[----:B------:R-:W-:Y:S01]  /*0e50*/  LOP3.LUT R3, R2, 0xffffff8, RZ, 0xc0, !PT ;  /* 0x0ffffff802037812 */ /* 0x000fe200078ec0ff */
[----:B------:R-:W-:Y:S01]  /*0e60*/  IMAD.IADD R2, R16, 0x1, -R4 ;  /* 0x0000000110027824 */ /* 0x000fe200078e0a04 */
[----:B------:R-:W-:Y:S01]  /*0e70*/  LEA.HI R11, R11, R18, RZ, 0x2 ;  /* 0x000000120b0b7211 */ /* 0x000fe200078f10ff */
[----:B------:R-:W-:Y:S01]  /*0e80*/  IMAD.MOV.U32 R16, RZ, RZ, 0x10 ;  /* 0x00000010ff107424 */ /* 0x000fe200078e00ff */
[----:B------:R-:W-:Y:S01]  /*0e90*/  LOP3.LUT R6, R8, 0x1, RZ, 0xc0, !PT ;  /* 0x0000000108067812 */ /* 0x000fe200078ec0ff */
[----:B------:R-:W-:Y:S01]  /*0ea0*/  IMAD.IADD R5, R9, 0x1, -R3 ;  /* 0x0000000109057824 */ /* 0x000fe200078e0a03 */
[----:B------:R-:W-:Y:S02]  /*0eb0*/  SHF.R.S32.HI R4, RZ, 0x2, R11 ;  /* 0x00000002ff047819 */ /* 0x000fe4000001140b */
        /* <DEDUP_REMOVED lines=11> */
[----:B------:R1:W-:Y:S01]  /*0f70*/  STL [R1+0xb8], R17 ;  /* 0x0000b81101007387 */ /* 0x0003e20000100800 */
[----:B------:R-:W-:Y:S01]  /*0f80*/  IMAD.SHL.U32 R6, R13, 0x8, RZ ;  /* 0x000000080d067824 */ /* 0x000fe200078e00ff */
[----:B------:R-:W-:Y:S01]  /*0f90*/  LEA.HI R2, R4, R4, RZ, 0x1d ;  /* 0x0000000404027211 */ /* 0x000fe200078fe8ff */
[----:B------:R-:W-:Y:S01]  /*0fa0*/  IMAD R8, R8, 0x8, R17 ;  /* 0x0000000808087824 */ /* 0x000fe200078e0211 */
[----:B------:R-:W-:Y:S01]  /*0fb0*/  LOP3.LUT R3, R3, 0x1c0, RZ, 0xc0, !PT ;  /* 0x000001c003037812 */ /* 0x000fe200078ec0ff */
[----:B------:R-:W-:Y:S01]  /*0fc0*/  IMAD.SHL.U32 R201, R12, 0x2, RZ ;  /* 0x000000020cc97824 */ /* 0x000fe200078e00ff */
[----:B------:R-:W-:Y:S01]  /*0fd0*/  LOP3.LUT P4, RZ, R0, 0x2, RZ, 0xc0, !PT ;  /* 0x0000000200ff7812 */ /* 0x000fe2000788c0ff */
[----:B------:R-:W-:Y:S01]  /*0fe0*/  IMAD.U32 R7, R7, 0x2, R2 ;  /* 0x0000000207077824 */ /* 0x000fe200078e0002 */
[----:B------:R-:W-:Y:S01]  /*0ff0*/  LOP3.LUT R2, R11, 0x7ffffffc, RZ, 0xc0, !PT ;  /* 0x7ffffffc0b027812 */ /* 0x000fe200078ec0ff */
[----:B------:R2:W-:Y:S01]  /*1000*/  STL [R1+0xbc], R8 ;  /* 0x0000bc0801007387 */ /* 0x0005e20000100800 */
[----:B------:R-:W-:-:S02]  /*1010*/  LOP3.LUT R6, R3, 0x8, R6, 0xf8, !PT ;  /* 0x0000000803067812 */ /* 0x000fc400078ef806 */
[----:B------:R-:W-:Y:S01]  /*1020*/  SHF.R.U32.HI R3, RZ, 0x3, R3 ;  /* 0x00000003ff037819 */ /* 0x000fe20000011603 */
[----:B------:R-:W-:Y:S01]  /*1030*/  IMAD.IADD R2, R18, 0x1, -R2 ;  /* 0x0000000112027824 */ /* 0x000fe200078e0a02 */
[----:B------:R-:W-:Y:S01]  /*1040*/  LOP3.LUT P3, RZ, R0, 0x4, RZ, 0xc0, !PT ;  /* 0x0000000400ff7812 */ /* 0x000fe2000786c0ff */
[----:B------:R-:W-:Y:S01]  /*1050*/  IMAD R0, R13, 0x200, R10 ;  /* 0x000002000d007824 */ /* 0x000fe200078e020a */
[----:B------:R-:W-:Y:S01]  /*1060*/  LOP3.LUT R3, R6, R3, RZ, 0x3c, !PT ;  /* 0x0000000306037212 */ /* 0x000fe200078e3cff */
[----:B------:R-:W-:Y:S01]  /*1070*/  IMAD.SHL.U32 R26, R2, 0x2, RZ ;  /* 0x00000002021a7824 */ /* 0x000fe200078e00ff */
[----:B------:R-:W-:Y:S01]  /*1080*/  IADD3 R238, R231, 0x40, RZ ;  /* 0x00000040e7ee7810 */ /* 0x000fe20007ffe0ff */
[----:B------:R-:W-:Y:S01]  /*1090*/  IMAD.SHL.U32 R6, R14, 0x40, RZ ;  /* 0x000000400e067824 */ /* 0x000fe200078e00ff */
[----:B------:R-:W-:Y:S01]  /*10a0*/  SEL R5, R16, 0xfffffff0, !P4 ;  /* 0xfffffff010057807 */ /* 0x000fe20006000000 */
[----:B------:R-:W-:Y:S01]  /*10b0*/  IMAD.MOV.U32 R10, RZ, RZ, 0x40 ;  /* 0x00000040ff0a7424 */ /* 0x000fe200078e00ff */
        /* <DEDUP_REMOVED lines=12> */
[C---:B-1----:R-:W-:Y:S01]  /*1180*/  IADD3 R17, R26.reuse, 0x48, RZ ;  /* 0x000000481a117810 */ /* 0x042fe20007ffe0ff */
[----:B------:R-:W-:Y:S01]  /*1190*/  STL [R1+0x48], R22 ;  /* 0x0000481601007387 */ /* 0x000fe20000100800 */
[C---:B------:R-:W-:Y:S02]  /*11a0*/  IADD3 R16, R26.reuse, 0x50, RZ ;  /* 0x000000501a107810 */ /* 0x040fe40007ffe0ff */
[----:B------:R-:W-:Y:S01]  /*11b0*/  SEL R4, R15, 0xffffffe0, !P3 ;  /* 0xffffffe00f047807 */ /* 0x000fe20005800000 */
[----:B------:R-:W-:Y:S01]  /*11c0*/  STL [R1+0x44], R21 ;  /* 0x0000441501007387 */ /* 0x000fe20000100800 */
[----:B------:R-:W-:Y:S02]  /*11d0*/  LOP3.LUT R3, R3, 0x7ffffe00, R6, 0xf8, !PT ;  /* 0x7ffffe0003037812 */ /* 0x000fe400078ef806 */
[----:B------:R-:W-:Y:S01]  /*11e0*/  IADD3 R14, R26, 0x58, RZ ;  /* 0x000000581a0e7810 */ /* 0x000fe20007ffe0ff */
[----:B------:R1:W-:Y:S01]  /*11f0*/  STL [R1+0x40], R20 ;  /* 0x0000401401007387 */ /* 0x0003e20000100800 */
[----:B------:R-:W-:Y:S01]  /*1200*/  SHF.R.S32.HI R6, RZ, 0x1f, R238 ;  /* 0x0000001fff067819 */ /* 0x000fe200000114ee */
[----:B------:R-:W-:Y:S01]  /*1210*/  IMAD.IADD R4, R5, 0x1, R4 ;  /* 0x0000000105047824 */ /* 0x000fe200078e0204 */
[----:B------:R-:W-:Y:S01]  /*1220*/  LEA R188, R0, 0x8100, 0x1 ;  /* 0x0000810000bc7811 */ /* 0x000fe200078e08ff */
[----:B------:R-:W-:Y:S01]  /*1230*/  STL [R1+0x3c], R19 ;  /* 0x00003c1301007387 */ /* 0x000fe20000100800 */
[----:B------:R-:W-:-:S02]  /*1240*/  IADD3 R13, R26, 0x60, RZ ;  /* 0x000000601a0d7810 */ /* 0x000fc40007ffe0ff */
[C---:B------:R-:W-:Y:S01]  /*1250*/  SEL R6, R10.reuse, 0xffffffc0, !P2 ;  /* 0xffffffc00a067807 */ /* 0x040fe20005000000 */
[----:B------:R-:W-:Y:S01]  /*1260*/  STL [R1+0x38], R18 ;  /* 0x0000381201007387 */ /* 0x000fe20000100800 */
[----:B------:R-:W-:Y:S02]  /*1270*/  SEL R0, R10, 0xffffffc0, !P3 ;  /* 0xffffffc00a007807 */ /* 0x000fe40005800000 */
[C---:B------:R-:W-:Y:S01]  /*1280*/  IADD3 R12, R26.reuse, 0x68, RZ ;  /* 0x000000681a0c7810 */ /* 0x040fe20007ffe0ff */
[----:B------:R3:W-:Y:S01]  /*1290*/  STL [R1+0x34], R17 ;  /* 0x0000341101007387 */ /* 0x0007e20000100800 */
[----:B------:R-:W-:Y:S02]  /*12a0*/  IADD3 R11, R26, 0x70, RZ ;  /* 0x000000701a0b7810 */ /* 0x000fe40007ffe0ff */
[----:B------:R-:W-:Y:S01]  /*12b0*/  LEA R10, R7, 0x80, 0x1 ;  /* 0x00000080070a7811 */ /* 0x000fe200078e08ff */
[----:B------:R-:W-:Y:S01]  /*12c0*/  STL [R1+0x30], R16 ;  /* 0x0000301001007387 */ /* 0x000fe20000100800 */
[----:B------:R-:W-:-:S02]  /*12d0*/  SHF.R.S32.HI R7, RZ, 0x1f, R25 ;  /* 0x0000001fff077819 */ /* 0x000fc40000011419 */
[----:B------:R-:W-:Y:S01]  /*12e0*/  SHF.R.S32.HI R5, RZ, 0x1f, R231 ;  /* 0x0000001fff057819 */ /* 0x000fe200000114e7 */
[----:B------:R-:W-:Y:S01]  /*12f0*/  STL [R1+0x2c], R14 ;  /* 0x00002c0e01007387 */ /* 0x000fe20000100800 */
[C---:B------:R-:W-:Y:S02]  /*1300*/  SEL R5, R15.reuse, 0xffffffe0, !P1 ;  /* 0xffffffe00f057807 */ /* 0x040fe40004800000 */
[----:B------:R-:W-:Y:S01]  /*1310*/  SEL R2, R15, 0xffffffe0, !P4 ;  /* 0xffffffe00f027807 */ /* 0x000fe20006000000 */
[----:B------:R-:W-:Y:S01]  /*1320*/  STL [R1+0x28], R13 ;  /* 0x0000280d01007387 */ /* 0x000fe20000100800 */
[----:B--2---:R-:W-:Y:S02]  /*1330*/  IADD3 R8, R26, 0x78, RZ ;  /* 0x000000781a087810 */ /* 0x004fe40007ffe0ff */
[----:B------:R-:W-:Y:S01]  /*1340*/  SHF.R.S32.HI R15, RZ, 0x1f, R24 ;  /* 0x0000001fff0f7819 */ /* 0x000fe20000011418 */
[----:B------:R-:W-:Y:S01]  /*1350*/  STL [R1+0x24], R12 ;  /* 0x0000240c01007387 */ /* 0x000fe20000100800 */
[----:B-1----:R-:W-:-:S02]  /*1360*/  SHF.R.S32.HI R20, RZ, 0x1f, R20 ;  /* 0x0000001fff147819 */ /* 0x002fc40000011414 */
[----:B------:R-:W-:Y:S01]  /*1370*/  LEA R190, R3, 0x100, 0x1 ;  /* 0x0000010003be7811 */ /* 0x000fe200078e08ff */
[----:B------:R-:W-:Y:S03]  /*1380*/  STL [R1+0x20], R11 ;  /* 0x0000200b01007387 */ /* 0x000fe60000100800 */
[----:B------:R-:W-:Y:S01]  /*1390*/  IADD3 R193, R0, R190, R2 ;  /* 0x000000be00c17210 */ /* 0x000fe20007ffe002 */
[----:B------:R1:W-:Y:S01]  /*13a0*/  STL [R1+0xb4], R7 ;  /* 0x0000b40701007387 */ /* 0x0003e20000100800 */
[----:B---3--:R-:W-:Y:S01]  /*13b0*/  SHF.R.S32.HI R17, RZ, 0x1f, R17 ;  /* 0x0000001fff117819 */ /* 0x008fe20000011411 */
[----:B------:R-:W-:Y:S02]  /*13c0*/  IMAD R196, R9, 0x800, R190 ;  /* 0x0000080009c47824 */ /* 0x000fe400078e02be */
[----:B------:R-:W-:Y:S01]  /*13d0*/  STL [R1+0x1c], R8 ;  /* 0x00001c0801007387 */ /* 0x000fe20000100800 */
[----:B------:R-:W-:-:S02]  /*13e0*/  IMAD.IADD R192, R190, 0x1, R2 ;  /* 0x00000001bec07824 */ /* 0x000fc400078e0202 */
[----:B------:R-:W-:Y:S01]  /*13f0*/  IMAD.IADD R197, R2, 0x1, R196 ;  /* 0x0000000102c57824 */ /* 0x000fe200078e02c4 */
[----:B------:R2:W-:Y:S01]  /*1400*/  STL [R1+0xb0], R15 ;  /* 0x0000b00f01007387 */ /* 0x0005e20000100800 */
[----:B------:R-:W-:Y:S02]  /*1410*/  IMAD R195, R4, 0x2, R190 ;  /* 0x0000000204c37824 */ /* 0x000fe400078e02be */
[----:B------:R-:W-:Y:S01]  /*1420*/  IMAD.IADD R191, R190, 0x1, R0 ;  /* 0x00000001bebf7824 */ /* 0x000fe200078e0200 */
[----:B------:R-:W-:Y:S01]  /*1430*/  STL [R1+0x5c], R10 ;  /* 0x00005c0a01007387 */ /* 0x000fe20000100800 */
[C---:B------:R-:W-:Y:S02]  /*1440*/  IMAD.IADD R199, R0.reuse, 0x1, R196 ;  /* 0x0000000100c77824 */ /* 0x040fe400078e02c4 */
        /* <DEDUP_REMOVED lines=40> */
.L_x_2059:
        /* <DEDUP_REMOVED lines=13> */
[C---:B------:R-:W-:Y:S01]  /*17a0*/  @P4 LEA R6, P1, R13.reuse, c[0x0][0x370], 0x2 ;  /* 0x0000dc000d064a11 */ /* 0x040fe200078210ff */
[----:B------:R1:W-:Y:S01]  /*17b0*/  STL [R1+0x4], R13 ;  /* 0x0000040d01007387 */ /* 0x0003e20000100800 */
[C-C-:B------:R-:W-:Y:S02]  /*17c0*/  SHF.L.U64.HI R15, R13.reuse, 0x2, R14.reuse ;  /* 0x000000020d0f7819 */ /* 0x140fe4000001020e */
[----:B------:R-:W-:Y:S01]  /*17d0*/  @P4 LEA.HI.X R7, R13, c[0x0][0x374], R14, 0x2, P1 ;  /* 0x0000dd000d074a11 */ /* 0x000fe200008f140e */
[----:B------:R1:W-:Y:S01]  /*17e0*/  STL [R1+0x14], R14 ;  /* 0x0000140e01007387 */ /* 0x0003e20000100800 */
[----:B------:R-:W-:-:S02]  /*17f0*/  @P2 IADD3 R4, P0, R16, c[0x0][0x360], RZ ;  /* 0x0000d80010042a10 */ /* 0x000fc40007f1e0ff */
[----:B------:R-:W-:Y:S01]  /*1800*/  IADD3 R2, P1, R16, c[0x0][0x348], RZ ;  /* 0x0000d20010027a10 */ /* 0x000fe20007f3e0ff */
[----:B------:R1:W5:Y:S01]  /*1810*/  @P4 LDG.E R240, [R6.64] ;  /* 0x0000000806f04981 */ /* 0x000362000c1e1900 */
[C---:B------:R-:W-:Y:S02]  /*1820*/  @P2 IADD3.X R5, R15.reuse, c[0x0][0x364], RZ, P0, !PT ;  /* 0x0000d9000f052a10 */ /* 0x040fe400007fe4ff */
[----:B------:R-:W-:Y:S01]  /*1830*/  IADD3.X R3, R15, c[0x0][0x34c], RZ, P1, !PT ;  /* 0x0000d3000f037a10 */ /* 0x000fe20000ffe4ff */
[----:B------:R1:W-:Y:S04]  /*1840*/  STL [R1+0x8], R16 ;  /* 0x0000081001007387 */ /* 0x0003e80000100800 */
[----:B------:R1:W5:Y:S04]  /*1850*/  @P2 LDG.E R12, [R4.64] ;  /* 0x00000008040c2981 */ /* 0x000368000c1e1900 */
[----:B------:R1:W5:Y:S04]  /*1860*/  @P3 LDG.E R11, [R2.64] ;  /* 0x00000008020b3981 */ /* 0x000368000c1e1900 */
[----:B------:R1:W-:Y:S01]  /*1870*/  STL [R1+0xc], R15 ;  /* 0x00000c0f01007387 */ /* 0x0003e20000100800 */
[----:B------:R-:W-:Y:S01]  /*1880*/  YIELD ;  /* 0x0000000000007946 */ /* 0x000fe20003800000 */
[----:B------:R-:W-:Y:S05]  /*1890*/  @P2 BRA `(.L_x_1960) ;  /* 0x0000005000002947 */ /* 0x000fea0003800000 */
[----:B-----5:R-:W-:Y:S01]  /*18a0*/  MOV R12, c[0x0][0x168] ;  /* 0x00005a00000c7a02 */ /* 0x020fe20000000f00 */
[----:B------:R-:W-:Y:S05]  /*18b0*/  @!P3 BRA `(.L_x_1960) ;  /* 0x000000300000b947 */ /* 0x000fea0003800000 */
[----:B------:R2:W3:Y:S04]  /*18c0*/  LDG.E R0, [R2.64] ;  /* 0x0000000802007981 */ /* 0x0004e8000c1e1900 */
[----:B-12---:R-:W3:Y:S02]  /*18d0*/  LDG.E R2, [R2.64+0x4] ;  /* 0x0000040802027981 */ /* 0x006ee4000c1e1900 */
[----:B---3--:R-:W-:-:S02]  /*18e0*/  IADD3 R12, -R0, R2, RZ ;  /* 0x00000002000c7210 */ /* 0x008fc40007ffe1ff */
.L_x_1960:
[----:B------:R-:W-:-:S04]  /*18f0*/  ISETP.NE.U32.AND P0, PT, RZ, c[0x0][0x368], PT ;  /* 0x0000da00ff007a0c */ /* 0x000fc80003f05070 */
[----:B------:R-:W-:-:S13]  /*1900*/  ISETP.NE.AND.EX P0, PT, RZ, c[0x0][0x36c], PT, P0 ;  /* 0x0000db00ff007a0c */ /* 0x000fda0003f05300 */
[----:B------:R-:W-:Y:S05]  /*1910*/  @!P0 BRA `(.L_x_1961) ;  /* 0x0000004000008947 */ /* 0x000fea0003800000 */
[----:B-1----:R-:W-:-:S04]  /*1920*/  IADD3 R2, P0, R16, c[0x0][0x368], RZ ;  /* 0x0000da0010027a10 */ /* 0x002fc80007f1e0ff */
[----:B------:R-:W-:-:S05]  /*1930*/  IADD3.X R3, R15, c[0x0][0x36c], RZ, P0, !PT ;  /* 0x0000db000f037a10 */ /* 0x000fca00007fe4ff */
[----:B------:R1:W5:Y:S01]  /*1940*/  LDG.E R0, [R2.64] ;  /* 0x0000000802007981 */ /* 0x000362000c1e1900 */
[----:B------:R-:W-:Y:S05]  /*1950*/  BRA `(.L_x_1962) ;  /* 0x0000008000007947 */ /* 0x000fea0003800000 */
.L_x_1961:
        /* <DEDUP_REMOVED lines=8> */
.L_x_1962:
        /* <DEDUP_REMOVED lines=48> */
.L_x_1964:
[----:B------:R-:W-:Y:S05]  /*1ce0*/  BSYNC B0 ;  /* 0x0000000000007941 */ /* 0x000fea0003800000 */
.L_x_1963:
        /* <DEDUP_REMOVED lines=102> */
[----:B------:R-:W-:-:S03]  /*2350*/  IMAD.WIDE.U32 R2, R4, c[0x0][0x1c0], R2 ;  /* 0x0000700004027a25 */ /* 0x000fc600078e0002 */
[----:B------:R-:W-:Y:S01]  /*2360*/  STL [R1], R25 ;  /* 0x0000001901007387 */ /* 0x000fe20000100800 */
        /* <DEDUP_REMOVED lines=29> */
[C---:B------:R-:W-:Y:S01]  /*2540*/  IMAD R3, R205.reuse, c[0x0][0x1e4], R6 ;  /* 0x00007900cd037a24 */ /* 0x040fe200078e0206 */
[C---:B------:R-:W-:Y:S01]  /*2550*/  IADD3 R20, R2.reuse, 0x40, RZ ;  /* 0x0000004002147810 */ /* 0x040fe20007ffe0ff */
[----:B------:R-:W-:Y:S01]  /*2560*/  IMAD.WIDE.U32 R4, R205, c[0x0][0x1e0], RZ ;  /* 0x00007800cd047a25 */ /* 0x000fe200078e00ff */
[----:B------:R-:W-:-:S03]  /*2570*/  IADD3 R2, R2, 0x60, RZ ;  /* 0x0000006002027810 */ /* 0x000fc60007ffe0ff */
[----:B------:R-:W-:Y:S02]  /*2580*/  IMAD.WIDE.U32 R6, R205, c[0x0][0x208], RZ ;  /* 0x00008200cd067a25 */ /* 0x000fe400078e00ff */
        /* <DEDUP_REMOVED lines=23> */
[C---:B-----5:R-:W-:Y:S02]  /*2700*/  @!P5 LEA R8, P4, R238.reuse, R7, 0x1 ;  /* 0x00000007ee08d211 */ /* 0x060fe400078808ff */
        /* <DEDUP_REMOVED lines=24> */
[CC--:B------:R-:W-:Y:S02]  /*2890*/  @!P1 LEA.HI.X R7, R231.reuse, R12.reuse, R24, 0x1, P4 ;  /* 0x0000000ce7079211 */ /* 0x0c0fe400020f0c18 */
        /* <DEDUP_REMOVED lines=31> */
[C---:B--2---:R-:W-:Y:S02]  /*2a90*/  @P4 LEA R6, P5, R238.reuse, R9, 0x1 ;  /* 0x00000009ee064211 */ /* 0x044fe400078a08ff */
[CC--:B-1----:R-:W-:Y:S02]  /*2aa0*/  @P4 LEA.HI.X R9, R231.reuse, R0.reuse, R24, 0x1, P1 ;  /* 0x00000000e7094211 */ /* 0x0c2fe400008f0c18 */
[----:B------:R-:W-:Y:S02]  /*2ab0*/  @P4 LEA.HI.X R7, R238, R0, R23, 0x1, P5 ;  /* 0x00000000ee074211 */ /* 0x000fe400028f0c17 */
[----:B------:R-:W-:Y:S01]  /*2ac0*/  IADD3 R0, R188, 0x20, RZ ;  /* 0x00000020bc007810 */ /* 0x000fe20007ffe0ff */
[----:B------:R1:W-:Y:S04]  /*2ad0*/  @P4 LDGSTS.E.BYPASS.LTC128B.128 [R201+0xa100], [R8.64], !P3 ;  /* 0x0a10000008c94fae */ /* 0x0003e8000d901d48 */
[----:B------:R2:W-:Y:S01]  /*2ae0*/  @P4 LDGSTS.E.BYPASS.LTC128B.128 [R201+0xd900], [R6.64], !P0 ;  /* 0x0d90000006c94fae */ /* 0x0005e2000c101d48 */
[----:B----4-:R-:W-:-:S02]  /*2af0*/  @P2 LEA R4, P1, R231, R12, 0x1 ;  /* 0x0000000ce7042211 */ /* 0x010fc400078208ff */
[C---:B-----5:R-:W-:Y:S01]  /*2b00*/  @P2 LEA R2, P5, R238.reuse, R12, 0x1 ;  /* 0x0000000cee022211 */ /* 0x060fe200078a08ff */
[C---:B------:R-:W-:Y:S01]  /*2b10*/  IMAD.SHL.U32 R12, R238.reuse, 0x2, RZ ;  /* 0x00000002ee0c7824 */ /* 0x040fe200078e00ff */
[CC--:B---3--:R-:W-:Y:S02]  /*2b20*/  @P2 LEA.HI.X R5, R231.reuse, R13.reuse, R24, 0x1, P1 ;  /* 0x0000000de7052211 */ /* 0x0c8fe400008f0c18 */
        /* <DEDUP_REMOVED lines=76> */
.L_x_2064:
        /* <DEDUP_REMOVED lines=13> */
.L_x_1967:
[----:B--23--:R-:W-:Y:S05]  /*30c0*/  BSYNC B0 ;  /* 0x0000000000007941 */ /* 0x00cfea0003800000 */
.L_x_1966:
[----:B------:R-:W-:Y:S01]  /*30d0*/  R2P PR, R234, 0x6 ;  /* 0x00000006ea007804 */ /* 0x000fe20000000000 */
[----:B------:R-:W-:Y:S01]  /*30e0*/  IMAD.MOV.U32 R0, RZ, RZ, 0x40 ;  /* 0x00000040ff007424 */ /* 0x000fe200078e00ff */
[----:B-1----:R-:W-:Y:S01]  /*30f0*/  HMMA.16816.F32.BF16 R12, R128, R16, RZ ;  /* 0x00000010800c723c */ /* 0x002fe200000418ff */
[----:B------:R-:W-:Y:S01]  /*3100*/  IADD3 R194, R188, 0x20, RZ ;  /* 0x00000020bcc27810 */ /* 0x000fe20007ffe0ff */
[----:B------:R-:W0:Y:S01]  /*3110*/  LDGDEPBAR ;  /* 0x00000000000079af */ /* 0x000e220000000000 */
[----:B------:R-:W-:Y:S01]  /*3120*/  BSSY B1, `(.L_x_1969) ;  /* 0x000010a000017945 */ /* 0x000fe20003800000 */
[----:B------:R-:W-:-:S04]  /*3130*/  SEL R0, R0, 0xffffffc0, !P2 ;  /* 0xffffffc000007807 */ /* 0x000fc80005000000 */
[C---:B------:R-:W-:Y:S01]  /*3140*/  HMMA.16816.F32.BF16 R8, R128.reuse, R18, RZ ;  /* 0x000000128008723c */ /* 0x040fe200000418ff */
[C---:B------:R-:W-:Y:S02]  /*3150*/  IMAD.IADD R2, R188.reuse, 0x1, R0 ;  /* 0x00000001bc027824 */ /* 0x040fe400078e0200 */
[----:B------:R-:W-:Y:S02]  /*3160*/  @P1 IADD3 R194, R188, -0x20, RZ ;  /* 0xffffffe0bcc21810 */ /* 0x000fe40007ffe0ff */
[----:B------:R-:W-:Y:S01]  /*3170*/  ISETP.GT.AND P1, PT, R125, R239, PT ;  /* 0x000000ef7d00720c */ /* 0x000fe20003f24270 */
[----:B------:R-:W1:Y:S02]  /*3180*/  LDSM.16.M88.4 R76, [R2+0x1000] ;  /* 0x00100000024c783b */ /* 0x000e640000000200 */
[C---:B------:R-:W-:Y:S01]  /*3190*/  HMMA.16816.F32.BF16 R28, R128.reuse, R24, RZ ;  /* 0x00000018801c723c */ /* 0x040fe200000418ff */
[----:B------:R-:W-:Y:S01]  /*31a0*/  IMAD.IADD R189, R0, 0x1, R194 ;  /* 0x0000000100bd7824 */ /* 0x000fe200078e02c2 */
[----:B------:R-:W2:Y:S04]  /*31b0*/  LDSM.16.M88.4 R72, [R2+0x800] ;  /* 0x000800000248783b */ /* 0x000ea80000000200 */
[----:B------:R-:W3:Y:S02]  /*31c0*/  LDSM.16.M88.4 R56, [R2] ;  /* 0x000000000238783b */ /* 0x000ee40000000200 */
[----:B------:R-:W-:Y:S02]  /*31d0*/  HMMA.16816.F32.BF16 R4, R128, R32, RZ ;  /* 0x000000208004723c */ /* 0x000fe400000418ff */
[----:B------:R-:W-:Y:S06]  /*31e0*/  LDSM.16.M88.4 R120, [R189+0x6000] ;  /* 0x00600000bd78783b */ /* 0x000fec0000000200 */
[C---:B------:R-:W-:Y:S08]  /*31f0*/  HMMA.16816.F32.BF16 R84, R132.reuse, R20, R12 ;  /* 0x000000148454723c */ /* 0x040ff0000004180c */
[----:B------:R-:W-:Y:S08]  /*3200*/  HMMA.16816.F32.BF16 R100, R132, R22, R8 ;  /* 0x000000168464723c */ /* 0x000ff00000041808 */
[C---:B------:R-:W-:Y:S08]  /*3210*/  HMMA.16816.F32.BF16 R24, R128.reuse, R26, RZ ;  /* 0x0000001a8018723c */ /* 0x040ff000000418ff */
[C---:B------:R-:W-:Y:S08]  /*3220*/  HMMA.16816.F32.BF16 R20, R128.reuse, R36, RZ ;  /* 0x000000248014723c */ /* 0x040ff000000418ff */
[----:B------:R-:W-:Y:S08]  /*3230*/  HMMA.16816.F32.BF16 R16, R128, R38, RZ ;  /* 0x000000268010723c */ /* 0x000ff000000418ff */
[C---:B------:R-:W-:Y:S08]  /*3240*/  HMMA.16816.F32.BF16 R28, R132.reuse, R64, R28 ;  /* 0x00000040841c723c */ /* 0x040ff0000004181c */
[----:B------:R-:W-:Y:S08]  /*3250*/  HMMA.16816.F32.BF16 R88, R132, R68, R4 ;  /* 0x000000448458723c */ /* 0x000ff00000041804 */
[C---:B------:R-:W-:Y:S08]  /*3260*/  HMMA.16816.F32.BF16 R12, R128.reuse, R40, RZ ;  /* 0x00000028800c723c */ /* 0x040ff000000418ff */
[C---:B------:R-:W-:Y:S08]  /*3270*/  HMMA.16816.F32.BF16 R4, R128.reuse, R44, RZ ;  /* 0x0000002c8004723c */ /* 0x040ff000000418ff */
[C---:B------:R-:W-:Y:S08]  /*3280*/  HMMA.16816.F32.BF16 R36, R128.reuse, R46, RZ ;  /* 0x0000002e8024723c */ /* 0x040ff000000418ff */
[C---:B------:R-:W-:Y:S08]  /*3290*/  HMMA.16816.F32.BF16 R44, R128.reuse, R48, RZ ;  /* 0x00000030802c723c */ /* 0x040ff000000418ff */
[C---:B------:R-:W-:Y:S08]  /*32a0*/  HMMA.16816.F32.BF16 R32, R128.reuse, R34, RZ ;  /* 0x000000228020723c */ /* 0x040ff000000418ff */
[----:B------:R-:W-:Y:S08]  /*32b0*/  HMMA.16816.F32.BF16 R8, R128, R42, RZ ;  /* 0x0000002a8008723c */ /* 0x000ff000000418ff */
[C---:B------:R-:W-:Y:S01]  /*32c0*/  HMMA.16816.F32.BF16 R64, R132.reuse, R66, R24 ;  /* 0x000000428440723c */ /* 0x040fe20000041818 */
[----:B------:R-:W4:Y:S07]  /*32d0*/  LDSM.16.M88.4 R24, [R2+0x1800] ;  /* 0x001800000218783b */ /* 0x000f2e0000000200 */
[C---:B------:R-:W-:Y:S01]  /*32e0*/  HMMA.16816.F32.BF16 R60, R132.reuse, R52, R20 ;  /* 0x00000034843c723c */ /* 0x040fe20000041814 */
[----:B------:R-:W-:Y:S07]  /*32f0*/  LDSM.16.M88.4 R20, [R2+0x2000] ;  /* 0x002000000214783b */ /* 0x000fee0000000200 */
[----:B------:R-:W-:Y:S01]  /*3300*/  HMMA.16816.F32.BF16 R52, R132, R54, R16 ;  /* 0x000000368434723c */ /* 0x000fe20000041810 */
[----:B------:R-:W5:Y:S07]  /*3310*/  LDSM.16.M88.4 R16, [R2+0x2800] ;  /* 0x002800000210783b */ /* 0x000f6e0000000200 */
[----:B-1----:R-:W-:Y:S01]  /*3320*/  HMMA.16816.F32.BF16 R104, R164, R76, R28 ;  /* 0x0000004ca468723c */ /* 0x002fe2000004181c */
[----:B------:R-:W1:Y:S07]  /*3330*/  LDSM.16.M88.4 R28, [R2+0x3000] ;  /* 0x00300000021c783b */ /* 0x000e6e0000000200 */
[C---:B------:R-:W-:Y:S08]  /*3340*/  HMMA.16816.F32.BF16 R40, R132.reuse, R80, R12 ;  /* 0x000000508428723c */ /* 0x040ff0000004180c */
[----:B------:R-:W-:Y:S08]  /*3350*/  HMMA.16816.F32.BF16 R12, R132, R92, R4 ;  /* 0x0000005c840c723c */ /* 0x000ff00000041804 */
[----:B------:R-:W-:Y:S08]  /*3360*/  HMMA.16816.F32.BF16 R48, R128, R50, RZ ;  /* 0x000000328030723c */ /* 0x000ff000000418ff */
[C---:B------:R-:W-:Y:S08]  /*3370*/  HMMA.16816.F32.BF16 R4, R132.reuse, R96, R44 ;  /* 0x000000608404723c */ /* 0x040ff0000004182c */
[C---:B------:R-:W-:Y:S08]  /*3380*/  HMMA.16816.F32.BF16 R68, R132.reuse, R70, R32 ;  /* 0x000000468444723c */ /* 0x040ff00000041820 */
[C---:B------:R-:W-:Y:S08]  /*3390*/  HMMA.16816.F32.BF16 R32, R132.reuse, R82, R8 ;  /* 0x000000528420723c */ /* 0x040ff00000041808 */
[----:B------:R-:W-:Y:S01]  /*33a0*/  HMMA.16816.F32.BF16 R8, R132, R94, R36 ;  /* 0x0000005e8408723c */ /* 0x000fe20000041824 */
[----:B------:R-:W1:Y:S07]  /*33b0*/  LDSM.16.M88.4 R36, [R189] ;  /* 0x00000000bd24783b */ /* 0x000e6e0000000200 */
[C---:B--2---:R-:W-:Y:S08]  /*33c0*/  HMMA.16816.F32.BF16 R92, R164.reuse, R72, R88 ;  /* 0x00000048a45c723c */ /* 0x044ff00000041858 */
[C---:B------:R-:W-:Y:S08]  /*33d0*/  HMMA.16816.F32.BF16 R88, R164.reuse, R78, R64 ;  /* 0x0000004ea458723c */ /* 0x040ff00000041840 */
[C---:B---3--:R-:W-:Y:S08]  /*33e0*/  HMMA.16816.F32.BF16 R84, R164.reuse, R56, R84 ;  /* 0x00000038a454723c */ /* 0x048ff00000041854 */
[C---:B------:R-:W-:Y:S01]  /*33f0*/  HMMA.16816.F32.BF16 R100, R164.reuse, R58, R100 ;  /* 0x0000003aa464723c */ /* 0x040fe20000041864 */
[----:B------:R-:W2:Y:S07]  /*3400*/  LDSM.16.M88.4 R56, [R189+0x800] ;  /* 0x00080000bd38783b */ /* 0x000eae0000000200 */
[----:B----4-:R-:W-:Y:S08]  /*3410*/  HMMA.16816.F32.BF16 R76, R164, R24, R60 ;  /* 0x00000018a44c723c */ /* 0x010ff0000004183c */
[----:B------:R-:W-:Y:S01]  /*3420*/  HMMA.16816.F32.BF16 R80, R132, R98, R48 ;  /* 0x000000628450723c */ /* 0x000fe20000041830 */
[----:B------:R-:W3:Y:S07]  /*3430*/  LDSM.16.M88.4 R48, [R189+0x1000] ;  /* 0x00100000bd30783b */ /* 0x000eee0000000200 */
[C---:B-----5:R-:W-:Y:S01]  /*3440*/  HMMA.16816.F32.BF16 R60, R164.reuse, R16, R12 ;  /* 0x00000010a43c723c */ /* 0x060fe2000004180c */
[----:B------:R-:W-:Y:S07]  /*3450*/  LDSM.16.M88.4 R12, [R189+0x2000] ;  /* 0x00200000bd0c783b */ /* 0x000fee0000000200 */
[C---:B-1----:R-:W-:Y:S01]  /*3460*/  HMMA.16816.F32.BF16 R44, R164.reuse, R28, R4 ;  /* 0x0000001ca42c723c */ /* 0x042fe20000041804 */
[----:B------:R-:W1:Y:S07]  /*3470*/  LDSM.16.M88.4 R4, [R189+0x1800] ;  /* 0x00180000bd04783b */ /* 0x000e6e0000000200 */
[C---:B------:R-:W-:Y:S08]  /*3480*/  HMMA.16816.F32.BF16 R96, R164.reuse, R74, R68 ;  /* 0x0000004aa460723c */ /* 0x040ff00000041844 */
[C---:B------:R-:W-:Y:S01]  /*3490*/  HMMA.16816.F32.BF16 R68, R164.reuse, R20, R40 ;  /* 0x00000014a444723c */ /* 0x040fe20000041828 */
[----:B------:R-:W4:Y:S07]  /*34a0*/  LDSM.16.M88.4 R40, [R189+0x2800] ;  /* 0x00280000bd28783b */ /* 0x000f2e0000000200 */
[C---:B------:R-:W-:Y:S08]  /*34b0*/  HMMA.16816.F32.BF16 R72, R164.reuse, R26, R52 ;  /* 0x0000001aa448723c */ /* 0x040ff00000041834 */
[C---:B------:R-:W-:Y:S08]  /*34c0*/  HMMA.16816.F32.BF16 R64, R164.reuse, R22, R32 ;  /* 0x00000016a440723c */ /* 0x040ff00000041820 */
[----:B------:R-:W-:Y:S01]  /*34d0*/  HMMA.16816.F32.BF16 R52, R164, R18, R8 ;  /* 0x00000012a434723c */ /* 0x000fe20000041808 */
[----:B------:R-:W-:Y:S07]  /*34e0*/  LDSM.16.M88.4 R8, [R188+0x4000] ;  /* 0x00400000bc08783b */ /* 0x000fee0000000200 */
[C---:B------:R-:W-:Y:S08]  /*34f0*/  HMMA.16816.F32.BF16 R24, R168.reuse, R36, R84 ;  /* 0x00000024a818723c */ /* 0x040ff00000041854 */
[----:B------:R-:W-:Y:S01]  /*3500*/  HMMA.16816.F32.BF16 R20, R168, R38, R100 ;  /* 0x00000026a814723c */ /* 0x000fe20000041864 */
[----:B------:R-:W5:Y:S07]  /*3510*/  LDSM.16.M88.4 R36, [R189+0x3000] ;  /* 0x00300000bd24783b */ /* 0x000f6e0000000200 */
[----:B------:R-:W-:Y:S01]  /*3520*/  HMMA.16816.F32.BF16 R32, R164, R30, R80 ;  /* 0x0000001ea420723c */ /* 0x000fe20000041850 */
[----:B------:R-:W4:Y:S07]  /*3530*/  LDSM.16.M88.4 R28, [R188+0x3800] ;  /* 0x00380000bc1c783b */ /* 0x000f2e0000000200 */
[C---:B--2---:R-:W-:Y:S08]  /*3540*/  HMMA.16816.F32.BF16 R80, R168.reuse, R58, R96 ;  /* 0x0000003aa850723c */ /* 0x044ff00000041860 */
[C---:B---3--:R-:W-:Y:S08]  /*3550*/  HMMA.16816.F32.BF16 R96, R168.reuse, R48, R104 ;  /* 0x00000030a860723c */ /* 0x048ff00000041868 */
[C---:B-1----:R-:W-:Y:S08]  /*3560*/  HMMA.16816.F32.BF16 R116, R168.reuse, R4, R76 ;  /* 0x00000004a874723c */ /* 0x042ff0000004184c */
[C---:B------:R-:W-:Y:S01]  /*3570*/  HMMA.16816.F32.BF16 R112, R168.reuse, R6, R72 ;  /* 0x00000006a870723c */ /* 0x040fe20000041848 */
[----:B------:R-:W1:Y:S04]  /*3580*/  LDSM.16.M88.4 R4, [R188+0x4800] ;  /* 0x00480000bc04783b */ /* 0x000e680000000200 */
[----:B------:R-:W-:Y:S03]  /*3590*/  LDSM.16.M88.4 R72, [R194+0x3800] ;  /* 0x00380000c248783b */ /* 0x000fe60000000200 */
[C---:B------:R-:W-:Y:S08]  /*35a0*/  HMMA.16816.F32.BF16 R108, R168.reuse, R12, R68 ;  /* 0x0000000ca86c723c */ /* 0x040ff00000041844 */
[C---:B------:R-:W-:Y:S01]  /*35b0*/  HMMA.16816.F32.BF16 R100, R168.reuse, R14, R64 ;  /* 0x0000000ea864723c */ /* 0x040fe20000041840 */
[----:B------:R-:W2:Y:S04]  /*35c0*/  LDSM.16.M88.4 R12, [R188+0x5000] ;  /* 0x00500000bc0c783b */ /* 0x000ea80000000200 */
[----:B------:R-:W-:Y:S03]  /*35d0*/  LDSM.16.M88.4 R64, [R188+0x6800] ;  /* 0x00680000bc40783b */ /* 0x000fe60000000200 */
[C---:B------:R-:W-:Y:S01]  /*35e0*/  HMMA.16816.F32.BF16 R16, R168.reuse, R56, R92 ;  /* 0x00000038a810723c */ /* 0x040fe2000004185c */
[----:B------:R-:W-:Y:S07]  /*35f0*/  LDSM.16.M88.4 R56, [R194+0x4000] ;  /* 0x00400000c238783b */ /* 0x000fee0000000200 */
[C---:B------:R-:W-:Y:S01]  /*3600*/  HMMA.16816.F32.BF16 R104, R168.reuse, R50, R88 ;  /* 0x00000032a868723c */ /* 0x040fe20000041858 */
[----:B------:R-:W-:Y:S07]  /*3610*/  LDSM.16.M88.4 R48, [R188+0x6000] ;  /* 0x00600000bc30783b */ /* 0x000fee0000000200 */
[C---:B----4-:R-:W-:Y:S08]  /*3620*/  HMMA.16816.F32.BF16 R92, R168.reuse, R40, R60 ;  /* 0x00000028a85c723c */ /* 0x050ff0000004183c */
[C---:B------:R-:W-:Y:S01]  /*3630*/  HMMA.16816.F32.BF16 R88, R168.reuse, R42, R52 ;  /* 0x0000002aa858723c */ /* 0x040fe20000041834 */
[----:B------:R-:W3:Y:S07]  /*3640*/  LDSM.16.M88.4 R40, [R188+0x5800] ;  /* 0x00580000bc28783b */ /* 0x000eee0000000200 */
[C---:B-----5:R-:W-:Y:S08]  /*3650*/  HMMA.16816.F32.BF16 R60, R168.reuse, R36, R44 ;  /* 0x00000024a83c723c */ /* 0x060ff0000004182c */
[----:B------:R-:W-:Y:S01]  /*3660*/  HMMA.16816.F32.BF16 R84, R168, R38, R32 ;  /* 0x00000026a854723c */ /* 0x000fe20000041820 */
[----:B------:R-:W4:Y:S07]  /*3670*/  LDSM.16.M88.4 R36, [R194+0x4800] ;  /* 0x00480000c224783b */ /* 0x000f2e0000000200 */
[C---:B------:R-:W-:Y:S01]  /*3680*/  HMMA.16816.F32.BF16 R76, R172.reuse, R28, R24 ;  /* 0x0000001cac4c723c */ /* 0x040fe20000041818 */
[----:B------:R-:W-:Y:S07]  /*3690*/  LDSM.16.M88.4 R24, [R194+0x5800] ;  /* 0x00580000c218783b */ /* 0x000fee0000000200 */
[C---:B------:R-:W-:Y:S01]  /*36a0*/  HMMA.16816.F32.BF16 R68, R172.reuse, R30, R20 ;  /* 0x0000001eac44723c */ /* 0x040fe20000041814 */
[----:B------:R-:W5:Y:S07]  /*36b0*/  LDSM.16.M88.4 R28, [R194+0x5000] ;  /* 0x00500000c21c783b */ /* 0x000f6e0000000200 */
[C---:B------:R-:W-:Y:S08]  /*36c0*/  HMMA.16816.F32.BF16 R52, R172.reuse, R8, R16 ;  /* 0x00000008ac34723c */ /* 0x040ff00000041810 */
[C---:B------:R-:W-:Y:S01]  /*36d0*/  HMMA.16816.F32.BF16 R44, R172.reuse, R10, R80 ;  /* 0x0000000aac2c723c */ /* 0x040fe20000041850 */
[----:B------:R-:W-:Y:S07]  /*36e0*/  LDSM.16.M88.4 R80, [R194+0x6000] ;  /* 0x00600000c250783b */ /* 0x000fee0000000200 */
[C---:B-1----:R-:W-:Y:S08]  /*36f0*/  HMMA.16816.F32.BF16 R20, R172.reuse, R6, R104 ;  /* 0x00000006ac14723c */ /* 0x042ff00000041868 */
[C---:B--2---:R-:W-:Y:S08]  /*3700*/  HMMA.16816.F32.BF16 R16, R172.reuse, R12, R116 ;  /* 0x0000000cac10723c */ /* 0x044ff00000041874 */
[C---:B------:R-:W-:Y:S01]  /*3710*/  HMMA.16816.F32.BF16 R32, R172.reuse, R4, R96 ;  /* 0x00000004ac20723c */ /* 0x040fe20000041860 */
[----:B------:R-:W1:Y:S07]  /*3720*/  LDSM.16.M88.4 R96, [R194+0x6800] ;  /* 0x00680000c260783b */ /* 0x000e6e0000000200 */
[C---:B------:R-:W-:Y:S01]  /*3730*/  HMMA.16816.F32.BF16 R12, R172.reuse, R14, R112 ;  /* 0x0000000eac0c723c */ /* 0x040fe20000041870 */
[----:B------:R-:W-:Y:S07]  /*3740*/  LDSM.16.M88.4 R112, [R2+0x4000] ;  /* 0x004000000270783b */ /* 0x000fee0000000200 */
[C---:B---3--:R-:W-:Y:S08]  /*3750*/  HMMA.16816.F32.BF16 R8, R172.reuse, R40, R108 ;  /* 0x00000028ac08723c */ /* 0x048ff0000004186c */
[C---:B------:R-:W-:Y:S08]  /*3760*/  HMMA.16816.F32.BF16 R60, R172.reuse, R64, R60 ;  /* 0x00000040ac3c723c */ /* 0x040ff0000004183c */
[C---:B------:R-:W-:Y:S01]  /*3770*/  HMMA.16816.F32.BF16 R84, R172.reuse, R66, R84 ;  /* 0x00000042ac54723c */ /* 0x040fe20000041854 */
[----:B------:R-:W2:Y:S07]  /*3780*/  LDSM.16.M88.4 R64, [R2+0x3800] ;  /* 0x003800000240783b */ /* 0x000eae0000000200 */
[C---:B------:R-:W-:Y:S01]  /*3790*/  HMMA.16816.F32.BF16 R4, R172.reuse, R42, R100 ;  /* 0x0000002aac04723c */ /* 0x040fe20000041864 */
[----:B------:R-:W-:Y:S07]  /*37a0*/  LDSM.16.M88.4 R100, [R189+0x3800] ;  /* 0x00380000bd64783b */ /* 0x000fee0000000200 */
[C---:B------:R-:W-:Y:S08]  /*37b0*/  HMMA.16816.F32.BF16 R40, R172.reuse, R48, R92 ;  /* 0x00000030ac28723c */ /* 0x040ff0000004185c */
[----:B------:R-:W-:Y:S01]  /*37c0*/  HMMA.16816.F32.BF16 R48, R172, R50, R88 ;  /* 0x00000032ac30723c */ /* 0x000fe20000041858 */
[----:B------:R-:W-:Y:S07]  /*37d0*/  LDSM.16.M88.4 R88, [R2+0x6800] ;  /* 0x006800000258783b */ /* 0x000fee0000000200 */
[C---:B------:R-:W-:Y:S08]  /*37e0*/  HMMA.16816.F32.BF16 R52, R176.reuse, R56, R52 ;  /* 0x00000038b034723c */ /* 0x040ff00000041834 */
[C---:B------:R-:W-:Y:S08]  /*37f0*/  HMMA.16816.F32.BF16 R116, R176.reuse, R58, R44 ;  /* 0x0000003ab074723c */ /* 0x040ff0000004182c */
[C---:B----4-:R-:W-:Y:S08]  /*3800*/  HMMA.16816.F32.BF16 R108, R176.reuse, R38, R20 ;  /* 0x00000026b06c723c */ /* 0x050ff00000041814 */
[C---:B------:R-:W-:Y:S08]  /*3810*/  HMMA.16816.F32.BF16 R56, R176.reuse, R36, R32 ;  /* 0x00000024b038723c */ /* 0x040ff00000041820 */
[C---:B-----5:R-:W-:Y:S01]  /*3820*/  HMMA.16816.F32.BF16 R20, R176.reuse, R30, R12 ;  /* 0x0000001eb014723c */ /* 0x060fe2000004180c */
[----:B------:R-:W3:Y:S07]  /*3830*/  LDSM.16.M88.4 R12, [R2+0x5000] ;  /* 0x00500000020c783b */ /* 0x000eee0000000200 */
[C---:B------:R-:W-:Y:S08]  /*3840*/  HMMA.16816.F32.BF16 R76, R176.reuse, R72, R76 ;  /* 0x00000048b04c723c */ /* 0x040ff0000004184c */
[C---:B------:R-:W-:Y:S01]  /*3850*/  HMMA.16816.F32.BF16 R68, R176.reuse, R74, R68 ;  /* 0x0000004ab044723c */ /* 0x040fe20000041844 */
[----:B------:R-:W-:Y:S07]  /*3860*/  LDSM.16.M88.4 R72, [R189+0x5800] ;  /* 0x00580000bd48783b */ /* 0x000fee0000000200 */
[C---:B------:R-:W-:Y:S01]  /*3870*/  HMMA.16816.F32.BF16 R104, R176.reuse, R28, R16 ;  /* 0x0000001cb068723c */ /* 0x040fe20000041810 */
[----:B------:R-:W4:Y:S04]  /*3880*/  LDSM.16.M88.4 R16, [R2+0x4800] ;  /* 0x004800000210783b */ /* 0x000f280000000200 */
[----:B------:R-:W-:Y:S03]  /*3890*/  LDSM.16.M88.4 R28, [R2+0x6000] ;  /* 0x00600000021c783b */ /* 0x000fe60000000200 */
[C---:B------:R-:W-:Y:S01]  /*38a0*/  HMMA.16816.F32.BF16 R36, R176.reuse, R24, R8 ;  /* 0x00000018b024723c */ /* 0x040fe20000041808 */
[----:B------:R-:W5:Y:S07]  /*38b0*/  LDSM.16.M88.4 R8, [R2+0x5800] ;  /* 0x005800000208783b */ /* 0x000f6e0000000200 */
[C---:B------:R-:W-:Y:S08]  /*38c0*/  HMMA.16816.F32.BF16 R4, R176.reuse, R26, R4 ;  /* 0x0000001ab004723c */ /* 0x040ff00000041804 */
[C---:B-1----:R-:W-:Y:S08]  /*38d0*/  HMMA.16816.F32.BF16 R44, R176.reuse, R96, R60 ;  /* 0x00000060b02c723c */ /* 0x042ff0000004183c */
[C---:B------:R-:W-:Y:S08]  /*38e0*/  HMMA.16816.F32.BF16 R24, R176.reuse, R80, R40 ;  /* 0x00000050b018723c */ /* 0x040ff00000041828 */
[C---:B------:R-:W-:Y:S01]  /*38f0*/  HMMA.16816.F32.BF16 R32, R176.reuse, R82, R48 ;  /* 0x00000052b020723c */ /* 0x040fe20000041830 */
[----:B------:R-:W-:Y:S07]  /*3900*/  LDSM.16.M88.4 R80, [R189+0x4800] ;  /* 0x00480000bd50783b */ /* 0x000fee0000000200 */
[----:B------:R-:W-:Y:S01]  /*3910*/  HMMA.16816.F32.BF16 R96, R176, R98, R84 ;  /* 0x00000062b060723c */ /* 0x000fe20000041854 */
[----:B------:R-:W-:Y:S07]  /*3920*/  LDSM.16.M88.4 R84, [R189+0x4000] ;  /* 0x00400000bd54783b */ /* 0x000fee0000000200 */
[C---:B--2---:R-:W-:Y:S01]  /*3930*/  HMMA.16816.F32.BF16 R92, R180.reuse, R64, R76 ;  /* 0x00000040b45c723c */ /* 0x044fe2000004184c */
[----:B------:R-:W1:Y:S07]  /*3940*/  LDSM.16.M88.4 R76, [R189+0x5000] ;  /* 0x00500000bd4c783b */ /* 0x000e6e0000000200 */
[C---:B------:R-:W-:Y:S08]  /*3950*/  HMMA.16816.F32.BF16 R68, R180.reuse, R66, R68 ;  /* 0x00000042b444723c */ /* 0x040ff00000041844 */
[C---:B------:R-:W-:Y:S08]  /*3960*/  HMMA.16816.F32.BF16 R64, R180.reuse, R112, R52 ;  /* 0x00000070b440723c */ /* 0x040ff00000041834 */
[----:B------:R-:W-:Y:S01]  /*3970*/  HMMA.16816.F32.BF16 R60, R180, R114, R116 ;  /* 0x00000072b43c723c */ /* 0x000fe20000041874 */
[----:B------:R-:W2:Y:S01]  /*3980*/  LDSM.16.M88.4 R112, [R189+0x6800] ;  /* 0x00680000bd70783b */ /* 0x000ea20000000200 */
[----:B------:R-:W-:-:S06]  /*3990*/  DEPBAR.LE SB0, 0x0 ;  /* 0x000080000000791a */ /* 0x000fcc0000000000 */
[C---:B---3--:R-:W-:Y:S08]  /*39a0*/  HMMA.16816.F32.BF16 R40, R180.reuse, R14, R20 ;  /* 0x0000000eb428723c */ /* 0x048ff00000041814 */
[C---:B----4-:R-:W-:Y:S08]  /*39b0*/  HMMA.16816.F32.BF16 R56, R180.reuse, R16, R56 ;  /* 0x00000010b438723c */ /* 0x050ff00000041838 */
[C---:B------:R-:W-:Y:S08]  /*39c0*/  HMMA.16816.F32.BF16 R52, R180.reuse, R18, R108 ;  /* 0x00000012b434723c */ /* 0x040ff0000004186c */
[C---:B------:R-:W-:Y:S08]  /*39d0*/  HMMA.16816.F32.BF16 R48, R180.reuse, R12, R104 ;  /* 0x0000000cb430723c */ /* 0x040ff00000041868 */
[C---:B-----5:R-:W-:Y:S08]  /*39e0*/  HMMA.16816.F32.BF16 R36, R180.reuse, R8, R36 ;  /* 0x00000008b424723c */ /* 0x060ff00000041824 */
        /* <DEDUP_REMOVED lines=19> */
[----:B------:R-:W-:Y:S06]  /*3b20*/  BAR.SYNC.DEFER_BLOCKING 0x0 ;  /* 0x0000000000007b1d */ /* 0x000fec0000010000 */
[----:B------:R-:W-:Y:S01]  /*3b30*/  @!UPT UIADD3 URZ, URZ, URZ, URZ ;  /* 0x0000003f3f3ff290 */ /* 0x000fe2000fffe03f */
[----:B------:R-:W-:Y:S11]  /*3b40*/  @!P1 BRA `(.L_x_1970) ;  /* 0x0000067000009947 */ /* 0x000ff60003800000 */
[----:B------:R-:W-:Y:S02]  /*3b50*/  IMAD.MOV.U32 R0, RZ, RZ, c[0x0][0x2b8] ;  /* 0x0000ae00ff007624 */ /* 0x000fe400078e00ff */
[----:B------:R-:W-:-:S02]  /*3b60*/  IMAD R2, R234, 0x20, R235 ;  /* 0x00000020ea027824 */ /* 0x000fc400078e02eb */
[----:B------:R-:W-:Y:S01]  /*3b70*/  IMAD.MOV.U32 R204, RZ, RZ, RZ ;  /* 0x000000ffffcc7224 */ /* 0x000fe200078e00ff */
[----:B------:R-:W-:Y:S02]  /*3b80*/  ISETP.NE.AND P1, PT, R0, 0x1, PT ;  /* 0x000000010000780c */ /* 0x000fe40003f25270 */
        /* <DEDUP_REMOVED lines=29> */
.L_x_2065:
[----:B------:R-:W-:Y:S05]  /*3d60*/  BRA.DIV ~URZ, `(.L_x_1972) ;  /* 0x0000a0b27f007947 */ /* 0x000fea000b800000 */
[----:B------:R3:W4:Y:S02]  /*3d70*/  SHFL.IDX PT, R2, R4, RZ, 0x181f ;  /* 0x00181fff04027589 */ /* 0x00072400000e0000 */
.L_x_2066:
        /* <DEDUP_REMOVED lines=13> */
.L_x_1974:
[----:B------:R-:W-:Y:S05]  /*3e50*/  BSYNC B0 ;  /* 0x0000000000007941 */ /* 0x000fea0003800000 */
.L_x_1973:
[----:B------:R-:W-:Y:S01]  /*3e60*/  ISETP.GE.AND P1, PT, R8, 0x21, PT ;  /* 0x000000210800780c */ /* 0x000fe20003f26270 */
[----:B------:R-:W-:Y:S06]  /*3e70*/  BRA.DIV ~URZ, `(.L_x_1975) ;  /* 0x0000a0127f007947 */ /* 0x000fec000b800000 */
[----:B--2---:R2:W1:Y:S04]  /*3e80*/  SHFL.IDX PT, R5, R0, 0x1, 0x181f ;  /* 0x00381f0000057f89 */ /* 0x00446800000e0000 */
[----:B----4-:R2:W4:Y:S02]  /*3e90*/  SHFL.IDX PT, R2, R4, 0x1, 0x181f ;  /* 0x00381f0004027f89 */ /* 0x01052400000e0000 */
.L_x_2067:
        /* <DEDUP_REMOVED lines=13> */
.L_x_1977:
[----:B------:R-:W-:Y:S05]  /*3f70*/  BSYNC B0 ;  /* 0x0000000000007941 */ /* 0x000fea0003800000 */
.L_x_1976:
[----:B------:R-:W-:-:S04]  /*3f80*/  IADD3 R8, -R235, 0x70, RZ ;  /* 0x00000070eb087810 */ /* 0x000fc80007ffe1ff */
[----:B------:R-:W-:Y:S01]  /*3f90*/  ISETP.GE.AND P1, PT, R8, 0x41, PT ;  /* 0x000000410800780c */ /* 0x000fe20003f26270 */
[----:B------:R-:W-:Y:S10]  /*3fa0*/  BRA.DIV ~URZ, `(.L_x_1978) ;  /* 0x00009fb27f007947 */ /* 0x000ff4000b800000 */
[----:B-1----:R1:W2:Y:S02]  /*3fb0*/  SHFL.IDX PT, R5, R0, 0x2, 0x181f ;  /* 0x00581f0000057f89 */ /* 0x0022a400000e0000 */
.L_x_2068:
[----:B------:R-:W-:Y:S05]  /*3fc0*/  BRA.DIV ~URZ, `(.L_x_1979) ;  /* 0x0000a0027f007947 */ /* 0x000fea000b800000 */
[----:B----4-:R4:W1:Y:S02]  /*3fd0*/  SHFL.IDX PT, R2, R4, 0x2, 0x181f ;  /* 0x00581f0004027f89 */ /* 0x01086400000e0000 */
.L_x_2069:
        /* <DEDUP_REMOVED lines=13> */
.L_x_1981:
[----:B------:R-:W-:Y:S05]  /*40b0*/  BSYNC B0 ;  /* 0x0000000000007941 */ /* 0x000fea0003800000 */
.L_x_1980:
[----:B------:R-:W-:Y:S01]  /*40c0*/  ISETP.GE.AND P1, PT, R8, 0x61, PT ;  /* 0x000000610800780c */ /* 0x000fe20003f26270 */
[----:B------:R-:W-:Y:S06]  /*40d0*/  BRA.DIV ~URZ, `(.L_x_1982) ;  /* 0x00009f627f007947 */ /* 0x000fec000b800000 */
[----:B-1----:R1:W3:Y:S04]  /*40e0*/  SHFL.IDX PT, R6, R0, 0x3, 0x181f ;  /* 0x00781f0000067f89 */ /* 0x0022e800000e0000 */
[----:B--2---:R1:W2:Y:S02]  /*40f0*/  SHFL.IDX PT, R0, R4, 0x3, 0x181f ;  /* 0x00781f0004007f89 */ /* 0x0042a400000e0000 */
.L_x_2070:
        /* <DEDUP_REMOVED lines=12> */
.L_x_1970:
[----:B------:R-:W-:Y:S05]  /*41c0*/  BSYNC B1 ;  /* 0x0000000000017941 */ /* 0x000fea0003800000 */
.L_x_1969:
[----:B-12---:R-:W2:Y:S04]  /*41d0*/  LDL R0, [R1+0x58] ;  /* 0x0000580001007983 */ /* 0x006ea80000100800 */
[----:B------:R-:W0:Y:S01]  /*41e0*/  LDGDEPBAR ;  /* 0x00000000000079af */ /* 0x000e220000000000 */
[----:B--2---:R-:W-:-:S05]  /*41f0*/  IMAD.IADD R0, R124, 0x1, -R0 ;  /* 0x000000017c007824 */ /* 0x004fca00078e0a00 */
[C---:B------:R-:W-:Y:S02]  /*4200*/  ISETP.GT.AND P5, PT, R0.reuse, RZ, PT ;  /* 0x000000ff0000720c */ /* 0x040fe40003fa4270 */
[C---:B------:R-:W-:Y:S02]  /*4210*/  ISETP.GT.AND P2, PT, R0.reuse, 0x1, PT ;  /* 0x000000010000780c */ /* 0x040fe40003f44270 */
[----:B------:R-:W-:Y:S02]  /*4220*/  ISETP.GT.AND P1, PT, R0, 0x8, PT ;  /* 0x000000080000780c */ /* 0x000fe40003f24270 */
[----:B---3--:R-:W-:Y:S02]  /*4230*/  FSEL R6, R92, -INF , P5 ;  /* 0xff8000005c067808 */ /* 0x008fe40002800000 */
        /* <DEDUP_REMOVED lines=48> */
[----:B------:R-:W-:Y:S02]  /*4540*/  FSEL R71, R53, -INF , P0 ;  /* 0xff80000035477808 */ /* 0x000fe40000000000 */
[----:B------:R-:W-:-:S02]  /*4550*/  ISETP.GT.AND P1, PT, R0, 0x30, PT ;  /* 0x000000300000780c */ /* 0x000fc40003f24270 */
        /* <DEDUP_REMOVED lines=39> */
[----:B------:R-:W-:Y:S02]  /*47d0*/  FSEL R127, R73, -INF , P0 ;  /* 0xff800000497f7808 */ /* 0x000fe40000000000 */
[----:B------:R-:W-:Y:S02]  /*47e0*/  ISETP.GT.AND P1, PT, R0, 0x50, PT ;  /* 0x000000500000780c */ /* 0x000fe40003f24270 */
[----:B------:R-:W-:-:S02]  /*47f0*/  FMNMX.FTZ R2, R136, R2, !PT ;  /* 0x0000000288027209 */ /* 0x000fc40007810000 */
[----:B------:R-:W-:Y:S02]  /*4800*/  ISETP.GT.AND P0, PT, R0, 0x51, PT ;  /* 0x000000510000780c */ /* 0x000fe40003f04270 */
[----:B------:R-:W-:Y:S02]  /*4810*/  FMNMX.FTZ R3, R139, R3, !PT ;  /* 0x000000038b037209 */ /* 0x000fe40007810000 */
[----:B------:R-:W-:Y:S02]  /*4820*/  FSEL R151, R24, -INF , P1 ;  /* 0xff80000018977808 */ /* 0x000fe40000800000 */
[----:B------:R-:W-:Y:S02]  /*4830*/  FMNMX.FTZ R2, R127, R2, !PT ;  /* 0x000000027f027209 */ /* 0x000fe40007810000 */
[----:B------:R-:W-:Y:S02]  /*4840*/  FSEL R155, R26, -INF , P1 ;  /* 0xff8000001a9b7808 */ /* 0x000fe40000800000 */
[----:B------:R-:W-:-:S02]  /*4850*/  FSEL R153, R27, -INF , P0 ;  /* 0xff8000001b997808 */ /* 0x000fc40000000000 */
[----:B------:R-:W-:Y:S02]  /*4860*/  FSEL R148, R25, -INF , P0 ;  /* 0xff80000019947808 */ /* 0x000fe40000000000 */
[----:B------:R-:W-:Y:S02]  /*4870*/  FMNMX.FTZ R3, R142, R3, !PT ;  /* 0x000000038e037209 */ /* 0x000fe40007810000 */
[----:B------:R-:W-:Y:S02]  /*4880*/  ISETP.GT.AND P0, PT, R0, 0x58, PT ;  /* 0x000000580000780c */ /* 0x000fe40003f04270 */
[----:B------:R-:W-:Y:S02]  /*4890*/  FMNMX.FTZ R2, R151, R2, !PT ;  /* 0x0000000297027209 */ /* 0x000fe40007810000 */
        /* <DEDUP_REMOVED lines=30> */
[----:B----4-:R-:W-:Y:S02]  /*4a80*/  FMNMX.FTZ R4, R147, R0, !PT ;  /* 0x0000000093047209 */ /* 0x010fe40007810000 */
[----:B------:R-:W-:Y:S01]  /*4a90*/  FMNMX.FTZ R5, R158, R2, !PT ;  /* 0x000000029e057209 */ /* 0x000fe20007810000 */
[----:B------:R-:W-:Y:S05]  /*4aa0*/  BRA.DIV ~URZ, `(.L_x_1983) ;  /* 0x000096627f007947 */ /* 0x000fea000b800000 */
[----:B------:R1:W2:Y:S02]  /*4ab0*/  SHFL.BFLY PT, R0, R4, 0x2, 0x1f ;  /* 0x0c401f0004007f89 */ /* 0x0002a400000e0000 */
.L_x_2071:
[----:B-12---:R-:W-:Y:S01]  /*4ac0*/  FMNMX.FTZ R4, R4, R0, !PT ;  /* 0x0000000004047209 */ /* 0x006fe20007810000 */
[----:B------:R-:W-:Y:S05]  /*4ad0*/  BRA.DIV ~URZ, `(.L_x_1984) ;  /* 0x000096827f007947 */ /* 0x000fea000b800000 */
[----:B------:R-:W1:Y:S04]  /*4ae0*/  SHFL.BFLY PT, R0, R5, 0x2, 0x1f ;  /* 0x0c401f0005007f89 */ /* 0x000e6800000e0000 */
[----:B------:R-:W2:Y:S01]  /*4af0*/  SHFL.BFLY PT, R2, R4, 0x1, 0x1f ;  /* 0x0c201f0004027f89 */ /* 0x000ea200000e0000 */
[----:B-1----:R-:W-:-:S02]  /*4b00*/  FMNMX.FTZ R5, R5, R0, !PT ;  /* 0x0000000005057209 */ /* 0x002fc40007810000 */
[----:B--2---:R-:W-:-:S03]  /*4b10*/  FMNMX.FTZ R70, R4, R2, !PT ;  /* 0x0000000204467209 */ /* 0x004fc60007810000 */
[----:B------:R1:W2:Y:S04]  /*4b20*/  SHFL.BFLY PT, R3, R5, 0x1, 0x1f ;  /* 0x0c201f0005037f89 */ /* 0x0002a800000e0000 */
.L_x_2072:
        /* <DEDUP_REMOVED lines=376> */
.L_x_2000:
[----:B------:R-:W2:Y:S01]  /*62b0*/  LDL R5, [R1] ;  /* 0x0000000001057983 */ /* 0x000ea20000100800 */
[----:B------:R-:W-:Y:S04]  /*62c0*/  DEPBAR.LE SB0, 0x0 ;  /* 0x000080000000791a */ /* 0x000fe80000000000 */
[----:B------:R-:W-:Y:S01]  /*62d0*/  WARPSYNC 0xffffffff ;  /* 0xffffffff00007948 */ /* 0x000fe20003800000 */
[----:B------:R-:W-:Y:S01]  /*62e0*/  BAR.SYNC.DEFER_BLOCKING 0x0 ;  /* 0x0000000000007b1d */ /* 0x000fe20000010000 */
[----:B------:R-:W-:Y:S01]  /*62f0*/  SHF.R.S32.HI R0, RZ, 0x1f, R205 ;  /* 0x0000001fff007819 */ /* 0x000fe200000114cd */
[C---:B------:R-:W-:Y:S01]  /*6300*/  IMAD.WIDE.U32 R2, R205.reuse, c[0x0][0x208], RZ ;  /* 0x00008200cd027a25 */ /* 0x040fe200078e00ff */
        /* <DEDUP_REMOVED lines=12> */
[----:B------:R1:W3:Y:S04]  /*63d0*/  LDSM.16.M88.4 R136, [R0] ;  /* 0x000000000088783b */ /* 0x0002e80000000200 */
[----:B------:R1:W4:Y:S04]  /*63e0*/  LDSM.16.M88.4 R140, [R0+0x800] ;  /* 0x00080000008c783b */ /* 0x0003280000000200 */
        /* <DEDUP_REMOVED lines=12> */
[----:B--2---:R-:W-:Y:S02]  /*64b0*/  IADD3.X R3, R5, R3, R4, P1, !PT ;  /* 0x0000000305037210 */ /* 0x004fe40000ffe404 */
[C---:B------:R-:W-:Y:S04]  /*64c0*/  LEA R5, P0, R2.reuse, c[0x0][0x1f8], 0x1 ;  /* 0x00007e0002057a11 */ /* 0x040fe800078008ff */
[----:B------:R-:W-:Y:S02]  /*64d0*/  LEA.HI.X R4, R2, c[0x0][0x1fc], R3, 0x1, P0 ;  /* 0x00007f0002047a11 */ /* 0x000fe400000f0c03 */
[----:B------:R-:W-:Y:S01]  /*64e0*/  ISETP.GE.AND P0, PT, R238, c[0x0][0x1d4], PT ;  /* 0x00007500ee007a0c */ /* 0x000fe20003f06270 */
[----:B------:R-:W-:-:S10]  /*64f0*/  BRA.DIV ~URZ, `(.L_x_1986) ;  /* 0x00007d627f007947 */ /* 0x000fd4000b800000 */
[----:B-1-34-:R1:W2:Y:S02]  /*6500*/  SHFL.IDX PT, R0, R4, RZ, 0x181f ;  /* 0x00181fff04007589 */ /* 0x01a2a400000e0000 */
.L_x_2073:
[----:B------:R-:W3:Y:S01]  /*6510*/  SHFL.IDX PT, R2, R5, RZ, 0x181f ;  /* 0x00181fff05027589 */ /* 0x000ee200000e0000 */
[----:B------:R-:W-:Y:S01]  /*6520*/  IMAD.SHL.U32 R13, R231, 0x2, RZ ;  /* 0x00000002e70d7824 */ /* 0x000fe200078e00ff */
[----:B------:R-:W-:Y:S01]  /*6530*/  SEL R208, RZ, 0x10, P3 ;  /* 0x00000010ffd07807 */ /* 0x000fe20001800000 */
[----:B------:R-:W-:Y:S01]  /*6540*/  IMAD.SHL.U32 R12, R238, 0x2, RZ ;  /* 0x00000002ee0c7824 */ /* 0x000fe200078e00ff */
[----:B------:R-:W-:Y:S01]  /*6550*/  SEL R200, RZ, 0x10, P0 ;  /* 0x00000010ffc87807 */ /* 0x000fe20000000000 */
[----:B------:R-:W-:Y:S01]  /*6560*/  BSSY B0, `(.L_x_1987) ;  /* 0x0000037000007945 */ /* 0x000fe20003800000 */
[----:B------:R-:W-:Y:S02]  /*6570*/  ISETP.NE.U32.AND P5, PT, R208, RZ, PT ;  /* 0x000000ffd000720c */ /* 0x000fe40003fa5070 */
        /* <DEDUP_REMOVED lines=11> */
[--C-:B--2---:R-:W-:Y:S05]  /*6630*/  IMAD.X R3, R6, 0x1, R202.reuse, P1 ;  /* 0x0000000106037824 */ /* 0x104fea00008e06ca */
        /* <DEDUP_REMOVED lines=24> */
.L_x_2074:
[C---:B------:R-:W-:Y:S01]  /*67c0*/  IADD3 R2, -R208.reuse, 0x10, RZ ;  /* 0x00000010d0027810 */ /* 0x040fe20007ffe1ff */
        /* <DEDUP_REMOVED lines=16> */
.L_x_1988:
[----:B---3--:R-:W-:Y:S05]  /*68d0*/  BSYNC B0 ;  /* 0x0000000000007941 */ /* 0x008fea0003800000 */
.L_x_1987:
        /* <DEDUP_REMOVED lines=148> */
[----:B------:R-:W4:Y:S01]  /*7220*/  LDSM.16.M88.4 R156, [R189+0x6800] ;  /* 0x00680000bd9c783b */ /* 0x000f220000000200 */
[----:B------:R-:W-:Y:S06]  /*7230*/  DEPBAR.LE SB0, 0x0 ;  /* 0x000080000000791a */ /* 0x000fec0000000000 */
[C---:B-1----:R-:W-:Y:S01]  /*7240*/  HMMA.16816.F32.BF16 R12, R184.reuse, R136, R12 ;  /* 0x00000088b80c723c */ /* 0x042fe2000004180c */
[----:B------:R-:W-:Y:S07]  /*7250*/  BAR.SYNC.DEFER_BLOCKING 0x0 ;  /* 0x0000000000007b1d */ /* 0x000fee0000010000 */
[C---:B------:R-:W-:Y:S08]  /*7260*/  HMMA.16816.F32.BF16 R16, R184.reuse, R138, R16 ;  /* 0x0000008ab810723c */ /* 0x040ff00000041810 */
[C---:B--2---:R-:W-:Y:S08]  /*7270*/  HMMA.16816.F32.BF16 R20, R184.reuse, R140, R20 ;  /* 0x0000008cb814723c */ /* 0x044ff00000041814 */
[C---:B------:R-:W-:Y:S08]  /*7280*/  HMMA.16816.F32.BF16 R24, R184.reuse, R142, R24 ;  /* 0x0000008eb818723c */ /* 0x040ff00000041818 */
[C---:B---3--:R-:W-:Y:S08]  /*7290*/  HMMA.16816.F32.BF16 R28, R184.reuse, R144, R28 ;  /* 0x00000090b81c723c */ /* 0x048ff0000004181c */
[C---:B------:R-:W-:Y:S08]  /*72a0*/  HMMA.16816.F32.BF16 R32, R184.reuse, R146, R32 ;  /* 0x00000092b820723c */ /* 0x040ff00000041820 */
[C---:B----4-:R-:W-:Y:S08]  /*72b0*/  HMMA.16816.F32.BF16 R36, R184.reuse, R148, R36 ;  /* 0x00000094b824723c */ /* 0x050ff00000041824 */
[C---:B------:R-:W-:Y:S08]  /*72c0*/  HMMA.16816.F32.BF16 R40, R184.reuse, R150, R40 ;  /* 0x00000096b828723c */ /* 0x040ff00000041828 */
[C---:B-----5:R-:W-:Y:S08]  /*72d0*/  HMMA.16816.F32.BF16 R44, R184.reuse, R152, R44 ;  /* 0x00000098b82c723c */ /* 0x060ff0000004182c */
[C---:B------:R-:W-:Y:S08]  /*72e0*/  HMMA.16816.F32.BF16 R48, R184.reuse, R154, R48 ;  /* 0x0000009ab830723c */ /* 0x040ff00000041830 */
[C---:B------:R-:W-:Y:S08]  /*72f0*/  HMMA.16816.F32.BF16 R52, R184.reuse, R156, R52 ;  /* 0x0000009cb834723c */ /* 0x040ff00000041834 */
[----:B------:R-:W-:Y:S01]  /*7300*/  HMMA.16816.F32.BF16 R56, R184, R158, R56 ;  /* 0x0000009eb838723c */ /* 0x000fe20000041838 */
[----:B------:R-:W-:Y:S07]  /*7310*/  @!UPT UIADD3 URZ, URZ, URZ, URZ ;  /* 0x0000003f3f3ff290 */ /* 0x000fee000fffe03f */
[----:B------:R-:W-:-:S11]  /*7320*/  @!P0 BRA `(.L_x_1991) ;  /* 0x0000075000008947 */ /* 0x000fd60003800000 */
[----:B------:R-:W-:Y:S01]  /*7330*/  IMAD.MOV.U32 R0, RZ, RZ, c[0x0][0x2b8] ;  /* 0x0000ae00ff007624 */ /* 0x000fe200078e00ff */
        /* <DEDUP_REMOVED lines=32> */
.L_x_2075:
[----:B------:R-:W-:-:S05]  /*7540*/  BRA.DIV ~URZ, `(.L_x_1993) ;  /* 0x00006ec27f007947 */ /* 0x000fca000b800000 */
[----:B------:R3:W4:Y:S02]  /*7550*/  SHFL.IDX PT, R137, R68, RZ, 0x181f ;  /* 0x00181fff44897589 */ /* 0x00072400000e0000 */
.L_x_2076:
[C---:B------:R-:W-:Y:S01]  /*7560*/  @P1 IADD3 R2, -R208.reuse, 0x10, RZ ;  /* 0x00000010d0021810 */ /* 0x040fe20007ffe1ff */
        /* <DEDUP_REMOVED lines=20> */
.L_x_2077:
[C---:B--2---:R-:W-:Y:S01]  /*76b0*/  @P1 IADD3 R2, -R208.reuse, 0x10, RZ ;  /* 0x00000010d0021810 */ /* 0x044fe20007ffe1ff */
        /* <DEDUP_REMOVED lines=20> */
.L_x_2078:
[----:B------:R-:W-:-:S05]  /*7800*/  BRA.DIV ~URZ, `(.L_x_1996) ;  /* 0x00006db27f007947 */ /* 0x000fca000b800000 */
[----:B------:R2:W3:Y:S02]  /*7810*/  SHFL.IDX PT, R137, R68, 0x2, 0x181f ;  /* 0x00581f0044897f89 */ /* 0x0004e400000e0000 */
.L_x_2079:
[C---:B-1----:R-:W-:Y:S01]  /*7820*/  @P1 IADD3 R2, -R208.reuse, 0x10, RZ ;  /* 0x00000010d0021810 */ /* 0x042fe20007ffe1ff */
        /* <DEDUP_REMOVED lines=20> */
.L_x_2080:
[C---:B-1----:R-:W-:Y:S01]  /*7970*/  @P1 IADD3 R2, -R208.reuse, 0x10, RZ ;  /* 0x00000010d0021810 */ /* 0x042fe20007ffe1ff */
[----:B------:R-:W-:Y:S01]  /*7980*/  IMAD.SHL.U32 R3, R231, 0x2, RZ ;  /* 0x00000002e7037824 */ /* 0x000fe200078e00ff */
[----:B------:R-:W-:Y:S01]  /*7990*/  @P1 ISETP.NE.U32.AND P0, PT, R208, RZ, PT ;  /* 0x000000ffd000120c */ /* 0x000fe20003f05070 */
[----:B---3--:R-:W-:Y:S01]  /*79a0*/  IMAD.SHL.U32 R68, R238, 0x2, RZ ;  /* 0x00000002ee447824 */ /* 0x008fe200078e00ff */
[----:B------:R-:W-:Y:S04]  /*79b0*/  @P1 LOP3.LUT R2, R2, 0xf, RZ, 0xc0, !PT ;  /* 0x0000000f02021812 */ /* 0x000fe800078ec0ff */
[----:B--2---:R-:W-:Y:S04]  /*79c0*/  @P1 IADD3 R2, P5, P2, R2, R0, R3 ;  /* 0x0000000002021210 */ /* 0x004fe80007abe003 */
[----:B------:R-:W-:Y:S05]  /*79d0*/  @P1 IADD3.X R3, RZ, R136, R202, P5, P2 ;  /* 0x00000088ff031210 */ /* 0x000fea0002fe44ca */
        /* <DEDUP_REMOVED lines=10> */
.L_x_1991:
[----:B------:R-:W-:Y:S05]  /*7a80*/  BSYNC B0 ;  /* 0x0000000000007941 */ /* 0x000fea0003800000 */
.L_x_1990:
        /* <DEDUP_REMOVED lines=59> */
.L_x_2081:
[----:B-12---:R-:W-:Y:S01]  /*7e40*/  FMNMX.FTZ R68, R68, R0, !PT ;  /* 0x0000000044447209 */ /* 0x006fe20007810000 */
[----:B------:R-:W-:-:S05]  /*7e50*/  BRA.DIV ~URZ, `(.L_x_1999) ;  /* 0x000068e27f007947 */ /* 0x000fca000b800000 */
[----:B------:R-:W1:Y:S02]  /*7e60*/  SHFL.BFLY PT, R0, R68, 0x1, 0x1f ;  /* 0x0c201f0044007f89 */ /* 0x000e6400000e0000 */
[----:B-1----:R-:W-:Y:S02]  /*7e70*/  FMNMX.FTZ R70, R68, R0, !PT ;  /* 0x0000000044467209 */ /* 0x002fe40007810000 */
[----:B------:R-:W1:Y:S02]  /*7e80*/  SHFL.BFLY PT, R0, R136, 0x2, 0x1f ;  /* 0x0c401f0088007f89 */ /* 0x000e6400000e0000 */
[----:B-1----:R-:W-:Y:S05]  /*7e90*/  FMNMX.FTZ R68, R136, R0, !PT ;  /* 0x0000000088447209 */ /* 0x002fea0007810000 */
[----:B------:R1:W2:Y:S02]  /*7ea0*/  SHFL.BFLY PT, R0, R68, 0x1, 0x1f ;  /* 0x0c201f0044007f89 */ /* 0x0002a400000e0000 */
.L_x_2082:
        /* <DEDUP_REMOVED lines=38> */
[----:B------:R-:W-:Y:S09]  /*8110*/  FFMA.FTZ R68, R57, c[0x0][0x2d0], -R68 ;  /* 0x0000b40039447a23 */ /* 0x000ff20000010844 */
[----:B------:R-:W-:Y:S01]  /*8120*/  MUFU.EX2 R68, R68 ;  /* 0x0000004400447308 */ /* 0x000fe20000000800 */
[----:B-1----:R-:W-:Y:S01]  /*8130*/  FFMA.FTZ R0, R2, R209, R12 ;  /* 0x000000d102007223 */ /* 0x002fe2000001000c */
[----:B--2---:R-:W-:Y:S01]  /*8140*/  F2FP.BF16.PACK_AB R136, R4, R12 ;  /* 0x0000000c0488723e */ /* 0x004fe200000010ff */
[----:B------:R-:W-:Y:S02]  /*8150*/  FMUL.FTZ R56, R2, R72 ;  /* 0x0000004802387220 */ /* 0x000fe40000410000 */
[----:B------:R-:W-:Y:S02]  /*8160*/  FADD.FTZ R5, R4, R0 ;  /* 0x0000000004057221 */ /* 0x000fe40000010000 */
[C---:B------:R-:W-:Y:S02]  /*8170*/  FADD.FTZ R0, -R3.reuse, R69 ;  /* 0x0000004503007221 */ /* 0x040fe40000010100 */
[----:B------:R-:W-:Y:S01]  /*8180*/  FMUL.FTZ R4, R3, c[0x0][0x2d0] ;  /* 0x0000b40003047a20 */ /* 0x000fe20000410000 */
[----:B------:R-:W-:Y:S01]  /*8190*/  MUFU.EX2 R69, R148 ;  /* 0x0000009400457308 */ /* 0x000fe20000000800 */
[----:B------:R-:W-:Y:S02]  /*81a0*/  FMUL.FTZ R0, R0, c[0x0][0x2d0] ;  /* 0x0000b40000007a20 */ /* 0x000fe40000410000 */
[----:B------:R-:W-:Y:S01]  /*81b0*/  FMUL.FTZ R57, R2, R73 ;  /* 0x0000004902397220 */ /* 0x000fe20000410000 */
[----:B---3--:R-:W-:Y:S01]  /*81c0*/  F2FP.BF16.PACK_AB R138, R9, R8 ;  /* 0x00000008098a723e */ /* 0x008fe200000010ff */
[--C-:B------:R-:W-:Y:S02]  /*81d0*/  FFMA.FTZ R228, R58, c[0x0][0x2d0], -R4.reuse ;  /* 0x0000b4003ae47a23 */ /* 0x100fe40000010804 */
[--C-:B------:R-:W-:Y:S02]  /*81e0*/  FFMA.FTZ R229, R59, c[0x0][0x2d0], -R4.reuse ;  /* 0x0000b4003be57a23 */ /* 0x100fe40000010804 */
[--C-:B------:R-:W-:Y:S01]  /*81f0*/  FFMA.FTZ R6, R6, c[0x0][0x2d0], -R4.reuse ;  /* 0x0000b40006067a23 */ /* 0x100fe20000010804 */
[----:B------:R-:W1:Y:S01]  /*8200*/  MUFU.EX2 R0, R0 ;  /* 0x0000000000007308 */ /* 0x000e620000000800 */
        /* <DEDUP_REMOVED lines=15> */
[----:B------:R-:W-:Y:S02]  /*8300*/  FMUL.FTZ R59, R0, R75 ;  /* 0x0000004b003b7220 */ /* 0x000fe40000410000 */
[----:B------:R-:W1:Y:S01]  /*8310*/  LDSM.16.MT88.4 R72, [R190] ;  /* 0x00000000be48783b */ /* 0x000e620000004200 */
        /* <DEDUP_REMOVED lines=9> */
[----:B--2---:R-:W-:Y:S01]  /*83b0*/  F2FP.BF16.PACK_AB R137, R7, R10 ;  /* 0x0000000a0789723e */ /* 0x004fe200000010ff */
[--C-:B------:R-:W-:Y:S02]  /*83c0*/  FFMA.FTZ R223, R54, c[0x0][0x2d0], -R4.reuse ;  /* 0x0000b40036df7a23 */ /* 0x100fe40000010804 */
[----:B------:R-:W-:Y:S02]  /*83d0*/  FFMA.FTZ R224, R55, c[0x0][0x2d0], -R4 ;  /* 0x0000b40037e07a23 */ /* 0x000fe40000010804 */
[----:B------:R-:W-:Y:S01]  /*83e0*/  FFMA.FTZ R6, R0, R230, R10 ;  /* 0x000000e600067223 */ /* 0x000fe2000001000a */
[----:B------:R-:W-:Y:S01]  /*83f0*/  MUFU.EX2 R71, R145 ;  /* 0x0000009100477308 */ /* 0x000fe20000000800 */
[--C-:B------:R-:W-:Y:S02]  /*8400*/  FFMA.FTZ R141, R14, c[0x0][0x2d0], -R4.reuse ;  /* 0x0000b4000e8d7a23 */ /* 0x100fe40000010804 */
[--C-:B------:R-:W-:Y:S02]  /*8410*/  FFMA.FTZ R140, R15, c[0x0][0x2d0], -R4.reuse ;  /* 0x0000b4000f8c7a23 */ /* 0x100fe40000010804 */
[--C-:B------:R-:W-:Y:S02]  /*8420*/  FFMA.FTZ R150, R22, c[0x0][0x2d0], -R4.reuse ;  /* 0x0000b40016967a23 */ /* 0x100fe40000010804 */
[--C-:B------:R-:W-:Y:S02]  /*8430*/  FFMA.FTZ R149, R23, c[0x0][0x2d0], -R4.reuse ;  /* 0x0000b40017957a23 */ /* 0x100fe40000010804 */
[--C-:B------:R-:W-:Y:S01]  /*8440*/  FFMA.FTZ R158, R30, c[0x0][0x2d0], -R4.reuse ;  /* 0x0000b4001e9e7a23 */ /* 0x100fe20000010804 */
[----:B------:R-:W-:Y:S01]  /*8450*/  MUFU.EX2 R233, R150 ;  /* 0x0000009600e97308 */ /* 0x000fe20000000800 */
[----:B------:R-:W-:Y:S02]  /*8460*/  FFMA.FTZ R157, R31, c[0x0][0x2d0], -R4 ;  /* 0x0000b4001f9d7a23 */ /* 0x000fe40000010804 */
[----:B------:R-:W-:Y:S01]  /*8470*/  FADD.FTZ R4, R8, R5 ;  /* 0x0000000508047221 */ /* 0x000fe20000010000 */
[----:B---3--:R-:W-:Y:S01]  /*8480*/  F2FP.BF16.PACK_AB R139, R109, R108 ;  /* 0x0000006c6d8b723e */ /* 0x008fe200000010ff */
[C---:B------:R-:W-:Y:S02]  /*8490*/  FMUL.FTZ R5, R2.reuse, R125 ;  /* 0x0000007d02057220 */ /* 0x040fe40000410000 */
[----:B------:R-:W-:Y:S02]  /*84a0*/  FADD.FTZ R142, R9, R4 ;  /* 0x00000004098e7221 */ /* 0x000fe40000010000 */
[C---:B------:R-:W-:Y:S01]  /*84b0*/  FMUL.FTZ R4, R2.reuse, R124 ;  /* 0x0000007c02047220 */ /* 0x040fe20000410000 */
[----:B------:R-:W-:Y:S01]  /*84c0*/  MUFU.EX2 R232, R149 ;  /* 0x0000009500e87308 */ /* 0x000fe20000000800 */
[----:B------:R-:W-:Y:S02]  /*84d0*/  FMUL.FTZ R29, R2, R101 ;  /* 0x00000065021d7220 */ /* 0x000fe40000410000 */
[----:B------:R-:W-:Y:S02]  /*84e0*/  FADD.FTZ R101, R7, R6 ;  /* 0x0000000607657221 */ /* 0x000fe40000010000 */
[C---:B------:R-:W-:Y:S02]  /*84f0*/  FMUL.FTZ R6, R0.reuse, R126 ;  /* 0x0000007e00067220 */ /* 0x040fe40000410000 */
[----:B------:R-:W-:Y:S02]  /*8500*/  FMUL.FTZ R7, R0, R127 ;  /* 0x0000007f00077220 */ /* 0x000fe40000410000 */
[C---:B------:R-:W-:Y:S01]  /*8510*/  FMUL.FTZ R8, R2.reuse, R120 ;  /* 0x0000007802087220 */ /* 0x040fe20000410000 */
[----:B------:R-:W-:Y:S01]  /*8520*/  MUFU.EX2 R230, R151 ;  /* 0x0000009700e67308 */ /* 0x000fe20000000800 */
[----:B------:R-:W-:Y:S02]  /*8530*/  FMUL.FTZ R9, R2, R121 ;  /* 0x0000007902097220 */ /* 0x000fe40000410000 */
[C---:B------:R-:W-:Y:S01]  /*8540*/  FMUL.FTZ R10, R0.reuse, R122 ;  /* 0x0000007a000a7220 */ /* 0x040fe20000410000 */
[C---:B-1----:R-:W-:Y:S05]  /*8550*/  HMMA.16816.F32.BF16 R4, R136.reuse, R72, R4 ;  /* 0x000000488804723c */ /* 0x042fea0000041804 */
[----:B------:R-:W-:Y:S01]  /*8560*/  FMUL.FTZ R11, R0, R123 ;  /* 0x0000007b000b7220 */ /* 0x000fe20000410000 */
[----:B------:R-:W-:Y:S01]  /*8570*/  MUFU.EX2 R151, R206 ;  /* 0x000000ce00977308 */ /* 0x000fe20000000800 */
[----:B------:R-:W-:Y:S01]  /*8580*/  LDSM.16.MT88.4 R120, [R190+0x3000] ;  /* 0x00300000be78783b */ /* 0x000fe20000004200 */
[C---:B------:R-:W-:Y:S04]  /*8590*/  FMUL.FTZ R16, R2.reuse, R112 ;  /* 0x0000007002107220 */ /* 0x040fe80000410000 */
[C---:B------:R-:W-:Y:S03]  /*85a0*/  HMMA.16816.F32.BF16 R8, R136.reuse, R74, R8 ;  /* 0x0000004a8808723c */ /* 0x040fe60000041808 */
[----:B------:R-:W1:Y:S01]  /*85b0*/  LDSM.16.MT88.4 R72, [R192] ;  /* 0x00000000c048783b */ /* 0x000e620000004200 */
[C---:B------:R-:W-:Y:S01]  /*85c0*/  FMUL.FTZ R12, R2.reuse, R116 ;  /* 0x00000074020c7220 */ /* 0x040fe20000410000 */
[----:B------:R-:W-:Y:S01]  /*85d0*/  MUFU.EX2 R150, R207 ;  /* 0x000000cf00967308 */ /* 0x000fe20000000800 */
[----:B------:R-:W-:Y:S02]  /*85e0*/  FMUL.FTZ R13, R2, R117 ;  /* 0x00000075020d7220 */ /* 0x000fe40000410000 */
[C---:B------:R-:W-:Y:S04]  /*85f0*/  FMUL.FTZ R14, R0.reuse, R118 ;  /* 0x00000076000e7220 */ /* 0x040fe80000410000 */
[----:B------:R-:W-:Y:S02]  /*8600*/  FMUL.FTZ R15, R0, R119 ;  /* 0x00000077000f7220 */ /* 0x000fe40000410000 */
        /* <DEDUP_REMOVED lines=14> */
[----:B------:R-:W-:Y:S01]  /*86f0*/  FMUL.FTZ R37, R2, R93 ;  /* 0x0000005d02257220 */ /* 0x000fe20000410000 */
[----:B------:R-:W-:Y:S01]  /*8700*/  MUFU.EX2 R237, R143 ;  /* 0x0000008f00ed7308 */ /* 0x000fe20000000800 */
[C---:B------:R-:W-:Y:S02]  /*8710*/  FMUL.FTZ R38, R0.reuse, R94 ;  /* 0x0000005e00267220 */ /* 0x040fe40000410000 */
[----:B------:R-:W-:Y:S02]  /*8720*/  FMUL.FTZ R39, R0, R95 ;  /* 0x0000005f00277220 */ /* 0x000fe40000410000 */
[C---:B------:R-:W-:Y:S01]  /*8730*/  FMUL.FTZ R40, R2.reuse, R88 ;  /* 0x0000005802287220 */ /* 0x040fe20000410000 */
[C---:B-1----:R-:W-:Y:S03]  /*8740*/  HMMA.16816.F32.BF16 R12, R136.reuse, R72, R12 ;  /* 0x00000048880c723c */ /* 0x042fe6000004180c */
[----:B------:R-:W-:Y:S01]  /*8750*/  FMUL.FTZ R41, R2, R89 ;  /* 0x0000005902297220 */ /* 0x000fe20000410000 */
[----:B------:R-:W-:Y:S01]  /*8760*/  MUFU.EX2 R236, R144 ;  /* 0x0000009000ec7308 */ /* 0x000fe20000000800 */
[C---:B------:R-:W-:Y:S02]  /*8770*/  FMUL.FTZ R42, R0.reuse, R90 ;  /* 0x0000005a002a7220 */ /* 0x040fe40000410000 */
[C---:B------:R-:W-:Y:S01]  /*8780*/  FMUL.FTZ R43, R0.reuse, R91 ;  /* 0x0000005b002b7220 */ /* 0x040fe20000410000 */
[C---:B------:R-:W-:Y:S01]  /*8790*/  HMMA.16816.F32.BF16 R16, R136.reuse, R74, R16 ;  /* 0x0000004a8810723c */ /* 0x040fe20000041810 */
[----:B------:R-:W1:Y:S03]  /*87a0*/  LDSM.16.MT88.4 R72, [R191] ;  /* 0x00000000bf48783b */ /* 0x000e660000004200 */
[C---:B------:R-:W-:Y:S02]  /*87b0*/  FMUL.FTZ R22, R0.reuse, R110 ;  /* 0x0000006e00167220 */ /* 0x040fe40000410000 */
[----:B------:R-:W-:Y:S01]  /*87c0*/  FMUL.FTZ R23, R0, R111 ;  /* 0x0000006f00177220 */ /* 0x000fe20000410000 */
[----:B------:R-:W-:Y:S01]  /*87d0*/  MUFU.EX2 R145, R217 ;  /* 0x000000d900917308 */ /* 0x000fe20000000800 */
[----:B------:R-:W-:Y:S01]  /*87e0*/  FMUL.FTZ R45, R2, R85 ;  /* 0x00000055022d7220 */ /* 0x000fe20000410000 */
[----:B------:R-:W-:Y:S03]  /*87f0*/  LDSM.16.MT88.4 R88, [R192+0x1800] ;  /* 0x00180000c058783b */ /* 0x000fe60000004200 */
[C---:B------:R-:W-:Y:S02]  /*8800*/  FMUL.FTZ R46, R0.reuse, R86 ;  /* 0x00000056002e7220 */ /* 0x040fe40000410000 */
[----:B------:R-:W-:Y:S02]  /*8810*/  FMUL.FTZ R47, R0, R87 ;  /* 0x00000057002f7220 */ /* 0x000fe40000410000 */
        /* <DEDUP_REMOVED lines=13> */
[C---:B------:R-:W-:Y:S01]  /*88f0*/  FMUL.FTZ R32, R2.reuse, R96 ;  /* 0x0000006002207220 */ /* 0x040fe20000410000 */
[----:B------:R-:W-:Y:S01]  /*8900*/  MUFU.EX2 R103, R141 ;  /* 0x0000008d00677308 */ /* 0x000fe20000000800 */
[C---:B------:R-:W-:Y:S01]  /*8910*/  FMUL.FTZ R36, R2.reuse, R92 ;  /* 0x0000005c02247220 */ /* 0x040fe20000410000 */
[C---:B-1----:R-:W-:Y:S03]  /*8920*/  HMMA.16816.F32.BF16 R20, R136.reuse, R72, R20 ;  /* 0x000000488814723c */ /* 0x042fe60000041814 */
[C---:B------:R-:W-:Y:S02]  /*8930*/  FMUL.FTZ R44, R2.reuse, R84 ;  /* 0x00000054022c7220 */ /* 0x040fe40000410000 */
[C---:B------:R-:W-:Y:S03]  /*8940*/  FMUL.FTZ R48, R2.reuse, R80 ;  /* 0x0000005002307220 */ /* 0x040fe60000410000 */
[----:B------:R-:W-:Y:S01]  /*8950*/  MUFU.EX2 R80, R146 ;  /* 0x0000009200507308 */ /* 0x000fe20000000800 */
[C---:B------:R-:W-:Y:S01]  /*8960*/  HMMA.16816.F32.BF16 R24, R136.reuse, R74, R24 ;  /* 0x0000004a8818723c */ /* 0x040fe20000041818 */
[----:B------:R-:W1:Y:S02]  /*8970*/  LDSM.16.MT88.4 R72, [R195] ;  /* 0x00000000c348783b */ /* 0x000e640000004200 */
[C---:B------:R-:W-:Y:S02]  /*8980*/  FMUL.FTZ R60, R2.reuse, R60 ;  /* 0x0000003c023c7220 */ /* 0x040fe40000410000 */
[C---:B------:R-:W-:Y:S02]  /*8990*/  FMUL.FTZ R61, R2.reuse, R61 ;  /* 0x0000003d023d7220 */ /* 0x040fe40000410000 */
[C---:B------:R-:W-:Y:S02]  /*89a0*/  FMUL.FTZ R64, R2.reuse, R64 ;  /* 0x0000004002407220 */ /* 0x040fe40000410000 */
[----:B------:R-:W-:Y:S03]  /*89b0*/  MUFU.EX2 R84, R154 ;  /* 0x0000009a00547308 */ /* 0x000fe60000000800 */
[----:B------:R-:W-:Y:S02]  /*89c0*/  FMUL.FTZ R65, R2, R65 ;  /* 0x0000004102417220 */ /* 0x000fe40000410000 */
[C---:B------:R-:W-:Y:S02]  /*89d0*/  FMUL.FTZ R62, R0.reuse, R62 ;  /* 0x0000003e003e7220 */ /* 0x040fe40000410000 */
[C---:B------:R-:W-:Y:S02]  /*89e0*/  FMUL.FTZ R63, R0.reuse, R63 ;  /* 0x0000003f003f7220 */ /* 0x040fe40000410000 */
[C---:B------:R-:W-:Y:S01]  /*89f0*/  FMUL.FTZ R66, R0.reuse, R66 ;  /* 0x0000004200427220 */ /* 0x040fe20000410000 */
[----:B------:R-:W-:Y:S01]  /*8a00*/  MUFU.EX2 R92, R162 ;  /* 0x000000a2005c7308 */ /* 0x000fe20000000800 */
[----:B------:R-:W-:Y:S02]  /*8a10*/  FMUL.FTZ R67, R0, R67 ;  /* 0x0000004300437220 */ /* 0x000fe40000410000 */
[----:B------:R-:W-:Y:S07]  /*8a20*/  FADD.FTZ R0, R69, R142 ;  /* 0x0000008e45007221 */ /* 0x000fee0000010000 */
[----:B------:R-:W-:Y:S10]  /*8a30*/  MUFU.EX2 R154, R157 ;  /* 0x0000009d009a7308 */ /* 0x000ff40000000800 */
[----:B------:R-:W-:Y:S01]  /*8a40*/  MUFU.EX2 R96, R211 ;  /* 0x000000d300607308 */ /* 0x000fe20000000800 */
[C---:B-1----:R-:W-:Y:S08]  /*8a50*/  HMMA.16816.F32.BF16 R28, R136.reuse, R72, R28 ;  /* 0x00000048881c723c */ /* 0x042ff0000004181c */
[C---:B------:R-:W-:Y:S01]  /*8a60*/  HMMA.16816.F32.BF16 R32, R136.reuse, R74, R32 ;  /* 0x0000004a8820723c */ /* 0x040fe20000041820 */
[----:B------:R-:W1:Y:S01]  /*8a70*/  LDSM.16.MT88.4 R72, [R190+0x3800] ;  /* 0x00380000be48783b */ /* 0x000e620000004200 */
[----:B------:R-:W2:Y:S10]  /*8a80*/  MUFU.EX2 R2, R147 ;  /* 0x0000009300027308 */ /* 0x000eb40000000800 */
[----:B------:R-:W3:Y:S10]  /*8a90*/  MUFU.EX2 R102, R140 ;  /* 0x0000008c00667308 */ /* 0x000ef40000000800 */
[----:B------:R-:W-:Y:S01]  /*8aa0*/  MUFU.EX2 R147, R215 ;  /* 0x000000d700937308 */ /* 0x000fe20000000800 */
[----:B--2---:R-:W-:Y:S04]  /*8ab0*/  FADD.FTZ R0, R2, R0 ;  /* 0x0000000002007221 */ /* 0x004fe80000010000 */
[----:B------:R-:W-:Y:S05]  /*8ac0*/  FADD.FTZ R0, R80, R0 ;  /* 0x0000000050007221 */ /* 0x000fea0000010000 */
[----:B------:R-:W-:Y:S01]  /*8ad0*/  MUFU.EX2 R146, R216 ;  /* 0x000000d800927308 */ /* 0x000fe20000000800 */
[C---:B------:R-:W-:Y:S01]  /*8ae0*/  FADD.FTZ R0, R71.reuse, R0 ;  /* 0x0000000047007221 */ /* 0x040fe20000010000 */
[C---:B-1----:R-:W-:Y:S08]  /*8af0*/  HMMA.16816.F32.BF16 R36, R136.reuse, R72, R36 ;  /* 0x000000488824723c */ /* 0x042ff00000041824 */
[----:B------:R-:W-:Y:S01]  /*8b00*/  MUFU.EX2 R100, R226 ;  /* 0x000000e200647308 */ /* 0x000fe20000000800 */
[C---:B------:R-:W-:Y:S01]  /*8b10*/  HMMA.16816.F32.BF16 R40, R136.reuse, R74, R40 ;  /* 0x0000004a8828723c */ /* 0x040fe20000041828 */
[----:B------:R-:W1:Y:S08]  /*8b20*/  LDSM.16.MT88.4 R72, [R192+0x3800] ;  /* 0x00380000c048783b */ /* 0x000e700000004200 */
        /* <DEDUP_REMOVED lines=15> */
[----:B------:R-:W3:Y:S02]  /*8c20*/  LDSM.16.MT88.4 R80, [R192+0x800] ;  /* 0x00080000c050783b */ /* 0x000ee40000004200 */
[----:B------:R-:W5:Y:S01]  /*8c30*/  MUFU.EX2 R2, R155 ;  /* 0x0000009b00027308 */ /* 0x000f620000000800 */
[----:B------:R-:W-:Y:S02]  /*8c40*/  F2FP.BF16.PACK_AB R75, R236, R237 ;  /* 0x000000edec4b723e */ /* 0x000fe400000010ff */
[----:B--2---:R-:W-:Y:S02]  /*8c50*/  F2FP.BF16.PACK_AB R137, R142, R143 ;  /* 0x0000008f8e89723e */ /* 0x004fe400000010ff */
[----:B----4-:R-:W-:Y:S03]  /*8c60*/  F2FP.BF16.PACK_AB R139, R140, R141 ;  /* 0x0000008d8c8b723e */ /* 0x010fe600000010ff */
[C---:B------:R-:W-:Y:S02]  /*8c70*/  HMMA.16816.F32.BF16 R4, R72.reuse, R76, R4 ;  /* 0x0000004c4804723c */ /* 0x040fe40000041804 */
[----:B------:R-:W2:Y:S03]  /*8c80*/  MUFU.EX2 R71, R153 ;  /* 0x0000009900477308 */ /* 0x000ea60000000800 */
[----:B-1----:R-:W-:Y:S03]  /*8c90*/  FADD.FTZ R0, R69, R0 ;  /* 0x0000000045007221 */ /* 0x002fe60000010000 */
[C---:B------:R-:W-:Y:S01]  /*8ca0*/  HMMA.16816.F32.BF16 R8, R72.reuse, R78, R8 ;  /* 0x0000004e4808723c */ /* 0x040fe20000041808 */
[----:B------:R-:W1:Y:S03]  /*8cb0*/  LDSM.16.MT88.4 R76, [R191+0x800] ;  /* 0x00080000bf4c783b */ /* 0x000e660000004200 */
[----:B------:R-:W4:Y:S01]  /*8cc0*/  MUFU.EX2 R156, R152 ;  /* 0x00000098009c7308 */ /* 0x000f220000000800 */
[----:B-----5:R-:W-:Y:S04]  /*8cd0*/  FADD.FTZ R0, R2, R0 ;  /* 0x0000000002007221 */ /* 0x020fe80000010000 */
[----:B------:R-:W-:Y:S05]  /*8ce0*/  FADD.FTZ R0, R84, R0 ;  /* 0x0000000054007221 */ /* 0x000fea0000010000 */
[----:B------:R-:W-:Y:S01]  /*8cf0*/  MUFU.EX2 R155, R158 ;  /* 0x0000009e009b7308 */ /* 0x000fe20000000800 */
[C---:B--2---:R-:W-:Y:S01]  /*8d00*/  FADD.FTZ R0, R71.reuse, R0 ;  /* 0x0000000047007221 */ /* 0x044fe20000010000 */
[C---:B---3--:R-:W-:Y:S08]  /*8d10*/  HMMA.16816.F32.BF16 R12, R72.reuse, R80, R12 ;  /* 0x00000050480c723c */ /* 0x048ff0000004180c */
[----:B------:R-:W-:Y:S01]  /*8d20*/  MUFU.EX2 R153, R159 ;  /* 0x0000009f00997308 */ /* 0x000fe20000000800 */
[C---:B------:R-:W-:Y:S01]  /*8d30*/  HMMA.16816.F32.BF16 R16, R72.reuse, R82, R16 ;  /* 0x000000524810723c */ /* 0x040fe20000041810 */
[----:B------:R-:W2:Y:S08]  /*8d40*/  LDSM.16.MT88.4 R80, [R193+0x800] ;  /* 0x00080000c150783b */ /* 0x000eb00000004200 */
[----:B------:R-:W-:Y:S01]  /*8d50*/  MUFU.EX2 R152, R160 ;  /* 0x000000a000987308 */ /* 0x000fe20000000800 */
        /* <DEDUP_REMOVED lines=23> */
[----:B----4-:R-:W-:Y:S04]  /*8ed0*/  F2FP.BF16.PACK_AB R75, R156, R230 ;  /* 0x000000e69c4b723e */ /* 0x010fe800000010ff */
        /* <DEDUP_REMOVED lines=97> */
[----:B------:R-:W2:Y:S01]  /*94f0*/  MUFU.EX2 R69, R227 ;  /* 0x000000e300457308 */ /* 0x000ea20000000800 */
[----:B------:R-:W-:Y:S02]  /*9500*/  FADD.FTZ R2, R108, R101 ;  /* 0x000000656c027221 */ /* 0x000fe40000010000 */
[C---:B------:R-:W-:Y:S01]  /*9510*/  HMMA.16816.F32.BF16 R40, R72.reuse, R82, R40 ;  /* 0x000000524828723c */ /* 0x040fe20000041828 */
[----:B------:R-:W4:Y:S07]  /*9520*/  LDSM.16.MT88.4 R80, [R190+0x2800] ;  /* 0x00280000be50783b */ /* 0x000f2e0000004200 */
[C---:B---3--:R-:W-:Y:S04]  /*9530*/  HMMA.16816.F32.BF16 R44, R72.reuse, R84, R44 ;  /* 0x00000054482c723c */ /* 0x048fe8000004182c */
[C---:B-----5:R-:W-:Y:S01]  /*9540*/  F2FP.BF16.PACK_AB R136, R71.reuse, R100 ;  /* 0x000000644788723e */ /* 0x060fe200000010ff */
[----:B------:R-:W-:Y:S03]  /*9550*/  FADD.FTZ R0, R71, R0 ;  /* 0x0000000047007221 */ /* 0x000fe60000010000 */
[C---:B------:R-:W-:Y:S01]  /*9560*/  HMMA.16816.F32.BF16 R48, R72.reuse, R86, R48 ;  /* 0x000000564830723c */ /* 0x040fe20000041830 */
[----:B------:R-:W3:Y:S03]  /*9570*/  LDSM.16.MT88.4 R84, [R192+0x2800] ;  /* 0x00280000c054783b */ /* 0x000ee60000004200 */
[C---:B--2---:R-:W-:Y:S01]  /*9580*/  F2FP.BF16.PACK_AB R138, R68.reuse, R69 ;  /* 0x00000045448a723e */ /* 0x044fe200000010ff */
[----:B------:R-:W-:Y:S01]  /*9590*/  FADD.FTZ R0, R69, R0 ;  /* 0x0000000045007221 */ /* 0x000fe20000010000 */
[----:B------:R-:W-:Y:S02]  /*95a0*/  MOV R69, R3 ;  /* 0x0000000300457202 */ /* 0x000fe40000000f00 */
[C---:B-1----:R-:W-:Y:S04]  /*95b0*/  HMMA.16816.F32.BF16 R52, R72.reuse, R92, R52 ;  /* 0x0000005c4834723c */ /* 0x042fe80000041834 */
[----:B------:R-:W-:Y:S02]  /*95c0*/  FADD.FTZ R209, R68, R0 ;  /* 0x0000000044d17221 */ /* 0x000fe40000010000 */
[----:B------:R-:W-:Y:S02]  /*95d0*/  FADD.FTZ R0, R109, R2 ;  /* 0x000000026d007221 */ /* 0x000fe40000010000 */
        /* <DEDUP_REMOVED lines=73> */
.L_x_1985:
        /* <DEDUP_REMOVED lines=8> */
.L_x_2083:
[----:B------:R-:W-:Y:S01]  /*9af0*/  FSETP.NE.FTZ.AND P1, PT, R4, RZ, PT ;  /* 0x000000ff0400720b */ /* 0x000fe20003f35000 */
[----:B---3--:R-:W-:Y:S01]  /*9b00*/  FADD.FTZ R3, R3, R5 ;  /* 0x0000000503037221 */ /* 0x008fe20000010000 */
[----:B------:R-:W-:Y:S02]  /*9b10*/  MOV R2, RZ ;  /* 0x000000ff00027202 */ /* 0x000fe40000000f00 */
[----:B------:R-:W-:Y:S02]  /*9b20*/  MOV R23, 0xff800000 ;  /* 0xff80000000177802 */ /* 0x000fe40000000f00 */
[----:B------:R-:W-:-:S02]  /*9b30*/  FSETP.NE.FTZ.AND P0, PT, R3, RZ, PT ;  /* 0x000000ff0300720b */ /* 0x000fc40003f15000 */
[----:B------:R-:W-:Y:S02]  /*9b40*/  MOV R0, RZ ;  /* 0x000000ff00007202 */ /* 0x000fe40000000f00 */
[----:B------:R-:W-:-:S03]  /*9b50*/  MOV R22, 0xff800000 ;  /* 0xff80000000167802 */ /* 0x000fc60000000f00 */
[----:B------:R-:W1:Y:S08]  /*9b60*/  @P1 MUFU.LG2 R6, R4 ;  /* 0x0000000400061308 */ /* 0x000e700000000c00 */
[----:B------:R3:W4:Y:S01]  /*9b70*/  @P1 MUFU.RCP R2, R4 ;  /* 0x0000000400021308 */ /* 0x0007220000001000 */
[----:B-1----:R-:W-:-:S07]  /*9b80*/  @P1 FMUL.FTZ R6, R6, 0.69314718246459960938 ;  /* 0x3f31721806061820 */ /* 0x002fce0000410000 */
[----:B------:R-:W1:Y:S01]  /*9b90*/  @P0 MUFU.RCP R0, R3 ;  /* 0x0000000300000308 */ /* 0x000e620000001000 */
[----:B---3--:R-:W-:Y:S01]  /*9ba0*/  @P1 MOV R4, 0x3f317218 ;  /* 0x3f31721800041802 */ /* 0x008fe20000000f00 */
[C---:B----4-:R-:W-:Y:S02]  /*9bb0*/  FMUL.FTZ R44, R2.reuse, R88 ;  /* 0x00000058022c7220 */ /* 0x050fe40000410000 */
[----:B------:R-:W-:Y:S02]  /*9bc0*/  FMUL.FTZ R45, R2, R89 ;  /* 0x00000059022d7220 */ /* 0x000fe40000410000 */
[----:B------:R-:W-:Y:S02]  /*9bd0*/  @P1 FMUL.FTZ R4, R4, c[0x0][0x2d0] ;  /* 0x0000b40004041a20 */ /* 0x000fe40000410000 */
[----:B------:R-:W-:Y:S02]  /*9be0*/  FMUL.FTZ R58, R2, R124 ;  /* 0x0000007c023a7220 */ /* 0x000fe40000410000 */
[----:B------:R-:W-:Y:S01]  /*9bf0*/  @P1 FFMA.FTZ R23, R4, R70, R6 ;  /* 0x0000004604171223 */ /* 0x000fe20000010006 */
[----:B------:R-:W-:Y:S01]  /*9c00*/  MOV R4, 0x1 ;  /* 0x0000000100047802 */ /* 0x000fe20000000f00 */
        /* <DEDUP_REMOVED lines=28> */
[----:B------:R-:W-:Y:S02]  /*9dd0*/  FMUL.FTZ R25, R2, R65 ;  /* 0x0000004102197220 */ /* 0x000fe40000410000 */
[----:B------:R3:W4:Y:S01]  /*9de0*/  @P0 MUFU.LG2 R2, R3 ;  /* 0x0000000300020308 */ /* 0x0007220000000c00 */
[C---:B-1----:R-:W-:Y:S02]  /*9df0*/  FMUL.FTZ R92, R0.reuse, R126 ;  /* 0x0000007e005c7220 */ /* 0x042fe40000410000 */
[----:B------:R-:W-:-:S02]  /*9e00*/  FMUL.FTZ R93, R0, R127 ;  /* 0x0000007f005d7220 */ /* 0x000fc40000410000 */
[C---:B------:R-:W-:Y:S02]  /*9e10*/  FMUL.FTZ R76, R0.reuse, R122 ;  /* 0x0000007a004c7220 */ /* 0x040fe40000410000 */
[C---:B------:R-:W-:Y:S02]  /*9e20*/  FMUL.FTZ R77, R0.reuse, R123 ;  /* 0x0000007b004d7220 */ /* 0x040fe40000410000 */
[C---:B------:R-:W-:Y:S02]  /*9e30*/  FMUL.FTZ R54, R0.reuse, R118 ;  /* 0x0000007600367220 */ /* 0x040fe40000410000 */
[C---:B------:R-:W-:Y:S02]  /*9e40*/  FMUL.FTZ R55, R0.reuse, R119 ;  /* 0x0000007700377220 */ /* 0x040fe40000410000 */
[C---:B------:R-:W-:Y:S02]  /*9e50*/  FMUL.FTZ R96, R0.reuse, R114 ;  /* 0x0000007200607220 */ /* 0x040fe40000410000 */
[----:B------:R-:W-:Y:S01]  /*9e60*/  FMUL.FTZ R97, R0, R115 ;  /* 0x0000007300617220 */ /* 0x000fe20000410000 */
[----:B---3--:R-:W-:Y:S01]  /*9e70*/  @P0 MOV R3, 0x3f317218 ;  /* 0x3f31721800030802 */ /* 0x008fe20000000f00 */
        /* <DEDUP_REMOVED lines=28> */
.L_x_1965:
[----:B------:R-:W3:Y:S01]  /*a040*/  S2R R2, SR_TID.X ;  /* 0x0000000000027919 */ /* 0x000ee20000002100 */
[----:B------:R-:W-:Y:S01]  /*a050*/  BSSY B0, `(.L_x_2002) ;  /* 0x0000010000007945 */ /* 0x000fe20003800000 */
[----:B---3--:R-:W-:-:S13]  /*a060*/  LOP3.LUT P0, RZ, R2, 0xff, RZ, 0xc0, !PT ;  /* 0x000000ff02ff7812 */ /* 0x008fda000780c0ff */
[----:B------:R-:W-:Y:S05]  /*a070*/  @P0 BRA `(.L_x_2003) ;  /* 0x000000d000000947 */ /* 0x000fea0003800000 */
[----:B------:R-:W3:Y:S01]  /*a080*/  S2R R4, SR_LANEID ;  /* 0x0000000000047919 */ /* 0x000ee20000000000 */
[----:B------:R-:W-:Y:S01]  /*a090*/  VOTEU.ANY UR4, UPT, PT ;  /* 0x0000000000047886 */ /* 0x000fe200038e0100 */
[----:B-12---:R-:W-:Y:S01]  /*a0a0*/  IMAD.MOV.U32 R5, RZ, RZ, c[0x0][0x564] ;  /* 0x00015900ff057624 */ /* 0x006fe200078e00ff */
[----:B------:R-:W3:Y:S08]  /*a0b0*/  FLO.U32 R3, UR4 ;  /* 0x0000000400037d00 */ /* 0x000ef000080e0000 */
[----:B------:R-:W1:Y:S01]  /*a0c0*/  POPC R2, UR4 ;  /* 0x0000000400027d09 */ /* 0x000e620008000000 */
[----:B---3--:R-:W-:Y:S01]  /*a0d0*/  ISETP.EQ.U32.AND P0, PT, R3, R4, PT ;  /* 0x000000040300720c */ /* 0x008fe20003f02070 */
[----:B------:R-:W-:-:S12]  /*a0e0*/  IMAD.MOV.U32 R4, RZ, RZ, c[0x0][0x560] ;  /* 0x00015800ff047624 */ /* 0x000fd800078e00ff */
[----:B-1----:R1:W2:Y:S04]  /*a0f0*/  @P0 ATOMG.E.ADD.STRONG.GPU PT, R2, [R4.64], R2 ;  /* 0x00000002040209a8 */ /* 0x0022a800081ee1c8 */
[----:B-1----:R-:W1:Y:S04]  /*a100*/  S2R R4, SR_LTMASK ;  /* 0x0000000000047919 */ /* 0x002e680000003900 */
[----:B--2---:R1:W2:Y:S02]  /*a110*/  SHFL.IDX PT, R3, R2, R3, 0x1f ;  /* 0x00001f0302037589 */ /* 0x0042a400000e0000 */
[----:B-1----:R-:W-:-:S06]  /*a120*/  LOP3.LUT R2, R4, UR4, RZ, 0xc0, !PT ;  /* 0x0000000404027c12 */ /* 0x002fcc000f8ec0ff */
[----:B------:R-:W2:Y:S02]  /*a130*/  POPC R2, R2 ;  /* 0x0000000200027309 */ /* 0x000ea40000000000 */
[----:B--2---:R-:W-:-:S06]  /*a140*/  IADD3 R248, R3, c[0x0][0xc], R2 ;  /* 0x0000030003f87a10 */ /* 0x004fcc0007ffe002 */
.L_x_2003:
[----:B------:R-:W-:Y:S05]  /*a150*/  BSYNC B0 ;  /* 0x0000000000007941 */ /* 0x000fea0003800000 */
.L_x_2002:
[----:B------:R-:W-:Y:S01]  /*a160*/  PRMT R0, R0, 0x9910, RZ ;  /* 0x0000991000007816 */ /* 0x000fe200000000ff */
[----:B------:R-:W-:Y:S01]  /*a170*/  BSSY B1, `(.L_x_2004) ;  /* 0x00002c5000017945 */ /* 0x000fe20003800000 */
[----:B------:R-:W-:Y:S02]  /*a180*/  IMAD.MOV.U32 R62, RZ, RZ, R248 ;  /* 0x000000ffff3e7224 */ /* 0x000fe400078e00f8 */
[----:B------:R-:W-:-:S13]  /*a190*/  ISETP.NE.AND P0, PT, R0, RZ, PT ;  /* 0x000000ff0000720c */ /* 0x000fda0003f05270 */
[----:B------:R-:W-:Y:S05]  /*a1a0*/  @!P0 BRA `(.L_x_2005) ;  /* 0x0000206000008947 */ /* 0x000fea0003800000 */
[----:B------:R-:W3:Y:S04]  /*a1b0*/  LDL R7, [R1+0x5c] ;  /* 0x00005c0001077983 */ /* 0x000ee80000100800 */
[----:B------:R-:W4:Y:S04]  /*a1c0*/  LDL R13, [R1+0x60] ;  /* 0x00006000010d7983 */ /* 0x000f280000100800 */
[----:B--2---:R-:W2:Y:S04]  /*a1d0*/  LDL R6, [R1+0x68] ;  /* 0x0000680001067983 */ /* 0x004ea80000100800 */
[----:B------:R-:W2:Y:S04]  /*a1e0*/  LDL R12, [R1+0x64] ;  /* 0x00006400010c7983 */ /* 0x000ea80000100800 */
[----:B------:R-:W2:Y:S04]  /*a1f0*/  LDL R11, [R1+0x78] ;  /* 0x00007800010b7983 */ /* 0x000ea80000100800 */
[----:B-1----:R-:W2:Y:S04]  /*a200*/  LDL R5, [R1+0x70] ;  /* 0x0000700001057983 */ /* 0x002ea80000100800 */
[----:B------:R-:W2:Y:S04]  /*a210*/  LDL R10, [R1+0x74] ;  /* 0x00007400010a7983 */ /* 0x000ea80000100800 */
[----:B------:R-:W2:Y:S01]  /*a220*/  LDL R8, [R1+0x6c] ;  /* 0x00006c0001087983 */ /* 0x000ea20000100800 */
[----:B------:R-:W-:Y:S01]  /*a230*/  WARPSYNC 0xffffffff ;  /* 0xffffffff00007948 */ /* 0x000fe20003800000 */
[----:B------:R-:W-:-:S02]  /*a240*/  F2FP.BF16.PACK_AB R0, R59, R58 ;  /* 0x0000003a3b00723e */ /* 0x000fc400000010ff */
[----:B------:R-:W-:Y:S01]  /*a250*/  BAR.SYNC.DEFER_BLOCKING 0x1, 0x100 ;  /* 0x0044000000007b1d */ /* 0x000fe20000010000 */
[----:B------:R-:W-:Y:S02]  /*a260*/  F2FP.BF16.PACK_AB R2, R93, R92 ;  /* 0x0000005c5d02723e */ /* 0x000fe400000010ff */
[----:B------:R-:W-:Y:S02]  /*a270*/  F2FP.BF16.PACK_AB R3, R29, R28 ;  /* 0x0000001c1d03723e */ /* 0x000fe400000010ff */
[----:B------:R-:W-:Y:S01]  /*a280*/  F2FP.BF16.PACK_AB R4, R41, R40 ;  /* 0x000000282904723e */ /* 0x000fe200000010ff */
[----:B------:R-:W2:Y:S04]  /*a290*/  LDL.LU R9, [R1+0x8] ;  /* 0x0000080001097983 */ /* 0x000ea80000300800 */
[----:B---3--:R1:W-:Y:S04]  /*a2a0*/  STS [R7], R0 ;  /* 0x0000000007007388 */ /* 0x0083e80000000800 */
[----:B------:R3:W-:Y:S04]  /*a2b0*/  STS [R7+0x400], R2 ;  /* 0x0004000207007388 */ /* 0x0007e80000000800 */
[----:B----4-:R4:W-:Y:S01]  /*a2c0*/  STS [R13], R3 ;  /* 0x000000030d007388 */ /* 0x0109e20000000800 */
[----:B-1----:R-:W-:-:S02]  /*a2d0*/  F2FP.BF16.PACK_AB R0, R77, R76 ;  /* 0x0000004c4d00723e */ /* 0x002fc400000010ff */
[----:B---3--:R-:W-:-:S03]  /*a2e0*/  F2FP.BF16.PACK_AB R2, R31, R30 ;  /* 0x0000001e1f02723e */ /* 0x008fc600000010ff */
[----:B------:R1:W-:Y:S01]  /*a2f0*/  STS [R13+0x400], R0 ;  /* 0x000400000d007388 */ /* 0x0003e20000000800 */
[----:B----4-:R-:W-:-:S03]  /*a300*/  F2FP.BF16.PACK_AB R3, R55, R54 ;  /* 0x000000363703723e */ /* 0x010fc600000010ff */
[----:B--2---:R2:W-:Y:S04]  /*a310*/  STS [R6], R2 ;  /* 0x0000000206007388 */ /* 0x0045e80000000800 */
        /* <DEDUP_REMOVED lines=74> */
.L_x_2006:
[----:B-1----:R-:W-:Y:S01]  /*a7c0*/  IMAD.MOV.U32 R2, RZ, RZ, 0x368 ;  /* 0x00000368ff027424 */ /* 0x002fe200078e00ff */
[----:B------:R-:W-:Y:S01]  /*a7d0*/  ISETP.GT.AND P3, PT, R5, 0x1, PT ;  /* 0x000000010500780c */ /* 0x000fe20003f64270 */
[----:B------:R-:W2:Y:S03]  /*a7e0*/  LDL.LU R7, [R1+0x4] ;  /* 0x0000040001077983 */ /* 0x000ea60000300800 */
[----:B------:R-:W-:Y:S01]  /*a7f0*/  SEL R2, R2, 0x328, P3 ;  /* 0x0000032802027807 */ /* 0x000fe20001800000 */
[----:B------:R-:W3:Y:S03]  /*a800*/  LDL R6, [R1+0xbc] ;  /* 0x0000bc0001067983 */ /* 0x000ee60000100800 */
[----:B------:R1:W4:Y:S01]  /*a810*/  LDC.64 R16, c[0x0][R2+0x168] ;  /* 0x00005a0002107b82 */ /* 0x0003220000000a00 */
[----:B------:R-:W3:Y:S04]  /*a820*/  LDL.LU R3, [R1+0x14] ;  /* 0x0000140001037983 */ /* 0x000ee80000300800 */
[----:B------:R-:W3:Y:S01]  /*a830*/  LDL R13, [R1+0x18] ;  /* 0x00001800010d7983 */ /* 0x000ee20000100800 */
[----:B------:R-:W-:-:S02]  /*a840*/  LOP3.LUT R9, R250, 0xffff, RZ, 0xc0, !PT ;  /* 0x0000fffffa097812 */ /* 0x000fc400078ec0ff */
[----:B------:R1:W2:Y:S01]  /*a850*/  LDC.64 R4, c[0x0][R2+0x170] ;  /* 0x00005c0002047b82 */ /* 0x0002a20000000a00 */
[----:B------:R-:W-:-:S04]  /*a860*/  ISETP.NE.U32.AND P0, PT, RZ, c[0x0][0x500], PT ;  /* 0x00014000ff007a0c */ /* 0x000fc80003f05070 */
[----:B------:R-:W-:-:S03]  /*a870*/  ISETP.NE.AND.EX P0, PT, RZ, c[0x0][0x504], PT, P0 ;  /* 0x00014100ff007a0c */ /* 0x000fc60003f05300 */
[----:B------:R1:W2:Y:S08]  /*a880*/  LDC.64 R18, c[0x0][R2+0x178] ;  /* 0x00005e0002127b82 */ /* 0x0002b00000000a00 */
[----:B------:R1:W2:Y:S02]  /*a890*/  LDC.64 R20, c[0x0][R2+0x160] ;  /* 0x0000580002147b82 */ /* 0x0002a40000000a00 */
[----:B-1----:R-:W-:-:S02]  /*a8a0*/  IMAD.MOV.U32 R2, RZ, RZ, c[0x0][0x4e8] ;  /* 0x00013a00ff027624 */ /* 0x002fc400078e00ff */
[----:B----4-:R-:W-:Y:S02]  /*a8b0*/  IMAD R11, R17, R9, RZ ;  /* 0x00000009110b7224 */ /* 0x010fe400078e02ff */
[----:B------:R-:W4:Y:S01]  /*a8c0*/  LDL R17, [R1+0xb8] ;  /* 0x0000b80001117983 */ /* 0x000f220000100800 */
[----:B------:R-:W-:-:S03]  /*a8d0*/  ISETP.NE.AND P2, PT, R2, 0x1, PT ;  /* 0x000000010200780c */ /* 0x000fc60003f45270 */
[----:B------:R-:W1:Y:S01]  /*a8e0*/  S2R R63, SR_TID.X ;  /* 0x00000000003f7919 */ /* 0x000e620000002100 */
[----:B--2---:R-:W-:Y:S01]  /*a8f0*/  SEL R8, R7, RZ, !P0 ;  /* 0x000000ff07087207 */ /* 0x004fe20004000000 */
[----:B---3--:R-:W-:-:S04]  /*a900*/  IMAD R10, R249, 0x80, R6 ;  /* 0x00000080f90a7824 */ /* 0x008fc800078e0206 */
[----:B------:R-:W-:Y:S01]  /*a910*/  IMAD R2, R5, R8, RZ ;  /* 0x0000000805027224 */ /* 0x000fe200078e02ff */
[----:B------:R-:W-:Y:S01]  /*a920*/  SEL R3, R3, RZ, !P0 ;  /* 0x000000ff03037207 */ /* 0x000fe20004000000 */
[----:B------:R-:W-:-:S04]  /*a930*/  IMAD.WIDE.U32 R6, R16, R9, RZ ;  /* 0x0000000910067225 */ /* 0x000fc800078e00ff */
        /* <DEDUP_REMOVED lines=89> */
.L_x_2084:
[----:B------:R-:W-:Y:S05]  /*aed0*/  BRA.DIV ~URZ, `(.L_x_2009) ;  /* 0x00003ae27f007947 */ /* 0x000fea000b800000 */
[----:B------:R4:W2:Y:S02]  /*aee0*/  SHFL.IDX PT, R0, R9, RZ, 0x181f ;  /* 0x00181fff09007589 */ /* 0x0008a400000e0000 */
.L_x_2085:
        /* <DEDUP_REMOVED lines=8> */
[CC--:B--2---:R-:W-:Y:S02]  /*af70*/  @!P3 LEA R4, P1, R231.reuse, R0.reuse, 0x1 ;  /* 0x00000000e704b211 */ /* 0x0c4fe400078208ff */
[C---:B------:R-:W-:Y:S02]  /*af80*/  @!P2 LEA R2, P0, R238.reuse, R0, 0x1 ;  /* 0x00000000ee02a211 */ /* 0x040fe400078008ff */
[-C--:B---3--:R-:W-:Y:S02]  /*af90*/  @!P3 LEA.HI.X R5, R231, R8.reuse, R44, 0x1, P1 ;  /* 0x00000008e705b211 */ /* 0x088fe400008f0c2c */
[----:B------:R-:W-:-:S03]  /*afa0*/  @!P2 LEA.HI.X R3, R238, R8, R10, 0x1, P0 ;  /* 0x00000008ee03a211 */ /* 0x000fc600000f0c0a */
[----:B------:R2:W-:Y:S04]  /*afb0*/  @!P3 ST.E.128 [R4.64], R16 ;  /* 0x000000100400b985 */ /* 0x0005e8000c101d08 */
[----:B-1----:R2:W-:Y:S02]  /*afc0*/  @!P2 ST.E.128 [R2.64], R12 ;  /* 0x0000000c0200a985 */ /* 0x0025e4000c101d08 */
.L_x_2011:
[----:B------:R-:W-:Y:S05]  /*afd0*/  BSYNC B0 ;  /* 0x0000000000007941 */ /* 0x000fea0003800000 */
.L_x_2010:
[----:B------:R-:W-:Y:S05]  /*afe0*/  BRA.DIV ~URZ, `(.L_x_2012) ;  /* 0x00003a427f007947 */ /* 0x000fea000b800000 */
[----:B---3--:R3:W4:Y:S04]  /*aff0*/  SHFL.IDX PT, R8, R7, 0x1, 0x181f ;  /* 0x00381f0007087f89 */ /* 0x00872800000e0000 */
[----:B--2---:R3:W2:Y:S02]  /*b000*/  SHFL.IDX PT, R0, R9, 0x1, 0x181f ;  /* 0x00381f0009007f89 */ /* 0x0046a400000e0000 */
.L_x_2086:
        /* <DEDUP_REMOVED lines=8> */
[CC--:B--2---:R-:W-:Y:S02]  /*b090*/  @!P1 LEA R4, P3, R231.reuse, R0.reuse, 0x1 ;  /* 0x00000000e7049211 */ /* 0x0c4fe400078608ff */
[C---:B------:R-:W-:Y:S02]  /*b0a0*/  @!P0 LEA R2, P2, R238.reuse, R0, 0x1 ;  /* 0x00000000ee028211 */ /* 0x040fe400078408ff */
[-C--:B----4-:R-:W-:Y:S02]  /*b0b0*/  @!P1 LEA.HI.X R5, R231, R8.reuse, R12, 0x1, P3 ;  /* 0x00000008e7059211 */ /* 0x090fe400018f0c0c */
[----:B------:R-:W-:-:S03]  /*b0c0*/  @!P0 LEA.HI.X R3, R238, R8, R10, 0x1, P2 ;  /* 0x00000008ee038211 */ /* 0x000fc600010f0c0a */
[----:B------:R1:W-:Y:S04]  /*b0d0*/  @!P1 ST.E.128 [R4.64], R24 ;  /* 0x0000001804009985 */ /* 0x0003e8000c101d08 */
[----:B------:R1:W-:Y:S02]  /*b0e0*/  @!P0 ST.E.128 [R2.64], R20 ;  /* 0x0000001402008985 */ /* 0x0003e4000c101d08 */
.L_x_2014:
[----:B------:R-:W-:Y:S05]  /*b0f0*/  BSYNC B0 ;  /* 0x0000000000007941 */ /* 0x000fea0003800000 */
.L_x_2013:
[----:B------:R-:W-:Y:S05]  /*b100*/  BRA.DIV ~URZ, `(.L_x_2015) ;  /* 0x000039f27f007947 */ /* 0x000fea000b800000 */
[----:B----4-:R4:W3:Y:S02]  /*b110*/  SHFL.IDX PT, R8, R7, 0x2, 0x181f ;  /* 0x00581f0007087f89 */ /* 0x0108e400000e0000 */
.L_x_2087:
[----:B------:R-:W-:Y:S05]  /*b120*/  BRA.DIV ~URZ, `(.L_x_2016) ;  /* 0x00003a427f007947 */ /* 0x000fea000b800000 */
[----:B--2---:R2:W4:Y:S02]  /*b130*/  SHFL.IDX PT, R0, R9, 0x2, 0x181f ;  /* 0x00581f0009007f89 */ /* 0x00452400000e0000 */
.L_x_2088:
        /* <DEDUP_REMOVED lines=8> */
[CC--:B----4-:R-:W-:Y:S02]  /*b1c0*/  @!P1 LEA R4, P3, R231.reuse, R0.reuse, 0x1 ;  /* 0x00000000e7049211 */ /* 0x0d0fe400078608ff */
[C---:B------:R-:W-:Y:S02]  /*b1d0*/  @!P0 LEA R2, P2, R238.reuse, R0, 0x1 ;  /* 0x00000000ee028211 */ /* 0x040fe400078408ff */
[-C--:B---3--:R-:W-:Y:S02]  /*b1e0*/  @!P1 LEA.HI.X R5, R231, R8.reuse, R12, 0x1, P3 ;  /* 0x00000008e7059211 */ /* 0x088fe400018f0c0c */
[----:B------:R-:W-:-:S03]  /*b1f0*/  @!P0 LEA.HI.X R3, R238, R8, R10, 0x1, P2 ;  /* 0x00000008ee038211 */ /* 0x000fc600010f0c0a */
[----:B------:R1:W-:Y:S04]  /*b200*/  @!P1 ST.E.128 [R4.64], R32 ;  /* 0x0000002004009985 */ /* 0x0003e8000c101d08 */
[----:B------:R1:W-:Y:S02]  /*b210*/  @!P0 ST.E.128 [R2.64], R28 ;  /* 0x0000001c02008985 */ /* 0x0003e4000c101d08 */
.L_x_2018:
[----:B------:R-:W-:Y:S05]  /*b220*/  BSYNC B0 ;  /* 0x0000000000007941 */ /* 0x000fea0003800000 */
.L_x_2017:
[----:B------:R-:W-:Y:S05]  /*b230*/  BRA.DIV ~URZ, `(.L_x_2019) ;  /* 0x000039a27f007947 */ /* 0x000fea000b800000 */
[----:B---34-:R-:W3:Y:S04]  /*b240*/  SHFL.IDX PT, R7, R7, 0x3, 0x181f ;  /* 0x00781f0007077f89 */ /* 0x018ee800000e0000 */
[----:B------:R4:W1:Y:S02]  /*b250*/  SHFL.IDX PT, R0, R9, 0x3, 0x181f ;  /* 0x00781f0009007f89 */ /* 0x00086400000e0000 */
.L_x_2089:
        /* <DEDUP_REMOVED lines=15> */
.L_x_2007:
        /* <DEDUP_REMOVED lines=33> */
.L_x_2090:
[----:B------:R-:W-:Y:S05]  /*b560*/  BRA.DIV ~URZ, `(.L_x_2022) ;  /* 0x000037b27f007947 */ /* 0x000fea000b800000 */
[----:B------:R3:W4:Y:S02]  /*b570*/  SHFL.IDX PT, R0, R12, RZ, 0x1c1f ;  /* 0x001c1fff0c007589 */ /* 0x00072400000e0000 */
.L_x_2091:
        /* <DEDUP_REMOVED lines=98> */
.L_x_2024:
[----:B------:R-:W-:Y:S05]  /*bba0*/  BSYNC B0 ;  /* 0x0000000000007941 */ /* 0x000fea0003800000 */
.L_x_2023:
[----:B------:R-:W-:Y:S05]  /*bbb0*/  BRA.DIV ~URZ, `(.L_x_2025) ;  /* 0x000031d27f007947 */ /* 0x000fea000b800000 */
[----:B--2---:R2:W1:Y:S04]  /*bbc0*/  SHFL.IDX PT, R4, R5, 0x1, 0x1c1f ;  /* 0x003c1f0005047f89 */ /* 0x00446800000e0000 */
[----:B----4-:R2:W4:Y:S02]  /*bbd0*/  SHFL.IDX PT, R0, R12, 0x1, 0x1c1f ;  /* 0x003c1f000c007f89 */ /* 0x01052400000e0000 */
.L_x_2092:
        /* <DEDUP_REMOVED lines=99> */
.L_x_2005:
[----:B------:R-:W3:Y:S04]  /*c210*/  LDL.LU R4, [R1+0x8] ;  /* 0x0000080001047983 */ /* 0x000ee80000300800 */
[----:B------:R-:W4:Y:S01]  /*c220*/  LDL.LU R6, [R1+0xc] ;  /* 0x00000c0001067983 */ /* 0x000f220000300800 */
[----:B------:R-:W-:Y:S02]  /*c230*/  ISETP.NE.U32.AND P1, PT, RZ, c[0x0][0x508], PT ;  /* 0x00014200ff007a0c */ /* 0x000fe40003f25070 */
[----:B------:R-:W-:Y:S01]  /*c240*/  ISETP.NE.U32.AND P3, PT, RZ, c[0x0][0x500], PT ;  /* 0x00014000ff007a0c */ /* 0x000fe20003f65070 */
[----:B--2---:R-:W2:Y:S01]  /*c250*/  LDL.LU R0, [R1+0x10] ;  /* 0x0000100001007983 */ /* 0x004ea20000300800 */
[----:B------:R-:W-:Y:S01]  /*c260*/  ISETP.NE.AND.EX P1, PT, RZ, c[0x0][0x50c], PT, P1 ;  /* 0x00014300ff007a0c */ /* 0x000fe20003f25310 */
[----:B------:R-:W-:Y:S01]  /*c270*/  IMAD.MOV.U32 R8, RZ, RZ, RZ ;  /* 0x000000ffff087224 */ /* 0x000fe200078e00ff */
[----:B------:R-:W-:Y:S01]  /*c280*/  ISETP.NE.AND.EX P3, PT, RZ, c[0x0][0x504], PT, P3 ;  /* 0x00014100ff007a0c */ /* 0x000fe20003f65330 */
[----:B------:R-:W-:Y:S01]  /*c290*/  IMAD.MOV.U32 R20, RZ, RZ, c[0x0][0x388] ;  /* 0x0000e200ff147624 */ /* 0x000fe200078e00ff */
[----:B---3--:R-:W-:-:S09]  /*c2a0*/  IADD3 R2, P2, R4, c[0x0][0x500], RZ ;  /* 0x0001400004027a10 */ /* 0x008fd20007f5e0ff */
[----:B------:R-:W-:Y:S02]  /*c2b0*/  @P1 IADD3 R4, P0, R4, c[0x0][0x508], RZ ;  /* 0x0001420004041a10 */ /* 0x000fe40007f1e0ff */
[C---:B----4-:R-:W-:Y:S02]  /*c2c0*/  IADD3.X R3, R6.reuse, c[0x0][0x504], RZ, P2, !PT ;  /* 0x0001410006037a10 */ /* 0x050fe400017fe4ff */
[----:B-1----:R-:W-:-:S03]  /*c2d0*/  @P1 IADD3.X R5, R6, c[0x0][0x50c], RZ, P0, !PT ;  /* 0x0001430006051a10 */ /* 0x002fc600007fe4ff */
[----:B------:R1:W5:Y:S04]  /*c2e0*/  @P3 LDG.E R8, [R2.64] ;  /* 0x0000000802083981 */ /* 0x000368000c1e1900 */
[----:B------:R1:W5:Y:S01]  /*c2f0*/  @P1 LDG.E R20, [R4.64] ;  /* 0x0000000804141981 */ /* 0x000362000c1e1900 */
[----:B--2---:R-:W-:-:S04]  /*c300*/  ISETP.NE.AND P0, PT, R0, RZ, PT ;  /* 0x000000ff0000720c */ /* 0x004fc80003f05270 */
[----:B------:R-:W-:Y:S01]  /*c310*/  SEL R19, R0, c[0x0][0x3d4], P0 ;  /* 0x0000f50000137a07 */ /* 0x000fe20000000000 */
[----:B------:R-:W-:Y:S05]  /*c320*/  @P1 BRA `(.L_x_2026) ;  /* 0x0000004000001947 */ /* 0x000fea0003800000 */
[----:B------:R-:W-:Y:S05]  /*c330*/  @!P3 BRA `(.L_x_2026) ;  /* 0x000000300000b947 */ /* 0x000fea0003800000 */
[----:B------:R2:W3:Y:S04]  /*c340*/  LDG.E R0, [R2.64] ;  /* 0x0000000802007981 */ /* 0x0004e8000c1e1900 */
[----:B-12---:R-:W3:Y:S02]  /*c350*/  LDG.E R2, [R2.64+0x4] ;  /* 0x0000040802027981 */ /* 0x006ee4000c1e1900 */
[----:B---3-5:R-:W-:Y:S02]  /*c360*/  IADD3 R20, -R0, R2, RZ ;  /* 0x0000000200147210 */ /* 0x028fe40007ffe1ff */
.L_x_2026:
[----:B-1----:R-:W2:Y:S04]  /*c370*/  LDL.LU R3, [R1+0x4] ;  /* 0x0000040001037983 */ /* 0x002ea80000300800 */
[----:B------:R-:W3:Y:S01]  /*c380*/  LDL.LU R0, [R1+0x14] ;  /* 0x0000140001007983 */ /* 0x000ee20000300800 */
[----:B------:R-:W-:Y:S01]  /*c390*/  BSSY B0, `(.L_x_2027) ;  /* 0x0000038000007945 */ /* 0x000fe20003800000 */
[----:B------:R-:W-:-:S02]  /*c3a0*/  LOP3.LUT R9, R250, 0xffff, RZ, 0xc0, !PT ;  /* 0x0000fffffa097812 */ /* 0x000fc400078ec0ff */
[----:B------:R-:W1:Y:S01]  /*c3b0*/  S2R R2, SR_TID.X ;  /* 0x0000000000027919 */ /* 0x000e620000002100 */
[----:B-----5:R-:W-:Y:S02]  /*c3c0*/  SHF.R.S32.HI R18, RZ, 0x1f, R8 ;  /* 0x0000001fff127819 */ /* 0x020fe40000011408 */
[----:B-1----:R-:W-:Y:S02]  /*c3d0*/  ISETP.GT.AND P0, PT, R2, 0x7f, PT ;  /* 0x0000007f0200780c */ /* 0x002fe40003f04270 */
[----:B--2---:R-:W-:Y:S02]  /*c3e0*/  SEL R15, R3, RZ, !P3 ;  /* 0x000000ff030f7207 */ /* 0x004fe40005800000 */
[----:B---3--:R-:W-:-:S09]  /*c3f0*/  SEL R21, R0, RZ, !P3 ;  /* 0x000000ff00157207 */ /* 0x008fd20005800000 */
        /* <DEDUP_REMOVED lines=49> */
.L_x_2028:
[----:B------:R-:W-:Y:S05]  /*c710*/  BSYNC B0 ;  /* 0x0000000000007941 */ /* 0x000fea0003800000 */
.L_x_2027:
        /* <DEDUP_REMOVED lines=35> */
.L_x_2093:
[----:B------:R-:W-:Y:S05]  /*c950*/  BRA.DIV ~URZ, `(.L_x_2030) ;  /* 0x000025727f007947 */ /* 0x000fea000b800000 */
[----:B------:R3:W4:Y:S02]  /*c960*/  SHFL.IDX PT, R0, R10, RZ, 0x181f ;  /* 0x00181fff0a007589 */ /* 0x00072400000e0000 */
.L_x_2094:
        /* <DEDUP_REMOVED lines=11> */
[-C--:B--2---:R-:W-:Y:S02]  /*ca20*/  @!P1 LEA.HI.X R5, R231, R8.reuse, R12, 0x1, P3 ;  /* 0x00000008e7059211 */ /* 0x084fe400018f0c0c */
[----:B------:R-:W-:-:S03]  /*ca30*/  @!P0 LEA.HI.X R3, R238, R8, R11, 0x1, P2 ;  /* 0x00000008ee038211 */ /* 0x000fc600010f0c0b */
[----:B------:R2:W-:Y:S04]  /*ca40*/  @!P1 ST.E.128 [R4.64], RZ ;  /* 0x000000ff04009985 */ /* 0x0005e8000c101d08 */
[----:B------:R2:W-:Y:S02]  /*ca50*/  @!P0 ST.E.128 [R2.64], RZ ;  /* 0x000000ff02008985 */ /* 0x0005e4000c101d08 */
.L_x_2032:
[----:B------:R-:W-:Y:S05]  /*ca60*/  BSYNC B0 ;  /* 0x0000000000007941 */ /* 0x000fea0003800000 */
.L_x_2031:
[----:B------:R-:W-:Y:S05]  /*ca70*/  BRA.DIV ~URZ, `(.L_x_2033) ;  /* 0x000024c27f007947 */ /* 0x000fea000b800000 */
[----:B--2---:R2:W1:Y:S04]  /*ca80*/  SHFL.IDX PT, R8, R7, 0x1, 0x181f ;  /* 0x00381f0007087f89 */ /* 0x00446800000e0000 */
[----:B----4-:R2:W4:Y:S02]  /*ca90*/  SHFL.IDX PT, R0, R10, 0x1, 0x181f ;  /* 0x00381f000a007f89 */ /* 0x01052400000e0000 */
.L_x_2095:
        /* <DEDUP_REMOVED lines=10> */
[-C--:B-1----:R-:W-:Y:S02]  /*cb40*/  @!P1 LEA.HI.X R5, R231, R8.reuse, R12, 0x1, P3 ;  /* 0x00000008e7059211 */ /* 0x082fe400018f0c0c */
[----:B------:R-:W-:-:S03]  /*cb50*/  @!P0 LEA.HI.X R3, R238, R8, R11, 0x1, P2 ;  /* 0x00000008ee038211 */ /* 0x000fc600010f0c0b */
[----:B------:R1:W-:Y:S04]  /*cb60*/  @!P1 ST.E.128 [R4.64], RZ ;  /* 0x000000ff04009985 */ /* 0x0003e8000c101d08 */
[----:B------:R1:W-:Y:S02]  /*cb70*/  @!P0 ST.E.128 [R2.64], RZ ;  /* 0x000000ff02008985 */ /* 0x0003e4000c101d08 */
.L_x_2035:
[----:B------:R-:W-:Y:S05]  /*cb80*/  BSYNC B0 ;  /* 0x0000000000007941 */ /* 0x000fea0003800000 */
.L_x_2034:
[----:B------:R-:W-:Y:S05]  /*cb90*/  BRA.DIV ~URZ, `(.L_x_2036) ;  /* 0x000024727f007947 */ /* 0x000fea000b800000 */
[----:B-1----:R1:W2:Y:S02]  /*cba0*/  SHFL.IDX PT, R8, R7, 0x2, 0x181f ;  /* 0x00581f0007087f89 */ /* 0x0022a400000e0000 */
.L_x_2096:
[----:B------:R-:W-:Y:S05]  /*cbb0*/  BRA.DIV ~URZ, `(.L_x_2037) ;  /* 0x000024c27f007947 */ /* 0x000fea000b800000 */
[----:B----4-:R4:W1:Y:S02]  /*cbc0*/  SHFL.IDX PT, R0, R10, 0x2, 0x181f ;  /* 0x00581f000a007f89 */ /* 0x01086400000e0000 */
.L_x_2097:
        /* <DEDUP_REMOVED lines=8> */
[CC--:B-1----:R-:W-:Y:S02]  /*cc50*/  @!P1 LEA R4, P3, R231.reuse, R0.reuse, 0x1 ;  /* 0x00000000e7049211 */ /* 0x0c2fe400078608ff */
[C---:B------:R-:W-:Y:S02]  /*cc60*/  @!P0 LEA R2, P2, R238.reuse, R0, 0x1 ;  /* 0x00000000ee028211 */ /* 0x040fe400078408ff */
[-C--:B--2---:R-:W-:Y:S02]  /*cc70*/  @!P1 LEA.HI.X R5, R231, R8.reuse, R12, 0x1, P3 ;  /* 0x00000008e7059211 */ /* 0x084fe400018f0c0c */
[----:B------:R-:W-:-:S03]  /*cc80*/  @!P0 LEA.HI.X R3, R238, R8, R11, 0x1, P2 ;  /* 0x00000008ee038211 */ /* 0x000fc600010f0c0b */
[----:B------:R1:W-:Y:S04]  /*cc90*/  @!P1 ST.E.128 [R4.64], RZ ;  /* 0x000000ff04009985 */ /* 0x0003e8000c101d08 */
[----:B------:R1:W-:Y:S02]  /*cca0*/  @!P0 ST.E.128 [R2.64], RZ ;  /* 0x000000ff02008985 */ /* 0x0003e4000c101d08 */
.L_x_2039:
[----:B------:R-:W-:Y:S05]  /*ccb0*/  BSYNC B0 ;  /* 0x0000000000007941 */ /* 0x000fea0003800000 */
.L_x_2038:
[----:B------:R-:W-:Y:S05]  /*ccc0*/  BRA.DIV ~URZ, `(.L_x_2040) ;  /* 0x000024227f007947 */ /* 0x000fea000b800000 */
[----:B-12---:R-:W1:Y:S04]  /*ccd0*/  SHFL.IDX PT, R7, R7, 0x3, 0x181f ;  /* 0x00781f0007077f89 */ /* 0x006e6800000e0000 */
[----:B------:R2:W3:Y:S02]  /*cce0*/  SHFL.IDX PT, R0, R10, 0x3, 0x181f ;  /* 0x00781f000a007f89 */ /* 0x0004e400000e0000 */
.L_x_2098:
[----:B------:R-:W-:-:S04]  /*ccf0*/  IADD3 R6, R6, 0x60, RZ ;  /* 0x0000006006067810 */ /* 0x000fc80007ffe0ff */
[----:B------:R-:W-:-:S13]  /*cd00*/  ISETP.GE.AND P0, PT, R6, R9, PT ;  /* 0x000000090600720c */ /* 0x000fda0003f06270 */
[----:B------:R-:W-:Y:S05]  /*cd10*/  @P0 BRA `(.L_x_2020) ;  /* 0x000000a000000947 */ /* 0x000fea0003800000 */
[----:B------:R-:W-:Y:S02]  /*cd20*/  ISETP.GE.AND P1, PT, R231, c[0x0][0x3c8], PT ;  /* 0x0000f200e7007a0c */ /* 0x000fe40003f26270 */
[----:B------:R-:W-:Y:S02]  /*cd30*/  ISETP.GE.AND P0, PT, R238, c[0x0][0x3c8], PT ;  /* 0x0000f200ee007a0c */ /* 0x000fe40003f06270 */
[----:B--234-:R-:W-:Y:S02]  /*cd40*/  SHF.R.S32.HI R10, RZ, 0x1f, R231 ;  /* 0x0000001fff0a7819 */ /* 0x01cfe400000114e7 */
[----:B------:R-:W-:-:S07]  /*cd50*/  SHF.R.S32.HI R8, RZ, 0x1f, R238 ;  /* 0x0000001fff087819 */ /* 0x000fce00000114ee */
[CC--:B------:R-:W-:Y:S02]  /*cd60*/  @!P1 LEA R4, P3, R231.reuse, R0.reuse, 0x1 ;  /* 0x00000000e7049211 */ /* 0x0c0fe400078608ff */
[C---:B------:R-:W-:Y:S02]  /*cd70*/  @!P0 LEA R2, P2, R238.reuse, R0, 0x1 ;  /* 0x00000000ee028211 */ /* 0x040fe400078408ff */
[-C--:B-1----:R-:W-:Y:S02]  /*cd80*/  @!P1 LEA.HI.X R5, R231, R7.reuse, R10, 0x1, P3 ;  /* 0x00000007e7059211 */ /* 0x082fe400018f0c0a */
[----:B------:R-:W-:-:S03]  /*cd90*/  @!P0 LEA.HI.X R3, R238, R7, R8, 0x1, P2 ;  /* 0x00000007ee038211 */ /* 0x000fc600010f0c08 */
[----:B------:R1:W-:Y:S04]  /*cda0*/  @!P1 ST.E.128 [R4.64], RZ ;  /* 0x000000ff04009985 */ /* 0x0003e8000c101d08 */
[----:B------:R1:W-:Y:S02]  /*cdb0*/  @!P0 ST.E.128 [R2.64], RZ ;  /* 0x000000ff02008985 */ /* 0x0003e4000c101d08 */
.L_x_2020:
[----:B------:R-:W-:Y:S05]  /*cdc0*/  BSYNC B1 ;  /* 0x0000000000017941 */ /* 0x000fea0003800000 */
.L_x_2004:
        /* <DEDUP_REMOVED lines=12> */
.L_x_2099:
[----:B------:R-:W-:Y:S05]  /*ce90*/  BRA.DIV ~URZ, `(.L_x_2043) ;  /* 0x000023927f007947 */ /* 0x000fea000b800000 */
[----:B------:R3:W4:Y:S02]  /*cea0*/  SHFL.IDX PT, R8, R62, 0x1, 0x1f ;  /* 0x00201f003e087f89 */ /* 0x00072400000e0000 */
.L_x_2100:
        /* <DEDUP_REMOVED lines=18> */
.L_x_2101:
        /* <DEDUP_REMOVED lines=16> */
.L_x_2102:
[----:B---3--:R-:W-:Y:S01]  /*d0d0*/  IMAD R0, R0, c[0x0][0x538], RZ ;  /* 0x00014e0000007a24 */ /* 0x008fe200078e02ff */
[----:B------:R-:W-:Y:S04]  /*d0e0*/  BSSY B1, `(.L_x_2046) ;  /* 0x000007c000017945 */ /* 0x000fe80003800000 */
[----:B----4-:R-:W-:-:S04]  /*d0f0*/  IADD3 R8, R0, R8, RZ ;  /* 0x0000000800087210 */ /* 0x010fc80007ffe0ff */
[----:B--2---:R-:W-:-:S13]  /*d100*/  ISETP.GT.AND P6, PT, R8, R9, PT ;  /* 0x000000090800720c */ /* 0x004fda0003fc4270 */
[----:B------:R-:W-:Y:S05]  /*d110*/  @P6 BRA `(.L_x_2047) ;  /* 0x0000024000006947 */ /* 0x000fea0003800000 */
.L_x_2051:
        /* <DEDUP_REMOVED lines=16> */
.L_x_2103:
        /* <DEDUP_REMOVED lines=16> */
.L_x_2104:
[----:B--2---:R-:W-:-:S05]  /*d320*/  IMAD R0, R0, c[0x0][0x538], RZ ;  /* 0x00014e0000007a24 */ /* 0x004fca00078e02ff */
[----:B------:R-:W-:-:S04]  /*d330*/  IADD3 R8, R0, R8, RZ ;  /* 0x0000000800087210 */ /* 0x000fc80007ffe0ff */
[----:B------:R-:W-:-:S13]  /*d340*/  ISETP.GT.AND P6, PT, R8, R9, PT ;  /* 0x000000090800720c */ /* 0x000fda0003fc4270 */
[----:B-1----:R-:W-:Y:S05]  /*d350*/  @!P6 BRA `(.L_x_2051) ;  /* 0xfffffdc00000e947 */ /* 0x002fea000383ffff */
.L_x_2047:
[----:B------:R-:W-:-:S05]  /*d360*/  IADD3 R8, -R0, R8, RZ ;  /* 0x0000000800087210 */ /* 0x000fca0007ffe1ff */
[----:B------:R-:W-:-:S05]  /*d370*/  IMAD R0, R4, c[0x0][0x538], R8 ;  /* 0x00014e0004007a24 */ /* 0x000fca00078e0208 */
[----:B------:R-:W-:Y:S01]  /*d380*/  ISETP.GT.AND P0, PT, R0, R9, PT ;  /* 0x000000090000720c */ /* 0x000fe20003f04270 */
[----:B------:R-:W-:-:S12]  /*d390*/  BRA.DIV ~URZ, `(.L_x_2052) ;  /* 0x000022f27f007947 */ /* 0x000fd8000b800000 */
[----:B------:R-:W-:-:S04]  /*d3a0*/  VOTE.ANY R0, PT, !P0 ;  /* 0x0000000000007806 */ /* 0x000fc800040e0100 */
.L_x_2105:
[----:B------:R2:W3:Y:S01]  /*d3b0*/  POPC R11, R0 ;  /* 0x00000000000b7309 */ /* 0x0004e20000000000 */
[----:B------:R-:W-:Y:S05]  /*d3c0*/  BRA.DIV ~URZ, `(.L_x_2053) ;  /* 0x000023027f007947 */ /* 0x000fea000b800000 */
[----:B---3--:R3:W4:Y:S04]  /*d3d0*/  SHFL.IDX PT, R6, R6, R11, 0x1f ;  /* 0x00001f0b06067589 */ /* 0x00872800000e0000 */
[----:B------:R3:W1:Y:S02]  /*d3e0*/  SHFL.IDX PT, R7, R7, R11, 0x1f ;  /* 0x00001f0b07077589 */ /* 0x00066400000e0000 */
.L_x_2106:
[----:B------:R-:W-:Y:S01]  /*d3f0*/  ISETP.NE.AND P0, PT, R0, RZ, PT ;  /* 0x000000ff0000720c */ /* 0x000fe20003f05270 */
[----:B------:R-:W-:-:S12]  /*d400*/  BSSY B0, `(.L_x_2054) ;  /* 0x0000005000007945 */ /* 0x000fd80003800000 */
[----:B------:R-:W-:Y:S05]  /*d410*/  @!P0 BRA `(.L_x_2055) ;  /* 0x0000003000008947 */ /* 0x000fea0003800000 */
[----:B--2---:R-:W-:Y:S01]  /*d420*/  IADD3 R0, R11, -0x1, RZ ;  /* 0xffffffff0b007810 */ /* 0x004fe20007ffe0ff */
[----:B------:R-:W-:Y:S05]  /*d430*/  BRA.DIV ~URZ, `(.L_x_2056) ;  /* 0x000023627f007947 */ /* 0x000fea000b800000 */
[----:B------:R2:W3:Y:S02]  /*d440*/  SHFL.IDX PT, R10, R4, R0, 0x1f ;  /* 0x00001f00040a7589 */ /* 0x0004e400000e0000 */
.L_x_2055:
[----:B------:R-:W-:Y:S05]  /*d450*/  BSYNC B0 ;  /* 0x0000000000007941 */ /* 0x000fea0003800000 */
.L_x_2054:
        /* <DEDUP_REMOVED lines=64> */
.L_x_2048:
[----:B------:R-:W-:Y:S01]  /*d860*/  IMAD.MOV.U32 R248, RZ, RZ, R9 ;  /* 0x000000fffff87224 */ /* 0x000fe200078e0009 */
[----:B------:R-:W-:Y:S01]  /*d870*/  MOV R250, RZ ;  /* 0x000000ff00fa7202 */ /* 0x000fe20000000f00 */
[----:B------:R-:W-:Y:S01]  /*d880*/  IMAD.MOV.U32 R249, RZ, RZ, RZ ;  /* 0x000000fffff97224 */ /* 0x000fe200078e00ff */
[----:B------:R-:W-:Y:S02]  /*d890*/  MOV R251, c[0x0][0x53c] ;  /* 0x00014f0000fb7a02 */ /* 0x000fe40000000f00 */
.L_x_2057:
[----:B------:R-:W-:Y:S05]  /*d8a0*/  BSYNC B1 ;  /* 0x0000000000017941 */ /* 0x000fea0003800000 */
.L_x_2046:
[----:B------:R-:W-:Y:S01]  /*d8b0*/  WARPSYNC 0xffffffff ;  /* 0xffffffff00007948 */ /* 0x000fe20003800000 */
[----:B------:R-:W-:Y:S01]  /*d8c0*/  BAR.SYNC.DEFER_BLOCKING 0x4, 0x100 ;  /* 0x0104000000007b1d */ /* 0x000fe20000010000 */
[----:B------:R-:W-:-:S13]  /*d8d0*/  ISETP.NE.AND P0, PT, R13, RZ, PT ;  /* 0x000000ff0d00720c */ /* 0x000fda0003f05270 */
[----:B------:R2:W-:Y:S04]  /*d8e0*/  @!P0 STS.128 [0xf100], R248 ;  /* 0x00f100f8ff008388 */ /* 0x0005e80000000c00 */
[----:B------:R-:W-:Y:S06]  /*d8f0*/  BAR.ARV 0x5, 0x100 ;  /* 0x0144000000007b1d */ /* 0x000fec0000002000 */
.L_x_2041:
[----:B--2---:R-:W-:-:S13]  /*d900*/  ISETP.GE.AND P0, PT, R251, c[0x0][0x53c], PT ;  /* 0x00014f00fb007a0c */ /* 0x004fda0003f06270 */
[----:B-1-34-:R-:W-:Y:S01]  /*d910*/  @P0 CALL.REL.NOINC `(.L_x_2058) ;  /* 0x0000001000000944 */ /* 0x01afe20003c00000 */
[----:B------:R-:W-:Y:S05]  /*d920*/  BRA `(.L_x_2059) ;  /* 0xffff3da000007947 */ /* 0x000fea000383ffff */
.L_x_2058:
[----:B------:R-:W-:Y:S05]  /*d930*/  EXIT ;  /* 0x000000000000794d */ /* 0x000fea0003800000 */
.L_x_1951:
[----:B------:R-:W-:Y:S01]  /*d940*/  IMAD.MOV.U32 R0, RZ, RZ, R5 ;  /* 0x000000ffff007224 */ /* 0x000fe200078e0005 */
[----:B------:R-:W-:Y:S02]  /*d950*/  MOV R2, 0x1 ;  /* 0x0000000100027802 */ /* 0x000fe40000000f00 */
[----:B------:R-:W-:Y:S02]  /*d960*/  MOV R3, 0xd980 ;  /* 0x0000d98000037802 */ /* 0x000fe40000000f00 */
[----:B-1----:R-:W-:Y:S05]  /*d970*/  CALL.REL.NOINC `($__internal_32_$__cuda_sm70_shflsync_up_p) ;  /* 0x00001f4000007944 */ /* 0x002fea0003c00000 */
[----:B------:R-:W-:Y:S01]  /*d980*/  MOV R0, R4 ;  /* 0x0000000400007202 */ /* 0x000fe20000000f00 */
[----:B------:R-:W-:Y:S05]  /*d990*/  BRA `(.L_x_2060) ;  /* 0xffff2ab000007947 */ /* 0x000fea000383ffff */
.L_x_1952:
[----:B------:R-:W-:Y:S01]  /*d9a0*/  IMAD.MOV.U32 R0, RZ, RZ, R5 ;  /* 0x000000ffff007224 */ /* 0x000fe200078e0005 */
[----:B------:R-:W-:Y:S02]  /*d9b0*/  MOV R2, 0x2 ;  /* 0x0000000200027802 */ /* 0x000fe40000000f00 */
[----:B------:R-:W-:Y:S02]  /*d9c0*/  MOV R3, 0xd9e0 ;  /* 0x0000d9e000037802 */ /* 0x000fe40000000f00 */
[----:B-1----:R-:W-:Y:S05]  /*d9d0*/  CALL.REL.NOINC `($__internal_32_$__cuda_sm70_shflsync_up_p) ;  /* 0x00001ee000007944 */ /* 0x002fea0003c00000 */
[----:B------:R-:W-:Y:S01]  /*d9e0*/  SEL R0, R4, RZ, P4 ;  /* 0x000000ff04007207 */ /* 0x000fe20002000000 */
[----:B------:R-:W-:Y:S01]  /*d9f0*/  IMAD.MOV.U32 R2, RZ, RZ, 0x4 ;  /* 0x00000004ff027424 */ /* 0x000fe200078e00ff */
[----:B------:R-:W-:-:S03]  /*da00*/  MOV R3, 0xda30 ;  /* 0x0000da3000037802 */ /* 0x000fc60000000f00 */
[----:B------:R-:W-:Y:S02]  /*da10*/  IMAD.IADD R0, R5, 0x1, R0 ;  /* 0x0000000105007824 */ /* 0x000fe400078e0200 */
[----:B------:R-:W-:Y:S05]  /*da20*/  CALL.REL.NOINC `($__internal_32_$__cuda_sm70_shflsync_up_p) ;  /* 0x00001e9000007944 */ /* 0x000fea0003c00000 */
        /* <DEDUP_REMOVED lines=12> */
[----:B------:R-:W-:Y:S02]  /*daf0*/  MOV R3, 0x1f ;  /* 0x0000001f00037802 */ /* 0x000fe40000000f00 */
[----:B------:R-:W-:Y:S01]  /*db00*/  MOV R2, 0xdb40 ;  /* 0x0000db4000027802 */ /* 0x000fe20000000f00 */
[----:B------:R-:W-:-:S04]  /*db10*/  IMAD.IADD R4, R0, 0x1, R4 ;  /* 0x0000000100047824 */ /* 0x000fc800078e0204 */
[----:B------:R-:W-:Y:S02]  /*db20*/  IMAD.MOV.U32 R207, RZ, RZ, R4 ;  /* 0x000000ffffcf7224 */ /* 0x000fe400078e0004 */
[----:B------:R-:W-:Y:S05]  /*db30*/  CALL.REL.NOINC `($__internal_31_$__cuda_sm70_shflsync_idx_p) ;  /* 0x00001d3000007944 */ /* 0x000fea0003c00000 */
[----:B------:R-:W-:Y:S01]  /*db40*/  MOV R0, R206 ;  /* 0x000000ce00007202 */ /* 0x000fe20000000f00 */
[----:B------:R-:W-:Y:S05]  /*db50*/  BRA `(.L_x_2061) ;  /* 0xffff29f000007947 */ /* 0x000fea000383ffff */
.L_x_1954:
[----:B------:R-:W-:Y:S02]  /*db60*/  SEL R0, RZ, 0x1, P0 ;  /* 0x00000001ff007807 */ /* 0x000fe40000000000 */
[----:B------:R-:W-:Y:S02]  /*db70*/  MOV R2, 0xdb90 ;  /* 0x0000db9000027802 */ /* 0x000fe40000000f00 */
[----:B-1----:R-:W-:Y:S05]  /*db80*/  CALL.REL.NOINC `($__internal_33_$__cuda_sm70_votesync_ballot) ;  /* 0x00001da000007944 */ /* 0x002fea0003c00000 */
[----:B------:R-:W-:Y:S05]  /*db90*/  BRA `(.L_x_2062) ;  /* 0xffff2a4000007947 */ /* 0x000fea000383ffff */
.L_x_1955:
[----:B------:R-:W-:Y:S01]  /*dba0*/  IMAD.MOV.U32 R207, RZ, RZ, R8 ;  /* 0x000000ffffcf7224 */ /* 0x000fe200078e0008 */
[----:B--2---:R-:W-:Y:S01]  /*dbb0*/  MOV R206, R251 ;  /* 0x000000fb00ce7202 */ /* 0x004fe20000000f00 */
[----:B------:R-:W-:Y:S01]  /*dbc0*/  IMAD.MOV.U32 R3, RZ, RZ, 0x1f ;  /* 0x0000001fff037424 */ /* 0x000fe200078e00ff */
[----:B------:R-:W-:Y:S02]  /*dbd0*/  MOV R2, 0xdbf0 ;  /* 0x0000dbf000027802 */ /* 0x000fe40000000f00 */
[----:B-1----:R-:W-:Y:S05]  /*dbe0*/  CALL.REL.NOINC `($__internal_31_$__cuda_sm70_shflsync_idx_p) ;  /* 0x00001c8000007944 */ /* 0x002fea0003c00000 */
[----:B------:R-:W-:Y:S01]  /*dbf0*/  IMAD.MOV.U32 R11, RZ, RZ, R206 ;  /* 0x000000ffff0b7224 */ /* 0x000fe200078e00ce */
[----:B------:R-:W-:Y:S01]  /*dc00*/  MOV R207, R7 ;  /* 0x0000000700cf7202 */ /* 0x000fe20000000f00 */
[----:B------:R-:W-:Y:S01]  /*dc10*/  IMAD.MOV.U32 R6, RZ, RZ, RZ ;  /* 0x000000ffff067224 */ /* 0x000fe200078e00ff */
[----:B------:R-:W-:Y:S01]  /*dc20*/  MOV R206, R251 ;  /* 0x000000fb00ce7202 */ /* 0x000fe20000000f00 */
[----:B------:R-:W-:Y:S01]  /*dc30*/  IMAD.MOV.U32 R3, RZ, RZ, 0x1f ;  /* 0x0000001fff037424 */ /* 0x000fe200078e00ff */
[----:B------:R-:W-:-:S02]  /*dc40*/  MOV R2, 0xdc60 ;  /* 0x0000dc6000027802 */ /* 0x000fc40000000f00 */
[----:B------:R-:W-:Y:S05]  /*dc50*/  CALL.REL.NOINC `($__internal_31_$__cuda_sm70_shflsync_idx_p) ;  /* 0x00001c1000007944 */ /* 0x000fea0003c00000 */
[----:B------:R-:W-:Y:S01]  /*dc60*/  MOV R10, R206 ;  /* 0x000000ce000a7202 */ /* 0x000fe20000000f00 */
[----:B------:R-:W-:Y:S05]  /*dc70*/  BRA `(.L_x_2063) ;  /* 0xffff29b000007947 */ /* 0x000fea000383ffff */
.L_x_1958:
[----:B------:R-:W-:Y:S01]  /*dc80*/  IMAD.MOV.U32 R207, RZ, RZ, R4 ;  /* 0x000000ffffcf7224 */ /* 0x000fe200078e0004 */
[----:B------:R-:W-:-:S02]  /*dc90*/  MOV R3, 0x1f ;  /* 0x0000001f00037802 */ /* 0x000fc40000000f00 */
[----:B------:R-:W-:Y:S02]  /*dca0*/  MOV R2, 0xdcc0 ;  /* 0x0000dcc000027802 */ /* 0x000fe40000000f00 */
[----:B-1234-:R-:W-:Y:S05]  /*dcb0*/  CALL.REL.NOINC `($__internal_31_$__cuda_sm70_shflsync_idx_p) ;  /* 0x00001bb000007944 */ /* 0x01efea0003c00000 */
[----:B------:R-:W-:Y:S01]  /*dcc0*/  MOV R6, R206 ;  /* 0x000000ce00067202 */ /* 0x000fe20000000f00 */
[----:B------:R-:W-:Y:S05]  /*dcd0*/  BRA `(.L_x_1957) ;  /* 0xffff29b000007947 */ /* 0x000fea000383ffff */
.L_x_1968:
[----:B------:R-:W-:Y:S01]  /*dce0*/  IMAD.MOV.U32 R207, RZ, RZ, R15 ;  /* 0x000000ffffcf7224 */ /* 0x000fe200078e000f */
[----:B------:R-:W-:Y:S01]  /*dcf0*/  MOV R206, 0x3 ;  /* 0x0000000300ce7802 */ /* 0x000fe20000000f00 */
[----:B------:R-:W-:Y:S01]  /*dd00*/  IMAD.MOV.U32 R3, RZ, RZ, 0x181f ;  /* 0x0000181fff037424 */ /* 0x000fe200078e00ff */
[----:B------:R-:W-:Y:S02]  /*dd10*/  MOV R2, 0xdd30 ;  /* 0x0000dd3000027802 */ /* 0x000fe40000000f00 */
[----:B------:R-:W-:Y:S05]  /*dd20*/  CALL.REL.NOINC `($__internal_31_$__cuda_sm70_shflsync_idx_p) ;  /* 0x00001b4000007944 */ /* 0x000fea0003c00000 */
[----:B------:R-:W-:Y:S01]  /*dd30*/  IMAD.MOV.U32 R0, RZ, RZ, R206 ;  /* 0x000000ffff007224 */ /* 0x000fe200078e00ce */
[----:B------:R-:W-:Y:S01]  /*dd40*/  MOV R206, 0x3 ;  /* 0x0000000300ce7802 */ /* 0x000fe20000000f00 */
[----:B------:R-:W-:Y:S01]  /*dd50*/  IMAD.MOV.U32 R207, RZ, RZ, R14 ;  /* 0x000000ffffcf7224 */ /* 0x000fe200078e000e */
[----:B------:R-:W-:Y:S02]  /*dd60*/  MOV R3, 0x181f ;  /* 0x0000181f00037802 */ /* 0x000fe40000000f00 */
[----:B------:R-:W-:Y:S02]  /*dd70*/  MOV R2, 0xdd90 ;  /* 0x0000dd9000027802 */ /* 0x000fe40000000f00 */
[----:B------:R-:W-:Y:S05]  /*dd80*/  CALL.REL.NOINC `($__internal_31_$__cuda_sm70_shflsync_idx_p) ;  /* 0x00001ae000007944 */ /* 0x000fea0003c00000 */
[----:B------:R-:W-:Y:S01]  /*dd90*/  MOV R2, R206 ;  /* 0x000000ce00027202 */ /* 0x000fe20000000f00 */
[----:B------:R-:W-:Y:S05]  /*dda0*/  BRA `(.L_x_2064) ;  /* 0xffff524000007947 */ /* 0x000fea000383ffff */
.L_x_1971:
[----:B------:R-:W-:Y:S01]  /*ddb0*/  IMAD.MOV.U32 R207, RZ, RZ, R0 ;  /* 0x000000ffffcf7224 */ /* 0x000fe200078e0000 */
[----:B------:R-:W-:Y:S01]  /*ddc0*/  MOV R206, RZ ;  /* 0x000000ff00ce7202 */ /* 0x000fe20000000f00 */
[----:B------:R-:W-:Y:S01]  /*ddd0*/  IMAD.MOV.U32 R3, RZ, RZ, 0x181f ;  /* 0x0000181fff037424 */ /* 0x000fe200078e00ff */
[----:B------:R-:W-:-:S02]  /*dde0*/  MOV R2, 0xde00 ;  /* 0x0000de0000027802 */ /* 0x000fc40000000f00 */
[----:B------:R-:W-:Y:S05]  /*ddf0*/  CALL.REL.NOINC `($__internal_31_$__cuda_sm70_shflsync_idx_p) ;  /* 0x00001a7000007944 */ /* 0x000fea0003c00000 */
[----:B------:R-:W-:Y:S01]  /*de00*/  MOV R5, R206 ;  /* 0x000000ce00057202 */ /* 0x000fe20000000f00 */
[----:B------:R-:W-:Y:S05]  /*de10*/  BRA `(.L_x_2065) ;  /* 0xffff5f4000007947 */ /* 0x000fea000383ffff */
.L_x_1972:
[----:B------:R-:W-:Y:S01]  /*de20*/  IMAD.MOV.U32 R207, RZ, RZ, R4 ;  /* 0x000000ffffcf7224 */ /* 0x000fe200078e0004 */
[----:B------:R-:W-:Y:S01]  /*de30*/  MOV R206, RZ ;  /* 0x000000ff00ce7202 */ /* 0x000fe20000000f00 */
[----:B------:R-:W-:Y:S01]  /*de40*/  IMAD.MOV.U32 R3, RZ, RZ, 0x181f ;  /* 0x0000181fff037424 */ /* 0x000fe200078e00ff */
[----:B------:R-:W-:-:S02]  /*de50*/  MOV R2, 0xde70 ;  /* 0x0000de7000027802 */ /* 0x000fc40000000f00 */
[----:B-12---:R-:W-:Y:S05]  /*de60*/  CALL.REL.NOINC `($__internal_31_$__cuda_sm70_shflsync_idx_p) ;  /* 0x00001a0000007944 */ /* 0x006fea0003c00000 */
[----:B------:R-:W-:Y:S01]  /*de70*/  MOV R2, R206 ;  /* 0x000000ce00027202 */ /* 0x000fe20000000f00 */
[----:B------:R-:W-:Y:S05]  /*de80*/  BRA `(.L_x_2066) ;  /* 0xffff5ef000007947 */ /* 0x000fea000383ffff */
.L_x_1975:
[----:B------:R-:W-:Y:S01]  /*de90*/  IMAD.MOV.U32 R207, RZ, RZ, R0 ;  /* 0x000000ffffcf7224 */ /* 0x000fe200078e0000 */
[----:B------:R-:W-:Y:S01]  /*dea0*/  MOV R206, 0x1 ;  /* 0x0000000100ce7802 */ /* 0x000fe20000000f00 */
[----:B--2---:R-:W-:Y:S01]  /*deb0*/  IMAD.MOV.U32 R3, RZ, RZ, 0x181f ;  /* 0x0000181fff037424 */ /* 0x004fe200078e00ff */
[----:B----4-:R-:W-:-:S03]  /*dec0*/  MOV R2, 0xdee0 ;  /* 0x0000dee000027802 */ /* 0x010fc60000000f00 */
[----:B-1-3--:R-:W-:Y:S05]  /*ded0*/  CALL.REL.NOINC `($__internal_31_$__cuda_sm70_shflsync_idx_p) ;  /* 0x0000199000007944 */ /* 0x00afea0003c00000 */
[----:B------:R-:W-:Y:S01]  /*dee0*/  IMAD.MOV.U32 R5, RZ, RZ, R206 ;  /* 0x000000ffff057224 */ /* 0x000fe200078e00ce */
[----:B------:R-:W-:Y:S01]  /*def0*/  MOV R206, 0x1 ;  /* 0x0000000100ce7802 */ /* 0x000fe20000000f00 */
[----:B------:R-:W-:Y:S01]  /*df00*/  IMAD.MOV.U32 R207, RZ, RZ, R4 ;  /* 0x000000ffffcf7224 */ /* 0x000fe200078e0004 */
[----:B------:R-:W-:-:S02]  /*df10*/  MOV R3, 0x181f ;  /* 0x0000181f00037802 */ /* 0x000fc40000000f00 */
[----:B------:R-:W-:Y:S02]  /*df20*/  MOV R2, 0xdf40 ;  /* 0x0000df4000027802 */ /* 0x000fe40000000f00 */
[----:B------:R-:W-:Y:S05]  /*df30*/  CALL.REL.NOINC `($__internal_31_$__cuda_sm70_shflsync_idx_p) ;  /* 0x0000193000007944 */ /* 0x000fea0003c00000 */
[----:B------:R-:W-:Y:S01]  /*df40*/  MOV R2, R206 ;  /* 0x000000ce00027202 */ /* 0x000fe20000000f00 */
[----:B------:R-:W-:Y:S05]  /*df50*/  BRA `(.L_x_2067) ;  /* 0xffff5f4000007947 */ /* 0x000fea000383ffff */
.L_x_1978:
[----:B------:R-:W-:Y:S01]  /*df60*/  IMAD.MOV.U32 R207, RZ, RZ, R0 ;  /* 0x000000ffffcf7224 */ /* 0x000fe200078e0000 */
[----:B------:R-:W-:Y:S01]  /*df70*/  MOV R206, 0x2 ;  /* 0x0000000200ce7802 */ /* 0x000fe20000000f00 */
[----:B-1----:R-:W-:Y:S01]  /*df80*/  IMAD.MOV.U32 R3, RZ, RZ, 0x181f ;  /* 0x0000181fff037424 */ /* 0x002fe200078e00ff */
[----:B----4-:R-:W-:Y:S02]  /*df90*/  MOV R2, 0xdfb0 ;  /* 0x0000dfb000027802 */ /* 0x010fe40000000f00 */
[----:B--23--:R-:W-:Y:S05]  /*dfa0*/  CALL.REL.NOINC `($__internal_31_$__cuda_sm70_shflsync_idx_p) ;  /* 0x000018c000007944 */ /* 0x00cfea0003c00000 */
[----:B------:R-:W-:Y:S01]  /*dfb0*/  MOV R5, R206 ;  /* 0x000000ce00057202 */ /* 0x000fe20000000f00 */
[----:B------:R-:W-:Y:S05]  /*dfc0*/  BRA `(.L_x_2068) ;  /* 0xffff5ff000007947 */ /* 0x000fea000383ffff */
.L_x_1979:
[----:B------:R-:W-:Y:S01]  /*dfd0*/  IMAD.MOV.U32 R207, RZ, RZ, R4 ;  /* 0x000000ffffcf7224 */ /* 0x000fe200078e0004 */
[----:B------:R-:W-:Y:S01]  /*dfe0*/  MOV R206, 0x2 ;  /* 0x0000000200ce7802 */ /* 0x000fe20000000f00 */
[----:B------:R-:W-:Y:S01]  /*dff0*/  IMAD.MOV.U32 R3, RZ, RZ, 0x181f ;  /* 0x0000181fff037424 */ /* 0x000fe200078e00ff */
[----:B----4-:R-:W-:Y:S02]  /*e000*/  MOV R2, 0xe020 ;  /* 0x0000e02000027802 */ /* 0x010fe40000000f00 */
[----:B-123--:R-:W-:Y:S05]  /*e010*/  CALL.REL.NOINC `($__internal_31_$__cuda_sm70_shflsync_idx_p) ;  /* 0x0000185000007944 */ /* 0x00efea0003c00000 */
[----:B------:R-:W-:Y:S01]  /*e020*/  MOV R2, R206 ;  /* 0x000000ce00027202 */ /* 0x000fe20000000f00 */
[----:B------:R-:W-:Y:S05]  /*e030*/  BRA `(.L_x_2069) ;  /* 0xffff5fa000007947 */ /* 0x000fea000383ffff */
.L_x_1982:
[----:B------:R-:W-:Y:S01]  /*e040*/  IMAD.MOV.U32 R207, RZ, RZ, R0 ;  /* 0x000000ffffcf7224 */ /* 0x000fe200078e0000 */
[----:B------:R-:W-:Y:S01]  /*e050*/  MOV R206, 0x3 ;  /* 0x0000000300ce7802 */ /* 0x000fe20000000f00 */
[----:B-1----:R-:W-:Y:S01]  /*e060*/  IMAD.MOV.U32 R3, RZ, RZ, 0x181f ;  /* 0x0000181fff037424 */ /* 0x002fe200078e00ff */
[----:B------:R-:W-:-:S03]  /*e070*/  MOV R2, 0xe090 ;  /* 0x0000e09000027802 */ /* 0x000fc60000000f00 */
[----:B--234-:R-:W-:Y:S05]  /*e080*/  CALL.REL.NOINC `($__internal_31_$__cuda_sm70_shflsync_idx_p) ;  /* 0x000017e000007944 */ /* 0x01cfea0003c00000 */
        /* <DEDUP_REMOVED lines=8> */
.L_x_1983:
[----:B------:R-:W-:Y:S01]  /*e110*/  IMAD.MOV.U32 R68, RZ, RZ, R4 ;  /* 0x000000ffff447224 */ /* 0x000fe200078e0004 */
[----:B------:R-:W-:Y:S02]  /*e120*/  MOV R0, 0x2 ;  /* 0x0000000200007802 */ /* 0x000fe40000000f00 */
[----:B------:R-:W-:Y:S02]  /*e130*/  MOV R2, 0xe150 ;  /* 0x0000e15000027802 */ /* 0x000fe40000000f00 */
[----:B------:R-:W-:Y:S05]  /*e140*/  CALL.REL.NOINC `($__internal_30_$__cuda_sm70_shflsync_bfly_p) ;  /* 0x000016c000007944 */ /* 0x000fea0003c00000 */
[----:B------:R-:W-:Y:S05]  /*e150*/  BRA `(.L_x_2071) ;  /* 0xffff696000007947 */ /* 0x000fea000383ffff */
.L_x_1984:
[----:B------:R-:W-:Y:S01]  /*e160*/  IMAD.MOV.U32 R68, RZ, RZ, R4 ;  /* 0x000000ffff447224 */ /* 0x000fe200078e0004 */
[----:B------:R-:W-:Y:S02]  /*e170*/  MOV R0, 0x1 ;  /* 0x0000000100007802 */ /* 0x000fe40000000f00 */
[----:B------:R-:W-:Y:S02]  /*e180*/  MOV R2, 0xe1a0 ;  /* 0x0000e1a000027802 */ /* 0x000fe40000000f00 */
[----:B------:R-:W-:Y:S05]  /*e190*/  CALL.REL.NOINC `($__internal_30_$__cuda_sm70_shflsync_bfly_p) ;  /* 0x0000167000007944 */ /* 0x000fea0003c00000 */
[----:B------:R-:W-:Y:S01]  /*e1a0*/  FMNMX.FTZ R70, R4, R0, !PT ;  /* 0x0000000004467209 */ /* 0x000fe20007810000 */
[----:B------:R-:W-:Y:S01]  /*e1b0*/  IMAD.MOV.U32 R68, RZ, RZ, R5 ;  /* 0x000000ffff447224 */ /* 0x000fe200078e0005 */
[----:B------:R-:W-:Y:S01]  /*e1c0*/  MOV R2, 0xe1f0 ;  /* 0x0000e1f000027802 */ /* 0x000fe20000000f00 */
[----:B------:R-:W-:-:S02]  /*e1d0*/  IMAD.MOV.U32 R0, RZ, RZ, 0x2 ;  /* 0x00000002ff007424 */ /* 0x000fc400078e00ff */
[----:B------:R-:W-:Y:S05]  /*e1e0*/  CALL.REL.NOINC `($__internal_30_$__cuda_sm70_shflsync_bfly_p) ;  /* 0x0000162000007944 */ /* 0x000fea0003c00000 */
[----:B------:R-:W-:Y:S01]  /*e1f0*/  FMNMX.FTZ R5, R5, R0, !PT ;  /* 0x0000000005057209 */ /* 0x000fe20007810000 */
[----:B------:R-:W-:Y:S01]  /*e200*/  IMAD.MOV.U32 R0, RZ, RZ, 0x1 ;  /* 0x00000001ff007424 */ /* 0x000fe200078e00ff */
[----:B------:R-:W-:-:S03]  /*e210*/  MOV R2, 0xe240 ;  /* 0x0000e24000027802 */ /* 0x000fc60000000f00 */
[----:B------:R-:W-:Y:S02]  /*e220*/  IMAD.MOV.U32 R68, RZ, RZ, R5 ;  /* 0x000000ffff447224 */ /* 0x000fe400078e0005 */
[----:B------:R-:W-:Y:S05]  /*e230*/  CALL.REL.NOINC `($__internal_30_$__cuda_sm70_shflsync_bfly_p) ;  /* 0x000015d000007944 */ /* 0x000fea0003c00000 */
[----:B------:R-:W-:Y:S01]  /*e240*/  MOV R3, R0 ;  /* 0x0000000000037202 */ /* 0x000fe20000000f00 */
[----:B------:R-:W-:Y:S05]  /*e250*/  BRA `(.L_x_2072) ;  /* 0xffff68d000007947 */ /* 0x000fea000383ffff */
.L_x_1986:
[----:B-1-34-:R-:W-:Y:S01]  /*e260*/  MOV R206, RZ ;  /* 0x000000ff00ce7202 */ /* 0x01afe20000000f00 */
[----:B------:R-:W-:Y:S01]  /*e270*/  IMAD.MOV.U32 R207, RZ, RZ, R4 ;  /* 0x000000ffffcf7224 */ /* 0x000fe200078e0004 */
[----:B------:R-:W-:Y:S01]  /*e280*/  MOV R2, 0xe2b0 ;  /* 0x0000e2b000027802 */ /* 0x000fe20000000f00 */
[----:B------:R-:W-:Y:S02]  /*e290*/  IMAD.MOV.U32 R3, RZ, RZ, 0x181f ;  /* 0x0000181fff037424 */ /* 0x000fe400078e00ff */
[----:B------:R-:W-:Y:S05]  /*e2a0*/  CALL.REL.NOINC `($__internal_31_$__cuda_sm70_shflsync_idx_p) ;  /* 0x000015c000007944 */ /* 0x000fea0003c00000 */
[----:B------:R-:W-:Y:S01]  /*e2b0*/  MOV R0, R206 ;  /* 0x000000ce00007202 */ /* 0x000fe20000000f00 */
[----:B------:R-:W-:-:S05]  /*e2c0*/  BRA `(.L_x_2073) ;  /* 0xffff824000007947 */ /* 0x000fca000383ffff */
.L_x_1989:
[----:B------:R-:W-:Y:S01]  /*e2d0*/  MOV R206, 0x3 ;  /* 0x0000000300ce7802 */ /* 0x000fe20000000f00 */
[----:B------:R-:W-:Y:S01]  /*e2e0*/  IMAD.MOV.U32 R207, RZ, RZ, R4 ;  /* 0x000000ffffcf7224 */ /* 0x000fe200078e0004 */
[----:B------:R-:W-:Y:S01]  /*e2f0*/  MOV R2, 0xe320 ;  /* 0x0000e32000027802 */ /* 0x000fe20000000f00 */
[----:B------:R-:W-:Y:S02]  /*e300*/  IMAD.MOV.U32 R3, RZ, RZ, 0x181f ;  /* 0x0000181fff037424 */ /* 0x000fe400078e00ff */
[----:B-1----:R-:W-:Y:S05]  /*e310*/  CALL.REL.NOINC `($__internal_31_$__cuda_sm70_shflsync_idx_p) ;  /* 0x0000155000007944 */ /* 0x002fea0003c00000 */
[----:B------:R-:W-:Y:S01]  /*e320*/  MOV R3, 0x181f ;  /* 0x0000181f00037802 */ /* 0x000fe20000000f00 */
[----:B------:R-:W-:Y:S01]  /*e330*/  IMAD.MOV.U32 R4, RZ, RZ, R206 ;  /* 0x000000ffff047224 */ /* 0x000fe200078e00ce */
[----:B------:R-:W-:Y:S01]  /*e340*/  MOV R206, 0x3 ;  /* 0x0000000300ce7802 */ /* 0x000fe20000000f00 */
[----:B------:R-:W-:Y:S01]  /*e350*/  IMAD.MOV.U32 R207, RZ, RZ, R5 ;  /* 0x000000ffffcf7224 */ /* 0x000fe200078e0005 */
[----:B------:R-:W-:Y:S02]  /*e360*/  MOV R2, 0xe380 ;  /* 0x0000e38000027802 */ /* 0x000fe40000000f00 */
[----:B------:R-:W-:Y:S05]  /*e370*/  CALL.REL.NOINC `($__internal_31_$__cuda_sm70_shflsync_idx_p) ;  /* 0x000014f000007944 */ /* 0x000fea0003c00000 */
[----:B------:R-:W-:Y:S01]  /*e380*/  MOV R0, R206 ;  /* 0x000000ce00007202 */ /* 0x000fe20000000f00 */
[----:B------:R-:W-:-:S05]  /*e390*/  BRA `(.L_x_2074) ;  /* 0xffff842000007947 */ /* 0x000fca000383ffff */
.L_x_1992:
[----:B------:R-:W-:Y:S01]  /*e3a0*/  MOV R206, RZ ;  /* 0x000000ff00ce7202 */ /* 0x000fe20000000f00 */
[----:B------:R-:W-:Y:S01]  /*e3b0*/  IMAD.MOV.U32 R207, RZ, RZ, R0 ;  /* 0x000000ffffcf7224 */ /* 0x000fe200078e0000 */
[----:B------:R-:W-:Y:S01]  /*e3c0*/  MOV R2, 0xe3f0 ;  /* 0x0000e3f000027802 */ /* 0x000fe20000000f00 */
[----:B------:R-:W-:Y:S02]  /*e3d0*/  IMAD.MOV.U32 R3, RZ, RZ, 0x181f ;  /* 0x0000181fff037424 */ /* 0x000fe400078e00ff */
[----:B------:R-:W-:Y:S05]  /*e3e0*/  CALL.REL.NOINC `($__internal_31_$__cuda_sm70_shflsync_idx_p) ;  /* 0x0000148000007944 */ /* 0x000fea0003c00000 */
[----:B------:R-:W-:Y:S01]  /*e3f0*/  MOV R138, R206 ;  /* 0x000000ce008a7202 */ /* 0x000fe20000000f00 */
[----:B------:R-:W-:-:S05]  /*e400*/  BRA `(.L_x_2075) ;  /* 0xffff913000007947 */ /* 0x000fca000383ffff */
.L_x_1993:
[----:B------:R-:W-:Y:S01]  /*e410*/  MOV R206, RZ ;  /* 0x000000ff00ce7202 */ /* 0x000fe20000000f00 */
[----:B------:R-:W-:Y:S01]  /*e420*/  IMAD.MOV.U32 R207, RZ, RZ, R68 ;  /* 0x000000ffffcf7224 */ /* 0x000fe200078e0044 */
[----:B------:R-:W-:Y:S01]  /*e430*/  MOV R2, 0xe460 ;  /* 0x0000e46000027802 */ /* 0x000fe20000000f00 */
[----:B------:R-:W-:Y:S02]  /*e440*/  IMAD.MOV.U32 R3, RZ, RZ, 0x181f ;  /* 0x0000181fff037424 */ /* 0x000fe400078e00ff */
[----:B-12---:R-:W-:Y:S05]  /*e450*/  CALL.REL.NOINC `($__internal_31_$__cuda_sm70_shflsync_idx_p) ;  /* 0x0000141000007944 */ /* 0x006fea0003c00000 */
[----:B------:R-:W-:Y:S01]  /*e460*/  MOV R137, R206 ;  /* 0x000000ce00897202 */ /* 0x000fe20000000f00 */
[----:B------:R-:W-:-:S05]  /*e470*/  BRA `(.L_x_2076) ;  /* 0xffff90e000007947 */ /* 0x000fca000383ffff */
.L_x_1994:
[----:B------:R-:W-:Y:S01]  /*e480*/  MOV R206, 0x1 ;  /* 0x0000000100ce7802 */ /* 0x000fe20000000f00 */
[----:B------:R-:W-:Y:S01]  /*e490*/  IMAD.MOV.U32 R207, RZ, RZ, R0 ;  /* 0x000000ffffcf7224 */ /* 0x000fe200078e0000 */
[----:B--2---:R-:W-:Y:S01]  /*e4a0*/  MOV R2, 0xe4d0 ;  /* 0x0000e4d000027802 */ /* 0x004fe20000000f00 */
[----:B------:R-:W-:Y:S03]  /*e4b0*/  IMAD.MOV.U32 R3, RZ, RZ, 0x181f ;  /* 0x0000181fff037424 */ /* 0x000fe600078e00ff */
[----:B-1-3--:R-:W-:Y:S05]  /*e4c0*/  CALL.REL.NOINC `($__internal_31_$__cuda_sm70_shflsync_idx_p) ;  /* 0x000013a000007944 */ /* 0x00afea0003c00000 */
        /* <DEDUP_REMOVED lines=8> */
.L_x_1995:
[----:B------:R-:W-:Y:S01]  /*e550*/  MOV R206, 0x2 ;  /* 0x0000000200ce7802 */ /* 0x000fe20000000f00 */
[----:B------:R-:W-:Y:S01]  /*e560*/  IMAD.MOV.U32 R207, RZ, RZ, R0 ;  /* 0x000000ffffcf7224 */ /* 0x000fe200078e0000 */
[----:B-1----:R-:W-:Y:S01]  /*e570*/  MOV R2, 0xe5a0 ;  /* 0x0000e5a000027802 */ /* 0x002fe20000000f00 */
[----:B------:R-:W-:Y:S02]  /*e580*/  IMAD.MOV.U32 R3, RZ, RZ, 0x181f ;  /* 0x0000181fff037424 */ /* 0x000fe400078e00ff */
[----:B---34-:R-:W-:Y:S05]  /*e590*/  CALL.REL.NOINC `($__internal_31_$__cuda_sm70_shflsync_idx_p) ;  /* 0x000012d000007944 */ /* 0x018fea0003c00000 */
[----:B------:R-:W-:Y:S01]  /*e5a0*/  MOV R138, R206 ;  /* 0x000000ce008a7202 */ /* 0x000fe20000000f00 */
[----:B------:R-:W-:-:S05]  /*e5b0*/  BRA `(.L_x_2078) ;  /* 0xffff924000007947 */ /* 0x000fca000383ffff */
.L_x_1996:
[----:B------:R-:W-:Y:S01]  /*e5c0*/  MOV R206, 0x2 ;  /* 0x0000000200ce7802 */ /* 0x000fe20000000f00 */
[----:B------:R-:W-:Y:S01]  /*e5d0*/  IMAD.MOV.U32 R207, RZ, RZ, R68 ;  /* 0x000000ffffcf7224 */ /* 0x000fe200078e0044 */
[----:B-1----:R-:W-:Y:S01]  /*e5e0*/  MOV R2, 0xe610 ;  /* 0x0000e61000027802 */ /* 0x002fe20000000f00 */
[----:B------:R-:W-:Y:S02]  /*e5f0*/  IMAD.MOV.U32 R3, RZ, RZ, 0x181f ;  /* 0x0000181fff037424 */ /* 0x000fe400078e00ff */
[----:B--234-:R-:W-:Y:S05]  /*e600*/  CALL.REL.NOINC `($__internal_31_$__cuda_sm70_shflsync_idx_p) ;  /* 0x0000126000007944 */ /* 0x01cfea0003c00000 */
[----:B------:R-:W-:Y:S01]  /*e610*/  MOV R137, R206 ;  /* 0x000000ce00897202 */ /* 0x000fe20000000f00 */
[----:B------:R-:W-:-:S05]  /*e620*/  BRA `(.L_x_2079) ;  /* 0xffff91f000007947 */ /* 0x000fca000383ffff */
.L_x_1997:
[----:B------:R-:W-:Y:S01]  /*e630*/  MOV R206, 0x3 ;  /* 0x0000000300ce7802 */ /* 0x000fe20000000f00 */
[----:B------:R-:W-:Y:S01]  /*e640*/  IMAD.MOV.U32 R207, RZ, RZ, R0 ;  /* 0x000000ffffcf7224 */ /* 0x000fe200078e0000 */
[----:B-1----:R-:W-:Y:S01]  /*e650*/  MOV R2, 0xe680 ;  /* 0x0000e68000027802 */ /* 0x002fe20000000f00 */
[----:B------:R-:W-:Y:S03]  /*e660*/  IMAD.MOV.U32 R3, RZ, RZ, 0x181f ;  /* 0x0000181fff037424 */ /* 0x000fe600078e00ff */
[----:B--2-4-:R-:W-:Y:S05]  /*e670*/  CALL.REL.NOINC `($__internal_31_$__cuda_sm70_shflsync_idx_p) ;  /* 0x000011f000007944 */ /* 0x014fea0003c00000 */
        /* <DEDUP_REMOVED lines=8> */
.L_x_1998:
[----:B------:R-:W-:Y:S02]  /*e700*/  MOV R0, 0x2 ;  /* 0x0000000200007802 */ /* 0x000fe40000000f00 */
[----:B------:R-:W-:Y:S02]  /*e710*/  MOV R2, 0xe730 ;  /* 0x0000e73000027802 */ /* 0x000fe40000000f00 */
[----:B------:R-:W-:Y:S05]  /*e720*/  CALL.REL.NOINC `($__internal_30_$__cuda_sm70_shflsync_bfly_p) ;  /* 0x000010e000007944 */ /* 0x000fea0003c00000 */
[----:B------:R-:W-:-:S05]  /*e730*/  BRA `(.L_x_2081) ;  /* 0xffff970000007947 */ /* 0x000fca000383ffff */
.L_x_1999:
[----:B------:R-:W-:Y:S02]  /*e740*/  MOV R0, 0x1 ;  /* 0x0000000100007802 */ /* 0x000fe40000000f00 */
[----:B------:R-:W-:Y:S02]  /*e750*/  MOV R2, 0xe770 ;  /* 0x0000e77000027802 */ /* 0x000fe40000000f00 */
[----:B------:R-:W-:Y:S05]  /*e760*/  CALL.REL.NOINC `($__internal_30_$__cuda_sm70_shflsync_bfly_p) ;  /* 0x000010a000007944 */ /* 0x000fea0003c00000 */
[----:B------:R-:W-:Y:S01]  /*e770*/  FMNMX.FTZ R70, R68, R0, !PT ;  /* 0x0000000044467209 */ /* 0x000fe20007810000 */
[----:B------:R-:W-:Y:S01]  /*e780*/  IMAD.MOV.U32 R68, RZ, RZ, R136 ;  /* 0x000000ffff447224 */ /* 0x000fe200078e0088 */
[----:B------:R-:W-:Y:S01]  /*e790*/  MOV R2, 0xe7c0 ;  /* 0x0000e7c000027802 */ /* 0x000fe20000000f00 */
[----:B------:R-:W-:Y:S02]  /*e7a0*/  IMAD.MOV.U32 R0, RZ, RZ, 0x2 ;  /* 0x00000002ff007424 */ /* 0x000fe400078e00ff */
[----:B------:R-:W-:Y:S05]  /*e7b0*/  CALL.REL.NOINC `($__internal_30_$__cuda_sm70_shflsync_bfly_p) ;  /* 0x0000105000007944 */ /* 0x000fea0003c00000 */
[----:B------:R-:W-:Y:S01]  /*e7c0*/  FMNMX.FTZ R68, R136, R0, !PT ;  /* 0x0000000088447209 */ /* 0x000fe20007810000 */
[----:B------:R-:W-:Y:S01]  /*e7d0*/  IMAD.MOV.U32 R0, RZ, RZ, 0x1 ;  /* 0x00000001ff007424 */ /* 0x000fe200078e00ff */
[----:B------:R-:W-:Y:S02]  /*e7e0*/  MOV R2, 0xe800 ;  /* 0x0000e80000027802 */ /* 0x000fe40000000f00 */
[----:B------:R-:W-:Y:S05]  /*e7f0*/  CALL.REL.NOINC `($__internal_30_$__cuda_sm70_shflsync_bfly_p) ;  /* 0x0000101000007944 */ /* 0x000fea0003c00000 */
[----:B------:R-:W-:-:S05]  /*e800*/  BRA `(.L_x_2082) ;  /* 0xffff96a000007947 */ /* 0x000fca000383ffff */
.L_x_2001:
[----:B------:R-:W-:Y:S01]  /*e810*/  IMAD.MOV.U32 R68, RZ, RZ, R209 ;  /* 0x000000ffff447224 */ /* 0x000fe200078e00d1 */
[----:B------:R-:W-:-:S02]  /*e820*/  MOV R0, 0x2 ;  /* 0x0000000200007802 */ /* 0x000fc40000000f00 */
[----:B------:R-:W-:Y:S02]  /*e830*/  MOV R2, 0xe850 ;  /* 0x0000e85000027802 */ /* 0x000fe40000000f00 */
[----:B------:R-:W-:Y:S05]  /*e840*/  CALL.REL.NOINC `($__internal_30_$__cuda_sm70_shflsync_bfly_p) ;  /* 0x00000fc000007944 */ /* 0x000fea0003c00000 */
[----:B------:R-:W-:Y:S01]  /*e850*/  FADD.FTZ R68, R209, R0 ;  /* 0x00000000d1447221 */ /* 0x000fe20000010000 */
[----:B------:R-:W-:Y:S02]  /*e860*/  MOV R0, 0x1 ;  /* 0x0000000100007802 */ /* 0x000fe40000000f00 */
[----:B------:R-:W-:Y:S02]  /*e870*/  MOV R2, 0xe890 ;  /* 0x0000e89000027802 */ /* 0x000fe40000000f00 */
[----:B------:R-:W-:Y:S05]  /*e880*/  CALL.REL.NOINC `($__internal_30_$__cuda_sm70_shflsync_bfly_p) ;  /* 0x00000f8000007944 */ /* 0x000fea0003c00000 */
[----:B------:R-:W-:Y:S01]  /*e890*/  FADD.FTZ R4, R68, R0 ;  /* 0x0000000044047221 */ /* 0x000fe20000010000 */
[----:B------:R-:W-:Y:S02]  /*e8a0*/  MOV R68, R230 ;  /* 0x000000e600447202 */ /* 0x000fe40000000f00 */
[----:B------:R-:W-:Y:S02]  /*e8b0*/  MOV R0, 0x2 ;  /* 0x0000000200007802 */ /* 0x000fe40000000f00 */
[----:B------:R-:W-:Y:S02]  /*e8c0*/  MOV R2, 0xe8e0 ;  /* 0x0000e8e000027802 */ /* 0x000fe40000000f00 */
[----:B------:R-:W-:Y:S05]  /*e8d0*/  CALL.REL.NOINC `($__internal_30_$__cuda_sm70_shflsync_bfly_p) ;  /* 0x00000f3000007944 */ /* 0x000fea0003c00000 */
[----:B------:R-:W-:Y:S01]  /*e8e0*/  FADD.FTZ R5, R230, R0 ;  /* 0x00000000e6057221 */ /* 0x000fe20000010000 */
[----:B------:R-:W-:Y:S02]  /*e8f0*/  MOV R0, 0x1 ;  /* 0x0000000100007802 */ /* 0x000fe40000000f00 */
[----:B------:R-:W-:-:S02]  /*e900*/  MOV R2, 0xe930 ;  /* 0x0000e93000027802 */ /* 0x000fc40000000f00 */
[----:B------:R-:W-:Y:S02]  /*e910*/  MOV R68, R5 ;  /* 0x0000000500447202 */ /* 0x000fe40000000f00 */
[----:B------:R-:W-:Y:S05]  /*e920*/  CALL.REL.NOINC `($__internal_30_$__cuda_sm70_shflsync_bfly_p) ;  /* 0x00000ee000007944 */ /* 0x000fea0003c00000 */
[----:B------:R-:W-:Y:S01]  /*e930*/  MOV R3, R0 ;  /* 0x0000000000037202 */ /* 0x000fe20000000f00 */
[----:B------:R-:W-:Y:S05]  /*e940*/  BRA `(.L_x_2083) ;  /* 0xffffb1a000007947 */ /* 0x000fea000383ffff */
.L_x_2008:
[----:B--234-:R-:W-:Y:S01]  /*e950*/  IMAD.MOV.U32 R207, RZ, RZ, R7 ;  /* 0x000000ffffcf7224 */ /* 0x01cfe200078e0007 */
[----:B------:R-:W-:Y:S01]  /*e960*/  MOV R206, RZ ;  /* 0x000000ff00ce7202 */ /* 0x000fe20000000f00 */
[----:B------:R-:W-:Y:S01]  /*e970*/  IMAD.MOV.U32 R3, RZ, RZ, 0x181f ;  /* 0x0000181fff037424 */ /* 0x000fe200078e00ff */
[----:B------:R-:W-:Y:S02]  /*e980*/  MOV R2, 0xe9a0 ;  /* 0x0000e9a000027802 */ /* 0x000fe40000000f00 */
[----:B-1----:R-:W-:Y:S05]  /*e990*/  CALL.REL.NOINC `($__internal_31_$__cuda_sm70_shflsync_idx_p) ;  /* 0x00000ed000007944 */ /* 0x002fea0003c00000 */
[----:B------:R-:W-:Y:S01]  /*e9a0*/  MOV R8, R206 ;  /* 0x000000ce00087202 */ /* 0x000fe20000000f00 */
[----:B------:R-:W-:Y:S05]  /*e9b0*/  BRA `(.L_x_2084) ;  /* 0xffffc51000007947 */ /* 0x000fea000383ffff */
.L_x_2009:
[----:B------:R-:W-:Y:S01]  /*e9c0*/  IMAD.MOV.U32 R207, RZ, RZ, R9 ;  /* 0x000000ffffcf7224 */ /* 0x000fe200078e0009 */
[----:B------:R-:W-:Y:S01]  /*e9d0*/  MOV R206, RZ ;  /* 0x000000ff00ce7202 */ /* 0x000fe20000000f00 */
[----:B------:R-:W-:Y:S01]  /*e9e0*/  IMAD.MOV.U32 R3, RZ, RZ, 0x181f ;  /* 0x0000181fff037424 */ /* 0x000fe200078e00ff */
[----:B------:R-:W-:Y:S02]  /*e9f0*/  MOV R2, 0xea10 ;  /* 0x0000ea1000027802 */ /* 0x000fe40000000f00 */
[----:B-123--:R-:W-:Y:S05]  /*ea00*/  CALL.REL.NOINC `($__internal_31_$__cuda_sm70_shflsync_idx_p) ;  /* 0x00000e6000007944 */ /* 0x00efea0003c00000 */
[----:B------:R-:W-:Y:S01]  /*ea10*/  MOV R0, R206 ;  /* 0x000000ce00007202 */ /* 0x000fe20000000f00 */
[----:B------:R-:W-:Y:S05]  /*ea20*/  BRA `(.L_x_2085) ;  /* 0xffffc4c000007947 */ /* 0x000fea000383ffff */
.L_x_2012:
[----:B------:R-:W-:Y:S01]  /*ea30*/  IMAD.MOV.U32 R207, RZ, RZ, R7 ;  /* 0x000000ffffcf7224 */ /* 0x000fe200078e0007 */
[----:B------:R-:W-:Y:S01]  /*ea40*/  MOV R206, 0x1 ;  /* 0x0000000100ce7802 */ /* 0x000fe20000000f00 */
[----:B--2---:R-:W-:Y:S01]  /*ea50*/  IMAD.MOV.U32 R3, RZ, RZ, 0x181f ;  /* 0x0000181fff037424 */ /* 0x004fe200078e00ff */
[----:B------:R-:W-:-:S02]  /*ea60*/  MOV R2, 0xea80 ;  /* 0x0000ea8000027802 */ /* 0x000fc40000000f00 */
[----:B-1-34-:R-:W-:Y:S05]  /*ea70*/  CALL.REL.NOINC `($__internal_31_$__cuda_sm70_shflsync_idx_p) ;  /* 0x00000df000007944 */ /* 0x01afea0003c00000 */
        /* <DEDUP_REMOVED lines=8> */
.L_x_2015:
[----:B------:R-:W-:Y:S01]  /*eb00*/  IMAD.MOV.U32 R207, RZ, RZ, R7 ;  /* 0x000000ffffcf7224 */ /* 0x000fe200078e0007 */
[----:B------:R-:W-:Y:S01]  /*eb10*/  MOV R206, 0x2 ;  /* 0x0000000200ce7802 */ /* 0x000fe20000000f00 */
[----:B-1----:R-:W-:Y:S01]  /*eb20*/  IMAD.MOV.U32 R3, RZ, RZ, 0x181f ;  /* 0x0000181fff037424 */ /* 0x002fe200078e00ff */
[----:B------:R-:W-:Y:S02]  /*eb30*/  MOV R2, 0xeb50 ;  /* 0x0000eb5000027802 */ /* 0x000fe40000000f00 */
[----:B--234-:R-:W-:Y:S05]  /*eb40*/  CALL.REL.NOINC `($__internal_31_$__cuda_sm70_shflsync_idx_p) ;  /* 0x00000d2000007944 */ /* 0x01cfea0003c00000 */
[----:B------:R-:W-:Y:S01]  /*eb50*/  MOV R8, R206 ;  /* 0x000000ce00087202 */ /* 0x000fe20000000f00 */
[----:B------:R-:W-:Y:S05]  /*eb60*/  BRA `(.L_x_2087) ;  /* 0xffffc5b000007947 */ /* 0x000fea000383ffff */
.L_x_2016:
[----:B------:R-:W-:Y:S01]  /*eb70*/  IMAD.MOV.U32 R207, RZ, RZ, R9 ;  /* 0x000000ffffcf7224 */ /* 0x000fe200078e0009 */
[----:B------:R-:W-:Y:S01]  /*eb80*/  MOV R206, 0x2 ;  /* 0x0000000200ce7802 */ /* 0x000fe20000000f00 */
[----:B-1----:R-:W-:Y:S01]  /*eb90*/  IMAD.MOV.U32 R3, RZ, RZ, 0x181f ;  /* 0x0000181fff037424 */ /* 0x002fe200078e00ff */
[----:B------:R-:W-:Y:S02]  /*eba0*/  MOV R2, 0xebc0 ;  /* 0x0000ebc000027802 */ /* 0x000fe40000000f00 */
[----:B--234-:R-:W-:Y:S05]  /*ebb0*/  CALL.REL.NOINC `($__internal_31_$__cuda_sm70_shflsync_idx_p) ;  /* 0x00000cb000007944 */ /* 0x01cfea0003c00000 */
[----:B------:R-:W-:Y:S01]  /*ebc0*/  MOV R0, R206 ;  /* 0x000000ce00007202 */ /* 0x000fe20000000f00 */
[----:B------:R-:W-:Y:S05]  /*ebd0*/  BRA `(.L_x_2088) ;  /* 0xffffc56000007947 */ /* 0x000fea000383ffff */
.L_x_2019:
[----:B------:R-:W-:Y:S01]  /*ebe0*/  IMAD.MOV.U32 R207, RZ, RZ, R7 ;  /* 0x000000ffffcf7224 */ /* 0x000fe200078e0007 */
[----:B------:R-:W-:Y:S01]  /*ebf0*/  MOV R206, 0x3 ;  /* 0x0000000300ce7802 */ /* 0x000fe20000000f00 */
[----:B-1----:R-:W-:Y:S01]  /*ec00*/  IMAD.MOV.U32 R3, RZ, RZ, 0x181f ;  /* 0x0000181fff037424 */ /* 0x002fe200078e00ff */
[----:B------:R-:W-:-:S02]  /*ec10*/  MOV R2, 0xec30 ;  /* 0x0000ec3000027802 */ /* 0x000fc40000000f00 */
        /* <DEDUP_REMOVED lines=9> */
.L_x_2021:
[----:B------:R-:W-:Y:S01]  /*ecb0*/  IMAD.MOV.U32 R207, RZ, RZ, R5 ;  /* 0x000000ffffcf7224 */ /* 0x000fe200078e0005 */
[----:B------:R-:W-:Y:S01]  /*ecc0*/  MOV R206, RZ ;  /* 0x000000ff00ce7202 */ /* 0x000fe20000000f00 */
[----:B------:R-:W-:Y:S01]  /*ecd0*/  IMAD.MOV.U32 R3, RZ, RZ, 0x1c1f ;  /* 0x00001c1fff037424 */ /* 0x000fe200078e00ff */
[----:B------:R-:W-:Y:S02]  /*ece0*/  MOV R2, 0xed00 ;  /* 0x0000ed0000027802 */ /* 0x000fe40000000f00 */
[----:B------:R-:W-:Y:S05]  /*ecf0*/  CALL.REL.NOINC `($__internal_31_$__cuda_sm70_shflsync_idx_p) ;  /* 0x00000b7000007944 */ /* 0x000fea0003c00000 */
[----:B------:R-:W-:Y:S01]  /*ed00*/  MOV R4, R206 ;  /* 0x000000ce00047202 */ /* 0x000fe20000000f00 */
[----:B------:R-:W-:Y:S05]  /*ed10*/  BRA `(.L_x_2090) ;  /* 0xffffc84000007947 */ /* 0x000fea000383ffff */
.L_x_2022:
[----:B------:R-:W-:Y:S01]  /*ed20*/  IMAD.MOV.U32 R207, RZ, RZ, R12 ;  /* 0x000000ffffcf7224 */ /* 0x000fe200078e000c */
[----:B------:R-:W-:Y:S01]  /*ed30*/  MOV R206, RZ ;  /* 0x000000ff00ce7202 */ /* 0x000fe20000000f00 */
[----:B------:R-:W-:Y:S01]  /*ed40*/  IMAD.MOV.U32 R3, RZ, RZ, 0x1c1f ;  /* 0x00001c1fff037424 */ /* 0x000fe200078e00ff */
[----:B------:R-:W-:Y:S02]  /*ed50*/  MOV R2, 0xed70 ;  /* 0x0000ed7000027802 */ /* 0x000fe40000000f00 */
[----:B-12---:R-:W-:Y:S05]  /*ed60*/  CALL.REL.NOINC `($__internal_31_$__cuda_sm70_shflsync_idx_p) ;  /* 0x00000b0000007944 */ /* 0x006fea0003c00000 */
[----:B------:R-:W-:Y:S01]  /*ed70*/  MOV R0, R206 ;  /* 0x000000ce00007202 */ /* 0x000fe20000000f00 */
[----:B------:R-:W-:Y:S05]  /*ed80*/  BRA `(.L_x_2091) ;  /* 0xffffc7f000007947 */ /* 0x000fea000383ffff */
.L_x_2025:
        /* <DEDUP_REMOVED lines=13> */
.L_x_2029:
[----:B------:R-:W-:Y:S01]  /*ee60*/  IMAD.MOV.U32 R207, RZ, RZ, R7 ;  /* 0x000000ffffcf7224 */ /* 0x000fe200078e0007 */
[----:B------:R-:W-:Y:S01]  /*ee70*/  MOV R206, RZ ;  /* 0x000000ff00ce7202 */ /* 0x000fe20000000f00 */
[----:B------:R-:W-:Y:S01]  /*ee80*/  IMAD.MOV.U32 R3, RZ, RZ, 0x181f ;  /* 0x0000181fff037424 */ /* 0x000fe200078e00ff */
[----:B------:R-:W-:Y:S02]  /*ee90*/  MOV R2, 0xeeb0 ;  /* 0x0000eeb000027802 */ /* 0x000fe40000000f00 */
[----:B------:R-:W-:Y:S05]  /*eea0*/  CALL.REL.NOINC `($__internal_31_$__cuda_sm70_shflsync_idx_p) ;  /* 0x000009c000007944 */ /* 0x000fea0003c00000 */
[----:B------:R-:W-:Y:S01]  /*eeb0*/  MOV R8, R206 ;  /* 0x000000ce00087202 */ /* 0x000fe20000000f00 */
[----:B------:R-:W-:Y:S05]  /*eec0*/  BRA `(.L_x_2093) ;  /* 0xffffda8000007947 */ /* 0x000fea000383ffff */
.L_x_2030:
[----:B------:R-:W-:Y:S01]  /*eed0*/  IMAD.MOV.U32 R207, RZ, RZ, R10 ;  /* 0x000000ffffcf7224 */ /* 0x000fe200078e000a */
[----:B------:R-:W-:Y:S01]  /*eee0*/  MOV R206, RZ ;  /* 0x000000ff00ce7202 */ /* 0x000fe20000000f00 */
[----:B------:R-:W-:Y:S01]  /*eef0*/  IMAD.MOV.U32 R3, RZ, RZ, 0x181f ;  /* 0x0000181fff037424 */ /* 0x000fe200078e00ff */
[----:B------:R-:W-:Y:S02]  /*ef00*/  MOV R2, 0xef20 ;  /* 0x0000ef2000027802 */ /* 0x000fe40000000f00 */
[----:B-12---:R-:W-:Y:S05]  /*ef10*/  CALL.REL.NOINC `($__internal_31_$__cuda_sm70_shflsync_idx_p) ;  /* 0x0000095000007944 */ /* 0x006fea0003c00000 */
[----:B------:R-:W-:Y:S01]  /*ef20*/  MOV R0, R206 ;  /* 0x000000ce00007202 */ /* 0x000fe20000000f00 */
[----:B------:R-:W-:Y:S05]  /*ef30*/  BRA `(.L_x_2094) ;  /* 0xffffda3000007947 */ /* 0x000fea000383ffff */
.L_x_2033:
        /* <DEDUP_REMOVED lines=13> */
.L_x_2036:
[----:B------:R-:W-:Y:S01]  /*f010*/  IMAD.MOV.U32 R207, RZ, RZ, R7 ;  /* 0x000000ffffcf7224 */ /* 0x000fe200078e0007 */
[----:B------:R-:W-:Y:S01]  /*f020*/  MOV R206, 0x2 ;  /* 0x0000000200ce7802 */ /* 0x000fe20000000f00 */
[----:B-1----:R-:W-:Y:S01]  /*f030*/  IMAD.MOV.U32 R3, RZ, RZ, 0x181f ;  /* 0x0000181fff037424 */ /* 0x002fe200078e00ff */
[----:B------:R-:W-:Y:S02]  /*f040*/  MOV R2, 0xf060 ;  /* 0x0000f06000027802 */ /* 0x000fe40000000f00 */
[----:B--234-:R-:W-:Y:S05]  /*f050*/  CALL.REL.NOINC `($__internal_31_$__cuda_sm70_shflsync_idx_p) ;  /* 0x0000081000007944 */ /* 0x01cfea0003c00000 */
[----:B------:R-:W-:Y:S01]  /*f060*/  MOV R8, R206 ;  /* 0x000000ce00087202 */ /* 0x000fe20000000f00 */
[----:B------:R-:W-:Y:S05]  /*f070*/  BRA `(.L_x_2096) ;  /* 0xffffdb3000007947 */ /* 0x000fea000383ffff */
.L_x_2037:
[----:B------:R-:W-:Y:S01]  /*f080*/  IMAD.MOV.U32 R207, RZ, RZ, R10 ;  /* 0x000000ffffcf7224 */ /* 0x000fe200078e000a */
[----:B------:R-:W-:Y:S01]  /*f090*/  MOV R206, 0x2 ;  /* 0x0000000200ce7802 */ /* 0x000fe20000000f00 */
[----:B------:R-:W-:Y:S01]  /*f0a0*/  IMAD.MOV.U32 R3, RZ, RZ, 0x181f ;  /* 0x0000181fff037424 */ /* 0x000fe200078e00ff */
[----:B------:R-:W-:Y:S02]  /*f0b0*/  MOV R2, 0xf0d0 ;  /* 0x0000f0d000027802 */ /* 0x000fe40000000f00 */
[----:B-1234-:R-:W-:Y:S05]  /*f0c0*/  CALL.REL.NOINC `($__internal_31_$__cuda_sm70_shflsync_idx_p) ;  /* 0x000007a000007944 */ /* 0x01efea0003c00000 */
[----:B------:R-:W-:Y:S01]  /*f0d0*/  MOV R0, R206 ;  /* 0x000000ce00007202 */ /* 0x000fe20000000f00 */
[----:B------:R-:W-:Y:S05]  /*f0e0*/  BRA `(.L_x_2097) ;  /* 0xffffdae000007947 */ /* 0x000fea000383ffff */
.L_x_2040:
        /* <DEDUP_REMOVED lines=13> */
.L_x_2042:
[----:B------:R-:W-:Y:S01]  /*f1c0*/  IMAD.MOV.U32 R207, RZ, RZ, R62 ;  /* 0x000000ffffcf7224 */ /* 0x000fe200078e003e */
[----:B------:R-:W-:Y:S01]  /*f1d0*/  MOV R206, RZ ;  /* 0x000000ff00ce7202 */ /* 0x000fe20000000f00 */
[----:B------:R-:W-:Y:S01]  /*f1e0*/  IMAD.MOV.U32 R3, RZ, RZ, 0x1f ;  /* 0x0000001fff037424 */ /* 0x000fe200078e00ff */
[----:B------:R-:W-:Y:S02]  /*f1f0*/  MOV R2, 0xf210 ;  /* 0x0000f21000027802 */ /* 0x000fe40000000f00 */
[----:B--2---:R-:W-:Y:S05]  /*f200*/  CALL.REL.NOINC `($__internal_31_$__cuda_sm70_shflsync_idx_p) ;  /* 0x0000066000007944 */ /* 0x004fea0003c00000 */
[----:B------:R-:W-:Y:S01]  /*f210*/  MOV R9, R206 ;  /* 0x000000ce00097202 */ /* 0x000fe20000000f00 */
[----:B------:R-:W-:Y:S05]  /*f220*/  BRA `(.L_x_2099) ;  /* 0xffffdc6000007947 */ /* 0x000fea000383ffff */
.L_x_2043:
[----:B------:R-:W-:Y:S01]  /*f230*/  IMAD.MOV.U32 R207, RZ, RZ, R62 ;  /* 0x000000ffffcf7224 */ /* 0x000fe200078e003e */
[----:B------:R-:W-:Y:S01]  /*f240*/  MOV R206, 0x1 ;  /* 0x0000000100ce7802 */ /* 0x000fe20000000f00 */
[----:B------:R-:W-:Y:S01]  /*f250*/  IMAD.MOV.U32 R3, RZ, RZ, 0x1f ;  /* 0x0000001fff037424 */ /* 0x000fe200078e00ff */
[----:B------:R-:W-:Y:S02]  /*f260*/  MOV R2, 0xf280 ;  /* 0x0000f28000027802 */ /* 0x000fe40000000f00 */
[----:B-12---:R-:W-:Y:S05]  /*f270*/  CALL.REL.NOINC `($__internal_31_$__cuda_sm70_shflsync_idx_p) ;  /* 0x000005f000007944 */ /* 0x006fea0003c00000 */
[----:B------:R-:W-:Y:S01]  /*f280*/  MOV R8, R206 ;  /* 0x000000ce00087202 */ /* 0x000fe20000000f00 */
[----:B------:R-:W-:Y:S05]  /*f290*/  BRA `(.L_x_2100) ;  /* 0xffffdc1000007947 */ /* 0x000fea000383ffff */
.L_x_2044:
[----:B------:R-:W-:Y:S02]  /*f2a0*/  MOV R2, 0x1 ;  /* 0x0000000100027802 */ /* 0x000fe40000000f00 */
[----:B------:R-:W-:-:S02]  /*f2b0*/  MOV R3, 0xf2d0 ;  /* 0x0000f2d000037802 */ /* 0x000fc40000000f00 */
[----:B-1234-:R-:W-:Y:S05]  /*f2c0*/  CALL.REL.NOINC `($__internal_32_$__cuda_sm70_shflsync_up_p) ;  /* 0x000005f000007944 */ /* 0x01efea0003c00000 */
[----:B------:R-:W-:Y:S05]  /*f2d0*/  BRA `(.L_x_2101) ;  /* 0xffffdcf000007947 */ /* 0x000fea000383ffff */
.L_x_2045:
[----:B------:R-:W-:Y:S02]  /*f2e0*/  MOV R2, 0x2 ;  /* 0x0000000200027802 */ /* 0x000fe40000000f00 */
[----:B------:R-:W-:-:S02]  /*f2f0*/  MOV R3, 0xf310 ;  /* 0x0000f31000037802 */ /* 0x000fc40000000f00 */
[----:B--2-4-:R-:W-:Y:S05]  /*f300*/  CALL.REL.NOINC `($__internal_32_$__cuda_sm70_shflsync_up_p) ;  /* 0x000005b000007944 */ /* 0x014fea0003c00000 */
        /* <DEDUP_REMOVED lines=24> */
.L_x_2049:
[----:B------:R-:W-:Y:S02]  /*f490*/  MOV R2, 0x1 ;  /* 0x0000000100027802 */ /* 0x000fe40000000f00 */
[----:B------:R-:W-:Y:S02]  /*f4a0*/  MOV R3, 0xf4c0 ;  /* 0x0000f4c000037802 */ /* 0x000fe40000000f00 */
[----:B------:R-:W-:Y:S05]  /*f4b0*/  CALL.REL.NOINC `($__internal_32_$__cuda_sm70_shflsync_up_p) ;  /* 0x0000040000007944 */ /* 0x000fea0003c00000 */
[----:B------:R-:W-:Y:S01]  /*f4c0*/  MOV R2, R4 ;  /* 0x0000000400027202 */ /* 0x000fe20000000f00 */
[----:B------:R-:W-:Y:S05]  /*f4d0*/  BRA `(.L_x_2103) ;  /* 0xffffdd4000007947 */ /* 0x000fea000383ffff */
.L_x_2050:
[----:B------:R-:W-:Y:S02]  /*f4e0*/  MOV R2, 0x2 ;  /* 0x0000000200027802 */ /* 0x000fe40000000f00 */
[----:B------:R-:W-:Y:S02]  /*f4f0*/  MOV R3, 0xf510 ;  /* 0x0000f51000037802 */ /* 0x000fe40000000f00 */
        /* <DEDUP_REMOVED lines=25> */
.L_x_2052:
[----:B------:R-:W-:Y:S02]  /*f690*/  SEL R0, RZ, 0x1, P0 ;  /* 0x00000001ff007807 */ /* 0x000fe40000000000 */
[----:B------:R-:W-:Y:S02]  /*f6a0*/  MOV R2, 0xf6c0 ;  /* 0x0000f6c000027802 */ /* 0x000fe40000000f00 */
[----:B-1----:R-:W-:Y:S05]  /*f6b0*/  CALL.REL.NOINC `($__internal_33_$__cuda_sm70_votesync_ballot) ;  /* 0x0000027000007944 */ /* 0x002fea0003c00000 */
[----:B------:R-:W-:Y:S05]  /*f6c0*/  BRA `(.L_x_2105) ;  /* 0xffffdce000007947 */ /* 0x000fea000383ffff */
.L_x_2053:
[----:B------:R-:W-:Y:S01]  /*f6d0*/  IMAD.MOV.U32 R207, RZ, RZ, R6 ;  /* 0x000000ffffcf7224 */ /* 0x000fe200078e0006 */
[----:B---3--:R-:W-:Y:S01]  /*f6e0*/  MOV R206, R11 ;  /* 0x0000000b00ce7202 */ /* 0x008fe20000000f00 */
[----:B------:R-:W-:Y:S01]  /*f6f0*/  IMAD.MOV.U32 R3, RZ, RZ, 0x1f ;  /* 0x0000001fff037424 */ /* 0x000fe200078e00ff */
[----:B------:R-:W-:Y:S02]  /*f700*/  MOV R2, 0xf720 ;  /* 0x0000f72000027802 */ /* 0x000fe40000000f00 */
[----:B-12---:R-:W-:Y:S05]  /*f710*/  CALL.REL.NOINC `($__internal_31_$__cuda_sm70_shflsync_idx_p) ;  /* 0x0000015000007944 */ /* 0x006fea0003c00000 */
[----:B------:R-:W-:Y:S01]  /*f720*/  IMAD.MOV.U32 R6, RZ, RZ, R206 ;  /* 0x000000ffff067224 */ /* 0x000fe200078e00ce */
[----:B------:R-:W-:Y:S01]  /*f730*/  MOV R206, R11 ;  /* 0x0000000b00ce7202 */ /* 0x000fe20000000f00 */
[----:B------:R-:W-:Y:S01]  /*f740*/  IMAD.MOV.U32 R207, RZ, RZ, R7 ;  /* 0x000000ffffcf7224 */ /* 0x000fe200078e0007 */
[----:B------:R-:W-:Y:S02]  /*f750*/  MOV R3, 0x1f ;  /* 0x0000001f00037802 */ /* 0x000fe40000000f00 */
[----:B------:R-:W-:-:S02]  /*f760*/  MOV R2, 0xf780 ;  /* 0x0000f78000027802 */ /* 0x000fc40000000f00 */
[----:B------:R-:W-:Y:S05]  /*f770*/  CALL.REL.NOINC `($__internal_31_$__cuda_sm70_shflsync_idx_p) ;  /* 0x000000f000007944 */ /* 0x000fea0003c00000 */
[----:B------:R-:W-:Y:S01]  /*f780*/  MOV R7, R206 ;  /* 0x000000ce00077202 */ /* 0x000fe20000000f00 */
[----:B------:R-:W-:Y:S05]  /*f790*/  BRA `(.L_x_2106) ;  /* 0xffffdc5000007947 */ /* 0x000fea000383ffff */
.L_x_2056:
[----:B------:R-:W-:Y:S01]  /*f7a0*/  IMAD.MOV.U32 R207, RZ, RZ, R4 ;  /* 0x000000ffffcf7224 */ /* 0x000fe200078e0004 */
[----:B------:R-:W-:Y:S01]  /*f7b0*/  MOV R206, R0 ;  /* 0x0000000000ce7202 */ /* 0x000fe20000000f00 */
[----:B------:R-:W-:Y:S01]  /*f7c0*/  IMAD.MOV.U32 R3, RZ, RZ, 0x1f ;  /* 0x0000001fff037424 */ /* 0x000fe200078e00ff */
[----:B------:R-:W-:-:S02]  /*f7d0*/  MOV R2, 0xf7f0 ;  /* 0x0000f7f000027802 */ /* 0x000fc40000000f00 */
[----:B-1-34-:R-:W-:Y:S05]  /*f7e0*/  CALL.REL.NOINC `($__internal_31_$__cuda_sm70_shflsync_idx_p) ;  /* 0x0000008000007944 */ /* 0x01afea0003c00000 */
[----:B------:R-:W-:Y:S01]  /*f7f0*/  MOV R10, R206 ;  /* 0x000000ce000a7202 */ /* 0x000fe20000000f00 */
[----:B------:R-:W-:Y:S05]  /*f800*/  BRA `(.L_x_2055) ;  /* 0xffffdc4000007947 */ /* 0x000fea000383ffff */
        .weak           $__internal_30_$__cuda_sm70_shflsync_bfly_p
        .type           $__internal_30_$__cuda_sm70_shflsync_bfly_p,@function
        .size           $__internal_30_$__cuda_sm70_shflsync_bfly_p,($__internal_31_$__cuda_sm70_shflsync_idx_p - $__internal_30_$__cuda_sm70_shflsync_bfly_p)
$__internal_30_$__cuda_sm70_shflsync_bfly_p:
[----:B------:R-:W-:Y:S02]  /*f810*/  MOV R143, 0xffffffff ;  /* 0xffffffff008f7802 */ /* 0x000fe40000000f00 */
[----:B------:R-:W-:-:S02]  /*f820*/  MOV R3, 0x1f ;  /* 0x0000001f00037802 */ /* 0x000fc40000000f00 */
[----:B------:R-:W-:Y:S04]  /*f830*/  WARPSYNC R143 ;  /* 0x0000008f00007348 */ /* 0x000fe80003800000 */
[----:B------:R1:W2:Y:S02]  /*f840*/  SHFL.BFLY PT, R0, R68, R0, R3 ;  /* 0x0c00000044007389 */ /* 0x0002a400000e0003 */
[----:B-1----:R-:W-:-:S04]  /*f850*/  MOV R3, 0x0 ;  /* 0x0000000000037802 */ /* 0x002fc80000000f00 */
[----:B--2---:R-:W-:Y:S05]  /*f860*/  RET.REL.NODEC R2 `(_ZN7cutlass13device_kernelIN5flash19enable_sm80_to_sm89INS1_16FlashAttnFwdSm80INS1_25CollectiveMainloopFwdSm80ILi8ELi1ELb1EN4cute5tupleIJNS5_1CILi128EEENS7_ILi112EEES8_EEELi128ENS_10bfloat16_tEfNS_4arch4Sm80ELb0ELb0ELb0ELb1ELb1ELb0ELb1ELb1EEENS1_21CollectiveEpilogueFwdINS6_IJS8_S8_S9_EEENS6_IJNS7_ILi1EEESH_SH_EEESB_SD_Li256ELb1ELb1ELb1ELb0EEENS1_36VarlenDynamicPersistentTileSchedulerILi128ELi112ELi256ELi256ELb1ELb1ELb0ELb0ELb1ELb1EEEEEEEEEvNT_6ParamsE) ;  /* 0xffff079002007950 */ /* 0x004fea0003c3ffff */
        .weak           $__internal_31_$__cuda_sm70_shflsync_idx_p
        .type           $__internal_31_$__cuda_sm70_shflsync_idx_p,@function
        .size           $__internal_31_$__cuda_sm70_shflsync_idx_p,($__internal_32_$__cuda_sm70_shflsync_up_p - $__internal_31_$__cuda_sm70_shflsync_idx_p)
$__internal_31_$__cuda_sm70_shflsync_idx_p:
[----:B------:R-:W-:-:S04]  /*f870*/  MOV R210, 0xffffffff ;  /* 0xffffffff00d27802 */ /* 0x000fc80000000f00 */
[----:B------:R-:W-:Y:S04]  /*f880*/  WARPSYNC R210 ;  /* 0x000000d200007348 */ /* 0x000fe80003800000 */
[----:B------:R1:W2:Y:S02]  /*f890*/  SHFL.IDX PT, R206, R207, R206, R3 ;  /* 0x000000cecfce7389 */ /* 0x0002a400000e0003 */
[----:B-1----:R-:W-:-:S04]  /*f8a0*/  MOV R3, 0x0 ;  /* 0x0000000000037802 */ /* 0x002fc80000000f00 */
[----:B--2---:R-:W-:Y:S05]  /*f8b0*/  RET.REL.NODEC R2 `(_ZN7cutlass13device_kernelIN5flash19enable_sm80_to_sm89INS1_16FlashAttnFwdSm80INS1_25CollectiveMainloopFwdSm80ILi8ELi1ELb1EN4cute5tupleIJNS5_1CILi128EEENS7_ILi112EEES8_EEELi128ENS_10bfloat16_tEfNS_4arch4Sm80ELb0ELb0ELb0ELb1ELb1ELb0ELb1ELb1EEENS1_21CollectiveEpilogueFwdINS6_IJS8_S8_S9_EEENS6_IJNS7_ILi1EEESH_SH_EEESB_SD_Li256ELb1ELb1ELb1ELb0EEENS1_36VarlenDynamicPersistentTileSchedulerILi128ELi112ELi256ELi256ELb1ELb1ELb0ELb0ELb1ELb1EEEEEEEEEvNT_6ParamsE) ;  /* 0xffff074002007950 */ /* 0x004fea0003c3ffff */
        .weak           $__internal_32_$__cuda_sm70_shflsync_up_p
        .type           $__internal_32_$__cuda_sm70_shflsync_up_p,@function
        .size           $__internal_32_$__cuda_sm70_shflsync_up_p,($__internal_33_$__cuda_sm70_votesync_ballot - $__internal_32_$__cuda_sm70_shflsync_up_p)
$__internal_32_$__cuda_sm70_shflsync_up_p:
[----:B------:R-:W-:Y:S02]  /*f8c0*/  IMAD.MOV.U32 R4, RZ, RZ, RZ ;  /* 0x000000ffff047224 */ /* 0x000fe400078e00ff */
[----:B------:R-:W-:-:S04]  /*f8d0*/  IMAD.MOV.U32 R11, RZ, RZ, -0x1 ;  /* 0xffffffffff0b7424 */ /* 0x000fc800078e00ff */
[----:B------:R-:W-:Y:S04]  /*f8e0*/  WARPSYNC R11 ;  /* 0x0000000b00007348 */ /* 0x000fe80003800000 */
[----:B------:R1:W2:Y:S02]  /*f8f0*/  SHFL.UP PT, R4, R0, R2, R4 ;  /* 0x0400000200047389 */ /* 0x0002a400000e0004 */
[----:B-1----:R-:W-:Y:S02]  /*f900*/  MOV R2, R3 ;  /* 0x0000000300027202 */ /* 0x002fe40000000f00 */
[----:B------:R-:W-:-:S04]  /*f910*/  MOV R3, 0x0 ;  /* 0x0000000000037802 */ /* 0x000fc80000000f00 */
[----:B--2---:R-:W-:Y:S05]  /*f920*/  RET.REL.NODEC R2 `(_ZN7cutlass13device_kernelIN5flash19enable_sm80_to_sm89INS1_16FlashAttnFwdSm80INS1_25CollectiveMainloopFwdSm80ILi8ELi1ELb1EN4cute5tupleIJNS5_1CILi128EEENS7_ILi112EEES8_EEELi128ENS_10bfloat16_tEfNS_4arch4Sm80ELb0ELb0ELb0ELb1ELb1ELb0ELb1ELb1EEENS1_21CollectiveEpilogueFwdINS6_IJS8_S8_S9_EEENS6_IJNS7_ILi1EEESH_SH_EEESB_SD_Li256ELb1ELb1ELb1ELb0EEENS1_36VarlenDynamicPersistentTileSchedulerILi128ELi112ELi256ELi256ELb1ELb1ELb0ELb0ELb1ELb1EEEEEEEEEvNT_6ParamsE) ;  /* 0xffff06d002007950 */ /* 0x004fea0003c3ffff */
        .weak           $__internal_33_$__cuda_sm70_votesync_ballot
        .type           $__internal_33_$__cuda_sm70_votesync_ballot,@function
        .size           $__internal_33_$__cuda_sm70_votesync_ballot,(.L_x_3614 - $__internal_33_$__cuda_sm70_votesync_ballot)
$__internal_33_$__cuda_sm70_votesync_ballot:
[----:B------:R-:W-:Y:S01]  /*f930*/  ISETP.NE.U32.AND P0, PT, R0, 0x1, PT ;  /* 0x000000010000780c */ /* 0x000fe20003f05070 */
[----:B------:R-:W-:-:S04]  /*f940*/  IMAD.MOV.U32 R3, RZ, RZ, -0x1 ;  /* 0xffffffffff037424 */ /* 0x000fc800078e00ff */
[----:B------:R-:W-:Y:S08]  /*f950*/  WARPSYNC R3 ;  /* 0x0000000300007348 */ /* 0x000ff00003800000 */
[----:B------:R-:W-:-:S04]  /*f960*/  VOTE.ANY R0, PT, !P0 ;  /* 0x0000000000007806 */ /* 0x000fc800040e0100 */
[----:B------:R-:W-:Y:S01]  /*f970*/  LOP3.LUT R0, R0, R3, RZ, 0xc0, !PT ;  /* 0x0000000300007212 */ /* 0x000fe200078ec0ff */
[----:B------:R-:W-:-:S04]  /*f980*/  IMAD.MOV.U32 R3, RZ, RZ, 0x0 ;  /* 0x00000000ff037424 */ /* 0x000fc800078e00ff */
[----:B------:R-:W-:Y:S05]  /*f990*/  RET.REL.NODEC R2 `(_ZN7cutlass13device_kernelIN5flash19enable_sm80_to_sm89INS1_16FlashAttnFwdSm80INS1_25CollectiveMainloopFwdSm80ILi8ELi1ELb1EN4cute5tupleIJNS5_1CILi128EEENS7_ILi112EEES8_EEELi128ENS_10bfloat16_tEfNS_4arch4Sm80ELb0ELb0ELb0ELb1ELb1ELb0ELb1ELb1EEENS1_21CollectiveEpilogueFwdINS6_IJS8_S8_S9_EEENS6_IJNS7_ILi1EEESH_SH_EEESB_SD_Li256ELb1ELb1ELb1ELb0EEENS1_36VarlenDynamicPersistentTileSchedulerILi128ELi112ELi256ELi256ELb1ELb1ELb0ELb0ELb1ELb1EEEEEEEEEvNT_6ParamsE) ;  /* 0xffff066002007950 */ /* 0x000fea0003c3ffff */
.L_x_2107:
        /* <DEDUP_REMOVED lines=14> */
.L_x_3614:


//--------------------- .text._ZN7cutlass13device_kernelIN5flash19enable_sm80_to_sm89INS1_16FlashAttnFwdSm80INS1_25CollectiveMainloopFwdSm80ILi8ELi1ELb1EN4cute5tupleIJNS5_1CILi128EEENS7_ILi112EEES8_EEELi128ENS_10bfloat16_tEfNS_4arch4Sm80ELb0ELb0ELb0ELb1ELb1ELb1ELb1ELb1EEENS1_21CollectiveEpilogueFwdINS6_IJS8_S8_S9_EEENS6_IJNS7_ILi1EEESH_SH_EEESB_SD_Li256ELb1ELb1ELb1ELb0EEENS1_36VarlenDynamicPersistentTileSchedulerILi128ELi112ELi256ELi256ELb1ELb1ELb0ELb0ELb1ELb1EEEEEEEEEvNT_6ParamsE --------------------------
	.section	.text._ZN7cutlass13device_kernelIN5flash19enable_sm80_to_sm89INS1_16FlashAttnFwdSm80INS1_25CollectiveMainloopFwdSm80ILi8ELi1ELb1EN4cute5tupleIJNS5_1CILi128EEENS7_ILi112EEES8_EEELi128ENS_10bfloat16_tEfNS_4arch4Sm80ELb0ELb0ELb0ELb1ELb1ELb1ELb1ELb1EEENS1_21CollectiveEpilogueFwdINS6_IJS8_S8_S9_EEENS6_IJNS7_ILi1EEESH_SH_EEESB_SD_Li256ELb1ELb1ELb1ELb0EEENS1_36VarlenDynamicPersistentTileSchedulerILi128ELi112ELi256ELi256ELb1ELb1ELb0ELb0ELb1ELb1EEEEEEEEEvNT_6ParamsE,"ax",@progbits
	.sectioninfo	@"SHI_REGISTERS=255"
	.align	128
.text._ZN7cutlass13device_kernelIN5flash19enable_sm80_to_sm89INS1_16FlashAttnFwdSm80INS1_25CollectiveMainloopFwdSm80ILi8ELi1ELb1EN4cute5tupleIJNS5_1CILi128EEENS7_ILi112EEES8_EEELi128ENS_10bfloat16_tEfNS_4arch4Sm80ELb0ELb0ELb0ELb1ELb1ELb1ELb1ELb1EEENS1_21CollectiveEpilogueFwdINS6_IJS8_S8_S9_EEENS6_IJNS7_ILi1EEESH_SH_EEESB_SD_Li256ELb1ELb1ELb1ELb0EEENS1_36VarlenDynamicPersistentTileSchedulerILi128ELi112ELi256ELi256ELb1ELb1ELb0ELb0ELb1ELb1EEEEEEEEEvNT_6ParamsE:
        .type           _ZN7cutlass13device_kernelIN5flash19enable_sm80_to_sm89INS1_16FlashAttnFwdSm80INS1_25CollectiveMainloopFwdSm80ILi8ELi1ELb1EN4cute5tupleIJNS5_1CILi128EEENS7_ILi112EEES8_EEELi128ENS_10bfloat16_tEfNS_4arch4Sm80ELb0ELb0ELb0ELb1ELb1ELb1ELb1ELb1EEENS1_21CollectiveEpilogueFwdINS6_IJS8_S8_S9_EEENS6_IJNS7_ILi1EEESH_SH_EEESB_SD_Li256ELb1ELb1ELb1ELb0EEENS1_36VarlenDynamicPersistentTileSchedulerILi128ELi112ELi256ELi256ELb1ELb1ELb0ELb0ELb1ELb1EEEEEEEEEvNT_6ParamsE,@function
        .size           _ZN7cutlass13device_kernelIN5flash19enable_sm80_to_sm89INS1_16FlashAttnFwdSm80INS1_25CollectiveMainloopFwdSm80ILi8ELi1ELb1EN4cute5tupleIJNS5_1CILi128EEENS7_ILi112EEES8_EEELi128ENS_10bfloat16_tEfNS_4arch4Sm80ELb0ELb0ELb0ELb1ELb1ELb1ELb1ELb1EEENS1_21CollectiveEpilogueFwdINS6_IJS8_S8_S9_EEENS6_IJNS7_ILi1EEESH_SH_EEESB_SD_Li256ELb1ELb1ELb1ELb0EEENS1_36VarlenDynamicPersistentTileSchedulerILi128ELi112ELi256ELi256ELb1ELb1ELb0ELb0ELb1ELb1EEEEEEEEEvNT_6ParamsE,(.L_x_3619 - _ZN7cutlass13device_kernelIN5flash19enable_sm80_to_sm89INS1_16FlashAttnFwdSm80INS1_25CollectiveMainloopFwdSm80ILi8ELi1ELb1EN4cute5tupleIJNS5_1CILi128EEENS7_ILi112EEES8_EEELi128ENS_10bfloat16_tEfNS_4arch4Sm80ELb0ELb0ELb0ELb1ELb1ELb1ELb1ELb1EEENS1_21CollectiveEpilogueFwdINS6_IJS8_S8_S9_EEENS6_IJNS7_ILi1EEESH_SH_EEESB_SD_Li256ELb1ELb1ELb1ELb0EEENS1_36VarlenDynamicPersistentTileSchedulerILi128ELi112ELi256ELi256ELb1ELb1ELb0ELb0ELb1ELb1EEEEEEEEEvNT_6ParamsE)
        .other          _ZN7cutlass13device_kernelIN5flash19enable_sm80_to_sm89INS1_16FlashAttnFwdSm80INS1_25CollectiveMainloopFwdSm80ILi8ELi1ELb1EN4cute5tupleIJNS5_1CILi128EEENS7_ILi112EEES8_EEELi128ENS_10bfloat16_tEfNS_4arch4Sm80ELb0ELb0ELb0ELb1ELb1ELb1ELb1ELb1EEENS1_21CollectiveEpilogueFwdINS6_IJS8_S8_S9_EEENS6_IJNS7_ILi1EEESH_SH_EEESB_SD_Li256ELb1ELb1ELb1ELb0EEENS1_36VarlenDynamicPersistentTileSchedulerILi128ELi112ELi256ELi256ELb1ELb1ELb0ELb0ELb1ELb1EEEEEEEEEvNT_6ParamsE,@"STO_CUDA_ENTRY STV_DEFAULT"
_ZN7cutlass13device_kernelIN5flash19enable_sm80_to_sm89INS1_16FlashAttnFwdSm80INS1_25CollectiveMainloopFwdSm80ILi8ELi1ELb1EN4cute5tupleIJNS5_1CILi128EEENS7_ILi112EEES8_EEELi128ENS_10bfloat16_tEfNS_4arch4Sm80ELb0ELb0ELb0ELb1ELb1ELb1ELb1ELb1EEENS1_21CollectiveEpilogueFwdINS6_IJS8_S8_S9_EEENS6_IJNS7_ILi1EEESH_SH_EEESB_SD_Li256ELb1ELb1ELb1ELb0EEENS1_36VarlenDynamicPersistentTileSchedulerILi128ELi112ELi256ELi256ELb1ELb1ELb0ELb0ELb1ELb1EEEEEEEEEvNT_6ParamsE:
        /* <DEDUP_REMOVED lines=54> */
.L_x_2113:
        /* <DEDUP_REMOVED lines=17> */
.L_x_2302:
        /* <DEDUP_REMOVED lines=16> */
.L_x_2303:
[----:B--2---:R-:W-:-:S05]  /*0570*/  IMAD R0, R0, c[0x0][0x538], RZ ;  /* 0x00014e0000007a24 */ /* 0x004fca00078e02ff */
[----:B------:R-:W-:-:S04]  /*0580*/  IADD3 R6, R0, R6, RZ ;  /* 0x0000000600067210 */ /* 0x000fc80007ffe0ff */
[----:B------:R-:W-:-:S13]  /*0590*/  ISETP.GT.AND P0, PT, R6, UR4, PT ;  /* 0x0000000406007c0c */ /* 0x000fda000bf04270 */
[----:B-1----:R-:W-:Y:S05]  /*05a0*/  @!P0 BRA `(.L_x_2113) ;  /* 0xfffffdb000008947 */ /* 0x002fea000383ffff */
.L_x_2109:
[----:B------:R-:W-:-:S05]  /*05b0*/  IADD3 R12, -R0, R6, RZ ;  /* 0x00000006000c7210 */ /* 0x000fca0007ffe1ff */
[----:B------:R-:W-:-:S05]  /*05c0*/  IMAD R0, R4, c[0x0][0x538], R12 ;  /* 0x00014e0004007a24 */ /* 0x000fca00078e020c */
[----:B------:R-:W-:Y:S01]  /*05d0*/  ISETP.GT.AND P0, PT, R0, UR4, PT ;  /* 0x0000000400007c0c */ /* 0x000fe2000bf04270 */
[----:B------:R-:W-:-:S12]  /*05e0*/  BRA.DIV ~URZ, `(.L_x_2114) ;  /* 0x000186627f007947 */ /* 0x000fd8000b800000 */
[----:B------:R-:W-:-:S04]  /*05f0*/  VOTE.ANY R5, PT, !P0 ;  /* 0x0000000000057806 */ /* 0x000fc800040e0100 */
.L_x_2304:
[----:B------:R1:W2:Y:S01]  /*0600*/  POPC R13, R5 ;  /* 0x00000005000d7309 */ /* 0x0002a20000000000 */
[----:B------:R-:W-:Y:S05]  /*0610*/  BRA.DIV ~URZ, `(.L_x_2115) ;  /* 0x000186727f007947 */ /* 0x000fea000b800000 */
[----:B--2---:R2:W3:Y:S01]  /*0620*/  SHFL.IDX PT, R11, R8, R13, 0x1f ;  /* 0x00001f0d080b7589 */ /* 0x0044e200000e0000 */
[----:B------:R-:W-:-:S03]  /*0630*/  MOV R6, RZ ;  /* 0x000000ff00067202 */ /* 0x000fc60000000f00 */
[----:B------:R2:W4:Y:S04]  /*0640*/  SHFL.IDX PT, R10, R7, R13, 0x1f ;  /* 0x00001f0d070a7589 */ /* 0x00052800000e0000 */
.L_x_2305:
[----:B------:R-:W-:Y:S01]  /*0650*/  ISETP.NE.AND P0, PT, R5, RZ, PT ;  /* 0x000000ff0500720c */ /* 0x000fe20003f05270 */
[----:B------:R-:W-:-:S12]  /*0660*/  BSSY B0, `(.L_x_2116) ;  /* 0x0000005000007945 */ /* 0x000fd80003800000 */
[----:B------:R-:W-:Y:S05]  /*0670*/  @!P0 BRA `(.L_x_2117) ;  /* 0x0000003000008947 */ /* 0x000fea0003800000 */
[----:B------:R-:W-:Y:S01]  /*0680*/  IADD3 R221, R13, -0x1, RZ ;  /* 0xffffffff0ddd7810 */ /* 0x000fe20007ffe0ff */
[----:B------:R-:W-:Y:S05]  /*0690*/  BRA.DIV ~URZ, `(.L_x_2118) ;  /* 0x000186d27f007947 */ /* 0x000fea000b800000 */
[----:B------:R1:W2:Y:S02]  /*06a0*/  SHFL.IDX PT, R6, R4, R221, 0x1f ;  /* 0x00001fdd04067589 */ /* 0x0002a400000e0000 */
.L_x_2117:
[----:B------:R-:W-:Y:S05]  /*06b0*/  BSYNC B0 ;  /* 0x0000000000007941 */ /* 0x000fea0003800000 */
.L_x_2116:
        /* <DEDUP_REMOVED lines=69> */
.L_x_2110:
[----:B------:R-:W-:Y:S01]  /*0b10*/  MOV R0, UR4 ;  /* 0x0000000400007c02 */ /* 0x000fe20008000f00 */
[----:B------:R-:W-:Y:S04]  /*0b20*/  STL [R1+0x2c], RZ ;  /* 0x00002cff01007387 */ /* 0x000fe80000100800 */
[----:B------:R-:W-:Y:S04]  /*0b30*/  STL [R1+0x30], RZ ;  /* 0x000030ff01007387 */ /* 0x000fe80000100800 */
[----:B------:R1:W-:Y:S02]  /*0b40*/  STL [R1+0x28], R0 ;  /* 0x0000280001007387 */ /* 0x0003e40000100800 */
[----:B-1----:R-:W-:-:S05]  /*0b50*/  MOV R0, c[0x0][0x53c] ;  /* 0x00014f0000007a02 */ /* 0x002fca0000000f00 */
[----:B------:R1:W-:Y:S02]  /*0b60*/  STL [R1+0x34], R0 ;  /* 0x0000340001007387 */ /* 0x0003e40000100800 */
.L_x_2119:
        /* <DEDUP_REMOVED lines=8> */
.L_x_2108:
        /* <DEDUP_REMOVED lines=233> */
.L_x_2301:
        /* <DEDUP_REMOVED lines=48> */
.L_x_2120:
[----:B------:R-:W-:-:S04]  /*1d80*/  ISETP.NE.U32.AND P0, PT, RZ, c[0x0][0x368], PT ;  /* 0x0000da00ff007a0c */ /* 0x000fc80003f05070 */
[----:B------:R-:W-:-:S13]  /*1d90*/  ISETP.NE.AND.EX P0, PT, RZ, c[0x0][0x36c], PT, P0 ;  /* 0x0000db00ff007a0c */ /* 0x000fda0003f05300 */
[----:B------:R-:W-:Y:S05]  /*1da0*/  @!P0 BRA `(.L_x_2121) ;  /* 0x0000004000008947 */ /* 0x000fea0003800000 */
[----:B-1----:R-:W-:-:S04]  /*1db0*/  IADD3 R4, P0, R19, c[0x0][0x368], RZ ;  /* 0x0000da0013047a10 */ /* 0x002fc80007f1e0ff */
[----:B------:R-:W-:-:S05]  /*1dc0*/  IADD3.X R5, R22, c[0x0][0x36c], RZ, P0, !PT ;  /* 0x0000db0016057a10 */ /* 0x000fca00007fe4ff */
[----:B------:R1:W5:Y:S01]  /*1dd0*/  LDG.E R16, [R4.64] ;  /* 0x0000000804107981 */ /* 0x000362000c1e1900 */
[----:B------:R-:W-:Y:S05]  /*1de0*/  BRA `(.L_x_2122) ;  /* 0x0000005000007947 */ /* 0x000fea0003800000 */
.L_x_2121:
[----:B------:R-:W-:Y:S01]  /*1df0*/  MOV R16, UR6 ;  /* 0x0000000600107c02 */ /* 0x000fe20008000f00 */
[----:B------:R-:W-:Y:S05]  /*1e00*/  @!P5 BRA `(.L_x_2122) ;  /* 0x000000300000d947 */ /* 0x000fea0003800000 */
[----:B------:R2:W3:Y:S04]  /*1e10*/  LDG.E R6, [R4.64] ;  /* 0x0000000804067981 */ /* 0x0004e8000c1e1900 */
[----:B-12---:R-:W3:Y:S02]  /*1e20*/  LDG.E R4, [R4.64+0x4] ;  /* 0x0000040804047981 */ /* 0x006ee4000c1e1900 */
[----:B---3--:R-:W-:Y:S02]  /*1e30*/  IADD3 R16, -R6, R4, RZ ;  /* 0x0000000406107210 */ /* 0x008fe40007ffe1ff */
.L_x_2122:
        /* <DEDUP_REMOVED lines=61> */
.L_x_2124:
[----:B------:R-:W-:Y:S05]  /*2210*/  BSYNC B0 ;  /* 0x0000000000007941 */ /* 0x000fea0003800000 */
.L_x_2123:
        /* <DEDUP_REMOVED lines=60> */
[----:B------:R-:W-:Y:S01]  /*25e0*/  IMAD.WIDE.U32 R4, R31, c[0x0][0x240], R4 ;  /* 0x000090001f047a25 */ /* 0x000fe200078e0004 */
        /* <DEDUP_REMOVED lines=98> */
[C---:B---3--:R-:W-:Y:S01]  /*2c10*/  ISETP.GE.AND P2, PT, R76.reuse, c[0x0][0x27c], PT ;  /* 0x00009f004c007a0c */ /* 0x048fe20003f46270 */
        /* <DEDUP_REMOVED lines=92> */
.L_x_2174:
        /* <DEDUP_REMOVED lines=76> */
.L_x_2130:
[----:B------:R-:W-:Y:S05]  /*36a0*/  BSYNC B0 ;  /* 0x0000000000007941 */ /* 0x000fea0003800000 */
.L_x_2129:
        /* <DEDUP_REMOVED lines=41> */
.L_x_2132:
[----:B------:R-:W-:Y:S05]  /*3940*/  BSYNC B0 ;  /* 0x0000000000007941 */ /* 0x000fea0003800000 */
.L_x_2131:
        /* <DEDUP_REMOVED lines=41> */
.L_x_2134:
[----:B------:R-:W-:Y:S05]  /*3be0*/  BSYNC B0 ;  /* 0x0000000000007941 */ /* 0x000fea0003800000 */
.L_x_2133:
        /* <DEDUP_REMOVED lines=39> */
.L_x_2136:
[----:B------:R-:W-:Y:S05]  /*3e60*/  BSYNC B0 ;  /* 0x0000000000007941 */ /* 0x000fea0003800000 */
.L_x_2135:
        /* <DEDUP_REMOVED lines=72> */
.L_x_2140:
[----:B------:R-:W-:Y:S05]  /*42f0*/  BSYNC B0 ;  /* 0x0000000000007941 */ /* 0x000fea0003800000 */
.L_x_2139:
        /* <DEDUP_REMOVED lines=57> */
.L_x_2138:
[----:B------:R-:W-:Y:S05]  /*4690*/  BSYNC B1 ;  /* 0x0000000000017941 */ /* 0x000fea0003800000 */
.L_x_2137:
        /* <DEDUP_REMOVED lines=61> */
.L_x_2144:
[----:B------:R-:W-:Y:S05]  /*4a70*/  BSYNC B0 ;  /* 0x0000000000007941 */ /* 0x000fea0003800000 */
.L_x_2143:
        /* <DEDUP_REMOVED lines=57> */
.L_x_2142:
[----:B------:R-:W-:Y:S05]  /*4e10*/  BSYNC B1 ;  /* 0x0000000000017941 */ /* 0x000fea0003800000 */
.L_x_2141:
        /* <DEDUP_REMOVED lines=60> */
.L_x_2148:
[----:B------:R-:W-:Y:S05]  /*51e0*/  BSYNC B0 ;  /* 0x0000000000007941 */ /* 0x000fea0003800000 */
.L_x_2147:
        /* <DEDUP_REMOVED lines=57> */
.L_x_2146:
[----:B------:R-:W-:Y:S05]  /*5580*/  BSYNC B1 ;  /* 0x0000000000017941 */ /* 0x000fea0003800000 */
.L_x_2145:
        /* <DEDUP_REMOVED lines=59> */
.L_x_2151:
[----:B------:R-:W-:Y:S05]  /*5940*/  BSYNC B0 ;  /* 0x0000000000007941 */ /* 0x000fea0003800000 */
.L_x_2150:
        /* <DEDUP_REMOVED lines=58> */
.L_x_2128:
        /* <DEDUP_REMOVED lines=242> */
.L_x_2153:
[----:B-1----:R-:W-:Y:S05]  /*6c10*/  BSYNC B0 ;  /* 0x0000000000007941 */ /* 0x002fea0003800000 */
.L_x_2152:
        /* <DEDUP_REMOVED lines=129> */
.L_x_2155:
[----:B------:R-:W-:Y:S05]  /*7430*/  BSYNC B0 ;  /* 0x0000000000007941 */ /* 0x000fea0003800000 */
.L_x_2154:
        /* <DEDUP_REMOVED lines=129> */
.L_x_2157:
[----:B------:R-:W-:Y:S05]  /*7c50*/  BSYNC B0 ;  /* 0x0000000000007941 */ /* 0x000fea0003800000 */
.L_x_2156:
        /* <DEDUP_REMOVED lines=131> */
.L_x_2127:
        /* <DEDUP_REMOVED lines=19> */
.L_x_2159:
[----:B-12---:R-:W-:Y:S05]  /*85c0*/  BSYNC B0 ;  /* 0x0000000000007941 */ /* 0x006fea0003800000 */
.L_x_2158:
        /* <DEDUP_REMOVED lines=15> */
.L_x_2161:
[----:B------:R-:W-:Y:S05]  /*86c0*/  BSYNC B0 ;  /* 0x0000000000007941 */ /* 0x000fea0003800000 */
.L_x_2160:
        /* <DEDUP_REMOVED lines=15> */
.L_x_2163:
[----:B------:R-:W-:Y:S05]  /*87c0*/  BSYNC B0 ;  /* 0x0000000000007941 */ /* 0x000fea0003800000 */
.L_x_2162:
        /* <DEDUP_REMOVED lines=14> */
.L_x_2149:
[----:B------:R-:W-:Y:S05]  /*88b0*/  BSYNC B2 ;  /* 0x0000000000027941 */ /* 0x000fea0003800000 */
.L_x_2126:
        /* <DEDUP_REMOVED lines=88> */
.L_x_2165:
[----:B-12-4-:R-:W-:Y:S05]  /*8e40*/  BSYNC B0 ;  /* 0x0000000000007941 */ /* 0x016fea0003800000 */
.L_x_2164:
        /* <DEDUP_REMOVED lines=14> */
.L_x_2167:
[----:B------:R-:W-:Y:S05]  /*8f30*/  BSYNC B0 ;  /* 0x0000000000007941 */ /* 0x000fea0003800000 */
.L_x_2166:
        /* <DEDUP_REMOVED lines=14> */
.L_x_2169:
[----:B------:R-:W-:Y:S05]  /*9020*/  BSYNC B0 ;  /* 0x0000000000007941 */ /* 0x000fea0003800000 */
.L_x_2168:
        /* <DEDUP_REMOVED lines=14> */
.L_x_2171:
[----:B------:R-:W-:Y:S05]  /*9110*/  BSYNC B0 ;  /* 0x0000000000007941 */ /* 0x000fea0003800000 */
.L_x_2170:
[----:B------:R-:W-:Y:S01]  /*9120*/  ISETP.GT.AND P0, PT, R39, R115, PT ;  /* 0x000000732700720c */ /* 0x000fe20003f04270 */
[----:B------:R-:W-:Y:S03]  /*9130*/  BSSY B0, `(.L_x_2172) ;  /* 0x0000030000007945 */ /* 0x000fe60003800000 */
[----:B-12---:R-:W-:Y:S09]  /*9140*/  P2R R15, PR, RZ, 0x1 ;  /* 0x00000001ff0f7803 */ /* 0x006ff20000000000 */
[----:B------:R-:W-:-:S05]  /*9150*/  @!P0 BRA `(.L_x_2173) ;  /* 0x000002d000008947 */ /* 0x000fca0003800000 */
[----:B----4-:R-:W-:Y:S01]  /*9160*/  IADD3 R3, R39, -0x1, RZ ;  /* 0xffffffff27037810 */ /* 0x010fe20007ffe0ff */
[----:B------:R-:W-:Y:S01]  /*9170*/  IMAD.MOV.U32 R4, RZ, RZ, R120 ;  /* 0x000000ffff047224 */ /* 0x000fe200078e0078 */
[C---:B------:R-:W-:Y:S01]  /*9180*/  ISETP.GE.AND P3, PT, R219.reuse, 0x21, PT ;  /* 0x00000021db00780c */ /* 0x040fe20003f66270 */
[----:B------:R-:W-:Y:S01]  /*9190*/  IMAD.MOV.U32 R5, RZ, RZ, R119 ;  /* 0x000000ffff057224 */ /* 0x000fe200078e0077 */
        /* <DEDUP_REMOVED lines=41> */
.L_x_2173:
[----:B------:R-:W-:Y:S05]  /*9430*/  BSYNC B0 ;  /* 0x0000000000007941 */ /* 0x000fea0003800000 */
.L_x_2172:
[----:B------:R-:W0:Y:S01]  /*9440*/  LDGDEPBAR ;  /* 0x00000000000079af */ /* 0x000e220000000000 */
[----:B------:R-:W-:Y:S02]  /*9450*/  ISETP.NE.AND P0, PT, R15, RZ, PT ;  /* 0x000000ff0f00720c */ /* 0x000fe40003f05270 */
[----:B------:R-:W-:Y:S11]  /*9460*/  IADD3 R39, R39, -0x1, RZ ;  /* 0xffffffff27277810 */ /* 0x000ff60007ffe0ff */
[----:B------:R-:W-:-:S05]  /*9470*/  @P0 BRA `(.L_x_2174) ;  /* 0xffff9d6000000947 */ /* 0x000fca000383ffff */
[----:B------:R-:W-:Y:S01]  /*9480*/  WARPSYNC 0xffffffff ;  /* 0xffffffff00007948 */ /* 0x000fe20003800000 */
[----:B------:R-:W-:Y:S06]  /*9490*/  BAR.SYNC.DEFER_BLOCKING 0x0 ;  /* 0x0000000000007b1d */ /* 0x000fec0000010000 */
.L_x_2125:
        /* <DEDUP_REMOVED lines=32> */
.L_x_2176:
[----:B------:R-:W-:Y:S05]  /*96a0*/  BSYNC B0 ;  /* 0x0000000000007941 */ /* 0x000fea0003800000 */
.L_x_2175:
        /* <DEDUP_REMOVED lines=157> */
[----:B------:R-:W-:Y:S04]  /*a080*/  STL.64 [R1+0x10], R22 ;  /* 0x0000101601007387 */ /* 0x000fe80000100a00 */
[----:B------:R1:W-:Y:S01]  /*a090*/  STL [R1+0xc], R20 ;  /* 0x00000c1401007387 */ /* 0x0003e20000100800 */
        /* <DEDUP_REMOVED lines=54> */
[----:B------:R-:W1:Y:S04]  /*a400*/  SHFL.IDX PT, R3, R3, 0x3, 0x181f ;  /* 0x00781f0003037f89 */ /* 0x000e6800000e0000 */
[----:B------:R2:W3:Y:S06]  /*a410*/  SHFL.IDX PT, R6, R20, 0x3, 0x181f ;  /* 0x00781f0014067f89 */ /* 0x0004ec00000e0000 */
[----:B------:R-:W-:Y:S05]  /*a420*/  @!P0 BRA `(.L_x_2179) ;  /* 0x0000006000008947 */ /* 0x000fea0003800000 */
[-C--:B-12---:R-:W-:Y:S02]  /*a430*/  LEA R4, P1, R76, R3.reuse, 0x1 ;  /* 0x000000034c047211 */ /* 0x086fe400078208ff */
[----:B------:R-:W-:-:S02]  /*a440*/  LEA R2, P0, R212, R3, 0x1 ;  /* 0x00000003d4027211 */ /* 0x000fc400078008ff */
[-C--:B---3--:R-:W-:Y:S02]  /*a450*/  LEA.HI.X R5, R76, R6.reuse, R77, 0x1, P1 ;  /* 0x000000064c057211 */ /* 0x088fe400008f0c4d */
[----:B------:R-:W-:-:S03]  /*a460*/  LEA.HI.X R3, R212, R6, R231, 0x1, P0 ;  /* 0x00000006d4037211 */ /* 0x000fc600000f0ce7 */
[----:B------:R1:W-:Y:S04]  /*a470*/  LDGSTS.E.BYPASS.LTC128B.128 [R214+0xb100], [R4.64], !P6 ;  /* 0x0b10000004d67fae */ /* 0x0003e8000f101d48 */
[----:B------:R1:W-:Y:S02]  /*a480*/  LDGSTS.E.BYPASS.LTC128B.128 [R214+0xe900], [R2.64], !P5 ;  /* 0x0e90000002d67fae */ /* 0x0003e4000e901d48 */
.L_x_2179:
[----:B------:R-:W-:Y:S05]  /*a490*/  BSYNC B0 ;  /* 0x0000000000007941 */ /* 0x000fea0003800000 */
.L_x_2178:
[----:B------:R-:W-:Y:S01]  /*a4a0*/  ISETP.LT.AND P0, PT, RZ, c[0x0][0x27c], PT ;  /* 0x00009f00ff007a0c */ /* 0x000fe20003f01270 */
[----:B------:R-:W0:-:S12]  /*a4b0*/  LDGDEPBAR ;  /* 0x00000000000079af */ /* 0x000e180000000000 */
[----:B------:R-:W-:Y:S05]  /*a4c0*/  @P0 BRA `(.L_x_2180) ;  /* 0x0000002000000947 */ /* 0x000fea0003800000 */
[----:B------:R-:W-:-:S04]  /*a4d0*/  DEPBAR.LE SB0, 0x1 ;  /* 0x000080400000791a */ /* 0x000fc80000000000 */
[----:B------:R-:W-:Y:S05]  /*a4e0*/  BRA `(.L_x_2181) ;  /* 0x0000360000007947 */ /* 0x000fea0003800000 */
.L_x_2180:
        /* <DEDUP_REMOVED lines=43> */
.L_x_2184:
[----:B-12-4-:R-:W-:Y:S05]  /*a7a0*/  BSYNC B0 ;  /* 0x0000000000007941 */ /* 0x016fea0003800000 */
.L_x_2183:
        /* <DEDUP_REMOVED lines=72> */
.L_x_2188:
[----:B------:R-:W-:Y:S05]  /*ac30*/  BSYNC B0 ;  /* 0x0000000000007941 */ /* 0x000fea0003800000 */
.L_x_2187:
        /* <DEDUP_REMOVED lines=40> */
.L_x_2186:
[----:B------:R-:W-:Y:S05]  /*aec0*/  BSYNC B1 ;  /* 0x0000000000017941 */ /* 0x000fea0003800000 */
.L_x_2185:
        /* <DEDUP_REMOVED lines=45> */
.L_x_2192:
[----:B------:R-:W-:Y:S05]  /*b1a0*/  BSYNC B0 ;  /* 0x0000000000007941 */ /* 0x000fea0003800000 */
.L_x_2191:
        /* <DEDUP_REMOVED lines=40> */
.L_x_2190:
[----:B------:R-:W-:Y:S05]  /*b430*/  BSYNC B1 ;  /* 0x0000000000017941 */ /* 0x000fea0003800000 */
.L_x_2189:
        /* <DEDUP_REMOVED lines=45> */
.L_x_2196:
[----:B------:R-:W-:Y:S05]  /*b710*/  BSYNC B0 ;  /* 0x0000000000007941 */ /* 0x000fea0003800000 */
.L_x_2195:
        /* <DEDUP_REMOVED lines=40> */
.L_x_2194:
[----:B------:R-:W-:Y:S05]  /*b9a0*/  BSYNC B1 ;  /* 0x0000000000017941 */ /* 0x000fea0003800000 */
.L_x_2193:
        /* <DEDUP_REMOVED lines=44> */
.L_x_2199:
[----:B------:R-:W-:Y:S05]  /*bc70*/  BSYNC B0 ;  /* 0x0000000000007941 */ /* 0x000fea0003800000 */
.L_x_2198:
        /* <DEDUP_REMOVED lines=41> */
.L_x_2182:
        /* <DEDUP_REMOVED lines=21> */
.L_x_2201:
[----:B-123--:R-:W-:Y:S05]  /*c060*/  BSYNC B0 ;  /* 0x0000000000007941 */ /* 0x00efea0003800000 */
.L_x_2200:
        /* <DEDUP_REMOVED lines=124> */
.L_x_2203:
[----:B------:R-:W-:Y:S05]  /*c830*/  BSYNC B0 ;  /* 0x0000000000007941 */ /* 0x000fea0003800000 */
.L_x_2202:
        /* <DEDUP_REMOVED lines=99> */
.L_x_2205:
[----:B------:R-:W-:Y:S05]  /*ce70*/  BSYNC B0 ;  /* 0x0000000000007941 */ /* 0x000fea0003800000 */
.L_x_2204:
        /* <DEDUP_REMOVED lines=99> */
.L_x_2207:
[----:B------:R-:W-:Y:S05]  /*d4b0*/  BSYNC B0 ;  /* 0x0000000000007941 */ /* 0x000fea0003800000 */
.L_x_2206:
        /* <DEDUP_REMOVED lines=98> */
.L_x_2197:
[----:B------:R-:W-:Y:S05]  /*dae0*/  BSYNC B2 ;  /* 0x0000000000027941 */ /* 0x000fea0003800000 */
.L_x_2181:
        /* <DEDUP_REMOVED lines=38> */
[----:B---3--:R-:W2:Y:S01]  /*dd50*/  SHFL.IDX PT, R6, R5, RZ, 0x181f ;  /* 0x00181fff05067589 */ /* 0x008ea200000e0000 */
[C---:B------:R-:W-:Y:S02]  /*dd60*/  IADD3 R2, R200.reuse, 0x20, RZ ;  /* 0x00000020c8027810 */ /* 0x040fe40007ffe0ff */
[----:B------:R-:W-:Y:S01]  /*dd70*/  @P1 IADD3 R2, R200, -0x20, RZ ;  /* 0xffffffe0c8021810 */ /* 0x000fe20007ffe0ff */
[----:B------:R-:W3:Y:S01]  /*dd80*/  SHFL.IDX PT, R11, R3, RZ, 0x181f ;  /* 0x00181fff030b7589 */ /* 0x000ee200000e0000 */
[----:B------:R-:W-:-:S03]  /*dd90*/  ISETP.LT.OR P1, PT, R4, 0x1, P3 ;  /* 0x000000010400780c */ /* 0x000fc60001f21670 */
[----:B------:R-:W4:Y:S04]  /*dda0*/  SHFL.IDX PT, R15, R5, 0x1, 0x181f ;  /* 0x00381f00050f7f89 */ /* 0x000f2800000e0000 */
[----:B------:R-:W1:Y:S04]  /*ddb0*/  SHFL.IDX PT, R17, R3, 0x1, 0x181f ;  /* 0x00381f0003117f89 */ /* 0x000e6800000e0000 */
[----:B------:R-:W-:Y:S04]  /*ddc0*/  LDSM.16.M88.4 R40, [R2] ;  /* 0x000000000228783b */ /* 0x000fe80000000200 */
[----:B------:R-:W-:Y:S01]  /*ddd0*/  LDSM.16.M88.4 R60, [R2+0x800] ;  /* 0x00080000023c783b */ /* 0x000fe20000000200 */
[----:B--2---:R-:W-:-:S03]  /*dde0*/  IADD3 R8, P0, R6, R215, RZ ;  /* 0x000000d706087210 */ /* 0x004fc60007f1e0ff */
[----:B------:R-:W-:Y:S04]  /*ddf0*/  LDSM.16.M88.4 R44, [R2+0x1000] ;  /* 0x00100000022c783b */ /* 0x000fe80000000200 */
[----:B------:R-:W-:Y:S01]  /*de00*/  LDSM.16.M88.4 R92, [R2+0x1800] ;  /* 0x00180000025c783b */ /* 0x000fe20000000200 */
[C---:B---3--:R-:W-:Y:S01]  /*de10*/  IMAD.X R9, R11.reuse, 0x1, R216, P0 ;  /* 0x000000010b097824 */ /* 0x048fe200000e06d8 */
[----:B------:R-:W-:Y:S02]  /*de20*/  IADD3 R10, P0, R6, R218, RZ ;  /* 0x000000da060a7210 */ /* 0x000fe40007f1e0ff */
[----:B------:R-:W-:Y:S03]  /*de30*/  LDSM.16.M88.4 R100, [R2+0x2000] ;  /* 0x002000000264783b */ /* 0x000fe60000000200 */
[----:B------:R-:W-:Y:S01]  /*de40*/  IMAD.X R11, R11, 0x1, R217, P0 ;  /* 0x000000010b0b7824 */ /* 0x000fe200000e06d9 */
[----:B------:R-:W-:Y:S04]  /*de50*/  LDSM.16.M88.4 R108, [R2+0x2800] ;  /* 0x00280000026c783b */ /* 0x000fe80000000200 */
[----:B------:R-:W-:Y:S04]  /*de60*/  LDSM.16.M88.4 R124, [R2+0x3000] ;  /* 0x00300000027c783b */ /* 0x000fe80000000200 */
[----:B------:R-:W2:Y:S04]  /*de70*/  SHFL.IDX PT, R2, R5, 0x2, 0x181f ;  /* 0x00581f0005027f89 */ /* 0x000ea800000e0000 */
[----:B------:R-:W3:Y:S04]  /*de80*/  SHFL.IDX PT, R6, R3, 0x2, 0x181f ;  /* 0x00581f0003067f89 */ /* 0x000ee800000e0000 */
        /* <DEDUP_REMOVED lines=23> */
[----:B---3--:R-:W-:-:S12]  /*e000*/  IMAD.X R11, R6, 0x1, R216, P0 ;  /* 0x00000001060b7824 */ /* 0x008fd800000e06d8 */
[----:B------:R2:W-:Y:S01]  /*e010*/  LDGSTS.E.BYPASS.LTC128B.128 [R213+0x2100], [R10.64], !P4 ;  /* 0x021000000ad57fae */ /* 0x0005e2000e101d48 */
[----:B-1----:R-:W-:-:S05]  /*e020*/  IADD3 R8, P0, R2, R218, RZ ;  /* 0x000000da02087210 */ /* 0x002fca0007f1e0ff */
[----:B------:R-:W-:Y:S01]  /*e030*/  IMAD.X R9, R6, 0x1, R217, P0 ;  /* 0x0000000106097824 */ /* 0x000fe200000e06d9 */
[----:B------:R-:W-:-:S04]  /*e040*/  ISETP.GT.AND P0, PT, R18, 0x7f, PT ;  /* 0x0000007f1200780c */ /* 0x000fc80003f04270 */
[----:B------:R2:W-:Y:S09]  /*e050*/  LDGSTS.E.BYPASS.LTC128B.128 [R213+0x5900], [R8.64], !P1 ;  /* 0x0590000008d57fae */ /* 0x0005f2000c901d48 */
[----:B------:R-:W-:Y:S05]  /*e060*/  @P0 BRA `(.L_x_2209) ;  /* 0x000000e000000947 */ /* 0x000fea0003800000 */
[----:B------:R-:W-:Y:S05]  /*e070*/  BRA.DIV ~URZ, `(.L_x_2210) ;  /* 0x0000ad527f007947 */ /* 0x000fea000b800000 */
[----:B------:R1:W3:Y:S04]  /*e080*/  SHFL.IDX PT, R6, R3, 0x3, 0x181f ;  /* 0x00781f0003067f89 */ /* 0x0002e800000e0000 */
[----:B------:R1:W4:Y:S02]  /*e090*/  SHFL.IDX PT, R2, R5, 0x3, 0x181f ;  /* 0x00781f0005027f89 */ /* 0x00032400000e0000 */
.L_x_2306:
[C---:B------:R-:W-:Y:S02]  /*e0a0*/  ISETP.LT.OR P3, PT, R4.reuse, 0x61, P3 ;  /* 0x000000610400780c */ /* 0x040fe40001f61670 */
[----:B------:R-:W-:-:S02]  /*e0b0*/  ISETP.LT.OR P2, PT, R4, 0x61, P2 ;  /* 0x000000610400780c */ /* 0x000fc40001741670 */
[C---:B----4-:R-:W-:Y:S02]  /*e0c0*/  IADD3 R4, P1, R2.reuse, R215, RZ ;  /* 0x000000d702047210 */ /* 0x050fe40007f3e0ff */
[----:B------:R-:W-:-:S03]  /*e0d0*/  IADD3 R2, P0, R2, R218, RZ ;  /* 0x000000da02027210 */ /* 0x000fc60007f1e0ff */
[C---:B-1-3--:R-:W-:Y:S02]  /*e0e0*/  IMAD.X R5, R6.reuse, 0x1, R216, P1 ;  /* 0x0000000106057824 */ /* 0x04afe400008e06d8 */
[----:B------:R-:W-:-:S03]  /*e0f0*/  IMAD.X R3, R6, 0x1, R217, P0 ;  /* 0x0000000106037824 */ /* 0x000fc600000e06d9 */
[----:B------:R-:W-:Y:S01]  /*e100*/  @!PT LDS RZ, [RZ] ;  /* 0x00000000fffff984 */ /* 0x000fe20000000800 */
[----:B------:R-:W-:Y:S01]  /*e110*/  @!PT LDS RZ, [RZ] ;  /* 0x00000000fffff984 */ /* 0x000fe20000000800 */
[----:B------:R-:W-:Y:S01]  /*e120*/  @!PT LDS RZ, [RZ] ;  /* 0x00000000fffff984 */ /* 0x000fe20000000800 */
[----:B------:R1:W-:Y:S04]  /*e130*/  LDGSTS.E.BYPASS.LTC128B.128 [R214+0x3100], [R4.64], !P3 ;  /* 0x0310000004d67fae */ /* 0x0003e8000d901d48 */
[----:B------:R1:W-:Y:S02]  /*e140*/  LDGSTS.E.BYPASS.LTC128B.128 [R214+0x6900], [R2.64], !P2 ;  /* 0x0690000002d67fae */ /* 0x0003e4000d101d48 */
.L_x_2209:
[----:B------:R-:W-:Y:S05]  /*e150*/  BSYNC B0 ;  /* 0x0000000000007941 */ /* 0x000fea0003800000 */
.L_x_2208:
[C---:B--2---:R-:W-:Y:S01]  /*e160*/  HMMA.16816.F32.BF16 R16, R140.reuse, R36, RZ ;  /* 0x000000248c10723c */ /* 0x044fe200000418ff */
[----:B------:R-:W-:Y:S01]  /*e170*/  R2P PR, R82, 0x6 ;  /* 0x0000000652007804 */ /* 0x000fe20000000000 */
[----:B-1----:R-:W-:Y:S01]  /*e180*/  IMAD.MOV.U32 R2, RZ, RZ, 0x40 ;  /* 0x00000040ff027424 */ /* 0x002fe200078e00ff */
[----:B------:R-:W-:Y:S01]  /*e190*/  IADD3 R205, R200, 0x20, RZ ;  /* 0x00000020c8cd7810 */ /* 0x000fe20007ffe0ff */
[----:B------:R-:W0:Y:S01]  /*e1a0*/  LDGDEPBAR ;  /* 0x00000000000079af */ /* 0x000e220000000000 */
[----:B------:R-:W-:Y:S01]  /*e1b0*/  ISETP.GT.AND P0, PT, R129, R252, PT ;  /* 0x000000fc8100720c */ /* 0x000fe20003f04270 */
[----:B------:R-:W-:Y:S01]  /*e1c0*/  BSSY B1, `(.L_x_2211) ;  /* 0x0000104000017945 */ /* 0x000fe20003800000 */
[----:B------:R-:W-:Y:S01]  /*e1d0*/  SEL R2, R2, 0xffffffc0, !P2 ;  /* 0xffffffc002027807 */ /* 0x000fe20005000000 */
[----:B------:R-:W-:Y:S04]  /*e1e0*/  HMMA.16816.F32.BF16 R32, R140, R28, RZ ;  /* 0x0000001c8c20723c */ /* 0x000fe800000418ff */
[----:B------:R-:W-:-:S02]  /*e1f0*/  IMAD.IADD R3, R200, 0x1, R2 ;  /* 0x00000001c8037824 */ /* 0x000fc400078e0202 */
[----:B------:R-:W-:Y:S02]  /*e200*/  @P1 IADD3 R205, R200, -0x20, RZ ;  /* 0xffffffe0c8cd1810 */ /* 0x000fe40007ffe0ff */
[----:B------:R-:W-:Y:S02]  /*e210*/  HMMA.16816.F32.BF16 R8, R140, R38, RZ ;  /* 0x000000268c08723c */ /* 0x000fe400000418ff */
[----:B------:R-:W-:-:S06]  /*e220*/  IADD3 R83, R2, 0x3800, R205 ;  /* 0x0000380002537810 */ /* 0x000fcc0007ffe0cd */
[C---:B------:R-:W-:Y:S08]  /*e230*/  HMMA.16816.F32.BF16 R28, R140.reuse, R30, RZ ;  /* 0x0000001e8c1c723c */ /* 0x040ff000000418ff */
[C---:B------:R-:W-:Y:S08]  /*e240*/  HMMA.16816.F32.BF16 R24, R140.reuse, R20, RZ ;  /* 0x000000148c18723c */ /* 0x040ff000000418ff */
[----:B------:R-:W-:Y:S08]  /*e250*/  HMMA.16816.F32.BF16 R20, R140, R22, RZ ;  /* 0x000000168c14723c */ /* 0x000ff000000418ff */
[C---:B------:R-:W-:Y:S01]  /*e260*/  HMMA.16816.F32.BF16 R56, R144.reuse, R44, R16 ;  /* 0x0000002c9038723c */ /* 0x040fe20000041810 */
[----:B------:R-:W1:Y:S07]  /*e270*/  LDSM.16.M88.4 R16, [R3+0x1000] ;  /* 0x001000000310783b */ /* 0x000e6e0000000200 */
[C---:B------:R-:W-:Y:S08]  /*e280*/  HMMA.16816.F32.BF16 R8, R144.reuse, R46, R8 ;  /* 0x0000002e9008723c */ /* 0x040ff00000041808 */
[C---:B------:R-:W-:Y:S08]  /*e290*/  HMMA.16816.F32.BF16 R84, R144.reuse, R40, R32 ;  /* 0x000000289054723c */ /* 0x040ff00000041820 */
[----:B------:R-:W-:Y:S08]  /*e2a0*/  HMMA.16816.F32.BF16 R68, R144, R42, R28 ;  /* 0x0000002a9044723c */ /* 0x000ff0000004181c */
[C---:B------:R-:W-:Y:S08]  /*e2b0*/  HMMA.16816.F32.BF16 R44, R140.reuse, R72, RZ ;  /* 0x000000488c2c723c */ /* 0x040ff000000418ff */
[----:B------:R-:W-:Y:S01]  /*e2c0*/  HMMA.16816.F32.BF16 R40, R140, R74, RZ ;  /* 0x0000004a8c28723c */ /* 0x000fe200000418ff */
[----:B------:R-:W-:Y:S07]  /*e2d0*/  LDSM.16.M88.4 R72, [R3+0x1800] ;  /* 0x001800000348783b */ /* 0x000fee0000000200 */
[C---:B------:R-:W-:Y:S01]  /*e2e0*/  HMMA.16816.F32.BF16 R64, R144.reuse, R60, R24 ;  /* 0x0000003c9040723c */ /* 0x040fe20000041818 */
[----:B------:R-:W2:Y:S07]  /*e2f0*/  LDSM.16.M88.4 R24, [R3] ;  /* 0x000000000318783b */ /* 0x000eae0000000200 */
[----:B------:R-:W-:Y:S01]  /*e300*/  HMMA.16816.F32.BF16 R60, R144, R62, R20 ;  /* 0x0000003e903c723c */ /* 0x000fe20000041814 */
[----:B------:R-:W3:Y:S07]  /*e310*/  LDSM.16.M88.4 R20, [R3+0x800] ;  /* 0x000800000314783b */ /* 0x000eee0000000200 */
[C---:B------:R-:W-:Y:S08]  /*e320*/  HMMA.16816.F32.BF16 R52, R140.reuse, R48, RZ ;  /* 0x000000308c34723c */ /* 0x040ff000000418ff */
[C---:B------:R-:W-:Y:S08]  /*e330*/  HMMA.16816.F32.BF16 R36, R140.reuse, R88, RZ ;  /* 0x000000588c24723c */ /* 0x040ff000000418ff */
[C---:B------:R-:W-:Y:S08]  /*e340*/  HMMA.16816.F32.BF16 R48, R140.reuse, R50, RZ ;  /* 0x000000328c30723c */ /* 0x040ff000000418ff */
[----:B------:R-:W-:Y:S08]  /*e350*/  HMMA.16816.F32.BF16 R32, R140, R90, RZ ;  /* 0x0000005a8c20723c */ /* 0x000ff000000418ff */
[C---:B------:R-:W-:Y:S01]  /*e360*/  HMMA.16816.F32.BF16 R116, R144.reuse, R100, R44 ;  /* 0x000000649074723c */ /* 0x040fe2000004182c */
[----:B------:R-:W4:Y:S07]  /*e370*/  LDSM.16.M88.4 R44, [R3+0x2000] ;  /* 0x00200000032c783b */ /* 0x000f2e0000000200 */
[----:B------:R-:W-:Y:S08]  /*e380*/  HMMA.16816.F32.BF16 R100, R144, R102, R40 ;  /* 0x000000669064723c */ /* 0x000ff00000041828 */
[----:B-1----:R-:W-:Y:S08]  /*e390*/  HMMA.16816.F32.BF16 R40, R176, R18, R8 ;  /* 0x00000012b028723c */ /* 0x002ff00000041808 */
[C---:B------:R-:W-:Y:S08]  /*e3a0*/  HMMA.16816.F32.BF16 R8, R140.reuse, R122, RZ ;  /* 0x0000007a8c08723c */ /* 0x040ff000000418ff */
[----:B------:R-:W-:Y:S08]  /*e3b0*/  HMMA.16816.F32.BF16 R28, R140, R120, RZ ;  /* 0x000000788c1c723c */ /* 0x000ff000000418ff */
[C---:B------:R-:W-:Y:S08]  /*e3c0*/  HMMA.16816.F32.BF16 R52, R144.reuse, R92, R52 ;  /* 0x0000005c9034723c */ /* 0x040ff00000041834 */
[C---:B------:R-:W-:Y:S01]  /*e3d0*/  HMMA.16816.F32.BF16 R112, R144.reuse, R108, R36 ;  /* 0x0000006c9070723c */ /* 0x040fe20000041824 */
[----:B------:R-:W1:Y:S07]  /*e3e0*/  LDSM.16.M88.4 R36, [R3+0x2800] ;  /* 0x002800000324783b */ /* 0x000e6e0000000200 */
[C---:B------:R-:W-:Y:S08]  /*e3f0*/  HMMA.16816.F32.BF16 R48, R144.reuse, R94, R48 ;  /* 0x0000005e9030723c */ /* 0x040ff00000041830 */
[----:B------:R-:W-:Y:S01]  /*e400*/  HMMA.16816.F32.BF16 R108, R144, R110, R32 ;  /* 0x0000006e906c723c */ /* 0x000fe20000041820 */
[----:B------:R-:W1:Y:S07]  /*e410*/  LDSM.16.M88.4 R32, [R3+0x3000] ;  /* 0x003000000320783b */ /* 0x000e6e0000000200 */
[C---:B--2---:R-:W-:Y:S08]  /*e420*/  HMMA.16816.F32.BF16 R92, R176.reuse, R26, R68 ;  /* 0x0000001ab05c723c */ /* 0x044ff00000041844 */
[C---:B---3--:R-:W-:Y:S08]  /*e430*/  HMMA.16816.F32.BF16 R88, R176.reuse, R20, R64 ;  /* 0x00000014b058723c */ /* 0x048ff00000041840 */
[C---:B------:R-:W-:Y:S08]  /*e440*/  HMMA.16816.F32.BF16 R68, R176.reuse, R22, R60 ;  /* 0x00000016b044723c */ /* 0x040ff0000004183c */
[----:B------:R-:W-:Y:S01]  /*e450*/  HMMA.16816.F32.BF16 R56, R176, R16, R56 ;  /* 0x00000010b038723c */ /* 0x000fe20000041838 */
[----:B------:R-:W2:Y:S07]  /*e460*/  LDSM.16.M88.4 R16, [R83+-0x2800] ;  /* 0xffd800005310783b */ /* 0x000eae0000000200 */
[C---:B------:R-:W-:Y:S01]  /*e470*/  HMMA.16816.F32.BF16 R20, R144.reuse, R126, R8 ;  /* 0x0000007e9014723c */ /* 0x040fe20000041808 */
[----:B------:R-:W3:Y:S07]  /*e480*/  LDSM.16.M88.4 R8, [R83+-0x2000] ;  /* 0xffe000005308783b */ /* 0x000eee0000000200 */
[----:B------:R-:W-:Y:S01]  /*e490*/  HMMA.16816.F32.BF16 R104, R144, R124, R28 ;  /* 0x0000007c9068723c */ /* 0x000fe2000004181c */
[----:B------:R-:W2:Y:S07]  /*e4a0*/  LDSM.16.M88.4 R28, [R83+-0x3800] ;  /* 0xffc80000531c783b */ /* 0x000eae0000000200 */
[C---:B------:R-:W-:Y:S01]  /*e4b0*/  HMMA.16816.F32.BF16 R96, R176.reuse, R24, R84 ;  /* 0x00000018b060723c */ /* 0x040fe20000041854 */
[----:B------:R-:W2:Y:S04]  /*e4c0*/  LDSM.16.M88.4 R24, [R83+-0x3000] ;  /* 0xffd000005318783b */ /* 0x000ea80000000200 */
[----:B------:R-:W2:Y:S03]  /*e4d0*/  LDSM.16.M88.4 R84, [R83+-0x1800] ;  /* 0xffe800005354783b */ /* 0x000ea60000000200 */
[C---:B------:R-:W-:Y:S08]  /*e4e0*/  HMMA.16816.F32.BF16 R52, R176.reuse, R72, R52 ;  /* 0x00000048b034723c */ /* 0x040ff00000041834 */
[C---:B------:R-:W-:Y:S08]  /*e4f0*/  HMMA.16816.F32.BF16 R64, R176.reuse, R74, R48 ;  /* 0x0000004ab040723c */ /* 0x040ff00000041830 */
[C---:B----4-:R-:W-:Y:S08]  /*e500*/  HMMA.16816.F32.BF16 R60, R176.reuse, R44, R116 ;  /* 0x0000002cb03c723c */ /* 0x050ff00000041874 */
[C---:B-1----:R-:W-:Y:S08]  /*e510*/  HMMA.16816.F32.BF16 R116, R176.reuse, R36, R112 ;  /* 0x00000024b074723c */ /* 0x042ff00000041870 */
[C---:B------:R-:W-:Y:S01]  /*e520*/  HMMA.16816.F32.BF16 R112, R176.reuse, R38, R108 ;  /* 0x00000026b070723c */ /* 0x040fe2000004186c */
[----:B------:R-:W-:Y:S07]  /*e530*/  LDSM.16.M88.4 R36, [R83+-0x1000] ;  /* 0xfff000005324783b */ /* 0x000fee0000000200 */
[C---:B------:R-:W-:Y:S08]  /*e540*/  HMMA.16816.F32.BF16 R108, R176.reuse, R32, R104 ;  /* 0x00000020b06c723c */ /* 0x040ff00000041868 */
[----:B------:R-:W-:Y:S01]  /*e550*/  HMMA.16816.F32.BF16 R104, R176, R34, R20 ;  /* 0x00000022b068723c */ /* 0x000fe20000041814 */
[----:B------:R-:W1:Y:S04]  /*e560*/  LDSM.16.M88.4 R20, [R200+0x4800] ;  /* 0x00480000c814783b */ /* 0x000e680000000200 */
[----:B------:R-:W-:Y:S03]  /*e570*/  LDSM.16.M88.4 R32, [R83+-0x800] ;  /* 0xfff800005320783b */ /* 0x000fe60000000200 */
[C---:B--2---:R-:W-:Y:S08]  /*e580*/  HMMA.16816.F32.BF16 R56, R180.reuse, R16, R56 ;  /* 0x00000010b438723c */ /* 0x044ff00000041838 */
[C---:B------:R-:W-:Y:S01]  /*e590*/  HMMA.16816.F32.BF16 R48, R180.reuse, R18, R40 ;  /* 0x00000012b430723c */ /* 0x040fe20000041828 */
[----:B------:R-:W2:Y:S07]  /*e5a0*/  LDSM.16.M88.4 R16, [R200+0x5000] ;  /* 0x00500000c810783b */ /* 0x000eae0000000200 */
[C---:B---3--:R-:W-:Y:S01]  /*e5b0*/  HMMA.16816.F32.BF16 R40, R180.reuse, R8, R52 ;  /* 0x00000008b428723c */ /* 0x048fe20000041834 */
[----:B------:R-:W3:Y:S07]  /*e5c0*/  LDSM.16.M88.4 R52, [R200+0x5800] ;  /* 0x00580000c834783b */ /* 0x000eee0000000200 */
[C---:B------:R-:W-:Y:S08]  /*e5d0*/  HMMA.16816.F32.BF16 R96, R180.reuse, R28, R96 ;  /* 0x0000001cb460723c */ /* 0x040ff00000041860 */
[C---:B------:R-:W-:Y:S01]  /*e5e0*/  HMMA.16816.F32.BF16 R92, R180.reuse, R30, R92 ;  /* 0x0000001eb45c723c */ /* 0x040fe2000004185c */
[----:B------:R-:W4:Y:S07]  /*e5f0*/  LDSM.16.M88.4 R28, [R200+0x3800] ;  /* 0x00380000c81c783b */ /* 0x000f2e0000000200 */
[C---:B------:R-:W-:Y:S08]  /*e600*/  HMMA.16816.F32.BF16 R72, R180.reuse, R24, R88 ;  /* 0x00000018b448723c */ /* 0x040ff00000041858 */
[----:B------:R-:W-:Y:S01]  /*e610*/  HMMA.16816.F32.BF16 R68, R180, R26, R68 ;  /* 0x0000001ab444723c */ /* 0x000fe20000041844 */
[----:B------:R-:W2:Y:S07]  /*e620*/  LDSM.16.M88.4 R24, [R200+0x4000] ;  /* 0x00400000c818783b */ /* 0x000eae0000000200 */
[----:B------:R-:W-:Y:S08]  /*e630*/  HMMA.16816.F32.BF16 R100, R176, R46, R100 ;  /* 0x0000002eb064723c */ /* 0x000ff00000041864 */
[C---:B------:R-:W-:Y:S08]  /*e640*/  HMMA.16816.F32.BF16 R8, R180.reuse, R10, R64 ;  /* 0x0000000ab408723c */ /* 0x040ff00000041840 */
[----:B------:R-:W-:Y:S08]  /*e650*/  HMMA.16816.F32.BF16 R44, R180, R84, R60 ;  /* 0x00000054b42c723c */ /* 0x000ff0000004183c */
[C---:B-1----:R-:W-:Y:S08]  /*e660*/  HMMA.16816.F32.BF16 R64, R184.reuse, R20, R56 ;  /* 0x00000014b840723c */ /* 0x042ff00000041838 */
[C---:B------:R-:W-:Y:S01]  /*e670*/  HMMA.16816.F32.BF16 R60, R184.reuse, R22, R48 ;  /* 0x00000016b83c723c */ /* 0x040fe20000041830 */
[----:B------:R-:W1:Y:S07]  /*e680*/  LDSM.16.M88.4 R48, [R200+0x6000] ;  /* 0x00600000c830783b */ /* 0x000e6e0000000200 */
[C---:B--2---:R-:W-:Y:S01]  /*e690*/  HMMA.16816.F32.BF16 R56, R184.reuse, R16, R40 ;  /* 0x00000010b838723c */ /* 0x044fe20000041828 */
[----:B------:R-:W-:Y:S07]  /*e6a0*/  LDSM.16.M88.4 R40, [R205+0x3800] ;  /* 0x00380000cd28783b */ /* 0x000fee0000000200 */
[----:B------:R-:W-:Y:S08]  /*e6b0*/  HMMA.16816.F32.BF16 R20, R184, R18, R8 ;  /* 0x00000012b814723c */ /* 0x000ff00000041808 */
[----:B------:R-:W-:Y:S08]  /*e6c0*/  HMMA.16816.F32.BF16 R84, R180, R86, R100 ;  /* 0x00000056b454723c */ /* 0x000ff00000041864 */
[----:B---3--:R-:W-:Y:S01]  /*e6d0*/  HMMA.16816.F32.BF16 R16, R184, R52, R44 ;  /* 0x00000034b810723c */ /* 0x008fe2000004182c */
[----:B------:R-:W2:Y:S07]  /*e6e0*/  LDSM.16.M88.4 R44, [R200+0x6800] ;  /* 0x00680000c82c783b */ /* 0x000eae0000000200 */
[C---:B------:R-:W-:Y:S08]  /*e6f0*/  HMMA.16816.F32.BF16 R116, R180.reuse, R36, R116 ;  /* 0x00000024b474723c */ /* 0x040ff00000041874 */
[C---:B------:R-:W-:Y:S01]  /*e700*/  HMMA.16816.F32.BF16 R112, R180.reuse, R38, R112 ;  /* 0x00000026b470723c */ /* 0x040fe20000041870 */
[----:B------:R-:W3:Y:S07]  /*e710*/  LDSM.16.M88.4 R36, [R205+0x4000] ;  /* 0x00400000cd24783b */ /* 0x000eee0000000200 */
[C---:B------:R-:W-:Y:S08]  /*e720*/  HMMA.16816.F32.BF16 R108, R180.reuse, R32, R108 ;  /* 0x00000020b46c723c */ /* 0x040ff0000004186c */
[----:B------:R-:W-:Y:S01]  /*e730*/  HMMA.16816.F32.BF16 R104, R180, R34, R104 ;  /* 0x00000022b468723c */ /* 0x000fe20000041868 */
[----:B------:R-:W1:Y:S07]  /*e740*/  LDSM.16.M88.4 R32, [R205+0x4800] ;  /* 0x00480000cd20783b */ /* 0x000e6e0000000200 */
[C---:B----4-:R-:W-:Y:S08]  /*e750*/  HMMA.16816.F32.BF16 R96, R184.reuse, R28, R96 ;  /* 0x0000001cb860723c */ /* 0x050ff00000041860 */
[C---:B------:R-:W-:Y:S01]  /*e760*/  HMMA.16816.F32.BF16 R88, R184.reuse, R30, R92 ;  /* 0x0000001eb858723c */ /* 0x040fe2000004185c */
[----:B------:R-:W4:Y:S07]  /*e770*/  LDSM.16.M88.4 R28, [R205+0x5000] ;  /* 0x00500000cd1c783b */ /* 0x000f2e0000000200 */
[C---:B------:R-:W-:Y:S08]  /*e780*/  HMMA.16816.F32.BF16 R72, R184.reuse, R24, R72 ;  /* 0x00000018b848723c */ /* 0x040ff00000041848 */
[C---:B------:R-:W-:Y:S01]  /*e790*/  HMMA.16816.F32.BF16 R68, R184.reuse, R26, R68 ;  /* 0x0000001ab844723c */ /* 0x040fe20000041844 */
[----:B------:R-:W3:Y:S07]  /*e7a0*/  LDSM.16.M88.4 R24, [R205+0x5800] ;  /* 0x00580000cd18783b */ /* 0x000eee0000000200 */
[C---:B------:R-:W-:Y:S01]  /*e7b0*/  HMMA.16816.F32.BF16 R8, R184.reuse, R54, R84 ;  /* 0x00000036b808723c */ /* 0x040fe20000041854 */
[----:B------:R-:W3:Y:S07]  /*e7c0*/  LDSM.16.M88.4 R84, [R205+0x6000] ;  /* 0x00600000cd54783b */ /* 0x000eee0000000200 */
[C---:B-1----:R-:W-:Y:S08]  /*e7d0*/  HMMA.16816.F32.BF16 R52, R184.reuse, R48, R116 ;  /* 0x00000030b834723c */ /* 0x042ff00000041874 */
[C---:B------:R-:W-:Y:S08]  /*e7e0*/  HMMA.16816.F32.BF16 R92, R184.reuse, R50, R112 ;  /* 0x00000032b85c723c */ /* 0x040ff00000041870 */
[----:B--2---:R-:W-:Y:S08]  /*e7f0*/  HMMA.16816.F32.BF16 R116, R184, R44, R108 ;  /* 0x0000002cb874723c */ /* 0x004ff0000004186c */
[C---:B------:R-:W-:Y:S01]  /*e800*/  HMMA.16816.F32.BF16 R112, R188.reuse, R40, R96 ;  /* 0x00000028bc70723c */ /* 0x040fe20000041860 */
[----:B------:R-:W-:Y:S07]  /*e810*/  LDSM.16.M88.4 R96, [R3+0x6800] ;  /* 0x006800000360783b */ /* 0x000fee0000000200 */
[C---:B------:R-:W-:Y:S01]  /*e820*/  HMMA.16816.F32.BF16 R108, R188.reuse, R42, R88 ;  /* 0x0000002abc6c723c */ /* 0x040fe20000041858 */
        /* <DEDUP_REMOVED lines=9> */
[----:B------:R-:W4:Y:S04]  /*e8c0*/  LDSM.16.M88.4 R28, [R3+0x4800] ;  /* 0x00480000031c783b */ /* 0x000f280000000200 */
[----:B------:R-:W-:Y:S03]  /*e8d0*/  LDSM.16.M88.4 R20, [R3+0x5800] ;  /* 0x005800000314783b */ /* 0x000fe60000000200 */
[C---:B------:R-:W-:Y:S08]  /*e8e0*/  HMMA.16816.F32.BF16 R48, R188.reuse, R24, R16 ;  /* 0x00000018bc30723c */ /* 0x040ff00000041810 */
[----:B------:R-:W-:Y:S01]  /*e8f0*/  HMMA.16816.F32.BF16 R16, R188, R26, R8 ;  /* 0x0000001abc10723c */ /* 0x000fe20000041808 */
[----:B------:R-:W3:Y:S07]  /*e900*/  LDSM.16.M88.4 R24, [R3+0x5000] ;  /* 0x005000000318783b */ /* 0x000eee0000000200 */
[----:B------:R-:W-:Y:S01]  /*e910*/  HMMA.16816.F32.BF16 R104, R184, R46, R104 ;  /* 0x0000002eb868723c */ /* 0x000fe20000041868 */
[----:B------:R-:W3:Y:S07]  /*e920*/  LDSM.16.M88.4 R44, [R3+0x6000] ;  /* 0x00600000032c783b */ /* 0x000eee0000000200 */
[C---:B------:R-:W-:Y:S08]  /*e930*/  HMMA.16816.F32.BF16 R8, R188.reuse, R84, R52 ;  /* 0x00000054bc08723c */ /* 0x040ff00000041834 */
[C---:B------:R-:W-:Y:S08]  /*e940*/  HMMA.16816.F32.BF16 R52, R188.reuse, R86, R92 ;  /* 0x00000056bc34723c */ /* 0x040ff0000004185c */
[----:B-1----:R-:W-:Y:S08]  /*e950*/  HMMA.16816.F32.BF16 R64, R188, R40, R116 ;  /* 0x00000028bc40723c */ /* 0x002ff00000041874 */
[C---:B--2---:R-:W-:Y:S08]  /*e960*/  HMMA.16816.F32.BF16 R116, R192.reuse, R36, R112 ;  /* 0x00000024c074723c */ /* 0x044ff00000041870 */
[----:B------:R-:W-:Y:S01]  /*e970*/  HMMA.16816.F32.BF16 R112, R192, R38, R108 ;  /* 0x00000026c070723c */ /* 0x000fe2000004186c */
[----:B------:R-:W-:Y:S07]  /*e980*/  LDSM.16.M88.4 R36, [R83+0x2000] ;  /* 0x002000005324783b */ /* 0x000fee0000000200 */
[----:B------:R-:W-:Y:S01]  /*e990*/  HMMA.16816.F32.BF16 R104, R188, R42, R104 ;  /* 0x0000002abc68723c */ /* 0x000fe20000041868 */
[----:B------:R-:W1:Y:S07]  /*e9a0*/  LDSM.16.M88.4 R40, [R83+0x1800] ;  /* 0x001800005328783b */ /* 0x000e6e0000000200 */
[C---:B---3--:R-:W-:Y:S08]  /*e9b0*/  HMMA.16816.F32.BF16 R108, R192.reuse, R32, R100 ;  /* 0x00000020c06c723c */ /* 0x048ff00000041864 */
[C---:B------:R-:W-:Y:S01]  /*e9c0*/  HMMA.16816.F32.BF16 R100, R192.reuse, R34, R88 ;  /* 0x00000022c064723c */ /* 0x040fe20000041858 */
[----:B------:R-:W-:Y:S07]  /*e9d0*/  LDSM.16.M88.4 R32, [R83+0x2800] ;  /* 0x002800005320783b */ /* 0x000fee0000000200 */
[C---:B----4-:R-:W-:Y:S08]  /*e9e0*/  HMMA.16816.F32.BF16 R88, R192.reuse, R30, R68 ;  /* 0x0000001ec058723c */ /* 0x050ff00000041844 */
[C---:B------:R-:W-:Y:S08]  /*e9f0*/  HMMA.16816.F32.BF16 R68, R192.reuse, R26, R56 ;  /* 0x0000001ac044723c */ /* 0x040ff00000041838 */
[C---:B------:R-:W-:Y:S08]  /*ea00*/  HMMA.16816.F32.BF16 R56, R192.reuse, R20, R48 ;  /* 0x00000014c038723c */ /* 0x040ff00000041830 */
[C---:B------:R-:W-:Y:S01]  /*ea10*/  HMMA.16816.F32.BF16 R84, R192.reuse, R24, R60 ;  /* 0x00000018c054723c */ /* 0x040fe2000004183c */
[----:B------:R-:W-:Y:S07]  /*ea20*/  LDSM.16.M88.4 R60, [R83+0x800] ;  /* 0x00080000533c783b */ /* 0x000fee0000000200 */
[C---:B------:R-:W-:Y:S08]  /*ea30*/  HMMA.16816.F32.BF16 R48, R192.reuse, R22, R16 ;  /* 0x00000016c030723c */ /* 0x040ff00000041810 */
[C---:B------:R-:W-:Y:S01]  /*ea40*/  HMMA.16816.F32.BF16 R92, R192.reuse, R28, R72 ;  /* 0x0000001cc05c723c */ /* 0x040fe20000041848 */
[----:B------:R-:W-:Y:S04]  /*ea50*/  LDSM.16.M88.4 R28, [R83+0x3000] ;  /* 0x00300000531c783b */ /* 0x000fe80000000200 */
[----:B------:R-:W-:Y:S03]  /*ea60*/  LDSM.16.M88.4 R72, [R83] ;  /* 0x000000005348783b */ /* 0x000fe60000000200 */
[C---:B------:R-:W-:Y:S08]  /*ea70*/  HMMA.16816.F32.BF16 R24, R192.reuse, R44, R8 ;  /* 0x0000002cc018723c */ /* 0x040ff00000041808 */
[----:B------:R-:W-:Y:S01]  /*ea80*/  HMMA.16816.F32.BF16 R20, R192, R46, R52 ;  /* 0x0000002ec014723c */ /* 0x000fe20000041834 */
[----:B------:R-:W2:Y:S01]  /*ea90*/  LDSM.16.M88.4 R44, [R83+0x1000] ;  /* 0x00100000532c783b */ /* 0x000ea20000000200 */
[----:B------:R-:W-:-:S06]  /*eaa0*/  DEPBAR.LE SB0, 0x0 ;  /* 0x000080000000791a */ /* 0x000fcc0000000000 */
[C---:B------:R-:W-:Y:S08]  /*eab0*/  HMMA.16816.F32.BF16 R16, R192.reuse, R96, R64 ;  /* 0x00000060c010723c */ /* 0x040ff00000041840 */
[----:B------:R-:W-:Y:S08]  /*eac0*/  HMMA.16816.F32.BF16 R8, R192, R98, R104 ;  /* 0x00000062c008723c */ /* 0x000ff00000041868 */
[C---:B-1----:R-:W-:Y:S08]  /*ead0*/  HMMA.16816.F32.BF16 R84, R196.reuse, R40, R84 ;  /* 0x00000028c454723c */ /* 0x042ff00000041854 */
        /* <DEDUP_REMOVED lines=16> */
[----:B------:R-:W2:Y:S04]  /*ebe0*/  LDL R4, [R1+0x24] ;  /* 0x0000240001047983 */ /* 0x000ea80000100800 */
[----:B------:R-:W3:Y:S04]  /*ebf0*/  LDL.64 R134, [R1+0x18] ;  /* 0x0000180001867983 */ /* 0x000ee80000100a00 */
[----:B------:R-:W4:Y:S01]  /*ec00*/  LDL R6, [R1+0x20] ;  /* 0x0000200001067983 */ /* 0x000f220000100800 */
[----:B------:R-:W-:-:S03]  /*ec10*/  IMAD.MOV.U32 R2, RZ, RZ, c[0x0][0x2b8] ;  /* 0x0000ae00ff027624 */ /* 0x000fc600078e00ff */
[----:B------:R-:W3:Y:S02]  /*ec20*/  LDL.64 R132, [R1+0x10] ;  /* 0x0000100001847983 */ /* 0x000ee40000100a00 */
[----:B------:R-:W-:Y:S02]  /*ec30*/  ISETP.NE.AND P1, PT, R2, 0x1, PT ;  /* 0x000000010200780c */ /* 0x000fe40003f25270 */
[C---:B------:R-:W-:Y:S01]  /*ec40*/  ISETP.GT.AND P0, PT, R0.reuse, 0x6f, PT ;  /* 0x0000006f0000780c */ /* 0x040fe20003f04270 */
[----:B------:R-:W-:Y:S01]  /*ec50*/  IMAD.MOV.U32 R220, RZ, RZ, RZ ;  /* 0x000000ffffdc7224 */ /* 0x000fe200078e00ff */
        /* <DEDUP_REMOVED lines=28> */
.L_x_2307:
[----:B------:R-:W-:Y:S05]  /*ee20*/  BRA.DIV ~URZ, `(.L_x_2214) ;  /* 0x0000a0e27f007947 */ /* 0x000fea000b800000 */
[----:B------:R3:W4:Y:S02]  /*ee30*/  SHFL.IDX PT, R2, R5, RZ, 0x181f ;  /* 0x00181fff05027589 */ /* 0x00072400000e0000 */
.L_x_2308:
[----:B------:R-:W-:Y:S01]  /*ee40*/  ISETP.GE.AND P0, PT, R219, 0x1, PT ;  /* 0x00000001db00780c */ /* 0x000fe20003f06270 */
[----:B------:R-:W-:-:S12]  /*ee50*/  BSSY B0, `(.L_x_2215) ;  /* 0x000000b000007945 */ /* 0x000fd80003800000 */
[----:B------:R-:W-:Y:S05]  /*ee60*/  @!P0 BRA `(.L_x_2216) ;  /* 0x0000009000008947 */ /* 0x000fea0003800000 */
        /* <DEDUP_REMOVED lines=9> */
.L_x_2216:
[----:B------:R-:W-:Y:S05]  /*ef00*/  BSYNC B0 ;  /* 0x0000000000007941 */ /* 0x000fea0003800000 */
.L_x_2215:
[----:B------:R-:W-:Y:S05]  /*ef10*/  BRA.DIV ~URZ, `(.L_x_2217) ;  /* 0x0000a0627f007947 */ /* 0x000fea000b800000 */
[----:B--2---:R2:W1:Y:S04]  /*ef20*/  SHFL.IDX PT, R6, R4, 0x1, 0x181f ;  /* 0x00381f0004067f89 */ /* 0x00446800000e0000 */
[----:B----4-:R2:W4:Y:S02]  /*ef30*/  SHFL.IDX PT, R2, R5, 0x1, 0x181f ;  /* 0x00381f0005027f89 */ /* 0x01052400000e0000 */
.L_x_2309:
[----:B------:R-:W-:Y:S01]  /*ef40*/  ISETP.GE.AND P0, PT, R219, 0x21, PT ;  /* 0x00000021db00780c */ /* 0x000fe20003f06270 */
[----:B------:R-:W-:-:S12]  /*ef50*/  BSSY B0, `(.L_x_2218) ;  /* 0x000000b000007945 */ /* 0x000fd80003800000 */
[----:B------:R-:W-:Y:S05]  /*ef60*/  @!P0 BRA `(.L_x_2219) ;  /* 0x0000009000008947 */ /* 0x000fea0003800000 */
        /* <DEDUP_REMOVED lines=9> */
.L_x_2219:
[----:B------:R-:W-:Y:S05]  /*f000*/  BSYNC B0 ;  /* 0x0000000000007941 */ /* 0x000fea0003800000 */
.L_x_2218:
[----:B------:R-:W-:Y:S05]  /*f010*/  BRA.DIV ~URZ, `(.L_x_2220) ;  /* 0x0000a0327f007947 */ /* 0x000fea000b800000 */
[----:B-1----:R1:W2:Y:S02]  /*f020*/  SHFL.IDX PT, R6, R4, 0x2, 0x181f ;  /* 0x00581f0004067f89 */ /* 0x0022a400000e0000 */
.L_x_2310:
[----:B------:R-:W-:Y:S05]  /*f030*/  BRA.DIV ~URZ, `(.L_x_2221) ;  /* 0x0000a0827f007947 */ /* 0x000fea000b800000 */
[----:B----4-:R4:W1:Y:S02]  /*f040*/  SHFL.IDX PT, R2, R5, 0x2, 0x181f ;  /* 0x00581f0005027f89 */ /* 0x01086400000e0000 */
.L_x_2311:
[----:B------:R-:W-:Y:S01]  /*f050*/  ISETP.GE.AND P0, PT, R219, 0x41, PT ;  /* 0x00000041db00780c */ /* 0x000fe20003f06270 */
[----:B------:R-:W-:-:S12]  /*f060*/  BSSY B0, `(.L_x_2222) ;  /* 0x000000b000007945 */ /* 0x000fd80003800000 */
[----:B------:R-:W-:Y:S05]  /*f070*/  @!P0 BRA `(.L_x_2223) ;  /* 0x0000009000008947 */ /* 0x000fea0003800000 */
        /* <DEDUP_REMOVED lines=9> */
.L_x_2223:
[----:B------:R-:W-:Y:S05]  /*f110*/  BSYNC B0 ;  /* 0x0000000000007941 */ /* 0x000fea0003800000 */
.L_x_2222:
[----:B------:R-:W-:Y:S05]  /*f120*/  BRA.DIV ~URZ, `(.L_x_2224) ;  /* 0x0000a0027f007947 */ /* 0x000fea000b800000 */
[----:B--2---:R2:W3:Y:S04]  /*f130*/  SHFL.IDX PT, R6, R4, 0x3, 0x181f ;  /* 0x00781f0004067f89 */ /* 0x0044e800000e0000 */
[----:B-1----:R2:W1:Y:S02]  /*f140*/  SHFL.IDX PT, R2, R5, 0x3, 0x181f ;  /* 0x00781f0005027f89 */ /* 0x00246400000e0000 */
.L_x_2312:
[----:B------:R-:W-:-:S13]  /*f150*/  ISETP.GE.AND P0, PT, R219, 0x61, PT ;  /* 0x00000061db00780c */ /* 0x000fda0003f06270 */
[----:B------:R-:W-:Y:S05]  /*f160*/  @!P0 BRA `(.L_x_2212) ;  /* 0x0000009000008947 */ /* 0x000fea0003800000 */
        /* <DEDUP_REMOVED lines=9> */
.L_x_2212:
[----:B------:R-:W-:Y:S05]  /*f200*/  BSYNC B1 ;  /* 0x0000000000017941 */ /* 0x000fea0003800000 */
.L_x_2211:
[----:B-12---:R-:W2:Y:S04]  /*f210*/  LDL R2, [R1+0x8c] ;  /* 0x00008c0001027983 */ /* 0x006ea80000100800 */
        /* <DEDUP_REMOVED lines=75> */
[C---:B------:R-:W-:Y:S02]  /*f6d0*/  ISETP.GT.AND P1, PT, R2.reuse, 0x40, PT ;  /* 0x000000400200780c */ /* 0x040fe40003f24270 */
        /* <DEDUP_REMOVED lines=9> */
[----:B------:R-:W-:-:S02]  /*f770*/  FSEL R59, R57, -INF , P0 ;  /* 0xff800000393b7808 */ /* 0x000fc40000000000 */
[----:B------:R-:W-:Y:S02]  /*f780*/  ISETP.GT.AND P1, PT, R2, 0x48, PT ;  /* 0x000000480200780c */ /* 0x000fe40003f24270 */
[----:B------:R-:W-:Y:S02]  /*f790*/  FMNMX.FTZ R3, R60, R3, !PT ;  /* 0x000000033c037209 */ /* 0x000fe40007810000 */
        /* <DEDUP_REMOVED lines=17> */
[----:B------:R-:W-:Y:S02]  /*f8b0*/  FSEL R54, R37, -INF , P0 ;  /* 0xff80000025367808 */ /* 0x000fe40000000000 */
[C---:B------:R-:W-:Y:S02]  /*f8c0*/  ISETP.GT.AND P5, PT, R2.reuse, 0x58, PT ;  /* 0x000000580200780c */ /* 0x040fe40003fa4270 */
[C---:B------:R-:W-:Y:S02]  /*f8d0*/  ISETP.GT.AND P4, PT, R2.reuse, 0x59, PT ;  /* 0x000000590200780c */ /* 0x040fe40003f84270 */
[C---:B------:R-:W-:Y:S02]  /*f8e0*/  ISETP.GT.AND P3, PT, R2.reuse, 0x60, PT ;  /* 0x000000600200780c */ /* 0x040fe40003f64270 */
[----:B------:R-:W-:-:S02]  /*f8f0*/  ISETP.GT.AND P2, PT, R2, 0x61, PT ;  /* 0x000000610200780c */ /* 0x000fc40003f44270 */
[C---:B------:R-:W-:Y:S02]  /*f900*/  ISETP.GT.AND P1, PT, R2.reuse, 0x68, PT ;  /* 0x000000680200780c */ /* 0x040fe40003f24270 */
[----:B------:R-:W-:Y:S02]  /*f910*/  ISETP.GT.AND P0, PT, R2, 0x69, PT ;  /* 0x000000690200780c */ /* 0x000fe40003f04270 */
        /* <DEDUP_REMOVED lines=26> */
[----:B---3--:R-:W-:Y:S02]  /*fac0*/  FMNMX.FTZ R6, R48, R2, !PT ;  /* 0x0000000230067209 */ /* 0x008fe40007810000 */
[----:B----4-:R-:W-:Y:S01]  /*fad0*/  FMNMX.FTZ R5, R58, R3, !PT ;  /* 0x000000033a057209 */ /* 0x010fe20007810000 */
[----:B------:R-:W-:Y:S05]  /*fae0*/  BRA.DIV ~URZ, `(.L_x_2225) ;  /* 0x000097127f007947 */ /* 0x000fea000b800000 */
[----:B------:R1:W2:Y:S02]  /*faf0*/  SHFL.BFLY PT, R2, R6, 0x2, 0x1f ;  /* 0x0c401f0006027f89 */ /* 0x0002a400000e0000 */
.L_x_2313:
[----:B-12---:R-:W-:Y:S01]  /*fb00*/  FMNMX.FTZ R6, R6, R2, !PT ;  /* 0x0000000206067209 */ /* 0x006fe20007810000 */
[----:B------:R-:W-:Y:S05]  /*fb10*/  BRA.DIV ~URZ, `(.L_x_2226) ;  /* 0x000097427f007947 */ /* 0x000fea000b800000 */
[----:B------:R-:W1:Y:S04]  /*fb20*/  SHFL.BFLY PT, R2, R5, 0x2, 0x1f ;  /* 0x0c401f0005027f89 */ /* 0x000e6800000e0000 */
[----:B------:R-:W2:Y:S01]  /*fb30*/  SHFL.BFLY PT, R3, R6, 0x1, 0x1f ;  /* 0x0c201f0006037f89 */ /* 0x000ea200000e0000 */
[----:B-1----:R-:W-:-:S02]  /*fb40*/  FMNMX.FTZ R5, R5, R2, !PT ;  /* 0x0000000205057209 */ /* 0x002fc40007810000 */
[----:B--2---:R-:W-:-:S03]  /*fb50*/  FMNMX.FTZ R6, R6, R3, !PT ;  /* 0x0000000306067209 */ /* 0x004fc60007810000 */
[----:B------:R1:W2:Y:S04]  /*fb60*/  SHFL.BFLY PT, R4, R5, 0x1, 0x1f ;  /* 0x0c201f0005047f89 */ /* 0x0002a800000e0000 */
.L_x_2314:
        /* <DEDUP_REMOVED lines=23> */
[----:B-1----:R-:W-:Y:S01]  /*fce0*/  FFMA.FTZ R2, R10, c[0x0][0x2d0], -R3 ;  /* 0x0000b4000a027a23 */ /* 0x002fe20000010803 */
[----:B---3--:R-:W-:-:S06]  /*fcf0*/  F2FP.BF16.PACK_AB R28, R100, R101 ;  /* 0x00000065641c723e */ /* 0x008fcc00000010ff */
[----:B------:R1:W-:Y:S01]  /*fd00*/  MUFU.EX2 R99, R2 ;  /* 0x0000000200637308 */ /* 0x0003e20000000800 */
[----:B--2---:R-:W-:Y:S01]  /*fd10*/  F2FP.BF16.PACK_AB R34, R108, R105 ;  /* 0x000000696c22723e */ /* 0x004fe200000010ff */
[--C-:B-1----:R-:W-:Y:S02]  /*fd20*/  FFMA.FTZ R2, R11, c[0x0][0x2d0], -R3.reuse ;  /* 0x0000b4000b027a23 */ /* 0x102fe40000010803 */
[----:B------:R-:W1:Y:S04]  /*fd30*/  LDSM.16.MT88.4 R8, [R201] ;  /* 0x00000000c908783b */ /* 0x000e680000004200 */
        /* <DEDUP_REMOVED lines=13> */
[--C-:B------:R-:W-:Y:S02]  /*fe10*/  FFMA.FTZ R58, R58, c[0x0][0x2d0], -R2.reuse ;  /* 0x0000b4003a3a7a23 */ /* 0x100fe40000010802 */
[--C-:B--2---:R-:W-:Y:S02]  /*fe20*/  FFMA.FTZ R4, R20, c[0x0][0x2d0], -R2.reuse ;  /* 0x0000b40014047a23 */ /* 0x104fe40000010802 */
[----:B------:R-:W2:Y:S02]  /*fe30*/  LDSM.16.MT88.4 R20, [R202] ;  /* 0x00000000ca14783b */ /* 0x000ea40000004200 */
        /* <DEDUP_REMOVED lines=67> */
[----:B------:R-:W-:-:S06]  /*10270*/  FFMA.FTZ R66, R72, c[0x0][0x2d0], -R2 ;  /* 0x0000b40048427a23 */ /* 0x000fcc0000010802 */
        /* <DEDUP_REMOVED lines=120> */
[----:B------:R-:W2:Y:S03]  /*10a00*/  MUFU.EX2 R15, R67 ;  /* 0x00000043000f7308 */ /* 0x000ea60000000800 */
[----:B------:R-:W-:Y:S01]  /*10a10*/  HMMA.16816.F32.BF16 R132, R32, R42, R36 ;  /* 0x0000002a2084723c */ /* 0x000fe20000041824 */
[----:B------:R-:W3:Y:S01]  /*10a20*/  LDSM.16.MT88.4 R36, [R203+0x3800] ;  /* 0x00380000cb24783b */ /* 0x000ee20000004200 */
[C---:B-1----:R-:W-:Y:S01]  /*10a30*/  FADD.FTZ R2, R3.reuse, R2 ;  /* 0x0000000203027221 */ /* 0x042fe20000010000 */
[----:B------:R-:W-:Y:S02]  /*10a40*/  F2FP.BF16.PACK_AB R9, R3, R4 ;  /* 0x000000040309723e */ /* 0x000fe400000010ff */
[----:B------:R-:W1:Y:S01]  /*10a50*/  MUFU.EX2 R11, R66 ;  /* 0x00000042000b7308 */ /* 0x000e620000000800 */
[----:B--2---:R-:W-:-:S07]  /*10a60*/  FADD.FTZ R2, R15, R2 ;  /* 0x000000020f027221 */ /* 0x004fce0000010000 */
[----:B------:R-:W2:Y:S08]  /*10a70*/  MUFU.EX2 R45, R65 ;  /* 0x00000041002d7308 */ /* 0x000eb00000000800 */
[----:B------:R-:W-:Y:S01]  /*10a80*/  MUFU.EX2 R3, R58 ;  /* 0x0000003a00037308 */ /* 0x000fe20000000800 */
[C---:B-1----:R-:W-:Y:S01]  /*10a90*/  FADD.FTZ R2, R11.reuse, R2 ;  /* 0x000000020b027221 */ /* 0x042fe20000010000 */
[----:B------:R-:W-:-:S06]  /*10aa0*/  F2FP.BF16.PACK_AB R11, R11, R15 ;  /* 0x0000000f0b0b723e */ /* 0x000fcc00000010ff */
[----:B------:R-:W1:Y:S01]  /*10ab0*/  MUFU.EX2 R44, R62 ;  /* 0x0000003e002c7308 */ /* 0x000e620000000800 */
[----:B--2---:R-:W-:-:S07]  /*10ac0*/  FADD.FTZ R2, R45, R2 ;  /* 0x000000022d027221 */ /* 0x004fce0000010000 */
[----:B------:R-:W2:Y:S01]  /*10ad0*/  MUFU.EX2 R4, R61 ;  /* 0x0000003d00047308 */ /* 0x000ea20000000800 */
[----:B---3--:R-:W-:Y:S01]  /*10ae0*/  HMMA.16816.F32.BF16 R40, R28, R36, RZ ;  /* 0x000000241c28723c */ /* 0x008fe200000418ff */
[----:B-1----:R-:W-:-:S07]  /*10af0*/  FADD.FTZ R2, R44, R2 ;  /* 0x000000022c027221 */ /* 0x002fce0000010000 */
[----:B------:R-:W-:Y:S01]  /*10b00*/  HMMA.16816.F32.BF16 R36, R28, R38, RZ ;  /* 0x000000261c24723c */ /* 0x000fe200000418ff */
[----:B------:R-:W1:Y:S01]  /*10b10*/  LDSM.16.MT88.4 R28, [R203+0x4000] ;  /* 0x00400000cb1c783b */ /* 0x000e620000004200 */
[----:B------:R-:W-:Y:S02]  /*10b20*/  F2FP.BF16.PACK_AB R73, R44, R45 ;  /* 0x0000002d2c49723e */ /* 0x000fe400000010ff */
[----:B--2---:R-:W-:Y:S01]  /*10b30*/  F2FP.BF16.PACK_AB R75, R3, R4 ;  /* 0x00000004034b723e */ /* 0x004fe200000010ff */
[----:B------:R-:W-:-:S04]  /*10b40*/  FADD.FTZ R2, R4, R2 ;  /* 0x0000000204027221 */ /* 0x000fc80000010000 */
[----:B------:R-:W-:-:S07]  /*10b50*/  FADD.FTZ R248, R3, R2 ;  /* 0x0000000203f87221 */ /* 0x000fce0000010000 */
        /* <DEDUP_REMOVED lines=126> */
.L_x_2242:
[----:B------:R-:W2:Y:S01]  /*11340*/  LDL.64 R16, [R1] ;  /* 0x0000000001107983 */ /* 0x000ea20000100a00 */
[----:B------:R-:W-:Y:S04]  /*11350*/  DEPBAR.LE SB0, 0x0 ;  /* 0x000080000000791a */ /* 0x000fe80000000000 */
[----:B------:R-:W3:Y:S01]  /*11360*/  LDL R10, [R1+0x8] ;  /* 0x00000800010a7983 */ /* 0x000ee20000100800 */
[----:B------:R-:W-:Y:S03]  /*11370*/  WARPSYNC 0xffffffff ;  /* 0xffffffff00007948 */ /* 0x000fe60003800000 */
        /* <DEDUP_REMOVED lines=14> */
[----:B------:R1:W4:Y:S01]  /*11460*/  LDSM.16.M88.4 R24, [R200+0x800] ;  /* 0x00080000c818783b */ /* 0x0003220000000200 */
[----:B------:R-:W-:Y:S03]  /*11470*/  IMAD R4, R220, c[0x0][0x21c], R4 ;  /* 0x00008700dc047a24 */ /* 0x000fe600078e0204 */
[----:B------:R1:W1:Y:S04]  /*11480*/  LDSM.16.M88.4 R148, [R2] ;  /* 0x000000000294783b */ /* 0x0002680000000200 */
        /* <DEDUP_REMOVED lines=11> */
[----:B--2---:R-:W-:Y:S03]  /*11540*/  IADD3 R3, P1, R16, R8, RZ ;  /* 0x0000000810037210 */ /* 0x004fe60007f3e0ff */
[----:B------:R2:W1:Y:S01]  /*11550*/  LDSM.16.M88.4 R16, [R200] ;  /* 0x00000000c810783b */ /* 0x0004620000000200 */
[C---:B------:R-:W-:Y:S02]  /*11560*/  LEA R8, P0, R3.reuse, c[0x0][0x1f8], 0x1 ;  /* 0x00007e0003087a11 */ /* 0x040fe400078008ff */
[----:B---3--:R-:W-:Y:S04]  /*11570*/  IADD3.X R4, R10, R9, R4, P1, !PT ;  /* 0x000000090a047210 */ /* 0x008fe80000ffe404 */
[----:B------:R-:W-:Y:S01]  /*11580*/  LEA.HI.X R4, R3, c[0x0][0x1fc], R4, 0x1, P0 ;  /* 0x00007f0003047a11 */ /* 0x000fe200000f0c04 */
[----:B------:R-:W-:-:S05]  /*11590*/  BRA.DIV ~URZ, `(.L_x_2228) ;  /* 0x00007dc27f007947 */ /* 0x000fca000b800000 */
[----:B----4-:R3:W4:Y:S02]  /*115a0*/  SHFL.IDX PT, R3, R4, RZ, 0x181f ;  /* 0x00181fff04037589 */ /* 0x01072400000e0000 */
.L_x_2315:
[----:B-1----:R-:W1:Y:S01]  /*115b0*/  SHFL.IDX PT, R2, R8, RZ, 0x181f ;  /* 0x00181fff08027589 */ /* 0x002e6200000e0000 */
[----:B------:R-:W-:Y:S01]  /*115c0*/  SEL R210, RZ, 0x10, P6 ;  /* 0x00000010ffd27807 */ /* 0x000fe20003000000 */
[----:B------:R-:W-:Y:S01]  /*115d0*/  BSSY B0, `(.L_x_2229) ;  /* 0x0000034000007945 */ /* 0x000fe20003800000 */
[----:B------:R-:W-:Y:S01]  /*115e0*/  SEL R211, RZ, 0x10, P3 ;  /* 0x00000010ffd37807 */ /* 0x000fe20001800000 */
[----:B------:R-:W5:Y:S01]  /*115f0*/  SHFL.IDX PT, R9, R8, 0x1, 0x181f ;  /* 0x00381f0008097f89 */ /* 0x000f6200000e0000 */
[----:B------:R-:W-:Y:S03]  /*11600*/  ISETP.NE.U32.AND P2, PT, R210, RZ, PT ;  /* 0x000000ffd200720c */ /* 0x000fe60003f45070 */
[----:B------:R-:W2:Y:S01]  /*11610*/  S2R R20, SR_TID.X ;  /* 0x0000000000147919 */ /* 0x000ea20000002100 */
[CC--:B-1----:R-:W-:Y:S05]  /*11620*/  IADD3 R10, P0, R2.reuse, R215.reuse, RZ ;  /* 0x000000d7020a7210 */ /* 0x0c2fea0007f1e0ff */
[C-C-:B----4-:R-:W-:Y:S01]  /*11630*/  IMAD.X R11, R3.reuse, 0x1, R216.reuse, P0 ;  /* 0x00000001030b7824 */ /* 0x150fe200000e06d8 */
[-C--:B------:R-:W-:Y:S04]  /*11640*/  IADD3 R2, P0, R2, R218.reuse, RZ ;  /* 0x000000da02027210 */ /* 0x080fe80007f1e0ff */
[----:B------:R-:W-:Y:S01]  /*11650*/  @!PT LDS RZ, [RZ] ;  /* 0x00000000fffff984 */ /* 0x000fe20000000800 */
[----:B------:R1:W-:Y:S01]  /*11660*/  LDGSTS.E.BYPASS.LTC128B.128 [R213+0x100], [R10.64], !P6 ;  /* 0x001000000ad57fae */ /* 0x0003e2000f101d48 */
[--C-:B------:R-:W-:Y:S05]  /*11670*/  IMAD.X R3, R3, 0x1, R217.reuse, P0 ;  /* 0x0000000103037824 */ /* 0x100fea00000e06d9 */
[----:B------:R5:W-:Y:S04]  /*11680*/  LDGSTS.E.BYPASS.LTC128B.128 [R213+0x3900], [R2.64], !P3 ;  /* 0x0390000002d57fae */ /* 0x000be8000d901d48 */
[----:B-1----:R-:W1:Y:S01]  /*11690*/  SHFL.IDX PT, R10, R4, 0x1, 0x181f ;  /* 0x00381f00040a7f89 */ /* 0x002e6200000e0000 */
[C---:B-----5:R-:W-:Y:S05]  /*116a0*/  IADD3 R2, P0, R9.reuse, R215, RZ ;  /* 0x000000d709027210 */ /* 0x060fea0007f1e0ff */
[C-C-:B-1----:R-:W-:Y:S05]  /*116b0*/  IMAD.X R3, R10.reuse, 0x1, R216.reuse, P0 ;  /* 0x000000010a037824 */ /* 0x142fea00000e06d8 */
[----:B------:R1:W-:Y:S02]  /*116c0*/  LDGSTS.E.BYPASS.LTC128B.128 [R213+0x1100], [R2.64], !P6 ;  /* 0x0110000002d57fae */ /* 0x0003e4000f101d48 */
[----:B-1----:R-:W-:Y:S02]  /*116d0*/  IADD3 R2, P0, R9, R218, RZ ;  /* 0x000000da09027210 */ /* 0x002fe40007f1e0ff */
[----:B------:R-:W1:Y:S03]  /*116e0*/  SHFL.IDX PT, R9, R8, 0x2, 0x181f ;  /* 0x00581f0008097f89 */ /* 0x000e6600000e0000 */
[----:B------:R-:W-:Y:S02]  /*116f0*/  IMAD.X R3, R10, 0x1, R217, P0 ;  /* 0x000000010a037824 */ /* 0x000fe400000e06d9 */
[----:B------:R-:W4:Y:S04]  /*11700*/  SHFL.IDX PT, R10, R4, 0x2, 0x181f ;  /* 0x00581f00040a7f89 */ /* 0x000f2800000e0000 */
[----:B------:R5:W-:Y:S02]  /*11710*/  LDGSTS.E.BYPASS.LTC128B.128 [R213+0x4900], [R2.64], !P3 ;  /* 0x0490000002d57fae */ /* 0x000be4000d901d48 */
[----:B-----5:R-:W-:Y:S04]  /*11720*/  IADD3 R2, -R210, 0x10, RZ ;  /* 0x00000010d2027810 */ /* 0x020fe80007ffe1ff */
[----:B------:R-:W-:Y:S04]  /*11730*/  LOP3.LUT R2, R2, 0xf, RZ, 0xc0, !PT ;  /* 0x0000000f02027812 */ /* 0x000fe800078ec0ff */
[-C--:B-1----:R-:W-:Y:S04]  /*11740*/  IADD3 R2, P1, P0, R2, R9.reuse, R215 ;  /* 0x0000000902027210 */ /* 0x082fe8000783e0d7 */
[-C--:B----4-:R-:W-:Y:S05]  /*11750*/  IADD3.X R3, RZ, R10.reuse, R216, P1, P0 ;  /* 0x0000000aff037210 */ /* 0x090fea0000fe04d8 */
[----:B------:R1:W-:Y:S01]  /*11760*/  LDGSTS.E.BYPASS.LTC128B.128.ZFILL [R213+0x2100], [R2.64], P2 ;  /* 0x0210000002d57fae */ /* 0x0003e20009141d48 */
[C---:B------:R-:W-:Y:S02]  /*11770*/  ISETP.NE.U32.AND P2, PT, R211.reuse, RZ, PT ;  /* 0x000000ffd300720c */ /* 0x040fe40003f45070 */
[----:B-1----:R-:W-:Y:S04]  /*11780*/  IADD3 R2, -R211, 0x10, RZ ;  /* 0x00000010d3027810 */ /* 0x002fe80007ffe1ff */
        /* <DEDUP_REMOVED lines=8> */
[----:B---3--:R2:W3:Y:S02]  /*11810*/  SHFL.IDX PT, R4, R8, 0x3, 0x181f ;  /* 0x00781f0008047f89 */ /* 0x0084e400000e0000 */
.L_x_2316:
[C---:B-1----:R-:W-:Y:S02]  /*11820*/  IADD3 R2, -R210.reuse, 0x10, RZ ;  /* 0x00000010d2027810 */ /* 0x042fe40007ffe1ff */
[----:B------:R-:W-:Y:S02]  /*11830*/  ISETP.NE.U32.AND P0, PT, R210, RZ, PT ;  /* 0x000000ffd200720c */ /* 0x000fe40003f05070 */
[----:B------:R-:W-:Y:S04]  /*11840*/  LOP3.LUT R2, R2, 0xf, RZ, 0xc0, !PT ;  /* 0x0000000f02027812 */ /* 0x000fe800078ec0ff */
[-C--:B---3--:R-:W-:Y:S04]  /*11850*/  IADD3 R2, P2, P1, R2, R4.reuse, R215 ;  /* 0x0000000402027210 */ /* 0x088fe8000795e0d7 */
        /* <DEDUP_REMOVED lines=11> */
.L_x_2230:
[----:B------:R-:W-:Y:S05]  /*11910*/  BSYNC B0 ;  /* 0x0000000000007941 */ /* 0x000fea0003800000 */
.L_x_2229:
[----:B------:R-:W0:Y:S01]  /*11920*/  LDGDEPBAR ;  /* 0x00000000000079af */ /* 0x000e220000000000 */
[----:B------:R-:W-:Y:S01]  /*11930*/  WARPSYNC 0xffffffff ;  /* 0xffffffff00007948 */ /* 0x000fe20003800000 */
[C---:B--2---:R-:W-:Y:S01]  /*11940*/  HMMA.16816.F32.BF16 R8, R140.reuse, R16, RZ ;  /* 0x000000108c08723c */ /* 0x044fe200000418ff */
[----:B------:R-:W-:Y:S02]  /*11950*/  BSSY B0, `(.L_x_2232) ;  /* 0x0000116000007945 */ /* 0x000fe40003800000 */
[----:B------:R-:W-:Y:S02]  /*11960*/  LOP3.LUT P0, RZ, R82, 0x4, RZ, 0xc0, !PT ;  /* 0x0000000452ff7812 */ /* 0x000fe4000780c0ff */
[C---:B-1----:R-:W-:Y:S03]  /*11970*/  IADD3 R2, R200.reuse, 0x40, RZ ;  /* 0x00000040c8027810 */ /* 0x042fe60007ffe0ff */
        /* <DEDUP_REMOVED lines=41> */
[C---:B----4-:R-:W-:Y:S08]  /*11c10*/  HMMA.16816.F32.BF16 R28, R176.reuse, R156, R28 ;  /* 0x0000009cb01c723c */ /* 0x050ff0000004181c */
[C---:B------:R-:W-:Y:S01]  /*11c20*/  HMMA.16816.F32.BF16 R32, R176.reuse, R158, R32 ;  /* 0x0000009eb020723c */ /* 0x040fe20000041820 */
[----:B------:R-:W4:Y:S07]  /*11c30*/  LDSM.16.M88.4 R156, [R83+-0x3000] ;  /* 0xffd00000539c783b */ /* 0x000f2e0000000200 */
[C---:B-----5:R-:W-:Y:S08]  /*11c40*/  HMMA.16816.F32.BF16 R36, R176.reuse, R160, R36 ;  /* 0x000000a0b024723c */ /* 0x060ff00000041824 */
[C---:B------:R-:W-:Y:S01]  /*11c50*/  HMMA.16816.F32.BF16 R40, R176.reuse, R162, R40 ;  /* 0x000000a2b028723c */ /* 0x040fe20000041828 */
[----:B------:R-:W5:Y:S07]  /*11c60*/  LDSM.16.M88.4 R160, [R83+-0x2800] ;  /* 0xffd8000053a0783b */ /* 0x000f6e0000000200 */
[C---:B---3--:R-:W-:Y:S08]  /*11c70*/  HMMA.16816.F32.BF16 R44, R176.reuse, R164, R44 ;  /* 0x000000a4b02c723c */ /* 0x048ff0000004182c */
[C---:B------:R-:W-:Y:S01]  /*11c80*/  HMMA.16816.F32.BF16 R48, R176.reuse, R166, R48 ;  /* 0x000000a6b030723c */ /* 0x040fe20000041830 */
[----:B------:R-:W3:Y:S07]  /*11c90*/  LDSM.16.M88.4 R164, [R83+-0x2000] ;  /* 0xffe0000053a4783b */ /* 0x000eee0000000200 */
[C---:B------:R-:W-:Y:S08]  /*11ca0*/  HMMA.16816.F32.BF16 R52, R176.reuse, R168, R52 ;  /* 0x000000a8b034723c */ /* 0x040ff00000041834 */
[C---:B------:R-:W-:Y:S01]  /*11cb0*/  HMMA.16816.F32.BF16 R56, R176.reuse, R170, R56 ;  /* 0x000000aab038723c */ /* 0x040fe20000041838 */
[----:B------:R-:W3:Y:S07]  /*11cc0*/  LDSM.16.M88.4 R168, [R83+-0x1800] ;  /* 0xffe8000053a8783b */ /* 0x000eee0000000200 */
[C---:B-1----:R-:W-:Y:S08]  /*11cd0*/  HMMA.16816.F32.BF16 R60, R176.reuse, R148, R60 ;  /* 0x00000094b03c723c */ /* 0x042ff0000004183c */
[----:B------:R-:W-:Y:S01]  /*11ce0*/  HMMA.16816.F32.BF16 R64, R176, R150, R64 ;  /* 0x00000096b040723c */ /* 0x000fe20000041840 */
[----:B------:R-:W1:Y:S07]  /*11cf0*/  LDSM.16.M88.4 R148, [R83+-0x1000] ;  /* 0xfff000005394783b */ /* 0x000e6e0000000200 */
[C---:B--2---:R-:W-:Y:S08]  /*11d00*/  HMMA.16816.F32.BF16 R8, R180.reuse, R152, R8 ;  /* 0x00000098b408723c */ /* 0x044ff00000041808 */
[C---:B------:R-:W-:Y:S01]  /*11d10*/  HMMA.16816.F32.BF16 R16, R180.reuse, R154, R16 ;  /* 0x0000009ab410723c */ /* 0x040fe20000041810 */
[----:B------:R-:W2:Y:S07]  /*11d20*/  LDSM.16.M88.4 R152, [R83+-0x800] ;  /* 0xfff800005398783b */ /* 0x000eae0000000200 */
[C---:B----4-:R-:W-:Y:S08]  /*11d30*/  HMMA.16816.F32.BF16 R20, R180.reuse, R156, R20 ;  /* 0x0000009cb414723c */ /* 0x050ff00000041814 */
[C---:B------:R-:W-:Y:S01]  /*11d40*/  HMMA.16816.F32.BF16 R24, R180.reuse, R158, R24 ;  /* 0x0000009eb418723c */ /* 0x040fe20000041818 */
[----:B------:R-:W4:Y:S07]  /*11d50*/  LDSM.16.M88.4 R156, [R200+0x3800] ;  /* 0x00380000c89c783b */ /* 0x000f2e0000000200 */
[C---:B-----5:R-:W-:Y:S08]  /*11d60*/  HMMA.16816.F32.BF16 R28, R180.reuse, R160, R28 ;  /* 0x000000a0b41c723c */ /* 0x060ff0000004181c */
[C---:B------:R-:W-:Y:S01]  /*11d70*/  HMMA.16816.F32.BF16 R32, R180.reuse, R162, R32 ;  /* 0x000000a2b420723c */ /* 0x040fe20000041820 */
[----:B------:R-:W5:Y:S07]  /*11d80*/  LDSM.16.M88.4 R160, [R200+0x4000] ;  /* 0x00400000c8a0783b */ /* 0x000f6e0000000200 */
[C---:B---3--:R-:W-:Y:S08]  /*11d90*/  HMMA.16816.F32.BF16 R36, R180.reuse, R164, R36 ;  /* 0x000000a4b424723c */ /* 0x048ff00000041824 */
[C---:B------:R-:W-:Y:S01]  /*11da0*/  HMMA.16816.F32.BF16 R40, R180.reuse, R166, R40 ;  /* 0x000000a6b428723c */ /* 0x040fe20000041828 */
[----:B------:R-:W3:Y:S07]  /*11db0*/  LDSM.16.M88.4 R164, [R200+0x4800] ;  /* 0x00480000c8a4783b */ /* 0x000eee0000000200 */
[C---:B------:R-:W-:Y:S08]  /*11dc0*/  HMMA.16816.F32.BF16 R44, R180.reuse, R168, R44 ;  /* 0x000000a8b42c723c */ /* 0x040ff0000004182c */
[C---:B------:R-:W-:Y:S01]  /*11dd0*/  HMMA.16816.F32.BF16 R48, R180.reuse, R170, R48 ;  /* 0x000000aab430723c */ /* 0x040fe20000041830 */
[----:B------:R-:W3:Y:S07]  /*11de0*/  LDSM.16.M88.4 R168, [R200+0x5000] ;  /* 0x00500000c8a8783b */ /* 0x000eee0000000200 */
[C---:B-1----:R-:W-:Y:S08]  /*11df0*/  HMMA.16816.F32.BF16 R52, R180.reuse, R148, R52 ;  /* 0x00000094b434723c */ /* 0x042ff00000041834 */
[C---:B------:R-:W-:Y:S01]  /*11e00*/  HMMA.16816.F32.BF16 R56, R180.reuse, R150, R56 ;  /* 0x00000096b438723c */ /* 0x040fe20000041838 */
[----:B------:R-:W1:Y:S07]  /*11e10*/  LDSM.16.M88.4 R148, [R200+0x5800] ;  /* 0x00580000c894783b */ /* 0x000e6e0000000200 */
[C---:B--2---:R-:W-:Y:S08]  /*11e20*/  HMMA.16816.F32.BF16 R60, R180.reuse, R152, R60 ;  /* 0x00000098b43c723c */ /* 0x044ff0000004183c */
[----:B------:R-:W-:Y:S01]  /*11e30*/  HMMA.16816.F32.BF16 R64, R180, R154, R64 ;  /* 0x0000009ab440723c */ /* 0x000fe20000041840 */
[----:B------:R-:W2:Y:S07]  /*11e40*/  LDSM.16.M88.4 R152, [R200+0x6000] ;  /* 0x00600000c898783b */ /* 0x000eae0000000200 */
        /* <DEDUP_REMOVED lines=19> */
[----:B------:R-:W-:Y:S01]  /*11f80*/  HMMA.16816.F32.BF16 R64, R184, R158, R64 ;  /* 0x0000009eb840723c */ /* 0x000fe20000041840 */
        /* <DEDUP_REMOVED lines=19> */
[C---:B-----5:R-:W-:Y:S08]  /*120c0*/  HMMA.16816.F32.BF16 R60, R188.reuse, R160, R60 ;  /* 0x000000a0bc3c723c */ /* 0x060ff0000004183c */
[----:B------:R-:W-:Y:S01]  /*120d0*/  HMMA.16816.F32.BF16 R64, R188, R162, R64 ;  /* 0x000000a2bc40723c */ /* 0x000fe20000041840 */
[----:B------:R-:W5:Y:S07]  /*120e0*/  LDSM.16.M88.4 R160, [R2+0x6000] ;  /* 0x0060000002a0783b */ /* 0x000f6e0000000200 */
[C---:B---3--:R-:W-:Y:S08]  /*120f0*/  HMMA.16816.F32.BF16 R8, R192.reuse, R164, R8 ;  /* 0x000000a4c008723c */ /* 0x048ff00000041808 */
[C---:B------:R-:W-:Y:S01]  /*12100*/  HMMA.16816.F32.BF16 R16, R192.reuse, R166, R16 ;  /* 0x000000a6c010723c */ /* 0x040fe20000041810 */
[----:B------:R-:W3:Y:S07]  /*12110*/  LDSM.16.M88.4 R164, [R2+0x6800] ;  /* 0x0068000002a4783b */ /* 0x000eee0000000200 */
[C---:B------:R-:W-:Y:S08]  /*12120*/  HMMA.16816.F32.BF16 R20, R192.reuse, R168, R20 ;  /* 0x000000a8c014723c */ /* 0x040ff00000041814 */
[C---:B------:R-:W-:Y:S01]  /*12130*/  HMMA.16816.F32.BF16 R24, R192.reuse, R170, R24 ;  /* 0x000000aac018723c */ /* 0x040fe20000041818 */
[----:B------:R-:W3:Y:S07]  /*12140*/  LDSM.16.M88.4 R168, [R83] ;  /* 0x0000000053a8783b */ /* 0x000eee0000000200 */
        /* <DEDUP_REMOVED lines=13> */
[----:B------:R-:W-:Y:S01]  /*12220*/  HMMA.16816.F32.BF16 R64, R192, R166, R64 ;  /* 0x000000a6c040723c */ /* 0x000fe20000041840 */
[----:B------:R-:W3:Y:S07]  /*12230*/  LDSM.16.M88.4 R164, [R83+0x2800] ;  /* 0x0028000053a4783b */ /* 0x000eee0000000200 */
[C---:B------:R-:W-:Y:S08]  /*12240*/  HMMA.16816.F32.BF16 R8, R196.reuse, R168, R8 ;  /* 0x000000a8c408723c */ /* 0x040ff00000041808 */
[C---:B------:R-:W-:Y:S01]  /*12250*/  HMMA.16816.F32.BF16 R16, R196.reuse, R170, R16 ;  /* 0x000000aac410723c */ /* 0x040fe20000041810 */
[----:B------:R-:W3:Y:S01]  /*12260*/  LDSM.16.M88.4 R168, [R83+0x3000] ;  /* 0x0030000053a8783b */ /* 0x000ee20000000200 */
[----:B------:R-:W-:Y:S06]  /*12270*/  DEPBAR.LE SB0, 0x0 ;  /* 0x000080000000791a */ /* 0x000fec0000000000 */
[C---:B-1----:R-:W-:Y:S01]  /*12280*/  HMMA.16816.F32.BF16 R20, R196.reuse, R148, R20 ;  /* 0x00000094c414723c */ /* 0x042fe20000041814 */
[----:B------:R-:W-:Y:S07]  /*12290*/  BAR.SYNC.DEFER_BLOCKING 0x0 ;  /* 0x0000000000007b1d */ /* 0x000fee0000010000 */
[C---:B------:R-:W-:Y:S08]  /*122a0*/  HMMA.16816.F32.BF16 R24, R196.reuse, R150, R24 ;  /* 0x00000096c418723c */ /* 0x040ff00000041818 */
[C---:B--2---:R-:W-:Y:S08]  /*122b0*/  HMMA.16816.F32.BF16 R28, R196.reuse, R152, R28 ;  /* 0x00000098c41c723c */ /* 0x044ff0000004181c */
[C---:B------:R-:W-:Y:S08]  /*122c0*/  HMMA.16816.F32.BF16 R32, R196.reuse, R154, R32 ;  /* 0x0000009ac420723c */ /* 0x040ff00000041820 */
[C---:B----4-:R-:W-:Y:S08]  /*122d0*/  HMMA.16816.F32.BF16 R36, R196.reuse, R156, R36 ;  /* 0x0000009cc424723c */ /* 0x050ff00000041824 */
[C---:B------:R-:W-:Y:S08]  /*122e0*/  HMMA.16816.F32.BF16 R40, R196.reuse, R158, R40 ;  /* 0x0000009ec428723c */ /* 0x040ff00000041828 */
[C---:B-----5:R-:W-:Y:S08]  /*122f0*/  HMMA.16816.F32.BF16 R44, R196.reuse, R160, R44 ;  /* 0x000000a0c42c723c */ /* 0x060ff0000004182c */
[C---:B------:R-:W-:Y:S08]  /*12300*/  HMMA.16816.F32.BF16 R48, R196.reuse, R162, R48 ;  /* 0x000000a2c430723c */ /* 0x040ff00000041830 */
[C---:B---3--:R-:W-:Y:S08]  /*12310*/  HMMA.16816.F32.BF16 R52, R196.reuse, R164, R52 ;  /* 0x000000a4c434723c */ /* 0x048ff00000041834 */
[C---:B------:R-:W-:Y:S08]  /*12320*/  HMMA.16816.F32.BF16 R56, R196.reuse, R166, R56 ;  /* 0x000000a6c438723c */ /* 0x040ff00000041838 */
[C---:B------:R-:W-:Y:S08]  /*12330*/  HMMA.16816.F32.BF16 R60, R196.reuse, R168, R60 ;  /* 0x000000a8c43c723c */ /* 0x040ff0000004183c */
[----:B------:R-:W-:Y:S01]  /*12340*/  HMMA.16816.F32.BF16 R64, R196, R170, R64 ;  /* 0x000000aac440723c */ /* 0x000fe20000041840 */
[----:B------:R-:W-:Y:S07]  /*12350*/  @!UPT UIADD3 URZ, URZ, URZ, URZ ;  /* 0x0000003f3f3ff290 */ /* 0x000fee000fffe03f */
[----:B------:R-:W-:-:S11]  /*12360*/  @!P0 BRA `(.L_x_2233) ;  /* 0x0000074000008947 */ /* 0x000fd60003800000 */
[----:B------:R-:W-:Y:S01]  /*12370*/  IMAD.MOV.U32 R2, RZ, RZ, c[0x0][0x2b8] ;  /* 0x0000ae00ff027624 */ /* 0x000fe200078e00ff */
[----:B------:R-:W2:Y:S01]  /*12380*/  LDL R3, [R1+0x24] ;  /* 0x0000240001037983 */ /* 0x000ea20000100800 */
[----:B------:R-:W-:Y:S01]  /*12390*/  IMAD.MOV.U32 R220, RZ, RZ, RZ ;  /* 0x000000ffffdc7224 */ /* 0x000fe200078e00ff */
[----:B------:R-:W-:Y:S02]  /*123a0*/  ISETP.GT.AND P0, PT, R0, 0x6f, PT ;  /* 0x0000006f0000780c */ /* 0x000fe40003f04270 */
[----:B------:R-:W3:Y:S01]  /*123b0*/  LDL.64 R228, [R1+0x18] ;  /* 0x0000180001e47983 */ /* 0x000ee20000100a00 */
[----:B------:R-:W-:Y:S03]  /*123c0*/  ISETP.NE.AND P1, PT, R2, 0x1, PT ;  /* 0x000000010200780c */ /* 0x000fe60003f25270 */
[----:B------:R-:W4:Y:S04]  /*123d0*/  LDL R222, [R1+0x20] ;  /* 0x0000200001de7983 */ /* 0x000f280000100800 */
[----:B------:R-:W5:Y:S04]  /*123e0*/  LDL.64 R226, [R1+0x10] ;  /* 0x0000100001e27983 */ /* 0x000f680000100a00 */
[----:B------:R-:W3:Y:S01]  /*123f0*/  LDL R221, [R1+0xc] ;  /* 0x00000c0001dd7983 */ /* 0x000ee20000100800 */
        /* <DEDUP_REMOVED lines=27> */
.L_x_2317:
[----:B------:R-:W-:-:S05]  /*125b0*/  BRA.DIV ~URZ, `(.L_x_2235) ;  /* 0x00006f527f007947 */ /* 0x000fca000b800000 */
[----:B------:R3:W4:Y:S02]  /*125c0*/  SHFL.IDX PT, R149, R148, RZ, 0x181f ;  /* 0x00181fff94957589 */ /* 0x00072400000e0000 */
.L_x_2318:
        /* <DEDUP_REMOVED lines=20> */
.L_x_2319:
        /* <DEDUP_REMOVED lines=19> */
.L_x_2320:
[----:B------:R-:W-:-:S05]  /*12840*/  BRA.DIV ~URZ, `(.L_x_2238) ;  /* 0x00006e727f007947 */ /* 0x000fca000b800000 */
[----:B------:R2:W3:Y:S02]  /*12850*/  SHFL.IDX PT, R149, R148, 0x2, 0x181f ;  /* 0x00581f0094957f89 */ /* 0x0004e400000e0000 */
.L_x_2321:
        /* <DEDUP_REMOVED lines=20> */
.L_x_2322:
        /* <DEDUP_REMOVED lines=17> */
.L_x_2233:
[----:B------:R-:W-:Y:S05]  /*12ab0*/  BSYNC B0 ;  /* 0x0000000000007941 */ /* 0x000fea0003800000 */
.L_x_2232:
        /* <DEDUP_REMOVED lines=55> */
[----:B---3--:R-:W-:Y:S02]  /*12e30*/  FMNMX.FTZ R4, R65, R3, !PT ;  /* 0x0000000341047209 */ /* 0x008fe40007810000 */
[----:B------:R-:W-:Y:S01]  /*12e40*/  FMNMX.FTZ R148, R67, R2, !PT ;  /* 0x0000000243947209 */ /* 0x000fe20007810000 */
[----:B------:R-:W-:-:S05]  /*12e50*/  BRA.DIV ~URZ, `(.L_x_2240) ;  /* 0x000069a27f007947 */ /* 0x000fca000b800000 */
[----:B------:R1:W2:Y:S02]  /*12e60*/  SHFL.BFLY PT, R2, R4, 0x2, 0x1f ;  /* 0x0c401f0004027f89 */ /* 0x0002a400000e0000 */
.L_x_2323:
[----:B-12---:R-:W-:Y:S01]  /*12e70*/  FMNMX.FTZ R4, R4, R2, !PT ;  /* 0x0000000204047209 */ /* 0x006fe20007810000 */
[----:B------:R-:W-:-:S05]  /*12e80*/  BRA.DIV ~URZ, `(.L_x_2241) ;  /* 0x000069c27f007947 */ /* 0x000fca000b800000 */
[----:B------:R-:W1:Y:S02]  /*12e90*/  SHFL.BFLY PT, R2, R4, 0x1, 0x1f ;  /* 0x0c201f0004027f89 */ /* 0x000e6400000e0000 */
[----:B-1----:R-:W-:Y:S02]  /*12ea0*/  FMNMX.FTZ R6, R4, R2, !PT ;  /* 0x0000000204067209 */ /* 0x002fe40007810000 */
[----:B------:R-:W1:Y:S02]  /*12eb0*/  SHFL.BFLY PT, R2, R148, 0x2, 0x1f ;  /* 0x0c401f0094027f89 */ /* 0x000e6400000e0000 */
[----:B-1----:R-:W-:Y:S05]  /*12ec0*/  FMNMX.FTZ R4, R148, R2, !PT ;  /* 0x0000000294047209 */ /* 0x002fea0007810000 */
[----:B------:R1:W2:Y:S02]  /*12ed0*/  SHFL.BFLY PT, R2, R4, 0x1, 0x1f ;  /* 0x0c201f0004027f89 */ /* 0x0002a400000e0000 */
.L_x_2324:
        /* <DEDUP_REMOVED lines=38> */
[----:B------:R-:W-:Y:S01]  /*13140*/  FFMA.FTZ R15, R65, c[0x0][0x2d0], -R15 ;  /* 0x0000b400410f7a23 */ /* 0x000fe2000001080f */
[----:B-1----:R-:W-:Y:S01]  /*13150*/  F2FP.BF16.PACK_AB R150, R17, R16 ;  /* 0x000000101196723e */ /* 0x002fe200000010ff */
[C---:B------:R-:W-:Y:S01]  /*13160*/  FFMA.FTZ R2, R3.reuse, R224, R20 ;  /* 0x000000e003027223 */ /* 0x040fe20000010014 */
[C---:B------:R-:W-:Y:S01]  /*13170*/  F2FP.BF16.PACK_AB R148, R8.reuse, R20 ;  /* 0x000000140894723e */ /* 0x040fe200000010ff */
        /* <DEDUP_REMOVED lines=14> */
[----:B------:R-:W-:Y:S02]  /*13260*/  FMUL.FTZ R29, R3, R121 ;  /* 0x00000079031d7220 */ /* 0x000fe40000410000 */
[--C-:B------:R-:W-:Y:S02]  /*13270*/  FFMA.FTZ R163, R30, c[0x0][0x2d0], -R8.reuse ;  /* 0x0000b4001ea37a23 */ /* 0x100fe40000010808 */
[----:B------:R-:W-:Y:S02]  /*13280*/  FADD.FTZ R5, R16, R9 ;  /* 0x0000000910057221 */ /* 0x000fe40000010000 */
[--C-:B------:R-:W-:Y:S02]  /*13290*/  FFMA.FTZ R156, R26, c[0x0][0x2d0], -R8.reuse ;  /* 0x0000b4001a9c7a23 */ /* 0x100fe40000010808 */
[----:B------:R-:W-:Y:S01]  /*132a0*/  FADD.FTZ R155, R17, R5 ;  /* 0x00000005119b7221 */ /* 0x000fe20000010000 */
[----:B------:R-:W3:Y:S01]  /*132b0*/  MUFU.EX2 R11, R11 ;  /* 0x0000000b000b7308 */ /* 0x000ee20000000800 */
[--C-:B------:R-:W-:Y:S02]  /*132c0*/  FFMA.FTZ R157, R27, c[0x0][0x2d0], -R8.reuse ;  /* 0x0000b4001b9d7a23 */ /* 0x100fe40000010808 */
[--C-:B------:R-:W-:Y:S02]  /*132d0*/  FFMA.FTZ R164, R34, c[0x0][0x2d0], -R8.reuse ;  /* 0x0000b40022a47a23 */ /* 0x100fe40000010808 */
[C---:B-1----:R-:W-:Y:S02]  /*132e0*/  FMUL.FTZ R66, R2.reuse, R86 ;  /* 0x0000005602427220 */ /* 0x042fe40000410000 */
[C---:B------:R-:W-:Y:S02]  /*132f0*/  FMUL.FTZ R67, R2.reuse, R87 ;  /* 0x0000005702437220 */ /* 0x040fe40000410000 */
[----:B------:R-:W1:Y:S01]  /*13300*/  LDSM.16.MT88.4 R84, [R201] ;  /* 0x00000000c954783b */ /* 0x000e620000004200 */
[C---:B------:R-:W-:Y:S01]  /*13310*/  FMUL.FTZ R30, R2.reuse, R122 ;  /* 0x0000007a021e7220 */ /* 0x040fe20000410000 */
[----:B------:R-:W-:Y:S01]  /*13320*/  MUFU.EX2 R121, R151 ;  /* 0x0000009700797308 */ /* 0x000fe20000000800 */
[----:B------:R-:W-:Y:S02]  /*13330*/  FFMA.FTZ R165, R35, c[0x0][0x2d0], -R8 ;  /* 0x0000b40023a57a23 */ /* 0x000fe40000010808 */
[----:B--2---:R-:W-:Y:S02]  /*13340*/  FFMA.FTZ R5, R2, R248, R10 ;  /* 0x000000f802057223 */ /* 0x004fe4000001000a */
[--C-:B------:R-:W-:Y:S02]  /*13350*/  FFMA.FTZ R172, R42, c[0x0][0x2d0], -R8.reuse ;  /* 0x0000b4002aac7a23 */ /* 0x100fe40000010808 */
[--C-:B------:R-:W-:Y:S02]  /*13360*/  FFMA.FTZ R173, R43, c[0x0][0x2d0], -R8.reuse ;  /* 0x0000b4002bad7a23 */ /* 0x100fe40000010808 */
[--C-:B------:R-:W-:Y:S01]  /*13370*/  FFMA.FTZ R221, R46, c[0x0][0x2d0], -R8.reuse ;  /* 0x0000b4002edd7a23 */ /* 0x100fe20000010808 */
[----:B------:R-:W2:Y:S01]  /*13380*/  MUFU.EX2 R122, R152 ;  /* 0x00000098007a7308 */ /* 0x000ea20000000800 */
[--C-:B------:R-:W-:Y:S02]  /*13390*/  FFMA.FTZ R222, R47, c[0x0][0x2d0], -R8.reuse ;  /* 0x0000b4002fde7a23 */ /* 0x100fe40000010808 */
[--C-:B------:R-:W-:Y:S01]  /*133a0*/  FFMA.FTZ R224, R50, c[0x0][0x2d0], -R8.reuse ;  /* 0x0000b40032e07a23 */ /* 0x100fe20000010808 */
[----:B---3--:R-:W-:Y:S01]  /*133b0*/  F2FP.BF16.PACK_AB R149, R11, R10 ;  /* 0x0000000a0b95723e */ /* 0x008fe200000010ff */
        /* <DEDUP_REMOVED lines=8> */
[C---:B------:R-:W-:Y:S01]  /*13440*/  FMUL.FTZ R9, R3.reuse, R137 ;  /* 0x0000008903097220 */ /* 0x040fe20000410000 */
[----:B------:R-:W-:Y:S01]  /*13450*/  MUFU.EX2 R163, R173 ;  /* 0x000000ad00a37308 */ /* 0x000fe20000000800 */
[----:B------:R-:W-:Y:S02]  /*13460*/  FMUL.FTZ R28, R3, R120 ;  /* 0x00000078031c7220 */ /* 0x000fe40000410000 */
[----:B------:R-:W-:Y:S01]  /*13470*/  FMUL.FTZ R10, R2, R138 ;  /* 0x0000008a020a7220 */ /* 0x000fe20000410000 */
[----:B--2---:R-:W-:Y:S01]  /*13480*/  F2FP.BF16.PACK_AB R151, R122, R121 ;  /* 0x000000797a97723e */ /* 0x004fe200000010ff */
[--C-:B------:R-:W-:Y:S02]  /*13490*/  FFMA.FTZ R154, R22, c[0x0][0x2d0], -R8.reuse ;  /* 0x0000b400169a7a23 */ /* 0x100fe40000010808 */
[--C-:B------:R-:W-:Y:S02]  /*134a0*/  FFMA.FTZ R153, R23, c[0x0][0x2d0], -R8.reuse ;  /* 0x0000b40017997a23 */ /* 0x100fe40000010808 */
[--C-:B------:R-:W-:Y:S01]  /*134b0*/  FFMA.FTZ R162, R31, c[0x0][0x2d0], -R8.reuse ;  /* 0x0000b4001fa27a23 */ /* 0x100fe20000010808 */
[----:B------:R-:W-:Y:S01]  /*134c0*/  MUFU.EX2 R251, R154 ;  /* 0x0000009a00fb7308 */ /* 0x000fe20000000800 */
[--C-:B------:R-:W-:Y:S02]  /*134d0*/  FFMA.FTZ R171, R38, c[0x0][0x2d0], -R8.reuse ;  /* 0x0000b40026ab7a23 */ /* 0x100fe40000010808 */
[----:B------:R-:W-:Y:S02]  /*134e0*/  FFMA.FTZ R170, R39, c[0x0][0x2d0], -R8 ;  /* 0x0000b40027aa7a23 */ /* 0x000fe40000010808 */
[----:B------:R-:W-:Y:S02]  /*134f0*/  FMUL.FTZ R8, R3, R136 ;  /* 0x0000008803087220 */ /* 0x000fe40000410000 */
[----:B------:R-:W-:Y:S02]  /*13500*/  FADD.FTZ R120, R11, R5 ;  /* 0x000000050b787221 */ /* 0x000fe40000010000 */
[C---:B------:R-:W-:Y:S01]  /*13510*/  FMUL.FTZ R11, R2.reuse, R139 ;  /* 0x0000008b020b7220 */ /* 0x040fe20000410000 */
[----:B------:R-:W2:Y:S01]  /*13520*/  MUFU.EX2 R5, R161 ;  /* 0x000000a100057308 */ /* 0x000ea20000000800 */
[C---:B------:R-:W-:Y:S02]  /*13530*/  FMUL.FTZ R16, R3.reuse, R132 ;  /* 0x0000008403107220 */ /* 0x040fe40000410000 */
[C---:B------:R-:W-:Y:S02]  /*13540*/  FMUL.FTZ R17, R3.reuse, R133 ;  /* 0x0000008503117220 */ /* 0x040fe40000410000 */
[C---:B------:R-:W-:Y:S01]  /*13550*/  FMUL.FTZ R18, R2.reuse, R134 ;  /* 0x0000008602127220 */ /* 0x040fe20000410000 */
[C---:B-1----:R-:W-:Y:S04]  /*13560*/  HMMA.16816.F32.BF16 R8, R148.reuse, R84, R8 ;  /* 0x000000549408723c */ /* 0x042fe80000041808 */
[----:B------:R-:W-:Y:S01]  /*13570*/  MUFU.EX2 R161, R222 ;  /* 0x000000de00a17308 */ /* 0x000fe20000000800 */
[C---:B------:R-:W-:Y:S02]  /*13580*/  FMUL.FTZ R19, R2.reuse, R135 ;  /* 0x0000008702137220 */ /* 0x040fe40000410000 */
[----:B------:R-:W-:Y:S01]  /*13590*/  LDSM.16.MT88.4 R132, [R201+0x3000] ;  /* 0x00300000c984783b */ /* 0x000fe20000004200 */
[C---:B------:R-:W-:Y:S04]  /*135a0*/  FMUL.FTZ R24, R3.reuse, R124 ;  /* 0x0000007c03187220 */ /* 0x040fe80000410000 */
[C---:B------:R-:W-:Y:S02]  /*135b0*/  HMMA.16816.F32.BF16 R16, R148.reuse, R86, R16 ;  /* 0x000000569410723c */ /* 0x040fe40000041810 */
[----:B------:R-:W-:Y:S01]  /*135c0*/  MUFU.EX2 R250, R156 ;  /* 0x0000009c00fa7308 */ /* 0x000fe20000000800 */
[----:B------:R-:W1:Y:S01]  /*135d0*/  LDSM.16.MT88.4 R84, [R202] ;  /* 0x00000000ca54783b */ /* 0x000e620000004200 */
[C---:B------:R-:W-:Y:S02]  /*135e0*/  FMUL.FTZ R20, R3.reuse, R128 ;  /* 0x0000008003147220 */ /* 0x040fe40000410000 */
[C---:B------:R-:W-:Y:S02]  /*135f0*/  FMUL.FTZ R21, R3.reuse, R129 ;  /* 0x0000008103157220 */ /* 0x040fe40000410000 */
[C---:B------:R-:W-:Y:S04]  /*13600*/  FMUL.FTZ R22, R2.reuse, R130 ;  /* 0x0000008202167220 */ /* 0x040fe80000410000 */
[C---:B------:R-:W-:Y:S01]  /*13610*/  FMUL.FTZ R23, R2.reuse, R131 ;  /* 0x0000008302177220 */ /* 0x040fe20000410000 */
[----:B------:R-:W-:Y:S01]  /*13620*/  MUFU.EX2 R249, R157 ;  /* 0x0000009d00f97308 */ /* 0x000fe20000000800 */
[C---:B------:R-:W-:Y:S02]  /*13630*/  FMUL.FTZ R25, R3.reuse, R125 ;  /* 0x0000007d03197220 */ /* 0x040fe40000410000 */
[C---:B------:R-:W-:Y:S02]  /*13640*/  FMUL.FTZ R26, R2.reuse, R126 ;  /* 0x0000007e021a7220 */ /* 0x040fe40000410000 */
[C---:B------:R-:W-:Y:S02]  /*13650*/  FMUL.FTZ R27, R2.reuse, R127 ;  /* 0x0000007f021b7220 */ /* 0x040fe40000410000 */
[----:B------:R-:W-:Y:S01]  /*13660*/  LDSM.16.MT88.4 R124, [R202+0x3000] ;  /* 0x00300000ca7c783b */ /* 0x000fe20000004200 */
[C---:B------:R-:W-:Y:S02]  /*13670*/  FMUL.FTZ R32, R3.reuse, R116 ;  /* 0x0000007403207220 */ /* 0x040fe40000410000 */
[C---:B------:R-:W-:Y:S01]  /*13680*/  FMUL.FTZ R33, R3.reuse, R117 ;  /* 0x0000007503217220 */ /* 0x040fe20000410000 */
[----:B------:R-:W-:Y:S01]  /*13690*/  MUFU.EX2 R157, R233 ;  /* 0x000000e9009d7308 */ /* 0x000fe20000000800 */
[C---:B------:R-:W-:Y:S02]  /*136a0*/  FMUL.FTZ R34, R2.reuse, R118 ;  /* 0x0000007602227220 */ /* 0x040fe40000410000 */
[C---:B------:R-:W-:Y:S02]  /*136b0*/  FMUL.FTZ R35, R2.reuse, R119 ;  /* 0x0000007702237220 */ /* 0x040fe40000410000 */
[----:B------:R-:W-:Y:S01]  /*136c0*/  LDSM.16.MT88.4 R116, [R204+0x3000] ;  /* 0x00300000cc74783b */ /* 0x000fe20000004200 */
        /* <DEDUP_REMOVED lines=11> */
[----:B------:R-:W-:Y:S01]  /*13780*/  LDSM.16.MT88.4 R100, [R202+0x1800] ;  /* 0x00180000ca64783b */ /* 0x000fe20000004200 */
[C---:B------:R-:W-:Y:S02]  /*13790*/  FMUL.FTZ R54, R2.reuse, R98 ;  /* 0x0000006202367220 */ /* 0x040fe40000410000 */
[C---:B------:R-:W-:Y:S04]  /*137a0*/  HMMA.16816.F32.BF16 R24, R148.reuse, R86, R24 ;  /* 0x000000569418723c */ /* 0x040fe80000041818 */
[C---:B------:R-:W-:Y:S01]  /*137b0*/  FMUL.FTZ R31, R2.reuse, R123 ;  /* 0x0000007b021f7220 */ /* 0x040fe20000410000 */
[----:B------:R-:W1:Y:S01]  /*137c0*/  LDSM.16.MT88.4 R84, [R204] ;  /* 0x00000000cc54783b */ /* 0x000e620000004200 */
[C---:B------:R-:W-:Y:S01]  /*137d0*/  FMUL.FTZ R55, R2.reuse, R99 ;  /* 0x0000006302377220 */ /* 0x040fe20000410000 */
[----:B------:R-:W-:Y:S01]  /*137e0*/  MUFU.EX2 R152, R246 ;  /* 0x000000f600987308 */ /* 0x000fe20000000800 */
[C---:B------:R-:W-:Y:S04]  /*137f0*/  FMUL.FTZ R58, R2.reuse, R94 ;  /* 0x0000005e023a7220 */ /* 0x040fe80000410000 */
[C---:B------:R-:W-:Y:S02]  /*13800*/  FMUL.FTZ R59, R2.reuse, R95 ;  /* 0x0000005f023b7220 */ /* 0x040fe40000410000 */
[C---:B------:R-:W-:Y:S02]  /*13810*/  FMUL.FTZ R60, R3.reuse, R88 ;  /* 0x00000058033c7220 */ /* 0x040fe40000410000 */
        /* <DEDUP_REMOVED lines=26> */
[----:B------:R-:W-:Y:S02]  /*139c0*/  FMUL.FTZ R73, R3, R73 ;  /* 0x0000004903497220 */ /* 0x000fe40000410000 */
[C---:B------:R-:W-:Y:S03]  /*139d0*/  FMUL.FTZ R70, R2.reuse, R70 ;  /* 0x0000004602467220 */ /* 0x040fe60000410000 */
[C---:B------:R-:W-:Y:S02]  /*139e0*/  FMUL.FTZ R71, R2.reuse, R71 ;  /* 0x0000004702477220 */ /* 0x040fe40000410000 */
[----:B------:R-:W-:Y:S01]  /*139f0*/  MUFU.EX2 R97, R167 ;  /* 0x000000a700617308 */ /* 0x000fe20000000800 */
[C---:B------:R-:W-:Y:S02]  /*13a00*/  FMUL.FTZ R74, R2.reuse, R74 ;  /* 0x0000004a024a7220 */ /* 0x040fe40000410000 */
[----:B------:R-:W-:Y:S02]  /*13a10*/  FMUL.FTZ R75, R2, R75 ;  /* 0x0000004b024b7220 */ /* 0x000fe40000410000 */
[----:B--2---:R-:W-:Y:S05]  /*13a20*/  FADD.FTZ R2, R5, R155 ;  /* 0x0000009b05027221 */ /* 0x004fea0000010000 */
        /* <DEDUP_REMOVED lines=14> */
[----:B------:R-:W2:Y:S10]  /*13b10*/  MUFU.EX2 R3, R160 ;  /* 0x000000a000037308 */ /* 0x000eb40000000800 */
[----:B------:R-:W-:Y:S10]  /*13b20*/  MUFU.EX2 R160, R224 ;  /* 0x000000e000a07308 */ /* 0x000ff40000000800 */
[----:B------:R-:W3:Y:S01]  /*13b30*/  MUFU.EX2 R115, R153 ;  /* 0x0000009900737308 */ /* 0x000ee20000000800 */
        /* <DEDUP_REMOVED lines=8> */
[----:B------:R-:W-:Y:S10]  /*13bc0*/  MUFU.EX2 R114, R244 ;  /* 0x000000f400727308 */ /* 0x000ff40000000800 */
[----:B------:R-:W2:Y:S10]  /*13bd0*/  MUFU.EX2 R113, R243 ;  /* 0x000000f300717308 */ /* 0x000eb40000000800 */
[----:B------:R-:W4:Y:S01]  /*13be0*/  MUFU.EX2 R153, R242 ;  /* 0x000000f200997308 */ /* 0x000f220000000800 */
        /* <DEDUP_REMOVED lines=23> */
[C---:B------:R-:W-:Y:S01]  /*13d60*/  FADD.FTZ R2, R96.reuse, R2 ;  /* 0x0000000260027221 */ /* 0x040fe20000010000 */
[C---:B---3--:R-:W-:Y:S08]  /*13d70*/  HMMA.16816.F32.BF16 R20, R84.reuse, R92, R20 ;  /* 0x0000005c5414723c */ /* 0x048ff00000041814 */
[----:B------:R-:W-:Y:S01]  /*13d80*/  MUFU.EX2 R162, R221 ;  /* 0x000000dd00a27308 */ /* 0x000fe20000000800 */
        /* <DEDUP_REMOVED lines=21> */
[----:B------:R-:W5:Y:S03]  /*13ee0*/  LDSM.16.MT88.4 R96, [R204+0x1000] ;  /* 0x00100000cc60783b */ /* 0x000f660000004200 */
[----:B------:R-:W-:Y:S02]  /*13ef0*/  F2FP.BF16.PACK_AB R84, R3, R5 ;  /* 0x000000050354723e */ /* 0x000fe400000010ff */
[----:B--2---:R-:W-:Y:S01]  /*13f00*/  F2FP.BF16.PACK_AB R85, R169, R248 ;  /* 0x000000f8a955723e */ /* 0x004fe200000010ff */
[----:B------:R-:W2:Y:S01]  /*13f10*/  MUFU.EX2 R5, R211 ;  /* 0x000000d300057308 */ /* 0x000ea20000000800 */
[----:B----4-:R-:W-:Y:S07]  /*13f20*/  F2FP.BF16.PACK_AB R87, R167, R168 ;  /* 0x000000a8a757723e */ /* 0x010fee00000010ff */
[C---:B-1----:R-:W-:Y:S02]  /*13f30*/  HMMA.16816.F32.BF16 R8, R84.reuse, R88, R8 ;  /* 0x000000585408723c */ /* 0x042fe40000041808 */
[----:B------:R-:W1:Y:S06]  /*13f40*/  MUFU.EX2 R3, R210 ;  /* 0x000000d200037308 */ /* 0x000e6c0000000800 */
[C---:B------:R-:W-:Y:S01]  /*13f50*/  HMMA.16816.F32.BF16 R16, R84.reuse, R90, R16 ;  /* 0x0000005a5410723c */ /* 0x040fe20000041810 */
[----:B------:R-:W4:Y:S03]  /*13f60*/  LDSM.16.MT88.4 R88, [R203+0x1000] ;  /* 0x00100000cb58783b */ /* 0x000f260000004200 */
[----:B--2---:R-:W-:Y:S04]  /*13f70*/  FADD.FTZ R2, R5, R2 ;  /* 0x0000000205027221 */ /* 0x004fe80000010000 */
[C---:B---3--:R-:W-:Y:S08]  /*13f80*/  HMMA.16816.F32.BF16 R20, R84.reuse, R92, R20 ;  /* 0x0000005c5414723c */ /* 0x048ff00000041814 */
[C---:B------:R-:W-:Y:S01]  /*13f90*/  HMMA.16816.F32.BF16 R24, R84.reuse, R94, R24 ;  /* 0x0000005e5418723c */ /* 0x040fe20000041818 */
[----:B------:R-:W2:Y:S03]  /*13fa0*/  LDSM.16.MT88.4 R92, [R201+0x4800] ;  /* 0x00480000c95c783b */ /* 0x000ea60000004200 */
[----:B-1----:R-:W-:Y:S04]  /*13fb0*/  FADD.FTZ R2, R3, R2 ;  /* 0x0000000203027221 */ /* 0x002fe80000010000 */
[C---:B-----5:R-:W-:Y:S04]  /*13fc0*/  HMMA.16816.F32.BF16 R28, R84.reuse, R96, R28 ;  /* 0x00000060541c723c */ /* 0x060fe8000004181c */
[----:B------:R-:W-:Y:S04]  /*13fd0*/  FADD.FTZ R2, R105, R2 ;  /* 0x0000000269027221 */ /* 0x000fe80000010000 */
[C---:B------:R-:W-:Y:S01]  /*13fe0*/  HMMA.16816.F32.BF16 R32, R84.reuse, R98, R32 ;  /* 0x000000625420723c */ /* 0x040fe20000041820 */
[----:B------:R-:W1:Y:S03]  /*13ff0*/  LDSM.16.MT88.4 R96, [R202+0x4800] ;  /* 0x00480000ca60783b */ /* 0x000e660000004200 */
[C---:B------:R-:W-:Y:S04]  /*14000*/  FADD.FTZ R2, R104.reuse, R2 ;  /* 0x0000000268027221 */ /* 0x040fe80000010000 */
[C---:B----4-:R-:W-:Y:S08]  /*14010*/  HMMA.16816.F32.BF16 R36, R84.reuse, R88, R36 ;  /* 0x000000585424723c */ /* 0x050ff00000041824 */
        /* <DEDUP_REMOVED lines=84> */
[----:B------:R-:W5:Y:S02]  /*14560*/  LDSM.16.MT88.4 R92, [R201+0x2800] ;  /* 0x00280000c95c783b */ /* 0x000f640000004200 */
[----:B------:R-:W4:Y:S05]  /*14570*/  MUFU.EX2 R15, R247 ;  /* 0x000000f7000f7308 */ /* 0x000f2a0000000800 */
[C---:B---3--:R-:W-:Y:S08]  /*14580*/  HMMA.16816.F32.BF16 R52, R84.reuse, R96, R52 ;  /* 0x000000605434723c */ /* 0x048ff00000041834 */
[C---:B------:R-:W-:Y:S01]  /*14590*/  HMMA.16816.F32.BF16 R56, R84.reuse, R98, R56 ;  /* 0x000000625438723c */ /* 0x040fe20000041838 */
[----:B------:R-:W3:Y:S03]  /*145a0*/  LDSM.16.MT88.4 R96, [R202+0x2800] ;  /* 0x00280000ca60783b */ /* 0x000ee60000004200 */
[C---:B--2---:R-:W-:Y:S01]  /*145b0*/  F2FP.BF16.PACK_AB R150, R5.reuse, R112 ;  /* 0x000000700596723e */ /* 0x044fe200000010ff */
[----:B------:R-:W-:Y:S01]  /*145c0*/  FADD.FTZ R224, R5, R2 ;  /* 0x0000000205e07221 */ /* 0x000fe20000010000 */
[----:B------:R-:W-:Y:S01]  /*145d0*/  MOV R5, R4 ;  /* 0x0000000400057202 */ /* 0x000fe20000000f00 */
[----:B------:R-:W-:Y:S01]  /*145e0*/  FADD.FTZ R2, R122, R3 ;  /* 0x000000037a027221 */ /* 0x000fe20000010000 */
[C---:B-1----:R-:W-:Y:S04]  /*145f0*/  HMMA.16816.F32.BF16 R60, R84.reuse, R104, R60 ;  /* 0x00000068543c723c */ /* 0x042fe8000004183c */
[----:B----4-:R-:W-:Y:S01]  /*14600*/  F2FP.BF16.PACK_AB R151, R15, R152 ;  /* 0x000000980f97723e */ /* 0x010fe200000010ff */
[----:B------:R-:W-:Y:S03]  /*14610*/  FADD.FTZ R2, R251, R2 ;  /* 0x00000002fb027221 */ /* 0x000fe60000010000 */
[C---:B------:R-:W-:Y:S01]  /*14620*/  HMMA.16816.F32.BF16 R64, R84.reuse, R106, R64 ;  /* 0x0000006a5440723c */ /* 0x040fe20000041840 */
[----:B------:R-:W1:Y:S03]  /*14630*/  LDSM.16.MT88.4 R104, [R204+0x2800] ;  /* 0x00280000cc68783b */ /* 0x000e660000004200 */
[----:B------:R-:W-:Y:S04]  /*14640*/  FADD.FTZ R2, R115, R2 ;  /* 0x0000000273027221 */ /* 0x000fe80000010000 */
[C---:B------:R-:W-:Y:S04]  /*14650*/  HMMA.16816.F32.BF16 R68, R84.reuse, R100, R68 ;  /* 0x000000645444723c */ /* 0x040fe80000041844 */
        /* <DEDUP_REMOVED lines=68> */
.L_x_2227:
        /* <DEDUP_REMOVED lines=8> */
.L_x_2325:
        /* <DEDUP_REMOVED lines=84> */
.L_x_2177:
        /* <DEDUP_REMOVED lines=19> */
.L_x_2245:
[----:B--2---:R-:W-:Y:S05]  /*15190*/  BSYNC B0 ;  /* 0x0000000000007941 */ /* 0x004fea0003800000 */
.L_x_2244:
        /* <DEDUP_REMOVED lines=102> */
.L_x_2248:
        /* <DEDUP_REMOVED lines=116> */
.L_x_2326:
[----:B------:R-:W-:Y:S05]  /*15f40*/  BRA.DIV ~URZ, `(.L_x_2251) ;  /* 0x00003b827f007947 */ /* 0x000fea000b800000 */
[----:B------:R4:W2:Y:S02]  /*15f50*/  SHFL.IDX PT, R2, R10, RZ, 0x181f ;  /* 0x00181fff0a027589 */ /* 0x0008a400000e0000 */
.L_x_2327:
        /* <DEDUP_REMOVED lines=11> */
.L_x_2253:
[----:B------:R-:W-:Y:S05]  /*16010*/  BSYNC B0 ;  /* 0x0000000000007941 */ /* 0x000fea0003800000 */
.L_x_2252:
[----:B------:R-:W-:Y:S05]  /*16020*/  BRA.DIV ~URZ, `(.L_x_2254) ;  /* 0x00003b127f007947 */ /* 0x000fea000b800000 */
[----:B---3--:R3:W4:Y:S04]  /*16030*/  SHFL.IDX PT, R11, R6, 0x1, 0x181f ;  /* 0x00381f00060b7f89 */ /* 0x00872800000e0000 */
[----:B--2---:R3:W2:Y:S02]  /*16040*/  SHFL.IDX PT, R2, R10, 0x1, 0x181f ;  /* 0x00381f000a027f89 */ /* 0x0046a400000e0000 */
.L_x_2328:
        /* <DEDUP_REMOVED lines=12> */
.L_x_2256:
[----:B------:R-:W-:Y:S05]  /*16110*/  BSYNC B0 ;  /* 0x0000000000007941 */ /* 0x000fea0003800000 */
.L_x_2255:
[----:B------:R-:W-:Y:S05]  /*16120*/  BRA.DIV ~URZ, `(.L_x_2257) ;  /* 0x00003ae27f007947 */ /* 0x000fea000b800000 */
[----:B----4-:R4:W3:Y:S02]  /*16130*/  SHFL.IDX PT, R11, R6, 0x2, 0x181f ;  /* 0x00581f00060b7f89 */ /* 0x0108e400000e0000 */
.L_x_2329:
[----:B------:R-:W-:Y:S05]  /*16140*/  BRA.DIV ~URZ, `(.L_x_2258) ;  /* 0x00003b327f007947 */ /* 0x000fea000b800000 */
[----:B--2---:R2:W4:Y:S02]  /*16150*/  SHFL.IDX PT, R2, R10, 0x2, 0x181f ;  /* 0x00581f000a027f89 */ /* 0x00452400000e0000 */
.L_x_2330:
        /* <DEDUP_REMOVED lines=12> */
.L_x_2260:
[----:B------:R-:W-:Y:S05]  /*16220*/  BSYNC B0 ;  /* 0x0000000000007941 */ /* 0x000fea0003800000 */
.L_x_2259:
[----:B------:R-:W-:Y:S05]  /*16230*/  BRA.DIV ~URZ, `(.L_x_2261) ;  /* 0x00003ab27f007947 */ /* 0x000fea000b800000 */
[----:B---3--:R3:W2:Y:S04]  /*16240*/  SHFL.IDX PT, R8, R6, 0x3, 0x181f ;  /* 0x00781f0006087f89 */ /* 0x0086a800000e0000 */
[----:B----4-:R3:W4:Y:S02]  /*16250*/  SHFL.IDX PT, R6, R10, 0x3, 0x181f ;  /* 0x00781f000a067f89 */ /* 0x01072400000e0000 */
.L_x_2331:
        /* <DEDUP_REMOVED lines=13> */
.L_x_2249:
        /* <DEDUP_REMOVED lines=34> */
.L_x_2332:
[----:B------:R-:W-:Y:S05]  /*16550*/  BRA.DIV ~URZ, `(.L_x_2264) ;  /* 0x000038d27f007947 */ /* 0x000fea000b800000 */
[----:B------:R3:W4:Y:S02]  /*16560*/  SHFL.IDX PT, R2, R5, RZ, 0x1c1f ;  /* 0x001c1fff05027589 */ /* 0x00072400000e0000 */
.L_x_2333:
        /* <DEDUP_REMOVED lines=62> */
[-C--:B-1----:R-:W-:Y:S02]  /*16950*/  @!P3 LEA R10, P5, R98, R2.reuse, 0x2 ;  /* 0x00000002620ab211 */ /* 0x082fe400078a10ff */
        /* <DEDUP_REMOVED lines=34> */
.L_x_2266:
[----:B------:R-:W-:Y:S05]  /*16b80*/  BSYNC B0 ;  /* 0x0000000000007941 */ /* 0x000fea0003800000 */
.L_x_2265:
[----:B------:R-:W-:Y:S05]  /*16b90*/  BRA.DIV ~URZ, `(.L_x_2267) ;  /* 0x000033027f007947 */ /* 0x000fea000b800000 */
[----:B--2---:R2:W1:Y:S04]  /*16ba0*/  SHFL.IDX PT, R4, R6, 0x1, 0x1c1f ;  /* 0x003c1f0006047f89 */ /* 0x00446800000e0000 */
[----:B----4-:R2:W4:Y:S02]  /*16bb0*/  SHFL.IDX PT, R2, R5, 0x1, 0x1c1f ;  /* 0x003c1f0005027f89 */ /* 0x01052400000e0000 */
.L_x_2334:
        /* <DEDUP_REMOVED lines=105> */
.L_x_2247:
        /* <DEDUP_REMOVED lines=22> */
.L_x_2268:
        /* <DEDUP_REMOVED lines=60> */
.L_x_2270:
[----:B------:R-:W-:Y:S05]  /*17770*/  BSYNC B0 ;  /* 0x0000000000007941 */ /* 0x000fea0003800000 */
.L_x_2269:
        /* <DEDUP_REMOVED lines=36> */
.L_x_2335:
[----:B------:R-:W-:Y:S05]  /*179c0*/  BRA.DIV ~URZ, `(.L_x_2272) ;  /* 0x000026127f007947 */ /* 0x000fea000b800000 */
[----:B------:R3:W4:Y:S02]  /*179d0*/  SHFL.IDX PT, R2, R10, RZ, 0x181f ;  /* 0x00181fff0a027589 */ /* 0x00072400000e0000 */
.L_x_2336:
        /* <DEDUP_REMOVED lines=12> */
.L_x_2274:
[----:B------:R-:W-:Y:S05]  /*17aa0*/  BSYNC B0 ;  /* 0x0000000000007941 */ /* 0x000fea0003800000 */
.L_x_2273:
[----:B------:R-:W-:Y:S05]  /*17ab0*/  BRA.DIV ~URZ, `(.L_x_2275) ;  /* 0x000025927f007947 */ /* 0x000fea000b800000 */
[----:B--2---:R2:W1:Y:S04]  /*17ac0*/  SHFL.IDX PT, R11, R5, 0x1, 0x181f ;  /* 0x00381f00050b7f89 */ /* 0x00446800000e0000 */
[----:B----4-:R2:W4:Y:S02]  /*17ad0*/  SHFL.IDX PT, R2, R10, 0x1, 0x181f ;  /* 0x00381f000a027f89 */ /* 0x01052400000e0000 */
.L_x_2337:
        /* <DEDUP_REMOVED lines=12> */
.L_x_2277:
[----:B------:R-:W-:Y:S05]  /*17ba0*/  BSYNC B0 ;  /* 0x0000000000007941 */ /* 0x000fea0003800000 */
.L_x_2276:
[----:B------:R-:W-:Y:S05]  /*17bb0*/  BRA.DIV ~URZ, `(.L_x_2278) ;  /* 0x000025627f007947 */ /* 0x000fea000b800000 */
[----:B-1----:R1:W2:Y:S02]  /*17bc0*/  SHFL.IDX PT, R11, R5, 0x2, 0x181f ;  /* 0x00581f00050b7f89 */ /* 0x0022a400000e0000 */
.L_x_2338:
[----:B------:R-:W-:Y:S05]  /*17bd0*/  BRA.DIV ~URZ, `(.L_x_2279) ;  /* 0x000025b27f007947 */ /* 0x000fea000b800000 */
[----:B----4-:R4:W1:Y:S02]  /*17be0*/  SHFL.IDX PT, R2, R10, 0x2, 0x181f ;  /* 0x00581f000a027f89 */ /* 0x01086400000e0000 */
.L_x_2339:
        /* <DEDUP_REMOVED lines=12> */
.L_x_2281:
[----:B------:R-:W-:Y:S05]  /*17cb0*/  BSYNC B0 ;  /* 0x0000000000007941 */ /* 0x000fea0003800000 */
.L_x_2280:
[----:B------:R-:W-:Y:S05]  /*17cc0*/  BRA.DIV ~URZ, `(.L_x_2282) ;  /* 0x000025327f007947 */ /* 0x000fea000b800000 */
[----:B-1----:R1:W3:Y:S04]  /*17cd0*/  SHFL.IDX PT, R8, R5, 0x3, 0x181f ;  /* 0x00781f0005087f89 */ /* 0x0022e800000e0000 */
[----:B------:R1:W4:Y:S02]  /*17ce0*/  SHFL.IDX PT, R2, R10, 0x3, 0x181f ;  /* 0x00781f000a027f89 */ /* 0x00032400000e0000 */
.L_x_2340:
        /* <DEDUP_REMOVED lines=11> */
.L_x_2262:
[----:B------:R-:W-:Y:S05]  /*17da0*/  BSYNC B1 ;  /* 0x0000000000017941 */ /* 0x000fea0003800000 */
.L_x_2246:
        /* <DEDUP_REMOVED lines=14> */
.L_x_2341:
[----:B------:R-:W-:Y:S05]  /*17e90*/  BRA.DIV ~URZ, `(.L_x_2285) ;  /* 0x000024a27f007947 */ /* 0x000fea000b800000 */
[----:B------:R3:W4:Y:S02]  /*17ea0*/  SHFL.IDX PT, R9, R74, 0x1, 0x1f ;  /* 0x00201f004a097f89 */ /* 0x00072400000e0000 */
.L_x_2342:
        /* <DEDUP_REMOVED lines=19> */
.L_x_2343:
        /* <DEDUP_REMOVED lines=16> */
.L_x_2344:
[----:B---3--:R-:W-:Y:S01]  /*180e0*/  IMAD R2, R2, c[0x0][0x538], RZ ;  /* 0x00014e0002027a24 */ /* 0x008fe200078e02ff */
[----:B------:R-:W-:Y:S04]  /*180f0*/  BSSY B1, `(.L_x_2288) ;  /* 0x0000084000017945 */ /* 0x000fe80003800000 */
[----:B----4-:R-:W-:-:S04]  /*18100*/  IADD3 R9, R2, R9, RZ ;  /* 0x0000000902097210 */ /* 0x010fc80007ffe0ff */
[----:B--2---:R-:W-:-:S13]  /*18110*/  ISETP.GT.AND P0, PT, R9, R10, PT ;  /* 0x0000000a0900720c */ /* 0x004fda0003f04270 */
[----:B------:R-:W-:Y:S05]  /*18120*/  @P0 BRA `(.L_x_2289) ;  /* 0x0000026000000947 */ /* 0x000fea0003800000 */
.L_x_2293:
        /* <DEDUP_REMOVED lines=18> */
.L_x_2345:
        /* <DEDUP_REMOVED lines=16> */
.L_x_2346:
[----:B--2---:R-:W-:-:S05]  /*18350*/  IMAD R2, R2, c[0x0][0x538], RZ ;  /* 0x00014e0002027a24 */ /* 0x004fca00078e02ff */
[----:B------:R-:W-:-:S04]  /*18360*/  IADD3 R9, R2, R9, RZ ;  /* 0x0000000902097210 */ /* 0x000fc80007ffe0ff */
[----:B------:R-:W-:-:S13]  /*18370*/  ISETP.GT.AND P0, PT, R9, R10, PT ;  /* 0x0000000a0900720c */ /* 0x000fda0003f04270 */
[----:B-1----:R-:W-:Y:S05]  /*18380*/  @!P0 BRA `(.L_x_2293) ;  /* 0xfffffda000008947 */ /* 0x002fea000383ffff */
.L_x_2289:
[----:B------:R-:W-:-:S05]  /*18390*/  IADD3 R15, -R2, R9, RZ ;  /* 0x00000009020f7210 */ /* 0x000fca0007ffe1ff */
[----:B------:R-:W-:-:S05]  /*183a0*/  IMAD R2, R4, c[0x0][0x538], R15 ;  /* 0x00014e0004027a24 */ /* 0x000fca00078e020f */
[----:B------:R-:W-:Y:S01]  /*183b0*/  ISETP.GT.AND P0, PT, R2, R10, PT ;  /* 0x0000000a0200720c */ /* 0x000fe20003f04270 */
[----:B------:R-:W-:-:S12]  /*183c0*/  BRA.DIV ~URZ, `(.L_x_2294) ;  /* 0x000023c27f007947 */ /* 0x000fd8000b800000 */
[----:B------:R-:W-:-:S04]  /*183d0*/  VOTE.ANY R9, PT, !P0 ;  /* 0x0000000000097806 */ /* 0x000fc800040e0100 */
.L_x_2347:
[----:B------:R2:W3:Y:S01]  /*183e0*/  POPC R11, R9 ;  /* 0x00000009000b7309 */ /* 0x0004e20000000000 */
[----:B------:R-:W-:Y:S05]  /*183f0*/  BRA.DIV ~URZ, `(.L_x_2295) ;  /* 0x000023e27f007947 */ /* 0x000fea000b800000 */
[----:B---3--:R3:W4:Y:S04]  /*18400*/  SHFL.IDX PT, R6, R6, R11, 0x1f ;  /* 0x00001f0b06067589 */ /* 0x00872800000e0000 */
[----:B------:R3:W1:Y:S02]  /*18410*/  SHFL.IDX PT, R5, R8, R11, 0x1f ;  /* 0x00001f0b08057589 */ /* 0x00066400000e0000 */
.L_x_2348:
[----:B------:R-:W-:Y:S01]  /*18420*/  ISETP.NE.AND P0, PT, R9, RZ, PT ;  /* 0x000000ff0900720c */ /* 0x000fe20003f05270 */
[----:B------:R-:W-:-:S12]  /*18430*/  BSSY B0, `(.L_x_2296) ;  /* 0x0000005000007945 */ /* 0x000fd80003800000 */
[----:B------:R-:W-:Y:S05]  /*18440*/  @!P0 BRA `(.L_x_2297) ;  /* 0x0000003000008947 */ /* 0x000fea0003800000 */
[----:B------:R-:W-:Y:S01]  /*18450*/  IADD3 R2, R11, -0x1, RZ ;  /* 0xffffffff0b027810 */ /* 0x000fe20007ffe0ff */
[----:B------:R-:W-:Y:S05]  /*18460*/  BRA.DIV ~URZ, `(.L_x_2298) ;  /* 0x000024427f007947 */ /* 0x000fea000b800000 */
[----:B------:R2:W3:Y:S02]  /*18470*/  SHFL.IDX PT, R16, R4, R2, 0x1f ;  /* 0x00001f0204107589 */ /* 0x0004e400000e0000 */
.L_x_2297:
[----:B------:R-:W-:Y:S05]  /*18480*/  BSYNC B0 ;  /* 0x0000000000007941 */ /* 0x000fea0003800000 */
.L_x_2296:
        /* <DEDUP_REMOVED lines=69> */
.L_x_2290:
[----:B------:R-:W-:Y:S01]  /*188e0*/  MOV R2, c[0x0][0x53c] ;  /* 0x00014f0000027a02 */ /* 0x000fe20000000f00 */
[----:B------:R2:W-:Y:S04]  /*188f0*/  STL [R1+0x28], R10 ;  /* 0x0000280a01007387 */ /* 0x0005e80000100800 */
[----:B------:R2:W-:Y:S04]  /*18900*/  STL [R1+0x2c], RZ ;  /* 0x00002cff01007387 */ /* 0x0005e80000100800 */
[----:B------:R2:W-:Y:S04]  /*18910*/  STL [R1+0x30], RZ ;  /* 0x000030ff01007387 */ /* 0x0005e80000100800 */
[----:B------:R2:W-:Y:S02]  /*18920*/  STL [R1+0x34], R2 ;  /* 0x0000340201007387 */ /* 0x0005e40000100800 */
.L_x_2299:
[----:B------:R-:W-:Y:S05]  /*18930*/  BSYNC B1 ;  /* 0x0000000000017941 */ /* 0x000fea0003800000 */
.L_x_2288:
        /* <DEDUP_REMOVED lines=9> */
.L_x_2283:
[----:B-1----:R-:W3:Y:S02]  /*189d0*/  LDL R2, [R1+0x34] ;  /* 0x0000340001027983 */ /* 0x002ee40000100800 */
[----:B---3--:R-:W-:-:S13]  /*189e0*/  ISETP.GE.AND P0, PT, R2, c[0x0][0x53c], PT ;  /* 0x00014f0002007a0c */ /* 0x008fda0003f06270 */
[----:B--2---:R-:W-:Y:S01]  /*189f0*/  @P0 CALL.REL.NOINC `(.L_x_2300) ;  /* 0x0000001000000944 */ /* 0x004fe20003c00000 */
[----:B------:R-:W-:Y:S05]  /*18a00*/  BRA `(.L_x_2301) ;  /* 0xfffe907000007947 */ /* 0x000fea000383ffff */
.L_x_2300:
[----:B------:R-:W-:Y:S05]  /*18a10*/  EXIT ;  /* 0x000000000000794d */ /* 0x000fea0003800000 */
.L_x_2111:
[----:B------:R-:W-:Y:S02]  /*18a20*/  MOV R3, 0x1 ;  /* 0x0000000100037802 */ /* 0x000fe40000000f00 */
[----:B------:R-:W-:Y:S02]  /*18a30*/  MOV R4, 0x18a50 ;  /* 0x00018a5000047802 */ /* 0x000fe40000000f00 */
[----:B------:R-:W-:Y:S05]  /*18a40*/  CALL.REL.NOINC `($__internal_36_$__cuda_sm70_shflsync_up_p) ;  /* 0x00001f8000007944 */ /* 0x000fea0003c00000 */
[----:B------:R-:W-:Y:S01]  /*18a50*/  MOV R0, R3 ;  /* 0x0000000300007202 */ /* 0x000fe20000000f00 */
[----:B------:R-:W-:Y:S05]  /*18a60*/  BRA `(.L_x_2302) ;  /* 0xfffe7a0000007947 */ /* 0x000fea000383ffff */
.L_x_2112:
[----:B------:R-:W-:Y:S02]  /*18a70*/  MOV R3, 0x2 ;  /* 0x0000000200037802 */ /* 0x000fe40000000f00 */
[----:B------:R-:W-:Y:S02]  /*18a80*/  MOV R4, 0x18aa0 ;  /* 0x00018aa000047802 */ /* 0x000fe40000000f00 */
[----:B------:R-:W-:Y:S05]  /*18a90*/  CALL.REL.NOINC `($__internal_36_$__cuda_sm70_shflsync_up_p) ;  /* 0x00001f3000007944 */ /* 0x000fea0003c00000 */
[----:B------:R-:W-:Y:S02]  /*18aa0*/  SEL R0, R3, RZ, P4 ;  /* 0x000000ff03007207 */ /* 0x000fe40002000000 */
[----:B------:R-:W-:Y:S02]  /*18ab0*/  MOV R3, 0x4 ;  /* 0x0000000400037802 */ /* 0x000fe40000000f00 */
[----:B------:R-:W-:Y:S01]  /*18ac0*/  MOV R4, 0x18b00 ;  /* 0x00018b0000047802 */ /* 0x000fe20000000f00 */
[----:B------:R-:W-:-:S04]  /*18ad0*/  IMAD.IADD R0, R2, 0x1, R0 ;  /* 0x0000000102007824 */ /* 0x000fc800078e0200 */
[----:B------:R-:W-:Y:S02]  /*18ae0*/  IMAD.MOV.U32 R2, RZ, RZ, R0 ;  /* 0x000000ffff027224 */ /* 0x000fe400078e0000 */
[----:B------:R-:W-:Y:S05]  /*18af0*/  CALL.REL.NOINC `($__internal_36_$__cuda_sm70_shflsync_up_p) ;  /* 0x00001ed000007944 */ /* 0x000fea0003c00000 */
[----:B------:R-:W-:Y:S02]  /*18b00*/  SEL R3, R3, RZ, P3 ;  /* 0x000000ff03037207 */ /* 0x000fe40001800000 */
[----:B------:R-:W-:-:S03]  /*18b10*/  MOV R4, 0x18b60 ;  /* 0x00018b6000047802 */ /* 0x000fc60000000f00 */
[----:B------:R-:W-:Y:S01]  /*18b20*/  IMAD.IADD R0, R0, 0x1, R3 ;  /* 0x0000000100007824 */ /* 0x000fe200078e0203 */
[----:B------:R-:W-:-:S03]  /*18b30*/  MOV R3, 0x8 ;  /* 0x0000000800037802 */ /* 0x000fc60000000f00 */
        /* <DEDUP_REMOVED lines=8> */
[----:B------:R-:W-:Y:S01]  /*18bc0*/  SEL R3, R3, RZ, P1 ;  /* 0x000000ff03037207 */ /* 0x000fe20000800000 */
[----:B------:R-:W-:Y:S01]  /*18bd0*/  IMAD.MOV.U32 R221, RZ, RZ, 0x1f ;  /* 0x0000001fffdd7424 */ /* 0x000fe200078e00ff */
[----:B------:R-:W-:-:S03]  /*18be0*/  MOV R2, 0x18c30 ;  /* 0x00018c3000027802 */ /* 0x000fc60000000f00 */
[----:B------:R-:W-:Y:S01]  /*18bf0*/  IMAD.IADD R4, R0, 0x1, R3 ;  /* 0x0000000100047824 */ /* 0x000fe200078e0203 */
[----:B------:R-:W-:-:S03]  /*18c00*/  MOV R3, 0x1f ;  /* 0x0000001f00037802 */ /* 0x000fc60000000f00 */
[----:B------:R-:W-:Y:S02]  /*18c10*/  IMAD.MOV.U32 R222, RZ, RZ, R4 ;  /* 0x000000ffffde7224 */ /* 0x000fe400078e0004 */
[----:B------:R-:W-:Y:S05]  /*18c20*/  CALL.REL.NOINC `($__internal_35_$__cuda_sm70_shflsync_idx_p) ;  /* 0x00001d5000007944 */ /* 0x000fea0003c00000 */
[----:B------:R-:W-:Y:S01]  /*18c30*/  MOV R0, R221 ;  /* 0x000000dd00007202 */ /* 0x000fe20000000f00 */
[----:B------:R-:W-:Y:S05]  /*18c40*/  BRA `(.L_x_2303) ;  /* 0xfffe792000007947 */ /* 0x000fea000383ffff */
.L_x_2114:
[----:B------:R-:W-:Y:S02]  /*18c50*/  SEL R2, RZ, 0x1, P0 ;  /* 0x00000001ff027807 */ /* 0x000fe40000000000 */
[----:B------:R-:W-:Y:S02]  /*18c60*/  MOV R3, 0x18c80 ;  /* 0x00018c8000037802 */ /* 0x000fe40000000f00 */
[----:B------:R-:W-:Y:S05]  /*18c70*/  CALL.REL.NOINC `($__internal_37_$__cuda_sm70_votesync_ballot) ;  /* 0x00001db000007944 */ /* 0x000fea0003c00000 */
[----:B------:R-:W-:Y:S05]  /*18c80*/  BRA `(.L_x_2304) ;  /* 0xfffe797000007947 */ /* 0x000fea000383ffff */
.L_x_2115:
[----:B------:R-:W-:Y:S01]  /*18c90*/  IMAD.MOV.U32 R222, RZ, RZ, R8 ;  /* 0x000000ffffde7224 */ /* 0x000fe200078e0008 */
[----:B--2---:R-:W-:Y:S01]  /*18ca0*/  MOV R221, R13 ;  /* 0x0000000d00dd7202 */ /* 0x004fe20000000f00 */
[----:B------:R-:W-:Y:S01]  /*18cb0*/  IMAD.MOV.U32 R3, RZ, RZ, 0x1f ;  /* 0x0000001fff037424 */ /* 0x000fe200078e00ff */
[----:B------:R-:W-:Y:S02]  /*18cc0*/  MOV R2, 0x18ce0 ;  /* 0x00018ce000027802 */ /* 0x000fe40000000f00 */
[----:B-1----:R-:W-:Y:S05]  /*18cd0*/  CALL.REL.NOINC `($__internal_35_$__cuda_sm70_shflsync_idx_p) ;  /* 0x00001ca000007944 */ /* 0x002fea0003c00000 */
[----:B------:R-:W-:Y:S01]  /*18ce0*/  IMAD.MOV.U32 R11, RZ, RZ, R221 ;  /* 0x000000ffff0b7224 */ /* 0x000fe200078e00dd */
[----:B------:R-:W-:Y:S01]  /*18cf0*/  MOV R222, R7 ;  /* 0x0000000700de7202 */ /* 0x000fe20000000f00 */
[----:B------:R-:W-:Y:S01]  /*18d00*/  IMAD.MOV.U32 R6, RZ, RZ, RZ ;  /* 0x000000ffff067224 */ /* 0x000fe200078e00ff */
[----:B------:R-:W-:Y:S01]  /*18d10*/  MOV R221, R13 ;  /* 0x0000000d00dd7202 */ /* 0x000fe20000000f00 */
[----:B------:R-:W-:Y:S01]  /*18d20*/  IMAD.MOV.U32 R3, RZ, RZ, 0x1f ;  /* 0x0000001fff037424 */ /* 0x000fe200078e00ff */
[----:B------:R-:W-:-:S02]  /*18d30*/  MOV R2, 0x18d50 ;  /* 0x00018d5000027802 */ /* 0x000fc40000000f00 */
[----:B------:R-:W-:Y:S05]  /*18d40*/  CALL.REL.NOINC `($__internal_35_$__cuda_sm70_shflsync_idx_p) ;  /* 0x00001c3000007944 */ /* 0x000fea0003c00000 */
[----:B------:R-:W-:Y:S01]  /*18d50*/  MOV R10, R221 ;  /* 0x000000dd000a7202 */ /* 0x000fe20000000f00 */
[----:B------:R-:W-:Y:S05]  /*18d60*/  BRA `(.L_x_2305) ;  /* 0xfffe78e000007947 */ /* 0x000fea000383ffff */
.L_x_2118:
[----:B------:R-:W-:Y:S01]  /*18d70*/  IMAD.MOV.U32 R222, RZ, RZ, R4 ;  /* 0x000000ffffde7224 */ /* 0x000fe200078e0004 */
[----:B------:R-:W-:-:S02]  /*18d80*/  MOV R3, 0x1f ;  /* 0x0000001f00037802 */ /* 0x000fc40000000f00 */
[----:B------:R-:W-:Y:S02]  /*18d90*/  MOV R2, 0x18db0 ;  /* 0x00018db000027802 */ /* 0x000fe40000000f00 */
[----:B-1234-:R-:W-:Y:S05]  /*18da0*/  CALL.REL.NOINC `($__internal_35_$__cuda_sm70_shflsync_idx_p) ;  /* 0x00001bd000007944 */ /* 0x01efea0003c00000 */
[----:B------:R-:W-:Y:S01]  /*18db0*/  MOV R6, R221 ;  /* 0x000000dd00067202 */ /* 0x000fe20000000f00 */
[----:B------:R-:W-:Y:S05]  /*18dc0*/  BRA `(.L_x_2117) ;  /* 0xfffe78e000007947 */ /* 0x000fea000383ffff */
.L_x_2210:
[----:B------:R-:W-:Y:S01]  /*18dd0*/  IMAD.MOV.U32 R222, RZ, RZ, R3 ;  /* 0x000000ffffde7224 */ /* 0x000fe200078e0003 */
[----:B------:R-:W-:Y:S01]  /*18de0*/  MOV R221, 0x3 ;  /* 0x0000000300dd7802 */ /* 0x000fe20000000f00 */
[----:B------:R-:W-:Y:S01]  /*18df0*/  IMAD.MOV.U32 R3, RZ, RZ, 0x181f ;  /* 0x0000181fff037424 */ /* 0x000fe200078e00ff */
[----:B------:R-:W-:Y:S02]  /*18e00*/  MOV R2, 0x18e20 ;  /* 0x00018e2000027802 */ /* 0x000fe40000000f00 */
[----:B--2--5:R-:W-:Y:S05]  /*18e10*/  CALL.REL.NOINC `($__internal_35_$__cuda_sm70_shflsync_idx_p) ;  /* 0x00001b6000007944 */ /* 0x024fea0003c00000 */
[----:B------:R-:W-:Y:S01]  /*18e20*/  IMAD.MOV.U32 R6, RZ, RZ, R221 ;  /* 0x000000ffff067224 */ /* 0x000fe200078e00dd */
[----:B------:R-:W-:Y:S01]  /*18e30*/  MOV R221, 0x3 ;  /* 0x0000000300dd7802 */ /* 0x000fe20000000f00 */
[----:B------:R-:W-:Y:S01]  /*18e40*/  IMAD.MOV.U32 R222, RZ, RZ, R5 ;  /* 0x000000ffffde7224 */ /* 0x000fe200078e0005 */
[----:B------:R-:W-:Y:S02]  /*18e50*/  MOV R3, 0x181f ;  /* 0x0000181f00037802 */ /* 0x000fe40000000f00 */
[----:B------:R-:W-:Y:S02]  /*18e60*/  MOV R2, 0x18e80 ;  /* 0x00018e8000027802 */ /* 0x000fe40000000f00 */
[----:B------:R-:W-:Y:S05]  /*18e70*/  CALL.REL.NOINC `($__internal_35_$__cuda_sm70_shflsync_idx_p) ;  /* 0x00001b0000007944 */ /* 0x000fea0003c00000 */
[----:B------:R-:W-:Y:S01]  /*18e80*/  MOV R2, R221 ;  /* 0x000000dd00027202 */ /* 0x000fe20000000f00 */
[----:B------:R-:W-:Y:S05]  /*18e90*/  BRA `(.L_x_2306) ;  /* 0xffff520000007947 */ /* 0x000fea000383ffff */
.L_x_2213:
[----:B------:R-:W-:Y:S01]  /*18ea0*/  IMAD.MOV.U32 R222, RZ, RZ, R4 ;  /* 0x000000ffffde7224 */ /* 0x000fe200078e0004 */
[----:B------:R-:W-:Y:S01]  /*18eb0*/  MOV R221, RZ ;  /* 0x000000ff00dd7202 */ /* 0x000fe20000000f00 */
[----:B------:R-:W-:Y:S01]  /*18ec0*/  IMAD.MOV.U32 R3, RZ, RZ, 0x181f ;  /* 0x0000181fff037424 */ /* 0x000fe200078e00ff */
[----:B------:R-:W-:-:S02]  /*18ed0*/  MOV R2, 0x18ef0 ;  /* 0x00018ef000027802 */ /* 0x000fc40000000f00 */
[----:B-----5:R-:W-:Y:S05]  /*18ee0*/  CALL.REL.NOINC `($__internal_35_$__cuda_sm70_shflsync_idx_p) ;  /* 0x00001a9000007944 */ /* 0x020fea0003c00000 */
[----:B------:R-:W-:Y:S01]  /*18ef0*/  MOV R6, R221 ;  /* 0x000000dd00067202 */ /* 0x000fe20000000f00 */
[----:B------:R-:W-:Y:S05]  /*18f00*/  BRA `(.L_x_2307) ;  /* 0xffff5f1000007947 */ /* 0x000fea000383ffff */
.L_x_2214:
[----:B------:R-:W-:Y:S01]  /*18f10*/  IMAD.MOV.U32 R222, RZ, RZ, R5 ;  /* 0x000000ffffde7224 */ /* 0x000fe200078e0005 */
[----:B------:R-:W-:Y:S01]  /*18f20*/  MOV R221, RZ ;  /* 0x000000ff00dd7202 */ /* 0x000fe20000000f00 */
[----:B------:R-:W-:Y:S01]  /*18f30*/  IMAD.MOV.U32 R3, RZ, RZ, 0x181f ;  /* 0x0000181fff037424 */ /* 0x000fe200078e00ff */
[----:B------:R-:W-:-:S02]  /*18f40*/  MOV R2, 0x18f60 ;  /* 0x00018f6000027802 */ /* 0x000fc40000000f00 */
[----:B-12--5:R-:W-:Y:S05]  /*18f50*/  CALL.REL.NOINC `($__internal_35_$__cuda_sm70_shflsync_idx_p) ;  /* 0x00001a2000007944 */ /* 0x026fea0003c00000 */
[----:B------:R-:W-:Y:S01]  /*18f60*/  MOV R2, R221 ;  /* 0x000000dd00027202 */ /* 0x000fe20000000f00 */
[----:B------:R-:W-:Y:S05]  /*18f70*/  BRA `(.L_x_2308) ;  /* 0xffff5ec000007947 */ /* 0x000fea000383ffff */
.L_x_2217:
[----:B------:R-:W-:Y:S01]  /*18f80*/  IMAD.MOV.U32 R222, RZ, RZ, R4 ;  /* 0x000000ffffde7224 */ /* 0x000fe200078e0004 */
[----:B------:R-:W-:Y:S01]  /*18f90*/  MOV R221, 0x1 ;  /* 0x0000000100dd7802 */ /* 0x000fe20000000f00 */
[----:B--2---:R-:W-:Y:S01]  /*18fa0*/  IMAD.MOV.U32 R3, RZ, RZ, 0x181f ;  /* 0x0000181fff037424 */ /* 0x004fe200078e00ff */
[----:B----4-:R-:W-:-:S02]  /*18fb0*/  MOV R2, 0x18fd0 ;  /* 0x00018fd000027802 */ /* 0x010fc40000000f00 */
[----:B-1-3-5:R-:W-:Y:S05]  /*18fc0*/  CALL.REL.NOINC `($__internal_35_$__cuda_sm70_shflsync_idx_p) ;  /* 0x000019b000007944 */ /* 0x02afea0003c00000 */
[----:B------:R-:W-:Y:S01]  /*18fd0*/  IMAD.MOV.U32 R6, RZ, RZ, R221 ;  /* 0x000000ffff067224 */ /* 0x000fe200078e00dd */
[----:B------:R-:W-:Y:S01]  /*18fe0*/  MOV R221, 0x1 ;  /* 0x0000000100dd7802 */ /* 0x000fe20000000f00 */
[----:B------:R-:W-:Y:S01]  /*18ff0*/  IMAD.MOV.U32 R222, RZ, RZ, R5 ;  /* 0x000000ffffde7224 */ /* 0x000fe200078e0005 */
[----:B------:R-:W-:-:S02]  /*19000*/  MOV R3, 0x181f ;  /* 0x0000181f00037802 */ /* 0x000fc40000000f00 */
[----:B------:R-:W-:Y:S02]  /*19010*/  MOV R2, 0x19030 ;  /* 0x0001903000027802 */ /* 0x000fe40000000f00 */
[----:B------:R-:W-:Y:S05]  /*19020*/  CALL.REL.NOINC `($__internal_35_$__cuda_sm70_shflsync_idx_p) ;  /* 0x0000195000007944 */ /* 0x000fea0003c00000 */
[----:B------:R-:W-:Y:S01]  /*19030*/  MOV R2, R221 ;  /* 0x000000dd00027202 */ /* 0x000fe20000000f00 */
[----:B------:R-:W-:Y:S05]  /*19040*/  BRA `(.L_x_2309) ;  /* 0xffff5ef000007947 */ /* 0x000fea000383ffff */
.L_x_2220:
[----:B------:R-:W-:Y:S01]  /*19050*/  IMAD.MOV.U32 R222, RZ, RZ, R4 ;  /* 0x000000ffffde7224 */ /* 0x000fe200078e0004 */
[----:B------:R-:W-:Y:S01]  /*19060*/  MOV R221, 0x2 ;  /* 0x0000000200dd7802 */ /* 0x000fe20000000f00 */
[----:B-1----:R-:W-:Y:S01]  /*19070*/  IMAD.MOV.U32 R3, RZ, RZ, 0x181f ;  /* 0x0000181fff037424 */ /* 0x002fe200078e00ff */
[----:B----4-:R-:W-:Y:S02]  /*19080*/  MOV R2, 0x190a0 ;  /* 0x000190a000027802 */ /* 0x010fe40000000f00 */
[----:B--23-5:R-:W-:Y:S05]  /*19090*/  CALL.REL.NOINC `($__internal_35_$__cuda_sm70_shflsync_idx_p) ;  /* 0x000018e000007944 */ /* 0x02cfea0003c00000 */
[----:B------:R-:W-:Y:S01]  /*190a0*/  MOV R6, R221 ;  /* 0x000000dd00067202 */ /* 0x000fe20000000f00 */
[----:B------:R-:W-:Y:S05]  /*190b0*/  BRA `(.L_x_2310) ;  /* 0xffff5f7000007947 */ /* 0x000fea000383ffff */
.L_x_2221:
[----:B------:R-:W-:Y:S01]  /*190c0*/  IMAD.MOV.U32 R222, RZ, RZ, R5 ;  /* 0x000000ffffde7224 */ /* 0x000fe200078e0005 */
[----:B------:R-:W-:Y:S01]  /*190d0*/  MOV R221, 0x2 ;  /* 0x0000000200dd7802 */ /* 0x000fe20000000f00 */
[----:B------:R-:W-:Y:S01]  /*190e0*/  IMAD.MOV.U32 R3, RZ, RZ, 0x181f ;  /* 0x0000181fff037424 */ /* 0x000fe200078e00ff */
[----:B----4-:R-:W-:Y:S02]  /*190f0*/  MOV R2, 0x19110 ;  /* 0x0001911000027802 */ /* 0x010fe40000000f00 */
[----:B-123-5:R-:W-:Y:S05]  /*19100*/  CALL.REL.NOINC `($__internal_35_$__cuda_sm70_shflsync_idx_p) ;  /* 0x0000187000007944 */ /* 0x02efea0003c00000 */
[----:B------:R-:W-:Y:S01]  /*19110*/  MOV R2, R221 ;  /* 0x000000dd00027202 */ /* 0x000fe20000000f00 */
[----:B------:R-:W-:Y:S05]  /*19120*/  BRA `(.L_x_2311) ;  /* 0xffff5f2000007947 */ /* 0x000fea000383ffff */
.L_x_2224:
[----:B------:R-:W-:Y:S01]  /*19130*/  IMAD.MOV.U32 R222, RZ, RZ, R4 ;  /* 0x000000ffffde7224 */ /* 0x000fe200078e0004 */
[----:B------:R-:W-:Y:S01]  /*19140*/  MOV R221, 0x3 ;  /* 0x0000000300dd7802 */ /* 0x000fe20000000f00 */
[----:B-1----:R-:W-:Y:S01]  /*19150*/  IMAD.MOV.U32 R3, RZ, RZ, 0x181f ;  /* 0x0000181fff037424 */ /* 0x002fe200078e00ff */
[----:B------:R-:W-:-:S02]  /*19160*/  MOV R2, 0x19180 ;  /* 0x0001918000027802 */ /* 0x000fc40000000f00 */
[----:B--2345:R-:W-:Y:S05]  /*19170*/  CALL.REL.NOINC `($__internal_35_$__cuda_sm70_shflsync_idx_p) ;  /* 0x0000180000007944 */ /* 0x03cfea0003c00000 */
        /* <DEDUP_REMOVED lines=8> */
.L_x_2225:
[----:B------:R-:W-:Y:S01]  /*19200*/  IMAD.MOV.U32 R4, RZ, RZ, R6 ;  /* 0x000000ffff047224 */ /* 0x000fe200078e0006 */
[----:B------:R-:W-:Y:S02]  /*19210*/  MOV R3, 0x2 ;  /* 0x0000000200037802 */ /* 0x000fe40000000f00 */
[----:B------:R-:W-:Y:S02]  /*19220*/  MOV R2, 0x19240 ;  /* 0x0001924000027802 */ /* 0x000fe40000000f00 */
[----:B-----5:R-:W-:Y:S05]  /*19230*/  CALL.REL.NOINC `($__internal_34_$__cuda_sm70_shflsync_bfly_p) ;  /* 0x000016e000007944 */ /* 0x020fea0003c00000 */
[----:B------:R-:W-:Y:S01]  /*19240*/  MOV R2, R149 ;  /* 0x0000009500027202 */ /* 0x000fe20000000f00 */
[----:B------:R-:W-:Y:S05]  /*19250*/  BRA `(.L_x_2313) ;  /* 0xffff68a000007947 */ /* 0x000fea000383ffff */
.L_x_2226:
[----:B------:R-:W-:Y:S01]  /*19260*/  IMAD.MOV.U32 R4, RZ, RZ, R6 ;  /* 0x000000ffff047224 */ /* 0x000fe200078e0006 */
[----:B------:R-:W-:Y:S02]  /*19270*/  MOV R3, 0x1 ;  /* 0x0000000100037802 */ /* 0x000fe40000000f00 */
[----:B------:R-:W-:Y:S02]  /*19280*/  MOV R2, 0x192a0 ;  /* 0x000192a000027802 */ /* 0x000fe40000000f00 */
[----:B-----5:R-:W-:Y:S05]  /*19290*/  CALL.REL.NOINC `($__internal_34_$__cuda_sm70_shflsync_bfly_p) ;  /* 0x0000168000007944 */ /* 0x020fea0003c00000 */
[----:B------:R-:W-:Y:S01]  /*192a0*/  FMNMX.FTZ R6, R6, R149, !PT ;  /* 0x0000009506067209 */ /* 0x000fe20007810000 */
[----:B------:R-:W-:Y:S01]  /*192b0*/  IMAD.MOV.U32 R4, RZ, RZ, R5 ;  /* 0x000000ffff047224 */ /* 0x000fe200078e0005 */
[----:B------:R-:W-:Y:S01]  /*192c0*/  MOV R2, 0x192f0 ;  /* 0x000192f000027802 */ /* 0x000fe20000000f00 */
[----:B------:R-:W-:-:S02]  /*192d0*/  IMAD.MOV.U32 R3, RZ, RZ, 0x2 ;  /* 0x00000002ff037424 */ /* 0x000fc400078e00ff */
[----:B------:R-:W-:Y:S05]  /*192e0*/  CALL.REL.NOINC `($__internal_34_$__cuda_sm70_shflsync_bfly_p) ;  /* 0x0000163000007944 */ /* 0x000fea0003c00000 */
[----:B------:R-:W-:Y:S01]  /*192f0*/  FMNMX.FTZ R5, R5, R149, !PT ;  /* 0x0000009505057209 */ /* 0x000fe20007810000 */
[----:B------:R-:W-:Y:S01]  /*19300*/  IMAD.MOV.U32 R3, RZ, RZ, 0x1 ;  /* 0x00000001ff037424 */ /* 0x000fe200078e00ff */
[----:B------:R-:W-:-:S03]  /*19310*/  MOV R2, 0x19340 ;  /* 0x0001934000027802 */ /* 0x000fc60000000f00 */
[----:B------:R-:W-:Y:S02]  /*19320*/  IMAD.MOV.U32 R4, RZ, RZ, R5 ;  /* 0x000000ffff047224 */ /* 0x000fe400078e0005 */
[----:B------:R-:W-:Y:S05]  /*19330*/  CALL.REL.NOINC `($__internal_34_$__cuda_sm70_shflsync_bfly_p) ;  /* 0x000015e000007944 */ /* 0x000fea0003c00000 */
[----:B------:R-:W-:Y:S01]  /*19340*/  MOV R4, R149 ;  /* 0x0000009500047202 */ /* 0x000fe20000000f00 */
[----:B------:R-:W-:Y:S05]  /*19350*/  BRA `(.L_x_2314) ;  /* 0xffff681000007947 */ /* 0x000fea000383ffff */
.L_x_2228:
[----:B----4-:R-:W-:Y:S01]  /*19360*/  MOV R221, RZ ;  /* 0x000000ff00dd7202 */ /* 0x010fe20000000f00 */
[----:B------:R-:W-:Y:S01]  /*19370*/  IMAD.MOV.U32 R222, RZ, RZ, R4 ;  /* 0x000000ffffde7224 */ /* 0x000fe200078e0004 */
[----:B-1----:R-:W-:Y:S01]  /*19380*/  MOV R2, 0x193b0 ;  /* 0x000193b000027802 */ /* 0x002fe20000000f00 */
[----:B------:R-:W-:Y:S02]  /*19390*/  IMAD.MOV.U32 R3, RZ, RZ, 0x181f ;  /* 0x0000181fff037424 */ /* 0x000fe400078e00ff */
[----:B--2---:R-:W-:Y:S05]  /*193a0*/  CALL.REL.NOINC `($__internal_35_$__cuda_sm70_shflsync_idx_p) ;  /* 0x000015d000007944 */ /* 0x004fea0003c00000 */
[----:B------:R-:W-:Y:S01]  /*193b0*/  MOV R3, R221 ;  /* 0x000000dd00037202 */ /* 0x000fe20000000f00 */
[----:B------:R-:W-:-:S05]  /*193c0*/  BRA `(.L_x_2315) ;  /* 0xffff81e000007947 */ /* 0x000fca000383ffff */
.L_x_2231:
[----:B------:R-:W-:Y:S01]  /*193d0*/  MOV R221, 0x3 ;  /* 0x0000000300dd7802 */ /* 0x000fe20000000f00 */
[----:B------:R-:W-:Y:S01]  /*193e0*/  IMAD.MOV.U32 R222, RZ, RZ, R4 ;  /* 0x000000ffffde7224 */ /* 0x000fe200078e0004 */
[----:B-1----:R-:W-:Y:S01]  /*193f0*/  MOV R2, 0x19420 ;  /* 0x0001942000027802 */ /* 0x002fe20000000f00 */
[----:B------:R-:W-:Y:S02]  /*19400*/  IMAD.MOV.U32 R3, RZ, RZ, 0x181f ;  /* 0x0000181fff037424 */ /* 0x000fe400078e00ff */
[----:B---3--:R-:W-:Y:S05]  /*19410*/  CALL.REL.NOINC `($__internal_35_$__cuda_sm70_shflsync_idx_p) ;  /* 0x0000156000007944 */ /* 0x008fea0003c00000 */
[----:B------:R-:W-:Y:S01]  /*19420*/  MOV R3, 0x181f ;  /* 0x0000181f00037802 */ /* 0x000fe20000000f00 */
[----:B------:R-:W-:Y:S01]  /*19430*/  IMAD.MOV.U32 R9, RZ, RZ, R221 ;  /* 0x000000ffff097224 */ /* 0x000fe200078e00dd */
[----:B------:R-:W-:Y:S01]  /*19440*/  MOV R221, 0x3 ;  /* 0x0000000300dd7802 */ /* 0x000fe20000000f00 */
[----:B------:R-:W-:Y:S01]  /*19450*/  IMAD.MOV.U32 R222, RZ, RZ, R8 ;  /* 0x000000ffffde7224 */ /* 0x000fe200078e0008 */
[----:B------:R-:W-:Y:S02]  /*19460*/  MOV R2, 0x19480 ;  /* 0x0001948000027802 */ /* 0x000fe40000000f00 */
[----:B------:R-:W-:Y:S05]  /*19470*/  CALL.REL.NOINC `($__internal_35_$__cuda_sm70_shflsync_idx_p) ;  /* 0x0000150000007944 */ /* 0x000fea0003c00000 */
[----:B------:R-:W-:Y:S01]  /*19480*/  MOV R4, R221 ;  /* 0x000000dd00047202 */ /* 0x000fe20000000f00 */
[----:B------:R-:W-:-:S05]  /*19490*/  BRA `(.L_x_2316) ;  /* 0xffff838000007947 */ /* 0x000fca000383ffff */
.L_x_2234:
[----:B------:R-:W-:Y:S01]  /*194a0*/  MOV R221, RZ ;  /* 0x000000ff00dd7202 */ /* 0x000fe20000000f00 */
[----:B------:R-:W-:Y:S01]  /*194b0*/  IMAD.MOV.U32 R222, RZ, RZ, R4 ;  /* 0x000000ffffde7224 */ /* 0x000fe200078e0004 */
[----:B------:R-:W-:Y:S01]  /*194c0*/  MOV R2, 0x194f0 ;  /* 0x000194f000027802 */ /* 0x000fe20000000f00 */
[----:B------:R-:W-:Y:S02]  /*194d0*/  IMAD.MOV.U32 R3, RZ, RZ, 0x181f ;  /* 0x0000181fff037424 */ /* 0x000fe400078e00ff */
[----:B------:R-:W-:Y:S05]  /*194e0*/  CALL.REL.NOINC `($__internal_35_$__cuda_sm70_shflsync_idx_p) ;  /* 0x0000149000007944 */ /* 0x000fea0003c00000 */
[----:B------:R-:W-:Y:S01]  /*194f0*/  MOV R150, R221 ;  /* 0x000000dd00967202 */ /* 0x000fe20000000f00 */
[----:B------:R-:W-:-:S05]  /*19500*/  BRA `(.L_x_2317) ;  /* 0xffff90a000007947 */ /* 0x000fca000383ffff */
.L_x_2235:
[----:B------:R-:W-:Y:S01]  /*19510*/  MOV R221, RZ ;  /* 0x000000ff00dd7202 */ /* 0x000fe20000000f00 */
[----:B------:R-:W-:Y:S01]  /*19520*/  IMAD.MOV.U32 R222, RZ, RZ, R148 ;  /* 0x000000ffffde7224 */ /* 0x000fe200078e0094 */
[----:B------:R-:W-:Y:S01]  /*19530*/  MOV R2, 0x19560 ;  /* 0x0001956000027802 */ /* 0x000fe20000000f00 */
[----:B------:R-:W-:Y:S02]  /*19540*/  IMAD.MOV.U32 R3, RZ, RZ, 0x181f ;  /* 0x0000181fff037424 */ /* 0x000fe400078e00ff */
[----:B-12---:R-:W-:Y:S05]  /*19550*/  CALL.REL.NOINC `($__internal_35_$__cuda_sm70_shflsync_idx_p) ;  /* 0x0000142000007944 */ /* 0x006fea0003c00000 */
[----:B------:R-:W-:Y:S01]  /*19560*/  MOV R149, R221 ;  /* 0x000000dd00957202 */ /* 0x000fe20000000f00 */
[----:B------:R-:W-:-:S05]  /*19570*/  BRA `(.L_x_2318) ;  /* 0xffff905000007947 */ /* 0x000fca000383ffff */
.L_x_2236:
[----:B------:R-:W-:Y:S01]  /*19580*/  MOV R221, 0x1 ;  /* 0x0000000100dd7802 */ /* 0x000fe20000000f00 */
[----:B------:R-:W-:Y:S01]  /*19590*/  IMAD.MOV.U32 R222, RZ, RZ, R4 ;  /* 0x000000ffffde7224 */ /* 0x000fe200078e0004 */
[----:B--2---:R-:W-:Y:S01]  /*195a0*/  MOV R2, 0x195d0 ;  /* 0x000195d000027802 */ /* 0x004fe20000000f00 */
[----:B------:R-:W-:Y:S02]  /*195b0*/  IMAD.MOV.U32 R3, RZ, RZ, 0x181f ;  /* 0x0000181fff037424 */ /* 0x000fe400078e00ff */
[----:B-1-3--:R-:W-:Y:S05]  /*195c0*/  CALL.REL.NOINC `($__internal_35_$__cuda_sm70_shflsync_idx_p) ;  /* 0x000013b000007944 */ /* 0x00afea0003c00000 */
        /* <DEDUP_REMOVED lines=8> */
.L_x_2237:
[----:B------:R-:W-:Y:S01]  /*19650*/  MOV R221, 0x2 ;  /* 0x0000000200dd7802 */ /* 0x000fe20000000f00 */
[----:B------:R-:W-:Y:S01]  /*19660*/  IMAD.MOV.U32 R222, RZ, RZ, R4 ;  /* 0x000000ffffde7224 */ /* 0x000fe200078e0004 */
[----:B-1----:R-:W-:Y:S01]  /*19670*/  MOV R2, 0x196a0 ;  /* 0x000196a000027802 */ /* 0x002fe20000000f00 */
[----:B------:R-:W-:Y:S02]  /*19680*/  IMAD.MOV.U32 R3, RZ, RZ, 0x181f ;  /* 0x0000181fff037424 */ /* 0x000fe400078e00ff */
[----:B---34-:R-:W-:Y:S05]  /*19690*/  CALL.REL.NOINC `($__internal_35_$__cuda_sm70_shflsync_idx_p) ;  /* 0x000012e000007944 */ /* 0x018fea0003c00000 */
[----:B------:R-:W-:Y:S01]  /*196a0*/  MOV R150, R221 ;  /* 0x000000dd00967202 */ /* 0x000fe20000000f00 */
[----:B------:R-:W-:-:S05]  /*196b0*/  BRA `(.L_x_2320) ;  /* 0xffff918000007947 */ /* 0x000fca000383ffff */
.L_x_2238:
[----:B------:R-:W-:Y:S01]  /*196c0*/  MOV R221, 0x2 ;  /* 0x0000000200dd7802 */ /* 0x000fe20000000f00 */
[----:B------:R-:W-:Y:S01]  /*196d0*/  IMAD.MOV.U32 R222, RZ, RZ, R148 ;  /* 0x000000ffffde7224 */ /* 0x000fe200078e0094 */
[----:B-1----:R-:W-:Y:S01]  /*196e0*/  MOV R2, 0x19710 ;  /* 0x0001971000027802 */ /* 0x002fe20000000f00 */
[----:B------:R-:W-:Y:S02]  /*196f0*/  IMAD.MOV.U32 R3, RZ, RZ, 0x181f ;  /* 0x0000181fff037424 */ /* 0x000fe400078e00ff */
[----:B--234-:R-:W-:Y:S05]  /*19700*/  CALL.REL.NOINC `($__internal_35_$__cuda_sm70_shflsync_idx_p) ;  /* 0x0000127000007944 */ /* 0x01cfea0003c00000 */
[----:B------:R-:W-:Y:S01]  /*19710*/  MOV R149, R221 ;  /* 0x000000dd00957202 */ /* 0x000fe20000000f00 */
[----:B------:R-:W-:-:S05]  /*19720*/  BRA `(.L_x_2321) ;  /* 0xffff913000007947 */ /* 0x000fca000383ffff */
.L_x_2239:
[----:B------:R-:W-:Y:S01]  /*19730*/  MOV R221, 0x3 ;  /* 0x0000000300dd7802 */ /* 0x000fe20000000f00 */
[----:B------:R-:W-:Y:S01]  /*19740*/  IMAD.MOV.U32 R222, RZ, RZ, R4 ;  /* 0x000000ffffde7224 */ /* 0x000fe200078e0004 */
[----:B-1----:R-:W-:Y:S01]  /*19750*/  MOV R2, 0x19780 ;  /* 0x0001978000027802 */ /* 0x002fe20000000f00 */
[----:B------:R-:W-:Y:S02]  /*19760*/  IMAD.MOV.U32 R3, RZ, RZ, 0x181f ;  /* 0x0000181fff037424 */ /* 0x000fe400078e00ff */
[----:B--2-4-:R-:W-:Y:S05]  /*19770*/  CALL.REL.NOINC `($__internal_35_$__cuda_sm70_shflsync_idx_p) ;  /* 0x0000120000007944 */ /* 0x014fea0003c00000 */
        /* <DEDUP_REMOVED lines=8> */
.L_x_2240:
[----:B------:R-:W-:Y:S02]  /*19800*/  MOV R3, 0x2 ;  /* 0x0000000200037802 */ /* 0x000fe40000000f00 */
[----:B------:R-:W-:Y:S02]  /*19810*/  MOV R2, 0x19830 ;  /* 0x0001983000027802 */ /* 0x000fe40000000f00 */
[----:B------:R-:W-:Y:S05]  /*19820*/  CALL.REL.NOINC `($__internal_34_$__cuda_sm70_shflsync_bfly_p) ;  /* 0x000010f000007944 */ /* 0x000fea0003c00000 */
[----:B------:R-:W-:Y:S01]  /*19830*/  MOV R2, R149 ;  /* 0x0000009500027202 */ /* 0x000fe20000000f00 */
[----:B------:R-:W-:-:S05]  /*19840*/  BRA `(.L_x_2323) ;  /* 0xffff962000007947 */ /* 0x000fca000383ffff */
.L_x_2241:
[----:B------:R-:W-:Y:S02]  /*19850*/  MOV R3, 0x1 ;  /* 0x0000000100037802 */ /* 0x000fe40000000f00 */
[----:B------:R-:W-:Y:S02]  /*19860*/  MOV R2, 0x19880 ;  /* 0x0001988000027802 */ /* 0x000fe40000000f00 */
[----:B------:R-:W-:Y:S05]  /*19870*/  CALL.REL.NOINC `($__internal_34_$__cuda_sm70_shflsync_bfly_p) ;  /* 0x000010a000007944 */ /* 0x000fea0003c00000 */
[----:B------:R-:W-:Y:S01]  /*19880*/  IMAD.MOV.U32 R3, RZ, RZ, 0x2 ;  /* 0x00000002ff037424 */ /* 0x000fe200078e00ff */
[----:B------:R-:W-:Y:S01]  /*19890*/  FMNMX.FTZ R6, R4, R149, !PT ;  /* 0x0000009504067209 */ /* 0x000fe20007810000 */
[----:B------:R-:W-:Y:S01]  /*198a0*/  IMAD.MOV.U32 R4, RZ, RZ, R148 ;  /* 0x000000ffff047224 */ /* 0x000fe200078e0094 */
[----:B------:R-:W-:Y:S02]  /*198b0*/  MOV R2, 0x198d0 ;  /* 0x000198d000027802 */ /* 0x000fe40000000f00 */
[----:B------:R-:W-:Y:S05]  /*198c0*/  CALL.REL.NOINC `($__internal_34_$__cuda_sm70_shflsync_bfly_p) ;  /* 0x0000105000007944 */ /* 0x000fea0003c00000 */
[----:B------:R-:W-:Y:S01]  /*198d0*/  FMNMX.FTZ R4, R148, R149, !PT ;  /* 0x0000009594047209 */ /* 0x000fe20007810000 */
[----:B------:R-:W-:Y:S01]  /*198e0*/  IMAD.MOV.U32 R3, RZ, RZ, 0x1 ;  /* 0x00000001ff037424 */ /* 0x000fe200078e00ff */
[----:B------:R-:W-:Y:S02]  /*198f0*/  MOV R2, 0x19910 ;  /* 0x0001991000027802 */ /* 0x000fe40000000f00 */
[----:B------:R-:W-:Y:S05]  /*19900*/  CALL.REL.NOINC `($__internal_34_$__cuda_sm70_shflsync_bfly_p) ;  /* 0x0000101000007944 */ /* 0x000fea0003c00000 */
[----:B------:R-:W-:Y:S01]  /*19910*/  MOV R2, R149 ;  /* 0x0000009500027202 */ /* 0x000fe20000000f00 */
[----:B------:R-:W-:-:S05]  /*19920*/  BRA `(.L_x_2324) ;  /* 0xffff95b000007947 */ /* 0x000fca000383ffff */
.L_x_2243:
[----:B------:R-:W-:Y:S01]  /*19930*/  IMAD.MOV.U32 R4, RZ, RZ, R224 ;  /* 0x000000ffff047224 */ /* 0x000fe200078e00e0 */
[----:B------:R-:W-:-:S02]  /*19940*/  MOV R3, 0x2 ;  /* 0x0000000200037802 */ /* 0x000fc40000000f00 */
[----:B------:R-:W-:Y:S02]  /*19950*/  MOV R2, 0x19970 ;  /* 0x0001997000027802 */ /* 0x000fe40000000f00 */
[----:B------:R-:W-:Y:S05]  /*19960*/  CALL.REL.NOINC `($__internal_34_$__cuda_sm70_shflsync_bfly_p) ;  /* 0x00000fb000007944 */ /* 0x000fea0003c00000 */
[----:B------:R-:W-:Y:S01]  /*19970*/  FADD.FTZ R4, R224, R149 ;  /* 0x00000095e0047221 */ /* 0x000fe20000010000 */
[----:B------:R-:W-:Y:S02]  /*19980*/  MOV R3, 0x1 ;  /* 0x0000000100037802 */ /* 0x000fe40000000f00 */
[----:B------:R-:W-:Y:S02]  /*19990*/  MOV R2, 0x199b0 ;  /* 0x000199b000027802 */ /* 0x000fe40000000f00 */
[----:B------:R-:W-:Y:S05]  /*199a0*/  CALL.REL.NOINC `($__internal_34_$__cuda_sm70_shflsync_bfly_p) ;  /* 0x00000f7000007944 */ /* 0x000fea0003c00000 */
[----:B------:R-:W-:Y:S01]  /*199b0*/  FADD.FTZ R8, R4, R149 ;  /* 0x0000009504087221 */ /* 0x000fe20000010000 */
[----:B------:R-:W-:Y:S02]  /*199c0*/  MOV R4, R248 ;  /* 0x000000f800047202 */ /* 0x000fe40000000f00 */
[----:B------:R-:W-:Y:S02]  /*199d0*/  MOV R3, 0x2 ;  /* 0x0000000200037802 */ /* 0x000fe40000000f00 */
[----:B------:R-:W-:Y:S02]  /*199e0*/  MOV R2, 0x19a00 ;  /* 0x00019a0000027802 */ /* 0x000fe40000000f00 */
[----:B------:R-:W-:Y:S05]  /*199f0*/  CALL.REL.NOINC `($__internal_34_$__cuda_sm70_shflsync_bfly_p) ;  /* 0x00000f2000007944 */ /* 0x000fea0003c00000 */
[----:B------:R-:W-:Y:S01]  /*19a00*/  FADD.FTZ R4, R248, R149 ;  /* 0x00000095f8047221 */ /* 0x000fe20000010000 */
[----:B------:R-:W-:Y:S02]  /*19a10*/  MOV R3, 0x1 ;  /* 0x0000000100037802 */ /* 0x000fe40000000f00 */
[----:B------:R-:W-:-:S02]  /*19a20*/  MOV R2, 0x19a40 ;  /* 0x00019a4000027802 */ /* 0x000fc40000000f00 */
[----:B------:R-:W-:Y:S05]  /*19a30*/  CALL.REL.NOINC `($__internal_34_$__cuda_sm70_shflsync_bfly_p) ;  /* 0x00000ee000007944 */ /* 0x000fea0003c00000 */
[----:B------:R-:W-:Y:S01]  /*19a40*/  MOV R9, R149 ;  /* 0x0000009500097202 */ /* 0x000fe20000000f00 */
[----:B------:R-:W-:Y:S05]  /*19a50*/  BRA `(.L_x_2325) ;  /* 0xffffb0c000007947 */ /* 0x000fea000383ffff */
.L_x_2250:
[----:B--234-:R-:W-:Y:S01]  /*19a60*/  IMAD.MOV.U32 R222, RZ, RZ, R6 ;  /* 0x000000ffffde7224 */ /* 0x01cfe200078e0006 */
[----:B------:R-:W-:Y:S01]  /*19a70*/  MOV R221, RZ ;  /* 0x000000ff00dd7202 */ /* 0x000fe20000000f00 */
[----:B------:R-:W-:Y:S01]  /*19a80*/  IMAD.MOV.U32 R3, RZ, RZ, 0x181f ;  /* 0x0000181fff037424 */ /* 0x000fe200078e00ff */
[----:B------:R-:W-:-:S02]  /*19a90*/  MOV R2, 0x19ab0 ;  /* 0x00019ab000027802 */ /* 0x000fc40000000f00 */
[----:B-1----:R-:W-:Y:S05]  /*19aa0*/  CALL.REL.NOINC `($__internal_35_$__cuda_sm70_shflsync_idx_p) ;  /* 0x00000ed000007944 */ /* 0x002fea0003c00000 */
[----:B------:R-:W-:Y:S01]  /*19ab0*/  MOV R11, R221 ;  /* 0x000000dd000b7202 */ /* 0x000fe20000000f00 */
[----:B------:R-:W-:Y:S05]  /*19ac0*/  BRA `(.L_x_2326) ;  /* 0xffffc47000007947 */ /* 0x000fea000383ffff */
.L_x_2251:
[----:B------:R-:W-:Y:S01]  /*19ad0*/  IMAD.MOV.U32 R222, RZ, RZ, R10 ;  /* 0x000000ffffde7224 */ /* 0x000fe200078e000a */
[----:B------:R-:W-:Y:S01]  /*19ae0*/  MOV R221, RZ ;  /* 0x000000ff00dd7202 */ /* 0x000fe20000000f00 */
[----:B------:R-:W-:Y:S01]  /*19af0*/  IMAD.MOV.U32 R3, RZ, RZ, 0x181f ;  /* 0x0000181fff037424 */ /* 0x000fe200078e00ff */
[----:B------:R-:W-:-:S02]  /*19b00*/  MOV R2, 0x19b20 ;  /* 0x00019b2000027802 */ /* 0x000fc40000000f00 */
[----:B-123--:R-:W-:Y:S05]  /*19b10*/  CALL.REL.NOINC `($__internal_35_$__cuda_sm70_shflsync_idx_p) ;  /* 0x00000e6000007944 */ /* 0x00efea0003c00000 */
[----:B------:R-:W-:Y:S01]  /*19b20*/  MOV R2, R221 ;  /* 0x000000dd00027202 */ /* 0x000fe20000000f00 */
[----:B------:R-:W-:Y:S05]  /*19b30*/  BRA `(.L_x_2327) ;  /* 0xffffc42000007947 */ /* 0x000fea000383ffff */
.L_x_2254:
[----:B------:R-:W-:Y:S01]  /*19b40*/  IMAD.MOV.U32 R222, RZ, RZ, R6 ;  /* 0x000000ffffde7224 */ /* 0x000fe200078e0006 */
[----:B------:R-:W-:Y:S01]  /*19b50*/  MOV R221, 0x1 ;  /* 0x0000000100dd7802 */ /* 0x000fe20000000f00 */
[----:B--2---:R-:W-:Y:S01]  /*19b60*/  IMAD.MOV.U32 R3, RZ, RZ, 0x181f ;  /* 0x0000181fff037424 */ /* 0x004fe200078e00ff */
[----:B------:R-:W-:-:S02]  /*19b70*/  MOV R2, 0x19b90 ;  /* 0x00019b9000027802 */ /* 0x000fc40000000f00 */
[----:B-1-34-:R-:W-:Y:S05]  /*19b80*/  CALL.REL.NOINC `($__internal_35_$__cuda_sm70_shflsync_idx_p) ;  /* 0x00000df000007944 */ /* 0x01afea0003c00000 */
        /* <DEDUP_REMOVED lines=8> */
.L_x_2257:
[----:B------:R-:W-:Y:S01]  /*19c10*/  IMAD.MOV.U32 R222, RZ, RZ, R6 ;  /* 0x000000ffffde7224 */ /* 0x000fe200078e0006 */
[----:B------:R-:W-:Y:S01]  /*19c20*/  MOV R221, 0x2 ;  /* 0x0000000200dd7802 */ /* 0x000fe20000000f00 */
[----:B--2---:R-:W-:Y:S01]  /*19c30*/  IMAD.MOV.U32 R3, RZ, RZ, 0x181f ;  /* 0x0000181fff037424 */ /* 0x004fe200078e00ff */
[----:B------:R-:W-:Y:S02]  /*19c40*/  MOV R2, 0x19c60 ;  /* 0x00019c6000027802 */ /* 0x000fe40000000f00 */
[----:B-1-34-:R-:W-:Y:S05]  /*19c50*/  CALL.REL.NOINC `($__internal_35_$__cuda_sm70_shflsync_idx_p) ;  /* 0x00000d2000007944 */ /* 0x01afea0003c00000 */
[----:B------:R-:W-:Y:S01]  /*19c60*/  MOV R11, R221 ;  /* 0x000000dd000b7202 */ /* 0x000fe20000000f00 */
[----:B------:R-:W-:Y:S05]  /*19c70*/  BRA `(.L_x_2329) ;  /* 0xffffc4c000007947 */ /* 0x000fea000383ffff */
.L_x_2258:
[----:B------:R-:W-:Y:S01]  /*19c80*/  IMAD.MOV.U32 R222, RZ, RZ, R10 ;  /* 0x000000ffffde7224 */ /* 0x000fe200078e000a */
[----:B------:R-:W-:Y:S01]  /*19c90*/  MOV R221, 0x2 ;  /* 0x0000000200dd7802 */ /* 0x000fe20000000f00 */
[----:B--2---:R-:W-:Y:S01]  /*19ca0*/  IMAD.MOV.U32 R3, RZ, RZ, 0x181f ;  /* 0x0000181fff037424 */ /* 0x004fe200078e00ff */
[----:B------:R-:W-:Y:S02]  /*19cb0*/  MOV R2, 0x19cd0 ;  /* 0x00019cd000027802 */ /* 0x000fe40000000f00 */
[----:B-1-34-:R-:W-:Y:S05]  /*19cc0*/  CALL.REL.NOINC `($__internal_35_$__cuda_sm70_shflsync_idx_p) ;  /* 0x00000cb000007944 */ /* 0x01afea0003c00000 */
[----:B------:R-:W-:Y:S01]  /*19cd0*/  MOV R2, R221 ;  /* 0x000000dd00027202 */ /* 0x000fe20000000f00 */
[----:B------:R-:W-:Y:S05]  /*19ce0*/  BRA `(.L_x_2330) ;  /* 0xffffc47000007947 */ /* 0x000fea000383ffff */
.L_x_2261:
[----:B------:R-:W-:Y:S01]  /*19cf0*/  IMAD.MOV.U32 R222, RZ, RZ, R6 ;  /* 0x000000ffffde7224 */ /* 0x000fe200078e0006 */
[----:B------:R-:W-:Y:S01]  /*19d00*/  MOV R221, 0x3 ;  /* 0x0000000300dd7802 */ /* 0x000fe20000000f00 */
[----:B---3--:R-:W-:Y:S01]  /*19d10*/  IMAD.MOV.U32 R3, RZ, RZ, 0x181f ;  /* 0x0000181fff037424 */ /* 0x008fe200078e00ff */
[----:B----4-:R-:W-:-:S02]  /*19d20*/  MOV R2, 0x19d40 ;  /* 0x00019d4000027802 */ /* 0x010fc40000000f00 */
[----:B-12---:R-:W-:Y:S05]  /*19d30*/  CALL.REL.NOINC `($__internal_35_$__cuda_sm70_shflsync_idx_p) ;  /* 0x00000c4000007944 */ /* 0x006fea0003c00000 */
        /* <DEDUP_REMOVED lines=8> */
.L_x_2263:
[----:B------:R-:W-:Y:S01]  /*19dc0*/  IMAD.MOV.U32 R222, RZ, RZ, R6 ;  /* 0x000000ffffde7224 */ /* 0x000fe200078e0006 */
[----:B------:R-:W-:Y:S01]  /*19dd0*/  MOV R221, RZ ;  /* 0x000000ff00dd7202 */ /* 0x000fe20000000f00 */
[----:B------:R-:W-:Y:S01]  /*19de0*/  IMAD.MOV.U32 R3, RZ, RZ, 0x1c1f ;  /* 0x00001c1fff037424 */ /* 0x000fe200078e00ff */
[----:B------:R-:W-:Y:S02]  /*19df0*/  MOV R2, 0x19e10 ;  /* 0x00019e1000027802 */ /* 0x000fe40000000f00 */
[----:B------:R-:W-:Y:S05]  /*19e00*/  CALL.REL.NOINC `($__internal_35_$__cuda_sm70_shflsync_idx_p) ;  /* 0x00000b7000007944 */ /* 0x000fea0003c00000 */
[----:B------:R-:W-:Y:S01]  /*19e10*/  MOV R4, R221 ;  /* 0x000000dd00047202 */ /* 0x000fe20000000f00 */
[----:B------:R-:W-:Y:S05]  /*19e20*/  BRA `(.L_x_2332) ;  /* 0xffffc72000007947 */ /* 0x000fea000383ffff */
.L_x_2264:
[----:B------:R-:W-:Y:S01]  /*19e30*/  IMAD.MOV.U32 R222, RZ, RZ, R5 ;  /* 0x000000ffffde7224 */ /* 0x000fe200078e0005 */
[----:B------:R-:W-:Y:S01]  /*19e40*/  MOV R221, RZ ;  /* 0x000000ff00dd7202 */ /* 0x000fe20000000f00 */
[----:B------:R-:W-:Y:S01]  /*19e50*/  IMAD.MOV.U32 R3, RZ, RZ, 0x1c1f ;  /* 0x00001c1fff037424 */ /* 0x000fe200078e00ff */
[----:B------:R-:W-:Y:S02]  /*19e60*/  MOV R2, 0x19e80 ;  /* 0x00019e8000027802 */ /* 0x000fe40000000f00 */
[----:B-12---:R-:W-:Y:S05]  /*19e70*/  CALL.REL.NOINC `($__internal_35_$__cuda_sm70_shflsync_idx_p) ;  /* 0x00000b0000007944 */ /* 0x006fea0003c00000 */
[----:B------:R-:W-:Y:S01]  /*19e80*/  MOV R2, R221 ;  /* 0x000000dd00027202 */ /* 0x000fe20000000f00 */
[----:B------:R-:W-:Y:S05]  /*19e90*/  BRA `(.L_x_2333) ;  /* 0xffffc6d000007947 */ /* 0x000fea000383ffff */
.L_x_2267:
[----:B------:R-:W-:Y:S01]  /*19ea0*/  IMAD.MOV.U32 R222, RZ, RZ, R6 ;  /* 0x000000ffffde7224 */ /* 0x000fe200078e0006 */
[----:B------:R-:W-:Y:S01]  /*19eb0*/  MOV R221, 0x1 ;  /* 0x0000000100dd7802 */ /* 0x000fe20000000f00 */
[----:B--2---:R-:W-:Y:S01]  /*19ec0*/  IMAD.MOV.U32 R3, RZ, RZ, 0x1c1f ;  /* 0x00001c1fff037424 */ /* 0x004fe200078e00ff */
[----:B----4-:R-:W-:-:S02]  /*19ed0*/  MOV R2, 0x19ef0 ;  /* 0x00019ef000027802 */ /* 0x010fc40000000f00 */
[----:B-1-3--:R-:W-:Y:S05]  /*19ee0*/  CALL.REL.NOINC `($__internal_35_$__cuda_sm70_shflsync_idx_p) ;  /* 0x00000a9000007944 */ /* 0x00afea0003c00000 */
        /* <DEDUP_REMOVED lines=8> */
.L_x_2271:
[----:B------:R-:W-:Y:S01]  /*19f70*/  IMAD.MOV.U32 R222, RZ, RZ, R5 ;  /* 0x000000ffffde7224 */ /* 0x000fe200078e0005 */
[----:B------:R-:W-:Y:S01]  /*19f80*/  MOV R221, RZ ;  /* 0x000000ff00dd7202 */ /* 0x000fe20000000f00 */
[----:B------:R-:W-:Y:S01]  /*19f90*/  IMAD.MOV.U32 R3, RZ, RZ, 0x181f ;  /* 0x0000181fff037424 */ /* 0x000fe200078e00ff */
[----:B------:R-:W-:Y:S02]  /*19fa0*/  MOV R2, 0x19fc0 ;  /* 0x00019fc000027802 */ /* 0x000fe40000000f00 */
[----:B------:R-:W-:Y:S05]  /*19fb0*/  CALL.REL.NOINC `($__internal_35_$__cuda_sm70_shflsync_idx_p) ;  /* 0x000009c000007944 */ /* 0x000fea0003c00000 */
[----:B------:R-:W-:Y:S01]  /*19fc0*/  MOV R11, R221 ;  /* 0x000000dd000b7202 */ /* 0x000fe20000000f00 */
[----:B------:R-:W-:Y:S05]  /*19fd0*/  BRA `(.L_x_2335) ;  /* 0xffffd9e000007947 */ /* 0x000fea000383ffff */
.L_x_2272:
[----:B------:R-:W-:Y:S01]  /*19fe0*/  IMAD.MOV.U32 R222, RZ, RZ, R10 ;  /* 0x000000ffffde7224 */ /* 0x000fe200078e000a */
[----:B------:R-:W-:Y:S01]  /*19ff0*/  MOV R221, RZ ;  /* 0x000000ff00dd7202 */ /* 0x000fe20000000f00 */
[----:B------:R-:W-:Y:S01]  /*1a000*/  IMAD.MOV.U32 R3, RZ, RZ, 0x181f ;  /* 0x0000181fff037424 */ /* 0x000fe200078e00ff */
[----:B------:R-:W-:Y:S02]  /*1a010*/  MOV R2, 0x1a030 ;  /* 0x0001a03000027802 */ /* 0x000fe40000000f00 */
[----:B-12---:R-:W-:Y:S05]  /*1a020*/  CALL.REL.NOINC `($__internal_35_$__cuda_sm70_shflsync_idx_p) ;  /* 0x0000095000007944 */ /* 0x006fea0003c00000 */
[----:B------:R-:W-:Y:S01]  /*1a030*/  MOV R2, R221 ;  /* 0x000000dd00027202 */ /* 0x000fe20000000f00 */
[----:B------:R-:W-:Y:S05]  /*1a040*/  BRA `(.L_x_2336) ;  /* 0xffffd99000007947 */ /* 0x000fea000383ffff */
.L_x_2275:
        /* <DEDUP_REMOVED lines=13> */
.L_x_2278:
[----:B------:R-:W-:Y:S01]  /*1a120*/  IMAD.MOV.U32 R222, RZ, RZ, R5 ;  /* 0x000000ffffde7224 */ /* 0x000fe200078e0005 */
[----:B------:R-:W-:Y:S01]  /*1a130*/  MOV R221, 0x2 ;  /* 0x0000000200dd7802 */ /* 0x000fe20000000f00 */
[----:B-1----:R-:W-:Y:S01]  /*1a140*/  IMAD.MOV.U32 R3, RZ, RZ, 0x181f ;  /* 0x0000181fff037424 */ /* 0x002fe200078e00ff */
[----:B----4-:R-:W-:Y:S02]  /*1a150*/  MOV R2, 0x1a170 ;  /* 0x0001a17000027802 */ /* 0x010fe40000000f00 */
[----:B--23--:R-:W-:Y:S05]  /*1a160*/  CALL.REL.NOINC `($__internal_35_$__cuda_sm70_shflsync_idx_p) ;  /* 0x0000081000007944 */ /* 0x00cfea0003c00000 */
[----:B------:R-:W-:Y:S01]  /*1a170*/  MOV R11, R221 ;  /* 0x000000dd000b7202 */ /* 0x000fe20000000f00 */
[----:B------:R-:W-:Y:S05]  /*1a180*/  BRA `(.L_x_2338) ;  /* 0xffffda4000007947 */ /* 0x000fea000383ffff */
.L_x_2279:
[----:B------:R-:W-:Y:S01]  /*1a190*/  IMAD.MOV.U32 R222, RZ, RZ, R10 ;  /* 0x000000ffffde7224 */ /* 0x000fe200078e000a */
[----:B------:R-:W-:Y:S01]  /*1a1a0*/  MOV R221, 0x2 ;  /* 0x0000000200dd7802 */ /* 0x000fe20000000f00 */
[----:B------:R-:W-:Y:S01]  /*1a1b0*/  IMAD.MOV.U32 R3, RZ, RZ, 0x181f ;  /* 0x0000181fff037424 */ /* 0x000fe200078e00ff */
[----:B----4-:R-:W-:Y:S02]  /*1a1c0*/  MOV R2, 0x1a1e0 ;  /* 0x0001a1e000027802 */ /* 0x010fe40000000f00 */
[----:B-123--:R-:W-:Y:S05]  /*1a1d0*/  CALL.REL.NOINC `($__internal_35_$__cuda_sm70_shflsync_idx_p) ;  /* 0x000007a000007944 */ /* 0x00efea0003c00000 */
[----:B------:R-:W-:Y:S01]  /*1a1e0*/  MOV R2, R221 ;  /* 0x000000dd00027202 */ /* 0x000fe20000000f00 */
[----:B------:R-:W-:Y:S05]  /*1a1f0*/  BRA `(.L_x_2339) ;  /* 0xffffd9f000007947 */ /* 0x000fea000383ffff */
.L_x_2282:
[----:B------:R-:W-:Y:S01]  /*1a200*/  IMAD.MOV.U32 R222, RZ, RZ, R5 ;  /* 0x000000ffffde7224 */ /* 0x000fe200078e0005 */
[----:B------:R-:W-:Y:S01]  /*1a210*/  MOV R221, 0x3 ;  /* 0x0000000300dd7802 */ /* 0x000fe20000000f00 */
[----:B-1----:R-:W-:Y:S01]  /*1a220*/  IMAD.MOV.U32 R3, RZ, RZ, 0x181f ;  /* 0x0000181fff037424 */ /* 0x002fe200078e00ff */
[----:B------:R-:W-:-:S02]  /*1a230*/  MOV R2, 0x1a250 ;  /* 0x0001a25000027802 */ /* 0x000fc40000000f00 */
[----:B--234-:R-:W-:Y:S05]  /*1a240*/  CALL.REL.NOINC `($__internal_35_$__cuda_sm70_shflsync_idx_p) ;  /* 0x0000073000007944 */ /* 0x01cfea0003c00000 */
        /* <DEDUP_REMOVED lines=8> */
.L_x_2284:
[----:B------:R-:W-:Y:S01]  /*1a2d0*/  IMAD.MOV.U32 R222, RZ, RZ, R74 ;  /* 0x000000ffffde7224 */ /* 0x000fe200078e004a */
[----:B------:R-:W-:Y:S01]  /*1a2e0*/  MOV R221, RZ ;  /* 0x000000ff00dd7202 */ /* 0x000fe20000000f00 */
[----:B------:R-:W-:Y:S01]  /*1a2f0*/  IMAD.MOV.U32 R3, RZ, RZ, 0x1f ;  /* 0x0000001fff037424 */ /* 0x000fe200078e00ff */
[----:B------:R-:W-:Y:S02]  /*1a300*/  MOV R2, 0x1a320 ;  /* 0x0001a32000027802 */ /* 0x000fe40000000f00 */
[----:B------:R-:W-:Y:S05]  /*1a310*/  CALL.REL.NOINC `($__internal_35_$__cuda_sm70_shflsync_idx_p) ;  /* 0x0000066000007944 */ /* 0x000fea0003c00000 */
[----:B------:R-:W-:Y:S01]  /*1a320*/  MOV R10, R221 ;  /* 0x000000dd000a7202 */ /* 0x000fe20000000f00 */
[----:B------:R-:W-:Y:S05]  /*1a330*/  BRA `(.L_x_2341) ;  /* 0xffffdb5000007947 */ /* 0x000fea000383ffff */
.L_x_2285:
[----:B------:R-:W-:Y:S01]  /*1a340*/  IMAD.MOV.U32 R222, RZ, RZ, R74 ;  /* 0x000000ffffde7224 */ /* 0x000fe200078e004a */
[----:B------:R-:W-:Y:S01]  /*1a350*/  MOV R221, 0x1 ;  /* 0x0000000100dd7802 */ /* 0x000fe20000000f00 */
[----:B------:R-:W-:Y:S01]  /*1a360*/  IMAD.MOV.U32 R3, RZ, RZ, 0x1f ;  /* 0x0000001fff037424 */ /* 0x000fe200078e00ff */
[----:B------:R-:W-:Y:S02]  /*1a370*/  MOV R2, 0x1a390 ;  /* 0x0001a39000027802 */ /* 0x000fe40000000f00 */
[----:B-12---:R-:W-:Y:S05]  /*1a380*/  CALL.REL.NOINC `($__internal_35_$__cuda_sm70_shflsync_idx_p) ;  /* 0x000005f000007944 */ /* 0x006fea0003c00000 */
[----:B------:R-:W-:Y:S01]  /*1a390*/  MOV R9, R221 ;  /* 0x000000dd00097202 */ /* 0x000fe20000000f00 */
[----:B------:R-:W-:Y:S05]  /*1a3a0*/  BRA `(.L_x_2342) ;  /* 0xffffdb0000007947 */ /* 0x000fea000383ffff */
.L_x_2286:
[----:B------:R-:W-:Y:S02]  /*1a3b0*/  MOV R3, 0x1 ;  /* 0x0000000100037802 */ /* 0x000fe40000000f00 */
[----:B------:R-:W-:-:S02]  /*1a3c0*/  MOV R4, 0x1a3e0 ;  /* 0x0001a3e000047802 */ /* 0x000fc40000000f00 */
[----:B-1234-:R-:W-:Y:S05]  /*1a3d0*/  CALL.REL.NOINC `($__internal_36_$__cuda_sm70_shflsync_up_p) ;  /* 0x000005f000007944 */ /* 0x01efea0003c00000 */
[----:B------:R-:W-:Y:S05]  /*1a3e0*/  BRA `(.L_x_2343) ;  /* 0xffffdbf000007947 */ /* 0x000fea000383ffff */
.L_x_2287:
[----:B------:R-:W-:Y:S02]  /*1a3f0*/  MOV R3, 0x2 ;  /* 0x0000000200037802 */ /* 0x000fe40000000f00 */
[----:B------:R-:W-:-:S02]  /*1a400*/  MOV R4, 0x1a420 ;  /* 0x0001a42000047802 */ /* 0x000fc40000000f00 */
[----:B--2-4-:R-:W-:Y:S05]  /*1a410*/  CALL.REL.NOINC `($__internal_36_$__cuda_sm70_shflsync_up_p) ;  /* 0x000005b000007944 */ /* 0x014fea0003c00000 */
[----:B------:R-:W-:Y:S02]  /*1a420*/  SEL R3, R3, RZ, P1 ;  /* 0x000000ff03037207 */ /* 0x000fe40000800000 */
[----:B------:R-:W-:-:S03]  /*1a430*/  MOV R4, 0x1a470 ;  /* 0x0001a47000047802 */ /* 0x000fc60000000f00 */
[----:B------:R-:W-:Y:S02]  /*1a440*/  IMAD.IADD R2, R2, 0x1, R3 ;  /* 0x0000000102027824 */ /* 0x000fe400078e0203 */
[----:B------:R-:W-:Y:S02]  /*1a450*/  IMAD.MOV.U32 R3, RZ, RZ, 0x4 ;  /* 0x00000004ff037424 */ /* 0x000fe400078e00ff */
[----:B------:R-:W-:Y:S05]  /*1a460*/  CALL.REL.NOINC `($__internal_36_$__cuda_sm70_shflsync_up_p) ;  /* 0x0000056000007944 */ /* 0x000fea0003c00000 */
        /* <DEDUP_REMOVED lines=10> */
[----:B------:R-:W-:Y:S01]  /*1a510*/  SEL R3, R3, RZ, P4 ;  /* 0x000000ff03037207 */ /* 0x000fe20002000000 */
[----:B------:R-:W-:-:S04]  /*1a520*/  IMAD.MOV.U32 R221, RZ, RZ, 0x1f ;  /* 0x0000001fffdd7424 */ /* 0x000fc800078e00ff */
[----:B------:R-:W-:Y:S01]  /*1a530*/  IMAD.IADD R4, R3, 0x1, R2 ;  /* 0x0000000103047824 */ /* 0x000fe200078e0202 */
[----:B------:R-:W-:Y:S02]  /*1a540*/  MOV R3, 0x1f ;  /* 0x0000001f00037802 */ /* 0x000fe40000000f00 */
[----:B------:R-:W-:Y:S01]  /*1a550*/  MOV R2, 0x1a580 ;  /* 0x0001a58000027802 */ /* 0x000fe20000000f00 */
[----:B------:R-:W-:Y:S02]  /*1a560*/  IMAD.MOV.U32 R222, RZ, RZ, R4 ;  /* 0x000000ffffde7224 */ /* 0x000fe400078e0004 */
[----:B------:R-:W-:Y:S05]  /*1a570*/  CALL.REL.NOINC `($__internal_35_$__cuda_sm70_shflsync_idx_p) ;  /* 0x0000040000007944 */ /* 0x000fea0003c00000 */
[----:B------:R-:W-:Y:S01]  /*1a580*/  MOV R2, R221 ;  /* 0x000000dd00027202 */ /* 0x000fe20000000f00 */
[----:B------:R-:W-:Y:S05]  /*1a590*/  BRA `(.L_x_2344) ;  /* 0xffffdb4000007947 */ /* 0x000fea000383ffff */
.L_x_2291:
[----:B------:R-:W-:Y:S02]  /*1a5a0*/  MOV R3, 0x1 ;  /* 0x0000000100037802 */ /* 0x000fe40000000f00 */
[----:B------:R-:W-:Y:S02]  /*1a5b0*/  MOV R4, 0x1a5d0 ;  /* 0x0001a5d000047802 */ /* 0x000fe40000000f00 */
[----:B------:R-:W-:Y:S05]  /*1a5c0*/  CALL.REL.NOINC `($__internal_36_$__cuda_sm70_shflsync_up_p) ;  /* 0x0000040000007944 */ /* 0x000fea0003c00000 */
[----:B------:R-:W-:Y:S05]  /*1a5d0*/  BRA `(.L_x_2345) ;  /* 0xffffdc7000007947 */ /* 0x000fea000383ffff */
.L_x_2292:
[----:B------:R-:W-:Y:S02]  /*1a5e0*/  MOV R3, 0x2 ;  /* 0x0000000200037802 */ /* 0x000fe40000000f00 */
[----:B------:R-:W-:Y:S02]  /*1a5f0*/  MOV R4, 0x1a610 ;  /* 0x0001a61000047802 */ /* 0x000fe40000000f00 */
        /* <DEDUP_REMOVED lines=25> */
.L_x_2294:
[----:B------:R-:W-:Y:S02]  /*1a790*/  SEL R2, RZ, 0x1, P0 ;  /* 0x00000001ff027807 */ /* 0x000fe40000000000 */
[----:B------:R-:W-:Y:S02]  /*1a7a0*/  MOV R3, 0x1a7c0 ;  /* 0x0001a7c000037802 */ /* 0x000fe40000000f00 */
[----:B-1----:R-:W-:Y:S05]  /*1a7b0*/  CALL.REL.NOINC `($__internal_37_$__cuda_sm70_votesync_ballot) ;  /* 0x0000027000007944 */ /* 0x002fea0003c00000 */
[----:B------:R-:W-:Y:S01]  /*1a7c0*/  MOV R9, R5 ;  /* 0x0000000500097202 */ /* 0x000fe20000000f00 */
[----:B------:R-:W-:Y:S05]  /*1a7d0*/  BRA `(.L_x_2347) ;  /* 0xffffdc0000007947 */ /* 0x000fea000383ffff */
.L_x_2295:
[----:B------:R-:W-:Y:S01]  /*1a7e0*/  IMAD.MOV.U32 R222, RZ, RZ, R6 ;  /* 0x000000ffffde7224 */ /* 0x000fe200078e0006 */
[----:B---3--:R-:W-:Y:S01]  /*1a7f0*/  MOV R221, R11 ;  /* 0x0000000b00dd7202 */ /* 0x008fe20000000f00 */
[----:B------:R-:W-:Y:S01]  /*1a800*/  IMAD.MOV.U32 R3, RZ, RZ, 0x1f ;  /* 0x0000001fff037424 */ /* 0x000fe200078e00ff */
[----:B------:R-:W-:-:S02]  /*1a810*/  MOV R2, 0x1a830 ;  /* 0x0001a83000027802 */ /* 0x000fc40000000f00 */
[----:B-12---:R-:W-:Y:S05]  /*1a820*/  CALL.REL.NOINC `($__internal_35_$__cuda_sm70_shflsync_idx_p) ;  /* 0x0000015000007944 */ /* 0x006fea0003c00000 */
[----:B------:R-:W-:Y:S01]  /*1a830*/  IMAD.MOV.U32 R6, RZ, RZ, R221 ;  /* 0x000000ffff067224 */ /* 0x000fe200078e00dd */
[----:B------:R-:W-:Y:S01]  /*1a840*/  MOV R221, R11 ;  /* 0x0000000b00dd7202 */ /* 0x000fe20000000f00 */
[----:B------:R-:W-:Y:S01]  /*1a850*/  IMAD.MOV.U32 R222, RZ, RZ, R8 ;  /* 0x000000ffffde7224 */ /* 0x000fe200078e0008 */
[----:B------:R-:W-:-:S02]  /*1a860*/  MOV R3, 0x1f ;  /* 0x0000001f00037802 */ /* 0x000fc40000000f00 */
[----:B------:R-:W-:Y:S02]  /*1a870*/  MOV R2, 0x1a890 ;  /* 0x0001a89000027802 */ /* 0x000fe40000000f00 */
[----:B------:R-:W-:Y:S05]  /*1a880*/  CALL.REL.NOINC `($__internal_35_$__cuda_sm70_shflsync_idx_p) ;  /* 0x000000f000007944 */ /* 0x000fea0003c00000 */
[----:B------:R-:W-:Y:S01]  /*1a890*/  MOV R5, R221 ;  /* 0x000000dd00057202 */ /* 0x000fe20000000f00 */
[----:B------:R-:W-:Y:S05]  /*1a8a0*/  BRA `(.L_x_2348) ;  /* 0xffffdb7000007947 */ /* 0x000fea000383ffff */
.L_x_2298:
[----:B------:R-:W-:Y:S01]  /*1a8b0*/  MOV R221, R2 ;  /* 0x0000000200dd7202 */ /* 0x000fe20000000f00 */
[----:B------:R-:W-:Y:S01]  /*1a8c0*/  IMAD.MOV.U32 R222, RZ, RZ, R4 ;  /* 0x000000ffffde7224 */ /* 0x000fe200078e0004 */
[----:B------:R-:W-:Y:S01]  /*1a8d0*/  MOV R2, 0x1a900 ;  /* 0x0001a90000027802 */ /* 0x000fe20000000f00 */
[----:B------:R-:W-:Y:S02]  /*1a8e0*/  IMAD.MOV.U32 R3, RZ, RZ, 0x1f ;  /* 0x0000001fff037424 */ /* 0x000fe400078e00ff */
[----:B-1234-:R-:W-:Y:S05]  /*1a8f0*/  CALL.REL.NOINC `($__internal_35_$__cuda_sm70_shflsync_idx_p) ;  /* 0x0000008000007944 */ /* 0x01efea0003c00000 */
[----:B------:R-:W-:Y:S01]  /*1a900*/  MOV R16, R221 ;  /* 0x000000dd00107202 */ /* 0x000fe20000000f00 */
[----:B------:R-:W-:Y:S05]  /*1a910*/  BRA `(.L_x_2297) ;  /* 0xffffdb6000007947 */ /* 0x000fea000383ffff */
        .weak           $__internal_34_$__cuda_sm70_shflsync_bfly_p
        .type           $__internal_34_$__cuda_sm70_shflsync_bfly_p,@function
        .size           $__internal_34_$__cuda_sm70_shflsync_bfly_p,($__internal_35_$__cuda_sm70_shflsync_idx_p - $__internal_34_$__cuda_sm70_shflsync_bfly_p)
$__internal_34_$__cuda_sm70_shflsync_bfly_p:
[----:B------:R-:W-:Y:S02]  /*1a920*/  MOV R149, 0x1f ;  /* 0x0000001f00957802 */ /* 0x000fe40000000f00 */
[----:B------:R-:W-:-:S04]  /*1a930*/  MOV R150, 0xffffffff ;  /* 0xffffffff00967802 */ /* 0x000fc80000000f00 */
[----:B------:R-:W-:Y:S04]  /*1a940*/  WARPSYNC R150 ;  /* 0x0000009600007348 */ /* 0x000fe80003800000 */
[----:B------:R1:W2:Y:S02]  /*1a950*/  SHFL.BFLY PT, R149, R4, R3, R149 ;  /* 0x0c00000304957389 */ /* 0x0002a400000e0095 */
[----:B-1----:R-:W-:-:S04]  /*1a960*/  MOV R3, 0x0 ;  /* 0x0000000000037802 */ /* 0x002fc80000000f00 */
[----:B--2---:R-:W-:Y:S05]  /*1a970*/  RET.REL.NODEC R2 `(_ZN7cutlass13device_kernelIN5flash19enable_sm80_to_sm89INS1_16FlashAttnFwdSm80INS1_25CollectiveMainloopFwdSm80ILi8ELi1ELb1EN4cute5tupleIJNS5_1CILi128EEENS7_ILi112EEES8_EEELi128ENS_10bfloat16_tEfNS_4arch4Sm80ELb0ELb0ELb0ELb1ELb1ELb1ELb1ELb1EEENS1_21CollectiveEpilogueFwdINS6_IJS8_S8_S9_EEENS6_IJNS7_ILi1EEESH_SH_EEESB_SD_Li256ELb1ELb1ELb1ELb0EEENS1_36VarlenDynamicPersistentTileSchedulerILi128ELi112ELi256ELi256ELb1ELb1ELb0ELb0ELb1ELb1EEEEEEEEEvNT_6ParamsE) ;  /* 0xfffe568002007950 */ /* 0x004fea0003c3ffff */
        .weak           $__internal_35_$__cuda_sm70_shflsync_idx_p
        .type           $__internal_35_$__cuda_sm70_shflsync_idx_p,@function
        .size           $__internal_35_$__cuda_sm70_shflsync_idx_p,($__internal_36_$__cuda_sm70_shflsync_up_p - $__internal_35_$__cuda_sm70_shflsync_idx_p)
$__internal_35_$__cuda_sm70_shflsync_idx_p:
[----:B------:R-:W-:-:S04]  /*1a980*/  MOV R225, 0xffffffff ;  /* 0xffffffff00e17802 */ /* 0x000fc80000000f00 */
[----:B------:R-:W-:Y:S04]  /*1a990*/  WARPSYNC R225 ;  /* 0x000000e100007348 */ /* 0x000fe80003800000 */
[----:B------:R1:W2:Y:S02]  /*1a9a0*/  SHFL.IDX PT, R221, R222, R221, R3 ;  /* 0x000000dddedd7389 */ /* 0x0002a400000e0003 */
[----:B-1----:R-:W-:-:S04]  /*1a9b0*/  MOV R3, 0x0 ;  /* 0x0000000000037802 */ /* 0x002fc80000000f00 */
[----:B--2---:R-:W-:Y:S05]  /*1a9c0*/  RET.REL.NODEC R2 `(_ZN7cutlass13device_kernelIN5flash19enable_sm80_to_sm89INS1_16FlashAttnFwdSm80INS1_25CollectiveMainloopFwdSm80ILi8ELi1ELb1EN4cute5tupleIJNS5_1CILi128EEENS7_ILi112EEES8_EEELi128ENS_10bfloat16_tEfNS_4arch4Sm80ELb0ELb0ELb0ELb1ELb1ELb1ELb1ELb1EEENS1_21CollectiveEpilogueFwdINS6_IJS8_S8_S9_EEENS6_IJNS7_ILi1EEESH_SH_EEESB_SD_Li256ELb1ELb1ELb1ELb0EEENS1_36VarlenDynamicPersistentTileSchedulerILi128ELi112ELi256ELi256ELb1ELb1ELb0ELb0ELb1ELb1EEEEEEEEEvNT_6ParamsE) ;  /* 0xfffe563002007950 */ /* 0x004fea0003c3ffff */
        .weak           $__internal_36_$__cuda_sm70_shflsync_up_p
        .type           $__internal_36_$__cuda_sm70_shflsync_up_p,@function
        .size           $__internal_36_$__cuda_sm70_shflsync_up_p,($__internal_37_$__cuda_sm70_votesync_ballot - $__internal_36_$__cuda_sm70_shflsync_up_p)
$__internal_36_$__cuda_sm70_shflsync_up_p:
[----:B------:R-:W-:Y:S02]  /*1a9d0*/  MOV R11, 0xffffffff ;  /* 0xffffffff000b7802 */ /* 0x000fe40000000f00 */
[----:B------:R-:W-:Y:S02]  /*1a9e0*/  MOV R5, RZ ;  /* 0x000000ff00057202 */ /* 0x000fe40000000f00 */
[----:B------:R-:W-:Y:S04]  /*1a9f0*/  WARPSYNC R11 ;  /* 0x0000000b00007348 */ /* 0x000fe80003800000 */
[----:B------:R1:W2:Y:S02]  /*1aa00*/  SHFL.UP PT, R3, R2, R3, R5 ;  /* 0x0400000302037389 */ /* 0x0002a400000e0005 */
[----:B-1----:R-:W-:-:S04]  /*1aa10*/  MOV R5, 0x0 ;  /* 0x0000000000057802 */ /* 0x002fc80000000f00 */
[----:B--2---:R-:W-:Y:S05]  /*1aa20*/  RET.REL.NODEC R4 `(_ZN7cutlass13device_kernelIN5flash19enable_sm80_to_sm89INS1_16FlashAttnFwdSm80INS1_25CollectiveMainloopFwdSm80ILi8ELi1ELb1EN4cute5tupleIJNS5_1CILi128EEENS7_ILi112EEES8_EEELi128ENS_10bfloat16_tEfNS_4arch4Sm80ELb0ELb0ELb0ELb1ELb1ELb1ELb1ELb1EEENS1_21CollectiveEpilogueFwdINS6_IJS8_S8_S9_EEENS6_IJNS7_ILi1EEESH_SH_EEESB_SD_Li256ELb1ELb1ELb1ELb0EEENS1_36VarlenDynamicPersistentTileSchedulerILi128ELi112ELi256ELi256ELb1ELb1ELb0ELb0ELb1ELb1EEEEEEEEEvNT_6ParamsE) ;  /* 0xfffe55d004007950 */ /* 0x004fea0003c3ffff */
        .weak           $__internal_37_$__cuda_sm70_votesync_ballot
        .type           $__internal_37_$__cuda_sm70_votesync_ballot,@function
        .size           $__internal_37_$__cuda_sm70_votesync_ballot,(.L_x_3619 - $__internal_37_$__cuda_sm70_votesync_ballot)
$__internal_37_$__cuda_sm70_votesync_ballot:
[----:B------:R-:W-:Y:S01]  /*1aa30*/  ISETP.NE.U32.AND P0, PT, R2, 0x1, PT ;  /* 0x000000010200780c */ /* 0x000fe20003f05070 */
[----:B------:R-:W-:-:S04]  /*1aa40*/  IMAD.MOV.U32 R5, RZ, RZ, -0x1 ;  /* 0xffffffffff057424 */ /* 0x000fc800078e00ff */
[----:B------:R-:W-:Y:S08]  /*1aa50*/  WARPSYNC R5 ;  /* 0x0000000500007348 */ /* 0x000ff00003800000 */
[----:B------:R-:W-:-:S04]  /*1aa60*/  VOTE.ANY R2, PT, !P0 ;  /* 0x0000000000027806 */ /* 0x000fc800040e0100 */
[----:B------:R-:W-:Y:S01]  /*1aa70*/  LOP3.LUT R5, R2, R5, RZ, 0xc0, !PT ;  /* 0x0000000502057212 */ /* 0x000fe200078ec0ff */
[----:B------:R-:W-:Y:S02]  /*1aa80*/  IMAD.MOV.U32 R2, RZ, RZ, R3 ;  /* 0x000000ffff027224 */ /* 0x000fe400078e0003 */
[----:B------:R-:W-:-:S04]  /*1aa90*/  IMAD.MOV.U32 R3, RZ, RZ, 0x0 ;  /* 0x00000000ff037424 */ /* 0x000fc800078e00ff */
[----:B------:R-:W-:Y:S05]  /*1aaa0*/  RET.REL.NODEC R2 `(_ZN7cutlass13device_kernelIN5flash19enable_sm80_to_sm89INS1_16FlashAttnFwdSm80INS1_25CollectiveMainloopFwdSm80ILi8ELi1ELb1EN4cute5tupleIJNS5_1CILi128EEENS7_ILi112EEES8_EEELi128ENS_10bfloat16_tEfNS_4arch4Sm80ELb0ELb0ELb0ELb1ELb1ELb1ELb1ELb1EEENS1_21CollectiveEpilogueFwdINS6_IJS8_S8_S9_EEENS6_IJNS7_ILi1EEESH_SH_EEESB_SD_Li256ELb1ELb1ELb1ELb0EEENS1_36VarlenDynamicPersistentTileSchedulerILi128ELi112ELi256ELi256ELb1ELb1ELb0ELb0ELb1ELb1EEEEEEEEEvNT_6ParamsE) ;  /* 0xfffe555002007950 */ /* 0x000fea0003c3ffff */
.L_x_2349:
        /* <DEDUP_REMOVED lines=13> */
.L_x_3619:


//--------------------- .text._ZN7cutlass13device_kernelIN5flash19enable_sm80_to_sm89INS1_16FlashAttnFwdSm80INS1_25CollectiveMainloopFwdSm80ILi4ELi1ELb0EN4cute5tupleIJNS5_1CILi128EEENS7_ILi48EEES8_EEELi128ENS_10bfloat16_tEfNS_4arch4Sm80ELb0ELb1ELb0ELb0ELb1ELb0ELb1ELb1EEENS1_21CollectiveEpilogueFwdINS6_IJS8_S8_S9_EEENS6_IJNS7_ILi1EEESH_SH_EEESB_SD_Li128ELb0ELb1ELb1ELb0EEENS1_19SingleTileSchedulerILb0ELb1ELb1ELi128EEEEEEEEEvNT_6ParamsE --------------------------
	.section	.text._ZN7cutlass13device_kernelIN5flash19enable_sm80_to_sm89INS1_16FlashAttnFwdSm80INS1_25CollectiveMainloopFwdSm80ILi4ELi1ELb0EN4cute5tupleIJNS5_1CILi128EEENS7_ILi48EEES8_EEELi128ENS_10bfloat16_tEfNS_4arch4Sm80ELb0ELb1ELb0ELb0ELb1ELb0ELb1ELb1EEENS1_21CollectiveEpilogueFwdINS6_IJS8_S8_S9_EEENS6_IJNS7_ILi1EEESH_SH_EEESB_SD_Li128ELb0ELb1ELb1ELb0EEENS1_19SingleTileSchedulerILb0ELb1ELb1ELi128EEEEEEEEEvNT_6ParamsE,"ax",@progbits
	.sectioninfo	@"SHI_REGISTERS=255"
	.align	128
.text._ZN7cutlass13device_kernelIN5flash19enable_sm80_to_sm89INS1_16FlashAttnFwdSm80INS1_25CollectiveMainloopFwdSm80ILi4ELi1ELb0EN4cute5tupleIJNS5_1CILi128EEENS7_ILi48EEES8_EEELi128ENS_10bfloat16_tEfNS_4arch4Sm80ELb0ELb1ELb0ELb0ELb1ELb0ELb1ELb1EEENS1_21CollectiveEpilogueFwdINS6_IJS8_S8_S9_EEENS6_IJNS7_ILi1EEESH_SH_EEESB_SD_Li128ELb0ELb1ELb1ELb0EEENS1_19SingleTileSchedulerILb0ELb1ELb1ELi128EEEEEEEEEvNT_6ParamsE:
        .type           _ZN7cutlass13device_kernelIN5flash19enable_sm80_to_sm89INS1_16FlashAttnFwdSm80INS1_25CollectiveMainloopFwdSm80ILi4ELi1ELb0EN4cute5tupleIJNS5_1CILi128EEENS7_ILi48EEES8_EEELi128ENS_10bfloat16_tEfNS_4arch4Sm80ELb0ELb1ELb0ELb0ELb1ELb0ELb1ELb1EEENS1_21CollectiveEpilogueFwdINS6_IJS8_S8_S9_EEENS6_IJNS7_ILi1EEESH_SH_EEESB_SD_Li128ELb0ELb1ELb1ELb0EEENS1_19SingleTileSchedulerILb0ELb1ELb1ELi128EEEEEEEEEvNT_6ParamsE,@function
        .size           _ZN7cutlass13device_kernelIN5flash19enable_sm80_to_sm89INS1_16FlashAttnFwdSm80INS1_25CollectiveMainloopFwdSm80ILi4ELi1ELb0EN4cute5tupleIJNS5_1CILi128EEENS7_ILi48EEES8_EEELi128ENS_10bfloat16_tEfNS_4arch4Sm80ELb0ELb1ELb0ELb0ELb1ELb0ELb1ELb1EEENS1_21CollectiveEpilogueFwdINS6_IJS8_S8_S9_EEENS6_IJNS7_ILi1EEESH_SH_EEESB_SD_Li128ELb0ELb1ELb1ELb0EEENS1_19SingleTileSchedulerILb0ELb1ELb1ELi128EEEEEEEEEvNT_6ParamsE,(.L_x_3624 - _ZN7cutlass13device_kernelIN5flash19enable_sm80_to_sm89INS1_16FlashAttnFwdSm80INS1_25CollectiveMainloopFwdSm80ILi4ELi1ELb0EN4cute5tupleIJNS5_1CILi128EEENS7_ILi48EEES8_EEELi128ENS_10bfloat16_tEfNS_4arch4Sm80ELb0ELb1ELb0ELb0ELb1ELb0ELb1ELb1EEENS1_21CollectiveEpilogueFwdINS6_IJS8_S8_S9_EEENS6_IJNS7_ILi1EEESH_SH_EEESB_SD_Li128ELb0ELb1ELb1ELb0EEENS1_19SingleTileSchedulerILb0ELb1ELb1ELi128EEEEEEEEEvNT_6ParamsE)
        .other          _ZN7cutlass13device_kernelIN5flash19enable_sm80_to_sm89INS1_16FlashAttnFwdSm80INS1_25CollectiveMainloopFwdSm80ILi4ELi1ELb0EN4cute5tupleIJNS5_1CILi128EEENS7_ILi48EEES8_EEELi128ENS_10bfloat16_tEfNS_4arch4Sm80ELb0ELb1ELb0ELb0ELb1ELb0ELb1ELb1EEENS1_21CollectiveEpilogueFwdINS6_IJS8_S8_S9_EEENS6_IJNS7_ILi1EEESH_SH_EEESB_SD_Li128ELb0ELb1ELb1ELb0EEENS1_19SingleTileSchedulerILb0ELb1ELb1ELi128EEEEEEEEEvNT_6ParamsE,@"STO_CUDA_ENTRY STV_DEFAULT"
_ZN7cutlass13device_kernelIN5flash19enable_sm80_to_sm89INS1_16FlashAttnFwdSm80INS1_25CollectiveMainloopFwdSm80ILi4ELi1ELb0EN4cute5tupleIJNS5_1CILi128EEENS7_ILi48EEES8_EEELi128ENS_10bfloat16_tEfNS_4arch4Sm80ELb0ELb1ELb0ELb0ELb1ELb0ELb1ELb1EEENS1_21CollectiveEpilogueFwdINS6_IJS8_S8_S9_EEENS6_IJNS7_ILi1EEESH_SH_EEESB_SD_Li128ELb0ELb1ELb1ELb0EEENS1_19SingleTileSchedulerILb0ELb1ELb1ELi128EEEEEEEEEvNT_6ParamsE:
        /* <DEDUP_REMOVED lines=18> */
.L_x_2350:
[----:B------:R-:W-:Y:S02]  /*0120*/  ULDC.64 UR4, c[0x0][0x550] ;  /* 0x0001540000047ab9 */ /* 0x000fe40000000a00 */
[----:B------:R-:W-:Y:S02]  /*0130*/  UISETP.NE.AND UP0, UPT, UR4, 0x1, UPT ;  /* 0x000000010400788c */ /* 0x000fe4000bf05270 */
[----:B------:R-:W-:-:S02]  /*0140*/  UIMAD.WIDE.U32 UR8, UR7, UR5, URZ ;  /* 0x00000005070872a5 */ /* 0x000fc4000f8e003f */
[----:B------:R-:W-:Y:S02]  /*0150*/  ULDC UR4, c[0x0][0x558] ;  /* 0x0001560000047ab9 */ /* 0x000fe40000000800 */
[----:B------:R-:W-:-:S05]  /*0160*/  UMOV UR11, UR7 ;  /* 0x00000007000b7c82 */ /* 0x000fca0008000000 */
[----:B------:R-:W-:-:S03]  /*0170*/  @UP0 USHF.R.U32.HI UR11, URZ, UR4, UR9 ;  /* 0x000000043f0b0299 */ /* 0x000fc60008011609 */
.L_x_2351:
        /* <DEDUP_REMOVED lines=53> */
.L_x_2353:
[----:B------:R-:W-:Y:S02]  /*04d0*/  ULDC UR4, c[0x0][0x32c] ;  /* 0x0000cb0000047ab9 */ /* 0x000fe40000000800 */
[----:B------:R-:W-:-:S03]  /*04e0*/  UISETP.NE.AND UP0, UPT, UR14, UR4, UPT ;  /* 0x000000040e00728c */ /* 0x000fc6000bf05270 */
[----:B------:R-:W-:Y:S02]  /*04f0*/  ULDC.64 UR4, c[0x0][0x330] ;  /* 0x0000cc0000047ab9 */ /* 0x000fe40000000a00 */
[----:B------:R-:W-:-:S06]  /*0500*/  UIMAD.WIDE.U32 UR16, UR15, UR4, URZ ;  /* 0x000000040f1072a5 */ /* 0x000fcc000f8e003f */
[----:B------:R-:W-:Y:S02]  /*0510*/  @UP0 USHF.R.U32.HI UR15, URZ, UR5, UR17 ;  /* 0x000000053f0f0299 */ /* 0x000fe40008011611 */
.L_x_2354:
[----:B------:R-:W-:Y:S02]  /*0520*/  ULDC UR4, c[0x0][0x32c] ;  /* 0x0000cb0000047ab9 */ /* 0x000fe40000000800 */
[----:B------:R-:W-:-:S04]  /*0530*/  UIMAD UR4, UR15, UR4, UR4 ;  /* 0x000000040f0472a4 */ /* 0x000fc8000f8e0204 */
[----:B------:R-:W-:-:S04]  /*0540*/  UISETP.LT.AND UP0, UPT, UR8, UR4, UPT ;  /* 0x000000040800728c */ /* 0x000fc8000bf01270 */
[----:B------:R-:W-:Y:S02]  /*0550*/  USEL UR8, UR8, UR4, UP0 ;  /* 0x0000000408087287 */ /* 0x000fe40008000000 */
.L_x_2352:
        /* <DEDUP_REMOVED lines=38> */
.L_x_2356:
[----:B------:R-:W-:Y:S02]  /*07c0*/  ULDC UR4, c[0x0][0x32c] ;  /* 0x0000cb0000047ab9 */ /* 0x000fe40000000800 */
[----:B------:R-:W-:-:S03]  /*07d0*/  UISETP.NE.AND UP0, UPT, UR4, 0x1, UPT ;  /* 0x000000010400788c */ /* 0x000fc6000bf05270 */
[----:B------:R-:W-:Y:S02]  /*07e0*/  ULDC.64 UR4, c[0x0][0x330] ;  /* 0x0000cc0000047ab9 */ /* 0x000fe40000000a00 */
[----:B------:R-:W-:-:S07]  /*07f0*/  UIMAD.WIDE.U32 UR16, UR14, UR4, URZ ;  /* 0x000000040e1072a5 */ /* 0x000fce000f8e003f */
[----:B------:R-:W-:Y:S02]  /*0800*/  @UP0 UMOV UR15, UR17 ;  /* 0x00000011000f0c82 */ /* 0x000fe40008000000 */
[----:B------:R-:W-:Y:S02]  /*0810*/  @UP0 USHF.R.U32.HI UR14, URZ, UR5, UR15 ;  /* 0x000000053f0e0299 */ /* 0x000fe4000801160f */
.L_x_2357:
[----:B------:R-:W-:Y:S02]  /*0820*/  ULDC UR4, c[0x0][0x32c] ;  /* 0x0000cb0000047ab9 */ /* 0x000fe40000000800 */
[----:B------:R-:W-:-:S04]  /*0830*/  UIMAD UR4, UR14, UR4, URZ ;  /* 0x000000040e0472a4 */ /* 0x000fc8000f8e023f */
[----:B------:R-:W-:-:S04]  /*0840*/  UISETP.LT.AND UP0, UPT, UR8, UR4, UPT ;  /* 0x000000040800728c */ /* 0x000fc8000bf01270 */
[----:B------:R-:W-:-:S04]  /*0850*/  USEL UR8, UR8, UR4, !UP0 ;  /* 0x0000000408087287 */ /* 0x000fc8000c000000 */
.L_x_2355:
        /* <DEDUP_REMOVED lines=46> */
.L_x_2358:
        /* <DEDUP_REMOVED lines=122> */
[----:B------:R1:W-:Y:S03]  /*12e0*/  STL [R1], R128 ;  /* 0x0000008001007387 */ /* 0x0003e60000100800 */
        /* <DEDUP_REMOVED lines=50> */
.L_x_2361:
[----:B--2-4-:R-:W-:Y:S05]  /*1610*/  BSYNC B0 ;  /* 0x0000000000007941 */ /* 0x014fea0003800000 */
.L_x_2360:
        /* <DEDUP_REMOVED lines=15> */
.L_x_2363:
[----:B------:R-:W-:Y:S05]  /*1710*/  BSYNC B0 ;  /* 0x0000000000007941 */ /* 0x000fea0003800000 */
.L_x_2362:
        /* <DEDUP_REMOVED lines=15> */
.L_x_2365:
[----:B------:R-:W-:Y:S05]  /*1810*/  BSYNC B0 ;  /* 0x0000000000007941 */ /* 0x000fea0003800000 */
.L_x_2364:
        /* <DEDUP_REMOVED lines=15> */
.L_x_2367:
[----:B------:R-:W-:Y:S05]  /*1910*/  BSYNC B0 ;  /* 0x0000000000007941 */ /* 0x000fea0003800000 */
.L_x_2366:
        /* <DEDUP_REMOVED lines=15> */
.L_x_2369:
[----:B------:R-:W-:Y:S05]  /*1a10*/  BSYNC B0 ;  /* 0x0000000000007941 */ /* 0x000fea0003800000 */
.L_x_2368:
        /* <DEDUP_REMOVED lines=15> */
.L_x_2371:
[----:B------:R-:W-:Y:S05]  /*1b10*/  BSYNC B0 ;  /* 0x0000000000007941 */ /* 0x000fea0003800000 */
.L_x_2370:
        /* <DEDUP_REMOVED lines=15> */
.L_x_2373:
[----:B------:R-:W-:Y:S05]  /*1c10*/  BSYNC B0 ;  /* 0x0000000000007941 */ /* 0x000fea0003800000 */
.L_x_2372:
        /* <DEDUP_REMOVED lines=40> */
[----:B------:R-:W-:Y:S02]  /*1ea0*/  UIMAD UR6, UR11, UR5, UR6 ;  /* 0x000000050b0672a4 */ /* 0x000fe4000f8e0206 */
[----:B------:R-:W-:Y:S02]  /*1eb0*/  UIMAD.WIDE.U32 UR14, UR11, UR4, URZ ;  /* 0x000000040b0e72a5 */ /* 0x000fe4000f8e003f */
[----:B------:R-:W-:Y:S01]  /*1ec0*/  UIMAD UR30, UR24, -0x30, UR30 ;  /* 0xffffffd0181e78a4 */ /* 0x000fe2000f8e021e */
[----:B------:R-:W-:Y:S01]  /*1ed0*/  ISETP.GE.AND P6, PT, R128, c[0x0][0x1d4], PT ;  /* 0x0000750080007a0c */ /* 0x000fe20003fc6270 */
[----:B------:R-:W-:Y:S01]  /*1ee0*/  UIADD3 UR6, UR15, UR6, URZ ;  /* 0x000000060f067290 */ /* 0x000fe2000fffe03f */
[----:B------:R-:W-:Y:S01]  /*1ef0*/  SHF.R.S32.HI R12, RZ, 0x4, R13 ;  /* 0x00000004ff0c7819 */ /* 0x000fe2000001140d */
[----:B------:R-:W-:Y:S01]  /*1f00*/  UIADD3 UR27, UR30, UR9, URZ ;  /* 0x000000091e1b7290 */ /* 0x000fe2000fffe03f */
[----:B------:R-:W-:Y:S01]  /*1f10*/  LEA.HI R123, R124, R164, RZ, 0x5 ;  /* 0x000000a47c7b7211 */ /* 0x000fe200078f28ff */
[----:B------:R-:W-:Y:S01]  /*1f20*/  ULDC.64 UR4, c[0x0][0x210] ;  /* 0x0000840000047ab9 */ /* 0x000fe20000000a00 */
[----:B------:R-:W-:Y:S01]  /*1f30*/  SHF.R.S32.HI R129, RZ, 0x1f, R128 ;  /* 0x0000001fff817819 */ /* 0x000fe20000011480 */
[----:B------:R-:W-:Y:S02]  /*1f40*/  STL [R1+0x24], R126 ;  /* 0x0000247e01007387 */ /* 0x000fe40000100800 */
        /* <DEDUP_REMOVED lines=10> */
[----:B------:R-:W-:Y:S01]  /*1ff0*/  SHF.R.S32.HI R127, RZ, 0x1f, R126 ;  /* 0x0000001fff7f7819 */ /* 0x000fe2000001147e */
[C---:B--2---:R-:W-:Y:S01]  /*2000*/  IMAD.WIDE.U32 R4, R243.reuse, c[0x0][0x1e0], RZ ;  /* 0x00007800f3047a25 */ /* 0x044fe200078e00ff */
[----:B------:R-:W-:Y:S01]  /*2010*/  SHF.R.S32.HI R16, RZ, 0x1f, R243 ;  /* 0x0000001fff107819 */ /* 0x000fe200000114f3 */
[----:B------:R-:W-:Y:S01]  /*2020*/  UIMAD UR16, UR11, UR5, UR16 ;  /* 0x000000050b1072a4 */ /* 0x000fe2000f8e0210 */
[----:B------:R-:W-:Y:S01]  /*2030*/  STL [R1+0x2c], R129 ;  /* 0x00002c8101007387 */ /* 0x000fe20000100800 */
[----:B------:R-:W-:Y:S01]  /*2040*/  UIADD3 UR4, UR24, -0x1, URZ ;  /* 0xffffffff18047890 */ /* 0x000fe2000fffe03f */
[----:B------:R-:W-:Y:S01]  /*2050*/  SEL R125, RZ, 0x10, P5 ;  /* 0x00000010ff7d7807 */ /* 0x000fe20002800000 */
[----:B------:R-:W-:Y:S01]  /*2060*/  IMAD R0, R16, c[0x0][0x1e0], RZ ;  /* 0x0000780010007a24 */ /* 0x000fe200078e02ff */
[----:B------:R-:W-:Y:S01]  /*2070*/  UIADD3 UR16, UR23, UR16, URZ ;  /* 0x0000001017107290 */ /* 0x000fe2000fffe03f */
[----:B------:R-:W-:Y:S01]  /*2080*/  STL [R1+0x28], R127 ;  /* 0x0000287f01007387 */ /* 0x000fe20000100800 */
[----:B------:R-:W-:Y:S01]  /*2090*/  UISETP.GT.AND UP0, UPT, UR4, UR8, UPT ;  /* 0x000000080400728c */ /* 0x000fe2000bf04270 */
[----:B------:R-:W-:Y:S01]  /*20a0*/  IMAD R0, R243, c[0x0][0x1e4], R0 ;  /* 0x00007900f3007a24 */ /* 0x000fe200078e0200 */
[----:B------:R-:W-:-:S03]  /*20b0*/  IADD3 R245, R244, 0x100, RZ ;  /* 0x00000100f4f57810 */ /* 0x000fc60007ffe0ff */
        /* <DEDUP_REMOVED lines=93> */
[C---:B------:R-:W-:Y:S01]  /*2690*/  IADD3 R240, R235.reuse, 0x1000, RZ ;  /* 0x00001000ebf07810 */ /* 0x040fe20007ffe0ff */
        /* <DEDUP_REMOVED lines=56> */
[----:B------:R-:W-:Y:S01]  /*2a20*/  HMMA.16816.F32.BF16 R96, R16, R40, R60 ;  /* 0x000000281060723c */ /* 0x000fe2000004183c */
[----:B------:R2:W-:Y:S01]  /*2a30*/  LDGSTS.E.BYPASS.LTC128B.128 [R244+0x2900], [R4.64], !P2 ;  /* 0x0290000004f47fae */ /* 0x0005e2000d101d54 */
[----:B------:R-:W-:-:S03]  /*2a40*/  IMAD.IADD R229, R0, 0x1, R235 ;  /* 0x0000000100e57824 */ /* 0x000fc600078e02eb */
        /* <DEDUP_REMOVED lines=37> */
[----:B----4-:R-:W-:Y:S08]  /*2ca0*/  HMMA.16816.F32.BF16 R68, R4, R60, R92 ;  /* 0x0000003c0444723c */ /* 0x010ff0000004185c */
[----:B-----5:R-:W-:Y:S01]  /*2cb0*/  HMMA.16816.F32.BF16 R92, R20, R36, R8 ;  /* 0x00000024145c723c */ /* 0x020fe20000041808 */
[----:B------:R-:W2:Y:S07]  /*2cc0*/  LDSM.16.M88.4 R8, [R231+0xa100] ;  /* 0x00a10000e708783b */ /* 0x000eae0000000200 */
[C---:B------:R-:W-:Y:S08]  /*2cd0*/  HMMA.16816.F32.BF16 R32, R4.reuse, R38, R80 ;  /* 0x000000260420723c */ /* 0x040ff00000041850 */
        /* <DEDUP_REMOVED lines=13> */
[C---:B---3--:R-:W-:Y:S08]  /*2db0*/  HMMA.16816.F32.BF16 R40, R16.reuse, R24, R68 ;  /* 0x000000181028723c */ /* 0x048ff00000041844 */
[C---:B------:R-:W-:Y:S08]  /*2dc0*/  HMMA.16816.F32.BF16 R52, R16.reuse, R30, R32 ;  /* 0x0000001e1034723c */ /* 0x040ff00000041820 */
[C---:B------:R-:W-:Y:S08]  /*2dd0*/  HMMA.16816.F32.BF16 R36, R16.reuse, R26, R72 ;  /* 0x0000001a1024723c */ /* 0x040ff00000041848 */
[----:B------:R-:W-:Y:S08]  /*2de0*/  HMMA.16816.F32.BF16 R32, R16, R12, R100 ;  /* 0x0000000c1020723c */ /* 0x000ff00000041864 */
[C---:B--2---:R-:W-:Y:S08]  /*2df0*/  HMMA.16816.F32.BF16 R72, R8.reuse, R28, R92 ;  /* 0x0000001c0848723c */ /* 0x044ff0000004185c */
[C---:B------:R-:W-:Y:S08]  /*2e00*/  HMMA.16816.F32.BF16 R68, R8.reuse, R30, R84 ;  /* 0x0000001e0844723c */ /* 0x040ff00000041854 */
[----:B------:R-:W-:Y:S08]  /*2e10*/  HMMA.16816.F32.BF16 R60, R8, R24, R88 ;  /* 0x00000018083c723c */ /* 0x000ff00000041858 */
[----:B------:R-:W-:Y:S01]  /*2e20*/  HMMA.16816.F32.BF16 R64, R16, R14, R96 ;  /* 0x0000000e1040723c */ /* 0x000fe20000041860 */
[----:B------:R-:W-:Y:S07]  /*2e30*/  LDSM.16.M88.4 R16, [R232+0xc100] ;  /* 0x00c10000e810783b */ /* 0x000fee0000000200 */
        /* <DEDUP_REMOVED lines=14> */
[C---:B------:R-:W-:Y:S08]  /*2f20*/  HMMA.16816.F32.BF16 R92, R20.reuse, R50, R68 ;  /* 0x00000032145c723c */ /* 0x040ff00000041844 */
[----:B------:R-:W-:Y:S08]  /*2f30*/  HMMA.16816.F32.BF16 R88, R20, R44, R60 ;  /* 0x0000002c1458723c */ /* 0x000ff0000004183c */
[----:B------:R-:W-:Y:S01]  /*2f40*/  HMMA.16816.F32.BF16 R52, R4, R58, R64 ;  /* 0x0000003a0434723c */ /* 0x000fe20000041840 */
[----:B------:R-:W-:Y:S07]  /*2f50*/  LDSM.16.M88.4 R4, [R236+0xc100] ;  /* 0x00c10000ec04783b */ /* 0x000fee0000000200 */
[C---:B------:R-:W-:Y:S01]  /*2f60*/  HMMA.16816.F32.BF16 R84, R20.reuse, R46, R28 ;  /* 0x0000002e1454723c */ /* 0x040fe2000004181c */
[----:B------:R-:W-:Y:S07]  /*2f70*/  LDSM.16.M88.4 R28, [R229+0x1800] ;  /* 0x00180000e51c783b */ /* 0x000fee0000000200 */
[C---:B------:R-:W-:Y:S01]  /*2f80*/  HMMA.16816.F32.BF16 R60, R20.reuse, R56, R24 ;  /* 0x00000038143c723c */ /* 0x040fe20000041818 */
[----:B------:R-:W4:Y:S07]  /*2f90*/  LDSM.16.M88.4 R24, [R229+0x2000] ;  /* 0x00200000e518783b */ /* 0x000f2e0000000200 */
[----:B------:R-:W-:Y:S01]  /*2fa0*/  HMMA.16816.F32.BF16 R56, R20, R58, R80 ;  /* 0x0000003a1438723c */ /* 0x000fe20000041850 */
[----:B------:R-:W5:Y:S01]  /*2fb0*/  LDSM.16.M88.4 R20, [R229+0x2800] ;  /* 0x00280000e514783b */ /* 0x000f620000000200 */
[----:B------:R-:W-:-:S06]  /*2fc0*/  DEPBAR.LE SB0, 0x0 ;  /* 0x000080000000791a */ /* 0x000fcc0000000000 */
[C---:B-1----:R-:W-:Y:S08]  /*2fd0*/  HMMA.16816.F32.BF16 R80, R16.reuse, R40, R112 ;  /* 0x000000281050723c */ /* 0x042ff00000041870 */
[----:B------:R-:W-:Y:S08]  /*2fe0*/  HMMA.16816.F32.BF16 R76, R16, R42, R76 ;  /* 0x0000002a104c723c */ /* 0x000ff0000004184c */
[C---:B------:R-:W-:Y:S08]  /*2ff0*/  HMMA.16816.F32.BF16 R48, R12.reuse, R40, R96 ;  /* 0x000000280c30723c */ /* 0x040ff00000041860 */
[----:B------:R-:W-:Y:S08]  /*3000*/  HMMA.16816.F32.BF16 R44, R12, R42, R92 ;  /* 0x0000002a0c2c723c */ /* 0x000ff0000004185c */
[C---:B--2---:R-:W-:Y:S08]  /*3010*/  HMMA.16816.F32.BF16 R72, R16.reuse, R36, R108 ;  /* 0x000000241048723c */ /* 0x044ff0000004186c */
[----:B------:R-:W-:Y:S08]  /*3020*/  HMMA.16816.F32.BF16 R68, R16, R38, R104 ;  /* 0x000000261044723c */ /* 0x000ff00000041868 */
[----:B------:R-:W-:Y:S08]  /*3030*/  HMMA.16816.F32.BF16 R40, R12, R36, R88 ;  /* 0x000000240c28723c */ /* 0x000ff00000041858 */
[C---:B---3--:R-:W-:Y:S08]  /*3040*/  HMMA.16816.F32.BF16 R64, R16.reuse, R32, R100 ;  /* 0x000000201040723c */ /* 0x048ff00000041864 */
[----:B------:R-:W-:Y:S08]  /*3050*/  HMMA.16816.F32.BF16 R52, R16, R34, R52 ;  /* 0x000000221034723c */ /* 0x000ff00000041834 */
[C---:B------:R-:W-:Y:S08]  /*3060*/  HMMA.16816.F32.BF16 R36, R12.reuse, R38, R84 ;  /* 0x000000260c24723c */ /* 0x040ff00000041854 */
[C---:B------:R-:W-:Y:S08]  /*3070*/  HMMA.16816.F32.BF16 R16, R12.reuse, R32, R60 ;  /* 0x000000200c10723c */ /* 0x040ff0000004183c */
[----:B------:R-:W-:Y:S08]  /*3080*/  HMMA.16816.F32.BF16 R12, R12, R34, R56 ;  /* 0x000000220c0c723c */ /* 0x000ff00000041838 */
[C---:B----4-:R-:W-:Y:S08]  /*3090*/  HMMA.16816.F32.BF16 R32, R4.reuse, R24, R72 ;  /* 0x000000180420723c */ /* 0x050ff00000041848 */
[----:B------:R-:W-:Y:S08]  /*30a0*/  HMMA.16816.F32.BF16 R84, R4, R26, R68 ;  /* 0x0000001a0454723c */ /* 0x000ff00000041844 */
[C---:B------:R-:W-:Y:S08]  /*30b0*/  HMMA.16816.F32.BF16 R40, R8.reuse, R24, R40 ;  /* 0x000000180828723c */ /* 0x040ff00000041828 */
[----:B------:R-:W-:Y:S08]  /*30c0*/  HMMA.16816.F32.BF16 R36, R8, R26, R36 ;  /* 0x0000001a0824723c */ /* 0x000ff00000041824 */
[C---:B-----5:R-:W-:Y:S08]  /*30d0*/  HMMA.16816.F32.BF16 R92, R4.reuse, R20, R64 ;  /* 0x00000014045c723c */ /* 0x060ff00000041840 */
[----:B------:R-:W-:Y:S08]  /*30e0*/  HMMA.16816.F32.BF16 R96, R4, R22, R52 ;  /* 0x000000160460723c */ /* 0x000ff00000041834 */
[----:B------:R-:W-:Y:S08]  /*30f0*/  HMMA.16816.F32.BF16 R24, R8, R20, R16 ;  /* 0x000000140818723c */ /* 0x000ff00000041810 */
[C---:B------:R-:W-:Y:S08]  /*3100*/  HMMA.16816.F32.BF16 R80, R4.reuse, R28, R80 ;  /* 0x0000001c0450723c */ /* 0x040ff00000041850 */
[----:B------:R-:W-:Y:S08]  /*3110*/  HMMA.16816.F32.BF16 R76, R4, R30, R76 ;  /* 0x0000001e044c723c */ /* 0x000ff0000004184c */
[C---:B------:R-:W-:Y:S08]  /*3120*/  HMMA.16816.F32.BF16 R48, R8.reuse, R28, R48 ;  /* 0x0000001c0830723c */ /* 0x040ff00000041830 */
[C---:B------:R-:W-:Y:S08]  /*3130*/  HMMA.16816.F32.BF16 R44, R8.reuse, R30, R44 ;  /* 0x0000001e082c723c */ /* 0x040ff0000004182c */
[----:B------:R-:W-:Y:S01]  /*3140*/  HMMA.16816.F32.BF16 R20, R8, R22, R12 ;  /* 0x000000160814723c */ /* 0x000fe2000004180c */
[----:B------:R-:W-:Y:S06]  /*3150*/  BAR.SYNC.DEFER_BLOCKING 0x0 ;  /* 0x0000000000007b1d */ /* 0x000fec0000010000 */
[----:B------:R-:W-:Y:S05]  /*3160*/  @!P0 BRA `(.L_x_2374) ;  /* 0x000003e000008947 */ /* 0x000fea0003800000 */
[----:B------:R-:W-:Y:S02]  /*3170*/  IMAD.U32 R0, RZ, RZ, UR17 ;  /* 0x00000011ff007e24 */ /* 0x000fe4000f8e00ff */
        /* <DEDUP_REMOVED lines=12> */
[----:B------:R-:W-:Y:S01]  /*3240*/  SEL R19, RZ, 0x10, P6 ;  /* 0x00000010ff137807 */ /* 0x000fe20003000000 */
[----:B------:R-:W-:Y:S01]  /*3250*/  IMAD.SHL.U32 R15, R128, 0x2, RZ ;  /* 0x00000002800f7824 */ /* 0x000fe200078e00ff */
[----:B------:R-:W-:Y:S01]  /*3260*/  IADD3 R8, -R125, 0x10, RZ ;  /* 0x000000107d087810 */ /* 0x000fe20007ffe1ff */
        /* <DEDUP_REMOVED lines=8> */
[----:B------:R-:W-:-:S04]  /*32f0*/  IMAD R0, R0, c[0x0][0x1f0], RZ ;  /* 0x00007c0000007a24 */ /* 0x000fc800078e02ff */
[----:B------:R-:W-:Y:S01]  /*3300*/  IMAD R6, R242, c[0x0][0x1f4], R0 ;  /* 0x00007d00f2067a24 */ /* 0x000fe200078e0200 */
[----:B------:R-:W-:-:S04]  /*3310*/  IADD3 R0, P0, R4, UR14, RZ ;  /* 0x0000000e04007c10 */ /* 0x000fc8000ff1e0ff */
        /* <DEDUP_REMOVED lines=14> */
[-C--:B------:R-:W-:Y:S02]  /*3400*/  IADD3 R16, P1, P0, R4, R6.reuse, R15 ;  /* 0x0000000604107210 */ /* 0x080fe4000783e00f */
        /* <DEDUP_REMOVED lines=20> */
.L_x_2374:
[----:B------:R-:W-:Y:S01]  /*3550*/  LOP3.LUT R0, R123, 0xffffffe0, RZ, 0xc0, !PT ;  /* 0xffffffe07b007812 */ /* 0x000fe200078ec0ff */
[----:B------:R-:W-:Y:S01]  /*3560*/  UISETP.NE.AND UP1, UPT, UR13, URZ, UPT ;  /* 0x0000003f0d00728c */ /* 0x000fe2000bf25270 */
[----:B------:R-:W-:Y:S01]  /*3570*/  LEA.HI R5, R124, R164, RZ, 0x2 ;  /* 0x000000a47c057211 */ /* 0x000fe200078f10ff */
[----:B------:R-:W-:Y:S01]  /*3580*/  UISETP.NE.AND UP0, UPT, UR12, URZ, UPT ;  /* 0x0000003f0c00728c */ /* 0x000fe2000bf05270 */
[----:B------:R-:W-:Y:S01]  /*3590*/  SHF.R.S32.HI R4, RZ, 0x1f, R122 ;  /* 0x0000001fff047819 */ /* 0x000fe2000001147a */
[----:B------:R-:W-:Y:S01]  /*35a0*/  IMAD.IADD R0, R164, 0x1, -R0 ;  /* 0x00000001a4007824 */ /* 0x000fe200078e0a00 */
[----:B------:R-:W-:Y:S01]  /*35b0*/  LOP3.LUT R5, R5, 0xfffffffc, RZ, 0xc0, !PT ;  /* 0xfffffffc05057812 */ /* 0x000fe200078ec0ff */
[----:B------:R-:W-:Y:S01]  /*35c0*/  ULDC UR17, c[0x0][0x324] ;  /* 0x0000c90000117ab9 */ /* 0x000fe20000000800 */
[----:B------:R-:W-:Y:S01]  /*35d0*/  LEA.HI R4, R4, R122, RZ, 0x2 ;  /* 0x0000007a04047211 */ /* 0x000fe200078f10ff */
[----:B------:R-:W-:Y:S01]  /*35e0*/  ULDC UR5, c[0x0][0x2ac] ;  /* 0x0000ab0000057ab9 */ /* 0x000fe20000000800 */
[----:B-1----:R-:W-:Y:S01]  /*35f0*/  SHF.R.S32.HI R6, RZ, 0x1f, R0 ;  /* 0x0000001fff067819 */ /* 0x002fe20000011400 */
[----:B------:R-:W-:Y:S01]  /*3600*/  IMAD.IADD R5, R164, 0x1, -R5 ;  /* 0x00000001a4057824 */ /* 0x000fe200078e0a05 */
[----:B------:R-:W-:Y:S01]  /*3610*/  LOP3.LUT R7, R4, 0xffffffc, RZ, 0xc0, !PT ;  /* 0x0ffffffc04077812 */ /* 0x000fe200078ec0ff */
[----:B------:R-:W-:Y:S01]  /*3620*/  ULDC UR4, c[0x0][0x1d0] ;  /* 0x0000740000047ab9 */ /* 0x000fe20000000800 */
[----:B------:R-:W-:Y:S01]  /*3630*/  LEA.HI R6, R6, R0, RZ, 0x2 ;  /* 0x0000000006067211 */ /* 0x000fe200078f10ff */
[----:B------:R-:W-:Y:S01]  /*3640*/  ULOP3.LUT UR17, URZ, UR17, URZ, 0x33, !UPT ;  /* 0x000000113f117292 */ /* 0x000fe2000f8e333f */
[----:B------:R-:W-:Y:S01]  /*3650*/  LEA.HI R4, R5, R5, RZ, 0x1 ;  /* 0x0000000505047211 */ /* 0x000fe200078f08ff */
[----:B------:R-:W-:Y:S01]  /*3660*/  IMAD.IADD R8, R122, 0x1, -R7 ;  /* 0x000000017a087824 */ /* 0x000fe200078e0a07 */
[----:B------:R-:W-:Y:S01]  /*3670*/  LEA.HI.SX32 R7, R6, UR26, 0x1e ;  /* 0x0000001a06077c11 */ /* 0x000fe2000f8ff2ff */
[----:B------:R-:W-:Y:S01]  /*3680*/  UIMAD UR4, UR5, UR4, UR30 ;  /* 0x00000004050472a4 */ /* 0x000fe2000f8e021e */
[----:B------:R-:W-:Y:S01]  /*3690*/  PLOP3.LUT P1, PT, PT, PT, UP1, 0x80, 0x0 ;  /* 0x000000000000781c */ /* 0x000fe20003f2f018 */
[C---:B------:R-:W-:Y:S01]  /*36a0*/  IMAD.SHL.U32 R9, R4.reuse, 0x20, RZ ;  /* 0x0000002004097824 */ /* 0x040fe200078e00ff */
[----:B------:R-:W-:Y:S01]  /*36b0*/  LOP3.LUT R4, R4, 0x1ffffffe, RZ, 0xc0, !PT ;  /* 0x1ffffffe04047812 */ /* 0x000fe200078ec0ff */
[----:B------:R-:W-:Y:S01]  /*36c0*/  IMAD R8, R8, 0x10, R7 ;  /* 0x0000001008087824 */ /* 0x000fe200078e0207 */
[----:B------:R-:W-:Y:S01]  /*36d0*/  PLOP3.LUT P0, PT, PT, PT, UP1, 0x80, 0x0 ;  /* 0x000000000000781c */ /* 0x000fe20003f0f018 */
[----:B------:R-:W0:Y:S01]  /*36e0*/  LDGDEPBAR ;  /* 0x00000000000079af */ /* 0x000e220000000000 */
[----:B------:R-:W-:Y:S01]  /*36f0*/  LOP3.LUT R7, R9, 0xffffffc0, RZ, 0xc0, !PT ;  /* 0xffffffc009077812 */ /* 0x000fe200078ec0ff */
[----:B------:R-:W-:-:S04]  /*3700*/  IMAD.IADD R5, R5, 0x1, -R4 ;  /* 0x0000000105057824 */ /* 0x000fc800078e0a04 */
[----:B------:R-:W-:-:S04]  /*3710*/  IMAD.IADD R4, R7, 0x1, R8 ;  /* 0x0000000107047824 */ /* 0x000fc800078e0208 */
[----:B------:R-:W-:-:S04]  /*3720*/  IMAD R10, R5, 0x8, R4 ;  /* 0x00000008050a7824 */ /* 0x000fc800078e0204 */
[----:B------:R-:W-:Y:S01]  /*3730*/  @P1 IMAD.HI.U32 R4, R10, c[0x0][0x2c8], RZ ;  /* 0x0000b2000a041a27 */ /* 0x000fe200078e00ff */
[----:B------:R1:W-:Y:S03]  /*3740*/  STL [R1+0x1c], R10 ;  /* 0x00001c0a01007387 */ /* 0x0003e60000100800 */
[----:B------:R-:W-:Y:S01]  /*3750*/  IMAD.MOV.U32 R9, RZ, RZ, R10 ;  /* 0x000000ffff097224 */ /* 0x000fe200078e000a */
[----:B------:R-:W-:Y:S02]  /*3760*/  @P0 SHF.R.U32.HI R9, RZ, c[0x0][0x2cc], R4 ;  /* 0x0000b300ff090a19 */ /* 0x000fe40000011604 */
[----:B------:R-:W-:Y:S02]  /*3770*/  LOP3.LUT R4, R6, 0x7ffffffc, RZ, 0xc0, !PT ;  /* 0x7ffffffc06047812 */ /* 0x000fe400078ec0ff */
[----:B------:R-:W-:Y:S01]  /*3780*/  PLOP3.LUT P0, PT, PT, PT, UP0, 0x40, 0x0 ;  /* 0x000000000000781c */ /* 0x000fe20003f0e808 */
[----:B------:R-:W2:Y:S02]  /*3790*/  SHFL.IDX PT, R6, R9, RZ, 0x1c1f ;  /* 0x001c1fff09067589 */ /* 0x000ea400000e0000 */
[----:B------:R-:W-:-:S02]  /*37a0*/  IMAD.IADD R4, R0, 0x1, -R4 ;  /* 0x0000000100047824 */ /* 0x000fc400078e0a04 */
[----:B------:R-:W-:Y:S02]  /*37b0*/  IMAD.U32 R0, RZ, RZ, UR27 ;  /* 0x0000001bff007e24 */ /* 0x000fe4000f8e00ff */
[----:B------:R-:W-:-:S05]  /*37c0*/  IMAD.SHL.U32 R7, R4, 0x2, RZ ;  /* 0x0000000204077824 */ /* 0x000fca00078e00ff */
[----:B------:R3:W-:Y:S01]  /*37d0*/  STL [R1+0x8], R7 ;  /* 0x0000080701007387 */ /* 0x0007e20000100800 */
[C---:B------:R-:W-:Y:S02]  /*37e0*/  IADD3 R0, -R7.reuse, 0x1, R0 ;  /* 0x0000000107007810 */ /* 0x040fe40007ffe100 */
[C---:B------:R-:W-:Y:S02]  /*37f0*/  IADD3 R11, -R7.reuse, UR4, RZ ;  /* 0x00000004070b7c10 */ /* 0x040fe4000fffe1ff */
[----:B------:R-:W-:Y:S02]  /*3800*/  IADD3 R0, R0, -c[0x0][0x168], RZ ;  /* 0x80005a0000007a10 */ /* 0x000fe40007ffe0ff */
[----:B------:R-:W-:Y:S02]  /*3810*/  IADD3 R13, -R7, UR30, RZ ;  /* 0x0000001e070d7c10 */ /* 0x000fe4000fffe1ff */
[C---:B-1----:R-:W-:Y:S02]  /*3820*/  IADD3 R10, R0.reuse, c[0x0][0x328], RZ ;  /* 0x0000ca00000a7a10 */ /* 0x042fe40007ffe0ff */
[----:B------:R-:W-:Y:S01]  /*3830*/  IADD3 R12, R0, UR17, RZ ;  /* 0x00000011000c7c10 */ /* 0x000fe2000fffe0ff */
[----:B------:R-:W-:-:S02]  /*3840*/  IMAD.IADD R0, R121, 0x1, R120 ;  /* 0x0000000179007824 */ /* 0x000fc400078e0278 */
[--C-:B--2---:R-:W-:Y:S02]  /*3850*/  IMAD.IADD R5, R10, 0x1, R6.reuse ;  /* 0x000000010a057824 */ /* 0x104fe400078e0206 */
[----:B------:R-:W-:-:S03]  /*3860*/  IMAD.IADD R4, R12, 0x1, R6 ;  /* 0x000000010c047824 */ /* 0x000fc600078e0206 */
[----:B------:R-:W-:Y:S01]  /*3870*/  IMNMX R5, R5, R11, PT ;  /* 0x0000000b05057217 */ /* 0x000fe20003800200 */
[----:B------:R-:W-:Y:S05]  /*3880*/  @P0 BRA `(.L_x_2375) ;  /* 0x0000015000000947 */ /* 0x000fea0003800000 */
[----:B---3--:R-:W-:Y:S01]  /*3890*/  IMAD.U32 R7, RZ, RZ, UR9 ;  /* 0x00000009ff077e24 */ /* 0x008fe2000f8e00ff */
        /* <DEDUP_REMOVED lines=11> */
.L_x_2377:
[----:B------:R-:W-:-:S04]  /*3950*/  MOV R7, c[0x0][0x32c] ;  /* 0x0000cb0000077a02 */ /* 0x000fc80000000f00 */
[----:B------:R-:W-:-:S13]  /*3960*/  ISETP.NE.AND P0, PT, R7, 0x1, PT ;  /* 0x000000010700780c */ /* 0x000fda0003f05270 */
[----:B------:R-:W-:-:S05]  /*3970*/  @P0 IMAD.HI.U32 R7, R6, c[0x0][0x330], RZ ;  /* 0x0000cc0006070a27 */ /* 0x000fca00078e00ff */
[----:B------:R-:W-:Y:S02]  /*3980*/  @P0 SHF.R.U32.HI R6, RZ, c[0x0][0x334], R7 ;  /* 0x0000cd00ff060a19 */ /* 0x000fe40000011607 */
.L_x_2378:
[----:B------:R-:W-:Y:S05]  /*3990*/  BSYNC B0 ;  /* 0x0000000000007941 */ /* 0x000fea0003800000 */
.L_x_2376:
[----:B------:R-:W-:-:S05]  /*39a0*/  IMAD R6, R6, c[0x0][0x32c], R13 ;  /* 0x0000cb0006067a24 */ /* 0x000fca00078e020d */
[----:B------:R-:W-:Y:S02]  /*39b0*/  IADD3 R7, R6, c[0x0][0x32c], RZ ;  /* 0x0000cb0006077a10 */ /* 0x000fe40007ffe0ff */
[----:B------:R-:W-:Y:S02]  /*39c0*/  IMNMX R4, R4, R6, !PT ;  /* 0x0000000604047217 */ /* 0x000fe40007800200 */
[----:B------:R-:W-:Y:S02]  /*39d0*/  IMNMX R5, R5, R7, PT ;  /* 0x0000000705057217 */ /* 0x000fe40003800200 */
.L_x_2375:
[----:B------:R-:W1:Y:S01]  /*39e0*/  SHFL.IDX PT, R8, R9, 0x1, 0x1c1f ;  /* 0x003c1f0009087f89 */ /* 0x000e6200000e0000 */
[----:B------:R-:W-:-:S06]  /*39f0*/  UISETP.NE.AND UP0, UPT, UR12, URZ, UPT ;  /* 0x0000003f0c00728c */ /* 0x000fcc000bf05270 */
[----:B------:R-:W-:Y:S01]  /*3a00*/  PLOP3.LUT P0, PT, PT, PT, UP0, 0x40, 0x0 ;  /* 0x000000000000781c */ /* 0x000fe20003f0e808 */
[--C-:B-1-3--:R-:W-:Y:S02]  /*3a10*/  IMAD.IADD R7, R10, 0x1, R8.reuse ;  /* 0x000000010a077824 */ /* 0x10afe400078e0208 */
[----:B------:R-:W-:-:S03]  /*3a20*/  IMAD.IADD R6, R12, 0x1, R8 ;  /* 0x000000010c067824 */ /* 0x000fc600078e0208 */
[----:B------:R-:W-:-:S07]  /*3a30*/  IMNMX R7, R7, R11, PT ;  /* 0x0000000b07077217 */ /* 0x000fce0003800200 */
        /* <DEDUP_REMOVED lines=13> */
.L_x_2381:
[----:B------:R-:W-:-:S04]  /*3b10*/  MOV R14, c[0x0][0x32c] ;  /* 0x0000cb00000e7a02 */ /* 0x000fc80000000f00 */
[----:B------:R-:W-:-:S13]  /*3b20*/  ISETP.NE.AND P0, PT, R14, 0x1, PT ;  /* 0x000000010e00780c */ /* 0x000fda0003f05270 */
[----:B------:R-:W-:-:S05]  /*3b30*/  @P0 IMAD.HI.U32 R14, R8, c[0x0][0x330], RZ ;  /* 0x0000cc00080e0a27 */ /* 0x000fca00078e00ff */
[----:B------:R-:W-:Y:S02]  /*3b40*/  @P0 SHF.R.U32.HI R8, RZ, c[0x0][0x334], R14 ;  /* 0x0000cd00ff080a19 */ /* 0x000fe4000001160e */
.L_x_2382:
[----:B------:R-:W-:Y:S05]  /*3b50*/  BSYNC B0 ;  /* 0x0000000000007941 */ /* 0x000fea0003800000 */
.L_x_2380:
[----:B------:R-:W-:-:S05]  /*3b60*/  IMAD R8, R8, c[0x0][0x32c], R13 ;  /* 0x0000cb0008087a24 */ /* 0x000fca00078e020d */
[----:B------:R-:W-:Y:S02]  /*3b70*/  IADD3 R14, R8, c[0x0][0x32c], RZ ;  /* 0x0000cb00080e7a10 */ /* 0x000fe40007ffe0ff */
[----:B------:R-:W-:Y:S02]  /*3b80*/  IMNMX R6, R6, R8, !PT ;  /* 0x0000000806067217 */ /* 0x000fe40007800200 */
[----:B------:R-:W-:Y:S02]  /*3b90*/  IMNMX R7, R7, R14, PT ;  /* 0x0000000e07077217 */ /* 0x000fe40003800200 */
.L_x_2379:
        /* <DEDUP_REMOVED lines=8> */
[C---:B------:R-:W-:Y:S01]  /*3c20*/  ISETP.GT.AND P0, PT, R4.reuse, RZ, P0 ;  /* 0x000000ff0400720c */ /* 0x040fe20000704270 */
[----:B------:R-:W-:Y:S01]  /*3c30*/  UP2UR UR27, UPR, URZ, 0x1 ;  /* 0x000000013f1b7883 */ /* 0x000fe20008000000 */
[----:B------:R-:W-:Y:S01]  /*3c40*/  PLOP3.LUT P1, PT, PT, PT, UP0, 0x40, 0x0 ;  /* 0x000000000000781c */ /* 0x000fe20003f2e808 */
[----:B------:R-:W-:Y:S01]  /*3c50*/  UISETP.GE.AND UP5, UPT, UR30, 0x19, UPT ;  /* 0x000000191e00788c */ /* 0x000fe2000bfa6270 */
[C---:B------:R-:W-:Y:S01]  /*3c60*/  ISETP.LT.OR P0, PT, R5.reuse, 0x1, P0 ;  /* 0x000000010500780c */ /* 0x040fe20000701670 */
[----:B------:R-:W-:Y:S01]  /*3c70*/  UISETP.GE.AND UP0, UPT, UR30, 0x11, UPT ;  /* 0x000000111e00788c */ /* 0x000fe2000bf06270 */
[----:B------:R-:W-:Y:S01]  /*3c80*/  ISETP.GT.AND P2, PT, R4, 0x1, P2 ;  /* 0x000000010400780c */ /* 0x000fe20001744270 */
        /* <DEDUP_REMOVED lines=17> */
[----:B------:R-:W-:-:S02]  /*3da0*/  FSEL R16, R49, -INF , !P2 ;  /* 0xff80000031107808 */ /* 0x000fc40005000000 */
[----:B------:R-:W-:Y:S02]  /*3db0*/  FSEL R18, R44, -INF , !P1 ;  /* 0xff8000002c127808 */ /* 0x000fe40004800000 */
[----:B------:R-:W-:Y:S02]  /*3dc0*/  PLOP3.LUT P0, PT, PT, PT, UP5, 0x40, 0x0 ;  /* 0x000000000000781c */ /* 0x000fe40003f0e858 */
[----:B------:R-:W-:Y:S01]  /*3dd0*/  PLOP3.LUT P2, PT, PT, PT, UP0, 0x40, 0x0 ;  /* 0x000000000000781c */ /* 0x000fe20003f4e808 */
[----:B------:R-:W-:Y:S01]  /*3de0*/  UISETP.GE.AND UP0, UPT, UR30, 0x2a, UPT ;  /* 0x0000002a1e00788c */ /* 0x000fe2000bf06270 */
[----:B------:R-:W-:Y:S01]  /*3df0*/  PLOP3.LUT P1, PT, PT, PT, UP6, 0x40, 0x0 ;  /* 0x000000000000781c */ /* 0x000fe20003f2e868 */
[----:B------:R-:W-:Y:S01]  /*3e00*/  UISETP.NE.AND UP6, UPT, UR12, URZ, UPT ;  /* 0x0000003f0c00728c */ /* 0x000fe2000bfc5270 */
[C---:B------:R-:W-:Y:S02]  /*3e10*/  ISETP.GT.AND P0, PT, R4.reuse, 0x18, P0 ;  /* 0x000000180400780c */ /* 0x040fe40000704270 */
[----:B------:R-:W-:-:S02]  /*3e20*/  ISETP.GT.AND P2, PT, R4, 0x10, P2 ;  /* 0x000000100400780c */ /* 0x000fc40001744270 */
[----:B------:R-:W-:Y:S02]  /*3e30*/  ISETP.GT.AND P1, PT, R4, 0x11, P1 ;  /* 0x000000110400780c */ /* 0x000fe40000f24270 */
[C---:B------:R-:W-:Y:S02]  /*3e40*/  ISETP.LT.OR P0, PT, R5.reuse, 0x19, P0 ;  /* 0x000000190500780c */ /* 0x040fe40000701670 */
[C---:B------:R-:W-:Y:S02]  /*3e50*/  ISETP.LT.OR P2, PT, R5.reuse, 0x11, P2 ;  /* 0x000000110500780c */ /* 0x040fe40001741670 */
[----:B------:R-:W-:Y:S02]  /*3e60*/  ISETP.LT.OR P1, PT, R5, 0x12, P1 ;  /* 0x000000120500780c */ /* 0x000fe40000f21670 */
[----:B------:R-:W-:Y:S02]  /*3e70*/  FSEL R70, R36, -INF , !P0 ;  /* 0xff80000024467808 */ /* 0x000fe40004000000 */
[----:B------:R-:W-:-:S02]  /*3e80*/  FSEL R64, R40, -INF , !P2 ;  /* 0xff80000028407808 */ /* 0x000fc40005000000 */
[----:B------:R-:W-:Y:S02]  /*3e90*/  FSEL R69, R41, -INF , !P1 ;  /* 0xff80000029457808 */ /* 0x000fe40004800000 */
[----:B------:R-:W-:Y:S02]  /*3ea0*/  PLOP3.LUT P0, PT, PT, PT, UP2, 0x40, 0x0 ;  /* 0x000000000000781c */ /* 0x000fe40003f0e828 */
[----:B------:R-:W-:Y:S02]  /*3eb0*/  PLOP3.LUT P2, PT, PT, PT, UP4, 0x40, 0x0 ;  /* 0x000000000000781c */ /* 0x000fe40003f4e848 */
[----:B------:R-:W-:Y:S02]  /*3ec0*/  PLOP3.LUT P1, PT, PT, PT, UP3, 0x40, 0x0 ;  /* 0x000000000000781c */ /* 0x000fe40003f2e838 */
        /* <DEDUP_REMOVED lines=9> */
[----:B------:R-:W-:Y:S01]  /*3f60*/  PLOP3.LUT P0, PT, PT, PT, UP6, 0x40, 0x0 ;  /* 0x000000000000781c */ /* 0x000fe20003f0e868 */
[----:B------:R-:W-:Y:S01]  /*3f70*/  UISETP.NE.AND UP6, UPT, UR31, URZ, UPT ;  /* 0x0000003f1f00728c */ /* 0x000fe2000bfc5270 */
[----:B------:R-:W-:Y:S02]  /*3f80*/  PLOP3.LUT P2, PT, PT, PT, UP1, 0x40, 0x0 ;  /* 0x000000000000781c */ /* 0x000fe40003f4e818 */
[----:B------:R-:W-:Y:S02]  /*3f90*/  PLOP3.LUT P1, PT, PT, PT, UP0, 0x40, 0x0 ;  /* 0x000000000000781c */ /* 0x000fe40003f2e808 */
[C---:B------:R-:W-:Y:S02]  /*3fa0*/  ISETP.GT.AND P2, PT, R4.reuse, 0x28, P2 ;  /* 0x000000280400780c */ /* 0x040fe40001744270 */
[----:B------:R-:W-:Y:S01]  /*3fb0*/  ISETP.GT.AND P1, PT, R4, 0x29, P1 ;  /* 0x000000290400780c */ /* 0x000fe20000f24270 */
[----:B-1----:R-:W-:Y:S01]  /*3fc0*/  IMAD.IADD R4, R12, 0x1, R8 ;  /* 0x000000010c047824 */ /* 0x002fe200078e0208 */
[----:B------:R-:W-:-:S02]  /*3fd0*/  ISETP.LT.OR P2, PT, R5, 0x29, P2 ;  /* 0x000000290500780c */ /* 0x000fc40001741670 */
[----:B------:R-:W-:Y:S01]  /*3fe0*/  ISETP.LT.OR P1, PT, R5, 0x2a, P1 ;  /* 0x0000002a0500780c */ /* 0x000fe20000f21670 */
[----:B------:R-:W-:Y:S01]  /*3ff0*/  IMAD.IADD R5, R10, 0x1, R8 ;  /* 0x000000010a057824 */ /* 0x000fe200078e0208 */
[----:B------:R-:W-:Y:S02]  /*4000*/  FSEL R147, R20, -INF , !P2 ;  /* 0xff80000014937808 */ /* 0x000fe40005000000 */
[----:B------:R-:W-:Y:S02]  /*4010*/  FSEL R146, R21, -INF , !P1 ;  /* 0xff80000015927808 */ /* 0x000fe40004800000 */
        /* <DEDUP_REMOVED lines=14> */
.L_x_2385:
[----:B------:R-:W-:-:S04]  /*4100*/  MOV R14, c[0x0][0x32c] ;  /* 0x0000cb00000e7a02 */ /* 0x000fc80000000f00 */
[----:B------:R-:W-:-:S13]  /*4110*/  ISETP.NE.AND P0, PT, R14, 0x1, PT ;  /* 0x000000010e00780c */ /* 0x000fda0003f05270 */
[----:B------:R-:W-:-:S05]  /*4120*/  @P0 IMAD.HI.U32 R14, R8, c[0x0][0x330], RZ ;  /* 0x0000cc00080e0a27 */ /* 0x000fca00078e00ff */
[----:B------:R-:W-:Y:S02]  /*4130*/  @P0 SHF.R.U32.HI R8, RZ, c[0x0][0x334], R14 ;  /* 0x0000cd00ff080a19 */ /* 0x000fe4000001160e */
.L_x_2386:
[----:B------:R-:W-:Y:S05]  /*4140*/  BSYNC B0 ;  /* 0x0000000000007941 */ /* 0x000fea0003800000 */
.L_x_2384:
[----:B------:R-:W-:-:S05]  /*4150*/  IMAD R8, R8, c[0x0][0x32c], R13 ;  /* 0x0000cb0008087a24 */ /* 0x000fca00078e020d */
[----:B------:R-:W-:Y:S02]  /*4160*/  IADD3 R14, R8, c[0x0][0x32c], RZ ;  /* 0x0000cb00080e7a10 */ /* 0x000fe40007ffe0ff */
[----:B------:R-:W-:Y:S02]  /*4170*/  IMNMX R4, R4, R8, !PT ;  /* 0x0000000804047217 */ /* 0x000fe40007800200 */
[----:B------:R-:W-:Y:S02]  /*4180*/  IMNMX R5, R5, R14, PT ;  /* 0x0000000e05057217 */ /* 0x000fe40003800200 */
.L_x_2383:
[----:B------:R-:W-:Y:S01]  /*4190*/  UP2UR UR33, UPR, URZ, 0x8 ;  /* 0x000000083f217883 */ /* 0x000fe20008000000 */
[----:B------:R-:W1:Y:S01]  /*41a0*/  SHFL.IDX PT, R8, R9, 0x3, 0x1c1f ;  /* 0x007c1f0009087f89 */ /* 0x000e6200000e0000 */
[----:B------:R-:W-:Y:S02]  /*41b0*/  UISETP.NE.AND UP3, UPT, UR28, URZ, UPT ;  /* 0x0000003f1c00728c */ /* 0x000fe4000bf65270 */
[----:B------:R-:W-:Y:S02]  /*41c0*/  UP2UR UR30, UPR, URZ, 0x1 ;  /* 0x000000013f1e7883 */ /* 0x000fe40008000000 */
[----:B------:R-:W-:-:S02]  /*41d0*/  UP2UR UR32, UPR, URZ, 0x4 ;  /* 0x000000043f207883 */ /* 0x000fc40008000000 */
[----:B------:R-:W-:Y:S01]  /*41e0*/  PLOP3.LUT P0, PT, PT, PT, UP3, 0x40, 0x0 ;  /* 0x000000000000781c */ /* 0x000fe20003f0e838 */
[----:B------:R-:W-:Y:S02]  /*41f0*/  UISETP.NE.AND UP0, UPT, UR4, URZ, UPT ;  /* 0x0000003f0400728c */ /* 0x000fe4000bf05270 */
[----:B------:R-:W-:Y:S01]  /*4200*/  UISETP.NE.AND UP2, UPT, UR27, URZ, UPT ;  /* 0x0000003f1b00728c */ /* 0x000fe2000bf45270 */
[----:B------:R-:W-:Y:S01]  /*4210*/  ISETP.GT.AND P0, PT, R4, 0x1, P0 ;  /* 0x000000010400780c */ /* 0x000fe20000704270 */
[----:B------:R-:W-:Y:S02]  /*4220*/  UP2UR UR34, UPR, URZ, 0x10 ;  /* 0x000000103f227883 */ /* 0x000fe40008000000 */
[----:B------:R-:W-:Y:S01]  /*4230*/  UISETP.NE.AND UP4, UPT, UR29, URZ, UPT ;  /* 0x0000003f1d00728c */ /* 0x000fe2000bf85270 */
[----:B------:R-:W-:Y:S01]  /*4240*/  ISETP.LT.OR P0, PT, R5, 0x2, P0 ;  /* 0x000000020500780c */ /* 0x000fe20000701670 */
[----:B------:R-:W-:Y:S01]  /*4250*/  UP2UR UR31, UPR, URZ, 0x2 ;  /* 0x000000023f1f7883 */ /* 0x000fe20008000000 */
[----:B------:R-:W-:Y:S01]  /*4260*/  PLOP3.LUT P1, PT, PT, PT, UP2, 0x40, 0x0 ;  /* 0x000000000000781c */ /* 0x000fe20003f2e828 */
[----:B------:R-:W-:Y:S01]  /*4270*/  UISETP.NE.AND UP1, UPT, UR5, URZ, UPT ;  /* 0x0000003f0500728c */ /* 0x000fe2000bf25270 */
[----:B------:R-:W-:-:S02]  /*4280*/  FSEL R55, R81, -INF , !P0 ;  /* 0xff80000051377808 */ /* 0x000fc40004000000 */
[----:B------:R-:W-:Y:S02]  /*4290*/  PLOP3.LUT P0, PT, PT, PT, UP0, 0x40, 0x0 ;  /* 0x000000000000781c */ /* 0x000fe40003f0e808 */
[----:B------:R-:W-:Y:S01]  /*42a0*/  PLOP3.LUT P2, PT, PT, PT, UP4, 0x40, 0x0 ;  /* 0x000000000000781c */ /* 0x000fe20003f4e848 */
[----:B------:R-:W-:Y:S01]  /*42b0*/  UISETP.NE.AND UP4, UPT, UR34, URZ, UPT ;  /* 0x0000003f2200728c */ /* 0x000fe2000bf85270 */
[C---:B------:R-:W-:Y:S01]  /*42c0*/  ISETP.GT.AND P0, PT, R4.reuse, 0x10, P0 ;  /* 0x000000100400780c */ /* 0x040fe20000704270 */
[----:B------:R-:W-:Y:S01]  /*42d0*/  UP2UR UR34, UPR, URZ, 0x8 ;  /* 0x000000083f227883 */ /* 0x000fe20008000000 */
[C---:B------:R-:W-:Y:S01]  /*42e0*/  ISETP.GT.AND P1, PT, R4.reuse, 0x8, P1 ;  /* 0x000000080400780c */ /* 0x040fe20000f24270 */
[----:B------:R-:W-:Y:S01]  /*42f0*/  UISETP.NE.AND UP3, UPT, UR29, URZ, UPT ;  /* 0x0000003f1d00728c */ /* 0x000fe2000bf65270 */
[----:B------:R-:W-:Y:S02]  /*4300*/  ISETP.GT.AND P2, PT, R4, RZ, P2 ;  /* 0x000000ff0400720c */ /* 0x000fe40001744270 */
[----:B------:R-:W-:-:S02]  /*4310*/  ISETP.LT.OR P0, PT, R5, 0x11, P0 ;  /* 0x000000110500780c */ /* 0x000fc40000701670 */
[C---:B------:R-:W-:Y:S02]  /*4320*/  ISETP.LT.OR P1, PT, R5.reuse, 0x9, P1 ;  /* 0x000000090500780c */ /* 0x040fe40000f21670 */
[----:B------:R-:W-:Y:S02]  /*4330*/  ISETP.LT.OR P2, PT, R5, 0x1, P2 ;  /* 0x000000010500780c */ /* 0x000fe40001741670 */
[----:B------:R-:W-:Y:S02]  /*4340*/  FSEL R68, R32, -INF , !P0 ;  /* 0xff80000020447808 */ /* 0x000fe40004000000 */
[----:B------:R-:W-:Y:S02]  /*4350*/  FSEL R58, R76, -INF , !P1 ;  /* 0xff8000004c3a7808 */ /* 0x000fe40004800000 */
[----:B------:R-:W-:Y:S02]  /*4360*/  PLOP3.LUT P0, PT, PT, PT, UP4, 0x40, 0x0 ;  /* 0x000000000000781c */ /* 0x000fe40003f0e848 */
[----:B------:R-:W-:-:S02]  /*4370*/  PLOP3.LUT P1, PT, PT, PT, UP6, 0x40, 0x0 ;  /* 0x000000000000781c */ /* 0x000fc40003f2e868 */
[----:B------:R-:W-:Y:S02]  /*4380*/  FSEL R54, R80, -INF , !P2 ;  /* 0xff80000050367808 */ /* 0x000fe40005000000 */
[----:B------:R-:W-:Y:S02]  /*4390*/  PLOP3.LUT P2, PT, PT, PT, UP1, 0x40, 0x0 ;  /* 0x000000000000781c */ /* 0x000fe40003f4e818 */
[C---:B------:R-:W-:Y:S02]  /*43a0*/  ISETP.GT.AND P0, PT, R4.reuse, 0x19, P0 ;  /* 0x000000190400780c */ /* 0x040fe40000704270 */
[C---:B------:R-:W-:Y:S02]  /*43b0*/  ISETP.GT.AND P1, PT, R4.reuse, 0x11, P1 ;  /* 0x000000110400780c */ /* 0x040fe40000f24270 */
[----:B------:R-:W-:Y:S02]  /*43c0*/  ISETP.GT.AND P2, PT, R4, 0x9, P2 ;  /* 0x000000090400780c */ /* 0x000fe40001744270 */
[----:B------:R-:W-:-:S02]  /*43d0*/  ISETP.LT.OR P0, PT, R5, 0x1a, P0 ;  /* 0x0000001a0500780c */ /* 0x000fc40000701670 */
[C---:B------:R-:W-:Y:S02]  /*43e0*/  ISETP.LT.OR P1, PT, R5.reuse, 0x12, P1 ;  /* 0x000000120500780c */ /* 0x040fe40000f21670 */
[----:B------:R-:W-:Y:S02]  /*43f0*/  ISETP.LT.OR P2, PT, R5, 0xa, P2 ;  /* 0x0000000a0500780c */ /* 0x000fe40001741670 */
[----:B------:R-:W-:Y:S02]  /*4400*/  FSEL R74, R85, -INF , !P0 ;  /* 0xff800000554a7808 */ /* 0x000fe40004000000 */
[----:B------:R-:W-:Y:S02]  /*4410*/  FSEL R72, R33, -INF , !P1 ;  /* 0xff80000021487808 */ /* 0x000fe40004800000 */
[----:B------:R-:W-:Y:S01]  /*4420*/  PLOP3.LUT P0, PT, PT, PT, UP2, 0x40, 0x0 ;  /* 0x000000000000781c */ /* 0x000fe20003f0e828 */
[----:B------:R-:W-:Y:S01]  /*4430*/  UISETP.NE.AND UP2, UPT, UR32, URZ, UPT ;  /* 0x0000003f2000728c */ /* 0x000fe2000bf45270 */
[----:B------:R-:W-:Y:S01]  /*4440*/  PLOP3.LUT P1, PT, PT, PT, UP3, 0x40, 0x0 ;  /* 0x000000000000781c */ /* 0x000fe20003f2e838 */
[----:B------:R-:W-:Y:S01]  /*4450*/  UISETP.NE.AND UP3, UPT, UR34, URZ, UPT ;  /* 0x0000003f2200728c */ /* 0x000fe2000bf65270 */
[----:B------:R-:W-:-:S02]  /*4460*/  FSEL R59, R77, -INF , !P2 ;  /* 0xff8000004d3b7808 */ /* 0x000fc40005000000 */
[----:B------:R-:W-:Y:S02]  /*4470*/  PLOP3.LUT P2, PT, PT, PT, UP5, 0x40, 0x0 ;  /* 0x000000000000781c */ /* 0x000fe40003f4e858 */
[C---:B------:R-:W-:Y:S02]  /*4480*/  ISETP.GT.AND P0, PT, R6.reuse, 0x8, P0 ;  /* 0x000000080600780c */ /* 0x040fe40000704270 */
[----:B------:R-:W-:Y:S02]  /*4490*/  ISETP.GT.AND P1, PT, R6, RZ, P1 ;  /* 0x000000ff0600720c */ /* 0x000fe40000f24270 */
[----:B------:R-:W-:Y:S02]  /*44a0*/  ISETP.GT.AND P2, PT, R4, 0x18, P2 ;  /* 0x000000180400780c */ /* 0x000fe40001744270 */
[C---:B------:R-:W-:Y:S02]  /*44b0*/  ISETP.LT.OR P0, PT, R7.reuse, 0x9, P0 ;  /* 0x000000090700780c */ /* 0x040fe40000701670 */
[----:B------:R-:W-:-:S02]  /*44c0*/  ISETP.LT.OR P1, PT, R7, 0x1, P1 ;  /* 0x000000010700780c */ /* 0x000fc40000f21670 */
[----:B------:R-:W-:Y:S02]  /*44d0*/  ISETP.LT.OR P2, PT, R5, 0x19, P2 ;  /* 0x000000190500780c */ /* 0x000fe40001741670 */
[----:B------:R-:W-:Y:S02]  /*44e0*/  FSEL R20, R46, -INF , !P0 ;  /* 0xff8000002e147808 */ /* 0x000fe40004000000 */
[----:B------:R-:W-:Y:S02]  /*44f0*/  FSEL R14, R50, -INF , !P1 ;  /* 0xff800000320e7808 */ /* 0x000fe40004800000 */
[----:B------:R-:W-:Y:S02]  /*4500*/  PLOP3.LUT P0, PT, PT, PT, UP6, 0x40, 0x0 ;  /* 0x000000000000781c */ /* 0x000fe40003f0e868 */
[----:B------:R-:W-:Y:S01]  /*4510*/  PLOP3.LUT P1, PT, PT, PT, UP1, 0x40, 0x0 ;  /* 0x000000000000781c */ /* 0x000fe20003f2e818 */
[----:B------:R-:W-:Y:S01]  /*4520*/  UISETP.NE.AND UP1, UPT, UR31, URZ, UPT ;  /* 0x0000003f1f00728c */ /* 0x000fe2000bf25270 */
[----:B------:R-:W-:-:S02]  /*4530*/  FSEL R73, R84, -INF , !P2 ;  /* 0xff80000054497808 */ /* 0x000fc40005000000 */
[----:B------:R-:W-:Y:S01]  /*4540*/  PLOP3.LUT P2, PT, PT, PT, UP3, 0x40, 0x0 ;  /* 0x000000000000781c */ /* 0x000fe20003f4e838 */
[----:B------:R-:W-:Y:S01]  /*4550*/  UISETP.NE.AND UP3, UPT, UR33, URZ, UPT ;  /* 0x0000003f2100728c */ /* 0x000fe2000bf65270 */
[C---:B------:R-:W-:Y:S02]  /*4560*/  ISETP.GT.AND P0, PT, R6.reuse, 0x11, P0 ;  /* 0x000000110600780c */ /* 0x040fe40000704270 */
[C---:B------:R-:W-:Y:S02]  /*4570*/  ISETP.GT.AND P1, PT, R6.reuse, 0x9, P1 ;  /* 0x000000090600780c */ /* 0x040fe40000f24270 */
[----:B------:R-:W-:Y:S02]  /*4580*/  ISETP.GT.AND P2, PT, R6, 0x1, P2 ;  /* 0x000000010600780c */ /* 0x000fe40001744270 */
[C---:B------:R-:W-:Y:S02]  /*4590*/  ISETP.LT.OR P0, PT, R7.reuse, 0x12, P0 ;  /* 0x000000120700780c */ /* 0x040fe40000701670 */
[----:B------:R-:W-:-:S02]  /*45a0*/  ISETP.LT.OR P1, PT, R7, 0xa, P1 ;  /* 0x0000000a0700780c */ /* 0x000fc40000f21670 */
[----:B------:R-:W-:Y:S02]  /*45b0*/  ISETP.LT.OR P2, PT, R7, 0x2, P2 ;  /* 0x000000020700780c */ /* 0x000fe40001741670 */
[----:B------:R-:W-:Y:S02]  /*45c0*/  FSEL R61, R43, -INF , !P0 ;  /* 0xff8000002b3d7808 */ /* 0x000fe40004000000 */
[----:B------:R-:W-:Y:S02]  /*45d0*/  FSEL R21, R47, -INF , !P1 ;  /* 0xff8000002f157808 */ /* 0x000fe40004800000 */
[----:B------:R-:W-:Y:S02]  /*45e0*/  PLOP3.LUT P0, PT, PT, PT, UP3, 0x40, 0x0 ;  /* 0x000000000000781c */ /* 0x000fe40003f0e838 */
[----:B------:R-:W-:Y:S02]  /*45f0*/  PLOP3.LUT P1, PT, PT, PT, UP5, 0x40, 0x0 ;  /* 0x000000000000781c */ /* 0x000fe40003f2e858 */
[----:B------:R-:W-:-:S02]  /*4600*/  FSEL R17, R51, -INF , !P2 ;  /* 0xff80000033117808 */ /* 0x000fc40005000000 */
[----:B------:R-:W-:Y:S01]  /*4610*/  PLOP3.LUT P2, PT, PT, PT, UP0, 0x40, 0x0 ;  /* 0x000000000000781c */ /* 0x000fe20003f4e808 */
[----:B------:R-:W-:Y:S01]  /*4620*/  UISETP.NE.AND UP0, UPT, UR30, URZ, UPT ;  /* 0x0000003f1e00728c */ /* 0x000fe2000bf05270 */
[----:B------:R-:W-:Y:S01]  /*4630*/  ISETP.GT.AND P0, PT, R4, 0x20, P0 ;  /* 0x000000200400780c */ /* 0x000fe20000704270 */
[----:B------:R-:W-:Y:S01]  /*4640*/  UP2UR UR30, UPR, URZ, 0x40 ;  /* 0x000000403f1e7883 */ /* 0x000fe20008000000 */
[C---:B------:R-:W-:Y:S01]  /*4650*/  ISETP.GT.AND P1, PT, R6.reuse, 0x18, P1 ;  /* 0x000000180600780c */ /* 0x040fe20000f24270 */
[----:B------:R-:W-:Y:S01]  /*4660*/  UISETP.NE.AND UP6, UPT, UR12, URZ, UPT ;  /* 0x0000003f0c00728c */ /* 0x000fe2000bfc5270 */
[----:B------:R-:W-:Y:S02]  /*4670*/  ISETP.GT.AND P2, PT, R6, 0x10, P2 ;  /* 0x000000100600780c */ /* 0x000fe40001744270 */
[----:B------:R-:W-:Y:S02]  /*4680*/  ISETP.LT.OR P0, PT, R5, 0x21, P0 ;  /* 0x000000210500780c */ /* 0x000fe40000701670 */
[----:B------:R-:W-:-:S02]  /*4690*/  ISETP.LT.OR P1, PT, R7, 0x19, P1 ;  /* 0x000000190700780c */ /* 0x000fc40000f21670 */
[----:B------:R-:W-:Y:S02]  /*46a0*/  ISETP.LT.OR P2, PT, R7, 0x11, P2 ;  /* 0x000000110700780c */ /* 0x000fe40001741670 */
[----:B------:R-:W-:Y:S02]  /*46b0*/  FSEL R126, R92, -INF , !P0 ;  /* 0xff8000005c7e7808 */ /* 0x000fe40004000000 */
[----:B------:R-:W-:Y:S02]  /*46c0*/  FSEL R62, R38, -INF , !P1 ;  /* 0xff800000263e7808 */ /* 0x000fe40004800000 */
[----:B------:R-:W-:Y:S02]  /*46d0*/  PLOP3.LUT P0, PT, PT, PT, UP2, 0x40, 0x0 ;  /* 0x000000000000781c */ /* 0x000fe40003f0e828 */
[----:B------:R-:W-:Y:S02]  /*46e0*/  PLOP3.LUT P1, PT, PT, PT, UP3, 0x40, 0x0 ;  /* 0x000000000000781c */ /* 0x000fe40003f2e838 */
[----:B------:R-:W-:-:S02]  /*46f0*/  FSEL R60, R42, -INF , !P2 ;  /* 0xff8000002a3c7808 */ /* 0x000fc40005000000 */
[----:B------:R-:W-:Y:S02]  /*4700*/  PLOP3.LUT P2, PT, PT, PT, UP4, 0x40, 0x0 ;  /* 0x000000000000781c */ /* 0x000fe40003f4e848 */
[----:B------:R-:W-:Y:S02]  /*4710*/  ISETP.GT.AND P0, PT, R4, 0x21, P0 ;  /* 0x000000210400780c */ /* 0x000fe40000704270 */
[C---:B------:R-:W-:Y:S02]  /*4720*/  ISETP.GT.AND P1, PT, R6.reuse, 0x20, P1 ;  /* 0x000000200600780c */ /* 0x040fe40000f24270 */
        /* <DEDUP_REMOVED lines=11> */
[----:B------:R-:W-:Y:S02]  /*47e0*/  ISETP.GT.AND P1, PT, R4, 0x28, P1 ;  /* 0x000000280400780c */ /* 0x000fe40000f24270 */
[----:B------:R-:W-:Y:S02]  /*47f0*/  ISETP.GT.AND P2, PT, R6, 0x21, P2 ;  /* 0x000000210600780c */ /* 0x000fe40001744270 */
[----:B------:R-:W-:Y:S02]  /*4800*/  ISETP.LT.OR P0, PT, R7, 0x29, P0 ;  /* 0x000000290700780c */ /* 0x000fe40000701670 */
[----:B------:R-:W-:-:S02]  /*4810*/  ISETP.LT.OR P1, PT, R5, 0x29, P1 ;  /* 0x000000290500780c */ /* 0x000fc40000f21670 */
[----:B------:R-:W-:Y:S02]  /*4820*/  ISETP.LT.OR P2, PT, R7, 0x22, P2 ;  /* 0x000000220700780c */ /* 0x000fe40001741670 */
[----:B------:R-:W-:Y:S02]  /*4830*/  FSEL R91, R22, -INF , !P0 ;  /* 0xff800000165b7808 */ /* 0x000fe40004000000 */
[----:B------:R-:W-:Y:S02]  /*4840*/  FSEL R145, R96, -INF , !P1 ;  /* 0xff80000060917808 */ /* 0x000fe40004800000 */
[----:B------:R-:W-:Y:S01]  /*4850*/  PLOP3.LUT P0, PT, PT, PT, UP6, 0x40, 0x0 ;  /* 0x000000000000781c */ /* 0x000fe20003f0e868 */
[----:B------:R-:W-:Y:S01]  /*4860*/  UISETP.NE.AND UP6, UPT, UR30, URZ, UPT ;  /* 0x0000003f1e00728c */ /* 0x000fe2000bfc5270 */
[----:B------:R-:W-:Y:S02]  /*4870*/  PLOP3.LUT P1, PT, PT, PT, UP0, 0x40, 0x0 ;  /* 0x000000000000781c */ /* 0x000fe40003f2e808 */
[----:B------:R-:W-:-:S02]  /*4880*/  FSEL R124, R27, -INF , !P2 ;  /* 0xff8000001b7c7808 */ /* 0x000fc40005000000 */
[----:B------:R-:W-:Y:S02]  /*4890*/  PLOP3.LUT P2, PT, PT, PT, UP0, 0x40, 0x0 ;  /* 0x000000000000781c */ /* 0x000fe40003f4e808 */
[----:B------:R-:W-:Y:S01]  /*48a0*/  ISETP.GT.AND P1, PT, R4, 0x29, P1 ;  /* 0x000000290400780c */ /* 0x000fe20000f24270 */
[--C-:B-1----:R-:W-:Y:S01]  /*48b0*/  IMAD.IADD R4, R12, 0x1, R8.reuse ;  /* 0x000000010c047824 */ /* 0x102fe200078e0208 */
[----:B------:R-:W-:Y:S02]  /*48c0*/  ISETP.GT.AND P2, PT, R6, 0x29, P2 ;  /* 0x000000290600780c */ /* 0x000fe40001744270 */
[----:B------:R-:W-:Y:S01]  /*48d0*/  ISETP.LT.OR P1, PT, R5, 0x2a, P1 ;  /* 0x0000002a0500780c */ /* 0x000fe20000f21670 */
[----:B------:R-:W-:Y:S01]  /*48e0*/  IMAD.IADD R5, R10, 0x1, R8 ;  /* 0x000000010a057824 */ /* 0x000fe200078e0208 */
[----:B------:R-:W-:Y:S02]  /*48f0*/  ISETP.LT.OR P2, PT, R7, 0x2a, P2 ;  /* 0x0000002a0700780c */ /* 0x000fe40001741670 */
[----:B------:R-:W-:-:S02]  /*4900*/  FSEL R127, R97, -INF , !P1 ;  /* 0xff800000617f7808 */ /* 0x000fc40004800000 */
[----:B------:R-:W-:Y:S02]  /*4910*/  IMNMX R5, R5, R11, PT ;  /* 0x0000000b05057217 */ /* 0x000fe40003800200 */
[----:B------:R-:W-:Y:S01]  /*4920*/  FSEL R90, R23, -INF , !P2 ;  /* 0xff800000175a7808 */ /* 0x000fe20005000000 */
        /* <DEDUP_REMOVED lines=13> */
.L_x_2389:
[----:B------:R-:W-:-:S04]  /*4a00*/  MOV R7, c[0x0][0x32c] ;  /* 0x0000cb0000077a02 */ /* 0x000fc80000000f00 */
[----:B------:R-:W-:-:S13]  /*4a10*/  ISETP.NE.AND P0, PT, R7, 0x1, PT ;  /* 0x000000010700780c */ /* 0x000fda0003f05270 */
[----:B------:R-:W-:-:S05]  /*4a20*/  @P0 IMAD.HI.U32 R7, R6, c[0x0][0x330], RZ ;  /* 0x0000cc0006070a27 */ /* 0x000fca00078e00ff */
[----:B------:R-:W-:Y:S02]  /*4a30*/  @P0 SHF.R.U32.HI R6, RZ, c[0x0][0x334], R7 ;  /* 0x0000cd00ff060a19 */ /* 0x000fe40000011607 */
.L_x_2390:
[----:B------:R-:W-:Y:S05]  /*4a40*/  BSYNC B0 ;  /* 0x0000000000007941 */ /* 0x000fea0003800000 */
.L_x_2388:
[----:B------:R-:W-:-:S05]  /*4a50*/  IMAD R6, R6, c[0x0][0x32c], R13 ;  /* 0x0000cb0006067a24 */ /* 0x000fca00078e020d */
[----:B------:R-:W-:Y:S02]  /*4a60*/  IADD3 R7, R6, c[0x0][0x32c], RZ ;  /* 0x0000cb0006077a10 */ /* 0x000fe40007ffe0ff */
[----:B------:R-:W-:Y:S02]  /*4a70*/  IMNMX R4, R4, R6, !PT ;  /* 0x0000000604047217 */ /* 0x000fe40007800200 */
[----:B------:R-:W-:Y:S02]  /*4a80*/  IMNMX R5, R5, R7, PT ;  /* 0x0000000705057217 */ /* 0x000fe40003800200 */
.L_x_2387:
        /* <DEDUP_REMOVED lines=21> */
[----:B------:R-:W-:Y:S01]  /*4be0*/  STL [R1+0x68], R242 ;  /* 0x000068f201007387 */ /* 0x000fe20000100800 */
[----:B------:R-:W-:Y:S01]  /*4bf0*/  FMNMX.FTZ R6, R62, R6, !PT ;  /* 0x000000063e067209 */ /* 0x000fe20007810000 */
[----:B------:R-:W-:Y:S01]  /*4c00*/  IMAD.SHL.U32 R225, R0, 0x2, RZ ;  /* 0x0000000200e17824 */ /* 0x000fe200078e00ff */
[----:B------:R-:W-:Y:S01]  /*4c10*/  FMNMX.FTZ R169, R71, R169, !PT ;  /* 0x000000a947a97209 */ /* 0x000fe20007810000 */
[----:B------:R-:W-:Y:S01]  /*4c20*/  STL [R1+0x64], R241 ;  /* 0x000064f101007387 */ /* 0x000fe20000100800 */
[----:B------:R-:W-:Y:S01]  /*4c30*/  FMNMX.FTZ R6, R63, R6, !PT ;  /* 0x000000063f067209 */ /* 0x000fe20007810000 */
[----:B------:R-:W-:Y:S01]  /*4c40*/  IMAD R226, R3, 0x2, R225 ;  /* 0x0000000203e27824 */ /* 0x000fe200078e02e1 */
[----:B------:R-:W-:Y:S01]  /*4c50*/  FMNMX.FTZ R169, R161, R169, !PT ;  /* 0x000000a9a1a97209 */ /* 0x000fe20007810000 */
[----:B------:R-:W-:Y:S01]  /*4c60*/  STL [R1+0x60], R240 ;  /* 0x000060f001007387 */ /* 0x000fe20000100800 */
[----:B------:R-:W-:Y:S01]  /*4c70*/  FMNMX.FTZ R6, R125, R6, !PT ;  /* 0x000000067d067209 */ /* 0x000fe20007810000 */
[----:B------:R-:W-:Y:S01]  /*4c80*/  IMAD R227, R2, 0x2, R226 ;  /* 0x0000000202e37824 */ /* 0x000fe200078e02e2 */
        /* <DEDUP_REMOVED lines=8> */
[----:B------:R-:W-:Y:S02]  /*4d10*/  FMNMX.FTZ R6, R90, R6, !PT ;  /* 0x000000065a067209 */ /* 0x000fe40007810000 */
[----:B------:R-:W-:Y:S01]  /*4d20*/  PLOP3.LUT P0, PT, PT, PT, UP3, 0x40, 0x0 ;  /* 0x000000000000781c */ /* 0x000fe20003f0e838 */
[----:B------:R-:W1:Y:S01]  /*4d30*/  SHFL.BFLY PT, R7, R169, 0x2, 0x1f ;  /* 0x0c401f00a9077f89 */ /* 0x000e6200000e0000 */
[----:B------:R-:W-:Y:S01]  /*4d40*/  PLOP3.LUT P1, PT, PT, PT, UP4, 0x40, 0x0 ;  /* 0x000000000000781c */ /* 0x000fe20003f2e848 */
[----:B------:R-:W-:Y:S01]  /*4d50*/  UISETP.NE.AND UP4, UPT, UR30, URZ, UPT ;  /* 0x0000003f1e00728c */ /* 0x000fe2000bf85270 */
[C---:B------:R-:W-:Y:S01]  /*4d60*/  ISETP.GT.AND P0, PT, R4.reuse, 0x1, P0 ;  /* 0x000000010400780c */ /* 0x040fe20000704270 */
[----:B------:R-:W2:Y:S01]  /*4d70*/  SHFL.BFLY PT, R8, R6, 0x2, 0x1f ;  /* 0x0c401f0006087f89 */ /* 0x000ea200000e0000 */
[----:B------:R-:W-:Y:S01]  /*4d80*/  ISETP.GT.AND P1, PT, R4, RZ, P1 ;  /* 0x000000ff0400720c */ /* 0x000fe20000f24270 */
[----:B------:R-:W-:Y:S01]  /*4d90*/  UISETP.NE.AND UP3, UPT, UR29, URZ, UPT ;  /* 0x0000003f1d00728c */ /* 0x000fe2000bf65270 */
[C---:B------:R-:W-:Y:S01]  /*4da0*/  ISETP.LT.OR P0, PT, R5.reuse, 0x2, P0 ;  /* 0x000000020500780c */ /* 0x040fe20000701670 */
[----:B------:R-:W-:Y:S01]  /*4db0*/  STL [R1+0x50], R236 ;  /* 0x000050ec01007387 */ /* 0x000fe20000100800 */
[----:B------:R-:W-:-:S02]  /*4dc0*/  ISETP.LT.OR P1, PT, R5, 0x1, P1 ;  /* 0x000000010500780c */ /* 0x000fc40000f21670 */
[----:B------:R-:W-:Y:S01]  /*4dd0*/  FSEL R51, R83, -INF , !P0 ;  /* 0xff80000053337808 */ /* 0x000fe20004000000 */
[----:B------:R-:W-:Y:S01]  /*4de0*/  STL [R1+0x4c], R235 ;  /* 0x00004ceb01007387 */ /* 0x000fe20000100800 */
[----:B------:R-:W-:Y:S01]  /*4df0*/  PLOP3.LUT P0, PT, PT, PT, UP0, 0x40, 0x0 ;  /* 0x000000000000781c */ /* 0x000fe20003f0e808 */
[----:B------:R-:W-:Y:S01]  /*4e00*/  UISETP.NE.AND UP0, UPT, UR5, URZ, UPT ;  /* 0x0000003f0500728c */ /* 0x000fe2000bf05270 */
[----:B------:R-:W-:Y:S01]  /*4e10*/  FSEL R50, R82, -INF , !P1 ;  /* 0xff80000052327808 */ /* 0x000fe20004800000 */
[----:B------:R-:W-:Y:S01]  /*4e20*/  STL [R1+0x48], R234 ;  /* 0x000048ea01007387 */ /* 0x000fe20000100800 */
[----:B------:R-:W-:Y:S01]  /*4e30*/  ISETP.GT.AND P0, PT, R4, 0x10, P0 ;  /* 0x000000100400780c */ /* 0x000fe20000704270 */
[----:B------:R-:W-:Y:S01]  /*4e40*/  ULDC.64 UR4, c[0x0][0x2c8] ;  /* 0x0000b20000047ab9 */ /* 0x000fe20000000a00 */
[----:B------:R-:W-:Y:S01]  /*4e50*/  PLOP3.LUT P1, PT, PT, PT, UP1, 0x40, 0x0 ;  /* 0x000000000000781c */ /* 0x000fe20003f2e818 */
[----:B------:R-:W-:Y:S01]  /*4e60*/  UISETP.NE.AND UP1, UPT, UR27, URZ, UPT ;  /* 0x0000003f1b00728c */ /* 0x000fe2000bf25270 */
[----:B------:R-:W-:Y:S01]  /*4e70*/  ISETP.LT.OR P0, PT, R5, 0x11, P0 ;  /* 0x000000110500780c */ /* 0x000fe20000701670 */
[----:B------:R-:W-:Y:S01]  /*4e80*/  LDSM.16.MT88.4 R28, [R226+0x100] ;  /* 0x00010000e21c783b */ /* 0x000fe20000004200 */
[----:B------:R-:W-:Y:S01]  /*4e90*/  PLOP3.LUT P2, PT, PT, PT, UP2, 0x40, 0x0 ;  /* 0x000000000000781c */ /* 0x000fe20003f4e828 */
[----:B------:R-:W-:Y:S01]  /*4ea0*/  UISETP.NE.AND UP2, UPT, UR28, URZ, UPT ;  /* 0x0000003f1c00728c */ /* 0x000fe2000bf45270 */
[----:B-1----:R-:W-:Y:S01]  /*4eb0*/  FMNMX.FTZ R169, R169, R7, !PT ;  /* 0x00000007a9a97209 */ /* 0x002fe20007810000 */
[----:B------:R-:W-:Y:S01]  /*4ec0*/  LDSM.16.MT88.4 R36, [R226+0x1900] ;  /* 0x00190000e224783b */ /* 0x000fe20000004200 */
[----:B------:R-:W-:-:S02]  /*4ed0*/  FSEL R49, R34, -INF , !P0 ;  /* 0xff80000022317808 */ /* 0x000fc40004000000 */
[----:B--2---:R-:W-:Y:S01]  /*4ee0*/  FMNMX.FTZ R6, R6, R8, !PT ;  /* 0x0000000806067209 */ /* 0x004fe20007810000 */
[----:B------:R-:W1:Y:S01]  /*4ef0*/  SHFL.BFLY PT, R7, R169, 0x1, 0x1f ;  /* 0x0c201f00a9077f89 */ /* 0x000e6200000e0000 */
[----:B------:R-:W-:Y:S02]  /*4f00*/  FMNMX.FTZ R8, R54, R55, !PT ;  /* 0x0000003736087209 */ /* 0x000fe40007810000 */
[----:B------:R-:W-:Y:S01]  /*4f10*/  PLOP3.LUT P0, PT, PT, PT, UP4, 0x40, 0x0 ;  /* 0x000000000000781c */ /* 0x000fe20003f0e848 */
[----:B------:R-:W2:Y:S01]  /*4f20*/  SHFL.BFLY PT, R168, R6, 0x1, 0x1f ;  /* 0x0c201f0006a87f89 */ /* 0x000ea200000e0000 */
[C---:B------:R-:W-:Y:S02]  /*4f30*/  ISETP.GT.AND P1, PT, R4.reuse, 0x9, P1 ;  /* 0x000000090400780c */ /* 0x040fe40000f24270 */
[C---:B------:R-:W-:Y:S01]  /*4f40*/  ISETP.GT.AND P0, PT, R4.reuse, 0x19, P0 ;  /* 0x000000190400780c */ /* 0x040fe20000704270 */
[----:B------:R-:W-:Y:S01]  /*4f50*/  LDSM.16.MT88.4 R44, [R227+0x1900] ;  /* 0x00190000e32c783b */ /* 0x000fe20000004200 */
[----:B------:R-:W-:-:S02]  /*4f60*/  ISETP.GT.AND P2, PT, R4, 0x8, P2 ;  /* 0x000000080400780c */ /* 0x000fc40001744270 */
[C---:B------:R-:W-:Y:S01]  /*4f70*/  ISETP.LT.OR P1, PT, R5.reuse, 0xa, P1 ;  /* 0x0000000a0500780c */ /* 0x040fe20000f21670 */
[----:B------:R3:W-:Y:S01]  /*4f80*/  STL [R1+0x44], R233 ;  /* 0x000044e901007387 */ /* 0x0007e20000100800 */
[C---:B------:R-:W-:Y:S02]  /*4f90*/  ISETP.LT.OR P0, PT, R5.reuse, 0x1a, P0 ;  /* 0x0000001a0500780c */ /* 0x040fe40000701670 */
[----:B------:R-:W-:Y:S01]  /*4fa0*/  ISETP.LT.OR P2, PT, R5, 0x9, P2 ;  /* 0x000000090500780c */ /* 0x000fe20001741670 */
[----:B------:R-:W-:Y:S01]  /*4fb0*/  STL [R1+0x40], R232 ;  /* 0x000040e801007387 */ /* 0x000fe20000100800 */
[----:B------:R-:W-:Y:S02]  /*4fc0*/  FSEL R53, R79, -INF , !P1 ;  /* 0xff8000004f357808 */ /* 0x000fe40004800000 */
[----:B------:R-:W-:Y:S01]  /*4fd0*/  FSEL R56, R87, -INF , !P0 ;  /* 0xff80000057387808 */ /* 0x000fe20004000000 */
[----:B------:R-:W-:Y:S01]  /*4fe0*/  STL [R1+0x3c], R231 ;  /* 0x00003ce701007387 */ /* 0x000fe20000100800 */
[----:B------:R-:W-:Y:S01]  /*4ff0*/  PLOP3.LUT P1, PT, PT, PT, UP5, 0x40, 0x0 ;  /* 0x000000000000781c */ /* 0x000fe20003f2e858 */
[----:B------:R-:W-:Y:S01]  /*5000*/  UISETP.NE.AND UP5, UPT, UR13, URZ, UPT ;  /* 0x0000003f0d00728c */ /* 0x000fe2000bfa5270 */
[----:B------:R-:W-:Y:S01]  /*5010*/  FSEL R52, R78, -INF , !P2 ;  /* 0xff8000004e347808 */ /* 0x000fe20005000000 */
[----:B------:R-:W-:Y:S01]  /*5020*/  STL [R1+0x38], R230 ;  /* 0x000038e601007387 */ /* 0x000fe20000100800 */
[----:B-1----:R-:W-:-:S02]  /*5030*/  FMNMX.FTZ R169, R169, R7, !PT ;  /* 0x00000007a9a97209 */ /* 0x002fc40007810000 */
[----:B------:R-:W-:Y:S01]  /*5040*/  FMNMX.FTZ R7, R58, R8, !PT ;  /* 0x000000083a077209 */ /* 0x000fe20007810000 */
[----:B------:R-:W-:Y:S01]  /*5050*/  STL [R1+0x34], R229 ;  /* 0x000034e501007387 */ /* 0x000fe20000100800 */
[----:B--2---:R-:W-:Y:S01]  /*5060*/  FMNMX.FTZ R168, R6, R168, !PT ;  /* 0x000000a806a87209 */ /* 0x004fe20007810000 */
[----:B------:R-:W-:Y:S01]  /*5070*/  FMUL.FTZ R13, R169, c[0x0][0x2d0] ;  /* 0x0000b400a90d7a20 */ /* 0x000fe20000410000 */
[----:B------:R-:W-:Y:S01]  /*5080*/  FMNMX.FTZ R6, R59, R7, !PT ;  /* 0x000000073b067209 */ /* 0x000fe20007810000 */
[----:B------:R-:W-:Y:S01]  /*5090*/  STL [R1+0x30], R224 ;  /* 0x000030e001007387 */ /* 0x000fe20000100800 */
[----:B------:R-:W-:Y:S01]  /*50a0*/  FSETP.NEU.FTZ.AND P0, PT, R169, -INF , PT ;  /* 0xff800000a900780b */ /* 0x000fe20003f1d000 */
[----:B------:R-:W-:Y:S01]  /*50b0*/  FMUL.FTZ R12, R168, c[0x0][0x2d0] ;  /* 0x0000b400a80c7a20 */ /* 0x000fe20000410000 */
[----:B------:R-:W-:Y:S02]  /*50c0*/  FMNMX.FTZ R6, R68, R6, !PT ;  /* 0x0000000644067209 */ /* 0x000fe40007810000 */
[----:B------:R-:W-:Y:S01]  /*50d0*/  PLOP3.LUT P2, PT, PT, PT, UP6, 0x40, 0x0 ;  /* 0x000000000000781c */ /* 0x000fe20003f4e868 */
[----:B------:R-:W-:Y:S01]  /*50e0*/  UISETP.NE.AND UP6, UPT, UR12, URZ, UPT ;  /* 0x0000003f0c00728c */ /* 0x000fe2000bfc5270 */
[----:B------:R-:W-:-:S02]  /*50f0*/  FMNMX.FTZ R6, R72, R6, !PT ;  /* 0x0000000648067209 */ /* 0x000fc40007810000 */
[----:B------:R-:W-:Y:S02]  /*5100*/  FMNMX.FTZ R8, R50, R51, !PT ;  /* 0x0000003332087209 */ /* 0x000fe40007810000 */
[----:B------:R-:W-:Y:S02]  /*5110*/  FMNMX.FTZ R6, R73, R6, !PT ;  /* 0x0000000649067209 */ /* 0x000fe40007810000 */
[----:B------:R-:W-:Y:S02]  /*5120*/  ISETP.GT.AND P1, PT, R4, 0x18, P1 ;  /* 0x000000180400780c */ /* 0x000fe40000f24270 */
[----:B------:R-:W-:Y:S02]  /*5130*/  FMNMX.FTZ R6, R74, R6, !PT ;  /* 0x000000064a067209 */ /* 0x000fe40007810000 */
[----:B------:R-:W-:Y:S02]  /*5140*/  FSEL R13, R13, RZ, P0 ;  /* 0x000000ff0d0d7208 */ /* 0x000fe40000000000 */
[----:B------:R-:W-:-:S02]  /*5150*/  PLOP3.LUT P0, PT, PT, PT, UP3, 0x40, 0x0 ;  /* 0x000000000000781c */ /* 0x000fc40003f0e838 */
[----:B------:R-:W-:Y:S01]  /*5160*/  ISETP.GT.AND P2, PT, R4, 0x11, P2 ;  /* 0x000000110400780c */ /* 0x000fe20001744270 */
[----:B------:R-:W-:Y:S01]  /*5170*/  FFMA.FTZ R7, R15, c[0x0][0x2d0], -R13 ;  /* 0x0000b4000f077a23 */ /* 0x000fe2000001080d */
[----:B------:R-:W-:Y:S02]  /*5180*/  FMNMX.FTZ R8, R52, R8, !PT ;  /* 0x0000000834087209 */ /* 0x000fe40007810000 */
[----:B------:R-:W-:Y:S01]  /*5190*/  FMNMX.FTZ R6, R126, R6, !PT ;  /* 0x000000067e067209 */ /* 0x000fe20007810000 */
[----:B------:R1:W-:Y:S01]  /*51a0*/  MUFU.EX2 R239, R7 ;  /* 0x0000000700ef7308 */ /* 0x0003e20000000800 */
[C---:B------:R-:W-:Y:S02]  /*51b0*/  ISETP.LT.OR P1, PT, R5.reuse, 0x19, P1 ;  /* 0x000000190500780c */ /* 0x040fe40000f21670 */
[----:B------:R-:W-:Y:S02]  /*51c0*/  ISETP.GT.AND P0, PT, R4, 0x20, P0 ;  /* 0x000000200400780c */ /* 0x000fe40000704270 */
[----:B------:R-:W-:-:S02]  /*51d0*/  ISETP.LT.OR P2, PT, R5, 0x12, P2 ;  /* 0x000000120500780c */ /* 0x000fc40001741670 */
[----:B------:R-:W-:Y:S02]  /*51e0*/  FMNMX.FTZ R8, R53, R8, !PT ;  /* 0x0000000835087209 */ /* 0x000fe40007810000 */
[----:B------:R-:W-:Y:S02]  /*51f0*/  FMNMX.FTZ R6, R144, R6, !PT ;  /* 0x0000000690067209 */ /* 0x000fe40007810000 */
[----:B------:R-:W-:Y:S02]  /*5200*/  FSEL R48, R86, -INF , !P1 ;  /* 0xff80000056307808 */ /* 0x000fe40004800000 */
[----:B------:R-:W-:Y:S02]  /*5210*/  FSETP.NEU.FTZ.AND P1, PT, R168, -INF , PT ;  /* 0xff800000a800780b */ /* 0x000fe40003f3d000 */
[----:B------:R-:W-:Y:S01]  /*5220*/  ISETP.LT.OR P0, PT, R5, 0x21, P0 ;  /* 0x000000210500780c */ /* 0x000fe20000701670 */
[----:B-1----:R-:W-:Y:S01]  /*5230*/  FFMA.FTZ R7, R16, c[0x0][0x2d0], -R13 ;  /* 0x0000b40010077a23 */ /* 0x002fe2000001080d */
[----:B------:R-:W-:-:S02]  /*5240*/  FSEL R57, R35, -INF , !P2 ;  /* 0xff80000023397808 */ /* 0x000fc40005000000 */
[----:B------:R-:W-:Y:S01]  /*5250*/  FMNMX.FTZ R8, R49, R8, !PT ;  /* 0x0000000831087209 */ /* 0x000fe20007810000 */
[----:B------:R1:W2:Y:S01]  /*5260*/  MUFU.EX2 R238, R7 ;  /* 0x0000000700ee7308 */ /* 0x0002a20000000800 */
[----:B------:R-:W-:Y:S01]  /*5270*/  FMNMX.FTZ R6, R145, R6, !PT ;  /* 0x0000000691067209 */ /* 0x000fe20007810000 */
[----:B------:R-:W-:Y:S01]  /*5280*/  LDSM.16.MT88.4 R32, [R225+0x100] ;  /* 0x00010000e120783b */ /* 0x000fe20000004200 */
[----:B------:R-:W-:Y:S02]  /*5290*/  FSEL R12, R12, RZ, P1 ;  /* 0x000000ff0c0c7208 */ /* 0x000fe40000800000 */
[----:B------:R-:W-:Y:S02]  /*52a0*/  FSEL R89, R94, -INF , !P0 ;  /* 0xff8000005e597808 */ /* 0x000fe40004000000 */
[----:B------:R-:W-:Y:S02]  /*52b0*/  PLOP3.LUT P2, PT, PT, PT, UP2, 0x40, 0x0 ;  /* 0x000000000000781c */ /* 0x000fe40003f4e828 */
[----:B------:R-:W-:-:S02]  /*52c0*/  PLOP3.LUT P1, PT, PT, PT, UP1, 0x40, 0x0 ;  /* 0x000000000000781c */ /* 0x000fc40003f2e818 */
[----:B------:R-:W-:Y:S02]  /*52d0*/  PLOP3.LUT P0, PT, PT, PT, UP0, 0x40, 0x0 ;  /* 0x000000000000781c */ /* 0x000fe40003f0e808 */
[----:B------:R-:W-:Y:S02]  /*52e0*/  FMNMX.FTZ R8, R57, R8, !PT ;  /* 0x0000000839087209 */ /* 0x000fe40007810000 */
[----:B------:R-:W-:Y:S01]  /*52f0*/  FMNMX.FTZ R6, R127, R6, !PT ;  /* 0x000000067f067209 */ /* 0x000fe20007810000 */
[----:B-1----:R-:W-:Y:S01]  /*5300*/  FFMA.FTZ R7, R18, c[0x0][0x2d0], -R13 ;  /* 0x0000b40012077a23 */ /* 0x002fe2000001080d */
[C---:B------:R-:W-:Y:S02]  /*5310*/  ISETP.GT.AND P2, PT, R4.reuse, 0x21, P2 ;  /* 0x000000210400780c */ /* 0x040fe40001744270 */
[C---:B------:R-:W-:Y:S01]  /*5320*/  ISETP.GT.AND P1, PT, R4.reuse, 0x28, P1 ;  /* 0x000000280400780c */ /* 0x040fe20000f24270 */
[----:B------:R1:W-:Y:S01]  /*5330*/  MUFU.EX2 R240, R7 ;  /* 0x0000000700f07308 */ /* 0x0003e20000000800 */
[----:B------:R-:W-:-:S02]  /*5340*/  ISETP.GT.AND P0, PT, R4, 0x29, P0 ;  /* 0x000000290400780c */ /* 0x000fc40000704270 */
[----:B------:R-:W-:Y:S02]  /*5350*/  FMNMX.FTZ R4, R48, R8, !PT ;  /* 0x0000000830047209 */ /* 0x000fe40007810000 */
[----:B------:R-:W4:Y:S01]  /*5360*/  SHFL.BFLY PT, R8, R6, 0x2, 0x1f ;  /* 0x0c401f0006087f89 */ /* 0x000f2200000e0000 */
[----:B------:R-:W-:Y:S02]  /*5370*/  ISETP.LT.OR P2, PT, R5, 0x22, P2 ;  /* 0x000000220500780c */ /* 0x000fe40001741670 */
[----:B------:R-:W-:Y:S02]  /*5380*/  FMNMX.FTZ R4, R56, R4, !PT ;  /* 0x0000000438047209 */ /* 0x000fe40007810000 */
[----:B------:R-:W-:Y:S02]  /*5390*/  FSEL R88, R95, -INF , !P2 ;  /* 0xff8000005f587808 */ /* 0x000fe40005000000 */
[C---:B------:R-:W-:Y:S02]  /*53a0*/  ISETP.LT.OR P1, PT, R5.reuse, 0x29, P1 ;  /* 0x000000290500780c */ /* 0x040fe40000f21670 */
[----:B------:R-:W-:Y:S01]  /*53b0*/  ISETP.LT.OR P0, PT, R5, 0x2a, P0 ;  /* 0x0000002a0500780c */ /* 0x000fe20000701670 */
[----:B-1----:R-:W-:Y:S01]  /*53c0*/  FFMA.FTZ R7, R19, c[0x0][0x2d0], -R13 ;  /* 0x0000b40013077a23 */ /* 0x002fe2000001080d */
[----:B------:R-:W-:Y:S01]  /*53d0*/  LEA R228, R2, R225, 0x1 ;  /* 0x000000e102e47211 */ /* 0x000fe200078e08ff */
[----:B------:R-:W-:Y:S01]  /*53e0*/  FFMA.FTZ R2, R21, c[0x0][0x2d0], -R12 ;  /* 0x0000b40015027a23 */ /* 0x000fe2000001080c */
[----:B------:R-:W-:Y:S01]  /*53f0*/  FSEL R15, R99, -INF , !P0 ;  /* 0xff800000630f7808 */ /* 0x000fe20004000000 */
[----:B------:R1:W1:Y:S02]  /*5400*/  MUFU.EX2 R234, R7 ;  /* 0x0000000700ea7308 */ /* 0x0002640000000800 */
[----:B------:R-:W-:Y:S04]  /*5410*/  LDSM.16.MT88.4 R24, [R228+0x100] ;  /* 0x00010000e418783b */ /* 0x000fe80000004200 */
[----:B------:R-:W-:Y:S02]  /*5420*/  LDSM.16.MT88.4 R40, [R228+0x1900] ;  /* 0x00190000e428783b */ /* 0x000fe40000004200 */
[----:B---3--:R-:W-:Y:S01]  /*5430*/  MUFU.EX2 R233, R2 ;  /* 0x0000000200e97308 */ /* 0x008fe20000000800 */
[----:B----4-:R-:W-:-:S02]  /*5440*/  FMNMX.FTZ R3, R6, R8, !PT ;  /* 0x0000000806037209 */ /* 0x010fc40007810000 */
[----:B--2---:R-:W-:-:S03]  /*5450*/  F2FP.BF16.PACK_AB R8, R238, R239 ;  /* 0x000000efee08723e */ /* 0x004fc600000010ff */
[----:B------:R-:W2:Y:S01]  /*5460*/  SHFL.BFLY PT, R167, R3, 0x1, 0x1f ;  /* 0x0c201f0003a77f89 */ /* 0x000ea200000e0000 */
[----:B-1----:R-:W-:Y:S01]  /*5470*/  FMNMX.FTZ R7, R89, R4, !PT ;  /* 0x0000000459077209 */ /* 0x002fe20007810000 */
[----:B------:R-:W-:Y:S01]  /*5480*/  FFMA.FTZ R4, R14, c[0x0][0x2d0], -R12 ;  /* 0x0000b4000e047a23 */ /* 0x000fe2000001080c */
[----:B------:R-:W-:Y:S02]  /*5490*/  FSEL R14, R98, -INF , !P1 ;  /* 0xff800000620e7808 */ /* 0x000fe40004800000 */
[----:B------:R-:W-:Y:S01]  /*54a0*/  FMNMX.FTZ R5, R88, R7, !PT ;  /* 0x0000000758057209 */ /* 0x000fe20007810000 */
[----:B------:R1:W-:Y:S01]  /*54b0*/  MUFU.EX2 R212, R4 ;  /* 0x0000000400d47308 */ /* 0x0003e20000000800 */
[----:B------:R-:W-:Y:S02]  /*54c0*/  F2FP.BF16.PACK_AB R10, R234, R240 ;  /* 0x000000f0ea0a723e */ /* 0x000fe400000010ff */
[----:B------:R-:W-:-:S04]  /*54d0*/  FMNMX.FTZ R0, R14, R5, !PT ;  /* 0x000000050e007209 */ /* 0x000fc80007810000 */
[----:B------:R-:W-:-:S05]  /*54e0*/  FMNMX.FTZ R0, R15, R0, !PT ;  /* 0x000000000f007209 */ /* 0x000fca0007810000 */
[----:B------:R-:W3:Y:S01]  /*54f0*/  SHFL.BFLY PT, R5, R0, 0x2, 0x1f ;  /* 0x0c401f0000057f89 */ /* 0x000ee200000e0000 */
[----:B-1----:R-:W-:Y:S01]  /*5500*/  FFMA.FTZ R4, R17, c[0x0][0x2d0], -R12 ;  /* 0x0000b40011047a23 */ /* 0x002fe2000001080c */
[----:B--2---:R-:W-:Y:S02]  /*5510*/  FMNMX.FTZ R167, R3, R167, !PT ;  /* 0x000000a703a77209 */ /* 0x004fe40007810000 */
[----:B------:R-:W-:Y:S01]  /*5520*/  LDSM.16.MT88.4 R16, [R225+0x1900] ;  /* 0x00190000e110783b */ /* 0x000fe20000004200 */
[----:B------:R1:W2:Y:S01]  /*5530*/  MUFU.EX2 R237, R4 ;  /* 0x0000000400ed7308 */ /* 0x0002a20000000800 */
[C---:B------:R-:W-:Y:S01]  /*5540*/  FSETP.NEU.FTZ.AND P0, PT, R167.reuse, -INF , PT ;  /* 0xff800000a700780b */ /* 0x040fe20003f1d000 */
[----:B------:R-:W-:-:S05]  /*5550*/  FMUL.FTZ R2, R167, c[0x0][0x2d0] ;  /* 0x0000b400a7027a20 */ /* 0x000fca0000410000 */
[----:B------:R-:W-:-:S05]  /*5560*/  FSEL R2, R2, RZ, P0 ;  /* 0x000000ff02027208 */ /* 0x000fca0000000000 */
[----:B------:R-:W-:Y:S02]  /*5570*/  FFMA.FTZ R3, R54, c[0x0][0x2d0], -R2 ;  /* 0x0000b40036037a23 */ /* 0x000fe40000010802 */
[----:B-1----:R-:W-:Y:S01]  /*5580*/  FFMA.FTZ R4, R20, c[0x0][0x2d0], -R12 ;  /* 0x0000b40014047a23 */ /* 0x002fe2000001080c */
[----:B---3--:R-:W-:Y:S01]  /*5590*/  FMNMX.FTZ R0, R0, R5, !PT ;  /* 0x0000000500007209 */ /* 0x008fe20007810000 */
[----:B------:R-:W-:Y:S01]  /*55a0*/  LDSM.16.MT88.4 R20, [R227+0x100] ;  /* 0x00010000e314783b */ /* 0x000fe20000004200 */
[----:B------:R1:W-:Y:S01]  /*55b0*/  MUFU.EX2 R207, R3 ;  /* 0x0000000300cf7308 */ /* 0x0003e20000000800 */
[----:B--2---:R-:W-:-:S07]  /*55c0*/  F2FP.BF16.PACK_AB R9, R237, R212 ;  /* 0x000000d4ed09723e */ /* 0x004fce00000010ff */
[----:B------:R2:W3:Y:S01]  /*55d0*/  MUFU.EX2 R162, R4 ;  /* 0x0000000400a27308 */ /* 0x0004e20000000800 */
[----:B-1----:R-:W-:-:S07]  /*55e0*/  FFMA.FTZ R3, R55, c[0x0][0x2d0], -R2 ;  /* 0x0000b40037037a23 */ /* 0x002fce0000010802 */
[----:B------:R1:W-:Y:S01]  /*55f0*/  MUFU.EX2 R214, R3 ;  /* 0x0000000300d67308 */ /* 0x0003e20000000800 */
[----:B--2---:R-:W1:Y:S01]  /*5600*/  SHFL.BFLY PT, R4, R0, 0x1, 0x1f ;  /* 0x0c201f0000047f89 */ /* 0x004e6200000e0000 */
[----:B---3--:R-:W-:-:S07]  /*5610*/  F2FP.BF16.PACK_AB R11, R233, R162 ;  /* 0x000000a2e90b723e */ /* 0x008fce00000010ff */
        /* <DEDUP_REMOVED lines=16> */
[C---:B------:R-:W-:Y:S02]  /*5720*/  HMMA.16816.F32.BF16 R172, R8.reuse, R40, RZ ;  /* 0x0000002808ac723c */ /* 0x040fe400000418ff */
        /* <DEDUP_REMOVED lines=13> */
[----:B-1----:R-:W-:-:S04]  /*5800*/  FFMA.FTZ R4, R53, c[0x0][0x2d0], -R0 ;  /* 0x0000b40035047a23 */ /* 0x002fc80000010800 */
[----:B------:R1:W2:Y:S03]  /*5810*/  MUFU.EX2 R252, R4 ;  /* 0x0000000400fc7308 */ /* 0x0002a60000000800 */
[C---:B------:R-:W-:Y:S08]  /*5820*/  HMMA.16816.F32.BF16 R120, R8.reuse, R42, RZ ;  /* 0x0000002a0878723c */ /* 0x040ff000000418ff */
[----:B------:R-:W-:Y:S01]  /*5830*/  HMMA.16816.F32.BF16 R112, R8, R46, RZ ;  /* 0x0000002e0870723c */ /* 0x000fe200000418ff */
[----:B-1----:R-:W-:-:S06]  /*5840*/  F2FP.BF16.PACK_AB R4, R214, R207 ;  /* 0x000000cfd604723e */ /* 0x002fcc00000010ff */
[----:B------:R-:W-:Y:S01]  /*5850*/  FFMA.FTZ R8, R64, c[0x0][0x2d0], -R13 ;  /* 0x0000b40040087a23 */ /* 0x000fe2000001080d */
[----:B--2---:R-:W-:-:S03]  /*5860*/  F2FP.BF16.PACK_AB R7, R252, R246 ;  /* 0x000000f6fc07723e */ /* 0x004fc600000010ff */
[----:B------:R1:W-:Y:S04]  /*5870*/  MUFU.EX2 R224, R8 ;  /* 0x0000000800e07308 */ /* 0x0003e80000000800 */
[C---:B------:R-:W-:Y:S08]  /*5880*/  HMMA.16816.F32.BF16 R92, R4.reuse, R24, RZ ;  /* 0x00000018045c723c */ /* 0x040ff000000418ff */
[----:B------:R-:W-:Y:S01]  /*5890*/  HMMA.16816.F32.BF16 R100, R4, R26, RZ ;  /* 0x0000001a0464723c */ /* 0x000fe200000418ff */
[----:B------:R-:W2:Y:S01]  /*58a0*/  LDSM.16.MT88.4 R24, [R226+0x900] ;  /* 0x00090000e218783b */ /* 0x000ea20000004200 */
[----:B-1----:R-:W-:-:S04]  /*58b0*/  FFMA.FTZ R8, R69, c[0x0][0x2d0], -R13 ;  /* 0x0000b40045087a23 */ /* 0x002fc8000001080d */
[----:B------:R1:W-:Y:S02]  /*58c0*/  MUFU.EX2 R241, R8 ;  /* 0x0000000800f17308 */ /* 0x0003e40000000800 */
[C---:B------:R-:W-:Y:S08]  /*58d0*/  HMMA.16816.F32.BF16 R64, R4.reuse, R32, RZ ;  /* 0x000000200440723c */ /* 0x040ff000000418ff */
[----:B------:R-:W-:Y:S01]  /*58e0*/  HMMA.16816.F32.BF16 R116, R4, R34, RZ ;  /* 0x000000220474723c */ /* 0x000fe200000418ff */
[----:B------:R-:W3:Y:S01]  /*58f0*/  LDSM.16.MT88.4 R32, [R225+0x900] ;  /* 0x00090000e120783b */ /* 0x000ee20000004200 */
[----:B-1----:R-:W-:-:S06]  /*5900*/  FFMA.FTZ R8, R70, c[0x0][0x2d0], -R13 ;  /* 0x0000b40046087a23 */ /* 0x002fcc000001080d */
[C---:B------:R-:W-:Y:S01]  /*5910*/  HMMA.16816.F32.BF16 R80, R4.reuse, R20, RZ ;  /* 0x000000140450723c */ /* 0x040fe200000418ff */
[----:B------:R1:W-:Y:S07]  /*5920*/  MUFU.EX2 R163, R8 ;  /* 0x0000000800a37308 */ /* 0x0003ee0000000800 */
[C---:B------:R-:W-:Y:S01]  /*5930*/  HMMA.16816.F32.BF16 R96, R4.reuse, R22, RZ ;  /* 0x000000160460723c */ /* 0x040fe200000418ff */
[----:B------:R-:W4:Y:S07]  /*5940*/  LDSM.16.MT88.4 R20, [R228+0x900] ;  /* 0x00090000e414783b */ /* 0x000f2e0000004200 */
[----:B------:R-:W-:Y:S01]  /*5950*/  HMMA.16816.F32.BF16 R76, R4, R38, RZ ;  /* 0x00000026044c723c */ /* 0x000fe200000418ff */
[----:B-1----:R-:W-:-:S04]  /*5960*/  FFMA.FTZ R8, R71, c[0x0][0x2d0], -R13 ;  /* 0x0000b40047087a23 */ /* 0x002fc8000001080d */
[----:B------:R1:W1:Y:S03]  /*5970*/  MUFU.EX2 R213, R8 ;  /* 0x0000000800d57308 */ /* 0x0002660000000800 */
[C---:B------:R-:W-:Y:S08]  /*5980*/  HMMA.16816.F32.BF16 R104, R4.reuse, R28, RZ ;  /* 0x0000001c0468723c */ /* 0x040ff000000418ff */
[----:B------:R-:W-:Y:S01]  /*5990*/  HMMA.16816.F32.BF16 R108, R4, R30, RZ ;  /* 0x0000001e046c723c */ /* 0x000fe200000418ff */
[----:B------:R-:W-:Y:S01]  /*59a0*/  LDSM.16.MT88.4 R28, [R225+0x2100] ;  /* 0x00210000e11c783b */ /* 0x000fe20000004200 */
[----:B-1----:R-:W-:-:S06]  /*59b0*/  FFMA.FTZ R8, R60, c[0x0][0x2d0], -R12 ;  /* 0x0000b4003c087a23 */ /* 0x002fcc000001080c */
[C---:B------:R-:W-:Y:S01]  /*59c0*/  HMMA.16816.F32.BF16 R84, R4.reuse, R18, RZ ;  /* 0x000000120454723c */ /* 0x040fe200000418ff */
[----:B------:R-:W-:Y:S01]  /*59d0*/  F2FP.BF16.PACK_AB R10, R213, R163 ;  /* 0x000000a3d50a723e */ /* 0x000fe200000010ff */
[----:B------:R1:W-:Y:S06]  /*59e0*/  MUFU.EX2 R205, R8 ;  /* 0x0000000800cd7308 */ /* 0x0003ec0000000800 */
[----:B------:R-:W-:Y:S01]  /*59f0*/  HMMA.16816.F32.BF16 R52, R4, R40, RZ ;  /* 0x000000280434723c */ /* 0x000fe200000418ff */
[----:B-1----:R-:W-:-:S04]  /*5a00*/  FFMA.FTZ R8, R61, c[0x0][0x2d0], -R12 ;  /* 0x0000b4003d087a23 */ /* 0x002fc8000001080c */
[----:B------:R1:W1:Y:S02]  /*5a10*/  MUFU.EX2 R231, R8 ;  /* 0x0000000800e77308 */ /* 0x0002640000000800 */
[----:B-1----:R-:W-:Y:S01]  /*5a20*/  FFMA.FTZ R8, R62, c[0x0][0x2d0], -R12 ;  /* 0x0000b4003e087a23 */ /* 0x002fe2000001080c */
[----:B------:R-:W-:-:S05]  /*5a30*/  F2FP.BF16.PACK_AB R9, R231, R205 ;  /* 0x000000cde709723e */ /* 0x000fca00000010ff */
[----:B------:R1:W-:Y:S02]  /*5a40*/  MUFU.EX2 R236, R8 ;  /* 0x0000000800ec7308 */ /* 0x0003e40000000800 */
[----:B-1----:R-:W-:Y:S02]  /*5a50*/  FFMA.FTZ R8, R63, c[0x0][0x2d0], -R12 ;  /* 0x0000b4003f087a23 */ /* 0x002fe4000001080c */
[C---:B------:R-:W-:Y:S01]  /*5a60*/  HMMA.16816.F32.BF16 R60, R4.reuse, R36, RZ ;  /* 0x00000024043c723c */ /* 0x040fe200000418ff */
[----:B------:R-:W1:Y:S03]  /*5a70*/  LDSM.16.MT88.4 R36, [R226+0x2100] ;  /* 0x00210000e224783b */ /* 0x000e660000004200 */
[----:B------:R2:W2:Y:S02]  /*5a80*/  MUFU.EX2 R204, R8 ;  /* 0x0000000800cc7308 */ /* 0x0004a40000000800 */
[--C-:B--2---:R-:W-:Y:S01]  /*5a90*/  FFMA.FTZ R8, R68, c[0x0][0x2d0], -R2.reuse ;  /* 0x0000b40044087a23 */ /* 0x104fe20000010802 */
[----:B------:R-:W-:Y:S01]  /*5aa0*/  F2FP.BF16.PACK_AB R11, R204, R236 ;  /* 0x000000eccc0b723e */ /* 0x000fe200000010ff */
[----:B------:R-:W-:Y:S01]  /*5ab0*/  HMMA.16816.F32.BF16 R68, R4, R16, RZ ;  /* 0x000000100444723c */ /* 0x000fe200000418ff */
[----:B------:R-:W2:Y:S03]  /*5ac0*/  LDSM.16.MT88.4 R16, [R227+0x900] ;  /* 0x00090000e310783b */ /* 0x000ea60000004200 */
[----:B------:R3:W-:Y:S02]  /*5ad0*/  MUFU.EX2 R242, R8 ;  /* 0x0000000800f27308 */ /* 0x0007e40000000800 */
[----:B---3--:R-:W-:-:S06]  /*5ae0*/  FFMA.FTZ R8, R72, c[0x0][0x2d0], -R2 ;  /* 0x0000b40048087a23 */ /* 0x008fcc0000010802 */
[----:B------:R3:W1:Y:S02]  /*5af0*/  MUFU.EX2 R232, R8 ;  /* 0x0000000800e87308 */ /* 0x0006640000000800 */
[----:B---3--:R-:W-:-:S06]  /*5b00*/  FFMA.FTZ R8, R73, c[0x0][0x2d0], -R2 ;  /* 0x0000b40049087a23 */ /* 0x008fcc0000010802 */
[----:B------:R3:W-:Y:S02]  /*5b10*/  MUFU.EX2 R230, R8 ;  /* 0x0000000800e67308 */ /* 0x0007e40000000800 */
[----:B---3--:R-:W-:Y:S02]  /*5b20*/  FFMA.FTZ R8, R74, c[0x0][0x2d0], -R2 ;  /* 0x0000b4004a087a23 */ /* 0x008fe40000010802 */
[----:B------:R-:W-:Y:S01]  /*5b30*/  HMMA.16816.F32.BF16 R72, R4, R42, RZ ;  /* 0x0000002a0448723c */ /* 0x000fe200000418ff */
[----:B------:R-:W3:Y:S03]  /*5b40*/  LDSM.16.MT88.4 R40, [R228+0x2100] ;  /* 0x00210000e428783b */ /* 0x000ee60000004200 */
        /* <DEDUP_REMOVED lines=17> */
[C---:B------:R-:W-:Y:S08]  /*5c60*/  HMMA.16816.F32.BF16 R200, R8.reuse, R24, R196 ;  /* 0x0000001808c8723c */ /* 0x040ff000000418c4 */
[C---:B------:R-:W-:Y:S08]  /*5c70*/  HMMA.16816.F32.BF16 R152, R8.reuse, R34, R152 ;  /* 0x000000220898723c */ /* 0x040ff00000041898 */
[-C--:B------:R-:W-:Y:S08]  /*5c80*/  HMMA.16816.F32.BF16 R176, R8, R32.reuse, R176 ;  /* 0x0000002008b0723c */ /* 0x080ff000000418b0 */
[----:B------:R-:W-:Y:S01]  /*5c90*/  HMMA.16816.F32.BF16 R64, R4, R32, R64 ;  /* 0x000000200440723c */ /* 0x000fe20000041840 */
[----:B------:R-:W-:Y:S01]  /*5ca0*/  MOV R196, R200 ;  /* 0x000000c800c47202 */ /* 0x000fe20000000f00 */
[----:B------:R-:W-:-:S05]  /*5cb0*/  IMAD.MOV.U32 R197, RZ, RZ, R203 ;  /* 0x000000ffffc57224 */ /* 0x000fca00078e00cb */
[----:B------:R-:W-:Y:S01]  /*5cc0*/  IMAD.MOV.U32 R32, RZ, RZ, R201 ;  /* 0x000000ffff207224 */ /* 0x000fe200078e00c9 */
[----:B----4-:R-:W-:Y:S01]  /*5cd0*/  HMMA.16816.F32.BF16 R220, R8, R20, R192 ;  /* 0x0000001408dc723c */ /* 0x010fe200000418c0 */
[----:B------:R-:W-:-:S07]  /*5ce0*/  IMAD.MOV.U32 R33, RZ, RZ, R202 ;  /* 0x000000ffff217224 */ /* 0x000fce00078e00ca */
[C---:B------:R-:W-:Y:S07]  /*5cf0*/  HMMA.16816.F32.BF16 R192, R8.reuse, R36, R180 ;  /* 0x0000002408c0723c */ /* 0x040fee00000418b4 */
[----:B------:R-:W-:Y:S01]  /*5d00*/  IMAD.MOV.U32 R182, RZ, RZ, R32 ;  /* 0x000000ffffb67224 */ /* 0x000fe200078e0020 */
[----:B------:R-:W-:Y:S01]  /*5d10*/  HMMA.16816.F32.BF16 R208, R8, R16, R188 ;  /* 0x0000001008d0723c */ /* 0x000fe200000418bc */
[----:B------:R-:W-:Y:S01]  /*5d20*/  IMAD.MOV.U32 R32, RZ, RZ, R207 ;  /* 0x000000ffff207224 */ /* 0x000fe200078e00cf */
[----:B------:R-:W-:Y:S01]  /*5d30*/  MOV R180, R205 ;  /* 0x000000cd00b47202 */ /* 0x000fe20000000f00 */
[----:B------:R-:W-:Y:S01]  /*5d40*/  IMAD.MOV.U32 R181, RZ, RZ, R213 ;  /* 0x000000ffffb57224 */ /* 0x000fe200078e00d5 */
[----:B------:R-:W-:-:S02]  /*5d50*/  MOV R183, R33 ;  /* 0x0000002100b77202 */ /* 0x000fc40000000f00 */
[----:B------:R-:W-:Y:S02]  /*5d60*/  MOV R33, R212 ;  /* 0x000000d400217202 */ /* 0x000fe40000000f00 */
[C---:B------:R-:W-:Y:S07]  /*5d70*/  HMMA.16816.F32.BF16 R200, R8.reuse, R28, R184 ;  /* 0x0000001c08c8723c */ /* 0x040fee00000418b8 */
[----:B------:R-:W-:Y:S01]  /*5d80*/  IMAD.MOV.U32 R187, RZ, RZ, R206 ;  /* 0x000000ffffbb7224 */ /* 0x000fe200078e00ce */
[----:B------:R-:W-:Y:S01]  /*5d90*/  HMMA.16816.F32.BF16 R248, R8, R26, R148 ;  /* 0x0000001a08f8723c */ /* 0x000fe20000041894 */
[----:B------:R-:W-:Y:S01]  /*5da0*/  MOV R186, R214 ;  /* 0x000000d600ba7202 */ /* 0x000fe20000000f00 */
[----:B------:R-:W-:-:S02]  /*5db0*/  IMAD.MOV.U32 R184, RZ, RZ, R197 ;  /* 0x000000ffffb87224 */ /* 0x000fc400078e00c5 */
[----:B------:R-:W-:-:S03]  /*5dc0*/  IMAD.MOV.U32 R185, RZ, RZ, R196 ;  /* 0x000000ffffb97224 */ /* 0x000fc600078e00c4 */
[----:B------:R-:W-:Y:S01]  /*5dd0*/  IMAD.MOV.U32 R151, RZ, RZ, R204 ;  /* 0x000000ffff977224 */ /* 0x000fe200078e00cc */
[C---:B---3--:R-:W-:Y:S01]  /*5de0*/  HMMA.16816.F32.BF16 R188, R8.reuse, R40, R172 ;  /* 0x0000002808bc723c */ /* 0x048fe200000418ac */
[----:B------:R-:W-:Y:S02]  /*5df0*/  IMAD.MOV.U32 R149, RZ, RZ, R181 ;  /* 0x000000ffff957224 */ /* 0x000fe400078e00b5 */
[----:B------:R-:W-:Y:S02]  /*5e00*/  IMAD.MOV.U32 R181, RZ, RZ, R230 ;  /* 0x000000ffffb57224 */ /* 0x000fe400078e00e6 */
[----:B------:R-:W-:Y:S01]  /*5e10*/  IMAD.MOV.U32 R150, RZ, RZ, R151 ;  /* 0x000000ffff967224 */ /* 0x000fe200078e0097 */
[----:B------:R-:W-:Y:S01]  /*5e20*/  MOV R151, R180 ;  /* 0x000000b400977202 */ /* 0x000fe20000000f00 */
[----:B------:R-:W-:Y:S01]  /*5e30*/  IMAD.MOV.U32 R148, RZ, RZ, R184 ;  /* 0x000000ffff947224 */ /* 0x000fe200078e00b8 */
[----:B-1----:R-:W-:Y:S01]  /*5e40*/  HMMA.16816.F32.BF16 R172, R8, R44, R156 ;  /* 0x0000002c08ac723c */ /* 0x002fe2000004189c */
[----:B------:R-:W-:Y:S01]  /*5e50*/  MOV R180, R186 ;  /* 0x000000ba00b47202 */ /* 0x000fe20000000f00 */
[----:B------:R-:W-:Y:S01]  /*5e60*/  IMAD.MOV.U32 R184, RZ, RZ, R238 ;  /* 0x000000ffffb87224 */ /* 0x000fe200078e00ee */
[----:B------:R-:W-:-:S04]  /*5e70*/  MOV R186, R240 ;  /* 0x000000f000ba7202 */ /* 0x000fc80000000f00 */
[----:B------:R-:W-:Y:S01]  /*5e80*/  IMAD.MOV.U32 R159, RZ, RZ, R152 ;  /* 0x000000ffff9f7224 */ /* 0x000fe200078e0098 */
[----:B------:R-:W-:Y:S01]  /*5e90*/  HMMA.16816.F32.BF16 R204, R8, R18, R136 ;  /* 0x0000001208cc723c */ /* 0x000fe20000041888 */
[----:B------:R-:W-:Y:S01]  /*5ea0*/  IMAD.MOV.U32 R158, RZ, RZ, R153 ;  /* 0x000000ffff9e7224 */ /* 0x000fe200078e0099 */
[----:B------:R-:W-:Y:S01]  /*5eb0*/  MOV R157, R154 ;  /* 0x0000009a009d7202 */ /* 0x000fe20000000f00 */
[----:B------:R-:W-:-:S05]  /*5ec0*/  IMAD.MOV.U32 R156, RZ, RZ, R155 ;  /* 0x000000ffff9c7224 */ /* 0x000fca00078e009b */
[C---:B------:R-:W-:Y:S08]  /*5ed0*/  HMMA.16816.F32.BF16 R136, R8.reuse, R42, R120 ;  /* 0x0000002a0888723c */ /* 0x040ff00000041878 */
[C---:B------:R-:W-:Y:S07]  /*5ee0*/  HMMA.16816.F32.BF16 R212, R8.reuse, R22, R140 ;  /* 0x0000001608d4723c */ /* 0x040fee000004188c */
[----:B------:R-:W-:Y:S01]  /*5ef0*/  IMAD.MOV.U32 R142, RZ, RZ, R182 ;  /* 0x000000ffff8e7224 */ /* 0x000fe200078e00b6 */
[C---:B------:R-:W-:Y:S01]  /*5f00*/  HMMA.16816.F32.BF16 R196, R8.reuse, R30, R132 ;  /* 0x0000001e08c4723c */ /* 0x040fe20000041884 */
        /* <DEDUP_REMOVED lines=8> */
[----:B------:R-:W-:Y:S01]  /*5f90*/  MOV R133, R183 ;  /* 0x000000b700857202 */ /* 0x000fe20000000f00 */
[----:B------:R-:W-:Y:S01]  /*5fa0*/  IMAD.MOV.U32 R132, RZ, RZ, R184 ;  /* 0x000000ffff847224 */ /* 0x000fe200078e00b8 */
[----:B------:R-:W-:Y:S01]  /*5fb0*/  MOV R183, R186 ;  /* 0x000000ba00b77202 */ /* 0x000fe20000000f00 */
[----:B------:R-:W-:Y:S01]  /*5fc0*/  IMAD.MOV.U32 R182, RZ, RZ, R187 ;  /* 0x000000ffffb67224 */ /* 0x000fe200078e00bb */
[----:B------:R-:W-:Y:S01]  /*5fd0*/  MOV R180, R33 ;  /* 0x0000002100b47202 */ /* 0x000fe20000000f00 */
[----:B------:R-:W-:-:S02]  /*5fe0*/  IMAD.MOV.U32 R135, RZ, RZ, R181 ;  /* 0x000000ffff877224 */ /* 0x000fc400078e00b5 */
[----:B------:R-:W-:Y:S01]  /*5ff0*/  HMMA.16816.F32.BF16 R120, R8, R46, R112 ;  /* 0x0000002e0878723c */ /* 0x000fe20000041870 */
[----:B------:R-:W-:Y:S02]  /*6000*/  IMAD.MOV.U32 R130, RZ, RZ, R232 ;  /* 0x000000ffff827224 */ /* 0x000fe400078e00e8 */
[----:B------:R-:W-:Y:S02]  /*6010*/  IMAD.MOV.U32 R129, RZ, RZ, R231 ;  /* 0x000000ffff817224 */ /* 0x000fe400078e00e7 */
[----:B------:R-:W-:Y:S02]  /*6020*/  IMAD.MOV.U32 R131, RZ, RZ, R185 ;  /* 0x000000ffff837224 */ /* 0x000fe400078e00b9 */
[----:B------:R-:W-:Y:S01]  /*6030*/  LDSM.16.MT88.4 R184, [R225+0x1100] ;  /* 0x00110000e1b8783b */ /* 0x000fe20000004200 */
[----:B------:R-:W-:Y:S01]  /*6040*/  HMMA.16816.F32.BF16 R8, R4, R28, R68 ;  /* 0x0000001c0408723c */ /* 0x000fe20000041844 */
[----:B------:R-:W-:-:S07]  /*6050*/  IMAD.MOV.U32 R181, RZ, RZ, R32 ;  /* 0x000000ffffb57224 */ /* 0x000fce00078e0020 */
[C---:B------:R-:W-:Y:S08]  /*6060*/  HMMA.16816.F32.BF16 R80, R4.reuse, R16, R80 ;  /* 0x000000100450723c */ /* 0x040ff00000041850 */
[C---:B------:R-:W-:Y:S08]  /*6070*/  HMMA.16816.F32.BF16 R216, R4.reuse, R20, R92 ;  /* 0x0000001404d8723c */ /* 0x040ff0000004185c */
[----:B------:R-:W-:Y:S01]  /*6080*/  IMAD.MOV.U32 R71, RZ, RZ, R8 ;  /* 0x000000ffff477224 */ /* 0x000fe200078e0008 */
[----:B------:R-:W-:Y:S01]  /*6090*/  MOV R69, R10 ;  /* 0x0000000a00457202 */ /* 0x000fe20000000f00 */
[----:B------:R-:W-:Y:S01]  /*60a0*/  IMAD.MOV.U32 R70, RZ, RZ, R9 ;  /* 0x000000ffff467224 */ /* 0x000fe200078e0009 */
[----:B------:R-:W-:Y:S01]  /*60b0*/  HMMA.16816.F32.BF16 R52, R4, R40, R52 ;  /* 0x000000280434723c */ /* 0x000fe20000041834 */
[----:B------:R-:W-:-:S04]  /*60c0*/  IMAD.MOV.U32 R68, RZ, RZ, R11 ;  /* 0x000000ffff447224 */ /* 0x000fc800078e000b */
[----:B------:R-:W-:Y:S01]  /*60d0*/  IMAD.MOV.U32 R93, RZ, RZ, R83 ;  /* 0x000000ffff5d7224 */ /* 0x000fe200078e0053 */
[----:B------:R-:W-:Y:S01]  /*60e0*/  MOV R95, R81 ;  /* 0x00000051005f7202 */ /* 0x000fe20000000f00 */
[----:B------:R-:W-:Y:S01]  /*60f0*/  IMAD.MOV.U32 R94, RZ, RZ, R82 ;  /* 0x000000ffff5e7224 */ /* 0x000fe200078e0052 */
[C---:B------:R-:W-:Y:S01]  /*6100*/  HMMA.16816.F32.BF16 R8, R4.reuse, R36, R60 ;  /* 0x000000240408723c */ /* 0x040fe2000004183c */
[----:B------:R-:W-:Y:S01]  /*6110*/  MOV R92, R80 ;  /* 0x00000050005c7202 */ /* 0x000fe20000000f00 */
[----:B------:R-:W1:Y:S06]  /*6120*/  LDSM.16.MT88.4 R60, [R227+0x1100] ;  /* 0x00110000e33c783b */ /* 0x000e6c0000004200 */
[C---:B------:R-:W-:Y:S08]  /*6130*/  HMMA.16816.F32.BF16 R48, R4.reuse, R44, R48 ;  /* 0x0000002c0430723c */ /* 0x040ff00000041830 */
[----:B------:R-:W-:Y:S01]  /*6140*/  IMAD.MOV.U32 R240, RZ, RZ, R52 ;  /* 0x000000fffff07224 */ /* 0x000fe200078e0034 */
[----:B------:R-:W-:Y:S01]  /*6150*/  HMMA.16816.F32.BF16 R44, R4, R46, R56 ;  /* 0x0000002e042c723c */ /* 0x000fe20000041838 */
[----:B------:R-:W-:Y:S01]  /*6160*/  MOV R239, R53 ;  /* 0x0000003500ef7202 */ /* 0x000fe20000000f00 */
[----:B------:R-:W-:-:S02]  /*6170*/  IMAD.MOV.U32 R238, RZ, RZ, R54 ;  /* 0x000000ffffee7224 */ /* 0x000fc400078e0036 */
[----:B------:R-:W-:-:S03]  /*6180*/  IMAD.MOV.U32 R237, RZ, RZ, R55 ;  /* 0x000000ffffed7224 */ /* 0x000fc600078e0037 */
[----:B------:R-:W-:Y:S01]  /*6190*/  IMAD.MOV.U32 R83, RZ, RZ, R8 ;  /* 0x000000ffff537224 */ /* 0x000fe200078e0008 */
[----:B------:R-:W-:Y:S01]  /*61a0*/  MOV R81, R10 ;  /* 0x0000000a00517202 */ /* 0x000fe20000000f00 */
[----:B------:R-:W-:Y:S01]  /*61b0*/  FFMA.FTZ R8, R161, c[0x0][0x2d0], -R13 ;  /* 0x0000b400a1087a23 */ /* 0x000fe2000001080d */
[----:B------:R-:W-:Y:S01]  /*61c0*/  MOV R59, R150 ;  /* 0x00000096003b7202 */ /* 0x000fe20000000f00 */
[----:B------:R-:W-:Y:S01]  /*61d0*/  IMAD.MOV.U32 R82, RZ, RZ, R9 ;  /* 0x000000ffff527224 */ /* 0x000fe200078e0009 */
[----:B------:R-:W-:Y:S01]  /*61e0*/  HMMA.16816.F32.BF16 R36, R4, R38, R76 ;  /* 0x000000260424723c */ /* 0x000fe2000004184c */
[----:B------:R2:W-:Y:S01]  /*61f0*/  MUFU.EX2 R112, R8 ;  /* 0x0000000800707308 */ /* 0x0005e20000000800 */
[----:B------:R-:W-:Y:S01]  /*6200*/  IMAD.MOV.U32 R80, RZ, RZ, R11 ;  /* 0x000000ffff507224 */ /* 0x000fe200078e000b */
[----:B------:R-:W3:Y:S01]  /*6210*/  LDSM.16.MT88.4 R76, [R225+0x2900] ;  /* 0x00290000e14c783b */ /* 0x000ee20000004200 */
[----:B------:R-:W-:Y:S02]  /*6220*/  IMAD.MOV.U32 R150, RZ, RZ, R180 ;  /* 0x000000ffff967224 */ /* 0x000fe400078e00b4 */
[----:B------:R-:W-:-:S02]  /*6230*/  IMAD.MOV.U32 R58, RZ, RZ, R182 ;  /* 0x000000ffff3a7224 */ /* 0x000fc400078e00b6 */
[----:B------:R-:W-:Y:S01]  /*6240*/  IMAD.MOV.U32 R57, RZ, RZ, R183 ;  /* 0x000000ffff397224 */ /* 0x000fe200078e00b7 */
[----:B------:R-:W-:Y:S01]  /*6250*/  HMMA.16816.F32.BF16 R104, R4, R24, R104 ;  /* 0x000000180468723c */ /* 0x000fe20000041868 */
[----:B------:R-:W-:Y:S01]  /*6260*/  MOV R115, R150 ;  /* 0x0000009600737202 */ /* 0x000fe20000000f00 */
[----:B--2---:R-:W-:-:S06]  /*6270*/  FFMA.FTZ R8, R160, c[0x0][0x2d0], -R13 ;  /* 0x0000b400a0087a23 */ /* 0x004fcc000001080d */
[C---:B------:R-:W-:Y:S01]  /*6280*/  HMMA.16816.F32.BF16 R32, R4.reuse, R34, R116 ;  /* 0x000000220420723c */ /* 0x040fe20000041874 */
[----:B------:R-:W-:Y:S01]  /*6290*/  IMAD.MOV.U32 R160, RZ, RZ, R68 ;  /* 0x000000ffffa07224 */ /* 0x000fe200078e0044 */
[----:B------:R2:W4:Y:S06]  /*62a0*/  MUFU.EX2 R236, R8 ;  /* 0x0000000800ec7308 */ /* 0x00052c0000000800 */
[C---:B------:R-:W-:Y:S01]  /*62b0*/  HMMA.16816.F32.BF16 R24, R4.reuse, R26, R108 ;  /* 0x0000001a0418723c */ /* 0x040fe2000004186c */
[----:B------:R-:W-:Y:S07]  /*62c0*/  LDSM.16.MT88.4 R108, [R228+0x2900] ;  /* 0x00290000e46c783b */ /* 0x000fee0000004200 */
[----:B------:R-:W-:Y:S01]  /*62d0*/  HMMA.16816.F32.BF16 R20, R4, R22, R100 ;  /* 0x000000160414723c */ /* 0x000fe20000041864 */
[----:B--2---:R-:W-:Y:S01]  /*62e0*/  FFMA.FTZ R8, R147, c[0x0][0x2d0], -R13 ;  /* 0x0000b40093087a23 */ /* 0x004fe2000001080d */
[----:B----4-:R-:W-:-:S02]  /*62f0*/  F2FP.BF16.PACK_AB R128, R236, R112 ;  /* 0x00000070ec80723e */ /* 0x010fc400000010ff */
[----:B------:R-:W-:Y:S01]  /*6300*/  MOV R147, R69 ;  /* 0x0000004500937202 */ /* 0x000fe20000000f00 */
[----:B------:R2:W-:Y:S03]  /*6310*/  MUFU.EX2 R230, R8 ;  /* 0x0000000800e67308 */ /* 0x0005e60000000800 */
[----:B------:R-:W-:Y:S01]  /*6320*/  HMMA.16816.F32.BF16 R28, R4, R30, R84 ;  /* 0x0000001e041c723c */ /* 0x000fe20000041854 */
[----:B--2---:R-:W-:Y:S02]  /*6330*/  FFMA.FTZ R8, R146, c[0x0][0x2d0], -R13 ;  /* 0x0000b40092087a23 */ /* 0x004fe4000001080d */
[----:B------:R-:W-:Y:S02]  /*6340*/  IMAD.MOV.U32 R146, RZ, RZ, R70 ;  /* 0x000000ffff927224 */ /* 0x000fe400078e0046 */
[----:B------:R2:W-:Y:S02]  /*6350*/  MUFU.EX2 R16, R8 ;  /* 0x0000000800107308 */ /* 0x0005e40000000800 */
[----:B--2---:R-:W-:-:S06]  /*6360*/  FFMA.FTZ R8, R125, c[0x0][0x2d0], -R12 ;  /* 0x0000b4007d087a23 */ /* 0x004fcc000001080c */
[----:B------:R2:W-:Y:S02]  /*6370*/  MUFU.EX2 R113, R8 ;  /* 0x0000000800717308 */ /* 0x0005e40000000800 */
[----:B--2---:R-:W-:-:S06]  /*6380*/  FFMA.FTZ R8, R124, c[0x0][0x2d0], -R12 ;  /* 0x0000b4007c087a23 */ /* 0x004fcc000001080c */
[----:B------:R2:W-:Y:S02]  /*6390*/  MUFU.EX2 R232, R8 ;  /* 0x0000000800e87308 */ /* 0x0005e40000000800 */
[----:B--2---:R-:W-:Y:S02]  /*63a0*/  FFMA.FTZ R8, R91, c[0x0][0x2d0], -R12 ;  /* 0x0000b4005b087a23 */ /* 0x004fe4000001080c */
[----:B------:R-:W-:-:S04]  /*63b0*/  IMAD.MOV.U32 R91, RZ, RZ, R71 ;  /* 0x000000ffff5b7224 */ /* 0x000fc800078e0047 */
[----:B------:R2:W-:Y:S02]  /*63c0*/  MUFU.EX2 R52, R8 ;  /* 0x0000000800347308 */ /* 0x0005e40000000800 */
[----:B--2---:R-:W-:Y:S01]  /*63d0*/  FFMA.FTZ R8, R90, c[0x0][0x2d0], -R12 ;  /* 0x0000b4005a087a23 */ /* 0x004fe2000001080c */
[----:B------:R-:W-:-:S05]  /*63e0*/  MOV R90, R93 ;  /* 0x0000005d005a7202 */ /* 0x000fca0000000f00 */
[----:B------:R2:W-:Y:S02]  /*63f0*/  MUFU.EX2 R13, R8 ;  /* 0x00000008000d7308 */ /* 0x0005e40000000800 */
[----:B--2---:R-:W-:-:S06]  /*6400*/  FFMA.FTZ R8, R126, c[0x0][0x2d0], -R2 ;  /* 0x0000b4007e087a23 */ /* 0x004fcc0000010802 */
[----:B------:R2:W-:Y:S02]  /*6410*/  MUFU.EX2 R12, R8 ;  /* 0x00000008000c7308 */ /* 0x0005e40000000800 */
[----:B--2---:R-:W-:Y:S02]  /*6420*/  FFMA.FTZ R8, R144, c[0x0][0x2d0], -R2 ;  /* 0x0000b40090087a23 */ /* 0x004fe40000010802 */
[----:B------:R-:W-:-:S04]  /*6430*/  IMAD.MOV.U32 R144, RZ, RZ, R94 ;  /* 0x000000ffff907224 */ /* 0x000fc800078e005e */
[----:B------:R2:W4:Y:S02]  /*6440*/  MUFU.EX2 R231, R8 ;  /* 0x0000000800e77308 */ /* 0x0005240000000800 */
[--C-:B--2---:R-:W-:Y:S01]  /*6450*/  FFMA.FTZ R8, R145, c[0x0][0x2d0], -R2.reuse ;  /* 0x0000b40091087a23 */ /* 0x104fe20000010802 */
[----:B----4-:R-:W-:Y:S01]  /*6460*/  F2FP.BF16.PACK_AB R124, R231, R12 ;  /* 0x0000000ce77c723e */ /* 0x010fe200000010ff */
[----:B------:R-:W-:-:S04]  /*6470*/  FFMA.FTZ R2, R127, c[0x0][0x2d0], -R2 ;  /* 0x0000b4007f027a23 */ /* 0x000fc80000010802 */
[----:B------:R2:W-:Y:S01]  /*6480*/  MUFU.EX2 R40, R8 ;  /* 0x0000000800287308 */ /* 0x0005e20000000800 */
[----:B------:R-:W-:-:S07]  /*6490*/  IMAD.MOV.U32 R145, RZ, RZ, R95 ;  /* 0x000000ffff917224 */ /* 0x000fce00078e005f */
[----:B------:R4:W-:Y:S01]  /*64a0*/  MUFU.EX2 R17, R2 ;  /* 0x0000000200117308 */ /* 0x0009e20000000800 */
[----:B--2---:R-:W-:Y:S07]  /*64b0*/  HMMA.16816.F32.BF16 R8, R4, R18, R96 ;  /* 0x000000120408723c */ /* 0x004fee0000041860 */
[----:B------:R-:W-:Y:S01]  /*64c0*/  MOV R18, R16 ;  /* 0x0000001000127202 */ /* 0x000fe20000000f00 */
[----:B----4-:R-:W-:Y:S01]  /*64d0*/  FFMA.FTZ R2, R89, c[0x0][0x2d0], -R0 ;  /* 0x0000b40059027a23 */ /* 0x010fe20000010800 */
[----:B------:R-:W-:Y:S01]  /*64e0*/  MOV R97, R130 ;  /* 0x0000008200617202 */ /* 0x000fe20000000f00 */
[----:B------:R-:W-:Y:S01]  /*64f0*/  IMAD.MOV.U32 R19, RZ, RZ, R13 ;  /* 0x000000ffff137224 */ /* 0x000fe200078e000d */
[----:B------:R-:W-:Y:S01]  /*6500*/  F2FP.BF16.PACK_AB R130, R18, R230 ;  /* 0x000000e61282723e */ /* 0x000fe200000010ff */
[----:B------:R2:W-:Y:S01]  /*6510*/  MUFU.EX2 R16, R2 ;  /* 0x0000000200107308 */ /* 0x0005e20000000800 */
[----:B------:R-:W-:-:S02]  /*6520*/  IMAD.MOV.U32 R89, RZ, RZ, R132 ;  /* 0x000000ffff597224 */ /* 0x000fc400078e0084 */
[----:B------:R-:W-:Y:S02]  /*6530*/  IMAD.MOV.U32 R132, RZ, RZ, R141 ;  /* 0x000000ffff847224 */ /* 0x000fe400078e008d */
[----:B------:R-:W-:Y:S02]  /*6540*/  IMAD.MOV.U32 R99, RZ, RZ, R92 ;  /* 0x000000ffff637224 */ /* 0x000fe400078e005c */
[----:B------:R-:W-:Y:S01]  /*6550*/  LDSM.16.MT88.4 R92, [R226+0x2900] ;  /* 0x00290000e25c783b */ /* 0x000fe20000004200 */
[----:B------:R-:W-:Y:S01]  /*6560*/  IMAD.MOV.U32 R98, RZ, RZ, R129 ;  /* 0x000000ffff627224 */ /* 0x000fe200078e0081 */
[----:B------:R-:W-:Y:S01]  /*6570*/  F2FP.BF16.PACK_AB R129, R232, R113 ;  /* 0x00000071e881723e */ /* 0x000fe200000010ff */
[----:B------:R-:W-:Y:S02]  /*6580*/  IMAD.MOV.U32 R96, RZ, RZ, R131 ;  /* 0x000000ffff607224 */ /* 0x000fe400078e0083 */
[----:B------:R-:W-:Y:S02]  /*6590*/  IMAD.MOV.U32 R56, RZ, RZ, R99 ;  /* 0x000000ffff387224 */ /* 0x000fe400078e0063 */
[----:B--2---:R-:W-:Y:S01]  /*65a0*/  FFMA.FTZ R2, R88, c[0x0][0x2d0], -R0 ;  /* 0x0000b40058027a23 */ /* 0x004fe20000010800 */
[----:B------:R-:W-:Y:S01]  /*65b0*/  MOV R88, R133 ;  /* 0x0000008500587202 */ /* 0x000fe20000000f00 */
[----:B------:R-:W-:-:S02]  /*65c0*/  IMAD.MOV.U32 R133, RZ, RZ, R142 ;  /* 0x000000ffff857224 */ /* 0x000fc400078e008e */
[----:B------:R2:W4:Y:S02]  /*65d0*/  MUFU.EX2 R13, R2 ;  /* 0x00000002000d7308 */ /* 0x0005240000000800 */
[--C-:B--2---:R-:W-:Y:S01]  /*65e0*/  FFMA.FTZ R2, R14, c[0x0][0x2d0], -R0.reuse ;  /* 0x0000b4000e027a23 */ /* 0x104fe20000010800 */
[----:B----4-:R-:W-:Y:S01]  /*65f0*/  F2FP.BF16.PACK_AB R125, R13, R16 ;  /* 0x000000100d7d723e */ /* 0x010fe200000010ff */
[----:B------:R-:W-:Y:S01]  /*6600*/  FFMA.FTZ R0, R15, c[0x0][0x2d0], -R0 ;  /* 0x0000b4000f007a23 */ /* 0x000fe20000010800 */
[----:B------:R-:W-:Y:S01]  /*6610*/  MOV R15, R52 ;  /* 0x00000034000f7202 */ /* 0x000fe20000000f00 */
[----:B------:R-:W-:Y:S02]  /*6620*/  IMAD.MOV.U32 R14, RZ, RZ, R40 ;  /* 0x000000ffff0e7224 */ /* 0x000fe400078e0028 */
[----:B------:R-:W-:Y:S01]  /*6630*/  MUFU.EX2 R2, R2 ;  /* 0x0000000200027308 */ /* 0x000fe20000000800 */
[----:B------:R-:W-:Y:S01]  /*6640*/  HMMA.16816.F32.BF16 R40, R4, R42, R72 ;  /* 0x0000002a0428723c */ /* 0x000fe20000041848 */
[----:B------:R-:W2:Y:S01]  /*6650*/  LDSM.16.MT88.4 R4, [R227+0x2900] ;  /* 0x00290000e304783b */ /* 0x000ea20000004200 */
[----:B------:R-:W-:-:S02]  /*6660*/  F2FP.BF16.PACK_AB R126, R17, R14 ;  /* 0x0000000e117e723e */ /* 0x000fc400000010ff */
[----:B------:R-:W-:-:S03]  /*6670*/  F2FP.BF16.PACK_AB R131, R19, R15 ;  /* 0x0000000f1383723e */ /* 0x000fc600000010ff */
[----:B------:R-:W4:Y:S01]  /*6680*/  MUFU.EX2 R0, R0 ;  /* 0x0000000000007308 */ /* 0x000f220000000800 */
[----:B------:R-:W-:Y:S01]  /*6690*/  IMAD.MOV.U32 R72, RZ, RZ, R149 ;  /* 0x000000ffff487224 */ /* 0x000fe200078e0095 */
[----:B------:R-:W-:Y:S01]  /*66a0*/  MOV R73, R140 ;  /* 0x0000008c00497202 */ /* 0x000fe20000000f00 */
[----:B------:R-:W-:Y:S01]  /*66b0*/  IMAD.MOV.U32 R149, RZ, RZ, R151 ;  /* 0x000000ffff957224 */ /* 0x000fe200078e0097 */
[----:B------:R-:W-:Y:S01]  /*66c0*/  MOV R151, R181 ;  /* 0x000000b500977202 */ /* 0x000fe20000000f00 */
[----:B------:R-:W-:Y:S01]  /*66d0*/  IMAD.MOV.U32 R75, RZ, RZ, R134 ;  /* 0x000000ffff4b7224 */ /* 0x000fe200078e0086 */
[----:B------:R-:W-:Y:S01]  /*66e0*/  MOV R134, R143 ;  /* 0x0000008f00867202 */ /* 0x000fe20000000f00 */
[----:B------:R-:W-:Y:S01]  /*66f0*/  IMAD.MOV.U32 R74, RZ, RZ, R135 ;  /* 0x000000ffff4a7224 */ /* 0x000fe200078e0087 */
[----:B------:R-:W-:Y:S01]  /*6700*/  LDSM.16.MT88.4 R140, [R226+0x1100] ;  /* 0x00110000e28c783b */ /* 0x000fe20000004200 */
[----:B------:R-:W-:Y:S01]  /*6710*/  IMAD.MOV.U32 R135, RZ, RZ, R148 ;  /* 0x000000ffff877224 */ /* 0x000fe200078e0094 */
[----:B-1----:R-:W-:Y:S01]  /*6720*/  HMMA.16816.F32.BF16 R52, R128, R60, R208 ;  /* 0x0000003c8034723c */ /* 0x002fe200000418d0 */
[----:B------:R-:W-:-:S02]  /*6730*/  IMAD.MOV.U32 R161, RZ, RZ, R149 ;  /* 0x000000ffffa17224 */ /* 0x000fc400078e0095 */
[----:B------:R-:W-:Y:S01]  /*6740*/  IMAD.MOV.U32 R114, RZ, RZ, R151 ;  /* 0x000000ffff727224 */ /* 0x000fe200078e0097 */
[----:B----4-:R-:W-:-:S03]  /*6750*/  F2FP.BF16.PACK_AB R127, R0, R2 ;  /* 0x00000002007f723e */ /* 0x010fc600000010ff */
[----:B------:R-:W-:Y:S01]  /*6760*/  IMAD.MOV.U32 R208, RZ, RZ, R73 ;  /* 0x000000ffffd07224 */ /* 0x000fe200078e0049 */
[----:B---3--:R-:W-:Y:S01]  /*6770*/  HMMA.16816.F32.BF16 R68, R128, R76, R200 ;  /* 0x0000004c8044723c */ /* 0x008fe200000418c8 */
[----:B------:R-:W-:Y:S01]  /*6780*/  IMAD.MOV.U32 R73, RZ, RZ, R146 ;  /* 0x000000ffff497224 */ /* 0x000fe200078e0092 */
[----:B------:R-:W-:Y:S01]  /*6790*/  MOV R211, R72 ;  /* 0x0000004800d37202 */ /* 0x000fe20000000f00 */
[----:B------:R-:W-:Y:S01]  /*67a0*/  IMAD.MOV.U32 R210, RZ, RZ, R113 ;  /* 0x000000ffffd27224 */ /* 0x000fe200078e0071 */
[----:B------:R-:W-:Y:S02]  /*67b0*/  MOV R72, R91 ;  /* 0x0000005b00487202 */ /* 0x000fe40000000f00 */
        /* <DEDUP_REMOVED lines=13> */
[----:B--2---:R-:W-:Y:S01]  /*6890*/  HMMA.16816.F32.BF16 R116, R128, R4, R172 ;  /* 0x000000048074723c */ /* 0x004fe200000418ac */
[----:B------:R-:W1:Y:S01]  /*68a0*/  LDSM.16.MT88.4 R156, [R228+0x1100] ;  /* 0x00110000e49c783b */ /* 0x000e620000004200 */
[----:B------:R-:W-:-:S02]  /*68b0*/  MOV R89, R82 ;  /* 0x0000005200597202 */ /* 0x000fc40000000f00 */
[----:B------:R-:W-:-:S03]  /*68c0*/  MOV R209, R112 ;  /* 0x0000007000d17202 */ /* 0x000fc60000000f00 */
[----:B------:R-:W-:Y:S01]  /*68d0*/  MOV R174, R96 ;  /* 0x0000006000ae7202 */ /* 0x000fe20000000f00 */
[----:B------:R-:W-:Y:S01]  /*68e0*/  IMAD.MOV.U32 R172, RZ, RZ, R114 ;  /* 0x000000ffffac7224 */ /* 0x000fe200078e0072 */
[----:B------:R-:W-:Y:S01]  /*68f0*/  MOV R173, R115 ;  /* 0x0000007300ad7202 */ /* 0x000fe20000000f00 */
[----:B------:R-:W-:Y:S01]  /*6900*/  HMMA.16816.F32.BF16 R100, R128, R108, R188 ;  /* 0x0000006c8064723c */ /* 0x000fe200000418bc */
[----:B------:R-:W-:-:S07]  /*6910*/  MOV R175, R161 ;  /* 0x000000a100af7202 */ /* 0x000fce0000000f00 */
[C---:B------:R-:W-:Y:S08]  /*6920*/  HMMA.16816.F32.BF16 R188, R128.reuse, R186, R64 ;  /* 0x000000ba80bc723c */ /* 0x040ff00000041840 */
[C---:B------:R-:W-:Y:S08]  /*6930*/  HMMA.16816.F32.BF16 R64, R128.reuse, R62, R204 ;  /* 0x0000003e8040723c */ /* 0x040ff000000418cc */
[C---:B------:R-:W-:Y:S08]  /*6940*/  HMMA.16816.F32.BF16 R84, R128.reuse, R92, R192 ;  /* 0x0000005c8054723c */ /* 0x040ff000000418c0 */
[C---:B-1----:R-:W-:Y:S01]  /*6950*/  HMMA.16816.F32.BF16 R148, R128.reuse, R156, R220 ;  /* 0x0000009c8094723c */ /* 0x042fe200000418dc */
[----:B------:R-:W-:Y:S01]  /*6960*/  MOV R193, R241 ;  /* 0x000000f100c17202 */ /* 0x000fe20000000f00 */
[----:B------:R-:W-:Y:S01]  /*6970*/  IMAD.MOV.U32 R192, RZ, RZ, R242 ;  /* 0x000000ffffc07224 */ /* 0x000fe200078e00f2 */
[----:B------:R-:W-:Y:S01]  /*6980*/  MOV R194, R98 ;  /* 0x0000006200c27202 */ /* 0x000fe20000000f00 */
[----:B------:R-:W-:Y:S01]  /*6990*/  IMAD.MOV.U32 R195, RZ, RZ, R97 ;  /* 0x000000ffffc37224 */ /* 0x000fe200078e0061 */
[----:B------:R1:W5:Y:S02]  /*69a0*/  LDL.LU R242, [R1+0x68] ;  /* 0x0000680001f27983 */ /* 0x0003640000300800 */
[----:B------:R-:W-:Y:S01]  /*69b0*/  IMAD.MOV.U32 R222, RZ, RZ, R57 ;  /* 0x000000ffffde7224 */ /* 0x000fe200078e0039 */
[----:B------:R-:W-:Y:S01]  /*69c0*/  MOV R221, R58 ;  /* 0x0000003a00dd7202 */ /* 0x000fe20000000f00 */
[----:B------:R-:W-:Y:S01]  /*69d0*/  IMAD.MOV.U32 R58, RZ, RZ, R144 ;  /* 0x000000ffff3a7224 */ /* 0x000fe200078e0090 */
[----:B------:R-:W-:Y:S01]  /*69e0*/  MOV R57, R145 ;  /* 0x0000009100397202 */ /* 0x000fe20000000f00 */
[----:B------:R-:W-:Y:S01]  /*69f0*/  IMAD.MOV.U32 R220, RZ, RZ, R59 ;  /* 0x000000ffffdc7224 */ /* 0x000fe200078e003b */
[C---:B------:R-:W-:Y:S01]  /*6a00*/  HMMA.16816.F32.BF16 R144, R128.reuse, R142, R248 ;  /* 0x0000008e8090723c */ /* 0x040fe200000418f8 */
[----:B------:R-:W-:Y:S01]  /*6a10*/  MOV R59, R90 ;  /* 0x0000005a003b7202 */ /* 0x000fe20000000f00 */
[----:B------:R-:W-:Y:S01]  /*6a20*/  IMAD.MOV.U32 R223, RZ, RZ, R12 ;  /* 0x000000ffffdf7224 */ /* 0x000fe200078e000c */
[----:B------:R1:W5:Y:S04]  /*6a30*/  LDL.LU R241, [R1+0x64] ;  /* 0x0000640001f17983 */ /* 0x0003680000300800 */
[----:B------:R-:W-:Y:S01]  /*6a40*/  MOV R251, R162 ;  /* 0x000000a200fb7202 */ /* 0x000fe20000000f00 */
[----:B------:R-:W-:Y:S01]  /*6a50*/  IMAD.MOV.U32 R12, RZ, RZ, R163 ;  /* 0x000000ffff0c7224 */ /* 0x000fe200078e00a3 */
[----:B------:R-:W-:Y:S01]  /*6a60*/  MOV R250, R174 ;  /* 0x000000ae00fa7202 */ /* 0x000fe20000000f00 */
[----:B------:R-:W-:Y:S01]  /*6a70*/  IMAD.MOV.U32 R90, RZ, RZ, R81 ;  /* 0x000000ffff5a7224 */ /* 0x000fe200078e0051 */
[----:B------:R-:W-:Y:S01]  /*6a80*/  HMMA.16816.F32.BF16 R176, R128, R184, R176 ;  /* 0x000000b880b0723c */ /* 0x000fe200000418b0 */
[----:B------:R-:W-:-:S02]  /*6a90*/  IMAD.MOV.U32 R249, RZ, RZ, R251 ;  /* 0x000000fffff97224 */ /* 0x000fc400078e00fb */
[----:B------:R-:W-:Y:S02]  /*6aa0*/  IMAD.MOV.U32 R251, RZ, RZ, R200 ;  /* 0x000000fffffb7224 */ /* 0x000fe400078e00c8 */
[----:B------:R-:W-:Y:S02]  /*6ab0*/  IMAD.MOV.U32 R248, RZ, RZ, R173 ;  /* 0x000000fffff87224 */ /* 0x000fe400078e00ad */
[----:B------:R-:W-:Y:S01]  /*6ac0*/  IMAD.MOV.U32 R174, RZ, RZ, R222 ;  /* 0x000000ffffae7224 */ /* 0x000fe200078e00de */
[----:B------:R-:W-:Y:S01]  /*6ad0*/  HMMA.16816.F32.BF16 R160, R128, R158, R212 ;  /* 0x0000009e80a0723c */ /* 0x000fe200000418d4 */
[----:B------:R-:W-:-:S06]  /*6ae0*/  IMAD.MOV.U32 R205, RZ, RZ, R248 ;  /* 0x000000ffffcd7224 */ /* 0x000fcc00078e00f8 */
[----:B------:R-:W-:Y:S01]  /*6af0*/  MOV R215, R172 ;  /* 0x000000ac00d77202 */ /* 0x000fe20000000f00 */
[----:B------:R-:W-:Y:S01]  /*6b00*/  HMMA.16816.F32.BF16 R80, R128, R78, R196 ;  /* 0x0000004e8050723c */ /* 0x000fe200000418c4 */
[----:B------:R-:W-:Y:S01]  /*6b10*/  MOV R172, R201 ;  /* 0x000000c900ac7202 */ /* 0x000fe20000000f00 */
[----:B------:R-:W-:Y:S01]  /*6b20*/  IMAD.MOV.U32 R173, RZ, RZ, R208 ;  /* 0x000000ffffad7224 */ /* 0x000fe200078e00d0 */
[----:B------:R-:W-:-:S04]  /*6b30*/  MOV R248, R174 ;  /* 0x000000ae00f87202 */ /* 0x000fc80000000f00 */
[----:B------:R-:W-:Y:S01]  /*6b40*/  MOV R199, R250 ;  /* 0x000000fa00c77202 */ /* 0x000fe20000000f00 */
[----:B------:R-:W-:Y:S01]  /*6b50*/  IMAD.MOV.U32 R198, RZ, RZ, R251 ;  /* 0x000000ffffc67224 */ /* 0x000fe200078e00fb */
[----:B------:R-:W-:Y:S01]  /*6b60*/  HMMA.16816.F32.BF16 R56, R124, R60, R56 ;  /* 0x0000003c7c38723c */ /* 0x000fe20000041838 */
[----:B------:R-:W-:Y:S01]  /*6b70*/  MOV R204, R172 ;  /* 0x000000ac00cc7202 */ /* 0x000fe20000000f00 */
[----:B------:R-:W-:Y:S01]  /*6b80*/  IMAD.MOV.U32 R206, RZ, RZ, R173 ;  /* 0x000000ffffce7224 */ /* 0x000fe200078e00ad */
[----:B------:R-:W-:-:S05]  /*6b90*/  MOV R207, R215 ;  /* 0x000000d700cf7202 */ /* 0x000fca0000000f00 */
[----:B------:R-:W-:Y:S01]  /*6ba0*/  HMMA.16816.F32.BF16 R60, R124, R62, R8 ;  /* 0x0000003e7c3c723c */ /* 0x000fe20000041808 */
[----:B------:R-:W-:-:S06]  /*6bb0*/  MOV R251, R234 ;  /* 0x000000ea00fb7202 */ /* 0x000fcc0000000f00 */
[----:B------:R-:W-:Y:S01]  /*6bc0*/  FADD.FTZ R8, R199, R198 ;  /* 0x000000c6c7087221 */ /* 0x000fe20000010000 */
[----:B------:R-:W-:Y:S01]  /*6bd0*/  HMMA.16816.F32.BF16 R132, R128, R140, R132 ;  /* 0x0000008c8084723c */ /* 0x000fe20000041884 */
[----:B------:R-:W-:Y:S02]  /*6be0*/  FADD.FTZ R10, R205, R204 ;  /* 0x000000cccd0a7221 */ /* 0x000fe40000010000 */
[----:B------:R-:W-:Y:S01]  /*6bf0*/  FADD.FTZ R8, R248, R8 ;  /* 0x00000008f8087221 */ /* 0x000fe20000010000 */
[----:B------:R-:W-:Y:S01]  /*6c00*/  MOV R174, R224 ;  /* 0x000000e000ae7202 */ /* 0x000fe20000000f00 */
[----:B------:R-:W-:Y:S02]  /*6c10*/  IMAD.MOV.U32 R250, RZ, RZ, R235 ;  /* 0x000000fffffa7224 */ /* 0x000fe400078e00eb */
[----:B------:R-:W-:Y:S02]  /*6c20*/  FADD.FTZ R11, R207, R206 ;  /* 0x000000cecf0b7221 */ /* 0x000fe40000010000 */
[----:B------:R-:W-:-:S02]  /*6c30*/  IMAD.MOV.U32 R172, RZ, RZ, R233 ;  /* 0x000000ffffac7224 */ /* 0x000fc400078e00e9 */
[----:B------:R-:W-:Y:S02]  /*6c40*/  FADD.FTZ R10, R249, R10 ;  /* 0x0000000af90a7221 */ /* 0x000fe40000010000 */
[----:B------:R-:W-:Y:S02]  /*6c50*/  FADD.FTZ R8, R251, R8 ;  /* 0x00000008fb087221 */ /* 0x000fe40000010000 */
[----:B------:R-:W-:Y:S02]  /*6c60*/  IMAD.MOV.U32 R173, RZ, RZ, R229 ;  /* 0x000000ffffad7224 */ /* 0x000fe400078e00e5 */
[----:B------:R-:W-:Y:S02]  /*6c70*/  FADD.FTZ R11, R250, R11 ;  /* 0x0000000bfa0b7221 */ /* 0x000fe40000010000 */
[----:B------:R-:W-:Y:S02]  /*6c80*/  FADD.FTZ R10, R172, R10 ;  /* 0x0000000aac0a7221 */ /* 0x000fe40000010000 */
[----:B------:R-:W-:-:S02]  /*6c90*/  FADD.FTZ R8, R174, R8 ;  /* 0x00000008ae087221 */ /* 0x000fc40000010000 */
[----:B------:R-:W-:Y:S02]  /*6ca0*/  FADD.FTZ R11, R173, R11 ;  /* 0x0000000bad0b7221 */ /* 0x000fe40000010000 */
[----:B------:R-:W-:Y:S02]  /*6cb0*/  FADD.FTZ R10, R175, R10 ;  /* 0x0000000aaf0a7221 */ /* 0x000fe40000010000 */
[----:B------:R-:W-:Y:S02]  /*6cc0*/  FADD.FTZ R8, R193, R8 ;  /* 0x00000008c1087221 */ /* 0x000fe40000010000 */
[----:B------:R-:W-:Y:S01]  /*6cd0*/  FADD.FTZ R9, R247, R171 ;  /* 0x000000abf7097221 */ /* 0x000fe20000010000 */
[----:B------:R-:W-:Y:S01]  /*6ce0*/  MOV R201, R203 ;  /* 0x000000cb00c97202 */ /* 0x000fe20000000f00 */
[----:B------:R-:W-:Y:S01]  /*6cf0*/  IMAD.MOV.U32 R200, RZ, RZ, R202 ;  /* 0x000000ffffc87224 */ /* 0x000fe200078e00ca */
[----:B------:R-:W-:Y:S01]  /*6d00*/  MOV R202, R211 ;  /* 0x000000d300ca7202 */ /* 0x000fe20000000f00 */
[----:B------:R-:W-:Y:S01]  /*6d10*/  FADD.FTZ R11, R192, R11 ;  /* 0x0000000bc00b7221 */ /* 0x000fe20000010000 */
[----:B------:R-:W-:Y:S01]  /*6d20*/  MOV R208, R221 ;  /* 0x000000dd00d07202 */ /* 0x000fe20000000f00 */
[----:B------:R-:W-:Y:S01]  /*6d30*/  IMAD.MOV.U32 R203, RZ, RZ, R220 ;  /* 0x000000ffffcb7224 */ /* 0x000fe200078e00dc */
[C---:B------:R-:W-:Y:S01]  /*6d40*/  HMMA.16816.F32.BF16 R96, R128.reuse, R94, R152 ;  /* 0x0000005e8060723c */ /* 0x040fe20000041898 */
[----:B------:R-:W-:Y:S01]  /*6d50*/  FADD.FTZ R10, R194, R10 ;  /* 0x0000000ac20a7221 */ /* 0x000fe20000010000 */
[----:B------:R-:W-:Y:S01]  /*6d60*/  MOV R211, R240 ;  /* 0x000000f000d37202 */ /* 0x000fe20000000f00 */
[----:B------:R-:W-:Y:S01]  /*6d70*/  FADD.FTZ R12, R12, R8 ;  /* 0x000000080c0c7221 */ /* 0x000fe20000010000 */
[----:B------:R-:W-:Y:S01]  /*6d80*/  MOV R221, R238 ;  /* 0x000000ee00dd7202 */ /* 0x000fe20000000f00 */
[----:B------:R-:W-:Y:S01]  /*6d90*/  IMAD.MOV.U32 R220, RZ, RZ, R239 ;  /* 0x000000ffffdc7224 */ /* 0x000fe200078e00ef */
[----:B------:R1:W5:Y:S01]  /*6da0*/  LDL.LU R240, [R1+0x60] ;  /* 0x0000600001f07983 */ /* 0x0003620000300800 */
[----:B------:R-:W-:Y:S01]  /*6db0*/  IMAD.MOV.U32 R222, RZ, RZ, R237 ;  /* 0x000000ffffde7224 */ /* 0x000fe200078e00ed */
[----:B------:R-:W-:Y:S01]  /*6dc0*/  HMMA.16816.F32.BF16 R112, R128, R110, R136 ;  /* 0x0000006e8070723c */ /* 0x000fe20000041888 */
[----:B------:R-:W-:-:S02]  /*6dd0*/  FADD.FTZ R8, R246, R9 ;  /* 0x00000009f6087221 */ /* 0x000fc40000010000 */
[----:B------:R-:W-:Y:S01]  /*6de0*/  FADD.FTZ R11, R195, R11 ;  /* 0x0000000bc30b7221 */ /* 0x000fe20000010000 */
[----:B------:R-:W-:Y:S01]  /*6df0*/  MOV R213, R220 ;  /* 0x000000dc00d57202 */ /* 0x000fe20000000f00 */
[----:B------:R-:W-:Y:S01]  /*6e00*/  FADD.FTZ R8, R252, R8 ;  /* 0x00000008fc087221 */ /* 0x000fe20000010000 */
[----:B------:R1:W5:Y:S02]  /*6e10*/  LDL.LU R239, [R1+0x5c] ;  /* 0x00005c0001ef7983 */ /* 0x0003640000300800 */
[----:B------:R-:W-:Y:S01]  /*6e20*/  HMMA.16816.F32.BF16 R128, R128, R6, R120 ;  /* 0x000000068080723c */ /* 0x000fe20000041878 */
[----:B------:R-:W-:Y:S01]  /*6e30*/  IMAD.MOV.U32 R212, RZ, RZ, R211 ;  /* 0x000000ffffd47224 */ /* 0x000fe200078e00d3 */
[----:B------:R-:W-:Y:S01]  /*6e40*/  MOV R215, R222 ;  /* 0x000000de00d77202 */ /* 0x000fe20000000f00 */
[----:B------:R-:W-:Y:S01]  /*6e50*/  IMAD.MOV.U32 R214, RZ, RZ, R221 ;  /* 0x000000ffffd67224 */ /* 0x000fe200078e00dd */
[----:B------:R-:W-:Y:S01]  /*6e60*/  MOV R220, R236 ;  /* 0x000000ec00dc7202 */ /* 0x000fe20000000f00 */
[----:B------:R1:W5:Y:S03]  /*6e70*/  LDL.LU R238, [R1+0x58] ;  /* 0x0000580001ee7983 */ /* 0x0003660000300800 */
[C---:B------:R-:W-:Y:S08]  /*6e80*/  HMMA.16816.F32.BF16 R120, R124.reuse, R4, R48 ;  /* 0x000000047c78723c */ /* 0x040ff00000041830 */
[----:B------:R-:W-:Y:S01]  /*6e90*/  HMMA.16816.F32.BF16 R136, R124, R140, R104 ;  /* 0x0000008c7c88723c */ /* 0x000fe20000041868 */
[----:B------:R-:W-:-:S07]  /*6ea0*/  FADD.FTZ R5, R200, R10 ;  /* 0x0000000ac8057221 */ /* 0x000fce0000010000 */
[----:B------:R-:W-:Y:S01]  /*6eb0*/  HMMA.16816.F32.BF16 R152, R124, R156, R216 ;  /* 0x0000009c7c98723c */ /* 0x000fe200000418d8 */
[----:B------:R-:W-:-:S07]  /*6ec0*/  FADD.FTZ R4, R201, R11 ;  /* 0x0000000bc9047221 */ /* 0x000fce0000010000 */
[----:B------:R-:W-:Y:S01]  /*6ed0*/  HMMA.16816.F32.BF16 R72, R124, R76, R72 ;  /* 0x0000004c7c48723c */ /* 0x000fe20000041848 */
[----:B------:R-:W-:-:S07]  /*6ee0*/  FADD.FTZ R10, R202, R12 ;  /* 0x0000000cca0a7221 */ /* 0x000fce0000010000 */
[----:B------:R-:W-:Y:S01]  /*6ef0*/  HMMA.16816.F32.BF16 R88, R124, R92, R88 ;  /* 0x0000005c7c58723c */ /* 0x000fe20000041858 */
[----:B------:R-:W-:-:S07]  /*6f00*/  FADD.FTZ R9, R203, R5 ;  /* 0x00000005cb097221 */ /* 0x000fce0000010000 */
[C---:B------:R-:W-:Y:S01]  /*6f10*/  HMMA.16816.F32.BF16 R184, R124.reuse, R186, R32 ;  /* 0x000000ba7cb8723c */ /* 0x040fe20000041820 */
[----:B------:R-:W-:Y:S01]  /*6f20*/  FADD.FTZ R5, R164, R8 ;  /* 0x00000008a4057221 */ /* 0x000fe20000010000 */
[----:B------:R-:W-:Y:S01]  /*6f30*/  MOV R221, R232 ;  /* 0x000000e800dd7202 */ /* 0x000fe20000000f00 */
[----:B------:R-:W-:Y:S01]  /*6f40*/  FADD.FTZ R11, R208, R4 ;  /* 0x00000004d00b7221 */ /* 0x000fe20000010000 */
[----:B------:R1:W5:Y:S01]  /*6f50*/  LDL.LU R237, [R1+0x54] ;  /* 0x0000540001ed7983 */ /* 0x0003620000300800 */
[----:B------:R-:W-:Y:S02]  /*6f60*/  FADD.FTZ R4, R209, R10 ;  /* 0x0000000ad1047221 */ /* 0x000fe40000010000 */
[----:B------:R-:W-:Y:S01]  /*6f70*/  FADD.FTZ R5, R170, R5 ;  /* 0x00000005aa057221 */ /* 0x000fe20000010000 */
[C---:B------:R-:W-:Y:S01]  /*6f80*/  HMMA.16816.F32.BF16 R104, R124.reuse, R108, R212 ;  /* 0x0000006c7c68723c */ /* 0x040fe200000418d4 */
[----:B------:R-:W-:Y:S01]  /*6f90*/  IMAD.MOV.U32 R211, RZ, RZ, R223 ;  /* 0x000000ffffd37224 */ /* 0x000fe200078e00df */
[----:B------:R1:W5:Y:S06]  /*6fa0*/  LDL.LU R236, [R1+0x50] ;  /* 0x0000500001ec7983 */ /* 0x00036c0000300800 */
[C---:B------:R-:W-:Y:S08]  /*6fb0*/  HMMA.16816.F32.BF16 R140, R124.reuse, R142, R24 ;  /* 0x0000008e7c8c723c */ /* 0x040ff00000041818 */
[C---:B------:R-:W-:Y:S08]  /*6fc0*/  HMMA.16816.F32.BF16 R156, R124.reuse, R158, R20 ;  /* 0x0000009e7c9c723c */ /* 0x040ff00000041814 */
[C---:B------:R-:W-:Y:S08]  /*6fd0*/  HMMA.16816.F32.BF16 R76, R124.reuse, R78, R28 ;  /* 0x0000004e7c4c723c */ /* 0x040ff0000004181c */
[C---:B------:R-:W-:Y:S08]  /*6fe0*/  HMMA.16816.F32.BF16 R92, R124.reuse, R94, R36 ;  /* 0x0000005e7c5c723c */ /* 0x040ff00000041824 */
[C---:B------:R-:W-:Y:S01]  /*6ff0*/  HMMA.16816.F32.BF16 R108, R124.reuse, R110, R40 ;  /* 0x0000006e7c6c723c */ /* 0x040fe20000041828 */
[----:B------:R-:W-:Y:S01]  /*7000*/  IMAD.MOV.U32 R222, RZ, RZ, R231 ;  /* 0x000000ffffde7224 */ /* 0x000fe200078e00e7 */
[----:B------:R-:W-:Y:S01]  /*7010*/  MOV R223, R230 ;  /* 0x000000e600df7202 */ /* 0x000fe20000000f00 */
[----:B------:R-:W-:Y:S01]  /*7020*/  FADD.FTZ R8, R211, R11 ;  /* 0x0000000bd3087221 */ /* 0x000fe20000010000 */
[----:B------:R1:W5:Y:S04]  /*7030*/  LDL.LU R235, [R1+0x4c] ;  /* 0x00004c0001eb7983 */ /* 0x0003680000300800 */
[----:B------:R-:W-:Y:S01]  /*7040*/  HMMA.16816.F32.BF16 R124, R124, R6, R44 ;  /* 0x000000067c7c723c */ /* 0x000fe2000004182c */
[----:B------:R1:W5:Y:S04]  /*7050*/  LDL.LU R234, [R1+0x48] ;  /* 0x0000480001ea7983 */ /* 0x0003680000300800 */
[----:B------:R1:W5:Y:S02]  /*7060*/  LDL.LU R233, [R1+0x44] ;  /* 0x0000440001e97983 */ /* 0x0003640000300800 */
[----:B------:R-:W-:-:S02]  /*7070*/  FADD.FTZ R7, R220, R4 ;  /* 0x00000004dc077221 */ /* 0x000fc40000010000 */
[----:B------:R-:W-:Y:S01]  /*7080*/  FADD.FTZ R4, R166, R5 ;  /* 0x00000005a6047221 */ /* 0x000fe20000010000 */
[----:B------:R1:W5:Y:S03]  /*7090*/  LDL.LU R232, [R1+0x40] ;  /* 0x0000400001e87983 */ /* 0x0003660000300800 */
[----:B------:R-:W-:Y:S01]  /*70a0*/  FADD.FTZ R4, R165, R4 ;  /* 0x00000004a5047221 */ /* 0x000fe20000010000 */
[----:B------:R1:W5:Y:S01]  /*70b0*/  LDL.LU R231, [R1+0x3c] ;  /* 0x00003c0001e77983 */ /* 0x0003620000300800 */
[----:B------:R-:W-:Y:S02]  /*70c0*/  FADD.FTZ R6, R210, R9 ;  /* 0x00000009d2067221 */ /* 0x000fe40000010000 */
[----:B------:R-:W-:Y:S01]  /*70d0*/  FADD.FTZ R4, R16, R4 ;  /* 0x0000000410047221 */ /* 0x000fe20000010000 */
[----:B------:R1:W5:Y:S01]  /*70e0*/  LDL.LU R230, [R1+0x38] ;  /* 0x0000380001e67983 */ /* 0x0003620000300800 */
[----:B------:R-:W-:-:S02]  /*70f0*/  FADD.FTZ R5, R221, R6 ;  /* 0x00000006dd057221 */ /* 0x000fc40000010000 */
[----:B------:R-:W-:Y:S01]  /*7100*/  FADD.FTZ R4, R13, R4 ;  /* 0x000000040d047221 */ /* 0x000fe20000010000 */
[----:B------:R1:W5:Y:S01]  /*7110*/  LDL.LU R229, [R1+0x34] ;  /* 0x0000340001e57983 */ /* 0x0003620000300800 */
[----:B------:R-:W-:Y:S02]  /*7120*/  FADD.FTZ R6, R222, R8 ;  /* 0x00000008de067221 */ /* 0x000fe40000010000 */
[----:B------:R-:W-:Y:S01]  /*7130*/  FADD.FTZ R7, R223, R7 ;  /* 0x00000007df077221 */ /* 0x000fe20000010000 */
[----:B------:R1:W5:Y:S01]  /*7140*/  LDL.LU R224, [R1+0x30] ;  /* 0x0000300001e07983 */ /* 0x0003620000300800 */
[----:B------:R-:W-:Y:S02]  /*7150*/  FADD.FTZ R5, R15, R5 ;  /* 0x000000050f057221 */ /* 0x000fe40000010000 */
[----:B------:R-:W-:Y:S02]  /*7160*/  FADD.FTZ R4, R2, R4 ;  /* 0x0000000402047221 */ /* 0x000fe40000010000 */
[----:B------:R-:W-:-:S02]  /*7170*/  FADD.FTZ R6, R14, R6 ;  /* 0x000000060e067221 */ /* 0x000fc40000010000 */
[----:B------:R-:W-:Y:S02]  /*7180*/  FADD.FTZ R7, R18, R7 ;  /* 0x0000000712077221 */ /* 0x000fe40000010000 */
[----:B------:R-:W-:Y:S02]  /*7190*/  FADD.FTZ R5, R19, R5 ;  /* 0x0000000513057221 */ /* 0x000fe40000010000 */
        /* <DEDUP_REMOVED lines=28> */
.L_x_2392:
[----:B------:R-:W-:Y:S02]  /*7360*/  UMOV UR5, 0x1 ;  /* 0x0000000100057882 */ /* 0x000fe40000000000 */
[----:B------:R-:W-:Y:S02]  /*7370*/  ULDC UR4, c[0x0][0x32c] ;  /* 0x0000cb0000047ab9 */ /* 0x000fe40000000800 */
[----:B------:R-:W-:-:S03]  /*7380*/  UISETP.NE.AND UP0, UPT, UR5, UR4, UPT ;  /* 0x000000040500728c */ /* 0x000fc6000bf05270 */
[----:B------:R-:W-:Y:S02]  /*7390*/  ULDC.64 UR4, c[0x0][0x330] ;  /* 0x0000cc0000047ab9 */ /* 0x000fe40000000a00 */
[----:B------:R-:W-:-:S07]  /*73a0*/  UIMAD.WIDE.U32 UR28, UR26, UR4, URZ ;  /* 0x000000041a1c72a5 */ /* 0x000fce000f8e003f */
[----:B------:R-:W-:Y:S02]  /*73b0*/  @UP0 UMOV UR27, UR29 ;  /* 0x0000001d001b0c82 */ /* 0x000fe40008000000 */
[----:B------:R-:W-:Y:S02]  /*73c0*/  @UP0 USHF.R.U32.HI UR26, URZ, UR5, UR27 ;  /* 0x000000053f1a0299 */ /* 0x000fe4000801161b */
.L_x_2393:
[----:B------:R-:W-:Y:S02]  /*73d0*/  ULDC UR4, c[0x0][0x32c] ;  /* 0x0000cb0000047ab9 */ /* 0x000fe40000000800 */
[----:B------:R-:W-:-:S04]  /*73e0*/  UIMAD UR4, UR26, UR4, UR4 ;  /* 0x000000041a0472a4 */ /* 0x000fc8000f8e0204 */
[----:B------:R-:W-:-:S04]  /*73f0*/  UISETP.LT.AND UP0, UPT, UR25, UR4, UPT ;  /* 0x000000041900728c */ /* 0x000fc8000bf01270 */
[----:B------:R-:W-:-:S04]  /*7400*/  USEL UR25, UR25, UR4, UP0 ;  /* 0x0000000419197287 */ /* 0x000fc80008000000 */
.L_x_2391:
        /* <DEDUP_REMOVED lines=8> */
[----:B------:R-:W2:Y:S04]  /*7490*/  LDL R4, [R1] ;  /* 0x0000000001047983 */ /* 0x000ea80000100800 */
[----:B-1----:R-:W3:Y:S04]  /*74a0*/  LDL R2, [R1+0x28] ;  /* 0x0000280001027983 */ /* 0x002ee80000100800 */
[----:B------:R-:W3:Y:S04]  /*74b0*/  LDL R0, [R1+0x24] ;  /* 0x0000240001007983 */ /* 0x000ee80000100800 */
[----:B------:R-:W4:Y:S01]  /*74c0*/  LDL.LU R5, [R1+0x2c] ;  /* 0x00002c0001057983 */ /* 0x000f220000300800 */
[----:B------:R-:W-:Y:S01]  /*74d0*/  MOV R171, R3 ;  /* 0x0000000300ab7202 */ /* 0x000fe20000000f00 */
[----:B------:R-:W-:-:S02]  /*74e0*/  IMAD.MOV.U32 R166, RZ, RZ, R168 ;  /* 0x000000ffffa67224 */ /* 0x000fc400078e00a8 */
[----:B------:R-:W-:Y:S02]  /*74f0*/  IMAD.MOV.U32 R164, RZ, RZ, R169 ;  /* 0x000000ffffa47224 */ /* 0x000fe400078e00a9 */
[----:B------:R-:W-:Y:S01]  /*7500*/  IMAD.MOV.U32 R170, RZ, RZ, R167 ;  /* 0x000000ffffaa7224 */ /* 0x000fe200078e00a7 */
[----:B--2---:R-:W-:-:S05]  /*7510*/  SHF.L.U32 R3, R4, 0x1, RZ ;  /* 0x0000000104037819 */ /* 0x004fca00000006ff */
[----:B------:R1:W-:Y:S01]  /*7520*/  STL [R1+0x20], R3 ;  /* 0x0000200301007387 */ /* 0x0003e20000100800 */
[C---:B---3--:R-:W-:Y:S01]  /*7530*/  SHF.L.U64.HI R249, R0.reuse, 0x1, R2 ;  /* 0x0000000100f97819 */ /* 0x048fe20000010202 */
[----:B------:R-:W-:Y:S01]  /*7540*/  IMAD.SHL.U32 R248, R0, 0x2, RZ ;  /* 0x0000000200f87824 */ /* 0x000fe200078e00ff */
[----:B----4-:R-:W-:Y:S02]  /*7550*/  SHF.L.U64.HI R250, R4, 0x1, R5 ;  /* 0x0000000104fa7819 */ /* 0x010fe40000010205 */
.L_x_2413:
[----:B-----5:R2:W5:Y:S01]  /*7560*/  LDL R221, [R1+0x20] ;  /* 0x0000200001dd7983 */ /* 0x0205620000100800 */
[----:B------:R-:W-:Y:S04]  /*7570*/  DEPBAR.LE SB0, 0x0 ;  /* 0x000080000000791a */ /* 0x000fe80000000000 */
[----:B------:R-:W-:Y:S01]  /*7580*/  BAR.SYNC.DEFER_BLOCKING 0x0 ;  /* 0x0000000000007b1d */ /* 0x000fe20000010000 */
[----:B------:R-:W-:Y:S01]  /*7590*/  UISETP.GT.AND UP0, UPT, UR8, UR24, UPT ;  /* 0x000000180800728c */ /* 0x000fe2000bf04270 */
[----:B------:R-:W-:Y:S05]  /*75a0*/  SEL R220, RZ, 0x10, P5 ;  /* 0x00000010ffdc7807 */ /* 0x000fea0002800000 */
[----:B------:R-:W-:Y:S01]  /*75b0*/  PLOP3.LUT P0, PT, PT, PT, UP0, 0x80, 0x0 ;  /* 0x000000000000781c */ /* 0x000fe20003f0f008 */
        /* <DEDUP_REMOVED lines=12> */
[C---:B-1----:R-:W-:Y:S01]  /*7680*/  IMAD.WIDE.U32 R2, R243.reuse, c[0x0][0x208], RZ ;  /* 0x00008200f3027a25 */ /* 0x042fe200078e00ff */
[----:B------:R-:W-:Y:S02]  /*7690*/  SHF.R.S32.HI R4, RZ, 0x1f, R242 ;  /* 0x0000001fff047819 */ /* 0x000fe400000114f2 */
[----:B------:R-:W-:Y:S01]  /*76a0*/  IADD3 R14, -R220, 0x10, RZ ;  /* 0x00000010dc0e7810 */ /* 0x000fe20007ffe1ff */
[----:B------:R-:W-:Y:S02]  /*76b0*/  IMAD R0, R0, c[0x0][0x208], RZ ;  /* 0x0000820000007a24 */ /* 0x000fe400078e02ff */
[----:B------:R-:W-:Y:S01]  /*76c0*/  IMAD R4, R4, c[0x0][0x218], RZ ;  /* 0x0000860004047a24 */ /* 0x000fe200078e02ff */
[----:B------:R-:W-:Y:S01]  /*76d0*/  LOP3.LUT R14, R14, 0xf, RZ, 0xc0, !PT ;  /* 0x0000000f0e0e7812 */ /* 0x000fe200078ec0ff */
        /* <DEDUP_REMOVED lines=17> */
[--C-:B----4-:R-:W-:Y:S01]  /*77f0*/  IMAD.X R13, R4, 0x1, R250.reuse, P0 ;  /* 0x00000001040d7824 */ /* 0x110fe200000e06fa */
        /* <DEDUP_REMOVED lines=15> */
.L_x_2395:
[-C--:B-1-3--:R-:W-:Y:S01]  /*78f0*/  HMMA.16816.F32.BF16 R4, R48, R16.reuse, RZ ;  /* 0x000000103004723c */ /* 0x08afe200000418ff */
[----:B------:R-:W-:Y:S01]  /*7900*/  LDSM.16.M88.4 R212, [R232+0x6100] ;  /* 0x00610000e8d4783b */ /* 0x000fe20000000200 */
[----:B------:R-:W-:Y:S06]  /*7910*/  UISETP.GT.AND UP0, UPT, UR24, UR8, UPT ;  /* 0x000000081800728c */ /* 0x000fec000bf04270 */
[C---:B----4-:R-:W-:Y:S01]  /*7920*/  HMMA.16816.F32.BF16 R8, R44.reuse, R16, RZ ;  /* 0x000000102c08723c */ /* 0x050fe200000418ff */
[----:B------:R-:W0:Y:S01]  /*7930*/  LDGDEPBAR ;  /* 0x00000000000079af */ /* 0x000e220000000000 */
[----:B------:R-:W-:Y:S06]  /*7940*/  PLOP3.LUT P0, PT, PT, PT, UP0, 0x80, 0x0 ;  /* 0x000000000000781c */ /* 0x000fec0003f0f008 */
[-C--:B------:R-:W-:Y:S01]  /*7950*/  HMMA.16816.F32.BF16 R12, R44, R18.reuse, RZ ;  /* 0x000000122c0c723c */ /* 0x080fe200000418ff */
[----:B------:R-:W1:Y:S07]  /*7960*/  LDSM.16.M88.4 R216, [R230+0x3100] ;  /* 0x00310000e6d8783b */ /* 0x000e6e0000000200 */
        /* <DEDUP_REMOVED lines=19> */
[----:B------:R-:W-:Y:S07]  /*7aa0*/  LDSM.16.M88.4 R204, [R229] ;  /* 0x00000000e5cc783b */ /* 0x000fee0000000200 */
[-C--:B------:R-:W-:Y:S08]  /*7ab0*/  HMMA.16816.F32.BF16 R36, R192, R208.reuse, R36 ;  /* 0x000000d0c024723c */ /* 0x080ff00000041824 */
[C---:B------:R-:W-:Y:S08]  /*7ac0*/  HMMA.16816.F32.BF16 R40, R200.reuse, R208, R40 ;  /* 0x000000d0c828723c */ /* 0x040ff00000041828 */
[-C--:B------:R-:W-:Y:S01]  /*7ad0*/  HMMA.16816.F32.BF16 R44, R200, R210.reuse, R44 ;  /* 0x000000d2c82c723c */ /* 0x080fe2000004182c */
[----:B------:R-:W-:Y:S07]  /*7ae0*/  LDSM.16.M88.4 R200, [R234+0x6100] ;  /* 0x00610000eac8783b */ /* 0x000fee0000000200 */
[----:B------:R-:W-:Y:S01]  /*7af0*/  HMMA.16816.F32.BF16 R48, R192, R210, R48 ;  /* 0x000000d2c030723c */ /* 0x000fe20000041830 */
[----:B------:R-:W2:Y:S07]  /*7b00*/  LDSM.16.M88.4 R192, [R230+0x4100] ;  /* 0x00410000e6c0783b */ /* 0x000eae0000000200 */
[-C--:B-1----:R-:W-:Y:S01]  /*7b10*/  HMMA.16816.F32.BF16 R4, R212, R216.reuse, R4 ;  /* 0x000000d8d404723c */ /* 0x082fe20000041804 */
[----:B------:R-:W1:Y:S07]  /*7b20*/  LDSM.16.M88.4 R208, [R234+0x8100] ;  /* 0x00810000ead0783b */ /* 0x000e6e0000000200 */
[C---:B---3--:R-:W-:Y:S08]  /*7b30*/  HMMA.16816.F32.BF16 R8, R172.reuse, R216, R8 ;  /* 0x000000d8ac08723c */ /* 0x048ff00000041808 */
[-C--:B------:R-:W-:Y:S08]  /*7b40*/  HMMA.16816.F32.BF16 R12, R172, R218.reuse, R12 ;  /* 0x000000daac0c723c */ /* 0x080ff0000004180c */
[C---:B------:R-:W-:Y:S01]  /*7b50*/  HMMA.16816.F32.BF16 R16, R212.reuse, R218, R16 ;  /* 0x000000dad410723c */ /* 0x040fe20000041810 */
[----:B------:R-:W3:Y:S07]  /*7b60*/  LDSM.16.M88.4 R216, [R229+0x800] ;  /* 0x00080000e5d8783b */ /* 0x000eee0000000200 */
[-C--:B----4-:R-:W-:Y:S08]  /*7b70*/  HMMA.16816.F32.BF16 R20, R212, R196.reuse, R20 ;  /* 0x000000c4d414723c */ /* 0x090ff00000041814 */
[C---:B------:R-:W-:Y:S08]  /*7b80*/  HMMA.16816.F32.BF16 R24, R172.reuse, R196, R24 ;  /* 0x000000c4ac18723c */ /* 0x040ff00000041818 */
[-C--:B------:R-:W-:Y:S08]  /*7b90*/  HMMA.16816.F32.BF16 R28, R172, R198.reuse, R28 ;  /* 0x000000c6ac1c723c */ /* 0x080ff0000004181c */
[C---:B------:R-:W-:Y:S01]  /*7ba0*/  HMMA.16816.F32.BF16 R32, R212.reuse, R198, R32 ;  /* 0x000000c6d420723c */ /* 0x040fe20000041820 */
[----:B------:R-:W4:Y:S07]  /*7bb0*/  LDSM.16.M88.4 R196, [R229+0x1000] ;  /* 0x00100000e5c4783b */ /* 0x000f2e0000000200 */
[-C--:B--2---:R-:W-:Y:S08]  /*7bc0*/  HMMA.16816.F32.BF16 R36, R212, R192.reuse, R36 ;  /* 0x000000c0d424723c */ /* 0x084ff00000041824 */
[C---:B------:R-:W-:Y:S08]  /*7bd0*/  HMMA.16816.F32.BF16 R40, R172.reuse, R192, R40 ;  /* 0x000000c0ac28723c */ /* 0x040ff00000041828 */
[-C--:B------:R-:W-:Y:S01]  /*7be0*/  HMMA.16816.F32.BF16 R44, R172, R194.reuse, R44 ;  /* 0x000000c2ac2c723c */ /* 0x080fe2000004182c */
[----:B------:R-:W-:Y:S07]  /*7bf0*/  LDSM.16.M88.4 R172, [R231+0xa100] ;  /* 0x00a10000e7ac783b */ /* 0x000fee0000000200 */
[----:B------:R-:W-:Y:S01]  /*7c00*/  HMMA.16816.F32.BF16 R48, R212, R194, R48 ;  /* 0x000000c2d430723c */ /* 0x000fe20000041830 */
[----:B------:R-:W2:Y:S07]  /*7c10*/  LDSM.16.M88.4 R192, [R224+0x4900] ;  /* 0x00490000e0c0783b */ /* 0x000eae0000000200 */
[-C--:B------:R-:W-:Y:S01]  /*7c20*/  HMMA.16816.F32.BF16 R4, R200, R204.reuse, R4 ;  /* 0x000000ccc804723c */ /* 0x080fe20000041804 */
[----:B------:R-:W-:Y:S07]  /*7c30*/  LDSM.16.M88.4 R212, [R224+0x5100] ;  /* 0x00510000e0d4783b */ /* 0x000fee0000000200 */
        /* <DEDUP_REMOVED lines=16> */
[----:B------:R-:W2:Y:S07]  /*7d40*/  LDSM.16.M88.4 R200, [R239] ;  /* 0x00000000efc8783b */ /* 0x000eae0000000200 */
[C---:B-1----:R-:W-:Y:S08]  /*7d50*/  HMMA.16816.F32.BF16 R8, R204.reuse, R192, R8 ;  /* 0x000000c0cc08723c */ /* 0x042ff00000041808 */
[-C--:B------:R-:W-:Y:S08]  /*7d60*/  HMMA.16816.F32.BF16 R12, R204, R194.reuse, R12 ;  /* 0x000000c2cc0c723c */ /* 0x080ff0000004180c */
[C---:B------:R-:W-:Y:S01]  /*7d70*/  HMMA.16816.F32.BF16 R16, R172.reuse, R194, R16 ;  /* 0x000000c2ac10723c */ /* 0x040fe20000041810 */
[----:B------:R-:W1:Y:S07]  /*7d80*/  LDSM.16.M88.4 R192, [R238] ;  /* 0x00000000eec0783b */ /* 0x000e6e0000000200 */
[-C--:B------:R-:W-:Y:S08]  /*7d90*/  HMMA.16816.F32.BF16 R20, R172, R212.reuse, R20 ;  /* 0x000000d4ac14723c */ /* 0x080ff00000041814 */
[C---:B------:R-:W-:Y:S08]  /*7da0*/  HMMA.16816.F32.BF16 R24, R204.reuse, R212, R24 ;  /* 0x000000d4cc18723c */ /* 0x040ff00000041818 */
[-C--:B------:R-:W-:Y:S08]  /*7db0*/  HMMA.16816.F32.BF16 R28, R204, R214.reuse, R28 ;  /* 0x000000d6cc1c723c */ /* 0x080ff0000004181c */
[C---:B------:R-:W-:Y:S01]  /*7dc0*/  HMMA.16816.F32.BF16 R32, R172.reuse, R214, R32 ;  /* 0x000000d6ac20723c */ /* 0x040fe20000041820 */
[----:B------:R-:W-:Y:S07]  /*7dd0*/  LDSM.16.M88.4 R212, [R230+0x4900] ;  /* 0x00490000e6d4783b */ /* 0x000fee0000000200 */
[-C--:B---3--:R-:W-:Y:S08]  /*7de0*/  HMMA.16816.F32.BF16 R36, R172, R216.reuse, R36 ;  /* 0x000000d8ac24723c */ /* 0x088ff00000041824 */
[C---:B------:R-:W-:Y:S08]  /*7df0*/  HMMA.16816.F32.BF16 R40, R204.reuse, R216, R40 ;  /* 0x000000d8cc28723c */ /* 0x040ff00000041828 */
[-C--:B------:R-:W-:Y:S01]  /*7e00*/  HMMA.16816.F32.BF16 R44, R204, R218.reuse, R44 ;  /* 0x000000dacc2c723c */ /* 0x080fe2000004182c */
[----:B------:R-:W-:Y:S07]  /*7e10*/  LDSM.16.M88.4 R204, [R232+0xa100] ;  /* 0x00a10000e8cc783b */ /* 0x000fee0000000200 */
[----:B------:R-:W-:Y:S01]  /*7e20*/  HMMA.16816.F32.BF16 R48, R172, R218, R48 ;  /* 0x000000daac30723c */ /* 0x000fe20000041830 */
[----:B------:R-:W3:Y:S07]  /*7e30*/  LDSM.16.M88.4 R172, [R237] ;  /* 0x00000000edac783b */ /* 0x000eee0000000200 */
[-C--:B--2---:R-:W-:Y:S01]  /*7e40*/  HMMA.16816.F32.BF16 R4, R196, R200.reuse, R4 ;  /* 0x000000c8c404723c */ /* 0x084fe20000041804 */
[----:B------:R-:W2:Y:S07]  /*7e50*/  LDSM.16.M88.4 R216, [R232+0xc100] ;  /* 0x00c10000e8d8783b */ /* 0x000eae0000000200 */
[C---:B------:R-:W-:Y:S08]  /*7e60*/  HMMA.16816.F32.BF16 R8, R208.reuse, R200, R8 ;  /* 0x000000c8d008723c */ /* 0x040ff00000041808 */
[-C--:B------:R-:W-:Y:S08]  /*7e70*/  HMMA.16816.F32.BF16 R12, R208, R202.reuse, R12 ;  /* 0x000000cad00c723c */ /* 0x080ff0000004180c */
[C---:B------:R-:W-:Y:S01]  /*7e80*/  HMMA.16816.F32.BF16 R16, R196.reuse, R202, R16 ;  /* 0x000000cac410723c */ /* 0x040fe20000041810 */
[----:B------:R-:W4:Y:S07]  /*7e90*/  LDSM.16.M88.4 R200, [R230+0x5100] ;  /* 0x00510000e6c8783b */ /* 0x000f2e0000000200 */
[-C--:B-1----:R-:W-:Y:S08]  /*7ea0*/  HMMA.16816.F32.BF16 R20, R196, R192.reuse, R20 ;  /* 0x000000c0c414723c */ /* 0x082ff00000041814 */
        /* <DEDUP_REMOVED lines=9> */
[----:B------:R-:W1:Y:S07]  /*7f40*/  LDSM.16.M88.4 R172, [R230+0x5900] ;  /* 0x00590000e6ac783b */ /* 0x000e6e0000000200 */
[-C--:B------:R-:W-:Y:S01]  /*7f50*/  HMMA.16816.F32.BF16 R4, R204, R212.reuse, R4 ;  /* 0x000000d4cc04723c */ /* 0x080fe20000041804 */
[----:B------:R-:W3:Y:S07]  /*7f60*/  LDSM.16.M88.4 R196, [R229+0x1800] ;  /* 0x00180000e5c4783b */ /* 0x000eee0000000200 */
[C---:B--2---:R-:W-:Y:S08]  /*7f70*/  HMMA.16816.F32.BF16 R8, R216.reuse, R212, R8 ;  /* 0x000000d4d808723c */ /* 0x044ff00000041808 */
[-C--:B------:R-:W-:Y:S08]  /*7f80*/  HMMA.16816.F32.BF16 R12, R216, R214.reuse, R12 ;  /* 0x000000d6d80c723c */ /* 0x080ff0000004180c */
[C---:B------:R-:W-:Y:S01]  /*7f90*/  HMMA.16816.F32.BF16 R16, R204.reuse, R214, R16 ;  /* 0x000000d6cc10723c */ /* 0x040fe20000041810 */
[----:B------:R-:W2:Y:S07]  /*7fa0*/  LDSM.16.M88.4 R212, [R229+0x2000] ;  /* 0x00200000e5d4783b */ /* 0x000eae0000000200 */
[-C--:B----4-:R-:W-:Y:S08]  /*7fb0*/  HMMA.16816.F32.BF16 R20, R204, R200.reuse, R20 ;  /* 0x000000c8cc14723c */ /* 0x090ff00000041814 */
[C---:B------:R-:W-:Y:S08]  /*7fc0*/  HMMA.16816.F32.BF16 R24, R216.reuse, R200, R24 ;  /* 0x000000c8d818723c */ /* 0x040ff00000041818 */
[-C--:B------:R-:W-:Y:S08]  /*7fd0*/  HMMA.16816.F32.BF16 R28, R216, R202.reuse, R28 ;  /* 0x000000cad81c723c */ /* 0x080ff0000004181c */
[C---:B------:R-:W-:Y:S01]  /*7fe0*/  HMMA.16816.F32.BF16 R32, R204.reuse, R202, R32 ;  /* 0x000000cacc20723c */ /* 0x040fe20000041820 */
[----:B------:R-:W4:Y:S01]  /*7ff0*/  LDSM.16.M88.4 R200, [R229+0x2800] ;  /* 0x00280000e5c8783b */ /* 0x000f220000000200 */
[----:B------:R-:W-:Y:S06]  /*8000*/  DEPBAR.LE SB0, 0x0 ;  /* 0x000080000000791a */ /* 0x000fec0000000000 */
[-C--:B-1----:R-:W-:Y:S01]  /*8010*/  HMMA.16816.F32.BF16 R36, R204, R172.reuse, R36 ;  /* 0x000000accc24723c */ /* 0x082fe20000041824 */
[----:B------:R-:W-:Y:S07]  /*8020*/  BAR.SYNC.DEFER_BLOCKING 0x0 ;  /* 0x0000000000007b1d */ /* 0x000fee0000010000 */
[C---:B------:R-:W-:Y:S08]  /*8030*/  HMMA.16816.F32.BF16 R40, R216.reuse, R172, R40 ;  /* 0x000000acd828723c */ /* 0x040ff00000041828 */
[-C--:B------:R-:W-:Y:S08]  /*8040*/  HMMA.16816.F32.BF16 R44, R216, R174.reuse, R44 ;  /* 0x000000aed82c723c */ /* 0x080ff0000004182c */
[----:B------:R-:W-:Y:S08]  /*8050*/  HMMA.16816.F32.BF16 R48, R204, R174, R48 ;  /* 0x000000aecc30723c */ /* 0x000ff00000041830 */
[-C--:B---3--:R-:W-:Y:S08]  /*8060*/  HMMA.16816.F32.BF16 R4, R192, R196.reuse, R4 ;  /* 0x000000c4c004723c */ /* 0x088ff00000041804 */
[C---:B------:R-:W-:Y:S08]  /*8070*/  HMMA.16816.F32.BF16 R8, R208.reuse, R196, R8 ;  /* 0x000000c4d008723c */ /* 0x040ff00000041808 */
[-C--:B------:R-:W-:Y:S08]  /*8080*/  HMMA.16816.F32.BF16 R12, R208, R198.reuse, R12 ;  /* 0x000000c6d00c723c */ /* 0x080ff0000004180c */
[C---:B------:R-:W-:Y:S08]  /*8090*/  HMMA.16816.F32.BF16 R16, R192.reuse, R198, R16 ;  /* 0x000000c6c010723c */ /* 0x040ff00000041810 */
[-C--:B--2---:R-:W-:Y:S08]  /*80a0*/  HMMA.16816.F32.BF16 R20, R192, R212.reuse, R20 ;  /* 0x000000d4c014723c */ /* 0x084ff00000041814 */
[C---:B------:R-:W-:Y:S08]  /*80b0*/  HMMA.16816.F32.BF16 R24, R208.reuse, R212, R24 ;  /* 0x000000d4d018723c */ /* 0x040ff00000041818 */
[-C--:B------:R-:W-:Y:S08]  /*80c0*/  HMMA.16816.F32.BF16 R28, R208, R214.reuse, R28 ;  /* 0x000000d6d01c723c */ /* 0x080ff0000004181c */
[C---:B------:R-:W-:Y:S08]  /*80d0*/  HMMA.16816.F32.BF16 R32, R192.reuse, R214, R32 ;  /* 0x000000d6c020723c */ /* 0x040ff00000041820 */
[-C--:B----4-:R-:W-:Y:S08]  /*80e0*/  HMMA.16816.F32.BF16 R36, R192, R200.reuse, R36 ;  /* 0x000000c8c024723c */ /* 0x090ff00000041824 */
[C---:B------:R-:W-:Y:S08]  /*80f0*/  HMMA.16816.F32.BF16 R40, R208.reuse, R200, R40 ;  /* 0x000000c8d028723c */ /* 0x040ff00000041828 */
[-C--:B------:R-:W-:Y:S08]  /*8100*/  HMMA.16816.F32.BF16 R44, R208, R202.reuse, R44 ;  /* 0x000000cad02c723c */ /* 0x080ff0000004182c */
[----:B------:R-:W-:Y:S01]  /*8110*/  HMMA.16816.F32.BF16 R48, R192, R202, R48 ;  /* 0x000000cac030723c */ /* 0x000fe20000041830 */
[----:B------:R-:W-:-:S07]  /*8120*/  @!P0 BRA `(.L_x_2396) ;  /* 0x0000037000008947 */ /* 0x000fce0003800000 */
[----:B------:R-:W2:Y:S01]  /*8130*/  LDL R0, [R1+0x4] ;  /* 0x0000040001007983 */ /* 0x000ea20000100800 */
        /* <DEDUP_REMOVED lines=19> */
[----:B-1----:R-:W-:Y:S04]  /*8270*/  IADD3 R169, -R220, 0x10, RZ ;  /* 0x00000010dca97810 */ /* 0x002fe80007ffe1ff */
[----:B------:R-:W-:Y:S02]  /*8280*/  LOP3.LUT R169, R169, 0xf, RZ, 0xc0, !PT ;  /* 0x0000000fa9a97812 */ /* 0x000fe400078ec0ff */
[----:B--2---:R-:W-:Y:S01]  /*8290*/  SHF.R.S32.HI R165, RZ, 0x1f, R242 ;  /* 0x0000001fffa57819 */ /* 0x004fe200000114f2 */
[----:B------:R-:W-:Y:S04]  /*82a0*/  IMAD.WIDE.U32 R2, R242, c[0x0][0x1f0], R2 ;  /* 0x00007c00f2027a25 */ /* 0x000fe800078e0002 */
[----:B------:R-:W-:Y:S01]  /*82b0*/  IMAD R165, R165, c[0x0][0x1f0], RZ ;  /* 0x00007c00a5a57a24 */ /* 0x000fe200078e02ff */
[----:B------:R-:W-:Y:S03]  /*82c0*/  IADD3 R0, P0, R2, UR14, RZ ;  /* 0x0000000e02007c10 */ /* 0x000fe6000ff1e0ff */
[----:B------:R-:W-:Y:S05]  /*82d0*/  IMAD R165, R242, c[0x0][0x1f4], R165 ;  /* 0x00007d00f2a57a24 */ /* 0x000fea00078e02a5 */
[----:B------:R-:W-:Y:S02]  /*82e0*/  IADD3.X R3, R3, UR6, R165, P0, !PT ;  /* 0x0000000603037c10 */ /* 0x000fe400087fe4a5 */
[C---:B------:R-:W-:Y:S04]  /*82f0*/  LEA R2, P0, R0.reuse, c[0x0][0x1c8], 0x1 ;  /* 0x0000720000027a11 */ /* 0x040fe800078008ff */
[----:B------:R-:W-:Y:S01]  /*8300*/  LEA.HI.X R0, R0, c[0x0][0x1cc], R3, 0x1, P0 ;  /* 0x0000730000007a11 */ /* 0x000fe200000f0c03 */
[----:B------:R-:W1:Y:S04]  /*8310*/  SHFL.IDX PT, R172, R2, 0x1, 0x181f ;  /* 0x00381f0002ac7f89 */ /* 0x000e6800000e0000 */
[----:B------:R-:W2:Y:S04]  /*8320*/  SHFL.IDX PT, R3, R2, RZ, 0x181f ;  /* 0x00181fff02037589 */ /* 0x000ea800000e0000 */
[----:B------:R-:W3:Y:S04]  /*8330*/  SHFL.IDX PT, R165, R0, RZ, 0x181f ;  /* 0x00181fff00a57589 */ /* 0x000ee800000e0000 */
[----:B------:R-:W4:Y:S04]  /*8340*/  SHFL.IDX PT, R2, R2, 0x2, 0x181f ;  /* 0x00581f0002027f89 */ /* 0x000f2800000e0000 */
[----:B------:R-:W4:Y:S04]  /*8350*/  SHFL.IDX PT, R167, R0, 0x1, 0x181f ;  /* 0x00381f0000a77f89 */ /* 0x000f2800000e0000 */
[----:B------:R-:W4:Y:S01]  /*8360*/  SHFL.IDX PT, R0, R0, 0x2, 0x181f ;  /* 0x00581f0000007f89 */ /* 0x000f2200000e0000 */
[CC--:B-1---5:R-:W-:Y:S02]  /*8370*/  IADD3 R174, P1, R172.reuse, R221.reuse, RZ ;  /* 0x000000ddacae7210 */ /* 0x0e2fe40007f3e0ff */
[CC--:B--2---:R-:W-:Y:S02]  /*8380*/  IADD3 R194, P0, R3.reuse, R221.reuse, RZ ;  /* 0x000000dd03c27210 */ /* 0x0c4fe40007f1e0ff */
[-C--:B------:R-:W-:Y:S03]  /*8390*/  IADD3 R192, P2, R3, R248.reuse, RZ ;  /* 0x000000f803c07210 */ /* 0x080fe60007f5e0ff */
[C-C-:B---3--:R-:W-:Y:S01]  /*83a0*/  IMAD.X R195, R165.reuse, 0x1, R250.reuse, P0 ;  /* 0x00000001a5c37824 */ /* 0x148fe200000e06fa */
[----:B------:R-:W-:Y:S01]  /*83b0*/  IADD3 R172, P0, R172, R248, RZ ;  /* 0x000000f8acac7210 */ /* 0x000fe20007f1e0ff */
[--C-:B------:R-:W-:Y:S01]  /*83c0*/  IMAD.X R193, R165, 0x1, R249.reuse, P2 ;  /* 0x00000001a5c17824 */ /* 0x100fe200010e06f9 */
[----:B----4-:R-:W-:Y:S02]  /*83d0*/  IADD3 R168, P2, R2, R221, RZ ;  /* 0x000000dd02a87210 */ /* 0x010fe40007f5e0ff */
        /* <DEDUP_REMOVED lines=12> */
.L_x_2396:
[----:B-1----:R-:W-:Y:S01]  /*84a0*/  IMAD.MOV.U32 R3, RZ, RZ, c[0x0][0x2ac] ;  /* 0x0000ab00ff037624 */ /* 0x002fe200078e00ff */
[----:B------:R-:W2:Y:S01]  /*84b0*/  LDL R2, [R1+0x1c] ;  /* 0x00001c0001027983 */ /* 0x000ea20000100800 */
        /* <DEDUP_REMOVED lines=11> */
[----:B------:R-:W-:Y:S03]  /*8570*/  PLOP3.LUT P0, PT, PT, PT, UP0, 0x40, 0x0 ;  /* 0x000000000000781c */ /* 0x000fe60003f0e808 */
        /* <DEDUP_REMOVED lines=24> */
.L_x_2399:
[----:B------:R-:W-:Y:S04]  /*8700*/  MOV R2, c[0x0][0x32c] ;  /* 0x0000cb0000027a02 */ /* 0x000fe80000000f00 */
[----:B------:R-:W-:Y:S11]  /*8710*/  ISETP.NE.AND P0, PT, R2, 0x1, PT ;  /* 0x000000010200780c */ /* 0x000ff60003f05270 */
[----:B------:R-:W-:Y:S02]  /*8720*/  @!UPT UIADD3 URZ, URZ, URZ, URZ ;  /* 0x0000003f3f3ff290 */ /* 0x000fe4000fffe03f */
[----:B------:R-:W-:Y:S05]  /*8730*/  @P0 IMAD.HI.U32 R2, R0, c[0x0][0x330], RZ ;  /* 0x0000cc0000020a27 */ /* 0x000fea00078e00ff */
[----:B------:R-:W-:Y:S02]  /*8740*/  @P0 SHF.R.U32.HI R0, RZ, c[0x0][0x334], R2 ;  /* 0x0000cd00ff000a19 */ /* 0x000fe40000011602 */
.L_x_2400:
[----:B------:R-:W-:Y:S05]  /*8750*/  BSYNC B0 ;  /* 0x0000000000007941 */ /* 0x000fea0003800000 */
.L_x_2398:
[----:B------:R-:W-:Y:S05]  /*8760*/  IADD3 R2, -R194, UR4, RZ ;  /* 0x00000004c2027c10 */ /* 0x000fea000fffe1ff */
[----:B------:R-:W-:Y:S05]  /*8770*/  IMAD R0, R0, c[0x0][0x32c], R2 ;  /* 0x0000cb0000007a24 */ /* 0x000fea00078e0202 */
[----:B------:R-:W-:Y:S02]  /*8780*/  IADD3 R2, R0, c[0x0][0x32c], RZ ;  /* 0x0000cb0000027a10 */ /* 0x000fe40007ffe0ff */
[----:B------:R-:W-:Y:S02]  /*8790*/  IMNMX R167, R167, R0, !PT ;  /* 0x00000000a7a77217 */ /* 0x000fe40007800200 */
[----:B------:R-:W-:Y:S02]  /*87a0*/  IMNMX R168, R168, R2, PT ;  /* 0x00000002a8a87217 */ /* 0x000fe40003800200 */
.L_x_2397:
[----:B------:R-:W1:Y:S01]  /*87b0*/  SHFL.IDX PT, R0, R172, 0x1, 0x1c1f ;  /* 0x003c1f00ac007f89 */ /* 0x000e6200000e0000 */
[----:B------:R-:W-:Y:S06]  /*87c0*/  UISETP.NE.AND UP0, UPT, UR12, URZ, UPT ;  /* 0x0000003f0c00728c */ /* 0x000fec000bf05270 */
[----:B------:R-:W-:Y:S02]  /*87d0*/  PLOP3.LUT P0, PT, PT, PT, UP0, 0x40, 0x0 ;  /* 0x000000000000781c */ /* 0x000fe40003f0e808 */
[----:B-1----:R-:W-:Y:S01]  /*87e0*/  IADD3 R3, R174, R0, RZ ;  /* 0x00000000ae037210 */ /* 0x002fe20007ffe0ff */
[----:B------:R-:W-:Y:S10]  /*87f0*/  IMAD.IADD R165, R173, 0x1, R0 ;  /* 0x00000001ada57824 */ /* 0x000ff400078e0200 */
        /* <DEDUP_REMOVED lines=16> */
.L_x_2403:
[----:B------:R-:W-:Y:S04]  /*8900*/  MOV R2, 0x1 ;  /* 0x0000000100027802 */ /* 0x000fe80000000f00 */
[----:B------:R-:W-:Y:S11]  /*8910*/  ISETP.NE.AND P0, PT, R2, c[0x0][0x32c], PT ;  /* 0x0000cb0002007a0c */ /* 0x000ff60003f05270 */
[----:B------:R-:W-:Y:S02]  /*8920*/  @!UPT UIADD3 URZ, URZ, URZ, URZ ;  /* 0x0000003f3f3ff290 */ /* 0x000fe4000fffe03f */
[----:B------:R-:W-:Y:S05]  /*8930*/  @P0 IMAD.HI.U32 R2, R0, c[0x0][0x330], RZ ;  /* 0x0000cc0000020a27 */ /* 0x000fea00078e00ff */
[----:B------:R-:W-:Y:S02]  /*8940*/  @P0 SHF.R.U32.HI R0, RZ, c[0x0][0x334], R2 ;  /* 0x0000cd00ff000a19 */ /* 0x000fe40000011602 */
.L_x_2404:
[----:B------:R-:W-:Y:S05]  /*8950*/  BSYNC B0 ;  /* 0x0000000000007941 */ /* 0x000fea0003800000 */
.L_x_2402:
[----:B------:R-:W-:Y:S05]  /*8960*/  IADD3 R2, -R194, UR4, RZ ;  /* 0x00000004c2027c10 */ /* 0x000fea000fffe1ff */
[----:B------:R-:W-:Y:S05]  /*8970*/  IMAD R0, R0, c[0x0][0x32c], R2 ;  /* 0x0000cb0000007a24 */ /* 0x000fea00078e0202 */
[----:B------:R-:W-:Y:S02]  /*8980*/  IADD3 R2, R0, c[0x0][0x32c], RZ ;  /* 0x0000cb0000027a10 */ /* 0x000fe40007ffe0ff */
[----:B------:R-:W-:Y:S02]  /*8990*/  IMNMX R3, R3, R0, !PT ;  /* 0x0000000003037217 */ /* 0x000fe40007800200 */
[----:B------:R-:W-:Y:S02]  /*89a0*/  IMNMX R165, R165, R2, PT ;  /* 0x00000002a5a57217 */ /* 0x000fe40003800200 */
.L_x_2401:
        /* <DEDUP_REMOVED lines=21> */
.L_x_2407:
[----:B------:R-:W-:Y:S04]  /*8b00*/  MOV R175, c[0x0][0x32c] ;  /* 0x0000cb0000af7a02 */ /* 0x000fe80000000f00 */
[----:B------:R-:W-:Y:S11]  /*8b10*/  ISETP.NE.AND P0, PT, R175, 0x1, PT ;  /* 0x00000001af00780c */ /* 0x000ff60003f05270 */
[----:B------:R-:W-:Y:S02]  /*8b20*/  @!UPT UIADD3 URZ, URZ, URZ, URZ ;  /* 0x0000003f3f3ff290 */ /* 0x000fe4000fffe03f */
[----:B------:R-:W-:Y:S05]  /*8b30*/  @P0 IMAD.HI.U32 R175, R169, c[0x0][0x330], RZ ;  /* 0x0000cc00a9af0a27 */ /* 0x000fea00078e00ff */
[----:B------:R-:W-:Y:S02]  /*8b40*/  @P0 SHF.R.U32.HI R169, RZ, c[0x0][0x334], R175 ;  /* 0x0000cd00ffa90a19 */ /* 0x000fe400000116af */
.L_x_2408:
[----:B------:R-:W-:Y:S05]  /*8b50*/  BSYNC B0 ;  /* 0x0000000000007941 */ /* 0x000fea0003800000 */
.L_x_2406:
[----:B------:R-:W-:Y:S05]  /*8b60*/  IADD3 R175, -R194, UR4, RZ ;  /* 0x00000004c2af7c10 */ /* 0x000fea000fffe1ff */
[----:B------:R-:W-:Y:S05]  /*8b70*/  IMAD R169, R169, c[0x0][0x32c], R175 ;  /* 0x0000cb00a9a97a24 */ /* 0x000fea00078e02af */
[----:B------:R-:W-:Y:S02]  /*8b80*/  IADD3 R175, R169, c[0x0][0x32c], RZ ;  /* 0x0000cb00a9af7a10 */ /* 0x000fe40007ffe0ff */
[----:B------:R-:W-:Y:S02]  /*8b90*/  IMNMX R0, R0, R169, !PT ;  /* 0x000000a900007217 */ /* 0x000fe40007800200 */
[----:B------:R-:W-:Y:S02]  /*8ba0*/  IMNMX R2, R2, R175, PT ;  /* 0x000000af02027217 */ /* 0x000fe40003800200 */
.L_x_2405:
[----:B------:R-:W-:Y:S02]  /*8bb0*/  UISETP.GE.AND UP1, UPT, UR4, 0x1, UPT ;  /* 0x000000010400788c */ /* 0x000fe4000bf26270 */
[----:B------:R-:W-:Y:S02]  /*8bc0*/  UISETP.GE.AND UP0, UPT, UR4, 0x2, UPT ;  /* 0x000000020400788c */ /* 0x000fe4000bf06270 */
[----:B------:R-:W-:Y:S02]  /*8bd0*/  UISETP.GE.AND UP2, UPT, UR4, 0x9, UPT ;  /* 0x000000090400788c */ /* 0x000fe4000bf46270 */
[----:B------:R-:W-:Y:S01]  /*8be0*/  PLOP3.LUT P0, PT, PT, PT, UP1, 0x40, 0x0 ;  /* 0x000000000000781c */ /* 0x000fe20003f0e818 */
[----:B------:R-:W-:Y:S01]  /*8bf0*/  UP2UR UR29, UPR, URZ, 0x2 ;  /* 0x000000023f1d7883 */ /* 0x000fe20008000000 */
[----:B------:R-:W-:Y:S01]  /*8c00*/  PLOP3.LUT P1, PT, PT, PT, UP0, 0x40, 0x0 ;  /* 0x000000000000781c */ /* 0x000fe20003f2e808 */
[----:B------:R-:W-:Y:S01]  /*8c10*/  UP2UR UR28, UPR, URZ, 0x1 ;  /* 0x000000013f1c7883 */ /* 0x000fe20008000000 */
[C---:B------:R-:W-:Y:S01]  /*8c20*/  ISETP.GT.AND P0, PT, R3.reuse, RZ, P0 ;  /* 0x000000ff0300720c */ /* 0x040fe20000704270 */
[----:B------:R-:W-:Y:S01]  /*8c30*/  UISETP.GE.AND UP6, UPT, UR4, 0x12, UPT ;  /* 0x000000120400788c */ /* 0x000fe2000bfc6270 */
[----:B------:R-:W-:Y:S01]  /*8c40*/  ISETP.GT.AND P1, PT, R3, 0x1, P1 ;  /* 0x000000010300780c */ /* 0x000fe20000f24270 */
[----:B------:R-:W-:Y:S01]  /*8c50*/  UISETP.GE.AND UP4, UPT, UR4, 0x1a, UPT ;  /* 0x0000001a0400788c */ /* 0x000fe2000bf86270 */
[C---:B------:R-:W-:Y:S01]  /*8c60*/  ISETP.LT.OR P0, PT, R165.reuse, 0x1, P0 ;  /* 0x00000001a500780c */ /* 0x040fe20000701670 */
[----:B------:R-:W-:Y:S01]  /*8c70*/  UISETP.GE.AND UP5, UPT, UR4, 0x19, UPT ;  /* 0x000000190400788c */ /* 0x000fe2000bfa6270 */
[----:B------:R-:W-:Y:S01]  /*8c80*/  ISETP.LT.OR P1, PT, R165, 0x2, P1 ;  /* 0x00000002a500780c */ /* 0x000fe20000f21670 */
[----:B------:R-:W-:Y:S01]  /*8c90*/  UISETP.GE.AND UP3, UPT, UR4, 0x21, UPT ;  /* 0x000000210400788c */ /* 0x000fe2000bf66270 */
[----:B------:R-:W-:Y:S01]  /*8ca0*/  FSEL R175, R6, -INF , !P0 ;  /* 0xff80000006af7808 */ /* 0x000fe20004000000 */
[----:B------:R-:W-:Y:S01]  /*8cb0*/  UP2UR UR27, UPR, URZ, 0x4 ;  /* 0x000000043f1b7883 */ /* 0x000fe20008000000 */
[----:B------:R-:W-:Y:S01]  /*8cc0*/  PLOP3.LUT P0, PT, PT, PT, UP0, 0x40, 0x0 ;  /* 0x000000000000781c */ /* 0x000fe20003f0e808 */
[----:B------:R-:W-:Y:S01]  /*8cd0*/  UISETP.GE.AND UP0, UPT, UR4, 0x11, UPT ;  /* 0x000000110400788c */ /* 0x000fe2000bf06270 */
[----:B------:R-:W-:Y:S01]  /*8ce0*/  PLOP3.LUT P2, PT, PT, PT, UP1, 0x40, 0x0 ;  /* 0x000000000000781c */ /* 0x000fe20003f4e818 */
[----:B------:R-:W-:Y:S01]  /*8cf0*/  UISETP.GE.AND UP1, UPT, UR4, 0xa, UPT ;  /* 0x0000000a0400788c */ /* 0x000fe2000bf26270 */
[----:B------:R-:W-:Y:S01]  /*8d00*/  ISETP.GT.AND P0, PT, R167, 0x1, P0 ;  /* 0x00000001a700780c */ /* 0x000fe20000704270 */
[----:B------:R-:W-:Y:S01]  /*8d10*/  UP2UR UR25, UPR, URZ, 0x1 ;  /* 0x000000013f197883 */ /* 0x000fe20008000000 */
[----:B------:R-:W-:Y:S01]  /*8d20*/  FSEL R192, R7, -INF , !P1 ;  /* 0xff80000007c07808 */ /* 0x000fe20004800000 */
[----:B------:R-:W-:Y:S01]  /*8d30*/  UP2UR UR26, UPR, URZ, 0x2 ;  /* 0x000000023f1a7883 */ /* 0x000fe20008000000 */
[----:B------:R-:W-:Y:S01]  /*8d40*/  PLOP3.LUT P1, PT, PT, PT, UP2, 0x40, 0x0 ;  /* 0x000000000000781c */ /* 0x000fe20003f2e828 */
[----:B------:R-:W-:Y:S01]  /*8d50*/  UP2UR UR30, UPR, URZ, 0x40 ;  /* 0x000000403f1e7883 */ /* 0x000fe20008000000 */
[----:B------:R-:W-:Y:S02]  /*8d60*/  ISETP.LT.OR P0, PT, R168, 0x2, P0 ;  /* 0x00000002a800780c */ /* 0x000fe40000701670 */
[----:B------:R-:W-:Y:S02]  /*8d70*/  ISETP.GT.AND P1, PT, R3, 0x8, P1 ;  /* 0x000000080300780c */ /* 0x000fe40000f24270 */
[----:B------:R-:W-:Y:S02]  /*8d80*/  FSEL R7, R5, -INF , !P0 ;  /* 0xff80000005077808 */ /* 0x000fe40004000000 */
[----:B------:R-:W-:Y:S02]  /*8d90*/  PLOP3.LUT P0, PT, PT, PT, UP1, 0x40, 0x0 ;  /* 0x000000000000781c */ /* 0x000fe40003f0e818 */
[----:B------:R-:W-:Y:S02]  /*8da0*/  ISETP.LT.OR P1, PT, R165, 0x9, P1 ;  /* 0x00000009a500780c */ /* 0x000fe40000f21670 */
[----:B------:R-:W-:Y:S02]  /*8db0*/  ISETP.GT.AND P0, PT, R3, 0x9, P0 ;  /* 0x000000090300780c */ /* 0x000fe40000704270 */
[----:B------:R-:W-:Y:S02]  /*8dc0*/  ISETP.GT.AND P2, PT, R167, RZ, P2 ;  /* 0x000000ffa700720c */ /* 0x000fe40001744270 */
[----:B------:R-:W-:Y:S02]  /*8dd0*/  FSEL R193, R18, -INF , !P1 ;  /* 0xff80000012c17808 */ /* 0x000fe40004800000 */
[----:B------:R-:W-:Y:S01]  /*8de0*/  PLOP3.LUT P1, PT, PT, PT, UP1, 0x40, 0x0 ;  /* 0x000000000000781c */ /* 0x000fe20003f2e818 */
[----:B------:R-:W-:Y:S01]  /*8df0*/  UISETP.GE.AND UP1, UPT, UR4, 0x29, UPT ;  /* 0x000000290400788c */ /* 0x000fe2000bf26270 */
[----:B------:R-:W-:Y:S02]  /*8e00*/  ISETP.LT.OR P0, PT, R165, 0xa, P0 ;  /* 0x0000000aa500780c */ /* 0x000fe40000701670 */
[----:B------:R-:W-:Y:S02]  /*8e10*/  ISETP.LT.OR P2, PT, R168, 0x1, P2 ;  /* 0x00000001a800780c */ /* 0x000fe40001741670 */
[----:B------:R-:W-:Y:S02]  /*8e20*/  ISETP.GT.AND P1, PT, R167, 0x9, P1 ;  /* 0x00000009a700780c */ /* 0x000fe40000f24270 */
[----:B------:R-:W-:Y:S02]  /*8e30*/  FSEL R19, R19, -INF , !P0 ;  /* 0xff80000013137808 */ /* 0x000fe40004000000 */
[----:B------:R-:W-:Y:S02]  /*8e40*/  PLOP3.LUT P0, PT, PT, PT, UP0, 0x40, 0x0 ;  /* 0x000000000000781c */ /* 0x000fe40003f0e808 */
[----:B------:R-:W-:Y:S02]  /*8e50*/  FSEL R6, R4, -INF , !P2 ;  /* 0xff80000004067808 */ /* 0x000fe40005000000 */
[----:B------:R-:W-:Y:S01]  /*8e60*/  PLOP3.LUT P2, PT, PT, PT, UP2, 0x40, 0x0 ;  /* 0x000000000000781c */ /* 0x000fe20003f4e828 */
[----:B------:R-:W-:Y:S01]  /*8e70*/  UISETP.GE.AND UP2, UPT, UR4, 0x22, UPT ;  /* 0x000000220400788c */ /* 0x000fe2000bf46270 */
[C---:B------:R-:W-:Y:S02]  /*8e80*/  ISETP.LT.OR P1, PT, R168.reuse, 0xa, P1 ;  /* 0x0000000aa800780c */ /* 0x040fe40000f21670 */
[----:B------:R-:W-:Y:S02]  /*8e90*/  ISETP.GT.AND P0, PT, R3, 0x10, P0 ;  /* 0x000000100300780c */ /* 0x000fe40000704270 */
[----:B------:R-:W-:Y:S02]  /*8ea0*/  ISETP.GT.AND P2, PT, R167, 0x8, P2 ;  /* 0x00000008a700780c */ /* 0x000fe40001744270 */
[----:B------:R-:W-:Y:S02]  /*8eb0*/  FSEL R18, R17, -INF , !P1 ;  /* 0xff80000011127808 */ /* 0x000fe40004800000 */
[----:B------:R-:W-:Y:S01]  /*8ec0*/  PLOP3.LUT P1, PT, PT, PT, UP0, 0x40, 0x0 ;  /* 0x000000000000781c */ /* 0x000fe20003f2e808 */
[----:B------:R-:W-:Y:S01]  /*8ed0*/  UISETP.GE.AND UP0, UPT, UR4, 0x2a, UPT ;  /* 0x0000002a0400788c */ /* 0x000fe2000bf06270 */
[----:B------:R-:W-:Y:S02]  /*8ee0*/  ISETP.LT.OR P0, PT, R165, 0x11, P0 ;  /* 0x00000011a500780c */ /* 0x000fe40000701670 */
[----:B------:R-:W-:Y:S02]  /*8ef0*/  ISETP.LT.OR P2, PT, R168, 0x9, P2 ;  /* 0x00000009a800780c */ /* 0x000fe40001741670 */
[C---:B------:R-:W-:Y:S02]  /*8f00*/  ISETP.GT.AND P1, PT, R167.reuse, 0x10, P1 ;  /* 0x00000010a700780c */ /* 0x040fe40000f24270 */
[----:B------:R-:W-:Y:S02]  /*8f10*/  FSEL R198, R22, -INF , !P0 ;  /* 0xff80000016c67808 */ /* 0x000fe40004000000 */
[----:B------:R-:W-:Y:S02]  /*8f20*/  PLOP3.LUT P0, PT, PT, PT, UP6, 0x40, 0x0 ;  /* 0x000000000000781c */ /* 0x000fe40003f0e868 */
[----:B------:R-:W-:Y:S02]  /*8f30*/  FSEL R16, R16, -INF , !P2 ;  /* 0xff80000010107808 */ /* 0x000fe40005000000 */
[----:B------:R-:W-:Y:S01]  /*8f40*/  PLOP3.LUT P2, PT, PT, PT, UP6, 0x40, 0x0 ;  /* 0x000000000000781c */ /* 0x000fe20003f4e868 */
[----:B------:R-:W-:Y:S01]  /*8f50*/  UISETP.NE.AND UP6, UPT, UR25, URZ, UPT ;  /* 0x0000003f1900728c */ /* 0x000fe2000bfc5270 */
[----:B------:R-:W-:Y:S02]  /*8f60*/  ISETP.LT.OR P1, PT, R168, 0x11, P1 ;  /* 0x00000011a800780c */ /* 0x000fe40000f21670 */
[----:B------:R-:W-:Y:S01]  /*8f70*/  ISETP.GT.AND P0, PT, R167, 0x11, P0 ;  /* 0x00000011a700780c */ /* 0x000fe20000704270 */
[----:B------:R-:W-:Y:S01]  /*8f80*/  UP2UR UR31, UPR, URZ, 0x40 ;  /* 0x000000403f1f7883 */ /* 0x000fe20008000000 */
[----:B------:R-:W-:Y:S01]  /*8f90*/  ISETP.GT.AND P2, PT, R3, 0x11, P2 ;  /* 0x000000110300780c */ /* 0x000fe20001744270 */
[----:B------:R-:W-:Y:S01]  /*8fa0*/  UISETP.NE.AND UP6, UPT, UR26, URZ, UPT ;  /* 0x0000003f1a00728c */ /* 0x000fe2000bfc5270 */
[----:B------:R-:W-:Y:S02]  /*8fb0*/  FSEL R196, R20, -INF , !P1 ;  /* 0xff80000014c47808 */ /* 0x000fe40004800000 */
[----:B------:R-:W-:Y:S01]  /*8fc0*/  PLOP3.LUT P1, PT, PT, PT, UP4, 0x40, 0x0 ;  /* 0x000000000000781c */ /* 0x000fe20003f2e848 */
[----:B------:R-:W-:Y:S01]  /*8fd0*/  UP2UR UR32, UPR, URZ, 0x40 ;  /* 0x000000403f207883 */ /* 0x000fe20008000000 */
[C---:B------:R-:W-:Y:S01]  /*8fe0*/  ISETP.LT.OR P0, PT, R168.reuse, 0x12, P0 ;  /* 0x00000012a800780c */ /* 0x040fe20000701670 */
[----:B------:R-:W-:Y:S01]  /*8ff0*/  UISETP.NE.AND UP6, UPT, UR27, URZ, UPT ;  /* 0x0000003f1b00728c */ /* 0x000fe2000bfc5270 */
[----:B------:R-:W-:Y:S02]  /*9000*/  ISETP.LT.OR P2, PT, R165, 0x12, P2 ;  /* 0x00000012a500780c */ /* 0x000fe40001741670 */
[----:B------:R-:W-:Y:S01]  /*9010*/  ISETP.GT.AND P1, PT, R3, 0x19, P1 ;  /* 0x000000190300780c */ /* 0x000fe20000f24270 */
[----:B------:R-:W-:Y:S01]  /*9020*/  UP2UR UR33, UPR, URZ, 0x40 ;  /* 0x000000403f217883 */ /* 0x000fe20008000000 */
[----:B------:R-:W-:Y:S01]  /*9030*/  FSEL R197, R21, -INF , !P0 ;  /* 0xff80000015c57808 */ /* 0x000fe20004000000 */
[----:B------:R-:W-:Y:S01]  /*9040*/  UISETP.NE.AND UP6, UPT, UR28, URZ, UPT ;  /* 0x0000003f1c00728c */ /* 0x000fe2000bfc5270 */
[----:B------:R-:W-:Y:S02]  /*9050*/  PLOP3.LUT P0, PT, PT, PT, UP5, 0x40, 0x0 ;  /* 0x000000000000781c */ /* 0x000fe40003f0e858 */
[----:B------:R-:W-:Y:S01]  /*9060*/  FSEL R199, R23, -INF , !P2 ;  /* 0xff80000017c77808 */ /* 0x000fe20005000000 */
[----:B------:R-:W-:Y:S01]  /*9070*/  UP2UR UR34, UPR, URZ, 0x40 ;  /* 0x000000403f227883 */ /* 0x000fe20008000000 */
[----:B------:R-:W-:Y:S01]  /*9080*/  PLOP3.LUT P2, PT, PT, PT, UP5, 0x40, 0x0 ;  /* 0x000000000000781c */ /* 0x000fe20003f4e858 */
[----:B------:R-:W-:Y:S01]  /*9090*/  UISETP.NE.AND UP6, UPT, UR29, URZ, UPT ;  /* 0x0000003f1d00728c */ /* 0x000fe2000bfc5270 */
[----:B------:R-:W-:Y:S02]  /*90a0*/  ISETP.LT.OR P1, PT, R165, 0x1a, P1 ;  /* 0x0000001aa500780c */ /* 0x000fe40000f21670 */
[----:B------:R-:W-:Y:S02]  /*90b0*/  ISETP.GT.AND P0, PT, R167, 0x18, P0 ;  /* 0x00000018a700780c */ /* 0x000fe40000704270 */
[----:B------:R-:W-:Y:S02]  /*90c0*/  ISETP.GT.AND P2, PT, R3, 0x18, P2 ;  /* 0x000000180300780c */ /* 0x000fe40001744270 */
[----:B------:R-:W-:Y:S02]  /*90d0*/  FSEL R209, R35, -INF , !P1 ;  /* 0xff80000023d17808 */ /* 0x000fe40004800000 */
[----:B------:R-:W-:Y:S02]  /*90e0*/  PLOP3.LUT P1, PT, PT, PT, UP3, 0x40, 0x0 ;  /* 0x000000000000781c */ /* 0x000fe40003f2e838 */
[----:B------:R-:W-:Y:S02]  /*90f0*/  ISETP.LT.OR P0, PT, R168, 0x19, P0 ;  /* 0x00000019a800780c */ /* 0x000fe40000701670 */
[----:B------:R-:W-:Y:S02]  /*9100*/  ISETP.LT.OR P2, PT, R165, 0x19, P2 ;  /* 0x00000019a500780c */ /* 0x000fe40001741670 */
[----:B------:R-:W-:Y:S02]  /*9110*/  ISETP.GT.AND P1, PT, R3, 0x20, P1 ;  /* 0x000000200300780c */ /* 0x000fe40000f24270 */
[----:B------:R-:W-:Y:S02]  /*9120*/  FSEL R201, R32, -INF , !P0 ;  /* 0xff80000020c97808 */ /* 0x000fe40004000000 */
[----:B------:R-:W-:Y:S02]  /*9130*/  PLOP3.LUT P0, PT, PT, PT, UP2, 0x40, 0x0 ;  /* 0x000000000000781c */ /* 0x000fe40003f0e828 */
[----:B------:R-:W-:Y:S02]  /*9140*/  FSEL R206, R34, -INF , !P2 ;  /* 0xff80000022ce7808 */ /* 0x000fe40005000000 */
[----:B------:R-:W-:Y:S02]  /*9150*/  PLOP3.LUT P2, PT, PT, PT, UP4, 0x40, 0x0 ;  /* 0x000000000000781c */ /* 0x000fe40003f4e848 */
[----:B------:R-:W-:Y:S02]  /*9160*/  ISETP.LT.OR P1, PT, R165, 0x21, P1 ;  /* 0x00000021a500780c */ /* 0x000fe40000f21670 */
[----:B------:R-:W-:Y:S02]  /*9170*/  ISETP.GT.AND P0, PT, R3, 0x21, P0 ;  /* 0x000000210300780c */ /* 0x000fe40000704270 */
[----:B------:R-:W-:Y:S02]  /*9180*/  ISETP.GT.AND P2, PT, R167, 0x19, P2 ;  /* 0x00000019a700780c */ /* 0x000fe40001744270 */
[----:B------:R-:W-:Y:S02]  /*9190*/  FSEL R219, R38, -INF , !P1 ;  /* 0xff80000026db7808 */ /* 0x000fe40004800000 */
[----:B------:R-:W-:Y:S02]  /*91a0*/  PLOP3.LUT P1, PT, PT, PT, UP2, 0x40, 0x0 ;  /* 0x000000000000781c */ /* 0x000fe40003f2e828 */
[----:B------:R-:W-:Y:S02]  /*91b0*/  ISETP.LT.OR P0, PT, R165, 0x22, P0 ;  /* 0x00000022a500780c */ /* 0x000fe40000701670 */
[C---:B------:R-:W-:Y:S02]  /*91c0*/  ISETP.LT.OR P2, PT, R168.reuse, 0x1a, P2 ;  /* 0x0000001aa800780c */ /* 0x040fe40001741670 */
[----:B------:R-:W-:Y:S02]  /*91d0*/  ISETP.GT.AND P1, PT, R167, 0x21, P1 ;  /* 0x00000021a700780c */ /* 0x000fe40000f24270 */
[----:B------:R-:W-:Y:S02]  /*91e0*/  FSEL R223, R39, -INF , !P0 ;  /* 0xff80000027df7808 */ /* 0x000fe40004000000 */
[----:B------:R-:W-:Y:S02]  /*91f0*/  PLOP3.LUT P0, PT, PT, PT, UP1, 0x40, 0x0 ;  /* 0x000000000000781c */ /* 0x000fe40003f0e818 */
[----:B------:R-:W-:Y:S02]  /*9200*/  FSEL R202, R33, -INF , !P2 ;  /* 0xff80000021ca7808 */ /* 0x000fe40005000000 */
[----:B------:R-:W-:Y:S02]  /*9210*/  PLOP3.LUT P2, PT, PT, PT, UP3, 0x40, 0x0 ;  /* 0x000000000000781c */ /* 0x000fe40003f4e838 */
[C---:B------:R-:W-:Y:S02]  /*9220*/  ISETP.LT.OR P1, PT, R168.reuse, 0x22, P1 ;  /* 0x00000022a800780c */ /* 0x040fe40000f21670 */
[----:B------:R-:W-:Y:S02]  /*9230*/  ISETP.GT.AND P0, PT, R3, 0x28, P0 ;  /* 0x000000280300780c */ /* 0x000fe40000704270 */
[----:B------:R-:W-:Y:S02]  /*9240*/  ISETP.GT.AND P2, PT, R167, 0x20, P2 ;  /* 0x00000020a700780c */ /* 0x000fe40001744270 */
[----:B------:R-:W-:Y:S02]  /*9250*/  FSEL R216, R37, -INF , !P1 ;  /* 0xff80000025d87808 */ /* 0x000fe40004800000 */
[----:B------:R-:W-:Y:S02]  /*9260*/  ISETP.LT.OR P1, PT, R165, 0x29, P0 ;  /* 0x00000029a500780c */ /* 0x000fe40000721670 */
[----:B------:R-:W-:Y:S02]  /*9270*/  PLOP3.LUT P0, PT, PT, PT, UP0, 0x40, 0x0 ;  /* 0x000000000000781c */ /* 0x000fe40003f0e808 */
[----:B------:R-:W-:Y:S02]  /*9280*/  ISETP.LT.OR P2, PT, R168, 0x21, P2 ;  /* 0x00000021a800780c */ /* 0x000fe40001741670 */
[----:B------:R-:W-:Y:S02]  /*9290*/  ISETP.GT.AND P0, PT, R3, 0x29, P0 ;  /* 0x000000290300780c */ /* 0x000fe40000704270 */
[----:B------:R-:W-:Y:S01]  /*92a0*/  FSEL R215, R36, -INF , !P2 ;  /* 0xff80000024d77808 */ /* 0x000fe20005000000 */
[----:B------:R-:W1:Y:S01]  /*92b0*/  SHFL.IDX PT, R3, R172, 0x3, 0x1c1f ;  /* 0x007c1f00ac037f89 */ /* 0x000e6200000e0000 */
[----:B------:R-:W-:Y:S02]  /*92c0*/  PLOP3.LUT P2, PT, PT, PT, UP1, 0x40, 0x0 ;  /* 0x000000000000781c */ /* 0x000fe40003f4e818 */
[----:B------:R-:W-:Y:S02]  /*92d0*/  ISETP.LT.OR P0, PT, R165, 0x2a, P0 ;  /* 0x0000002aa500780c */ /* 0x000fe40000701670 */
[----:B------:R-:W-:Y:S02]  /*92e0*/  ISETP.GT.AND P2, PT, R167, 0x28, P2 ;  /* 0x00000028a700780c */ /* 0x000fe40001744270 */
[----:B------:R-:W-:Y:S02]  /*92f0*/  FSEL R252, R50, -INF , !P1 ;  /* 0xff80000032fc7808 */ /* 0x000fe40004800000 */
[----:B------:R-:W-:Y:S02]  /*9300*/  PLOP3.LUT P1, PT, PT, PT, UP0, 0x40, 0x0 ;  /* 0x000000000000781c */ /* 0x000fe40003f2e808 */
[----:B------:R-:W-:Y:S02]  /*9310*/  FSEL R51, R51, -INF , !P0 ;  /* 0xff80000033337808 */ /* 0x000fe40004000000 */
[----:B------:R-:W-:Y:S01]  /*9320*/  PLOP3.LUT P0, PT, PT, PT, UP6, 0x40, 0x0 ;  /* 0x000000000000781c */ /* 0x000fe20003f0e868 */
[----:B------:R-:W-:Y:S01]  /*9330*/  UISETP.NE.AND UP6, UPT, UR34, URZ, UPT ;  /* 0x0000003f2200728c */ /* 0x000fe2000bfc5270 */
[----:B------:R-:W-:Y:S02]  /*9340*/  ISETP.LT.OR P2, PT, R168, 0x29, P2 ;  /* 0x00000029a800780c */ /* 0x000fe40001741670 */
[----:B------:R-:W-:Y:S02]  /*9350*/  ISETP.GT.AND P1, PT, R167, 0x29, P1 ;  /* 0x00000029a700780c */ /* 0x000fe40000f24270 */
[----:B------:R-:W-:Y:S02]  /*9360*/  FSEL R222, R48, -INF , !P2 ;  /* 0xff80000030de7808 */ /* 0x000fe40005000000 */
[----:B------:R-:W-:Y:S01]  /*9370*/  PLOP3.LUT P2, PT, PT, PT, UP6, 0x40, 0x0 ;  /* 0x000000000000781c */ /* 0x000fe20003f4e868 */
[----:B------:R-:W-:Y:S01]  /*9380*/  UISETP.NE.AND UP6, UPT, UR33, URZ, UPT ;  /* 0x0000003f2100728c */ /* 0x000fe2000bfc5270 */
[----:B------:R-:W-:Y:S02]  /*9390*/  ISETP.LT.OR P1, PT, R168, 0x2a, P1 ;  /* 0x0000002aa800780c */ /* 0x000fe40000f21670 */
[----:B------:R-:W-:Y:S02]  /*93a0*/  ISETP.GT.AND P0, PT, R0, RZ, P0 ;  /* 0x000000ff0000720c */ /* 0x000fe40000704270 */
        /* <DEDUP_REMOVED lines=9> */
[C---:B------:R-:W-:Y:S02]  /*9440*/  ISETP.GT.AND P0, PT, R0.reuse, 0x9, P0 ;  /* 0x000000090000780c */ /* 0x040fe40000704270 */
[----:B------:R-:W-:Y:S02]  /*9450*/  ISETP.GT.AND P1, PT, R0, 0x8, P1 ;  /* 0x000000080000780c */ /* 0x000fe40000f24270 */
[C---:B------:R-:W-:Y:S02]  /*9460*/  ISETP.LT.OR P0, PT, R2.reuse, 0xa, P0 ;  /* 0x0000000a0200780c */ /* 0x040fe40000701670 */
[----:B------:R-:W-:Y:S02]  /*9470*/  FSEL R17, R9, -INF , !P2 ;  /* 0xff80000009117808 */ /* 0x000fe40005000000 */
[----:B------:R-:W-:Y:S01]  /*9480*/  PLOP3.LUT P2, PT, PT, PT, UP6, 0x40, 0x0 ;  /* 0x000000000000781c */ /* 0x000fe20003f4e868 */
[----:B------:R-:W-:Y:S01]  /*9490*/  UISETP.NE.AND UP6, UPT, UR30, URZ, UPT ;  /* 0x0000003f1e00728c */ /* 0x000fe2000bfc5270 */
[----:B------:R-:W-:Y:S02]  /*94a0*/  ISETP.LT.OR P1, PT, R2, 0x9, P1 ;  /* 0x000000090200780c */ /* 0x000fe40000f21670 */
[----:B------:R-:W-:Y:S01]  /*94b0*/  FSEL R13, R13, -INF , !P0 ;  /* 0xff8000000d0d7808 */ /* 0x000fe20004000000 */
[----:B------:R-:W-:Y:S01]  /*94c0*/  UP2UR UR30, UPR, URZ, 0x40 ;  /* 0x000000403f1e7883 */ /* 0x000fe20008000000 */
[----:B------:R-:W-:Y:S02]  /*94d0*/  PLOP3.LUT P0, PT, PT, PT, UP5, 0x40, 0x0 ;  /* 0x000000000000781c */ /* 0x000fe40003f0e858 */
        /* <DEDUP_REMOVED lines=52> */
.L_x_2411:
[----:B------:R-:W-:Y:S04]  /*9820*/  MOV R4, c[0x0][0x32c] ;  /* 0x0000cb0000047a02 */ /* 0x000fe80000000f00 */
[----:B------:R-:W-:Y:S11]  /*9830*/  ISETP.NE.AND P0, PT, R4, 0x1, PT ;  /* 0x000000010400780c */ /* 0x000ff60003f05270 */
[----:B------:R-:W-:Y:S02]  /*9840*/  @!UPT UIADD3 URZ, URZ, URZ, URZ ;  /* 0x0000003f3f3ff290 */ /* 0x000fe4000fffe03f */
[----:B------:R-:W-:Y:S05]  /*9850*/  @P0 IMAD.HI.U32 R4, R3, c[0x0][0x330], RZ ;  /* 0x0000cc0003040a27 */ /* 0x000fea00078e00ff */
[----:B------:R-:W-:Y:S02]  /*9860*/  @P0 SHF.R.U32.HI R3, RZ, c[0x0][0x334], R4 ;  /* 0x0000cd00ff030a19 */ /* 0x000fe40000011604 */
.L_x_2412:
[----:B------:R-:W-:Y:S05]  /*9870*/  BSYNC B0 ;  /* 0x0000000000007941 */ /* 0x000fea0003800000 */
.L_x_2410:
[----:B------:R-:W-:Y:S05]  /*9880*/  IADD3 R4, -R194, UR4, RZ ;  /* 0x00000004c2047c10 */ /* 0x000fea000fffe1ff */
[----:B------:R-:W-:Y:S05]  /*9890*/  IMAD R3, R3, c[0x0][0x32c], R4 ;  /* 0x0000cb0003037a24 */ /* 0x000fea00078e0204 */
[----:B------:R-:W-:Y:S02]  /*98a0*/  IADD3 R4, R3, c[0x0][0x32c], RZ ;  /* 0x0000cb0003047a10 */ /* 0x000fe40007ffe0ff */
[----:B------:R-:W-:Y:S02]  /*98b0*/  IMNMX R0, R0, R3, !PT ;  /* 0x0000000300007217 */ /* 0x000fe40007800200 */
[----:B------:R-:W-:Y:S02]  /*98c0*/  IMNMX R2, R2, R4, PT ;  /* 0x0000000402027217 */ /* 0x000fe40003800200 */
.L_x_2409:
        /* <DEDUP_REMOVED lines=32> */
[----:B------:R-:W-:Y:S02]  /*9ad0*/  MOV R41, R51 ;  /* 0x0000003300297202 */ /* 0x000fe40000000f00 */
[----:B------:R-:W-:Y:S02]  /*9ae0*/  FMNMX.FTZ R169, R246, R169, !PT ;  /* 0x000000a9f6a97209 */ /* 0x000fe40007810000 */
[----:B------:R-:W-:Y:S02]  /*9af0*/  FMNMX.FTZ R3, R252, R3, !PT ;  /* 0x00000003fc037209 */ /* 0x000fe40007810000 */
[----:B------:R-:W-:Y:S01]  /*9b00*/  PLOP3.LUT P2, PT, PT, PT, UP3, 0x40, 0x0 ;  /* 0x000000000000781c */ /* 0x000fe20003f4e838 */
[----:B------:R-:W1:Y:S01]  /*9b10*/  SHFL.BFLY PT, R5, R169, 0x2, 0x1f ;  /* 0x0c401f00a9057f89 */ /* 0x000e6200000e0000 */
[----:B------:R-:W-:Y:S01]  /*9b20*/  FMNMX.FTZ R4, R8, R170, !PT ;  /* 0x000000aa08047209 */ /* 0x000fe20007810000 */
[----:B------:R-:W-:Y:S01]  /*9b30*/  UISETP.NE.AND UP3, UPT, UR29, URZ, UPT ;  /* 0x0000003f1d00728c */ /* 0x000fe2000bf65270 */
[----:B------:R-:W-:Y:S02]  /*9b40*/  FMNMX.FTZ R3, R41, R3, !PT ;  /* 0x0000000329037209 */ /* 0x000fe40007810000 */
[----:B------:R-:W-:Y:S02]  /*9b50*/  ISETP.GT.AND P2, PT, R0, 0x1, P2 ;  /* 0x000000010000780c */ /* 0x000fe40001744270 */
[----:B------:R-:W-:Y:S01]  /*9b60*/  FMNMX.FTZ R4, R17, R4, !PT ;  /* 0x0000000411047209 */ /* 0x000fe20007810000 */
[----:B------:R-:W2:Y:S01]  /*9b70*/  SHFL.BFLY PT, R168, R3, 0x2, 0x1f ;  /* 0x0c401f0003a87f89 */ /* 0x000ea200000e0000 */
[----:B------:R-:W-:Y:S02]  /*9b80*/  ISETP.LT.OR P2, PT, R2, 0x2, P2 ;  /* 0x000000020200780c */ /* 0x000fe40001741670 */
[----:B------:R-:W-:Y:S02]  /*9b90*/  FMNMX.FTZ R4, R12, R4, !PT ;  /* 0x000000040c047209 */ /* 0x000fe40007810000 */
[----:B------:R-:W-:Y:S02]  /*9ba0*/  FSEL R11, R11, -INF , !P2 ;  /* 0xff8000000b0b7808 */ /* 0x000fe40005000000 */
[----:B------:R-:W-:Y:S01]  /*9bb0*/  PLOP3.LUT P2, PT, PT, PT, UP0, 0x40, 0x0 ;  /* 0x000000000000781c */ /* 0x000fe20003f4e808 */
[----:B------:R-:W-:Y:S01]  /*9bc0*/  UISETP.NE.AND UP0, UPT, UR26, URZ, UPT ;  /* 0x0000003f1a00728c */ /* 0x000fe2000bf05270 */
[----:B------:R-:W-:Y:S02]  /*9bd0*/  FMNMX.FTZ R4, R13, R4, !PT ;  /* 0x000000040d047209 */ /* 0x000fe40007810000 */
[----:B------:R-:W-:Y:S02]  /*9be0*/  ISETP.GT.AND P2, PT, R0, 0x10, P2 ;  /* 0x000000100000780c */ /* 0x000fe40001744270 */
[----:B------:R-:W-:Y:S02]  /*9bf0*/  FMNMX.FTZ R4, R205, R4, !PT ;  /* 0x00000004cd047209 */ /* 0x000fe40007810000 */
[----:B------:R-:W-:Y:S02]  /*9c00*/  ISETP.LT.OR P2, PT, R2, 0x11, P2 ;  /* 0x000000110200780c */ /* 0x000fe40001741670 */
[----:B------:R-:W-:Y:S02]  /*9c10*/  FMNMX.FTZ R4, R208, R4, !PT ;  /* 0x00000004d0047209 */ /* 0x000fe40007810000 */
[----:B------:R-:W-:Y:S02]  /*9c20*/  FSEL R200, R26, -INF , !P2 ;  /* 0xff8000001ac87808 */ /* 0x000fe40005000000 */
[----:B------:R-:W-:Y:S02]  /*9c30*/  FMNMX.FTZ R4, R210, R4, !PT ;  /* 0x00000004d2047209 */ /* 0x000fe40007810000 */
[----:B------:R-:W-:Y:S01]  /*9c40*/  PLOP3.LUT P0, PT, PT, PT, UP2, 0x40, 0x0 ;  /* 0x000000000000781c */ /* 0x000fe20003f0e828 */
[----:B------:R-:W-:Y:S01]  /*9c50*/  UISETP.NE.AND UP2, UPT, UR28, URZ, UPT ;  /* 0x0000003f1c00728c */ /* 0x000fe2000bf45270 */
[----:B-1----:R-:W-:Y:S02]  /*9c60*/  FMNMX.FTZ R169, R169, R5, !PT ;  /* 0x00000005a9a97209 */ /* 0x002fe40007810000 */
[----:B------:R-:W-:Y:S02]  /*9c70*/  FMNMX.FTZ R4, R211, R4, !PT ;  /* 0x00000004d3047209 */ /* 0x000fe40007810000 */
[----:B--2---:R-:W-:Y:S01]  /*9c80*/  FMNMX.FTZ R168, R3, R168, !PT ;  /* 0x000000a803a87209 */ /* 0x004fe20007810000 */
[----:B------:R-:W1:Y:S01]  /*9c90*/  SHFL.BFLY PT, R5, R169, 0x1, 0x1f ;  /* 0x0c201f00a9057f89 */ /* 0x000e6200000e0000 */
[----:B------:R-:W-:Y:S02]  /*9ca0*/  FMNMX.FTZ R3, R247, R4, !PT ;  /* 0x00000004f7037209 */ /* 0x000fe40007810000 */
[----:B------:R-:W-:Y:S02]  /*9cb0*/  ISETP.GT.AND P0, PT, R0, 0x8, P0 ;  /* 0x000000080000780c */ /* 0x000fe40000704270 */
[----:B------:R-:W-:Y:S02]  /*9cc0*/  FMNMX.FTZ R3, R251, R3, !PT ;  /* 0x00000003fb037209 */ /* 0x000fe40007810000 */
[----:B------:R-:W-:Y:S01]  /*9cd0*/  PLOP3.LUT P1, PT, PT, PT, UP4, 0x40, 0x0 ;  /* 0x000000000000781c */ /* 0x000fe20003f2e848 */
[----:B------:R-:W-:Y:S01]  /*9ce0*/  UISETP.NE.AND UP4, UPT, UR4, URZ, UPT ;  /* 0x0000003f0400728c */ /* 0x000fe2000bf85270 */
[----:B------:R-:W-:Y:S01]  /*9cf0*/  FMNMX.FTZ R3, R34, R3, !PT ;  /* 0x0000000322037209 */ /* 0x000fe20007810000 */
[----:B------:R-:W-:Y:S01]  /*9d00*/  SHFL.BFLY PT, R9, R168, 0x1, 0x1f ;  /* 0x0c201f00a8097f89 */ /* 0x000fe200000e0000 */
[----:B------:R-:W-:Y:S02]  /*9d10*/  ISETP.LT.OR P0, PT, R2, 0x9, P0 ;  /* 0x000000090200780c */ /* 0x000fe40000701670 */
[----:B------:R-:W-:Y:S02]  /*9d20*/  FMNMX.FTZ R3, R35, R3, !PT ;  /* 0x0000000323037209 */ /* 0x000fe40007810000 */
[----:B------:R-:W-:Y:S02]  /*9d30*/  ISETP.GT.AND P1, PT, R0, RZ, P1 ;  /* 0x000000ff0000720c */ /* 0x000fe40000f24270 */
[----:B------:R-:W-:Y:S02]  /*9d40*/  FSEL R14, R14, -INF , !P0 ;  /* 0xff8000000e0e7808 */ /* 0x000fe40004000000 */
[----:B------:R-:W-:Y:S02]  /*9d50*/  PLOP3.LUT P0, PT, PT, PT, UP6, 0x40, 0x0 ;  /* 0x000000000000781c */ /* 0x000fe40003f0e868 */
[----:B------:R-:W-:Y:S02]  /*9d60*/  ISETP.LT.OR P1, PT, R2, 0x1, P1 ;  /* 0x000000010200780c */ /* 0x000fe40000f21670 */
[----:B------:R-:W-:Y:S02]  /*9d70*/  ISETP.GT.AND P0, PT, R0, 0x11, P0 ;  /* 0x000000110000780c */ /* 0x000fe40000704270 */
[----:B-1----:R-:W-:Y:S02]  /*9d80*/  FMNMX.FTZ R169, R169, R5, !PT ;  /* 0x00000005a9a97209 */ /* 0x002fe40007810000 */
[----:B------:R-:W-:Y:S02]  /*9d90*/  FSEL R10, R10, -INF , !P1 ;  /* 0xff8000000a0a7808 */ /* 0x000fe40004800000 */
[C---:B------:R-:W-:Y:S01]  /*9da0*/  FSETP.NEU.FTZ.AND P2, PT, R169.reuse, -INF , PT ;  /* 0xff800000a900780b */ /* 0x040fe20003f5d000 */
[----:B------:R-:W-:Y:S01]  /*9db0*/  FMUL.FTZ R173, R169, c[0x0][0x2d0] ;  /* 0x0000b400a9ad7a20 */ /* 0x000fe20000410000 */
[----:B------:R-:W-:Y:S01]  /*9dc0*/  PLOP3.LUT P1, PT, PT, PT, UP1, 0x40, 0x0 ;  /* 0x000000000000781c */ /* 0x000fe20003f2e818 */
[----:B------:R-:W-:Y:S01]  /*9dd0*/  UISETP.NE.AND UP1, UPT, UR27, URZ, UPT ;  /* 0x0000003f1b00728c */ /* 0x000fe2000bf25270 */
[----:B------:R-:W-:Y:S02]  /*9de0*/  ISETP.LT.OR P0, PT, R2, 0x12, P0 ;  /* 0x000000120200780c */ /* 0x000fe40000701670 */
[----:B------:R-:W-:Y:S02]  /*9df0*/  FSEL R173, R173, RZ, P2 ;  /* 0x000000ffadad7208 */ /* 0x000fe40001000000 */
[----:B------:R-:W-:Y:S02]  /*9e00*/  ISETP.GT.AND P1, PT, R0, 0x9, P1 ;  /* 0x000000090000780c */ /* 0x000fe40000f24270 */
[----:B------:R-:W-:Y:S01]  /*9e10*/  FSEL R203, R27, -INF , !P0 ;  /* 0xff8000001bcb7808 */ /* 0x000fe20004000000 */
[--C-:B------:R-:W-:Y:S01]  /*9e20*/  FFMA.FTZ R4, R6, c[0x0][0x2d0], -R173.reuse ;  /* 0x0000b40006047a23 */ /* 0x100fe200000108ad */
[----:B------:R-:W-:Y:S01]  /*9e30*/  PLOP3.LUT P0, PT, PT, PT, UP4, 0x40, 0x0 ;  /* 0x000000000000781c */ /* 0x000fe20003f0e848 */
[----:B------:R-:W1:Y:S01]  /*9e40*/  SHFL.BFLY PT, R6, R3, 0x2, 0x1f ;  /* 0x0c401f0003067f89 */ /* 0x000e6200000e0000 */
[----:B------:R-:W-:Y:S01]  /*9e50*/  ISETP.LT.OR P1, PT, R2, 0xa, P1 ;  /* 0x0000000a0200780c */ /* 0x000fe20000f21670 */
[----:B------:R2:W3:Y:S01]  /*9e60*/  MUFU.EX2 R20, R4 ;  /* 0x0000000400147308 */ /* 0x0004e20000000800 */
[----:B------:R-:W-:Y:S02]  /*9e70*/  ISETP.GT.AND P0, PT, R0, 0x19, P0 ;  /* 0x000000190000780c */ /* 0x000fe40000704270 */
[----:B------:R-:W-:Y:S02]  /*9e80*/  FSEL R15, R15, -INF , !P1 ;  /* 0xff8000000f0f7808 */ /* 0x000fe40004800000 */
[----:B------:R-:W-:Y:S02]  /*9e90*/  PLOP3.LUT P1, PT, PT, PT, UP5, 0x40, 0x0 ;  /* 0x000000000000781c */ /* 0x000fe40003f2e858 */
[----:B------:R-:W-:Y:S02]  /*9ea0*/  ISETP.LT.OR P0, PT, R2, 0x1a, P0 ;  /* 0x0000001a0200780c */ /* 0x000fe40000701670 */
[----:B------:R-:W-:Y:S02]  /*9eb0*/  ISETP.GT.AND P1, PT, R0, 0x18, P1 ;  /* 0x000000180000780c */ /* 0x000fe40000f24270 */
[----:B------:R-:W-:Y:S02]  /*9ec0*/  FSEL R207, R31, -INF , !P0 ;  /* 0xff8000001fcf7808 */ /* 0x000fe40004000000 */
[----:B------:R-:W-:Y:S02]  /*9ed0*/  PLOP3.LUT P0, PT, PT, PT, UP3, 0x40, 0x0 ;  /* 0x000000000000781c */ /* 0x000fe40003f0e838 */
[----:B------:R-:W-:Y:S02]  /*9ee0*/  ISETP.LT.OR P1, PT, R2, 0x19, P1 ;  /* 0x000000190200780c */ /* 0x000fe40000f21670 */
[----:B------:R-:W-:Y:S02]  /*9ef0*/  ISETP.GT.AND P0, PT, R0, 0x20, P0 ;  /* 0x000000200000780c */ /* 0x000fe40000704270 */
[----:B------:R-:W-:Y:S02]  /*9f00*/  FSEL R204, R30, -INF , !P1 ;  /* 0xff8000001ecc7808 */ /* 0x000fe40004800000 */
[----:B------:R-:W-:Y:S02]  /*9f10*/  PLOP3.LUT P1, PT, PT, PT, UP2, 0x40, 0x0 ;  /* 0x000000000000781c */ /* 0x000fe40003f2e828 */
[----:B-1----:R-:W-:Y:S01]  /*9f20*/  FMNMX.FTZ R3, R3, R6, !PT ;  /* 0x0000000603037209 */ /* 0x002fe20007810000 */
[--C-:B--2---:R-:W-:Y:S01]  /*9f30*/  FFMA.FTZ R4, R7, c[0x0][0x2d0], -R173.reuse ;  /* 0x0000b40007047a23 */ /* 0x104fe200000108ad */
[----:B------:R-:W-:Y:S02]  /*9f40*/  ISETP.LT.OR P0, PT, R2, 0x21, P0 ;  /* 0x000000210200780c */ /* 0x000fe40000701670 */
[----:B------:R-:W-:Y:S01]  /*9f50*/  ISETP.GT.AND P1, PT, R0, 0x21, P1 ;  /* 0x000000210000780c */ /* 0x000fe20000f24270 */
[----:B------:R1:W2:Y:S01]  /*9f60*/  MUFU.EX2 R24, R4 ;  /* 0x0000000400187308 */ /* 0x0002a20000000800 */
[----:B------:R-:W4:Y:S01]  /*9f70*/  SHFL.BFLY PT, R167, R3, 0x1, 0x1f ;  /* 0x0c201f0003a77f89 */ /* 0x000f2200000e0000 */
[----:B------:R-:W-:Y:S02]  /*9f80*/  FSEL R212, R42, -INF , !P0 ;  /* 0xff8000002ad47808 */ /* 0x000fe40004000000 */
[----:B------:R-:W-:Y:S02]  /*9f90*/  PLOP3.LUT P0, PT, PT, PT, UP1, 0x40, 0x0 ;  /* 0x000000000000781c */ /* 0x000fe40003f0e818 */
[----:B------:R-:W-:Y:S02]  /*9fa0*/  FMNMX.FTZ R168, R168, R9, !PT ;  /* 0x00000009a8a87209 */ /* 0x000fe40007810000 */
[----:B------:R-:W-:Y:S02]  /*9fb0*/  ISETP.LT.OR P1, PT, R2, 0x22, P1 ;  /* 0x000000220200780c */ /* 0x000fe40000f21670 */
[----:B------:R-:W-:Y:S01]  /*9fc0*/  ISETP.GT.AND P0, PT, R0, 0x28, P0 ;  /* 0x000000280000780c */ /* 0x000fe20000704270 */
[C---:B------:R-:W-:Y:S01]  /*9fd0*/  FMUL.FTZ R174, R168.reuse, c[0x0][0x2d0] ;  /* 0x0000b400a8ae7a20 */ /* 0x040fe20000410000 */
[----:B------:R-:W-:Y:S02]  /*9fe0*/  FSEL R214, R43, -INF , !P1 ;  /* 0xff8000002bd67808 */ /* 0x000fe40004800000 */
[----:B------:R-:W-:Y:S02]  /*9ff0*/  FSETP.NEU.FTZ.AND P1, PT, R168, -INF , PT ;  /* 0xff800000a800780b */ /* 0x000fe40003f3d000 */
[----:B------:R-:W-:Y:S02]  /*a000*/  ISETP.LT.OR P0, PT, R2, 0x29, P0 ;  /* 0x000000290200780c */ /* 0x000fe40000701670 */
[----:B------:R-:W-:Y:S02]  /*a010*/  FMNMX.FTZ R5, R10, R171, !PT ;  /* 0x000000ab0a057209 */ /* 0x000fe40007810000 */
[----:B------:R-:W-:Y:S02]  /*a020*/  FSEL R174, R174, RZ, P1 ;  /* 0x000000ffaeae7208 */ /* 0x000fe40000800000 */
[----:B------:R-:W-:Y:S01]  /*a030*/  FSEL R213, R46, -INF , !P0 ;  /* 0xff8000002ed57808 */ /* 0x000fe20004000000 */
[--C-:B-1----:R-:W-:Y:S01]  /*a040*/  FFMA.FTZ R4, R16, c[0x0][0x2d0], -R173.reuse ;  /* 0x0000b40010047a23 */ /* 0x102fe200000108ad */
[----:B------:R-:W-:Y:S01]  /*a050*/  PLOP3.LUT P0, PT, PT, PT, UP0, 0x40, 0x0 ;  /* 0x000000000000781c */ /* 0x000fe20003f0e808 */
[----:B------:R-:W-:Y:S01]  /*a060*/  UISETP.GT.AND UP0, UPT, UR24, UR5, UPT ;  /* 0x000000051800728c */ /* 0x000fe2000bf04270 */
[----:B------:R-:W-:Y:S01]  /*a070*/  FMNMX.FTZ R5, R11, R5, !PT ;  /* 0x000000050b057209 */ /* 0x000fe20007810000 */
[----:B------:R1:W1:Y:S01]  /*a080*/  MUFU.EX2 R21, R4 ;  /* 0x0000000400157308 */ /* 0x0002620000000800 */
[----:B----4-:R-:W-:Y:S01]  /*a090*/  FMNMX.FTZ R167, R3, R167, !PT ;  /* 0x000000a703a77209 */ /* 0x010fe20007810000 */
[--C-:B------:R-:W-:Y:S01]  /*a0a0*/  FFMA.FTZ R3, R19, c[0x0][0x2d0], -R174.reuse ;  /* 0x0000b40013037a23 */ /* 0x100fe200000108ae */
[----:B------:R-:W-:Y:S01]  /*a0b0*/  ISETP.GT.AND P0, PT, R0, 0x29, P0 ;  /* 0x000000290000780c */ /* 0x000fe20000704270 */
[----:B------:R-:W-:Y:S01]  /*a0c0*/  UIADD3 UR24, UR24, -0x1, URZ ;  /* 0xffffffff18187890 */ /* 0x000fe2000fffe03f */
[----:B------:R-:W-:Y:S02]  /*a0d0*/  FMNMX.FTZ R5, R14, R5, !PT ;  /* 0x000000050e057209 */ /* 0x000fe40007810000 */
[----:B------:R-:W-:Y:S01]  /*a0e0*/  ISETP.LT.OR P0, PT, R2, 0x2a, P0 ;  /* 0x0000002a0200780c */ /* 0x000fe20000701670 */
[--C-:B------:R-:W-:Y:S01]  /*a0f0*/  FFMA.FTZ R2, R192, c[0x0][0x2d0], -R174.reuse ;  /* 0x0000b400c0027a23 */ /* 0x100fe200000108ae */
[----:B------:R-:W-:Y:S01]  /*a100*/  FMNMX.FTZ R5, R15, R5, !PT ;  /* 0x000000050f057209 */ /* 0x000fe20007810000 */
[----:B------:R-:W-:Y:S01]  /*a110*/  MUFU.EX2 R49, R3 ;  /* 0x0000000300317308 */ /* 0x000fe20000000800 */
[----:B------:R-:W-:Y:S02]  /*a120*/  FSEL R172, R47, -INF , !P0 ;  /* 0xff8000002fac7808 */ /* 0x000fe40004000000 */
[----:B------:R-:W-:Y:S02]  /*a130*/  FMNMX.FTZ R5, R200, R5, !PT ;  /* 0x00000005c8057209 */ /* 0x000fe40007810000 */
[----:B------:R-:W-:Y:S02]  /*a140*/  FSETP.NEU.FTZ.AND P0, PT, R167, -INF , PT ;  /* 0xff800000a700780b */ /* 0x000fe40003f1d000 */
[----:B------:R-:W-:Y:S02]  /*a150*/  FMNMX.FTZ R5, R203, R5, !PT ;  /* 0x00000005cb057209 */ /* 0x000fe40007810000 */
[----:B---3--:R-:W-:Y:S01]  /*a160*/  MOV R43, R20 ;  /* 0x00000014002b7202 */ /* 0x008fe20000000f00 */
[----:B------:R3:W-:Y:S01]  /*a170*/  MUFU.EX2 R6, R2 ;  /* 0x0000000200067308 */ /* 0x0007e20000000800 */
[----:B------:R-:W-:Y:S02]  /*a180*/  MOV R42, R34 ;  /* 0x00000022002a7202 */ /* 0x000fe40000000f00 */
[----:B--2---:R-:W-:Y:S01]  /*a190*/  F2FP.BF16.PACK_AB R192, R24, R43 ;  /* 0x0000002b18c0723e */ /* 0x004fe200000010ff */
[----:B-1----:R-:W-:Y:S01]  /*a1a0*/  FFMA.FTZ R4, R18, c[0x0][0x2d0], -R173 ;  /* 0x0000b40012047a23 */ /* 0x002fe200000108ad */
[----:B------:R-:W-:Y:S02]  /*a1b0*/  MOV R46, R21 ;  /* 0x00000015002e7202 */ /* 0x000fe40000000f00 */
[----:B------:R-:W-:Y:S03]  /*a1c0*/  LDSM.16.MT88.4 R20, [R225+0x100] ;  /* 0x00010000e114783b */ /* 0x000fe60000004200 */
[----:B------:R1:W2:Y:S01]  /*a1d0*/  MUFU.EX2 R51, R4 ;  /* 0x0000000400337308 */ /* 0x0002a20000000800 */
[--C-:B---3--:R-:W-:Y:S09]  /*a1e0*/  FFMA.FTZ R2, R193, c[0x0][0x2d0], -R174.reuse ;  /* 0x0000b400c1027a23 */ /* 0x108ff200000108ae */
[----:B------:R-:W3:Y:S01]  /*a1f0*/  MUFU.EX2 R50, R2 ;  /* 0x0000000200327308 */ /* 0x000ee20000000800 */
[----:B-1----:R-:W-:Y:S01]  /*a200*/  FMNMX.FTZ R4, R204, R5, !PT ;  /* 0x00000005cc047209 */ /* 0x002fe20007810000 */
[----:B------:R-:W-:Y:S01]  /*a210*/  FFMA.FTZ R5, R175, c[0x0][0x2d0], -R174 ;  /* 0x0000b400af057a23 */ /* 0x000fe200000108ae */
[----:B--2---:R-:W-:Y:S01]  /*a220*/  F2FP.BF16.PACK_AB R194, R51, R46 ;  /* 0x0000002e33c2723e */ /* 0x004fe200000010ff */
[----:B------:R-:W-:Y:S01]  /*a230*/  FMUL.FTZ R175, R167, c[0x0][0x2d0] ;  /* 0x0000b400a7af7a20 */ /* 0x000fe20000410000 */
[----:B------:R-:W-:Y:S05]  /*a240*/  FMNMX.FTZ R4, R207, R4, !PT ;  /* 0x00000004cf047209 */ /* 0x000fea0007810000 */
[----:B------:R-:W-:Y:S01]  /*a250*/  MUFU.EX2 R45, R5 ;  /* 0x00000005002d7308 */ /* 0x000fe20000000800 */
[----:B------:R-:W-:Y:S02]  /*a260*/  FSEL R175, R175, RZ, P0 ;  /* 0x000000ffafaf7208 */ /* 0x000fe40000000000 */
[----:B------:R-:W-:Y:S03]  /*a270*/  FMNMX.FTZ R0, R212, R4, !PT ;  /* 0x00000004d4007209 */ /* 0x000fe60007810000 */
[--C-:B------:R-:W-:Y:S01]  /*a280*/  FFMA.FTZ R3, R8, c[0x0][0x2d0], -R175.reuse ;  /* 0x0000b40008037a23 */ /* 0x100fe200000108af */
[----:B------:R-:W-:Y:S01]  /*a290*/  FMNMX.FTZ R0, R214, R0, !PT ;  /* 0x00000000d6007209 */ /* 0x000fe20007810000 */
[--C-:B------:R-:W-:Y:S02]  /*a2a0*/  FFMA.FTZ R4, R12, c[0x0][0x2d0], -R175.reuse ;  /* 0x0000b4000c047a23 */ /* 0x100fe400000108af */
[----:B------:R1:W-:Y:S01]  /*a2b0*/  MUFU.EX2 R44, R3 ;  /* 0x00000003002c7308 */ /* 0x0003e20000000800 */
[----:B------:R-:W-:Y:S02]  /*a2c0*/  FMNMX.FTZ R0, R213, R0, !PT ;  /* 0x00000000d5007209 */ /* 0x000fe40007810000 */
[----:B---3--:R-:W-:Y:S02]  /*a2d0*/  F2FP.BF16.PACK_AB R195, R49, R50 ;  /* 0x0000003231c3723e */ /* 0x008fe400000010ff */
[----:B------:R-:W-:Y:S05]  /*a2e0*/  FMNMX.FTZ R0, R172, R0, !PT ;  /* 0x00000000ac007209 */ /* 0x000fea0007810000 */
[----:B------:R-:W2:Y:S01]  /*a2f0*/  SHFL.BFLY PT, R2, R0, 0x2, 0x1f ;  /* 0x0c401f0000027f89 */ /* 0x000ea200000e0000 */
[----:B------:R-:W-:Y:S01]  /*a300*/  MUFU.EX2 R7, R4 ;  /* 0x0000000400077308 */ /* 0x000fe20000000800 */
[--C-:B-1----:R-:W-:Y:S09]  /*a310*/  FFMA.FTZ R3, R17, c[0x0][0x2d0], -R175.reuse ;  /* 0x0000b40011037a23 */ /* 0x102ff200000108af */
[----:B------:R2:W-:Y:S02]  /*a320*/  MUFU.EX2 R47, R3 ;  /* 0x00000003002f7308 */ /* 0x0005e40000000800 */
[----:B--2---:R-:W-:Y:S01]  /*a330*/  FMNMX.FTZ R3, R0, R2, !PT ;  /* 0x0000000200037209 */ /* 0x004fe20007810000 */
[----:B------:R-:W-:Y:S01]  /*a340*/  FFMA.FTZ R2, R13, c[0x0][0x2d0], -R175 ;  /* 0x0000b4000d027a23 */ /* 0x000fe200000108af */
[----:B------:R-:W-:Y:S06]  /*a350*/  FSEL R0, R169, RZ, P2 ;  /* 0x000000ffa9007208 */ /* 0x000fec0001000000 */
[----:B------:R1:W-:Y:S01]  /*a360*/  MUFU.EX2 R48, R2 ;  /* 0x0000000200307308 */ /* 0x0003e20000000800 */
[----:B------:R-:W2:Y:S01]  /*a370*/  SHFL.BFLY PT, R4, R3, 0x1, 0x1f ;  /* 0x0c201f0003047f89 */ /* 0x000ea200000e0000 */
[----:B------:R-:W-:Y:S04]  /*a380*/  FADD.FTZ R0, -R0, R164 ;  /* 0x000000a400007221 */ /* 0x000fe80000010100 */
[----:B------:R-:W-:Y:S04]  /*a390*/  FMUL.FTZ R0, R0, c[0x0][0x2d0] ;  /* 0x0000b40000007a20 */ /* 0x000fe80000410000 */
[----:B------:R3:W4:Y:S01]  /*a3a0*/  MUFU.EX2 R165, R0 ;  /* 0x0000000000a57308 */ /* 0x0007220000000800 */
[----:B-1----:R-:W-:Y:S02]  /*a3b0*/  FSEL R2, R168, RZ, P1 ;  /* 0x000000ffa8027208 */ /* 0x002fe40000800000 */
[----:B--2---:R-:W-:Y:S03]  /*a3c0*/  FMNMX.FTZ R3, R4, R3, !PT ;  /* 0x0000000304037209 */ /* 0x004fe60007810000 */
[----:B------:R-:W-:Y:S02]  /*a3d0*/  FADD.FTZ R2, -R2, R166 ;  /* 0x000000a602027221 */ /* 0x000fe40000010100 */
[----:B------:R-:W-:Y:S02]  /*a3e0*/  FMUL.FTZ R166, R3, c[0x0][0x2d0] ;  /* 0x0000b40003a67a20 */ /* 0x000fe40000410000 */
[----:B------:R-:W-:Y:S01]  /*a3f0*/  FMUL.FTZ R2, R2, c[0x0][0x2d0] ;  /* 0x0000b40002027a20 */ /* 0x000fe20000410000 */
[----:B---3--:R-:W-:Y:S01]  /*a400*/  FSEL R0, R167, RZ, P0 ;  /* 0x000000ffa7007208 */ /* 0x008fe20000000000 */
[----:B----4-:R-:W-:Y:S01]  /*a410*/  FMUL.FTZ R5, R165, R177 ;  /* 0x000000b1a5057220 */ /* 0x010fe20000410000 */
[----:B------:R-:W-:Y:S01]  /*a420*/  FSETP.NEU.FTZ.AND P0, PT, R3, -INF , PT ;  /* 0xff8000000300780b */ /* 0x000fe20003f1d000 */
[----:B------:R-:W1:Y:S01]  /*a430*/  MUFU.EX2 R164, R2 ;  /* 0x0000000200a47308 */ /* 0x000e620000000800 */
[C---:B------:R-:W-:Y:S02]  /*a440*/  FMUL.FTZ R16, R165.reuse, R188 ;  /* 0x000000bca5107220 */ /* 0x040fe40000410000 */
[----:B------:R-:W-:Y:S01]  /*a450*/  FADD.FTZ R0, -R0, R170 ;  /* 0x000000aa00007221 */ /* 0x000fe20000010100 */
[----:B------:R-:W-:Y:S01]  /*a460*/  FSEL R166, R166, RZ, P0 ;  /* 0x000000ffa6a67208 */ /* 0x000fe20000000000 */
[C---:B------:R-:W-:Y:S01]  /*a470*/  FMUL.FTZ R17, R165.reuse, R189 ;  /* 0x000000bda5117220 */ /* 0x040fe20000410000 */
[----:B------:R-:W-:Y:S01]  /*a480*/  MOV R170, R7 ;  /* 0x0000000700aa7202 */ /* 0x000fe20000000f00 */
[----:B------:R-:W-:Y:S02]  /*a490*/  FMUL.FTZ R0, R0, c[0x0][0x2d0] ;  /* 0x0000b40000007a20 */ /* 0x000fe40000410000 */
[--C-:B------:R-:W-:Y:S02]  /*a4a0*/  FFMA.FTZ R4, R14, c[0x0][0x2d0], -R166.reuse ;  /* 0x0000b4000e047a23 */ /* 0x100fe400000108a6 */
[----:B------:R2:W3:Y:S01]  /*a4b0*/  MUFU.EX2 R2, R0 ;  /* 0x0000000000027308 */ /* 0x0004e20000000800 */
[C---:B------:R-:W-:Y:S02]  /*a4c0*/  FMUL.FTZ R32, R165.reuse, R144 ;  /* 0x00000090a5207220 */ /* 0x040fe40000410000 */
[C---:B------:R-:W-:Y:S02]  /*a4d0*/  FMUL.FTZ R33, R165.reuse, R145 ;  /* 0x00000091a5217220 */ /* 0x040fe40000410000 */
[C---:B------:R-:W-:Y:S02]  /*a4e0*/  FMUL.FTZ R52, R165.reuse, R52 ;  /* 0x00000034a5347220 */ /* 0x040fe40000410000 */
[C---:B------:R-:W-:Y:S02]  /*a4f0*/  FMUL.FTZ R53, R165.reuse, R53 ;  /* 0x00000035a5357220 */ /* 0x040fe40000410000 */
[C---:B------:R-:W-:Y:S01]  /*a500*/  FMUL.FTZ R64, R165.reuse, R64 ;  /* 0x00000040a5407220 */ /* 0x040fe20000410000 */
[----:B------:R4:W-:Y:S01]  /*a510*/  MUFU.EX2 R220, R4 ;  /* 0x0000000400dc7308 */ /* 0x0009e20000000800 */
[----:B------:R-:W-:Y:S02]  /*a520*/  FMUL.FTZ R65, R165, R65 ;  /* 0x00000041a5417220 */ /* 0x000fe40000410000 */
[C---:B-1----:R-:W-:Y:S02]  /*a530*/  FMUL.FTZ R7, R164.reuse, R179 ;  /* 0x000000b3a4077220 */ /* 0x042fe40000410000 */
[C---:B------:R-:W-:Y:S02]  /*a540*/  FMUL.FTZ R18, R164.reuse, R190 ;  /* 0x000000bea4127220 */ /* 0x040fe40000410000 */
        /* <DEDUP_REMOVED lines=12> */
[--C-:B----4-:R-:W-:Y:S01]  /*a610*/  FFMA.FTZ R4, R15, c[0x0][0x2d0], -R166.reuse ;  /* 0x0000b4000f047a23 */ /* 0x110fe200000108a6 */
[----:B------:R-:W-:Y:S01]  /*a620*/  MOV R191, R180 ;  /* 0x000000b400bf7202 */ /* 0x000fe20000000f00 */
[C---:B------:R-:W-:Y:S01]  /*a630*/  FMUL.FTZ R13, R2.reuse, R185 ;  /* 0x000000b9020d7220 */ /* 0x040fe20000410000 */
[----:B------:R-:W-:Y:S01]  /*a640*/  MOV R185, R46 ;  /* 0x0000002e00b97202 */ /* 0x000fe20000000f00 */
[C---:B------:R-:W-:Y:S01]  /*a650*/  FMUL.FTZ R24, R2.reuse, R136 ;  /* 0x0000008802187220 */ /* 0x040fe20000410000 */
[----:B-----5:R2:W3:Y:S01]  /*a660*/  MUFU.EX2 R221, R4 ;  /* 0x0000000400dd7308 */ /* 0x0204e20000000800 */
[C---:B------:R-:W-:Y:S02]  /*a670*/  FMUL.FTZ R25, R2.reuse, R137 ;  /* 0x0000008902197220 */ /* 0x040fe40000410000 */
[C---:B------:R-:W-:Y:S02]  /*a680*/  FMUL.FTZ R29, R2.reuse, R141 ;  /* 0x0000008d021d7220 */ /* 0x040fe40000410000 */
[----:B------:R-:W-:Y:S02]  /*a690*/  FMUL.FTZ R28, R2, R140 ;  /* 0x0000008c021c7220 */ /* 0x000fe40000410000 */
[----:B------:R-:W-:Y:S02]  /*a6a0*/  FMUL.FTZ R35, R164, R147 ;  /* 0x00000093a4237220 */ /* 0x000fe40000410000 */
[C---:B------:R-:W-:Y:S01]  /*a6b0*/  FMUL.FTZ R40, R2.reuse, R152 ;  /* 0x0000009802287220 */ /* 0x040fe20000410000 */
[----:B------:R-:W-:Y:S01]  /*a6c0*/  MOV R152, R41 ;  /* 0x0000002900987202 */ /* 0x000fe20000000f00 */
[----:B------:R-:W-:Y:S01]  /*a6d0*/  FMUL.FTZ R41, R2, R153 ;  /* 0x0000009902297220 */ /* 0x000fe20000410000 */
[----:B------:R-:W-:Y:S01]  /*a6e0*/  MOV R153, R42 ;  /* 0x0000002a00997202 */ /* 0x000fe20000000f00 */
[----:B------:R-:W-:Y:S01]  /*a6f0*/  FMUL.FTZ R51, R164, R163 ;  /* 0x000000a3a4337220 */ /* 0x000fe20000410000 */
[----:B------:R-:W-:Y:S01]  /*a700*/  LDSM.16.MT88.4 R144, [R226+0x900] ;  /* 0x00090000e290783b */ /* 0x000fe20000004200 */
[----:B-1----:R-:W-:Y:S02]  /*a710*/  FFMA.FTZ R0, R11, c[0x0][0x2d0], -R166 ;  /* 0x0000b4000b007a23 */ /* 0x002fe400000108a6 */
[C---:B------:R-:W-:Y:S02]  /*a720*/  FMUL.FTZ R56, R2.reuse, R56 ;  /* 0x0000003802387220 */ /* 0x040fe40000410000 */
[----:B------:R1:W4:Y:S01]  /*a730*/  MUFU.EX2 R218, R0 ;  /* 0x0000000000da7308 */ /* 0x0003220000000800 */
[C---:B------:R-:W-:Y:S02]  /*a740*/  FMUL.FTZ R57, R2.reuse, R57 ;  /* 0x0000003902397220 */ /* 0x040fe40000410000 */
[C---:B------:R-:W-:Y:S02]  /*a750*/  FMUL.FTZ R60, R2.reuse, R60 ;  /* 0x0000003c023c7220 */ /* 0x040fe40000410000 */
[----:B--2---:R-:W-:Y:S01]  /*a760*/  FMUL.FTZ R4, R165, R176 ;  /* 0x000000b0a5047220 */ /* 0x004fe20000410000 */
[----:B------:R-:W-:Y:S01]  /*a770*/  F2FP.BF16.PACK_AB R176, R47, R44 ;  /* 0x0000002c2fb0723e */ /* 0x000fe200000010ff */
[----:B------:R-:W-:Y:S01]  /*a780*/  FMUL.FTZ R61, R2, R61 ;  /* 0x0000003d023d7220 */ /* 0x000fe20000410000 */
[----:B---3--:R-:W-:Y:S01]  /*a790*/  F2FP.BF16.PACK_AB R179, R221, R220 ;  /* 0x000000dcddb3723e */ /* 0x008fe200000010ff */
[C---:B------:R-:W-:Y:S02]  /*a7a0*/  FMUL.FTZ R66, R164.reuse, R66 ;  /* 0x00000042a4427220 */ /* 0x040fe40000410000 */
[C---:B------:R-:W-:Y:S02]  /*a7b0*/  FMUL.FTZ R67, R164.reuse, R67 ;  /* 0x00000043a4437220 */ /* 0x040fe40000410000 */
[C---:B------:R-:W-:Y:S02]  /*a7c0*/  FMUL.FTZ R68, R165.reuse, R68 ;  /* 0x00000044a5447220 */ /* 0x040fe40000410000 */
[----:B------:R-:W-:Y:S02]  /*a7d0*/  FMUL.FTZ R69, R165, R69 ;  /* 0x00000045a5457220 */ /* 0x000fe40000410000 */
[C---:B------:R-:W-:Y:S02]  /*a7e0*/  FMUL.FTZ R70, R164.reuse, R70 ;  /* 0x00000046a4467220 */ /* 0x040fe40000410000 */
[----:B------:R-:W-:Y:S02]  /*a7f0*/  FMUL.FTZ R71, R164, R71 ;  /* 0x00000047a4477220 */ /* 0x000fe40000410000 */
[C---:B------:R-:W-:Y:S02]  /*a800*/  FMUL.FTZ R72, R2.reuse, R72 ;  /* 0x0000004802487220 */ /* 0x040fe40000410000 */
[C---:B------:R-:W-:Y:S01]  /*a810*/  FMUL.FTZ R73, R2.reuse, R73 ;  /* 0x0000004902497220 */ /* 0x040fe20000410000 */
[----:B-1----:R-:W-:Y:S01]  /*a820*/  FSEL R0, R3, RZ, P0 ;  /* 0x000000ff03007208 */ /* 0x002fe20000000000 */
[----:B------:R-:W-:Y:S01]  /*a830*/  FMUL.FTZ R76, R2, R76 ;  /* 0x0000004c024c7220 */ /* 0x000fe20000410000 */
[----:B----4-:R-:W-:Y:S01]  /*a840*/  F2FP.BF16.PACK_AB R177, R218, R217 ;  /* 0x000000d9dab1723e */ /* 0x010fe200000010ff */
[----:B------:R-:W-:Y:S01]  /*a850*/  FMUL.FTZ R77, R2, R77 ;  /* 0x0000004d024d7220 */ /* 0x000fe20000410000 */
[----:B------:R-:W-:Y:S01]  /*a860*/  PLOP3.LUT P0, PT, PT, PT, UP0, 0x80, 0x0 ;  /* 0x000000000000781c */ /* 0x000fe20003f0f008 */
[----:B------:R-:W-:Y:S01]  /*a870*/  FADD.FTZ R0, -R0, R171 ;  /* 0x000000ab00007221 */ /* 0x000fe20000010100 */
[----:B------:R-:W-:Y:S01]  /*a880*/  MOV R171, R6 ;  /* 0x0000000600ab7202 */ /* 0x000fe20000000f00 */
[----:B------:R-:W-:Y:S01]  /*a890*/  FMUL.FTZ R6, R164, R178 ;  /* 0x000000b2a4067220 */ /* 0x000fe20000410000 */
[----:B------:R-:W-:Y:S01]  /*a8a0*/  F2FP.BF16.PACK_AB R178, R48, R170 ;  /* 0x000000aa30b2723e */ /* 0x000fe200000010ff */
[----:B------:R-:W-:Y:S01]  /*a8b0*/  FMUL.FTZ R0, R0, c[0x0][0x2d0] ;  /* 0x0000b40000007a20 */ /* 0x000fe20000410000 */
[----:B------:R-:W-:Y:S01]  /*a8c0*/  F2FP.BF16.PACK_AB R193, R171, R45 ;  /* 0x0000002dabc1723e */ /* 0x000fe200000010ff */
[C---:B------:R-:W-:Y:S02]  /*a8d0*/  FMUL.FTZ R80, R165.reuse, R80 ;  /* 0x00000050a5507220 */ /* 0x040fe40000410000 */
[----:B------:R-:W-:Y:S02]  /*a8e0*/  FMUL.FTZ R81, R165, R81 ;  /* 0x00000051a5517220 */ /* 0x000fe40000410000 */
[----:B------:R-:W1:Y:S01]  /*a8f0*/  MUFU.EX2 R0, R0 ;  /* 0x0000000000007308 */ /* 0x000e620000000800 */
[C---:B------:R-:W-:Y:S01]  /*a900*/  FMUL.FTZ R82, R164.reuse, R82 ;  /* 0x00000052a4527220 */ /* 0x040fe20000410000 */
[-C--:B------:R-:W-:Y:S01]  /*a910*/  HMMA.16816.F32.BF16 R4, R192, R20.reuse, R4 ;  /* 0x00000014c004723c */ /* 0x080fe20000041804 */
[C---:B------:R-:W-:Y:S02]  /*a920*/  FMUL.FTZ R83, R164.reuse, R83 ;  /* 0x00000053a4537220 */ /* 0x040fe40000410000 */
[--C-:B------:R-:W-:Y:S02]  /*a930*/  FFMA.FTZ R140, R197, c[0x0][0x2d0], -R173.reuse ;  /* 0x0000b400c58c7a23 */ /* 0x100fe400000108ad */
[C---:B------:R-:W-:Y:S02]  /*a940*/  FMUL.FTZ R84, R165.reuse, R84 ;  /* 0x00000054a5547220 */ /* 0x040fe40000410000 */
[C---:B------:R-:W-:Y:S02]  /*a950*/  FMUL.FTZ R85, R165.reuse, R85 ;  /* 0x00000055a5557220 */ /* 0x040fe40000410000 */
[C---:B------:R-:W-:Y:S03]  /*a960*/  FMUL.FTZ R86, R164.reuse, R86 ;  /* 0x00000056a4567220 */ /* 0x040fe60000410000 */
[----:B------:R-:W-:Y:S02]  /*a970*/  FMUL.FTZ R87, R164, R87 ;  /* 0x00000057a4577220 */ /* 0x000fe40000410000 */
[C---:B------:R-:W-:Y:S02]  /*a980*/  FMUL.FTZ R88, R2.reuse, R88 ;  /* 0x0000005802587220 */ /* 0x040fe40000410000 */
[C---:B------:R-:W-:Y:S02]  /*a990*/  FMUL.FTZ R89, R2.reuse, R89 ;  /* 0x0000005902597220 */ /* 0x040fe40000410000 */
[C---:B------:R-:W-:Y:S02]  /*a9a0*/  FMUL.FTZ R92, R2.reuse, R92 ;  /* 0x0000005c025c7220 */ /* 0x040fe40000410000 */
[----:B------:R-:W-:Y:S02]  /*a9b0*/  FMUL.FTZ R93, R2, R93 ;  /* 0x0000005d025d7220 */ /* 0x000fe40000410000 */
[C---:B-1----:R-:W-:Y:S01]  /*a9c0*/  FMUL.FTZ R10, R0.reuse, R182 ;  /* 0x000000b6000a7220 */ /* 0x042fe20000410000 */
[----:B------:R-:W-:Y:S01]  /*a9d0*/  MOV R182, R48 ;  /* 0x0000003000b67202 */ /* 0x000fe20000000f00 */
[C---:B------:R-:W-:Y:S01]  /*a9e0*/  FMUL.FTZ R11, R0.reuse, R183 ;  /* 0x000000b7000b7220 */ /* 0x040fe20000410000 */
[----:B------:R-:W-:Y:S01]  /*a9f0*/  MOV R183, R50 ;  /* 0x0000003200b77202 */ /* 0x000fe20000000f00 */
[C---:B------:R-:W-:Y:S02]  /*aa00*/  FMUL.FTZ R26, R0.reuse, R138 ;  /* 0x0000008a001a7220 */ /* 0x040fe40000410000 */
[C---:B------:R-:W-:Y:S02]  /*aa10*/  FMUL.FTZ R27, R0.reuse, R139 ;  /* 0x0000008b001b7220 */ /* 0x040fe40000410000 */
[----:B------:R-:W-:Y:S01]  /*aa20*/  LDSM.16.MT88.4 R136, [R227+0x100] ;  /* 0x00010000e388783b */ /* 0x000fe20000004200 */
[C---:B------:R-:W-:Y:S01]  /*aa30*/  HMMA.16816.F32.BF16 R8, R176.reuse, R20, R8 ;  /* 0x00000014b008723c */ /* 0x040fe20000041808 */
[C---:B------:R-:W-:Y:S01]  /*aa40*/  FMUL.FTZ R14, R0.reuse, R186 ;  /* 0x000000ba000e7220 */ /* 0x040fe20000410000 */
[----:B------:R-:W-:Y:S01]  /*aa50*/  MOV R186, R47 ;  /* 0x0000002f00ba7202 */ /* 0x000fe20000000f00 */
[C---:B------:R-:W-:Y:S01]  /*aa60*/  FMUL.FTZ R15, R0.reuse, R187 ;  /* 0x000000bb000f7220 */ /* 0x040fe20000410000 */
[----:B------:R-:W-:Y:S01]  /*aa70*/  MOV R187, R171 ;  /* 0x000000ab00bb7202 */ /* 0x000fe20000000f00 */
[C---:B------:R-:W-:Y:S01]  /*aa80*/  FMUL.FTZ R30, R0.reuse, R142 ;  /* 0x0000008e001e7220 */ /* 0x040fe20000410000 */
[----:B------:R1:W-:Y:S01]  /*aa90*/  MUFU.EX2 R171, R140 ;  /* 0x0000008c00ab7308 */ /* 0x0003e20000000800 */
[C---:B------:R-:W-:Y:S02]  /*aaa0*/  FMUL.FTZ R20, R165.reuse, R132 ;  /* 0x00000084a5147220 */ /* 0x040fe40000410000 */
[C---:B------:R-:W-:Y:S01]  /*aab0*/  FMUL.FTZ R21, R165.reuse, R133 ;  /* 0x00000085a5157220 */ /* 0x040fe20000410000 */
[-C--:B------:R-:W-:Y:S02]  /*aac0*/  HMMA.16816.F32.BF16 R12, R176, R22.reuse, R12 ;  /* 0x00000016b00c723c */ /* 0x080fe4000004180c */
[C---:B------:R-:W-:Y:S02]  /*aad0*/  FMUL.FTZ R31, R0.reuse, R143 ;  /* 0x0000008f001f7220 */ /* 0x040fe40000410000 */
[C---:B------:R-:W-:Y:S01]  /*aae0*/  FMUL.FTZ R42, R0.reuse, R154 ;  /* 0x0000009a002a7220 */ /* 0x040fe20000410000 */
[----:B------:R-:W-:Y:S01]  /*aaf0*/  MOV R154, R43 ;  /* 0x0000002b009a7202 */ /* 0x000fe20000000f00 */
[----:B------:R-:W-:Y:S01]  /*ab00*/  FMUL.FTZ R43, R0, R155 ;  /* 0x0000009b002b7220 */ /* 0x000fe20000410000 */
[----:B------:R-:W-:Y:S01]  /*ab10*/  MOV R155, R44 ;  /* 0x0000002c009b7202 */ /* 0x000fe20000000f00 */
[C---:B------:R-:W-:Y:S01]  /*ab20*/  HMMA.16816.F32.BF16 R16, R192.reuse, R22, R16 ;  /* 0x00000016c010723c */ /* 0x040fe20000041810 */
[C---:B------:R-:W-:Y:S03]  /*ab30*/  FMUL.FTZ R44, R2.reuse, R156 ;  /* 0x0000009c022c7220 */ /* 0x040fe60000410000 */
[----:B------:R-:W-:Y:S01]  /*ab40*/  MOV R156, R45 ;  /* 0x0000002d009c7202 */ /* 0x000fe20000000f00 */
[----:B------:R-:W-:Y:S01]  /*ab50*/  FMUL.FTZ R45, R2, R157 ;  /* 0x0000009d022d7220 */ /* 0x000fe20000410000 */
[----:B------:R-:W-:Y:S01]  /*ab60*/  MOV R157, R181 ;  /* 0x000000b5009d7202 */ /* 0x000fe20000000f00 */
[C---:B------:R-:W-:Y:S01]  /*ab70*/  FMUL.FTZ R22, R164.reuse, R134 ;  /* 0x00000086a4167220 */ /* 0x040fe20000410000 */
[----:B------:R-:W-:Y:S01]  /*ab80*/  MOV R181, R49 ;  /* 0x0000003100b57202 */ /* 0x000fe20000000f00 */
[----:B------:R-:W-:Y:S02]  /*ab90*/  FMUL.FTZ R23, R164, R135 ;  /* 0x00000087a4177220 */ /* 0x000fe40000410000 */
[----:B------:R-:W2:Y:S01]  /*aba0*/  LDSM.16.MT88.4 R132, [R228+0x100] ;  /* 0x00010000e484783b */ /* 0x000ea20000004200 */
[C---:B------:R-:W-:Y:S02]  /*abb0*/  FMUL.FTZ R46, R0.reuse, R158 ;  /* 0x0000009e002e7220 */ /* 0x040fe40000410000 */
[----:B------:R-:W-:Y:S02]  /*abc0*/  FMUL.FTZ R47, R0, R159 ;  /* 0x0000009f002f7220 */ /* 0x000fe40000410000 */
[-C--:B------:R-:W-:Y:S01]  /*abd0*/  HMMA.16816.F32.BF16 R20, R192, R36.reuse, R20 ;  /* 0x00000024c014723c */ /* 0x080fe20000041814 */
[C---:B------:R-:W-:Y:S02]  /*abe0*/  FMUL.FTZ R48, R165.reuse, R160 ;  /* 0x000000a0a5307220 */ /* 0x040fe40000410000 */
[C---:B------:R-:W-:Y:S02]  /*abf0*/  FMUL.FTZ R49, R165.reuse, R161 ;  /* 0x000000a1a5317220 */ /* 0x040fe40000410000 */
[----:B------:R-:W-:Y:S02]  /*ac00*/  FMUL.FTZ R50, R164, R162 ;  /* 0x000000a2a4327220 */ /* 0x000fe40000410000 */
[C---:B------:R-:W-:Y:S01]  /*ac10*/  FMUL.FTZ R58, R0.reuse, R58 ;  /* 0x0000003a003a7220 */ /* 0x040fe20000410000 */
[C---:B------:R-:W-:Y:S01]  /*ac20*/  HMMA.16816.F32.BF16 R24, R176.reuse, R36, R24 ;  /* 0x00000024b018723c */ /* 0x040fe20000041818 */
[C---:B------:R-:W-:Y:S03]  /*ac30*/  FMUL.FTZ R59, R0.reuse, R59 ;  /* 0x0000003b003b7220 */ /* 0x040fe60000410000 */
[C---:B------:R-:W-:Y:S02]  /*ac40*/  FMUL.FTZ R62, R0.reuse, R62 ;  /* 0x0000003e003e7220 */ /* 0x040fe40000410000 */
[C---:B------:R-:W-:Y:S02]  /*ac50*/  FMUL.FTZ R63, R0.reuse, R63 ;  /* 0x0000003f003f7220 */ /* 0x040fe40000410000 */
[-C--:B------:R-:W-:Y:S01]  /*ac60*/  HMMA.16816.F32.BF16 R28, R176, R38.reuse, R28 ;  /* 0x00000026b01c723c */ /* 0x080fe2000004181c */
[C---:B------:R-:W-:Y:S03]  /*ac70*/  FMUL.FTZ R36, R165.reuse, R148 ;  /* 0x00000094a5247220 */ /* 0x040fe60000410000 */
[C---:B------:R-:W-:Y:S02]  /*ac80*/  FMUL.FTZ R37, R165.reuse, R149 ;  /* 0x00000095a5257220 */ /* 0x040fe40000410000 */
[C---:B------:R-:W-:Y:S02]  /*ac90*/  FMUL.FTZ R74, R0.reuse, R74 ;  /* 0x0000004a004a7220 */ /* 0x040fe40000410000 */
[C---:B------:R-:W-:Y:S01]  /*aca0*/  HMMA.16816.F32.BF16 R32, R192.reuse, R38, R32 ;  /* 0x00000026c020723c */ /* 0x040fe20000041820 */
[C---:B------:R-:W-:Y:S03]  /*acb0*/  FMUL.FTZ R75, R0.reuse, R75 ;  /* 0x0000004b004b7220 */ /* 0x040fe60000410000 */
[C---:B------:R-:W-:Y:S02]  /*acc0*/  FMUL.FTZ R78, R0.reuse, R78 ;  /* 0x0000004e004e7220 */ /* 0x040fe40000410000 */
[----:B------:R-:W-:Y:S02]  /*acd0*/  FMUL.FTZ R79, R0, R79 ;  /* 0x0000004f004f7220 */ /* 0x000fe40000410000 */
[C---:B------:R-:W-:Y:S04]  /*ace0*/  FMUL.FTZ R38, R164.reuse, R150 ;  /* 0x00000096a4267220 */ /* 0x040fe80000410000 */
[----:B------:R-:W-:Y:S02]  /*acf0*/  FMUL.FTZ R39, R164, R151 ;  /* 0x00000097a4277220 */ /* 0x000fe40000410000 */
[----:B------:R-:W-:Y:S01]  /*ad00*/  LDSM.16.MT88.4 R148, [R228+0x900] ;  /* 0x00090000e494783b */ /* 0x000fe20000004200 */
[C---:B------:R-:W-:Y:S02]  /*ad10*/  FMUL.FTZ R90, R0.reuse, R90 ;  /* 0x0000005a005a7220 */ /* 0x040fe40000410000 */
[C---:B------:R-:W-:Y:S02]  /*ad20*/  FMUL.FTZ R91, R0.reuse, R91 ;  /* 0x0000005b005b7220 */ /* 0x040fe40000410000 */
[-C--:B--2---:R-:W-:Y:S01]  /*ad30*/  HMMA.16816.F32.BF16 R36, R192, R132.reuse, R36 ;  /* 0x00000084c024723c */ /* 0x084fe20000041824 */
[C---:B------:R-:W-:Y:S02]  /*ad40*/  FMUL.FTZ R94, R0.reuse, R94 ;  /* 0x0000005e005e7220 */ /* 0x040fe40000410000 */
[----:B------:R-:W-:Y:S02]  /*ad50*/  FMUL.FTZ R95, R0, R95 ;  /* 0x0000005f005f7220 */ /* 0x000fe40000410000 */
[C---:B------:R-:W-:Y:S02]  /*ad60*/  FMUL.FTZ R96, R165.reuse, R96 ;  /* 0x00000060a5607220 */ /* 0x040fe40000410000 */
[C---:B------:R-:W-:Y:S01]  /*ad70*/  FMUL.FTZ R97, R165.reuse, R97 ;  /* 0x00000061a5617220 */ /* 0x040fe20000410000 */
[C---:B------:R-:W-:Y:S01]  /*ad80*/  HMMA.16816.F32.BF16 R40, R176.reuse, R132, R40 ;  /* 0x00000084b028723c */ /* 0x040fe20000041828 */
[C---:B------:R-:W-:Y:S03]  /*ad90*/  FMUL.FTZ R98, R164.reuse, R98 ;  /* 0x00000062a4627220 */ /* 0x040fe60000410000 */
[----:B------:R-:W-:Y:S02]  /*ada0*/  FMUL.FTZ R99, R164, R99 ;  /* 0x00000063a4637220 */ /* 0x000fe40000410000 */
[--C-:B-1----:R-:W-:Y:S02]  /*adb0*/  FFMA.FTZ R140, R198, c[0x0][0x2d0], -R174.reuse ;  /* 0x0000b400c68c7a23 */ /* 0x102fe400000108ae */
[-C--:B------:R-:W-:Y:S01]  /*adc0*/  HMMA.16816.F32.BF16 R44, R176, R134.reuse, R44 ;  /* 0x00000086b02c723c */ /* 0x080fe2000004182c */
[C---:B------:R-:W-:Y:S01]  /*add0*/  FMUL.FTZ R100, R165.reuse, R100 ;  /* 0x00000064a5647220 */ /* 0x040fe20000410000 */
[----:B------:R1:W-:Y:S02]  /*ade0*/  MUFU.EX2 R160, R140 ;  /* 0x0000008c00a07308 */ /* 0x0003e40000000800 */
[C---:B------:R-:W-:Y:S02]  /*adf0*/  FMUL.FTZ R101, R165.reuse, R101 ;  /* 0x00000065a5657220 */ /* 0x040fe40000410000 */
[C---:B------:R-:W-:Y:S02]  /*ae00*/  FMUL.FTZ R102, R164.reuse, R102 ;  /* 0x00000066a4667220 */ /* 0x040fe40000410000 */
[C---:B------:R-:W-:Y:S01]  /*ae10*/  HMMA.16816.F32.BF16 R48, R192.reuse, R134, R48 ;  /* 0x00000086c030723c */ /* 0x040fe20000041830 */
[----:B------:R-:W2:Y:S03]  /*ae20*/  LDSM.16.MT88.4 R132, [R225+0x1900] ;  /* 0x00190000e184783b */ /* 0x000ea60000004200 */
[----:B------:R-:W-:Y:S02]  /*ae30*/  FMUL.FTZ R103, R164, R103 ;  /* 0x00000067a4677220 */ /* 0x000fe40000410000 */
[C---:B------:R-:W-:Y:S02]  /*ae40*/  FMUL.FTZ R104, R2.reuse, R104 ;  /* 0x0000006802687220 */ /* 0x040fe40000410000 */
[-C--:B------:R-:W-:Y:S01]  /*ae50*/  HMMA.16816.F32.BF16 R52, R192, R136.reuse, R52 ;  /* 0x00000088c034723c */ /* 0x080fe20000041834 */
[----:B------:R-:W-:Y:S03]  /*ae60*/  FMUL.FTZ R105, R2, R105 ;  /* 0x0000006902697220 */ /* 0x000fe60000410000 */
[C---:B------:R-:W-:Y:S02]  /*ae70*/  FMUL.FTZ R106, R0.reuse, R106 ;  /* 0x0000006a006a7220 */ /* 0x040fe40000410000 */
[----:B------:R-:W-:Y:S02]  /*ae80*/  FMUL.FTZ R107, R0, R107 ;  /* 0x0000006b006b7220 */ /* 0x000fe40000410000 */
[C---:B------:R-:W-:Y:S01]  /*ae90*/  HMMA.16816.F32.BF16 R56, R176.reuse, R136, R56 ;  /* 0x00000088b038723c */ /* 0x040fe20000041838 */
[----:B------:R-:W-:Y:S03]  /*aea0*/  FMUL.FTZ R108, R2, R108 ;  /* 0x0000006c026c7220 */ /* 0x000fe60000410000 */
[--C-:B-1----:R-:W-:Y:S01]  /*aeb0*/  FFMA.FTZ R140, R202, c[0x0][0x2d0], -R173.reuse ;  /* 0x0000b400ca8c7a23 */ /* 0x102fe200000108ad */
[----:B------:R-:W-:Y:S01]  /*aec0*/  MOV R202, R152 ;  /* 0x0000009800ca7202 */ /* 0x000fe20000000f00 */
[----:B------:R-:W-:Y:S02]  /*aed0*/  FMUL.FTZ R109, R2, R109 ;  /* 0x0000006d026d7220 */ /* 0x000fe40000410000 */
[-C--:B------:R-:W-:Y:S01]  /*aee0*/  HMMA.16816.F32.BF16 R60, R176, R138.reuse, R60 ;  /* 0x0000008ab03c723c */ /* 0x080fe2000004183c */
[----:B------:R-:W-:Y:S01]  /*aef0*/  FFMA.FTZ R136, R196, c[0x0][0x2d0], -R173 ;  /* 0x0000b400c4887a23 */ /* 0x000fe200000108ad */
[----:B------:R1:W-:Y:S02]  /*af00*/  MUFU.EX2 R161, R140 ;  /* 0x0000008c00a17308 */ /* 0x0003e40000000800 */
[C---:B------:R-:W-:Y:S02]  /*af10*/  FMUL.FTZ R110, R0.reuse, R110 ;  /* 0x0000006e006e7220 */ /* 0x040fe40000410000 */
[----:B------:R-:W-:Y:S02]  /*af20*/  FMUL.FTZ R111, R0, R111 ;  /* 0x0000006f006f7220 */ /* 0x000fe40000410000 */
[C---:B------:R-:W-:Y:S01]  /*af30*/  HMMA.16816.F32.BF16 R64, R192.reuse, R138, R64 ;  /* 0x0000008ac040723c */ /* 0x040fe20000041840 */
[C---:B------:R-:W-:Y:S03]  /*af40*/  FMUL.FTZ R112, R165.reuse, R112 ;  /* 0x00000070a5707220 */ /* 0x040fe60000410000 */
[----:B------:R3:W-:Y:S01]  /*af50*/  MUFU.EX2 R180, R136 ;  /* 0x0000008800b47308 */ /* 0x0007e20000000800 */
[C---:B------:R-:W-:Y:S02]  /*af60*/  FMUL.FTZ R113, R165.reuse, R113 ;  /* 0x00000071a5717220 */ /* 0x040fe40000410000 */
[C---:B------:R-:W-:Y:S01]  /*af70*/  FMUL.FTZ R114, R164.reuse, R114 ;  /* 0x00000072a4727220 */ /* 0x040fe20000410000 */
[-C--:B--2---:R-:W-:Y:S01]  /*af80*/  HMMA.16816.F32.BF16 R68, R192, R132.reuse, R68 ;  /* 0x00000084c044723c */ /* 0x084fe20000041844 */
[----:B------:R-:W-:Y:S03]  /*af90*/  FMUL.FTZ R115, R164, R115 ;  /* 0x00000073a4737220 */ /* 0x000fe60000410000 */
[C---:B------:R-:W-:Y:S02]  /*afa0*/  FMUL.FTZ R116, R165.reuse, R116 ;  /* 0x00000074a5747220 */ /* 0x040fe40000410000 */
[----:B------:R-:W-:Y:S02]  /*afb0*/  FMUL.FTZ R117, R165, R117 ;  /* 0x00000075a5757220 */ /* 0x000fe40000410000 */
[C---:B------:R-:W-:Y:S01]  /*afc0*/  HMMA.16816.F32.BF16 R72, R176.reuse, R132, R72 ;  /* 0x00000084b048723c */ /* 0x040fe20000041848 */
[--C-:B-1----:R-:W-:Y:S03]  /*afd0*/  FFMA.FTZ R140, R206, c[0x0][0x2d0], -R174.reuse ;  /* 0x0000b400ce8c7a23 */ /* 0x102fe600000108ae */
[C---:B------:R-:W-:Y:S01]  /*afe0*/  FMUL.FTZ R118, R164.reuse, R118 ;  /* 0x00000076a4767220 */ /* 0x040fe20000410000 */
[----:B------:R1:W-:Y:S01]  /*aff0*/  MUFU.EX2 R163, R140 ;  /* 0x0000008c00a37308 */ /* 0x0003e20000000800 */
[----:B------:R-:W-:Y:S02]  /*b000*/  FMUL.FTZ R119, R164, R119 ;  /* 0x00000077a4777220 */ /* 0x000fe40000410000 */
[-C--:B------:R-:W-:Y:S01]  /*b010*/  HMMA.16816.F32.BF16 R76, R176, R134.reuse, R76 ;  /* 0x00000086b04c723c */ /* 0x080fe2000004184c */
[--C-:B------:R-:W-:Y:S01]  /*b020*/  FFMA.FTZ R132, R199, c[0x0][0x2d0], -R174.reuse ;  /* 0x0000b400c7847a23 */ /* 0x100fe200000108ae */
[----:B---3--:R-:W2:Y:S02]  /*b030*/  LDSM.16.MT88.4 R136, [R226+0x1900] ;  /* 0x00190000e288783b */ /* 0x008ea40000004200 */
[C---:B------:R-:W-:Y:S02]  /*b040*/  FMUL.FTZ R120, R2.reuse, R120 ;  /* 0x0000007802787220 */ /* 0x040fe40000410000 */
[----:B------:R-:W-:Y:S01]  /*b050*/  FMUL.FTZ R121, R2, R121 ;  /* 0x0000007902797220 */ /* 0x000fe20000410000 */
[----:B------:R3:W-:Y:S01]  /*b060*/  MUFU.EX2 R188, R132 ;  /* 0x0000008400bc7308 */ /* 0x0007e20000000800 */
[C---:B------:R-:W-:Y:S01]  /*b070*/  HMMA.16816.F32.BF16 R80, R192.reuse, R134, R80 ;  /* 0x00000086c050723c */ /* 0x040fe20000041850 */
[C---:B------:R-:W-:Y:S03]  /*b080*/  FMUL.FTZ R122, R0.reuse, R122 ;  /* 0x0000007a007a7220 */ /* 0x040fe60000410000 */
[----:B------:R-:W-:Y:S02]  /*b090*/  FMUL.FTZ R123, R0, R123 ;  /* 0x0000007b007b7220 */ /* 0x000fe40000410000 */
[C---:B------:R-:W-:Y:S02]  /*b0a0*/  FMUL.FTZ R124, R2.reuse, R124 ;  /* 0x0000007c027c7220 */ /* 0x040fe40000410000 */
[----:B------:R-:W-:Y:S04]  /*b0b0*/  FMUL.FTZ R125, R2, R125 ;  /* 0x0000007d027d7220 */ /* 0x000fe80000410000 */
[----:B------:R-:W-:Y:S02]  /*b0c0*/  FMUL.FTZ R126, R0, R126 ;  /* 0x0000007e007e7220 */ /* 0x000fe40000410000 */
[----:B-1----:R-:W-:Y:S02]  /*b0d0*/  FFMA.FTZ R140, R208, c[0x0][0x2d0], -R175 ;  /* 0x0000b400d08c7a23 */ /* 0x002fe400000108af */
[----:B------:R-:W-:Y:S02]  /*b0e0*/  FMUL.FTZ R127, R0, R127 ;  /* 0x0000007f007f7220 */ /* 0x000fe40000410000 */
[----:B------:R1:W-:Y:S01]  /*b0f0*/  MUFU.EX2 R189, R140 ;  /* 0x0000008c00bd7308 */ /* 0x0003e20000000800 */
[C---:B------:R-:W-:Y:S02]  /*b100*/  FMUL.FTZ R128, R165.reuse, R128 ;  /* 0x00000080a5807220 */ /* 0x040fe40000410000 */
[----:B------:R-:W-:Y:S02]  /*b110*/  FMUL.FTZ R129, R165, R129 ;  /* 0x00000081a5817220 */ /* 0x000fe40000410000 */
[----:B---3--:R-:W-:Y:S01]  /*b120*/  FFMA.FTZ R132, R201, c[0x0][0x2d0], -R173 ;  /* 0x0000b400c9847a23 */ /* 0x008fe200000108ad */
[----:B------:R-:W-:Y:S01]  /*b130*/  MOV R201, R153 ;  /* 0x0000009900c97202 */ /* 0x000fe20000000f00 */
[C---:B------:R-:W-:Y:S02]  /*b140*/  FMUL.FTZ R130, R164.reuse, R130 ;  /* 0x00000082a4827220 */ /* 0x040fe40000410000 */
[----:B------:R-:W-:Y:S01]  /*b150*/  FMUL.FTZ R131, R164, R131 ;  /* 0x00000083a4837220 */ /* 0x000fe20000410000 */
[----:B------:R3:W4:Y:S01]  /*b160*/  MUFU.EX2 R190, R132 ;  /* 0x0000008400be7308 */ /* 0x0007220000000800 */
[-C--:B--2---:R-:W-:Y:S01]  /*b170*/  HMMA.16816.F32.BF16 R84, R192, R136.reuse, R84 ;  /* 0x00000088c054723c */ /* 0x084fe20000041854 */
[--C-:B-1----:R-:W-:Y:S07]  /*b180*/  FFMA.FTZ R140, R210, c[0x0][0x2d0], -R175.reuse ;  /* 0x0000b400d28c7a23 */ /* 0x102fee00000108af */
[C---:B------:R-:W-:Y:S01]  /*b190*/  HMMA.16816.F32.BF16 R88, R176.reuse, R136, R88 ;  /* 0x00000088b058723c */ /* 0x040fe20000041858 */
[----:B------:R1:W-:Y:S06]  /*b1a0*/  MUFU.EX2 R162, R140 ;  /* 0x0000008c00a27308 */ /* 0x0003ec0000000800 */
[----:B------:R-:W-:Y:S01]  /*b1b0*/  FFMA.FTZ R136, R209, c[0x0][0x2d0], -R174 ;  /* 0x0000b400d1887a23 */ /* 0x000fe200000108ae */
[-C--:B------:R-:W-:Y:S01]  /*b1c0*/  HMMA.16816.F32.BF16 R92, R176, R138.reuse, R92 ;  /* 0x0000008ab05c723c */ /* 0x080fe2000004185c */
[----:B---3--:R-:W2:Y:S02]  /*b1d0*/  LDSM.16.MT88.4 R132, [R228+0x1900] ;  /* 0x00190000e484783b */ /* 0x008ea40000004200 */
[----:B------:R3:W-:Y:S05]  /*b1e0*/  MUFU.EX2 R158, R136 ;  /* 0x00000088009e7308 */ /* 0x0007ea0000000800 */
[C---:B------:R-:W-:Y:S01]  /*b1f0*/  HMMA.16816.F32.BF16 R96, R192.reuse, R138, R96 ;  /* 0x0000008ac060723c */ /* 0x040fe20000041860 */
[----:B-1----:R-:W-:Y:S03]  /*b200*/  LDSM.16.MT88.4 R140, [R225+0x900] ;  /* 0x00090000e18c783b */ /* 0x002fe60000004200 */
[--C-:B---3--:R-:W-:Y:S04]  /*b210*/  FFMA.FTZ R136, R205, c[0x0][0x2d0], -R175.reuse ;  /* 0x0000b400cd887a23 */ /* 0x108fe800000108af */
[----:B------:R1:W3:Y:S01]  /*b220*/  MUFU.EX2 R196, R136 ;  /* 0x0000008800c47308 */ /* 0x0002e20000000800 */
[-C--:B--2---:R-:W-:Y:S08]  /*b230*/  HMMA.16816.F32.BF16 R100, R192, R132.reuse, R100 ;  /* 0x00000084c064723c */ /* 0x084ff00000041864 */
[C---:B------:R-:W-:Y:S07]  /*b240*/  HMMA.16816.F32.BF16 R104, R176.reuse, R132, R104 ;  /* 0x00000084b068723c */ /* 0x040fee0000041868 */
[----:B------:R-:W-:Y:S01]  /*b250*/  FFMA.FTZ R132, R211, c[0x0][0x2d0], -R175 ;  /* 0x0000b400d3847a23 */ /* 0x000fe200000108af */
[-C--:B------:R-:W-:Y:S01]  /*b260*/  HMMA.16816.F32.BF16 R108, R176, R134.reuse, R108 ;  /* 0x00000086b06c723c */ /* 0x080fe2000004186c */
[----:B-1----:R-:W1:Y:S02]  /*b270*/  LDSM.16.MT88.4 R136, [R227+0x1900] ;  /* 0x00190000e388783b */ /* 0x002e640000004200 */
[----:B------:R2:W1:Y:S05]  /*b280*/  MUFU.EX2 R159, R132 ;  /* 0x00000084009f7308 */ /* 0x00046a0000000800 */
[C---:B------:R-:W-:Y:S07]  /*b290*/  HMMA.16816.F32.BF16 R112, R192.reuse, R134, R112 ;  /* 0x00000086c070723c */ /* 0x040fee0000041870 */
[----:B----4-:R-:W-:Y:S01]  /*b2a0*/  F2FP.BF16.PACK_AB R134, R161, R190 ;  /* 0x000000bea186723e */ /* 0x010fe200000010ff */
[--C-:B--2---:R-:W-:Y:S04]  /*b2b0*/  FFMA.FTZ R132, R200, c[0x0][0x2d0], -R166.reuse ;  /* 0x0000b400c8847a23 */ /* 0x104fe800000108a6 */
[----:B------:R2:W-:Y:S01]  /*b2c0*/  MUFU.EX2 R200, R132 ;  /* 0x0000008400c87308 */ /* 0x0005e20000000800 */
[-C--:B-1----:R-:W-:Y:S08]  /*b2d0*/  HMMA.16816.F32.BF16 R116, R192, R136.reuse, R116 ;  /* 0x00000088c074723c */ /* 0x082ff00000041874 */
[C---:B------:R-:W-:Y:S01]  /*b2e0*/  HMMA.16816.F32.BF16 R120, R176.reuse, R136, R120 ;  /* 0x00000088b078723c */ /* 0x040fe20000041878 */
[--C-:B--2---:R-:W-:Y:S06]  /*b2f0*/  FFMA.FTZ R132, R203, c[0x0][0x2d0], -R166.reuse ;  /* 0x0000b400cb847a23 */ /* 0x104fec00000108a6 */
[----:B---3--:R-:W-:Y:S01]  /*b300*/  F2FP.BF16.PACK_AB R136, R189, R196 ;  /* 0x000000c4bd88723e */ /* 0x008fe200000010ff */
[-C--:B------:R-:W-:Y:S01]  /*b310*/  HMMA.16816.F32.BF16 R124, R176, R138.reuse, R124 ;  /* 0x0000008ab07c723c */ /* 0x080fe2000004187c */
[----:B------:R1:W2:Y:S06]  /*b320*/  MUFU.EX2 R199, R132 ;  /* 0x0000008400c77308 */ /* 0x0002ac0000000800 */
[----:B------:R-:W-:Y:S01]  /*b330*/  MOV R178, R160 ;  /* 0x000000a000b27202 */ /* 0x000fe20000000f00 */
[----:B------:R-:W-:Y:S01]  /*b340*/  HMMA.16816.F32.BF16 R128, R192, R138, R128 ;  /* 0x0000008ac080723c */ /* 0x000fe20000041880 */
[----:B------:R-:W-:Y:S03]  /*b350*/  MOV R179, R158 ;  /* 0x0000009e00b37202 */ /* 0x000fe60000000f00 */
[----:B------:R-:W-:Y:S02]  /*b360*/  F2FP.BF16.PACK_AB R133, R188, R178 ;  /* 0x000000b2bc85723e */ /* 0x000fe400000010ff */
[----:B------:R-:W-:Y:S02]  /*b370*/  F2FP.BF16.PACK_AB R135, R179, R163 ;  /* 0x000000a3b387723e */ /* 0x000fe400000010ff */
[----:B------:R-:W-:Y:S04]  /*b380*/  F2FP.BF16.PACK_AB R138, R159, R162 ;  /* 0x000000a29f8a723e */ /* 0x000fe800000010ff */
[----:B------:R-:W-:Y:S02]  /*b390*/  MOV R160, R157 ;  /* 0x0000009d00a07202 */ /* 0x000fe40000000f00 */
[----:B------:R-:W-:Y:S02]  /*b3a0*/  MOV R157, R155 ;  /* 0x0000009b009d7202 */ /* 0x000fe40000000f00 */
[----:B------:R-:W-:Y:S01]  /*b3b0*/  MOV R158, R156 ;  /* 0x0000009c009e7202 */ /* 0x000fe20000000f00 */
[--C-:B-1----:R-:W-:Y:S01]  /*b3c0*/  FFMA.FTZ R132, R204, c[0x0][0x2d0], -R166.reuse ;  /* 0x0000b400cc847a23 */ /* 0x102fe200000108a6 */
[----:B--2---:R-:W-:Y:S02]  /*b3d0*/  F2FP.BF16.PACK_AB R137, R199, R200 ;  /* 0x000000c8c789723e */ /* 0x004fe400000010ff */
[----:B------:R-:W-:Y:S01]  /*b3e0*/  MOV R156, R154 ;  /* 0x0000009a009c7202 */ /* 0x000fe20000000f00 */
[----:B------:R1:W-:Y:S01]  /*b3f0*/  MUFU.EX2 R198, R132 ;  /* 0x0000008400c67308 */ /* 0x0003e20000000800 */
[----:B------:R-:W2:Y:S01]  /*b400*/  LDSM.16.MT88.4 R152, [R227+0x900] ;  /* 0x00090000e398783b */ /* 0x000ea20000004200 */
[----:B-1----:R-:W-:Y:S08]  /*b410*/  FFMA.FTZ R132, R207, c[0x0][0x2d0], -R166 ;  /* 0x0000b400cf847a23 */ /* 0x002ff000000108a6 */
[----:B------:R1:W3:Y:S02]  /*b420*/  MUFU.EX2 R197, R132 ;  /* 0x0000008400c57308 */ /* 0x0002e40000000800 */
[----:B-1----:R-:W-:Y:S02]  /*b430*/  F2FP.BF16.PACK_AB R132, R171, R180 ;  /* 0x000000b4ab84723e */ /* 0x002fe400000010ff */
[----:B---3--:R-:W-:Y:S05]  /*b440*/  F2FP.BF16.PACK_AB R139, R197, R198 ;  /* 0x000000c6c58b723e */ /* 0x008fea00000010ff */
[-C--:B------:R-:W-:Y:S08]  /*b450*/  HMMA.16816.F32.BF16 R4, R132, R140.reuse, R4 ;  /* 0x0000008c8404723c */ /* 0x080ff00000041804 */
[C---:B------:R-:W-:Y:S08]  /*b460*/  HMMA.16816.F32.BF16 R8, R136.reuse, R140, R8 ;  /* 0x0000008c8808723c */ /* 0x040ff00000041808 */
[-C--:B------:R-:W-:Y:S08]  /*b470*/  HMMA.16816.F32.BF16 R12, R136, R142.reuse, R12 ;  /* 0x0000008e880c723c */ /* 0x080ff0000004180c */
[C---:B------:R-:W-:Y:S01]  /*b480*/  HMMA.16816.F32.BF16 R16, R132.reuse, R142, R16 ;  /* 0x0000008e8410723c */ /* 0x040fe20000041810 */
[----:B------:R-:W1:Y:S07]  /*b490*/  LDSM.16.MT88.4 R140, [R225+0x2100] ;  /* 0x00210000e18c783b */ /* 0x000e6e0000004200 */
[-C--:B------:R-:W-:Y:S08]  /*b4a0*/  HMMA.16816.F32.BF16 R20, R132, R144.reuse, R20 ;  /* 0x000000908414723c */ /* 0x080ff00000041814 */
[C---:B------:R-:W-:Y:S07]  /*b4b0*/  HMMA.16816.F32.BF16 R24, R136.reuse, R144, R24 ;  /* 0x000000908818723c */ /* 0x040fee0000041818 */
[--C-:B------:R-:W-:Y:S01]  /*b4c0*/  FFMA.FTZ R144, R215, c[0x0][0x2d0], -R173.reuse ;  /* 0x0000b400d7907a23 */ /* 0x100fe200000108ad */
[-C--:B------:R-:W-:Y:S03]  /*b4d0*/  HMMA.16816.F32.BF16 R28, R136, R146.reuse, R28 ;  /* 0x00000092881c723c */ /* 0x080fe6000004181c */
[----:B------:R3:W-:Y:S05]  /*b4e0*/  MUFU.EX2 R211, R144 ;  /* 0x0000009000d37308 */ /* 0x0007ea0000000800 */
[C---:B------:R-:W-:Y:S08]  /*b4f0*/  HMMA.16816.F32.BF16 R32, R132.reuse, R146, R32 ;  /* 0x000000928420723c */ /* 0x040ff00000041820 */
[-C--:B------:R-:W-:Y:S08]  /*b500*/  HMMA.16816.F32.BF16 R36, R132, R148.reuse, R36 ;  /* 0x000000948424723c */ /* 0x080ff00000041824 */
[C---:B------:R-:W-:Y:S01]  /*b510*/  HMMA.16816.F32.BF16 R40, R136.reuse, R148, R40 ;  /* 0x000000948828723c */ /* 0x040fe20000041828 */
[--C-:B---3--:R-:W-:Y:S03]  /*b520*/  FFMA.FTZ R144, R216, c[0x0][0x2d0], -R173.reuse ;  /* 0x0000b400d8907a23 */ /* 0x108fe600000108ad */
[----:B------:R-:W-:Y:S03]  /*b530*/  MOV R216, R179 ;  /* 0x000000b300d87202 */ /* 0x000fe60000000f00 */
[--C-:B------:R-:W-:Y:S01]  /*b540*/  FFMA.FTZ R148, R223, c[0x0][0x2d0], -R174.reuse ;  /* 0x0000b400df947a23 */ /* 0x100fe200000108ae */
[-C--:B------:R-:W-:Y:S01]  /*b550*/  HMMA.16816.F32.BF16 R44, R136, R150.reuse, R44 ;  /* 0x00000096882c723c */ /* 0x080fe2000004182c */
[----:B------:R3:W-:Y:S07]  /*b560*/  MUFU.EX2 R215, R144 ;  /* 0x0000009000d77308 */ /* 0x0007ee0000000800 */
[C---:B------:R-:W-:Y:S03]  /*b570*/  HMMA.16816.F32.BF16 R48, R132.reuse, R150, R48 ;  /* 0x000000968430723c */ /* 0x040fe60000041830 */
[----:B------:R4:W-:Y:S05]  /*b580*/  MUFU.EX2 R209, R148 ;  /* 0x0000009400d17308 */ /* 0x0009ea0000000800 */
[-C--:B--2---:R-:W-:Y:S08]  /*b590*/  HMMA.16816.F32.BF16 R52, R132, R152.reuse, R52 ;  /* 0x000000988434723c */ /* 0x084ff00000041834 */
[C---:B------:R-:W-:Y:S01]  /*b5a0*/  HMMA.16816.F32.BF16 R56, R136.reuse, R152, R56 ;  /* 0x000000988838723c */ /* 0x040fe20000041838 */
[--C-:B---3--:R-:W-:Y:S03]  /*b5b0*/  FFMA.FTZ R144, R219, c[0x0][0x2d0], -R174.reuse ;  /* 0x0000b400db907a23 */ /* 0x108fe600000108ae */
[----:B------:R-:W-:Y:S01]  /*b5c0*/  MOV R219, R161 ;  /* 0x000000a100db7202 */ /* 0x000fe20000000f00 */
[----:B------:R2:W3:Y:S02]  /*b5d0*/  MUFU.EX2 R210, R144 ;  /* 0x0000009000d27308 */ /* 0x0004e40000000800 */
[----:B------:R-:W-:Y:S01]  /*b5e0*/  MOV R153, R163 ;  /* 0x000000a300997202 */ /* 0x000fe20000000f00 */
[-C--:B------:R-:W-:Y:S01]  /*b5f0*/  HMMA.16816.F32.BF16 R60, R136, R154.reuse, R60 ;  /* 0x0000009a883c723c */ /* 0x080fe2000004183c */
[----:B------:R-:W-:Y:S03]  /*b600*/  MOV R152, R162 ;  /* 0x000000a200987202 */ /* 0x000fe60000000f00 */
[--C-:B----4-:R-:W-:Y:S01]  /*b610*/  FFMA.FTZ R148, R222, c[0x0][0x2d0], -R173.reuse ;  /* 0x0000b400de947a23 */ /* 0x110fe200000108ad */
[----:B------:R-:W-:Y:S01]  /*b620*/  MOV R222, R185 ;  /* 0x000000b900de7202 */ /* 0x000fe20000000f00 */
[----:B------:R-:W-:Y:S01]  /*b630*/  FFMA.FTZ R173, R246, c[0x0][0x2d0], -R173 ;  /* 0x0000b400f6ad7a23 */ /* 0x000fe200000108ad */
[----:B------:R-:W-:Y:S01]  /*b640*/  MOV R246, R183 ;  /* 0x000000b700f67202 */ /* 0x000fe20000000f00 */
[C---:B------:R-:W-:Y:S01]  /*b650*/  HMMA.16816.F32.BF16 R64, R132.reuse, R154, R64 ;  /* 0x0000009a8440723c */ /* 0x040fe20000041840 */
[----:B------:R4:W-:Y:S06]  /*b660*/  MUFU.EX2 R208, R148 ;  /* 0x0000009400d07308 */ /* 0x0009ec0000000800 */
[----:B------:R-:W-:Y:S01]  /*b670*/  MOV R155, R187 ;  /* 0x000000bb009b7202 */ /* 0x000fe20000000f00 */
[-C--:B-1----:R-:W-:Y:S01]  /*b680*/  HMMA.16816.F32.BF16 R68, R132, R140.reuse, R68 ;  /* 0x0000008c8444723c */ /* 0x082fe20000041844 */
[----:B------:R-:W-:Y:S02]  /*b690*/  MOV R154, R186 ;  /* 0x000000ba009a7202 */ /* 0x000fe40000000f00 */
[----:B------:R3:W1:Y:S01]  /*b6a0*/  MUFU.EX2 R207, R173 ;  /* 0x000000ad00cf7308 */ /* 0x0006620000000800 */
[----:B--2---:R-:W2:Y:S04]  /*b6b0*/  LDSM.16.MT88.4 R144, [R226+0x2100] ;  /* 0x00210000e290783b */ /* 0x004ea80000004200 */
[C---:B------:R-:W-:Y:S07]  /*b6c0*/  HMMA.16816.F32.BF16 R72, R136.reuse, R140, R72 ;  /* 0x0000008c8848723c */ /* 0x040fee0000041848 */
[--C-:B------:R-:W-:Y:S01]  /*b6d0*/  FFMA.FTZ R140, R252, c[0x0][0x2d0], -R174.reuse ;  /* 0x0000b400fc8c7a23 */ /* 0x100fe200000108ae */
[-C--:B------:R-:W-:Y:S01]  /*b6e0*/  HMMA.16816.F32.BF16 R76, R136, R142.reuse, R76 ;  /* 0x0000008e884c723c */ /* 0x080fe2000004184c */
[----:B----4-:R-:W4:Y:S02]  /*b6f0*/  LDSM.16.MT88.4 R148, [R228+0x2100] ;  /* 0x00210000e494783b */ /* 0x010f240000004200 */
[----:B------:R1:W-:Y:S01]  /*b700*/  MUFU.EX2 R206, R140 ;  /* 0x0000008c00ce7308 */ /* 0x0003e20000000800 */
[----:B------:R-:W-:Y:S01]  /*b710*/  MOV R252, R190 ;  /* 0x000000be00fc7202 */ /* 0x000fe20000000f00 */
[----:B------:R-:W-:Y:S03]  /*b720*/  FFMA.FTZ R174, R202, c[0x0][0x2d0], -R174 ;  /* 0x0000b400caae7a23 */ /* 0x000fe600000108ae */
[C---:B------:R-:W-:Y:S01]  /*b730*/  HMMA.16816.F32.BF16 R80, R132.reuse, R142, R80 ;  /* 0x0000008e8450723c */ /* 0x040fe20000041850 */
[----:B---3--:R-:W-:Y:S04]  /*b740*/  F2FP.BF16.PACK_AB R173, R209, R210 ;  /* 0x000000d2d1ad723e */ /* 0x008fe800000010ff */
[----:B------:R3:W-:Y:S01]  /*b750*/  MUFU.EX2 R205, R174 ;  /* 0x000000ae00cd7308 */ /* 0x0007e20000000800 */
[--C-:B-1----:R-:W-:Y:S01]  /*b760*/  FFMA.FTZ R140, R247, c[0x0][0x2d0], -R175.reuse ;  /* 0x0000b400f78c7a23 */ /* 0x102fe200000108af */
[----:B------:R-:W-:Y:S01]  /*b770*/  MOV R247, R189 ;  /* 0x000000bd00f77202 */ /* 0x000fe20000000f00 */
[-C--:B--2---:R-:W-:Y:S07]  /*b780*/  HMMA.16816.F32.BF16 R84, R132, R144.reuse, R84 ;  /* 0x000000908454723c */ /* 0x084fee0000041854 */
[----:B------:R1:W-:Y:S01]  /*b790*/  MUFU.EX2 R204, R140 ;  /* 0x0000008c00cc7308 */ /* 0x0003e20000000800 */
[C---:B------:R-:W-:Y:S01]  /*b7a0*/  HMMA.16816.F32.BF16 R88, R136.reuse, R144, R88 ;  /* 0x000000908858723c */ /* 0x040fe20000041858 */
[----:B---3--:R-:W-:Y:S06]  /*b7b0*/  F2FP.BF16.PACK_AB R174, R207, R208 ;  /* 0x000000d0cfae723e */ /* 0x008fec00000010ff */
[--C-:B------:R-:W-:Y:S01]  /*b7c0*/  FFMA.FTZ R144, R212, c[0x0][0x2d0], -R166.reuse ;  /* 0x0000b400d4907a23 */ /* 0x100fe200000108a6 */
[-C--:B------:R-:W-:Y:S01]  /*b7d0*/  HMMA.16816.F32.BF16 R92, R136, R146.reuse, R92 ;  /* 0x00000092885c723c */ /* 0x080fe2000004185c */
[----:B------:R-:W-:Y:S02]  /*b7e0*/  MOV R212, R171 ;  /* 0x000000ab00d47202 */ /* 0x000fe40000000f00 */
[----:B------:R2:W-:Y:S05]  /*b7f0*/  MUFU.EX2 R171, R144 ;  /* 0x0000009000ab7308 */ /* 0x0005ea0000000800 */
[C---:B------:R-:W-:Y:S01]  /*b800*/  HMMA.16816.F32.BF16 R96, R132.reuse, R146, R96 ;  /* 0x000000928460723c */ /* 0x040fe20000041860 */
[--C-:B-1----:R-:W-:Y:S03]  /*b810*/  FFMA.FTZ R140, R251, c[0x0][0x2d0], -R175.reuse ;  /* 0x0000b400fb8c7a23 */ /* 0x102fe600000108af */
[----:B------:R-:W-:Y:S04]  /*b820*/  MOV R251, R188 ;  /* 0x000000bc00fb7202 */ /* 0x000fe80000000f00 */
[-C--:B----4-:R-:W-:Y:S01]  /*b830*/  HMMA.16816.F32.BF16 R100, R132, R148.reuse, R100 ;  /* 0x000000948464723c */ /* 0x090fe20000041864 */
[----:B------:R1:W3:Y:S07]  /*b840*/  MUFU.EX2 R203, R140 ;  /* 0x0000008c00cb7308 */ /* 0x0002ee0000000800 */
[C---:B------:R-:W-:Y:S01]  /*b850*/  HMMA.16816.F32.BF16 R104, R136.reuse, R148, R104 ;  /* 0x000000948868723c */ /* 0x040fe20000041868 */
[--C-:B--2---:R-:W-:Y:S03]  /*b860*/  FFMA.FTZ R144, R214, c[0x0][0x2d0], -R166.reuse ;  /* 0x0000b400d6907a23 */ /* 0x104fe600000108a6 */
[----:B------:R-:W-:Y:S03]  /*b870*/  MOV R214, R196 ;  /* 0x000000c400d67202 */ /* 0x000fe60000000f00 */
[----:B------:R-:W-:Y:S01]  /*b880*/  MOV R149, R170 ;  /* 0x000000aa00957202 */ /* 0x000fe20000000f00 */
[-C--:B------:R-:W-:Y:S01]  /*b890*/  HMMA.16816.F32.BF16 R108, R136, R150.reuse, R108 ;  /* 0x00000096886c723c */ /* 0x080fe2000004186c */
[----:B------:R2:W4:Y:S03]  /*b8a0*/  MUFU.EX2 R196, R144 ;  /* 0x0000009000c47308 */ /* 0x0005260000000800 */
[----:B------:R-:W-:Y:S04]  /*b8b0*/  MOV R148, R184 ;  /* 0x000000b800947202 */ /* 0x000fe80000000f00 */
[C---:B------:R-:W-:Y:S01]  /*b8c0*/  HMMA.16816.F32.BF16 R112, R132.reuse, R150, R112 ;  /* 0x000000968470723c */ /* 0x040fe20000041870 */
[--C-:B-1----:R-:W-:Y:S03]  /*b8d0*/  FFMA.FTZ R140, R201, c[0x0][0x2d0], -R175.reuse ;  /* 0x0000b400c98c7a23 */ /* 0x102fe600000108af */
[----:B------:R-:W-:Y:S01]  /*b8e0*/  FFMA.FTZ R175, R160, c[0x0][0x2d0], -R175 ;  /* 0x0000b400a0af7a23 */ /* 0x000fe200000108af */
[----:B------:R1:W-:Y:S01]  /*b8f0*/  MUFU.EX2 R202, R140 ;  /* 0x0000008c00ca7308 */ /* 0x0003e20000000800 */
[----:B------:R-:W-:Y:S02]  /*b900*/  MOV R160, R191 ;  /* 0x000000bf00a07202 */ /* 0x000fe40000000f00 */
[----:B------:R-:W-:Y:S01]  /*b910*/  LDSM.16.MT88.4 R188, [R225+0x1100] ;  /* 0x00110000e1bc783b */ /* 0x000fe20000004200 */
[----:B---3--:R-:W-:Y:S03]  /*b920*/  F2FP.BF16.PACK_AB R192, R203, R204 ;  /* 0x000000cccbc0723e */ /* 0x008fe600000010ff */
[----:B------:R-:W-:Y:S02]  /*b930*/  MOV R150, R182 ;  /* 0x000000b600967202 */ /* 0x000fe40000000f00 */
[----:B------:R-:W-:Y:S01]  /*b940*/  MOV R151, R181 ;  /* 0x000000b500977202 */ /* 0x000fe20000000f00 */
[----:B------:R3:W3:Y:S01]  /*b950*/  MUFU.EX2 R201, R175 ;  /* 0x000000af00c97308 */ /* 0x0006e20000000800 */
[----:B------:R-:W-:Y:S01]  /*b960*/  MOV R223, R160 ;  /* 0x000000a000df7202 */ /* 0x000fe20000000f00 */
[--C-:B--2---:R-:W-:Y:S01]  /*b970*/  FFMA.FTZ R144, R213, c[0x0][0x2d0], -R166.reuse ;  /* 0x0000b400d5907a23 */ /* 0x104fe200000108a6 */
[----:B------:R-:W-:Y:S01]  /*b980*/  MOV R213, R178 ;  /* 0x000000b200d57202 */ /* 0x000fe20000000f00 */
[----:B------:R-:W-:Y:S01]  /*b990*/  FFMA.FTZ R166, R172, c[0x0][0x2d0], -R166 ;  /* 0x0000b400aca67a23 */ /* 0x000fe200000108a6 */
[----:B------:R-:W-:Y:S01]  /*b9a0*/  F2FP.BF16.PACK_AB R172, R215, R211 ;  /* 0x000000d3d7ac723e */ /* 0x000fe200000010ff */
[----:B------:R-:W-:Y:S01]  /*b9b0*/  LDSM.16.MT88.4 R160, [R228+0x1100] ;  /* 0x00110000e4a0783b */ /* 0x000fe20000004200 */
[----:B----4-:R-:W-:Y:S03]  /*b9c0*/  F2FP.BF16.PACK_AB R193, R196, R171 ;  /* 0x000000abc4c1723e */ /* 0x010fe600000010ff */
[----:B------:R2:W-:Y:S04]  /*b9d0*/  MUFU.EX2 R170, R144 ;  /* 0x0000009000aa7308 */ /* 0x0005e80000000800 */
[----:B-1----:R-:W1:Y:S06]  /*b9e0*/  LDSM.16.MT88.4 R140, [R227+0x2100] ;  /* 0x00210000e38c783b */ /* 0x002e6c0000004200 */
[----:B------:R-:W4:Y:S01]  /*b9f0*/  MUFU.EX2 R166, R166 ;  /* 0x000000a600a67308 */ /* 0x000f220000000800 */
[----:B---3--:R-:W-:Y:S02]  /*ba00*/  F2FP.BF16.PACK_AB R175, R205, R206 ;  /* 0x000000cecdaf723e */ /* 0x008fe400000010ff */
[----:B------:R-:W-:Y:S01]  /*ba10*/  F2FP.BF16.PACK_AB R194, R201, R202 ;  /* 0x000000cac9c2723e */ /* 0x000fe200000010ff */
[----:B--2---:R-:W2:Y:S01]  /*ba20*/  LDSM.16.MT88.4 R144, [R226+0x1100] ;  /* 0x00110000e290783b */ /* 0x004ea20000004200 */
[----:B----4-:R-:W-:Y:S01]  /*ba30*/  F2FP.BF16.PACK_AB R195, R166, R170 ;  /* 0x000000aaa6c3723e */ /* 0x010fe200000010ff */
[-C--:B-1----:R-:W-:Y:S08]  /*ba40*/  HMMA.16816.F32.BF16 R116, R132, R140.reuse, R116 ;  /* 0x0000008c8474723c */ /* 0x082ff00000041874 */
[C---:B------:R-:W-:Y:S07]  /*ba50*/  HMMA.16816.F32.BF16 R120, R136.reuse, R140, R120 ;  /* 0x0000008c8878723c */ /* 0x040fee0000041878 */
[----:B------:R-:W-:Y:S01]  /*ba60*/  MOV R141, R180 ;  /* 0x000000b4008d7202 */ /* 0x000fe20000000f00 */
[-C--:B------:R-:W-:Y:S08]  /*ba70*/  HMMA.16816.F32.BF16 R124, R136, R142.reuse, R124 ;  /* 0x0000008e887c723c */ /* 0x080ff0000004187c */
[----:B------:R-:W-:Y:S08]  /*ba80*/  HMMA.16816.F32.BF16 R128, R132, R142, R128 ;  /* 0x0000008e8480723c */ /* 0x000ff00000041880 */
[-C--:B------:R-:W-:Y:S01]  /*ba90*/  HMMA.16816.F32.BF16 R176, R172, R188.reuse, R4 ;  /* 0x000000bcacb0723c */ /* 0x080fe20000041804 */
[----:B------:R-:W1:Y:S07]  /*baa0*/  LDSM.16.MT88.4 R4, [R227+0x1100] ;  /* 0x00110000e304783b */ /* 0x000e6e0000004200 */
[C---:B------:R-:W-:Y:S01]  /*bab0*/  HMMA.16816.F32.BF16 R180, R192.reuse, R188, R8 ;  /* 0x000000bcc0b4723c */ /* 0x040fe20000041808 */
[----:B------:R-:W3:Y:S07]  /*bac0*/  LDSM.16.MT88.4 R8, [R225+0x2900] ;  /* 0x00290000e108783b */ /* 0x000eee0000004200 */
[-C--:B------:R-:W-:Y:S01]  /*bad0*/  HMMA.16816.F32.BF16 R184, R192, R190.reuse, R12 ;  /* 0x000000bec0b8723c */ /* 0x080fe2000004180c */
[----:B------:R-:W4:Y:S07]  /*bae0*/  LDSM.16.MT88.4 R12, [R226+0x2900] ;  /* 0x00290000e20c783b */ /* 0x000f2e0000004200 */
[C---:B------:R-:W-:Y:S01]  /*baf0*/  HMMA.16816.F32.BF16 R188, R172.reuse, R190, R16 ;  /* 0x000000beacbc723c */ /* 0x040fe20000041810 */
[----:B------:R-:W1:Y:S07]  /*bb00*/  LDSM.16.MT88.4 R16, [R228+0x2900] ;  /* 0x00290000e410783b */ /* 0x000e6e0000004200 */
[-C--:B--2---:R-:W-:Y:S07]  /*bb10*/  HMMA.16816.F32.BF16 R132, R172, R144.reuse, R20 ;  /* 0x00000090ac84723c */ /* 0x084fee0000041814 */
[----:B------:R-:W-:Y:S01]  /*bb20*/  MOV R23, R141 ;  /* 0x0000008d00177202 */ /* 0x000fe20000000f00 */
[C---:B------:R-:W-:Y:S01]  /*bb30*/  HMMA.16816.F32.BF16 R136, R192.reuse, R144, R24 ;  /* 0x00000090c088723c */ /* 0x040fe20000041818 */
[----:B------:R-:W2:Y:S03]  /*bb40*/  LDL.LU R27, [R1+0x18] ;  /* 0x00001800011b7983 */ /* 0x000ea60000300800 */
[----:B------:R-:W-:Y:S02]  /*bb50*/  MOV R22, R150 ;  /* 0x0000009600167202 */ /* 0x000fe40000000f00 */
[----:B------:R-:W-:Y:S02]  /*bb60*/  MOV R21, R151 ;  /* 0x0000009700157202 */ /* 0x000fe40000000f00 */
[-C--:B------:R-:W-:Y:S01]  /*bb70*/  HMMA.16816.F32.BF16 R140, R192, R146.reuse, R28 ;  /* 0x00000092c08c723c */ /* 0x080fe2000004181c */
[----:B------:R-:W2:Y:S03]  /*bb80*/  LDL.LU R28, [R1+0x14] ;  /* 0x00001400011c7983 */ /* 0x000ea60000300800 */
[----:B------:R-:W-:Y:S02]  /*bb90*/  MOV R20, R148 ;  /* 0x0000009400147202 */ /* 0x000fe40000000f00 */
[----:B------:R-:W-:Y:S02]  /*bba0*/  MOV R26, R149 ;  /* 0x00000095001a7202 */ /* 0x000fe40000000f00 */
[C---:B------:R-:W-:Y:S01]  /*bbb0*/  HMMA.16816.F32.BF16 R144, R172.reuse, R146, R32 ;  /* 0x00000092ac90723c */ /* 0x040fe20000041820 */
[----:B------:R-:W2:Y:S03]  /*bbc0*/  LDL.LU R33, [R1+0x10] ;  /* 0x0000100001217983 */ /* 0x000ea60000300800 */
[----:B------:R-:W-:Y:S01]  /*bbd0*/  MOV R31, R154 ;  /* 0x0000009a001f7202 */ /* 0x000fe20000000f00 */
[----:B------:R-:W2:Y:S01]  /*bbe0*/  LDL.LU R32, [R1+0xc] ;  /* 0x00000c0001207983 */ /* 0x000ea20000300800 */
[----:B------:R-:W-:Y:S02]  /*bbf0*/  MOV R30, R155 ;  /* 0x0000009b001e7202 */ /* 0x000fe40000000f00 */
[-C--:B------:R-:W-:Y:S01]  /*bc00*/  HMMA.16816.F32.BF16 R148, R172, R160.reuse, R36 ;  /* 0x000000a0ac94723c */ /* 0x080fe20000041824 */
[----:B------:R-:W-:Y:S03]  /*bc10*/  MOV R25, R246 ;  /* 0x000000f600197202 */ /* 0x000fe60000000f00 */
[----:B------:R-:W-:Y:S02]  /*bc20*/  MOV R246, R153 ;  /* 0x0000009900f67202 */ /* 0x000fe40000000f00 */
[----:B------:R-:W-:Y:S02]  /*bc30*/  MOV R24, R222 ;  /* 0x000000de00187202 */ /* 0x000fe40000000f00 */
[----:B------:R-:W-:Y:S02]  /*bc40*/  MOV R222, R152 ;  /* 0x0000009800de7202 */ /* 0x000fe40000000f00 */
[C---:B------:R-:W-:Y:S02]  /*bc50*/  HMMA.16816.F32.BF16 R152, R192.reuse, R160, R40 ;  /* 0x000000a0c098723c */ /* 0x040fe40000041828 */
[----:B------:R-:W-:Y:S02]  /*bc60*/  MOV R34, R158 ;  /* 0x0000009e00227202 */ /* 0x000fe40000000f00 */
[----:B------:R-:W-:Y:S02]  /*bc70*/  MOV R35, R157 ;  /* 0x0000009d00237202 */ /* 0x000fe40000000f00 */
[----:B------:R-:W-:Y:S02]  /*bc80*/  MOV R39, R156 ;  /* 0x0000009c00277202 */ /* 0x000fe40000000f00 */
[----:B------:R-:W-:Y:S04]  /*bc90*/  MOV R29, R223 ;  /* 0x000000df001d7202 */ /* 0x000fe80000000f00 */
[----:B------:R-:W-:Y:S02]  /*bca0*/  MOV R223, R219 ;  /* 0x000000db00df7202 */ /* 0x000fe40000000f00 */
[----:B------:R-:W-:Y:S02]  /*bcb0*/  MOV R219, R216 ;  /* 0x000000d800db7202 */ /* 0x000fe40000000f00 */
[----:B------:R-:W-:Y:S02]  /*bcc0*/  MOV R216, R159 ;  /* 0x0000009f00d87202 */ /* 0x000fe40000000f00 */
[-C--:B------:R-:W-:Y:S08]  /*bcd0*/  HMMA.16816.F32.BF16 R156, R192, R162.reuse, R44 ;  /* 0x000000a2c09c723c */ /* 0x080ff0000004182c */
[C---:B------:R-:W-:Y:S08]  /*bce0*/  HMMA.16816.F32.BF16 R160, R172.reuse, R162, R48 ;  /* 0x000000a2aca0723c */ /* 0x040ff00000041830 */
        /* <DEDUP_REMOVED lines=21> */
[----:B--2---:R-:W-:Y:S04]  /*be40*/  FFMA.FTZ R8, R2, R28, R35 ;  /* 0x0000001c02087223 */ /* 0x004fe80000010023 */
        /* <DEDUP_REMOVED lines=56> */
.L_x_2394:
        /* <DEDUP_REMOVED lines=30> */
.L_x_2415:
[----:B------:R-:W-:Y:S02]  /*c3b0*/  ULDC UR4, c[0x0][0x32c] ;  /* 0x0000cb0000047ab9 */ /* 0x000fe40000000800 */
[----:B------:R-:W-:-:S03]  /*c3c0*/  UISETP.NE.AND UP0, UPT, UR27, UR4, UPT ;  /* 0x000000041b00728c */ /* 0x000fc6000bf05270 */
[----:B------:R-:W-:Y:S02]  /*c3d0*/  ULDC.64 UR4, c[0x0][0x330] ;  /* 0x0000cc0000047ab9 */ /* 0x000fe40000000a00 */
[----:B------:R-:W-:-:S07]  /*c3e0*/  UIMAD.WIDE.U32 UR28, UR26, UR4, URZ ;  /* 0x000000041a1c72a5 */ /* 0x000fce000f8e003f */
[----:B------:R-:W-:Y:S02]  /*c3f0*/  @UP0 UMOV UR27, UR29 ;  /* 0x0000001d001b0c82 */ /* 0x000fe40008000000 */
[----:B------:R-:W-:Y:S02]  /*c400*/  @UP0 USHF.R.U32.HI UR26, URZ, UR5, UR27 ;  /* 0x000000053f1a0299 */ /* 0x000fe4000801161b */
.L_x_2416:
[----:B------:R-:W-:Y:S02]  /*c410*/  ULDC UR4, c[0x0][0x32c] ;  /* 0x0000cb0000047ab9 */ /* 0x000fe40000000800 */
[----:B------:R-:W-:-:S04]  /*c420*/  UIMAD UR4, UR26, UR4, URZ ;  /* 0x000000041a0472a4 */ /* 0x000fc8000f8e023f */
[----:B------:R-:W-:-:S04]  /*c430*/  UISETP.LT.AND UP0, UPT, UR25, UR4, UPT ;  /* 0x000000041900728c */ /* 0x000fc8000bf01270 */
[----:B------:R-:W-:-:S04]  /*c440*/  USEL UR25, UR25, UR4, !UP0 ;  /* 0x0000000419197287 */ /* 0x000fc8000c000000 */
.L_x_2414:
        /* <DEDUP_REMOVED lines=9> */
[----:B-1----:R-:W2:Y:S04]  /*c4e0*/  LDL R2, [R1] ;  /* 0x0000000001027983 */ /* 0x002ea80000100800 */
[----:B------:R-:W3:Y:S04]  /*c4f0*/  LDL R5, [R1+0x28] ;  /* 0x0000280001057983 */ /* 0x000ee80000100800 */
[----:B------:R-:W3:Y:S01]  /*c500*/  LDL R4, [R1+0x24] ;  /* 0x0000240001047983 */ /* 0x000ee20000100800 */
[----:B------:R-:W-:Y:S01]  /*c510*/  IMAD.MOV.U32 R164, RZ, RZ, R168 ;  /* 0x000000ffffa47224 */ /* 0x000fe200078e00a8 */
[----:B------:R-:W-:Y:S01]  /*c520*/  MOV R171, R3 ;  /* 0x0000000300ab7202 */ /* 0x000fe20000000f00 */
[----:B------:R-:W-:-:S02]  /*c530*/  IMAD.MOV.U32 R0, RZ, RZ, R169 ;  /* 0x000000ffff007224 */ /* 0x000fc400078e00a9 */
[----:B------:R-:W-:Y:S01]  /*c540*/  IMAD.MOV.U32 R170, RZ, RZ, R167 ;  /* 0x000000ffffaa7224 */ /* 0x000fe200078e00a7 */
[----:B--2---:R-:W-:Y:S02]  /*c550*/  SHF.R.S32.HI R222, RZ, 0x1f, R2 ;  /* 0x0000001fffde7819 */ /* 0x004fe40000011402 */
[C---:B------:R-:W-:Y:S02]  /*c560*/  SHF.L.U32 R251, R2.reuse, 0x1, RZ ;  /* 0x0000000102fb7819 */ /* 0x040fe400000006ff */
[----:B------:R-:W-:Y:S02]  /*c570*/  SHF.L.U64.HI R222, R2, 0x1, R222 ;  /* 0x0000000102de7819 */ /* 0x000fe400000102de */
[C---:B---3--:R-:W-:Y:S01]  /*c580*/  SHF.L.U64.HI R221, R4.reuse, 0x1, R5 ;  /* 0x0000000104dd7819 */ /* 0x048fe20000010205 */
[----:B------:R-:W-:Y:S02]  /*c590*/  IMAD.SHL.U32 R220, R4, 0x2, RZ ;  /* 0x0000000204dc7824 */ /* 0x000fe400078e00ff */
.L_x_2420:
[----:B------:R-:W-:Y:S04]  /*c5a0*/  DEPBAR.LE SB0, 0x0 ;  /* 0x000080000000791a */ /* 0x000fe80000000000 */
[----:B------:R-:W-:Y:S01]  /*c5b0*/  BAR.SYNC.DEFER_BLOCKING 0x0 ;  /* 0x0000000000007b1d */ /* 0x000fe20000010000 */
[----:B------:R-:W-:Y:S01]  /*c5c0*/  UISETP.GT.AND UP0, UPT, UR8, UR24, UPT ;  /* 0x000000180800728c */ /* 0x000fe2000bf04270 */
[----:B------:R-:W-:Y:S05]  /*c5d0*/  SEL R223, RZ, 0x10, P5 ;  /* 0x00000010ffdf7807 */ /* 0x000fea0002800000 */
[----:B------:R-:W-:Y:S01]  /*c5e0*/  PLOP3.LUT P0, PT, PT, PT, UP0, 0x80, 0x0 ;  /* 0x000000000000781c */ /* 0x000fe20003f0f008 */
[----:B-----5:R1:W2:Y:S04]  /*c5f0*/  LDSM.16.M88.4 R48, [R231+0x6100] ;  /* 0x00610000e730783b */ /* 0x0202a80000000200 */
[----:B------:R1:W3:Y:S04]  /*c600*/  LDSM.16.M88.4 R44, [R231+0x8100] ;  /* 0x00810000e72c783b */ /* 0x0002e80000000200 */
[----:B------:R1:W4:Y:S04]  /*c610*/  LDSM.16.M88.4 R16, [R224+0x3100] ;  /* 0x00310000e010783b */ /* 0x0003280000000200 */
        /* <DEDUP_REMOVED lines=8> */
[----:B------:R-:W-:Y:S02]  /*c6a0*/  SHF.R.S32.HI R2, RZ, 0x1f, R243 ;  /* 0x0000001fff027819 */ /* 0x000fe400000114f3 */
[----:B------:R-:W-:Y:S03]  /*c6b0*/  SHF.R.S32.HI R5, RZ, 0x1f, R242 ;  /* 0x0000001fff057819 */ /* 0x000fe600000114f2 */
[----:B------:R-:W-:Y:S02]  /*c6c0*/  IMAD R4, R2, c[0x0][0x208], RZ ;  /* 0x0000820002047a24 */ /* 0x000fe400078e02ff */
[C---:B------:R-:W-:Y:S04]  /*c6d0*/  IMAD.WIDE.U32 R2, R243.reuse, c[0x0][0x208], RZ ;  /* 0x00008200f3027a25 */ /* 0x040fe800078e00ff */
[----:B------:R-:W-:Y:S04]  /*c6e0*/  IMAD R4, R243, c[0x0][0x20c], R4 ;  /* 0x00008300f3047a24 */ /* 0x000fe800078e0204 */
[----:B------:R-:W-:Y:S02]  /*c6f0*/  IMAD.IADD R3, R3, 0x1, R4 ;  /* 0x0000000103037824 */ /* 0x000fe400078e0204 */
[----:B------:R-:W-:Y:S02]  /*c700*/  IMAD R4, R5, c[0x0][0x218], RZ ;  /* 0x0000860005047a24 */ /* 0x000fe400078e02ff */
[C---:B------:R-:W-:Y:S04]  /*c710*/  IMAD.WIDE.U32 R2, R242.reuse, c[0x0][0x218], R2 ;  /* 0x00008600f2027a25 */ /* 0x040fe800078e0002 */
[----:B------:R-:W-:Y:S01]  /*c720*/  IMAD R4, R242, c[0x0][0x21c], R4 ;  /* 0x00008700f2047a24 */ /* 0x000fe200078e0204 */
[----:B------:R-:W-:Y:S04]  /*c730*/  IADD3 R2, P0, R2, UR22, RZ ;  /* 0x0000001602027c10 */ /* 0x000fe8000ff1e0ff */
[----:B------:R-:W-:Y:S02]  /*c740*/  IADD3.X R4, R3, UR16, R4, P0, !PT ;  /* 0x0000001003047c10 */ /* 0x000fe400087fe404 */
[C---:B------:R-:W-:Y:S04]  /*c750*/  LEA R3, P0, R2.reuse, c[0x0][0x1f8], 0x1 ;  /* 0x00007e0002037a11 */ /* 0x040fe800078008ff */
[----:B------:R-:W-:Y:S01]  /*c760*/  LEA.HI.X R2, R2, c[0x0][0x1fc], R4, 0x1, P0 ;  /* 0x00007f0002027a11 */ /* 0x000fe200000f0c04 */
[----:B------:R-:W-:Y:S04]  /*c770*/  SHFL.IDX PT, R6, R3, 0x1, 0x181f ;  /* 0x00381f0003067f89 */ /* 0x000fe800000e0000 */
[----:B------:R-:W5:Y:S04]  /*c780*/  SHFL.IDX PT, R4, R3, RZ, 0x181f ;  /* 0x00181fff03047589 */ /* 0x000f6800000e0000 */
[----:B------:R-:W4:Y:S04]  /*c790*/  SHFL.IDX PT, R5, R2, RZ, 0x181f ;  /* 0x00181fff02057589 */ /* 0x000f2800000e0000 */
[----:B------:R-:W3:Y:S04]  /*c7a0*/  SHFL.IDX PT, R3, R3, 0x2, 0x181f ;  /* 0x00581f0003037f89 */ /* 0x000ee800000e0000 */
[----:B------:R-:W2:Y:S04]  /*c7b0*/  SHFL.IDX PT, R7, R2, 0x1, 0x181f ;  /* 0x00381f0002077f89 */ /* 0x000ea800000e0000 */
[----:B------:R1:W2:Y:S02]  /*c7c0*/  SHFL.IDX PT, R14, R2, 0x2, 0x181f ;  /* 0x00581f00020e7f89 */ /* 0x0002a400000e0000 */
[----:B-1----:R-:W-:Y:S02]  /*c7d0*/  IADD3 R2, -R223, 0x10, RZ ;  /* 0x00000010df027810 */ /* 0x002fe40007ffe1ff */
[CC--:B-----5:R-:W-:Y:S02]  /*c7e0*/  IADD3 R12, P0, R4.reuse, R251.reuse, RZ ;  /* 0x000000fb040c7210 */ /* 0x0e0fe40007f1e0ff */
[-C--:B------:R-:W-:Y:S02]  /*c7f0*/  IADD3 R10, P2, R4, R220.reuse, RZ ;  /* 0x000000dc040a7210 */ /* 0x080fe40007f5e0ff */
[CC--:B------:R-:W-:Y:S01]  /*c800*/  IADD3 R8, P1, R6.reuse, R251.reuse, RZ ;  /* 0x000000fb06087210 */ /* 0x0c0fe20007f3e0ff */
[C-C-:B----4-:R-:W-:Y:S01]  /*c810*/  IMAD.X R13, R5.reuse, 0x1, R222.reuse, P0 ;  /* 0x00000001050d7824 */ /* 0x150fe200000e06de */
[----:B------:R-:W-:Y:S01]  /*c820*/  IADD3 R6, P0, R6, R220, RZ ;  /* 0x000000dc06067210 */ /* 0x000fe20007f1e0ff */
[--C-:B------:R-:W-:Y:S01]  /*c830*/  IMAD.X R11, R5, 0x1, R221.reuse, P2 ;  /* 0x00000001050b7824 */ /* 0x100fe200010e06dd */
[----:B---3--:R-:W-:Y:S01]  /*c840*/  IADD3 R4, P2, R3, R251, RZ ;  /* 0x000000fb03047210 */ /* 0x008fe20007f5e0ff */
[C-C-:B--2---:R-:W-:Y:S01]  /*c850*/  IMAD.X R9, R7.reuse, 0x1, R222.reuse, P1 ;  /* 0x0000000107097824 */ /* 0x144fe200008e06de */
[----:B------:R1:W-:Y:S01]  /*c860*/  LDGSTS.E.BYPASS.LTC128B.128 [R245], [R12.64], !P6 ;  /* 0x000000000cf57fae */ /* 0x0003e2000f101d54 */
[--C-:B------:R-:W-:Y:S01]  /*c870*/  IMAD.X R7, R7, 0x1, R221.reuse, P0 ;  /* 0x0000000107077824 */ /* 0x100fe200000e06dd */
[----:B------:R-:W-:Y:S01]  /*c880*/  LOP3.LUT R2, R2, 0xf, RZ, 0xc0, !PT ;  /* 0x0000000f02027812 */ /* 0x000fe200078ec0ff */
[----:B------:R-:W-:Y:S01]  /*c890*/  IMAD.X R5, R14, 0x1, R222, P2 ;  /* 0x000000010e057824 */ /* 0x000fe200010e06de */
[----:B------:R1:W-:Y:S01]  /*c8a0*/  LDGSTS.E.BYPASS.LTC128B.128 [R245+0x1800], [R10.64], !P5 ;  /* 0x018000000af57fae */ /* 0x0003e2000e901d54 */
[----:B------:R-:W-:Y:S02]  /*c8b0*/  ISETP.NE.U32.AND P2, PT, R223, RZ, PT ;  /* 0x000000ffdf00720c */ /* 0x000fe40003f45070 */
[----:B------:R-:W-:Y:S01]  /*c8c0*/  IADD3 R2, P1, P0, R2, R3, R220 ;  /* 0x0000000302027210 */ /* 0x000fe2000783e0dc */
[----:B------:R1:W-:Y:S03]  /*c8d0*/  LDGSTS.E.BYPASS.LTC128B.128 [R245+0x800], [R8.64], !P6 ;  /* 0x0080000008f57fae */ /* 0x0003e6000f101d54 */
[----:B------:R-:W-:Y:S01]  /*c8e0*/  IADD3.X R3, RZ, R14, R221, P1, P0 ;  /* 0x0000000eff037210 */ /* 0x000fe20000fe04dd */
[----:B------:R1:W-:Y:S04]  /*c8f0*/  LDGSTS.E.BYPASS.LTC128B.128 [R245+0x2000], [R6.64], !P5 ;  /* 0x0200000006f57fae */ /* 0x0003e8000e901d54 */
[----:B------:R1:W-:Y:S04]  /*c900*/  LDGSTS.E.BYPASS.LTC128B.128 [R245+0x1000], [R4.64], !P6 ;  /* 0x0100000004f57fae */ /* 0x0003e8000f101d54 */
[----:B------:R1:W-:Y:S02]  /*c910*/  LDGSTS.E.BYPASS.LTC128B.128.ZFILL [R245+0x2800], [R2.64], P2 ;  /* 0x0280000002f57fae */ /* 0x0003e40009141d54 */
.L_x_2418:
[-C--:B-12-4-:R-:W-:Y:S01]  /*c920*/  HMMA.16816.F32.BF16 R4, R48, R16.reuse, RZ ;  /* 0x000000103004723c */ /* 0x096fe200000418ff */
[----:B------:R-:W-:Y:S01]  /*c930*/  LDSM.16.M88.4 R212, [R232+0x6100] ;  /* 0x00610000e8d4783b */ /* 0x000fe20000000200 */
[----:B------:R-:W-:Y:S06]  /*c940*/  UISETP.GT.AND UP0, UPT, UR24, UR8, UPT ;  /* 0x000000081800728c */ /* 0x000fec000bf04270 */
[C---:B---3--:R-:W-:Y:S01]  /*c950*/  HMMA.16816.F32.BF16 R8, R44.reuse, R16, RZ ;  /* 0x000000102c08723c */ /* 0x048fe200000418ff */
        /* <DEDUP_REMOVED lines=13> */
[----:B------:R-:W2:Y:S07]  /*ca30*/  LDSM.16.M88.4 R172, [R232+0x8100] ;  /* 0x00810000e8ac783b */ /* 0x000eae0000000200 */
        /* <DEDUP_REMOVED lines=15> */
[----:B------:R-:W4:Y:S07]  /*cb30*/  LDSM.16.M88.4 R192, [R230+0x4100] ;  /* 0x00410000e6c0783b */ /* 0x000f2e0000000200 */
[-C--:B-1----:R-:W-:Y:S01]  /*cb40*/  HMMA.16816.F32.BF16 R4, R212, R216.reuse, R4 ;  /* 0x000000d8d404723c */ /* 0x082fe20000041804 */
[----:B------:R-:W1:Y:S07]  /*cb50*/  LDSM.16.M88.4 R208, [R234+0x8100] ;  /* 0x00810000ead0783b */ /* 0x000e6e0000000200 */
[C---:B--2---:R-:W-:Y:S08]  /*cb60*/  HMMA.16816.F32.BF16 R8, R172.reuse, R216, R8 ;  /* 0x000000d8ac08723c */ /* 0x044ff00000041808 */
[-C--:B------:R-:W-:Y:S08]  /*cb70*/  HMMA.16816.F32.BF16 R12, R172, R218.reuse, R12 ;  /* 0x000000daac0c723c */ /* 0x080ff0000004180c */
[C---:B------:R-:W-:Y:S01]  /*cb80*/  HMMA.16816.F32.BF16 R16, R212.reuse, R218, R16 ;  /* 0x000000dad410723c */ /* 0x040fe20000041810 */
[----:B------:R-:W2:Y:S07]  /*cb90*/  LDSM.16.M88.4 R216, [R229+0x800] ;  /* 0x00080000e5d8783b */ /* 0x000eae0000000200 */
        /* <DEDUP_REMOVED lines=10> */
[----:B------:R-:W4:Y:S07]  /*cc40*/  LDSM.16.M88.4 R192, [R224+0x4900] ;  /* 0x00490000e0c0783b */ /* 0x000f2e0000000200 */
[-C--:B------:R-:W-:Y:S01]  /*cc50*/  HMMA.16816.F32.BF16 R4, R200, R204.reuse, R4 ;  /* 0x000000ccc804723c */ /* 0x080fe20000041804 */
[----:B------:R-:W-:Y:S07]  /*cc60*/  LDSM.16.M88.4 R212, [R224+0x5100] ;  /* 0x00510000e0d4783b */ /* 0x000fee0000000200 */
[C---:B-1----:R-:W-:Y:S08]  /*cc70*/  HMMA.16816.F32.BF16 R8, R208.reuse, R204, R8 ;  /* 0x000000ccd008723c */ /* 0x042ff00000041808 */
[-C--:B------:R-:W-:Y:S08]  /*cc80*/  HMMA.16816.F32.BF16 R12, R208, R206.reuse, R12 ;  /* 0x000000ced00c723c */ /* 0x080ff0000004180c */
[C---:B------:R-:W-:Y:S01]  /*cc90*/  HMMA.16816.F32.BF16 R16, R200.reuse, R206, R16 ;  /* 0x000000cec810723c */ /* 0x040fe20000041810 */
[----:B------:R-:W1:Y:S07]  /*cca0*/  LDSM.16.M88.4 R204, [R231+0xc100] ;  /* 0x00c10000e7cc783b */ /* 0x000e6e0000000200 */
[-C--:B--2---:R-:W-:Y:S08]  /*ccb0*/  HMMA.16816.F32.BF16 R20, R200, R216.reuse, R20 ;  /* 0x000000d8c814723c */ /* 0x084ff00000041814 */
[C---:B------:R-:W-:Y:S08]  /*ccc0*/  HMMA.16816.F32.BF16 R24, R208.reuse, R216, R24 ;  /* 0x000000d8d018723c */ /* 0x040ff00000041818 */
[-C--:B------:R-:W-:Y:S08]  /*ccd0*/  HMMA.16816.F32.BF16 R28, R208, R218.reuse, R28 ;  /* 0x000000dad01c723c */ /* 0x080ff0000004181c */
[C---:B------:R-:W-:Y:S01]  /*cce0*/  HMMA.16816.F32.BF16 R32, R200.reuse, R218, R32 ;  /* 0x000000dac820723c */ /* 0x040fe20000041820 */
[----:B------:R-:W2:Y:S07]  /*ccf0*/  LDSM.16.M88.4 R216, [R224+0x5900] ;  /* 0x00590000e0d8783b */ /* 0x000eae0000000200 */
[-C--:B---3--:R-:W-:Y:S08]  /*cd00*/  HMMA.16816.F32.BF16 R36, R200, R196.reuse, R36 ;  /* 0x000000c4c824723c */ /* 0x088ff00000041824 */
[C---:B------:R-:W-:Y:S08]  /*cd10*/  HMMA.16816.F32.BF16 R40, R208.reuse, R196, R40 ;  /* 0x000000c4d028723c */ /* 0x040ff00000041828 */
[-C--:B------:R-:W-:Y:S01]  /*cd20*/  HMMA.16816.F32.BF16 R44, R208, R198.reuse, R44 ;  /* 0x000000c6d02c723c */ /* 0x080fe2000004182c */
[----:B------:R-:W-:Y:S07]  /*cd30*/  LDSM.16.M88.4 R208, [R233+0xc100] ;  /* 0x00c10000e9d0783b */ /* 0x000fee0000000200 */
[----:B------:R-:W-:Y:S01]  /*cd40*/  HMMA.16816.F32.BF16 R48, R200, R198, R48 ;  /* 0x000000c6c830723c */ /* 0x000fe20000041830 */
[----:B------:R-:W-:Y:S07]  /*cd50*/  LDSM.16.M88.4 R196, [R233+0xa100] ;  /* 0x00a10000e9c4783b */ /* 0x000fee0000000200 */
[-C--:B----4-:R-:W-:Y:S01]  /*cd60*/  HMMA.16816.F32.BF16 R4, R172, R192.reuse, R4 ;  /* 0x000000c0ac04723c */ /* 0x090fe20000041804 */
[----:B------:R-:W3:Y:S07]  /*cd70*/  LDSM.16.M88.4 R200, [R239] ;  /* 0x00000000efc8783b */ /* 0x000eee0000000200 */
        /* <DEDUP_REMOVED lines=14> */
[----:B------:R-:W2:Y:S07]  /*ce60*/  LDSM.16.M88.4 R172, [R237] ;  /* 0x00000000edac783b */ /* 0x000eae0000000200 */
[-C--:B---3--:R-:W-:Y:S01]  /*ce70*/  HMMA.16816.F32.BF16 R4, R196, R200.reuse, R4 ;  /* 0x000000c8c404723c */ /* 0x088fe20000041804 */
[----:B------:R-:W3:Y:S07]  /*ce80*/  LDSM.16.M88.4 R216, [R232+0xc100] ;  /* 0x00c10000e8d8783b */ /* 0x000eee0000000200 */
        /* <DEDUP_REMOVED lines=14> */
[----:B------:R-:W1:Y:S07]  /*cf70*/  LDSM.16.M88.4 R172, [R230+0x5900] ;  /* 0x00590000e6ac783b */ /* 0x000e6e0000000200 */
[-C--:B------:R-:W-:Y:S01]  /*cf80*/  HMMA.16816.F32.BF16 R4, R204, R212.reuse, R4 ;  /* 0x000000d4cc04723c */ /* 0x080fe20000041804 */
[----:B------:R-:W2:Y:S07]  /*cf90*/  LDSM.16.M88.4 R196, [R229+0x1800] ;  /* 0x00180000e5c4783b */ /* 0x000eae0000000200 */
        /* <DEDUP_REMOVED lines=43> */
[----:B------:R-:W2:Y:S04]  /*d250*/  @!P3 LDG.E R242, [R166.64] ;  /* 0x00000014a6f2b981 */ /* 0x000ea8000c1e1900 */
[----:B------:R-:W-:Y:S02]  /*d260*/  IMAD R165, R2, c[0x0][0x1e0], RZ ;  /* 0x0000780002a57a24 */ /* 0x000fe400078e02ff */
[C---:B------:R-:W-:Y:S04]  /*d270*/  IMAD.WIDE.U32 R2, R243.reuse, c[0x0][0x1e0], RZ ;  /* 0x00007800f3027a25 */ /* 0x040fe800078e00ff */
        /* <DEDUP_REMOVED lines=14> */
[----:B------:R-:W5:Y:S04]  /*d360*/  SHFL.IDX PT, R167, R2, 0x1, 0x181f ;  /* 0x00381f0002a77f89 */ /* 0x000f6800000e0000 */
[----:B------:R5:W5:Y:S01]  /*d370*/  SHFL.IDX PT, R194, R2, 0x2, 0x181f ;  /* 0x00581f0002c27f89 */ /* 0x000b6200000e0000 */
[-C--:B-1----:R-:W-:Y:S02]  /*d380*/  IADD3 R172, P1, R168, R251.reuse, RZ ;  /* 0x000000fba8ac7210 */ /* 0x082fe40007f3e0ff */
[CC--:B--2---:R-:W-:Y:S02]  /*d390*/  IADD3 R192, P0, R165.reuse, R251.reuse, RZ ;  /* 0x000000fba5c07210 */ /* 0x0c4fe40007f1e0ff */
[-C--:B------:R-:W-:Y:S03]  /*d3a0*/  IADD3 R174, P2, R165, R220.reuse, RZ ;  /* 0x000000dca5ae7210 */ /* 0x080fe60007f5e0ff */
[--C-:B---3--:R-:W-:Y:S01]  /*d3b0*/  IMAD.X R193, R166, 0x1, R222.reuse, P0 ;  /* 0x00000001a6c17824 */ /* 0x108fe200000e06de */
[----:B------:R-:W-:Y:S01]  /*d3c0*/  IADD3 R168, P0, R168, R220, RZ ;  /* 0x000000dca8a87210 */ /* 0x000fe20007f1e0ff */
[--C-:B------:R-:W-:Y:S01]  /*d3d0*/  IMAD.X R175, R166, 0x1, R221.reuse, P2 ;  /* 0x00000001a6af7824 */ /* 0x100fe200010e06dd */
[----:B----4-:R-:W-:Y:S02]  /*d3e0*/  IADD3 R166, P2, R3, R251, RZ ;  /* 0x000000fb03a67210 */ /* 0x010fe40007f5e0ff */
[----:B------:R1:W-:Y:S01]  /*d3f0*/  LDGSTS.E.BYPASS.LTC128B.128 [R244+0x3100], [R192.64], !P6 ;  /* 0x03100000c0f47fae */ /* 0x0003e2000f101d54 */
[--C-:B-----5:R-:W-:Y:S03]  /*d400*/  IMAD.X R173, R167, 0x1, R222.reuse, P1 ;  /* 0x00000001a7ad7824 */ /* 0x120fe600008e06de */
[----:B------:R1:W-:Y:S01]  /*d410*/  LDGSTS.E.BYPASS.LTC128B.128 [R244+0x4900], [R174.64], !P5 ;  /* 0x04900000aef47fae */ /* 0x0003e2000e901d54 */
[----:B------:R-:W-:Y:S01]  /*d420*/  IADD3 R2, -R223, 0x10, RZ ;  /* 0x00000010df027810 */ /* 0x000fe20007ffe1ff */
[--C-:B------:R-:W-:Y:S02]  /*d430*/  IMAD.X R169, R167, 0x1, R221.reuse, P0 ;  /* 0x00000001a7a97824 */ /* 0x100fe400000e06dd */
[----:B------:R1:W-:Y:S01]  /*d440*/  LDGSTS.E.BYPASS.LTC128B.128 [R244+0x3900], [R172.64], !P6 ;  /* 0x03900000acf47fae */ /* 0x0003e2000f101d54 */
[----:B------:R-:W-:Y:S01]  /*d450*/  IMAD.X R167, R194, 0x1, R222, P2 ;  /* 0x00000001c2a77824 */ /* 0x000fe200010e06de */
[----:B------:R-:W-:Y:S02]  /*d460*/  ISETP.NE.U32.AND P2, PT, R223, RZ, PT ;  /* 0x000000ffdf00720c */ /* 0x000fe40003f45070 */
[----:B------:R1:W-:Y:S01]  /*d470*/  LDGSTS.E.BYPASS.LTC128B.128 [R244+0x5100], [R168.64], !P5 ;  /* 0x05100000a8f47fae */ /* 0x0003e2000e901d54 */
[----:B------:R-:W-:Y:S03]  /*d480*/  LOP3.LUT R2, R2, 0xf, RZ, 0xc0, !PT ;  /* 0x0000000f02027812 */ /* 0x000fe600078ec0ff */
[----:B------:R1:W-:Y:S01]  /*d490*/  LDGSTS.E.BYPASS.LTC128B.128 [R244+0x4100], [R166.64], !P6 ;  /* 0x04100000a6f47fae */ /* 0x0003e2000f101d54 */
[----:B------:R-:W-:Y:S04]  /*d4a0*/  IADD3 R2, P1, P0, R2, R3, R220 ;  /* 0x0000000302027210 */ /* 0x000fe8000783e0dc */
[----:B------:R-:W-:Y:S05]  /*d4b0*/  IADD3.X R3, RZ, R194, R221, P1, P0 ;  /* 0x000000c2ff037210 */ /* 0x000fea0000fe04dd */
[----:B------:R1:W-:Y:S04]  /*d4c0*/  LDGSTS.E.BYPASS.LTC128B.128.ZFILL [R244+0x5900], [R2.64], P2 ;  /* 0x0590000002f47fae */ /* 0x0003e80009141d54 */
.L_x_2419:
[----:B-1----:R-:W-:Y:S01]  /*d4d0*/  FMNMX.FTZ R169, R4, R0, !PT ;  /* 0x0000000004a97209 */ /* 0x002fe20007810000 */
[----:B------:R-:W-:Y:S01]  /*d4e0*/  LDSM.16.MT88.4 R192, [R225+0x100] ;  /* 0x00010000e1c0783b */ /* 0x000fe20000004200 */
        /* <DEDUP_REMOVED lines=11> */
[----:B------:R-:W2:Y:S01]  /*d5a0*/  LDL.LU R252, [R1+0x18] ;  /* 0x0000180001fc7983 */ /* 0x000ea20000300800 */
        /* <DEDUP_REMOVED lines=29> */
[----:B------:R-:W3:Y:S01]  /*d780*/  SHFL.BFLY PT, R167, R2, 0x2, 0x1f ;  /* 0x0c401f0002a77f89 */ /* 0x000ee200000e0000 */
[----:B------:R-:W-:Y:S07]  /*d790*/  FMNMX.FTZ R3, R51, R3, !PT ;  /* 0x0000000333037209 */ /* 0x000fee0007810000 */
[----:B------:R-:W4:Y:S01]  /*d7a0*/  SHFL.BFLY PT, R166, R3, 0x2, 0x1f ;  /* 0x0c401f0003a67f89 */ /* 0x000f2200000e0000 */
[----:B-1----:R-:W-:Y:S02]  /*d7b0*/  FMNMX.FTZ R169, R169, R165, !PT ;  /* 0x000000a5a9a97209 */ /* 0x002fe40007810000 */
[----:B------:R-:W-:Y:S04]  /*d7c0*/  FMNMX.FTZ R165, R10, R171, !PT ;  /* 0x000000ab0aa57209 */ /* 0x000fe80007810000 */
[----:B------:R-:W-:Y:S01]  /*d7d0*/  FMNMX.FTZ R165, R11, R165, !PT ;  /* 0x000000a50ba57209 */ /* 0x000fe20007810000 */
[----:B------:R-:W1:Y:S03]  /*d7e0*/  SHFL.BFLY PT, R172, R169, 0x1, 0x1f ;  /* 0x0c201f00a9ac7f89 */ /* 0x000e6600000e0000 */
[----:B------:R-:W-:Y:S04]  /*d7f0*/  FMNMX.FTZ R165, R14, R165, !PT ;  /* 0x000000a50ea57209 */ /* 0x000fe80007810000 */
[----:B------:R-:W-:Y:S02]  /*d800*/  FMNMX.FTZ R165, R15, R165, !PT ;  /* 0x000000a50fa57209 */ /* 0x000fe40007810000 */
[----:B---3--:R-:W-:Y:S02]  /*d810*/  FMNMX.FTZ R167, R2, R167, !PT ;  /* 0x000000a702a77209 */ /* 0x008fe40007810000 */
[----:B------:R-:W-:Y:S03]  /*d820*/  FMNMX.FTZ R165, R26, R165, !PT ;  /* 0x000000a51aa57209 */ /* 0x000fe60007810000 */
[----:B------:R-:W3:Y:S01]  /*d830*/  SHFL.BFLY PT, R173, R167, 0x1, 0x1f ;  /* 0x0c201f00a7ad7f89 */ /* 0x000ee200000e0000 */
[----:B------:R-:W-:Y:S02]  /*d840*/  FMNMX.FTZ R2, R27, R165, !PT ;  /* 0x000000a51b027209 */ /* 0x000fe40007810000 */
[----:B----4-:R-:W-:Y:S02]  /*d850*/  FMNMX.FTZ R3, R3, R166, !PT ;  /* 0x000000a603037209 */ /* 0x010fe40007810000 */
[----:B------:R-:W-:Y:S03]  /*d860*/  FMNMX.FTZ R2, R30, R2, !PT ;  /* 0x000000021e027209 */ /* 0x000fe60007810000 */
[----:B------:R-:W4:Y:S01]  /*d870*/  SHFL.BFLY PT, R168, R3, 0x1, 0x1f ;  /* 0x0c201f0003a87f89 */ /* 0x000f2200000e0000 */
[----:B------:R-:W-:Y:S02]  /*d880*/  FMNMX.FTZ R2, R31, R2, !PT ;  /* 0x000000021f027209 */ /* 0x000fe40007810000 */
[----:B-1----:R-:W-:Y:S02]  /*d890*/  FMNMX.FTZ R169, R169, R172, !PT ;  /* 0x000000aca9a97209 */ /* 0x002fe40007810000 */
[----:B------:R-:W-:Y:S03]  /*d8a0*/  FMNMX.FTZ R165, R42, R2, !PT ;  /* 0x000000022aa57209 */ /* 0x000fe60007810000 */
[----:B------:R-:W-:Y:S04]  /*d8b0*/  FADD.FTZ R0, -R169, R0 ;  /* 0x00000000a9007221 */ /* 0x000fe80000010100 */
[----:B------:R-:W-:Y:S01]  /*d8c0*/  FMUL.FTZ R2, R0, c[0x0][0x2d0] ;  /* 0x0000b40000027a20 */ /* 0x000fe20000410000 */
[----:B------:R-:W-:Y:S03]  /*d8d0*/  FMNMX.FTZ R0, R43, R165, !PT ;  /* 0x000000a52b007209 */ /* 0x000fe60007810000 */
[----:B------:R1:W5:Y:S01]  /*d8e0*/  MUFU.EX2 R166, R2 ;  /* 0x0000000200a67308 */ /* 0x0003620000000800 */
[----:B------:R-:W-:Y:S02]  /*d8f0*/  FMNMX.FTZ R0, R46, R0, !PT ;  /* 0x000000002e007209 */ /* 0x000fe40007810000 */
[----:B---3--:R-:W-:Y:S02]  /*d900*/  FMNMX.FTZ R167, R167, R173, !PT ;  /* 0x000000ada7a77209 */ /* 0x008fe40007810000 */
[----:B------:R-:W-:Y:S02]  /*d910*/  FMNMX.FTZ R0, R47, R0, !PT ;  /* 0x000000002f007209 */ /* 0x000fe40007810000 */
[----:B----4-:R-:W-:Y:S03]  /*d920*/  FMNMX.FTZ R168, R3, R168, !PT ;  /* 0x000000a803a87209 */ /* 0x010fe60007810000 */
[----:B------:R-:W3:Y:S02]  /*d930*/  SHFL.BFLY PT, R3, R0, 0x2, 0x1f ;  /* 0x0c401f0000037f89 */ /* 0x000ee400000e0000 */
[----:B------:R-:W-:Y:S04]  /*d940*/  FMUL.FTZ R200, R168, c[0x0][0x2d0] ;  /* 0x0000b400a8c87a20 */ /* 0x000fe80000410000 */
[--C-:B------:R-:W-:Y:S02]  /*d950*/  FFMA.FTZ R6, R6, c[0x0][0x2d0], -R200.reuse ;  /* 0x0000b40006067a23 */ /* 0x100fe400000108c8 */
[--C-:B------:R-:W-:Y:S02]  /*d960*/  FFMA.FTZ R7, R7, c[0x0][0x2d0], -R200.reuse ;  /* 0x0000b40007077a23 */ /* 0x100fe400000108c8 */
[--C-:B------:R-:W-:Y:S01]  /*d970*/  FFMA.FTZ R18, R18, c[0x0][0x2d0], -R200.reuse ;  /* 0x0000b40012127a23 */ /* 0x100fe200000108c8 */
[----:B------:R-:W-:Y:S01]  /*d980*/  MUFU.EX2 R218, R6 ;  /* 0x0000000600da7308 */ /* 0x000fe20000000800 */
[----:B------:R-:W-:Y:S02]  /*d990*/  FFMA.FTZ R19, R19, c[0x0][0x2d0], -R200 ;  /* 0x0000b40013137a23 */ /* 0x000fe400000108c8 */
[----:B-1----:R-:W-:Y:S02]  /*d9a0*/  FADD.FTZ R2, -R168, R164 ;  /* 0x000000a4a8027221 */ /* 0x002fe40000010100 */
[----:B-----5:R-:W-:Y:S02]  /*d9b0*/  FMUL.FTZ R132, R166, R132 ;  /* 0x00000084a6847220 */ /* 0x020fe40000410000 */
[----:B------:R-:W-:Y:S02]  /*d9c0*/  FMUL.FTZ R2, R2, c[0x0][0x2d0] ;  /* 0x0000b40002027a20 */ /* 0x000fe40000410000 */
[C---:B------:R-:W-:Y:S01]  /*d9d0*/  FMUL.FTZ R133, R166.reuse, R133 ;  /* 0x00000085a6857220 */ /* 0x040fe20000410000 */
[----:B------:R-:W1:Y:S01]  /*d9e0*/  MUFU.EX2 R219, R7 ;  /* 0x0000000700db7308 */ /* 0x000e620000000800 */
[----:B------:R-:W-:Y:S01]  /*d9f0*/  FMUL.FTZ R144, R166, R144 ;  /* 0x00000090a6907220 */ /* 0x000fe20000410000 */
[----:B---3--:R-:W-:Y:S01]  /*da00*/  FMNMX.FTZ R0, R0, R3, !PT ;  /* 0x0000000300007209 */ /* 0x008fe20007810000 */
[----:B------:R-:W-:Y:S02]  /*da10*/  FMUL.FTZ R145, R166, R145 ;  /* 0x00000091a6917220 */ /* 0x000fe40000410000 */
[--C-:B------:R-:W-:Y:S02]  /*da20*/  FFMA.FTZ R22, R22, c[0x0][0x2d0], -R200.reuse ;  /* 0x0000b40016167a23 */ /* 0x100fe400000108c8 */
[--C-:B------:R-:W-:Y:S02]  /*da30*/  FFMA.FTZ R23, R23, c[0x0][0x2d0], -R200.reuse ;  /* 0x0000b40017177a23 */ /* 0x100fe400000108c8 */
[--C-:B------:R-:W-:Y:S01]  /*da40*/  FFMA.FTZ R34, R34, c[0x0][0x2d0], -R200.reuse ;  /* 0x0000b40022227a23 */ /* 0x100fe200000108c8 */
[----:B------:R3:W4:Y:S01]  /*da50*/  MUFU.EX2 R165, R2 ;  /* 0x0000000200a57308 */ /* 0x0007220000000800 */
[--C-:B------:R-:W-:Y:S02]  /*da60*/  FFMA.FTZ R35, R35, c[0x0][0x2d0], -R200.reuse ;  /* 0x0000b40023237a23 */ /* 0x100fe400000108c8 */
[--C-:B------:R-:W-:Y:S02]  /*da70*/  FFMA.FTZ R38, R38, c[0x0][0x2d0], -R200.reuse ;  /* 0x0000b40026267a23 */ /* 0x100fe400000108c8 */
[--C-:B------:R-:W-:Y:S02]  /*da80*/  FFMA.FTZ R39, R39, c[0x0][0x2d0], -R200.reuse ;  /* 0x0000b40027277a23 */ /* 0x100fe400000108c8 */
[--C-:B------:R-:W-:Y:S02]  /*da90*/  FFMA.FTZ R50, R50, c[0x0][0x2d0], -R200.reuse ;  /* 0x0000b40032327a23 */ /* 0x100fe400000108c8 */
[----:B------:R-:W-:Y:S01]  /*daa0*/  FFMA.FTZ R51, R51, c[0x0][0x2d0], -R200 ;  /* 0x0000b40033337a23 */ /* 0x000fe200000108c8 */
[----:B------:R5:W-:Y:S01]  /*dab0*/  MUFU.EX2 R246, R18 ;  /* 0x0000001200f67308 */ /* 0x000be20000000800 */
[C---:B------:R-:W-:Y:S02]  /*dac0*/  FMUL.FTZ R148, R166.reuse, R148 ;  /* 0x00000094a6947220 */ /* 0x040fe40000410000 */
[C---:B------:R-:W-:Y:S01]  /*dad0*/  FMUL.FTZ R149, R166.reuse, R149 ;  /* 0x00000095a6957220 */ /* 0x040fe20000410000 */
[----:B-1----:R-:W-:Y:S01]  /*dae0*/  F2FP.BF16.PACK_AB R173, R219, R218 ;  /* 0x000000dadbad723e */ /* 0x002fe200000010ff */
[C---:B------:R-:W-:Y:S02]  /*daf0*/  FMUL.FTZ R160, R166.reuse, R160 ;  /* 0x000000a0a6a07220 */ /* 0x040fe40000410000 */
[C---:B------:R-:W-:Y:S02]  /*db00*/  FMUL.FTZ R161, R166.reuse, R161 ;  /* 0x000000a1a6a17220 */ /* 0x040fe40000410000 */
[C---:B------:R-:W-:Y:S01]  /*db10*/  FMUL.FTZ R52, R166.reuse, R52 ;  /* 0x00000034a6347220 */ /* 0x040fe20000410000 */
[----:B------:R-:W1:Y:S01]  /*db20*/  MUFU.EX2 R223, R19 ;  /* 0x0000001300df7308 */ /* 0x000e620000000800 */
[C---:B------:R-:W-:Y:S02]  /*db30*/  FMUL.FTZ R53, R166.reuse, R53 ;  /* 0x00000035a6357220 */ /* 0x040fe40000410000 */
[----:B------:R-:W-:Y:S02]  /*db40*/  FMUL.FTZ R64, R166, R64 ;  /* 0x00000040a6407220 */ /* 0x000fe40000410000 */
[----:B---3--:R-:W-:Y:S02]  /*db50*/  FADD.FTZ R2, -R167, R170 ;  /* 0x000000aaa7027221 */ /* 0x008fe40000010100 */
[----:B------:R-:W-:Y:S02]  /*db60*/  FMUL.FTZ R170, R169, c[0x0][0x2d0] ;  /* 0x0000b400a9aa7a20 */ /* 0x000fe40000410000 */
[----:B------:R-:W-:Y:S01]  /*db70*/  FMUL.FTZ R2, R2, c[0x0][0x2d0] ;  /* 0x0000b40002027a20 */ /* 0x000fe20000410000 */
[----:B------:R-:W-:Y:S01]  /*db80*/  MUFU.EX2 R207, R22 ;  /* 0x0000001600cf7308 */ /* 0x000fe20000000800 */
[--C-:B------:R-:W-:Y:S02]  /*db90*/  FFMA.FTZ R4, R4, c[0x0][0x2d0], -R170.reuse ;  /* 0x0000b40004047a23 */ /* 0x100fe400000108aa */
[--C-:B------:R-:W-:Y:S02]  /*dba0*/  FFMA.FTZ R5, R5, c[0x0][0x2d0], -R170.reuse ;  /* 0x0000b40005057a23 */ /* 0x100fe400000108aa */
[--C-:B------:R-:W-:Y:S02]  /*dbb0*/  FFMA.FTZ R16, R16, c[0x0][0x2d0], -R170.reuse ;  /* 0x0000b40010107a23 */ /* 0x100fe400000108aa */
[--C-:B------:R-:W-:Y:S02]  /*dbc0*/  FFMA.FTZ R17, R17, c[0x0][0x2d0], -R170.reuse ;  /* 0x0000b40011117a23 */ /* 0x100fe400000108aa */
[C---:B----4-:R-:W-:Y:S01]  /*dbd0*/  FMUL.FTZ R6, R165.reuse, R178 ;  /* 0x000000b2a5067220 */ /* 0x050fe20000410000 */
[----:B------:R3:W4:Y:S01]  /*dbe0*/  MUFU.EX2 R164, R2 ;  /* 0x0000000200a47308 */ /* 0x0007220000000800 */
[C---:B------:R-:W-:Y:S02]  /*dbf0*/  FMUL.FTZ R7, R165.reuse, R179 ;  /* 0x000000b3a5077220 */ /* 0x040fe40000410000 */
[----:B-----5:R-:W-:Y:S01]  /*dc00*/  FMUL.FTZ R18, R165, R190 ;  /* 0x000000bea5127220 */ /* 0x020fe20000410000 */
[----:B-1----:R-:W-:Y:S01]  /*dc10*/  F2FP.BF16.PACK_AB R175, R223, R246 ;  /* 0x000000f6dfaf723e */ /* 0x002fe200000010ff */
[C---:B------:R-:W-:Y:S02]  /*dc20*/  FMUL.FTZ R19, R165.reuse, R191 ;  /* 0x000000bfa5137220 */ /* 0x040fe40000410000 */
[C---:B------:R-:W-:Y:S02]  /*dc30*/  FMUL.FTZ R134, R165.reuse, R134 ;  /* 0x00000086a5867220 */ /* 0x040fe40000410000 */
[C---:B------:R-:W-:Y:S01]  /*dc40*/  FMUL.FTZ R135, R165.reuse, R135 ;  /* 0x00000087a5877220 */ /* 0x040fe20000410000 */
[----:B------:R1:W-:Y:S01]  /*dc50*/  MUFU.EX2 R247, R4 ;  /* 0x0000000400f77308 */ /* 0x0003e20000000800 */
[C---:B------:R-:W-:Y:S02]  /*dc60*/  FMUL.FTZ R146, R165.reuse, R146 ;  /* 0x00000092a5927220 */ /* 0x040fe40000410000 */
[----:B------:R-:W-:Y:S02]  /*dc70*/  FMUL.FTZ R147, R165, R147 ;  /* 0x00000093a5937220 */ /* 0x000fe40000410000 */
[--C-:B------:R-:W-:Y:S02]  /*dc80*/  FFMA.FTZ R20, R20, c[0x0][0x2d0], -R170.reuse ;  /* 0x0000b40014147a23 */ /* 0x100fe400000108aa */
[--C-:B------:R-:W-:Y:S02]  /*dc90*/  FFMA.FTZ R21, R21, c[0x0][0x2d0], -R170.reuse ;  /* 0x0000b40015157a23 */ /* 0x100fe400000108aa */
[--C-:B------:R-:W-:Y:S01]  /*dca0*/  FFMA.FTZ R32, R32, c[0x0][0x2d0], -R170.reuse ;  /* 0x0000b40020207a23 */ /* 0x100fe200000108aa */
[----:B------:R-:W5:Y:S01]  /*dcb0*/  MUFU.EX2 R249, R5 ;  /* 0x0000000500f97308 */ /* 0x000f620000000800 */
[--C-:B------:R-:W-:Y:S02]  /*dcc0*/  FFMA.FTZ R33, R33, c[0x0][0x2d0], -R170.reuse ;  /* 0x0000b40021217a23 */ /* 0x100fe400000108aa */
[--C-:B------:R-:W-:Y:S01]  /*dcd0*/  FFMA.FTZ R36, R36, c[0x0][0x2d0], -R170.reuse ;  /* 0x0000b40024247a23 */ /* 0x100fe200000108aa */
[----:B---3--:R-:W3:Y:S01]  /*dce0*/  SHFL.BFLY PT, R2, R0, 0x1, 0x1f ;  /* 0x0c201f0000027f89 */ /* 0x008ee200000e0000 */
[C---:B----4-:R-:W-:Y:S02]  /*dcf0*/  FMUL.FTZ R136, R164.reuse, R136 ;  /* 0x00000088a4887220 */ /* 0x050fe40000410000 */
[C---:B------:R-:W-:Y:S02]  /*dd00*/  FMUL.FTZ R137, R164.reuse, R137 ;  /* 0x00000089a4897220 */ /* 0x040fe40000410000 */
[C---:B------:R-:W-:Y:S01]  /*dd10*/  FMUL.FTZ R140, R164.reuse, R140 ;  /* 0x0000008ca48c7220 */ /* 0x040fe20000410000 */
[----:B------:R-:W-:Y:S01]  /*dd20*/  MUFU.EX2 R248, R16 ;  /* 0x0000001000f87308 */ /* 0x000fe20000000800 */
[----:B------:R-:W-:Y:S02]  /*dd30*/  FMUL.FTZ R141, R164, R141 ;  /* 0x0000008da48d7220 */ /* 0x000fe40000410000 */
[--C-:B------:R-:W-:Y:S02]  /*dd40*/  FFMA.FTZ R37, R37, c[0x0][0x2d0], -R170.reuse ;  /* 0x0000b40025257a23 */ /* 0x100fe400000108aa */
[----:B-1----:R-:W-:Y:S02]  /*dd50*/  FMUL.FTZ R4, R166, R176 ;  /* 0x000000b0a6047220 */ /* 0x002fe40000410000 */
[--C-:B------:R-:W-:Y:S02]  /*dd60*/  FFMA.FTZ R48, R48, c[0x0][0x2d0], -R170.reuse ;  /* 0x0000b40030307a23 */ /* 0x100fe400000108aa */
[----:B------:R-:W-:Y:S01]  /*dd70*/  FFMA.FTZ R49, R49, c[0x0][0x2d0], -R170 ;  /* 0x0000b40031317a23 */ /* 0x000fe200000108aa */
[----:B------:R-:W1:Y:S01]  /*dd80*/  MUFU.EX2 R250, R17 ;  /* 0x0000001100fa7308 */ /* 0x000e620000000800 */
[----:B------:R-:W4:Y:S01]  /*dd90*/  LDL.LU R170, [R1+0x14] ;  /* 0x0000140001aa7983 */ /* 0x000f220000300800 */
[----:B------:R-:W-:Y:S01]  /*dda0*/  FMUL.FTZ R150, R165, R150 ;  /* 0x00000096a5967220 */ /* 0x000fe20000410000 */
[----:B-----5:R-:W-:Y:S01]  /*ddb0*/  F2FP.BF16.PACK_AB R172, R249, R247 ;  /* 0x000000f7f9ac723e */ /* 0x020fe200000010ff */
[----:B------:R-:W-:Y:S01]  /*ddc0*/  FMUL.FTZ R5, R166, R177 ;  /* 0x000000b1a6057220 */ /* 0x000fe20000410000 */
[----:B------:R-:W5:Y:S01]  /*ddd0*/  LDL.LU R200, [R1+0xc] ;  /* 0x00000c0001c87983 */ /* 0x000f620000300800 */
[----:B------:R-:W-:Y:S01]  /*dde0*/  FMUL.FTZ R151, R165, R151 ;  /* 0x00000097a5977220 */ /* 0x000fe20000410000 */
[----:B---3--:R-:W-:Y:S01]  /*ddf0*/  FMNMX.FTZ R3, R2, R0, !PT ;  /* 0x0000000002037209 */ /* 0x008fe20007810000 */
[C---:B------:R-:W-:Y:S02]  /*de00*/  FMUL.FTZ R152, R164.reuse, R152 ;  /* 0x00000098a4987220 */ /* 0x040fe40000410000 */
[----:B------:R-:W-:Y:S01]  /*de10*/  MUFU.EX2 R209, R20 ;  /* 0x0000001400d17308 */ /* 0x000fe20000000800 */
[----:B------:R-:W-:Y:S02]  /*de20*/  FMUL.FTZ R153, R164, R153 ;  /* 0x00000099a4997220 */ /* 0x000fe40000410000 */
[----:B------:R-:W-:Y:S02]  /*de30*/  FADD.FTZ R0, -R3, R171 ;  /* 0x000000ab03007221 */ /* 0x000fe40000010100 */
[----:B------:R-:W-:Y:S02]  /*de40*/  FMUL.FTZ R171, R167, c[0x0][0x2d0] ;  /* 0x0000b400a7ab7a20 */ /* 0x000fe40000410000 */
[----:B------:R-:W-:Y:S02]  /*de50*/  FMUL.FTZ R2, R3, c[0x0][0x2d0] ;  /* 0x0000b40003027a20 */ /* 0x000fe40000410000 */
[----:B------:R-:W-:Y:S01]  /*de60*/  FMUL.FTZ R0, R0, c[0x0][0x2d0] ;  /* 0x0000b40000007a20 */ /* 0x000fe20000410000 */
        /* <DEDUP_REMOVED lines=8> */
[-C--:B------:R-:W-:Y:S05]  /*def0*/  HMMA.16816.F32.BF16 R4, R172, R192.reuse, R4 ;  /* 0x000000c0ac04723c */ /* 0x080fea0000041804 */
[--C-:B------:R-:W-:Y:S02]  /*df00*/  FFMA.FTZ R11, R11, c[0x0][0x2d0], -R2.reuse ;  /* 0x0000b4000b0b7a23 */ /* 0x100fe40000010802 */
[--C-:B------:R-:W-:Y:S02]  /*df10*/  FFMA.FTZ R14, R14, c[0x0][0x2d0], -R2.reuse ;  /* 0x0000b4000e0e7a23 */ /* 0x100fe40000010802 */
[--C-:B------:R-:W-:Y:S01]  /*df20*/  FFMA.FTZ R15, R15, c[0x0][0x2d0], -R2.reuse ;  /* 0x0000b4000f0f7a23 */ /* 0x100fe20000010802 */
[----:B------:R3:W-:Y:S02]  /*df30*/  MUFU.EX2 R214, R8 ;  /* 0x0000000800d67308 */ /* 0x0007e40000000800 */
[C---:B------:R-:W-:Y:S02]  /*df40*/  FMUL.FTZ R16, R166.reuse, R188 ;  /* 0x000000bca6107220 */ /* 0x040fe40000410000 */
[----:B------:R-:W-:Y:S02]  /*df50*/  FMUL.FTZ R17, R166, R189 ;  /* 0x000000bda6117220 */ /* 0x000fe40000410000 */
[----:B------:R-:W-:Y:S01]  /*df60*/  LDSM.16.MT88.4 R188, [R225+0x1100] ;  /* 0x00110000e1bc783b */ /* 0x000fe20000004200 */
[--C-:B------:R-:W-:Y:S02]  /*df70*/  FFMA.FTZ R24, R24, c[0x0][0x2d0], -R171.reuse ;  /* 0x0000b40018187a23 */ /* 0x100fe400000108ab */
[--C-:B------:R-:W-:Y:S01]  /*df80*/  FFMA.FTZ R25, R25, c[0x0][0x2d0], -R171.reuse ;  /* 0x0000b40019197a23 */ /* 0x100fe200000108ab */
[----:B------:R-:W2:Y:S01]  /*df90*/  MUFU.EX2 R215, R9 ;  /* 0x0000000900d77308 */ /* 0x000ea20000000800 */
[--C-:B------:R-:W-:Y:S02]  /*dfa0*/  FFMA.FTZ R26, R26, c[0x0][0x2d0], -R2.reuse ;  /* 0x0000b4001a1a7a23 */ /* 0x100fe40000010802 */
[C---:B-1----:R-:W-:Y:S02]  /*dfb0*/  FMUL.FTZ R138, R0.reuse, R138 ;  /* 0x0000008a008a7220 */ /* 0x042fe40000410000 */
[C---:B------:R-:W-:Y:S02]  /*dfc0*/  FMUL.FTZ R139, R0.reuse, R139 ;  /* 0x0000008b008b7220 */ /* 0x040fe40000410000 */
[C---:B------:R-:W-:Y:S02]  /*dfd0*/  FMUL.FTZ R142, R0.reuse, R142 ;  /* 0x0000008e008e7220 */ /* 0x040fe40000410000 */
[C---:B------:R-:W-:Y:S01]  /*dfe0*/  FMUL.FTZ R143, R0.reuse, R143 ;  /* 0x0000008f008f7220 */ /* 0x040fe20000410000 */
[----:B------:R1:W-:Y:S01]  /*dff0*/  MUFU.EX2 R216, R12 ;  /* 0x0000000c00d87308 */ /* 0x0003e20000000800 */
[--C-:B------:R-:W-:Y:S02]  /*e000*/  FFMA.FTZ R27, R27, c[0x0][0x2d0], -R2.reuse ;  /* 0x0000b4001b1b7a23 */ /* 0x100fe40000010802 */
[----:B------:R-:W-:Y:S02]  /*e010*/  FMUL.FTZ R154, R0, R154 ;  /* 0x0000009a009a7220 */ /* 0x000fe40000410000 */
[----:B---3--:R-:W-:Y:S02]  /*e020*/  FMUL.FTZ R8, R164, R180 ;  /* 0x000000b4a4087220 */ /* 0x008fe40000410000 */
[----:B------:R-:W-:Y:S02]  /*e030*/  FMUL.FTZ R155, R0, R155 ;  /* 0x0000009b009b7220 */ /* 0x000fe40000410000 */
[C---:B------:R-:W-:Y:S01]  /*e040*/  FMUL.FTZ R156, R164.reuse, R156 ;  /* 0x0000009ca49c7220 */ /* 0x040fe20000410000 */
[----:B------:R-:W3:Y:S01]  /*e050*/  MUFU.EX2 R217, R13 ;  /* 0x0000000d00d97308 */ /* 0x000ee20000000800 */
[----:B------:R-:W-:Y:S02]  /*e060*/  FMUL.FTZ R157, R164, R157 ;  /* 0x0000009da49d7220 */ /* 0x000fe40000410000 */
[----:B------:R-:W-:Y:S01]  /*e070*/  FMUL.FTZ R158, R0, R158 ;  /* 0x0000009e009e7220 */ /* 0x000fe20000410000 */
[----:B--2---:R-:W-:Y:S01]  /*e080*/  F2FP.BF16.PACK_AB R176, R215, R214 ;  /* 0x000000d6d7b0723e */ /* 0x004fe200000010ff */
[----:B------:R-:W-:Y:S02]  /*e090*/  FMUL.FTZ R9, R164, R181 ;  /* 0x000000b5a4097220 */ /* 0x000fe40000410000 */
[----:B------:R-:W-:Y:S02]  /*e0a0*/  FMUL.FTZ R159, R0, R159 ;  /* 0x0000009f009f7220 */ /* 0x000fe40000410000 */
[C---:B------:R-:W-:Y:S01]  /*e0b0*/  FMUL.FTZ R162, R165.reuse, R162 ;  /* 0x000000a2a5a27220 */ /* 0x040fe20000410000 */
[----:B------:R2:W-:Y:S01]  /*e0c0*/  MUFU.EX2 R210, R10 ;  /* 0x0000000a00d27308 */ /* 0x0005e20000000800 */
[C---:B------:R-:W-:Y:S02]  /*e0d0*/  FMUL.FTZ R163, R165.reuse, R163 ;  /* 0x000000a3a5a37220 */ /* 0x040fe40000410000 */
[C---:B------:R-:W-:Y:S02]  /*e0e0*/  FMUL.FTZ R54, R165.reuse, R54 ;  /* 0x00000036a5367220 */ /* 0x040fe40000410000 */
[C---:B-1----:R-:W-:Y:S02]  /*e0f0*/  FMUL.FTZ R12, R164.reuse, R184 ;  /* 0x000000b8a40c7220 */ /* 0x042fe40000410000 */
[----:B------:R-:W-:Y:S02]  /*e100*/  FMUL.FTZ R55, R165, R55 ;  /* 0x00000037a5377220 */ /* 0x000fe40000410000 */
[C---:B------:R-:W-:Y:S01]  /*e110*/  FMUL.FTZ R56, R164.reuse, R56 ;  /* 0x00000038a4387220 */ /* 0x040fe20000410000 */
[----:B------:R-:W1:Y:S01]  /*e120*/  MUFU.EX2 R211, R11 ;  /* 0x0000000b00d37308 */ /* 0x000e620000000800 */
[----:B------:R-:W-:Y:S02]  /*e130*/  FMUL.FTZ R57, R164, R57 ;  /* 0x00000039a4397220 */ /* 0x000fe40000410000 */
[----:B------:R-:W-:Y:S01]  /*e140*/  FMUL.FTZ R58, R0, R58 ;  /* 0x0000003a003a7220 */ /* 0x000fe20000410000 */
[----:B---3--:R-:W-:Y:S01]  /*e150*/  F2FP.BF16.PACK_AB R178, R217, R216 ;  /* 0x000000d8d9b2723e */ /* 0x008fe200000010ff */
[----:B------:R-:W-:Y:S02]  /*e160*/  FMUL.FTZ R13, R164, R185 ;  /* 0x000000b9a40d7220 */ /* 0x000fe40000410000 */
[----:B------:R-:W-:Y:S02]  /*e170*/  FMUL.FTZ R59, R0, R59 ;  /* 0x0000003b003b7220 */ /* 0x000fe40000410000 */
[C---:B------:R-:W-:Y:S01]  /*e180*/  FMUL.FTZ R60, R164.reuse, R60 ;  /* 0x0000003ca43c7220 */ /* 0x040fe20000410000 */
[----:B------:R3:W-:Y:S01]  /*e190*/  MUFU.EX2 R212, R14 ;  /* 0x0000000e00d47308 */ /* 0x0007e20000000800 */
[----:B------:R-:W-:Y:S02]  /*e1a0*/  FMUL.FTZ R61, R164, R61 ;  /* 0x0000003da43d7220 */ /* 0x000fe40000410000 */
[C---:B------:R-:W-:Y:S02]  /*e1b0*/  FMUL.FTZ R62, R0.reuse, R62 ;  /* 0x0000003e003e7220 */ /* 0x040fe40000410000 */
[C---:B--2---:R-:W-:Y:S02]  /*e1c0*/  FMUL.FTZ R10, R0.reuse, R182 ;  /* 0x000000b6000a7220 */ /* 0x044fe40000410000 */
[----:B------:R-:W-:Y:S02]  /*e1d0*/  FMUL.FTZ R63, R0, R63 ;  /* 0x0000003f003f7220 */ /* 0x000fe40000410000 */
[----:B------:R-:W-:Y:S01]  /*e1e0*/  FMUL.FTZ R65, R166, R65 ;  /* 0x00000041a6417220 */ /* 0x000fe20000410000 */
[----:B------:R-:W2:Y:S01]  /*e1f0*/  MUFU.EX2 R213, R15 ;  /* 0x0000000f00d57308 */ /* 0x000ea20000000800 */
[C---:B------:R-:W-:Y:S02]  /*e200*/  FMUL.FTZ R66, R165.reuse, R66 ;  /* 0x00000042a5427220 */ /* 0x040fe40000410000 */
[----:B------:R-:W-:Y:S01]  /*e210*/  FMUL.FTZ R67, R165, R67 ;  /* 0x00000043a5437220 */ /* 0x000fe20000410000 */
[----:B-1----:R-:W-:Y:S01]  /*e220*/  F2FP.BF16.PACK_AB R177, R211, R210 ;  /* 0x000000d2d3b1723e */ /* 0x002fe200000010ff */
[----:B------:R-:W-:Y:S02]  /*e230*/  FMUL.FTZ R11, R0, R183 ;  /* 0x000000b7000b7220 */ /* 0x000fe40000410000 */
[----:B------:R-:W1:Y:S01]  /*e240*/  LDSM.16.MT88.4 R180, [R228+0x100] ;  /* 0x00010000e4b4783b */ /* 0x000e620000004200 */
[C---:B------:R-:W-:Y:S02]  /*e250*/  FMUL.FTZ R68, R166.reuse, R68 ;  /* 0x00000044a6447220 */ /* 0x040fe40000410000 */
[----:B------:R2:W-:Y:S01]  /*e260*/  MUFU.EX2 R206, R23 ;  /* 0x0000001700ce7308 */ /* 0x0005e20000000800 */
[----:B------:R-:W-:Y:S02]  /*e270*/  FMUL.FTZ R69, R166, R69 ;  /* 0x00000045a6457220 */ /* 0x000fe40000410000 */
[C---:B------:R-:W-:Y:S02]  /*e280*/  FMUL.FTZ R70, R165.reuse, R70 ;  /* 0x00000046a5467220 */ /* 0x040fe40000410000 */
[----:B---3--:R-:W-:Y:S02]  /*e290*/  FMUL.FTZ R14, R0, R186 ;  /* 0x000000ba000e7220 */ /* 0x008fe40000410000 */
[----:B------:R-:W-:Y:S02]  /*e2a0*/  FMUL.FTZ R71, R165, R71 ;  /* 0x00000047a5477220 */ /* 0x000fe40000410000 */
[C---:B------:R-:W-:Y:S01]  /*e2b0*/  FMUL.FTZ R72, R164.reuse, R72 ;  /* 0x00000048a4487220 */ /* 0x040fe20000410000 */
[----:B------:R-:W-:Y:S01]  /*e2c0*/  MUFU.EX2 R205, R32 ;  /* 0x0000002000cd7308 */ /* 0x000fe20000000800 */
[----:B------:R-:W-:Y:S02]  /*e2d0*/  FMUL.FTZ R73, R164, R73 ;  /* 0x00000049a4497220 */ /* 0x000fe40000410000 */
[C---:B------:R-:W-:Y:S01]  /*e2e0*/  FMUL.FTZ R74, R0.reuse, R74 ;  /* 0x0000004a004a7220 */ /* 0x040fe20000410000 */
[----:B--2---:R-:W-:Y:S01]  /*e2f0*/  F2FP.BF16.PACK_AB R179, R213, R212 ;  /* 0x000000d4d5b3723e */ /* 0x004fe200000010ff */
[C---:B------:R-:W-:Y:S02]  /*e300*/  FMUL.FTZ R15, R0.reuse, R187 ;  /* 0x000000bb000f7220 */ /* 0x040fe40000410000 */
[----:B------:R-:W2:Y:S01]  /*e310*/  LDSM.16.MT88.4 R184, [R227+0x100] ;  /* 0x00010000e3b8783b */ /* 0x000ea20000004200 */
[----:B------:R-:W-:Y:S02]  /*e320*/  FMUL.FTZ R75, R0, R75 ;  /* 0x0000004b004b7220 */ /* 0x000fe40000410000 */
[----:B------:R-:W-:Y:S01]  /*e330*/  MUFU.EX2 R204, R33 ;  /* 0x0000002100cc7308 */ /* 0x000fe20000000800 */
[C---:B------:R-:W-:Y:S04]  /*e340*/  HMMA.16816.F32.BF16 R8, R176.reuse, R192, R8 ;  /* 0x000000c0b008723c */ /* 0x040fe80000041808 */
[----:B------:R-:W-:Y:S01]  /*e350*/  LDSM.16.MT88.4 R20, [R228+0x1900] ;  /* 0x00190000e414783b */ /* 0x000fe20000004200 */
[C---:B------:R-:W-:Y:S02]  /*e360*/  FMUL.FTZ R76, R164.reuse, R76 ;  /* 0x0000004ca44c7220 */ /* 0x040fe40000410000 */
[----:B------:R-:W-:Y:S01]  /*e370*/  FMUL.FTZ R77, R164, R77 ;  /* 0x0000004da44d7220 */ /* 0x000fe20000410000 */
[-C--:B------:R-:W-:Y:S01]  /*e380*/  HMMA.16816.F32.BF16 R12, R176, R194.reuse, R12 ;  /* 0x000000c2b00c723c */ /* 0x080fe2000004180c */
[----:B------:R-:W-:Y:S03]  /*e390*/  MUFU.EX2 R203, R34 ;  /* 0x0000002200cb7308 */ /* 0x000fe60000000800 */
[C---:B------:R-:W-:Y:S02]  /*e3a0*/  FMUL.FTZ R78, R0.reuse, R78 ;  /* 0x0000004e004e7220 */ /* 0x040fe40000410000 */
[----:B------:R-:W-:Y:S02]  /*e3b0*/  FMUL.FTZ R79, R0, R79 ;  /* 0x0000004f004f7220 */ /* 0x000fe40000410000 */
[C---:B------:R-:W-:Y:S03]  /*e3c0*/  HMMA.16816.F32.BF16 R16, R172.reuse, R194, R16 ;  /* 0x000000c2ac10723c */ /* 0x040fe60000041810 */
[----:B------:R3:W-:Y:S01]  /*e3d0*/  MUFU.EX2 R202, R35 ;  /* 0x0000002300ca7308 */ /* 0x0007e20000000800 */
[C---:B------:R-:W-:Y:S02]  /*e3e0*/  FMUL.FTZ R80, R166.reuse, R80 ;  /* 0x00000050a6507220 */ /* 0x040fe40000410000 */
[C---:B------:R-:W-:Y:S02]  /*e3f0*/  FMUL.FTZ R81, R166.reuse, R81 ;  /* 0x00000051a6517220 */ /* 0x040fe40000410000 */
[-C--:B------:R-:W-:Y:S04]  /*e400*/  HMMA.16816.F32.BF16 R132, R172, R196.reuse, R132 ;  /* 0x000000c4ac84723c */ /* 0x080fe80000041884 */
[C---:B------:R-:W-:Y:S01]  /*e410*/  FMUL.FTZ R82, R165.reuse, R82 ;  /* 0x00000052a5527220 */ /* 0x040fe20000410000 */
[----:B------:R-:W-:Y:S01]  /*e420*/  MUFU.EX2 R201, R24 ;  /* 0x0000001800c97308 */ /* 0x000fe20000000800 */
[C---:B------:R-:W-:Y:S02]  /*e430*/  FMUL.FTZ R83, R165.reuse, R83 ;  /* 0x00000053a5537220 */ /* 0x040fe40000410000 */
[C---:B------:R-:W-:Y:S04]  /*e440*/  HMMA.16816.F32.BF16 R136, R176.reuse, R196, R136 ;  /* 0x000000c4b088723c */ /* 0x040fe80000041888 */
[C---:B------:R-:W-:Y:S02]  /*e450*/  FMUL.FTZ R84, R166.reuse, R84 ;  /* 0x00000054a6547220 */ /* 0x040fe40000410000 */
[----:B------:R-:W-:Y:S01]  /*e460*/  FMUL.FTZ R85, R166, R85 ;  /* 0x00000055a6557220 */ /* 0x000fe20000410000 */
[----:B------:R-:W-:Y:S01]  /*e470*/  MUFU.EX2 R197, R27 ;  /* 0x0000001b00c57308 */ /* 0x000fe20000000800 */
[-C--:B------:R-:W-:Y:S01]  /*e480*/  HMMA.16816.F32.BF16 R140, R176, R198.reuse, R140 ;  /* 0x000000c6b08c723c */ /* 0x080fe2000004188c */
[----:B---3--:R-:W-:Y:S03]  /*e490*/  LDSM.16.MT88.4 R32, [R227+0x1900] ;  /* 0x00190000e320783b */ /* 0x008fe60000004200 */
[C---:B------:R-:W-:Y:S02]  /*e4a0*/  FMUL.FTZ R86, R165.reuse, R86 ;  /* 0x00000056a5567220 */ /* 0x040fe40000410000 */
[C---:B------:R-:W-:Y:S02]  /*e4b0*/  FMUL.FTZ R87, R165.reuse, R87 ;  /* 0x00000057a5577220 */ /* 0x040fe40000410000 */
[C---:B------:R-:W-:Y:S01]  /*e4c0*/  HMMA.16816.F32.BF16 R144, R172.reuse, R198, R144 ;  /* 0x000000c6ac90723c */ /* 0x040fe20000041890 */
[----:B------:R-:W3:Y:S03]  /*e4d0*/  MUFU.EX2 R199, R25 ;  /* 0x0000001900c77308 */ /* 0x000ee60000000800 */
[C---:B------:R-:W-:Y:S02]  /*e4e0*/  FMUL.FTZ R88, R164.reuse, R88 ;  /* 0x00000058a4587220 */ /* 0x040fe40000410000 */
[----:B------:R-:W-:Y:S02]  /*e4f0*/  FMUL.FTZ R89, R164, R89 ;  /* 0x00000059a4597220 */ /* 0x000fe40000410000 */
[-C--:B-1----:R-:W-:Y:S03]  /*e500*/  HMMA.16816.F32.BF16 R148, R172, R180.reuse, R148 ;  /* 0x000000b4ac94723c */ /* 0x082fe60000041894 */
[----:B------:R1:W1:Y:S01]  /*e510*/  MUFU.EX2 R198, R26 ;  /* 0x0000001a00c67308 */ /* 0x0002620000000800 */
[C---:B------:R-:W-:Y:S02]  /*e520*/  FMUL.FTZ R90, R0.reuse, R90 ;  /* 0x0000005a005a7220 */ /* 0x040fe40000410000 */
[----:B------:R-:W-:Y:S02]  /*e530*/  FMUL.FTZ R91, R0, R91 ;  /* 0x0000005b005b7220 */ /* 0x000fe40000410000 */
[C---:B------:R-:W-:Y:S04]  /*e540*/  HMMA.16816.F32.BF16 R152, R176.reuse, R180, R152 ;  /* 0x000000b4b098723c */ /* 0x040fe80000041898 */
[C---:B------:R-:W-:Y:S01]  /*e550*/  FMUL.FTZ R92, R164.reuse, R92 ;  /* 0x0000005ca45c7220 */ /* 0x040fe20000410000 */
[----:B------:R-:W-:Y:S01]  /*e560*/  MUFU.EX2 R49, R49 ;  /* 0x0000003100317308 */ /* 0x000fe20000000800 */
[----:B------:R-:W-:Y:S02]  /*e570*/  FMUL.FTZ R93, R164, R93 ;  /* 0x0000005da45d7220 */ /* 0x000fe40000410000 */
[-C--:B------:R-:W-:Y:S04]  /*e580*/  HMMA.16816.F32.BF16 R156, R176, R182.reuse, R156 ;  /* 0x000000b6b09c723c */ /* 0x080fe8000004189c */
[C---:B------:R-:W-:Y:S02]  /*e590*/  FMUL.FTZ R94, R0.reuse, R94 ;  /* 0x0000005e005e7220 */ /* 0x040fe40000410000 */
[----:B------:R-:W-:Y:S01]  /*e5a0*/  FMUL.FTZ R95, R0, R95 ;  /* 0x0000005f005f7220 */ /* 0x000fe20000410000 */
[----:B------:R-:W-:Y:S01]  /*e5b0*/  MUFU.EX2 R51, R51 ;  /* 0x0000003300337308 */ /* 0x000fe20000000800 */
[C---:B------:R-:W-:Y:S01]  /*e5c0*/  HMMA.16816.F32.BF16 R160, R172.reuse, R182, R160 ;  /* 0x000000b6aca0723c */ /* 0x040fe200000418a0 */
[----:B------:R-:W3:Y:S03]  /*e5d0*/  LDSM.16.MT88.4 R180, [R225+0x1900] ;  /* 0x00190000e1b4783b */ /* 0x000ee60000004200 */
[C---:B------:R-:W-:Y:S02]  /*e5e0*/  FMUL.FTZ R96, R166.reuse, R96 ;  /* 0x00000060a6607220 */ /* 0x040fe40000410000 */
[C---:B------:R-:W-:Y:S02]  /*e5f0*/  FMUL.FTZ R97, R166.reuse, R97 ;  /* 0x00000061a6617220 */ /* 0x040fe40000410000 */
[-C--:B--2---:R-:W-:Y:S01]  /*e600*/  HMMA.16816.F32.BF16 R52, R172, R184.reuse, R52 ;  /* 0x000000b8ac34723c */ /* 0x084fe20000041834 */
[----:B-1----:R-:W-:Y:S01]  /*e610*/  LDSM.16.MT88.4 R24, [R225+0x900] ;  /* 0x00090000e118783b */ /* 0x002fe20000004200 */
[----:B------:R-:W-:Y:S02]  /*e620*/  MUFU.EX2 R192, R36 ;  /* 0x0000002400c07308 */ /* 0x000fe40000000800 */
[C---:B------:R-:W-:Y:S02]  /*e630*/  FMUL.FTZ R98, R165.reuse, R98 ;  /* 0x00000062a5627220 */ /* 0x040fe40000410000 */
[C---:B------:R-:W-:Y:S02]  /*e640*/  FMUL.FTZ R99, R165.reuse, R99 ;  /* 0x00000063a5637220 */ /* 0x040fe40000410000 */
[C---:B------:R-:W-:Y:S04]  /*e650*/  HMMA.16816.F32.BF16 R56, R176.reuse, R184, R56 ;  /* 0x000000b8b038723c */ /* 0x040fe80000041838 */
[C---:B------:R-:W-:Y:S01]  /*e660*/  FMUL.FTZ R100, R166.reuse, R100 ;  /* 0x00000064a6647220 */ /* 0x040fe20000410000 */
[----:B------:R-:W-:Y:S01]  /*e670*/  MUFU.EX2 R37, R37 ;  /* 0x0000002500257308 */ /* 0x000fe20000000800 */
[C---:B------:R-:W-:Y:S02]  /*e680*/  FMUL.FTZ R101, R166.reuse, R101 ;  /* 0x00000065a6657220 */ /* 0x040fe40000410000 */
[-C--:B------:R-:W-:Y:S04]  /*e690*/  HMMA.16816.F32.BF16 R60, R176, R186.reuse, R60 ;  /* 0x000000bab03c723c */ /* 0x080fe8000004183c */
[C---:B------:R-:W-:Y:S02]  /*e6a0*/  FMUL.FTZ R102, R165.reuse, R102 ;  /* 0x00000066a5667220 */ /* 0x040fe40000410000 */
[C---:B------:R-:W-:Y:S01]  /*e6b0*/  FMUL.FTZ R103, R165.reuse, R103 ;  /* 0x00000067a5677220 */ /* 0x040fe20000410000 */
[----:B------:R-:W-:Y:S01]  /*e6c0*/  MUFU.EX2 R38, R38 ;  /* 0x0000002600267308 */ /* 0x000fe20000000800 */
[C---:B------:R-:W-:Y:S01]  /*e6d0*/  HMMA.16816.F32.BF16 R64, R172.reuse, R186, R64 ;  /* 0x000000baac40723c */ /* 0x040fe20000041840 */
[----:B------:R-:W1:Y:S03]  /*e6e0*/  LDSM.16.MT88.4 R184, [R226+0x1900] ;  /* 0x00190000e2b8783b */ /* 0x000e660000004200 */
[C---:B------:R-:W-:Y:S02]  /*e6f0*/  FMUL.FTZ R112, R166.reuse, R112 ;  /* 0x00000070a6707220 */ /* 0x040fe40000410000 */
[C---:B------:R-:W-:Y:S02]  /*e700*/  FMUL.FTZ R113, R166.reuse, R113 ;  /* 0x00000071a6717220 */ /* 0x040fe40000410000 */
[C---:B------:R-:W-:Y:S01]  /*e710*/  FMUL.FTZ R114, R165.reuse, R114 ;  /* 0x00000072a5727220 */ /* 0x040fe20000410000 */
[-C--:B---3--:R-:W-:Y:S01]  /*e720*/  HMMA.16816.F32.BF16 R68, R172, R180.reuse, R68 ;  /* 0x000000b4ac44723c */ /* 0x088fe20000041844 */
[----:B------:R-:W-:Y:S02]  /*e730*/  MUFU.EX2 R39, R39 ;  /* 0x0000002700277308 */ /* 0x000fe40000000800 */
[C---:B------:R-:W-:Y:S02]  /*e740*/  FMUL.FTZ R115, R165.reuse, R115 ;  /* 0x00000073a5737220 */ /* 0x040fe40000410000 */
[C---:B------:R-:W-:Y:S02]  /*e750*/  FMUL.FTZ R116, R166.reuse, R116 ;  /* 0x00000074a6747220 */ /* 0x040fe40000410000 */
[----:B------:R-:W-:Y:S01]  /*e760*/  FMUL.FTZ R117, R166, R117 ;  /* 0x00000075a6757220 */ /* 0x000fe20000410000 */
[C---:B------:R-:W-:Y:S03]  /*e770*/  HMMA.16816.F32.BF16 R72, R176.reuse, R180, R72 ;  /* 0x000000b4b048723c */ /* 0x040fe60000041848 */
[----:B------:R-:W-:Y:S01]  /*e780*/  MUFU.EX2 R48, R48 ;  /* 0x0000003000307308 */ /* 0x000fe20000000800 */
[C---:B------:R-:W-:Y:S02]  /*e790*/  FMUL.FTZ R118, R165.reuse, R118 ;  /* 0x00000076a5767220 */ /* 0x040fe40000410000 */
[----:B------:R-:W-:Y:S02]  /*e7a0*/  FMUL.FTZ R119, R165, R119 ;  /* 0x00000077a5777220 */ /* 0x000fe40000410000 */
[-C--:B------:R-:W-:Y:S04]  /*e7b0*/  HMMA.16816.F32.BF16 R76, R176, R182.reuse, R76 ;  /* 0x000000b6b04c723c */ /* 0x080fe8000004184c */
[C---:B------:R-:W-:Y:S01]  /*e7c0*/  FMUL.FTZ R120, R164.reuse, R120 ;  /* 0x00000078a4787220 */ /* 0x040fe20000410000 */
[----:B------:R-:W-:Y:S01]  /*e7d0*/  MUFU.EX2 R50, R50 ;  /* 0x0000003200327308 */ /* 0x000fe20000000800 */
[----:B------:R-:W-:Y:S02]  /*e7e0*/  FMUL.FTZ R121, R164, R121 ;  /* 0x00000079a4797220 */ /* 0x000fe40000410000 */
[C---:B------:R-:W-:Y:S01]  /*e7f0*/  HMMA.16816.F32.BF16 R80, R172.reuse, R182, R80 ;  /* 0x000000b6ac50723c */ /* 0x040fe20000041850 */
[----:B------:R-:W2:Y:S03]  /*e800*/  LDSM.16.MT88.4 R180, [R226+0x900] ;  /* 0x00090000e2b4783b */ /* 0x000ea60000004200 */
[C---:B------:R-:W-:Y:S02]  /*e810*/  FMUL.FTZ R122, R0.reuse, R122 ;  /* 0x0000007a007a7220 */ /* 0x040fe40000410000 */
[----:B------:R-:W-:Y:S02]  /*e820*/  FMUL.FTZ R123, R0, R123 ;  /* 0x0000007b007b7220 */ /* 0x000fe40000410000 */
[-C--:B-1----:R-:W-:Y:S04]  /*e830*/  HMMA.16816.F32.BF16 R84, R172, R184.reuse, R84 ;  /* 0x000000b8ac54723c */ /* 0x082fe80000041854 */
[--C-:B------:R-:W-:Y:S02]  /*e840*/  FFMA.FTZ R28, R28, c[0x0][0x2d0], -R171.reuse ;  /* 0x0000b4001c1c7a23 */ /* 0x100fe400000108ab */
[--C-:B------:R-:W-:Y:S02]  /*e850*/  FFMA.FTZ R29, R29, c[0x0][0x2d0], -R171.reuse ;  /* 0x0000b4001d1d7a23 */ /* 0x100fe400000108ab */
[C---:B------:R-:W-:Y:S01]  /*e860*/  HMMA.16816.F32.BF16 R88, R176.reuse, R184, R88 ;  /* 0x000000b8b058723c */ /* 0x040fe20000041858 */
[----:B------:R1:W-:Y:S03]  /*e870*/  MUFU.EX2 R196, R28 ;  /* 0x0000001c00c47308 */ /* 0x0003e60000000800 */
[--C-:B------:R-:W-:Y:S02]  /*e880*/  FFMA.FTZ R30, R30, c[0x0][0x2d0], -R2.reuse ;  /* 0x0000b4001e1e7a23 */ /* 0x100fe40000010802 */
[--C-:B------:R-:W-:Y:S02]  /*e890*/  FFMA.FTZ R31, R31, c[0x0][0x2d0], -R2.reuse ;  /* 0x0000b4001f1f7a23 */ /* 0x100fe40000010802 */
[-C--:B------:R-:W-:Y:S03]  /*e8a0*/  HMMA.16816.F32.BF16 R92, R176, R186.reuse, R92 ;  /* 0x000000bab05c723c */ /* 0x080fe6000004185c */
[----:B------:R3:W2:Y:S01]  /*e8b0*/  MUFU.EX2 R195, R29 ;  /* 0x0000001d00c37308 */ /* 0x0006a20000000800 */
[C---:B------:R-:W-:Y:S02]  /*e8c0*/  FMUL.FTZ R124, R164.reuse, R124 ;  /* 0x0000007ca47c7220 */ /* 0x040fe40000410000 */
[----:B------:R-:W-:Y:S02]  /*e8d0*/  FMUL.FTZ R125, R164, R125 ;  /* 0x0000007da47d7220 */ /* 0x000fe40000410000 */
[C---:B------:R-:W-:Y:S01]  /*e8e0*/  HMMA.16816.F32.BF16 R96, R172.reuse, R186, R96 ;  /* 0x000000baac60723c */ /* 0x040fe20000041860 */
[----:B------:R-:W4:Y:S03]  /*e8f0*/  LDSM.16.MT88.4 R184, [R228+0x900] ;  /* 0x00090000e4b8783b */ /* 0x000f260000004200 */
[C---:B------:R-:W-:Y:S01]  /*e900*/  FMUL.FTZ R126, R0.reuse, R126 ;  /* 0x0000007e007e7220 */ /* 0x040fe20000410000 */
[----:B------:R2:W-:Y:S01]  /*e910*/  MUFU.EX2 R194, R30 ;  /* 0x0000001e00c27308 */ /* 0x0005e20000000800 */
[----:B------:R-:W-:Y:S02]  /*e920*/  FMUL.FTZ R127, R0, R127 ;  /* 0x0000007f007f7220 */ /* 0x000fe40000410000 */
[-C--:B------:R-:W-:Y:S04]  /*e930*/  HMMA.16816.F32.BF16 R100, R172, R20.reuse, R100 ;  /* 0x00000014ac64723c */ /* 0x080fe80000041864 */
[C---:B------:R-:W-:Y:S01]  /*e940*/  FMUL.FTZ R104, R164.reuse, R104 ;  /* 0x00000068a4687220 */ /* 0x040fe20000410000 */
[----:B-1----:R-:W-:Y:S01]  /*e950*/  F2FP.BF16.PACK_AB R28, R199, R201 ;  /* 0x000000c9c71c723e */ /* 0x002fe200000010ff */
[----:B------:R-:W-:Y:S01]  /*e960*/  FMUL.FTZ R105, R164, R105 ;  /* 0x00000069a4697220 */ /* 0x000fe20000410000 */
[----:B------:R-:W1:Y:S01]  /*e970*/  MUFU.EX2 R193, R31 ;  /* 0x0000001f00c17308 */ /* 0x000e620000000800 */
[C---:B------:R-:W-:Y:S04]  /*e980*/  FMUL.FTZ R106, R0.reuse, R106 ;  /* 0x0000006a006a7220 */ /* 0x040fe80000410000 */
[----:B------:R-:W-:Y:S01]  /*e990*/  FMUL.FTZ R107, R0, R107 ;  /* 0x0000006b006b7220 */ /* 0x000fe20000410000 */
[----:B---3--:R-:W-:Y:S01]  /*e9a0*/  F2FP.BF16.PACK_AB R29, R197, R198 ;  /* 0x000000c6c51d723e */ /* 0x008fe200000010ff */
[C---:B------:R-:W-:Y:S02]  /*e9b0*/  FMUL.FTZ R128, R166.reuse, R128 ;  /* 0x00000080a6807220 */ /* 0x040fe40000410000 */
[----:B------:R-:W-:Y:S02]  /*e9c0*/  FMUL.FTZ R129, R166, R129 ;  /* 0x00000081a6817220 */ /* 0x000fe40000410000 */
[----:B------:R-:W-:Y:S01]  /*e9d0*/  FMUL.FTZ R130, R165, R130 ;  /* 0x00000082a5827220 */ /* 0x000fe20000410000 */
[C---:B------:R-:W-:Y:S04]  /*e9e0*/  HMMA.16816.F32.BF16 R104, R176.reuse, R20, R104 ;  /* 0x00000014b068723c */ /* 0x040fe80000041868 */
[C---:B------:R-:W-:Y:S01]  /*e9f0*/  FMUL.FTZ R108, R164.reuse, R108 ;  /* 0x0000006ca46c7220 */ /* 0x040fe20000410000 */
[----:B--2---:R-:W-:Y:S01]  /*ea00*/  F2FP.BF16.PACK_AB R30, R195, R196 ;  /* 0x000000c4c31e723e */ /* 0x004fe200000010ff */
[----:B------:R-:W-:Y:S01]  /*ea10*/  FMUL.FTZ R109, R164, R109 ;  /* 0x0000006da46d7220 */ /* 0x000fe20000410000 */
[----:B------:R-:W-:Y:S01]  /*ea20*/  F2FP.BF16.PACK_AB R20, R208, R209 ;  /* 0x000000d1d014723e */ /* 0x000fe200000010ff */
[----:B------:R-:W-:Y:S01]  /*ea30*/  FMUL.FTZ R110, R0, R110 ;  /* 0x0000006e006e7220 */ /* 0x000fe20000410000 */
[----:B------:R-:W-:Y:S03]  /*ea40*/  F2FP.BF16.PACK_AB R21, R206, R207 ;  /* 0x000000cfce15723e */ /* 0x000fe600000010ff */
[----:B------:R-:W-:Y:S01]  /*ea50*/  FMUL.FTZ R111, R0, R111 ;  /* 0x0000006f006f7220 */ /* 0x000fe20000410000 */
[----:B-1----:R-:W-:Y:S01]  /*ea60*/  F2FP.BF16.PACK_AB R31, R193, R194 ;  /* 0x000000c2c11f723e */ /* 0x002fe200000010ff */
[----:B------:R-:W-:Y:S02]  /*ea70*/  FMUL.FTZ R131, R165, R131 ;  /* 0x00000083a5837220 */ /* 0x000fe40000410000 */
[--C-:B------:R-:W-:Y:S02]  /*ea80*/  FFMA.FTZ R45, R45, c[0x0][0x2d0], -R171.reuse ;  /* 0x0000b4002d2d7a23 */ /* 0x100fe400000108ab */
[--C-:B------:R-:W-:Y:S01]  /*ea90*/  FFMA.FTZ R40, R40, c[0x0][0x2d0], -R171.reuse ;  /* 0x0000b40028287a23 */ /* 0x100fe200000108ab */
[-C--:B------:R-:W-:Y:S03]  /*eaa0*/  HMMA.16816.F32.BF16 R108, R176, R22.reuse, R108 ;  /* 0x00000016b06c723c */ /* 0x080fe6000004186c */
[----:B------:R-:W-:Y:S01]  /*eab0*/  MUFU.EX2 R45, R45 ;  /* 0x0000002d002d7308 */ /* 0x000fe20000000800 */
[--C-:B------:R-:W-:Y:S02]  /*eac0*/  FFMA.FTZ R41, R41, c[0x0][0x2d0], -R171.reuse ;  /* 0x0000b40029297a23 */ /* 0x100fe400000108ab */
[--C-:B------:R-:W-:Y:S02]  /*ead0*/  FFMA.FTZ R42, R42, c[0x0][0x2d0], -R2.reuse ;  /* 0x0000b4002a2a7a23 */ /* 0x100fe40000010802 */
[C---:B------:R-:W-:Y:S04]  /*eae0*/  HMMA.16816.F32.BF16 R112, R172.reuse, R22, R112 ;  /* 0x00000016ac70723c */ /* 0x040fe80000041870 */
[--C-:B------:R-:W-:Y:S01]  /*eaf0*/  FFMA.FTZ R43, R43, c[0x0][0x2d0], -R2.reuse ;  /* 0x0000b4002b2b7a23 */ /* 0x100fe20000010802 */
[----:B------:R-:W-:Y:S01]  /*eb00*/  MUFU.EX2 R40, R40 ;  /* 0x0000002800287308 */ /* 0x000fe20000000800 */
[----:B------:R-:W-:Y:S01]  /*eb10*/  FFMA.FTZ R44, R44, c[0x0][0x2d0], -R171 ;  /* 0x0000b4002c2c7a23 */ /* 0x000fe200000108ab */
[----:B------:R-:W-:Y:S01]  /*eb20*/  F2FP.BF16.PACK_AB R22, R204, R205 ;  /* 0x000000cdcc16723e */ /* 0x000fe200000010ff */
[-C--:B------:R-:W-:Y:S04]  /*eb30*/  HMMA.16816.F32.BF16 R116, R172, R32.reuse, R116 ;  /* 0x00000020ac74723c */ /* 0x080fe80000041874 */
[----:B------:R-:W-:Y:S01]  /*eb40*/  F2FP.BF16.PACK_AB R23, R202, R203 ;  /* 0x000000cbca17723e */ /* 0x000fe200000010ff */
[--C-:B------:R-:W-:Y:S01]  /*eb50*/  FFMA.FTZ R46, R46, c[0x0][0x2d0], -R2.reuse ;  /* 0x0000b4002e2e7a23 */ /* 0x100fe20000010802 */
[----:B------:R-:W-:Y:S01]  /*eb60*/  MOV R171, R3 ;  /* 0x0000000300ab7202 */ /* 0x000fe20000000f00 */
[----:B------:R-:W-:Y:S01]  /*eb70*/  FFMA.FTZ R2, R47, c[0x0][0x2d0], -R2 ;  /* 0x0000b4002f027a23 */ /* 0x000fe20000010802 */
[C---:B------:R-:W-:Y:S01]  /*eb80*/  HMMA.16816.F32.BF16 R120, R176.reuse, R32, R120 ;  /* 0x00000020b078723c */ /* 0x040fe20000041878 */
[----:B------:R-:W1:Y:S03]  /*eb90*/  MUFU.EX2 R41, R41 ;  /* 0x0000002900297308 */ /* 0x000e660000000800 */
[----:B------:R-:W-:Y:S02]  /*eba0*/  FFMA.FTZ R0, R0, R252, R210 ;  /* 0x000000fc00007223 */ /* 0x000fe400000100d2 */
[----:B-----5:R-:W-:Y:S02]  /*ebb0*/  FFMA.FTZ R165, R165, R200, R218 ;  /* 0x000000c8a5a57223 */ /* 0x020fe400000100da */
[-C--:B------:R-:W-:Y:S03]  /*ebc0*/  HMMA.16816.F32.BF16 R124, R176, R34.reuse, R124 ;  /* 0x00000022b07c723c */ /* 0x080fe6000004187c */
[----:B------:R2:W-:Y:S01]  /*ebd0*/  MUFU.EX2 R36, R2 ;  /* 0x0000000200247308 */ /* 0x0005e20000000800 */
[----:B------:R-:W-:Y:S02]  /*ebe0*/  FADD.FTZ R0, R211, R0 ;  /* 0x00000000d3007221 */ /* 0x000fe40000010000 */
[----:B----4-:R-:W-:Y:S01]  /*ebf0*/  FFMA.FTZ R164, R164, R170, R214 ;  /* 0x000000aaa4a47223 */ /* 0x010fe200000100d6 */
[----:B------:R-:W-:Y:S01]  /*ec00*/  MOV R170, R167 ;  /* 0x000000a700aa7202 */ /* 0x000fe20000000f00 */
[----:B------:R-:W-:Y:S01]  /*ec10*/  HMMA.16816.F32.BF16 R128, R172, R34, R128 ;  /* 0x00000022ac80723c */ /* 0x000fe20000041880 */
[----:B------:R-:W3:Y:S03]  /*ec20*/  LDSM.16.MT88.4 R32, [R227+0x900] ;  /* 0x00090000e320783b */ /* 0x000ee60000004200 */
[----:B------:R-:W-:Y:S01]  /*ec30*/  FADD.FTZ R0, R212, R0 ;  /* 0x00000000d4007221 */ /* 0x000fe20000010000 */
[----:B------:R-:W-:Y:S03]  /*ec40*/  MUFU.EX2 R42, R42 ;  /* 0x0000002a002a7308 */ /* 0x000fe60000000800 */
[-C--:B------:R-:W-:Y:S01]  /*ec50*/  HMMA.16816.F32.BF16 R4, R20, R24.reuse, R4 ;  /* 0x000000181404723c */ /* 0x080fe20000041804 */
[----:B------:R-:W-:Y:S04]  /*ec60*/  LDSM.16.MT88.4 R172, [R226+0x2100] ;  /* 0x00210000e2ac783b */ /* 0x000fe80000004200 */
[----:B------:R-:W-:Y:S02]  /*ec70*/  FADD.FTZ R0, R213, R0 ;  /* 0x00000000d5007221 */ /* 0x000fe40000010000 */
[----:B------:R-:W4:Y:S01]  /*ec80*/  MUFU.EX2 R43, R43 ;  /* 0x0000002b002b7308 */ /* 0x000f220000000800 */
[C---:B------:R-:W-:Y:S04]  /*ec90*/  HMMA.16816.F32.BF16 R8, R28.reuse, R24, R8 ;  /* 0x000000181c08723c */ /* 0x040fe80000041808 */
[----:B--2---:R-:W-:Y:S04]  /*eca0*/  FADD.FTZ R2, R198, R0 ;  /* 0x00000000c6027221 */ /* 0x004fe80000010000 */
[-C--:B------:R-:W-:Y:S01]  /*ecb0*/  HMMA.16816.F32.BF16 R12, R28, R26.reuse, R12 ;  /* 0x0000001a1c0c723c */ /* 0x080fe2000004180c */
[----:B------:R-:W3:Y:S07]  /*ecc0*/  MUFU.EX2 R44, R44 ;  /* 0x0000002c002c7308 */ /* 0x000eee0000000800 */
[C---:B------:R-:W-:Y:S01]  /*ecd0*/  HMMA.16816.F32.BF16 R16, R20.reuse, R26, R16 ;  /* 0x0000001a1410723c */ /* 0x040fe20000041810 */
[----:B------:R-:W5:Y:S02]  /*ece0*/  LDSM.16.MT88.4 R24, [R225+0x2100] ;  /* 0x00210000e118783b */ /* 0x000f640000004200 */
[----:B------:R-:W1:Y:S05]  /*ecf0*/  MUFU.EX2 R46, R46 ;  /* 0x0000002e002e7308 */ /* 0x000e6a0000000800 */
[-C--:B------:R-:W-:Y:S08]  /*ed00*/  HMMA.16816.F32.BF16 R132, R20, R180.reuse, R132 ;  /* 0x000000b41484723c */ /* 0x080ff00000041884 */
[C---:B------:R-:W-:Y:S08]  /*ed10*/  HMMA.16816.F32.BF16 R136, R28.reuse, R180, R136 ;  /* 0x000000b41c88723c */ /* 0x040ff00000041888 */
[-C--:B------:R-:W-:Y:S08]  /*ed20*/  HMMA.16816.F32.BF16 R140, R28, R182.reuse, R140 ;  /* 0x000000b61c8c723c */ /* 0x080ff0000004188c */
[C---:B------:R-:W-:Y:S08]  /*ed30*/  HMMA.16816.F32.BF16 R144, R20.reuse, R182, R144 ;  /* 0x000000b61490723c */ /* 0x040ff00000041890 */
[-C--:B------:R-:W-:Y:S08]  /*ed40*/  HMMA.16816.F32.BF16 R148, R20, R184.reuse, R148 ;  /* 0x000000b81494723c */ /* 0x080ff00000041894 */
[C---:B------:R-:W-:Y:S08]  /*ed50*/  HMMA.16816.F32.BF16 R152, R28.reuse, R184, R152 ;  /* 0x000000b81c98723c */ /* 0x040ff00000041898 */
[-C--:B------:R-:W-:Y:S08]  /*ed60*/  HMMA.16816.F32.BF16 R156, R28, R186.reuse, R156 ;  /* 0x000000ba1c9c723c */ /* 0x080ff0000004189c */
[C---:B------:R-:W-:Y:S08]  /*ed70*/  HMMA.16816.F32.BF16 R160, R20.reuse, R186, R160 ;  /* 0x000000ba14a0723c */ /* 0x040ff000000418a0 */
[-C--:B---3--:R-:W-:Y:S08]  /*ed80*/  HMMA.16816.F32.BF16 R52, R20, R32.reuse, R52 ;  /* 0x000000201434723c */ /* 0x088ff00000041834 */
[C---:B------:R-:W-:Y:S08]  /*ed90*/  HMMA.16816.F32.BF16 R56, R28.reuse, R32, R56 ;  /* 0x000000201c38723c */ /* 0x040ff00000041838 */
[-C--:B------:R-:W-:Y:S08]  /*eda0*/  HMMA.16816.F32.BF16 R60, R28, R34.reuse, R60 ;  /* 0x000000221c3c723c */ /* 0x080ff0000004183c */
[C---:B------:R-:W-:Y:S01]  /*edb0*/  HMMA.16816.F32.BF16 R64, R20.reuse, R34, R64 ;  /* 0x000000221440723c */ /* 0x040fe20000041840 */
[----:B------:R-:W3:Y:S07]  /*edc0*/  LDSM.16.MT88.4 R32, [R228+0x2100] ;  /* 0x00210000e420783b */ /* 0x000eee0000004200 */
[-C--:B-----5:R-:W-:Y:S08]  /*edd0*/  HMMA.16816.F32.BF16 R68, R20, R24.reuse, R68 ;  /* 0x000000181444723c */ /* 0x0a0ff00000041844 */
[C---:B------:R-:W-:Y:S08]  /*ede0*/  HMMA.16816.F32.BF16 R72, R28.reuse, R24, R72 ;  /* 0x000000181c48723c */ /* 0x040ff00000041848 */
[-C--:B------:R-:W-:Y:S08]  /*edf0*/  HMMA.16816.F32.BF16 R76, R28, R26.reuse, R76 ;  /* 0x0000001a1c4c723c */ /* 0x080ff0000004184c */
[C---:B------:R-:W-:Y:S01]  /*ee00*/  HMMA.16816.F32.BF16 R80, R20.reuse, R26, R80 ;  /* 0x0000001a1450723c */ /* 0x040fe20000041850 */
[----:B------:R-:W5:Y:S07]  /*ee10*/  LDSM.16.MT88.4 R24, [R227+0x2100] ;  /* 0x00210000e318783b */ /* 0x000f6e0000004200 */
[-C--:B------:R-:W-:Y:S08]  /*ee20*/  HMMA.16816.F32.BF16 R84, R20, R172.reuse, R84 ;  /* 0x000000ac1454723c */ /* 0x080ff00000041854 */
[C---:B------:R-:W-:Y:S01]  /*ee30*/  HMMA.16816.F32.BF16 R88, R28.reuse, R172, R88 ;  /* 0x000000ac1c58723c */ /* 0x040fe20000041858 */
[----:B------:R-:W2:Y:S07]  /*ee40*/  LDL.LU R173, [R1+0x10] ;  /* 0x0000100001ad7983 */ /* 0x000eae0000300800 */
        /* <DEDUP_REMOVED lines=8> */
[C---:B------:R-:W-:Y:S07]  /*eed0*/  HMMA.16816.F32.BF16 R120, R28.reuse, R24, R120 ;  /* 0x000000181c78723c */ /* 0x040fee0000041878 */
[----:B-1----:R-:W-:Y:S01]  /*eee0*/  F2FP.BF16.PACK_AB R24, R41, R40 ;  /* 0x000000282918723e */ /* 0x002fe200000010ff */
[-C--:B------:R-:W-:Y:S01]  /*eef0*/  HMMA.16816.F32.BF16 R124, R28, R26.reuse, R124 ;  /* 0x0000001a1c7c723c */ /* 0x080fe2000004187c */
[----:B------:R-:W-:Y:S03]  /*ef00*/  LDSM.16.MT88.4 R28, [R228+0x2900] ;  /* 0x00290000e41c783b */ /* 0x000fe60000004200 */
[----:B----4-:R-:W-:Y:S04]  /*ef10*/  F2FP.BF16.PACK_AB R25, R43, R42 ;  /* 0x0000002a2b19723e */ /* 0x010fe800000010ff */
[----:B------:R-:W-:Y:S07]  /*ef20*/  HMMA.16816.F32.BF16 R128, R20, R26, R128 ;  /* 0x0000001a1480723c */ /* 0x000fee0000041880 */
[----:B------:R-:W-:Y:S02]  /*ef30*/  F2FP.BF16.PACK_AB R20, R37, R192 ;  /* 0x000000c02514723e */ /* 0x000fe400000010ff */
[----:B------:R-:W-:Y:S03]  /*ef40*/  F2FP.BF16.PACK_AB R21, R39, R38 ;  /* 0x000000262715723e */ /* 0x000fe600000010ff */
[----:B------:R-:W-:Y:S02]  /*ef50*/  F2FP.BF16.PACK_AB R22, R49, R48 ;  /* 0x000000303116723e */ /* 0x000fe400000010ff */
[----:B------:R-:W-:Y:S02]  /*ef60*/  F2FP.BF16.PACK_AB R23, R51, R50 ;  /* 0x000000323317723e */ /* 0x000fe400000010ff */
[----:B------:R-:W-:Y:S02]  /*ef70*/  F2FP.BF16.PACK_AB R26, R45, R44 ;  /* 0x0000002c2d1a723e */ /* 0x000fe400000010ff */
[----:B------:R-:W-:Y:S03]  /*ef80*/  F2FP.BF16.PACK_AB R27, R36, R46 ;  /* 0x0000002e241b723e */ /* 0x000fe600000010ff */
[-C--:B------:R-:W-:Y:S01]  /*ef90*/  HMMA.16816.F32.BF16 R176, R20, R188.reuse, R4 ;  /* 0x000000bc14b0723c */ /* 0x080fe20000041804 */
[----:B------:R-:W1:Y:S07]  /*efa0*/  LDSM.16.MT88.4 R4, [R228+0x1100] ;  /* 0x00110000e404783b */ /* 0x000e6e0000004200 */
[C---:B------:R-:W-:Y:S01]  /*efb0*/  HMMA.16816.F32.BF16 R180, R24.reuse, R188, R8 ;  /* 0x000000bc18b4723c */ /* 0x040fe20000041808 */
[----:B------:R-:W4:Y:S07]  /*efc0*/  LDSM.16.MT88.4 R8, [R227+0x1100] ;  /* 0x00110000e308783b */ /* 0x000f2e0000004200 */
[-C--:B------:R-:W-:Y:S01]  /*efd0*/  HMMA.16816.F32.BF16 R184, R24, R190.reuse, R12 ;  /* 0x000000be18b8723c */ /* 0x080fe2000004180c */
[----:B------:R-:W5:Y:S07]  /*efe0*/  LDSM.16.MT88.4 R12, [R225+0x2900] ;  /* 0x00290000e10c783b */ /* 0x000f6e0000004200 */
[C---:B------:R-:W-:Y:S01]  /*eff0*/  HMMA.16816.F32.BF16 R188, R20.reuse, R190, R16 ;  /* 0x000000be14bc723c */ /* 0x040fe20000041810 */
[----:B------:R-:W4:Y:S07]  /*f000*/  LDSM.16.MT88.4 R16, [R226+0x2900] ;  /* 0x00290000e210783b */ /* 0x000f2e0000004200 */
[-C--:B---3--:R-:W-:Y:S08]  /*f010*/  HMMA.16816.F32.BF16 R132, R20, R32.reuse, R132 ;  /* 0x000000201484723c */ /* 0x088ff00000041884 */
[C---:B------:R-:W-:Y:S08]  /*f020*/  HMMA.16816.F32.BF16 R136, R24.reuse, R32, R136 ;  /* 0x000000201888723c */ /* 0x040ff00000041888 */
[-C--:B------:R-:W-:Y:S08]  /*f030*/  HMMA.16816.F32.BF16 R140, R24, R34.reuse, R140 ;  /* 0x00000022188c723c */ /* 0x080ff0000004188c */
[C---:B------:R-:W-:Y:S08]  /*f040*/  HMMA.16816.F32.BF16 R144, R20.reuse, R34, R144 ;  /* 0x000000221490723c */ /* 0x040ff00000041890 */
[-C--:B-1----:R-:W-:Y:S08]  /*f050*/  HMMA.16816.F32.BF16 R148, R20, R4.reuse, R148 ;  /* 0x000000041494723c */ /* 0x082ff00000041894 */
[C---:B------:R-:W-:Y:S08]  /*f060*/  HMMA.16816.F32.BF16 R152, R24.reuse, R4, R152 ;  /* 0x000000041898723c */ /* 0x040ff00000041898 */
[-C--:B------:R-:W-:Y:S08]  /*f070*/  HMMA.16816.F32.BF16 R156, R24, R6.reuse, R156 ;  /* 0x00000006189c723c */ /* 0x080ff0000004189c */
[C---:B------:R-:W-:Y:S01]  /*f080*/  HMMA.16816.F32.BF16 R160, R20.reuse, R6, R160 ;  /* 0x0000000614a0723c */ /* 0x040fe200000418a0 */
[----:B------:R-:W1:Y:S07]  /*f090*/  LDSM.16.MT88.4 R4, [R227+0x2900] ;  /* 0x00290000e304783b */ /* 0x000e6e0000004200 */
[-C--:B----4-:R-:W-:Y:S08]  /*f0a0*/  HMMA.16816.F32.BF16 R52, R20, R8.reuse, R52 ;  /* 0x000000081434723c */ /* 0x090ff00000041834 */
[C---:B------:R-:W-:Y:S07]  /*f0b0*/  HMMA.16816.F32.BF16 R56, R24.reuse, R8, R56 ;  /* 0x000000081838723c */ /* 0x040fee0000041838 */
[----:B------:R-:W-:Y:S01]  /*f0c0*/  FADD.FTZ R8, R215, R164 ;  /* 0x000000a4d7087221 */ /* 0x000fe20000010000 */
[-C--:B------:R-:W-:Y:S04]  /*f0d0*/  HMMA.16816.F32.BF16 R60, R24, R10.reuse, R60 ;  /* 0x0000000a183c723c */ /* 0x080fe8000004183c */
[----:B------:R-:W-:Y:S01]  /*f0e0*/  FADD.FTZ R8, R216, R8 ;  /* 0x00000008d8087221 */ /* 0x000fe20000010000 */
[----:B------:R-:W-:Y:S03]  /*f0f0*/  MOV R164, R168 ;  /* 0x000000a800a47202 */ /* 0x000fe60000000f00 */
[C---:B------:R-:W-:Y:S04]  /*f100*/  HMMA.16816.F32.BF16 R64, R20.reuse, R10, R64 ;  /* 0x0000000a1440723c */ /* 0x040fe80000041840 */
[----:B------:R-:W-:Y:S03]  /*f110*/  FADD.FTZ R8, R217, R8 ;  /* 0x00000008d9087221 */ /* 0x000fe60000010000 */
[----:B------:R-:W-:Y:S01]  /*f120*/  FADD.FTZ R10, R219, R165 ;  /* 0x000000a5db0a7221 */ /* 0x000fe20000010000 */
[-C--:B-----5:R-:W-:Y:S04]  /*f130*/  HMMA.16816.F32.BF16 R68, R20, R12.reuse, R68 ;  /* 0x0000000c1444723c */ /* 0x0a0fe80000041844 */
[----:B------:R-:W-:Y:S02]  /*f140*/  FADD.FTZ R8, R201, R8 ;  /* 0x00000008c9087221 */ /* 0x000fe40000010000 */
[----:B------:R-:W-:Y:S02]  /*f150*/  FADD.FTZ R10, R246, R10 ;  /* 0x0000000af60a7221 */ /* 0x000fe40000010000 */
[C---:B------:R-:W-:Y:S04]  /*f160*/  HMMA.16816.F32.BF16 R72, R24.reuse, R12, R72 ;  /* 0x0000000c1848723c */ /* 0x040fe80000041848 */
[----:B------:R-:W-:Y:S04]  /*f170*/  FADD.FTZ R10, R223, R10 ;  /* 0x0000000adf0a7221 */ /* 0x000fe80000010000 */
[-C--:B------:R-:W-:Y:S04]  /*f180*/  HMMA.16816.F32.BF16 R76, R24, R14.reuse, R76 ;  /* 0x0000000e184c723c */ /* 0x080fe8000004184c */
[----:B------:R-:W-:Y:S04]  /*f190*/  FADD.FTZ R10, R207, R10 ;  /* 0x0000000acf0a7221 */ /* 0x000fe80000010000 */
[C---:B------:R-:W-:Y:S04]  /*f1a0*/  HMMA.16816.F32.BF16 R80, R20.reuse, R14, R80 ;  /* 0x0000000e1450723c */ /* 0x040fe80000041850 */
[----:B------:R-:W-:Y:S02]  /*f1b0*/  FADD.FTZ R11, R206, R10 ;  /* 0x0000000ace0b7221 */ /* 0x000fe40000010000 */
[----:B------:R-:W-:Y:S02]  /*f1c0*/  FADD.FTZ R10, R199, R8 ;  /* 0x00000008c70a7221 */ /* 0x000fe40000010000 */
[-C--:B------:R-:W-:Y:S08]  /*f1d0*/  HMMA.16816.F32.BF16 R84, R20, R16.reuse, R84 ;  /* 0x000000101454723c */ /* 0x080ff00000041854 */
[C---:B------:R-:W-:Y:S08]  /*f1e0*/  HMMA.16816.F32.BF16 R88, R24.reuse, R16, R88 ;  /* 0x000000101858723c */ /* 0x040ff00000041858 */
[-C--:B------:R-:W-:Y:S08]  /*f1f0*/  HMMA.16816.F32.BF16 R92, R24, R18.reuse, R92 ;  /* 0x00000012185c723c */ /* 0x080ff0000004185c */
[C---:B------:R-:W-:Y:S08]  /*f200*/  HMMA.16816.F32.BF16 R96, R20.reuse, R18, R96 ;  /* 0x000000121460723c */ /* 0x040ff00000041860 */
[-C--:B------:R-:W-:Y:S04]  /*f210*/  HMMA.16816.F32.BF16 R100, R20, R28.reuse, R100 ;  /* 0x0000001c1464723c */ /* 0x080fe80000041864 */
[----:B--2---:R-:W-:Y:S04]  /*f220*/  FFMA.FTZ R166, R166, R173, R247 ;  /* 0x000000ada6a67223 */ /* 0x004fe800000100f7 */
[C---:B------:R-:W-:Y:S04]  /*f230*/  HMMA.16816.F32.BF16 R104, R24.reuse, R28, R104 ;  /* 0x0000001c1868723c */ /* 0x040fe80000041868 */
[----:B------:R-:W-:Y:S04]  /*f240*/  FADD.FTZ R9, R249, R166 ;  /* 0x000000a6f9097221 */ /* 0x000fe80000010000 */
[----:B------:R-:W-:Y:S01]  /*f250*/  FADD.FTZ R9, R248, R9 ;  /* 0x00000009f8097221 */ /* 0x000fe20000010000 */
[-C--:B------:R-:W-:Y:S03]  /*f260*/  HMMA.16816.F32.BF16 R108, R24, R30.reuse, R108 ;  /* 0x0000001e186c723c */ /* 0x080fe6000004186c */
[----:B------:R-:W-:Y:S04]  /*f270*/  FADD.FTZ R9, R250, R9 ;  /* 0x00000009fa097221 */ /* 0x000fe80000010000 */
[----:B------:R-:W-:Y:S01]  /*f280*/  FADD.FTZ R9, R209, R9 ;  /* 0x00000009d1097221 */ /* 0x000fe20000010000 */
[C---:B------:R-:W-:Y:S04]  /*f290*/  HMMA.16816.F32.BF16 R112, R20.reuse, R30, R112 ;  /* 0x0000001e1470723c */ /* 0x040fe80000041870 */
[----:B------:R-:W-:Y:S02]  /*f2a0*/  FADD.FTZ R0, R208, R9 ;  /* 0x00000009d0007221 */ /* 0x000fe40000010000 */
[----:B------:R-:W-:Y:S02]  /*f2b0*/  FADD.FTZ R9, R197, R2 ;  /* 0x00000002c5097221 */ /* 0x000fe40000010000 */
[----:B------:R-:W-:Y:S01]  /*f2c0*/  FADD.FTZ R8, R205, R0 ;  /* 0x00000000cd087221 */ /* 0x000fe20000010000 */
[-C--:B-1----:R-:W-:Y:S03]  /*f2d0*/  HMMA.16816.F32.BF16 R116, R20, R4.reuse, R116 ;  /* 0x000000041474723c */ /* 0x082fe60000041874 */
[----:B------:R-:W-:Y:S02]  /*f2e0*/  FADD.FTZ R2, R196, R10 ;  /* 0x0000000ac4027221 */ /* 0x000fe40000010000 */
[----:B------:R-:W-:Y:S02]  /*f2f0*/  FADD.FTZ R10, R204, R8 ;  /* 0x00000008cc0a7221 */ /* 0x000fe40000010000 */
[----:B------:R-:W-:Y:S01]  /*f300*/  FADD.FTZ R0, R194, R9 ;  /* 0x00000009c2007221 */ /* 0x000fe20000010000 */
[C---:B------:R-:W-:Y:S04]  /*f310*/  HMMA.16816.F32.BF16 R120, R24.reuse, R4, R120 ;  /* 0x000000041878723c */ /* 0x040fe80000041878 */
[----:B------:R-:W-:Y:S03]  /*f320*/  FADD.FTZ R8, R193, R0 ;  /* 0x00000000c1087221 */ /* 0x000fe60000010000 */
[----:B------:R-:W-:Y:S01]  /*f330*/  FADD.FTZ R4, R203, R11 ;  /* 0x0000000bcb047221 */ /* 0x000fe20000010000 */
[-C--:B------:R-:W-:Y:S04]  /*f340*/  HMMA.16816.F32.BF16 R124, R24, R6.reuse, R124 ;  /* 0x00000006187c723c */ /* 0x080fe8000004187c */
[----:B------:R-:W-:Y:S02]  /*f350*/  FADD.FTZ R9, R202, R4 ;  /* 0x00000004ca097221 */ /* 0x000fe40000010000 */
[----:B------:R-:W-:Y:S02]  /*f360*/  FADD.FTZ R5, R195, R2 ;  /* 0x00000002c3057221 */ /* 0x000fe40000010000 */
[----:B------:R-:W-:Y:S01]  /*f370*/  FADD.FTZ R4, R192, R10 ;  /* 0x0000000ac0047221 */ /* 0x000fe20000010000 */
[----:B------:R-:W-:Y:S04]  /*f380*/  HMMA.16816.F32.BF16 R128, R20, R6, R128 ;  /* 0x000000061480723c */ /* 0x000fe80000041880 */
[----:B------:R-:W-:Y:S02]  /*f390*/  FADD.FTZ R2, R38, R9 ;  /* 0x0000000926027221 */ /* 0x000fe40000010000 */
[----:B------:R-:W-:Y:S02]  /*f3a0*/  FADD.FTZ R0, R40, R5 ;  /* 0x0000000528007221 */ /* 0x000fe40000010000 */
[----:B------:R-:W-:Y:S04]  /*f3b0*/  FADD.FTZ R5, R37, R4 ;  /* 0x0000000425057221 */ /* 0x000fe80000010000 */
        /* <DEDUP_REMOVED lines=9> */
[----:B------:R-:W-:Y:S02]  /*f450*/  FADD.FTZ R0, R43, R8 ;  /* 0x000000082b007221 */ /* 0x000fe40000010000 */
[----:B------:R-:W-:Y:S01]  /*f460*/  FADD.FTZ R2, R45, R2 ;  /* 0x000000022d027221 */ /* 0x000fe20000010000 */
[----:B------:R-:W-:Y:S01]  /*f470*/  STL [R1+0xc], R4 ;  /* 0x00000c0401007387 */ /* 0x000fe20000100800 */
[----:B------:R-:W-:Y:S03]  /*f480*/  FADD.FTZ R0, R46, R0 ;  /* 0x000000002e007221 */ /* 0x000fe60000010000 */
[----:B------:R-:W-:Y:S01]  /*f490*/  STL [R1+0x14], R2 ;  /* 0x0000140201007387 */ /* 0x000fe20000100800 */
[----:B------:R-:W-:Y:S05]  /*f4a0*/  FADD.FTZ R0, R36, R0 ;  /* 0x0000000024007221 */ /* 0x000fea0000010000 */
[----:B------:R1:W-:Y:S02]  /*f4b0*/  STL [R1+0x18], R0 ;  /* 0x0000180001007387 */ /* 0x0003e40000100800 */
[----:B-1----:R-:W-:Y:S01]  /*f4c0*/  MOV R0, R169 ;  /* 0x000000a900007202 */ /* 0x002fe20000000f00 */
[----:B------:R-:W-:-:S05]  /*f4d0*/  @P0 BRA `(.L_x_2420) ;  /* 0xffffd0c000000947 */ /* 0x000fca000383ffff */
.L_x_2417:
[----:B------:R-:W-:-:S06]  /*f4e0*/  UISETP.GE.AND UP0, UPT, UR24, UR8, UPT ;  /* 0x000000081800728c */ /* 0x000fcc000bf06270 */
[----:B------:R-:W-:-:S13]  /*f4f0*/  PLOP3.LUT P0, PT, PT, PT, UP0, 0x80, 0x0 ;  /* 0x000000000000781c */ /* 0x000fda0003f0f008 */
[----:B------:R-:W-:Y:S05]  /*f500*/  @!P0 BRA `(.L_x_2421) ;  /* 0x00004af000008947 */ /* 0x000fea0003800000 */
[----:B-1----:R-:W2:Y:S01]  /*f510*/  LDL.LU R2, [R1] ;  /* 0x0000000001027983 */ /* 0x002ea20000300800 */
[----:B------:R-:W-:Y:S01]  /*f520*/  IMAD.MOV.U32 R165, RZ, RZ, R168 ;  /* 0x000000ffffa57224 */ /* 0x000fe200078e00a8 */
[----:B------:R-:W-:Y:S01]  /*f530*/  MOV R170, R3 ;  /* 0x0000000300aa7202 */ /* 0x000fe20000000f00 */
[----:B------:R-:W-:Y:S01]  /*f540*/  IMAD.MOV.U32 R164, RZ, RZ, R169 ;  /* 0x000000ffffa47224 */ /* 0x000fe200078e00a9 */
[----:B------:R-:W3:Y:S01]  /*f550*/  LDL.LU R4, [R1+0x28] ;  /* 0x0000280001047983 */ /* 0x000ee20000300800 */
[----:B------:R-:W-:Y:S01]  /*f560*/  IMAD.MOV.U32 R166, RZ, RZ, R167 ;  /* 0x000000ffffa67224 */ /* 0x000fe200078e00a7 */
[----:B--2---:R-:W-:Y:S02]  /*f570*/  SHF.R.S32.HI R249, RZ, 0x1f, R2 ;  /* 0x0000001ffff97819 */ /* 0x004fe40000011402 */
[C---:B------:R-:W-:Y:S02]  /*f580*/  SHF.L.U32 R248, R2.reuse, 0x1, RZ ;  /* 0x0000000102f87819 */ /* 0x040fe400000006ff */
[----:B------:R-:W-:-:S02]  /*f590*/  SHF.L.U64.HI R249, R2, 0x1, R249 ;  /* 0x0000000102f97819 */ /* 0x000fc400000102f9 */
[----:B------:R-:W3:Y:S02]  /*f5a0*/  LDL.LU R2, [R1+0x24] ;  /* 0x0000240001027983 */ /* 0x000ee40000300800 */
[C---:B---3--:R-:W-:Y:S01]  /*f5b0*/  SHF.L.U64.HI R247, R2.reuse, 0x1, R4 ;  /* 0x0000000102f77819 */ /* 0x048fe20000010204 */
[----:B------:R-:W-:Y:S02]  /*f5c0*/  IMAD.SHL.U32 R246, R2, 0x2, RZ ;  /* 0x0000000202f67824 */ /* 0x000fe400078e00ff */
.L_x_2439:
[----:B------:R-:W-:Y:S04]  /*f5d0*/  DEPBAR.LE SB0, 0x0 ;  /* 0x000080000000791a */ /* 0x000fe80000000000 */
[----:B------:R-:W-:Y:S01]  /*f5e0*/  BAR.SYNC.DEFER_BLOCKING 0x0 ;  /* 0x0000000000007b1d */ /* 0x000fe20000010000 */
[----:B-1----:R-:W-:Y:S01]  /*f5f0*/  SHF.R.S32.HI R0, RZ, 0x1f, R243 ;  /* 0x0000001fff007819 */ /* 0x002fe200000114f3 */
[C---:B------:R-:W-:Y:S01]  /*f600*/  IMAD.WIDE.U32 R2, R243.reuse, c[0x0][0x208], RZ ;  /* 0x00008200f3027a25 */ /* 0x040fe200078e00ff */
[----:B------:R-:W-:Y:S03]  /*f610*/  UISETP.GT.AND UP0, UPT, UR24, UR8, UPT ;  /* 0x000000081800728c */ /* 0x000fe6000bf04270 */
[----:B------:R-:W-:Y:S04]  /*f620*/  IMAD R0, R0, c[0x0][0x208], RZ ;  /* 0x0000820000007a24 */ /* 0x000fe800078e02ff */
[----:B------:R-:W-:Y:S04]  /*f630*/  IMAD R0, R243, c[0x0][0x20c], R0 ;  /* 0x00008300f3007a24 */ /* 0x000fe800078e0200 */
[----:B------:R-:W-:Y:S01]  /*f640*/  IMAD.IADD R3, R3, 0x1, R0 ;  /* 0x0000000103037824 */ /* 0x000fe200078e0200 */
[----:B-----5:R-:W-:Y:S03]  /*f650*/  SHF.R.S32.HI R0, RZ, 0x1f, R242 ;  /* 0x0000001fff007819 */ /* 0x020fe600000114f2 */
[----:B------:R-:W-:Y:S04]  /*f660*/  IMAD.WIDE.U32 R2, R242, c[0x0][0x218], R2 ;  /* 0x00008600f2027a25 */ /* 0x000fe800078e0002 */
[----:B------:R-:W-:Y:S01]  /*f670*/  IMAD R0, R0, c[0x0][0x218], RZ ;  /* 0x0000860000007a24 */ /* 0x000fe200078e02ff */
[----:B------:R-:W-:Y:S01]  /*f680*/  IADD3 R2, P0, R2, UR22, RZ ;  /* 0x0000001602027c10 */ /* 0x000fe2000ff1e0ff */
[----:B------:R-:W-:Y:S02]  /*f690*/  LDSM.16.M88.4 R48, [R231+0x6100] ;  /* 0x00610000e730783b */ /* 0x000fe40000000200 */
[----:B------:R-:W-:Y:S04]  /*f6a0*/  IMAD R0, R242, c[0x0][0x21c], R0 ;  /* 0x00008700f2007a24 */ /* 0x000fe800078e0200 */
[----:B------:R-:W1:Y:S01]  /*f6b0*/  LDSM.16.M88.4 R16, [R224+0x3100] ;  /* 0x00310000e010783b */ /* 0x000e620000000200 */
[----:B------:R-:W-:Y:S02]  /*f6c0*/  IADD3.X R3, R3, UR16, R0, P0, !PT ;  /* 0x0000001003037c10 */ /* 0x000fe400087fe400 */
[C---:B------:R-:W-:Y:S03]  /*f6d0*/  LEA R0, P0, R2.reuse, c[0x0][0x1f8], 0x1 ;  /* 0x00007e0002007a11 */ /* 0x040fe600078008ff */
[----:B------:R-:W-:Y:S01]  /*f6e0*/  LDSM.16.M88.4 R44, [R231+0x8100] ;  /* 0x00810000e72c783b */ /* 0x000fe20000000200 */
[----:B------:R-:W-:Y:S05]  /*f6f0*/  LEA.HI.X R2, R2, c[0x0][0x1fc], R3, 0x1, P0 ;  /* 0x00007f0002027a11 */ /* 0x000fea00000f0c03 */
[----:B------:R-:W-:Y:S06]  /*f700*/  LDSM.16.M88.4 R32, [R224+0x3900] ;  /* 0x00390000e020783b */ /* 0x000fec0000000200 */
[----:B------:R-:W2:Y:S06]  /*f710*/  SHFL.IDX PT, R3, R0, RZ, 0x181f ;  /* 0x00181fff00037589 */ /* 0x000eac00000e0000 */
[----:B------:R-:W3:Y:S06]  /*f720*/  SHFL.IDX PT, R37, R2, RZ, 0x181f ;  /* 0x00181fff02257589 */ /* 0x000eec00000e0000 */
[----:B------:R-:W-:Y:S06]  /*f730*/  SHFL.IDX PT, R39, R2, 0x1, 0x181f ;  /* 0x00381f0002277f89 */ /* 0x000fec00000e0000 */
[----:B------:R4:W-:Y:S01]  /*f740*/  SHFL.IDX PT, R42, R2, 0x2, 0x181f ;  /* 0x00581f00022a7f89 */ /* 0x0009e200000e0000 */
[-C--:B-1----:R-:W-:Y:S05]  /*f750*/  HMMA.16816.F32.BF16 R4, R48, R16.reuse, RZ ;  /* 0x000000103004723c */ /* 0x082fea00000418ff */
[----:B------:R-:W-:Y:S01]  /*f760*/  LDSM.16.M88.4 R172, [R224+0x4100] ;  /* 0x00410000e0ac783b */ /* 0x000fe20000000200 */
[C---:B--2---:R-:W-:Y:S02]  /*f770*/  IADD3 R36, P0, R3.reuse, R246, RZ ;  /* 0x000000f603247210 */ /* 0x044fe40007f1e0ff */
[C---:B------:R-:W-:Y:S03]  /*f780*/  HMMA.16816.F32.BF16 R8, R44.reuse, R16, RZ ;  /* 0x000000102c08723c */ /* 0x040fe600000418ff */
[----:B------:R-:W1:Y:S06]  /*f790*/  SHFL.IDX PT, R38, R0, 0x1, 0x181f ;  /* 0x00381f0000267f89 */ /* 0x000e6c00000e0000 */
[----:B------:R-:W-:Y:S01]  /*f7a0*/  LDSM.16.M88.4 R192, [R233+0x6100] ;  /* 0x00610000e9c0783b */ /* 0x000fe20000000200 */
[-C--:B------:R-:W-:Y:S02]  /*f7b0*/  HMMA.16816.F32.BF16 R12, R44, R18.reuse, RZ ;  /* 0x000000122c0c723c */ /* 0x080fe400000418ff */
[-C--:B----4-:R-:W-:Y:S03]  /*f7c0*/  IADD3 R2, P1, R3, R248.reuse, RZ ;  /* 0x000000f803027210 */ /* 0x090fe60007f3e0ff */
[----:B------:R-:W-:Y:S03]  /*f7d0*/  LDSM.16.M88.4 R196, [R235] ;  /* 0x00000000ebc4783b */ /* 0x000fe60000000200 */
[C---:B------:R-:W-:Y:S03]  /*f7e0*/  HMMA.16816.F32.BF16 R16, R48.reuse, R18, RZ ;  /* 0x000000123010723c */ /* 0x040fe600000418ff */
[----:B------:R-:W-:Y:S01]  /*f7f0*/  LDSM.16.M88.4 R200, [R233+0x8100] ;  /* 0x00810000e9c8783b */ /* 0x000fe20000000200 */
[C---:B---3--:R-:W-:Y:S02]  /*f800*/  IMAD.X R3, R37.reuse, 0x1, R249, P1 ;  /* 0x0000000125037824 */ /* 0x048fe400008e06f9 */
[----:B------:R-:W-:Y:S02]  /*f810*/  IMAD.X R37, R37, 0x1, R247, P0 ;  /* 0x0000000125257824 */ /* 0x000fe400000e06f7 */
[-C--:B------:R-:W-:Y:S01]  /*f820*/  HMMA.16816.F32.BF16 R20, R48, R32.reuse, RZ ;  /* 0x000000203014723c */ /* 0x080fe200000418ff */
[----:B------:R-:W-:Y:S03]  /*f830*/  LDSM.16.M88.4 R204, [R241] ;  /* 0x00000000f1cc783b */ /* 0x000fe60000000200 */
[C---:B-1----:R-:W-:Y:S03]  /*f840*/  IADD3 R40, P0, R38.reuse, R248, RZ ;  /* 0x000000f826287210 */ /* 0x042fe60007f1e0ff */
[----:B------:R-:W-:Y:S01]  /*f850*/  LDSM.16.M88.4 R208, [R240] ;  /* 0x00000000f0d0783b */ /* 0x000fe20000000200 */
[C---:B------:R-:W-:Y:S04]  /*f860*/  HMMA.16816.F32.BF16 R24, R44.reuse, R32, RZ ;  /* 0x000000202c18723c */ /* 0x040fe800000418ff */
[C---:B------:R-:W-:Y:S01]  /*f870*/  IMAD.X R41, R39.reuse, 0x1, R249, P0 ;  /* 0x0000000127297824 */ /* 0x040fe200000e06f9 */
[----:B------:R-:W-:Y:S01]  /*f880*/  @!PT LDS RZ, [RZ] ;  /* 0x00000000fffff984 */ /* 0x000fe20000000800 */
[----:B------:R-:W-:Y:S01]  /*f890*/  @!PT LDS RZ, [RZ] ;  /* 0x00000000fffff984 */ /* 0x000fe20000000800 */
[----:B------:R-:W-:Y:S01]  /*f8a0*/  @!PT LDS RZ, [RZ] ;  /* 0x00000000fffff984 */ /* 0x000fe20000000800 */
[----:B------:R1:W-:Y:S03]  /*f8b0*/  LDGSTS.E.BYPASS.LTC128B.128 [R245], [R2.64], !P6 ;  /* 0x0000000002f57fae */ /* 0x0003e6000f101d54 */
[-C--:B------:R-:W-:Y:S03]  /*f8c0*/  HMMA.16816.F32.BF16 R28, R44, R34.reuse, RZ ;  /* 0x000000222c1c723c */ /* 0x080fe600000418ff */
[----:B------:R2:W-:Y:S05]  /*f8d0*/  LDGSTS.E.BYPASS.LTC128B.128 [R245+0x1800], [R36.64], !P5 ;  /* 0x0180000024f57fae */ /* 0x0005ea000e901d54 */
[C---:B------:R-:W-:Y:S01]  /*f8e0*/  HMMA.16816.F32.BF16 R32, R48.reuse, R34, RZ ;  /* 0x000000223020723c */ /* 0x040fe200000418ff */
[----:B------:R-:W3:Y:S06]  /*f8f0*/  SHFL.IDX PT, R0, R0, 0x2, 0x181f ;  /* 0x00581f0000007f89 */ /* 0x000eec00000e0000 */
[----:B------:R4:W-:Y:S01]  /*f900*/  LDGSTS.E.BYPASS.LTC128B.128 [R245+0x800], [R40.64], !P6 ;  /* 0x0080000028f57fae */ /* 0x0009e2000f101d54 */
[----:B-1----:R-:W-:Y:S05]  /*f910*/  IADD3 R2, P2, R38, R246, RZ ;  /* 0x000000f626027210 */ /* 0x002fea0007f5e0ff */
[----:B------:R-:W-:Y:S02]  /*f920*/  IMAD.X R3, R39, 0x1, R247, P2 ;  /* 0x0000000127037824 */ /* 0x000fe400010e06f7 */
[-C--:B--2---:R-:W-:Y:S01]  /*f930*/  HMMA.16816.F32.BF16 R36, R48, R172.reuse, RZ ;  /* 0x000000ac3024723c */ /* 0x084fe200000418ff */
[C---:B---3--:R-:W-:Y:S02]  /*f940*/  IADD3 R212, P1, R0.reuse, R248, RZ ;  /* 0x000000f800d47210 */ /* 0x048fe40007f3e0ff */
[----:B------:R1:W-:Y:S01]  /*f950*/  LDGSTS.E.BYPASS.LTC128B.128 [R245+0x2000], [R2.64], !P5 ;  /* 0x0200000002f57fae */ /* 0x0003e2000e901d54 */
[----:B------:R-:W-:Y:S02]  /*f960*/  IADD3 R168, P0, R0, R246, RZ ;  /* 0x000000f600a87210 */ /* 0x000fe40007f1e0ff */
[C---:B------:R-:W-:Y:S03]  /*f970*/  IMAD.X R213, R42.reuse, 0x1, R249, P1 ;  /* 0x000000012ad57824 */ /* 0x040fe600008e06f9 */
[----:B------:R-:W-:Y:S01]  /*f980*/  IMAD.X R169, R42, 0x1, R247, P0 ;  /* 0x000000012aa97824 */ /* 0x000fe200000e06f7 */
[----:B------:R-:W-:Y:S01]  /*f990*/  PLOP3.LUT P0, PT, PT, PT, UP0, 0x80, 0x0 ;  /* 0x000000000000781c */ /* 0x000fe20003f0f008 */
[C---:B----4-:R-:W-:Y:S01]  /*f9a0*/  HMMA.16816.F32.BF16 R40, R44.reuse, R172, RZ ;  /* 0x000000ac2c28723c */ /* 0x050fe200000418ff */
[----:B------:R2:W-:Y:S06]  /*f9b0*/  LDGSTS.E.BYPASS.LTC128B.128 [R245+0x1000], [R212.64], !P6 ;  /* 0x01000000d4f57fae */ /* 0x0005ec000f101d54 */
[----:B------:R1:W-:Y:S01]  /*f9c0*/  LDGSTS.E.BYPASS.LTC128B.128 [R245+0x2800], [R168.64], !P5 ;  /* 0x02800000a8f57fae */ /* 0x0003e2000e901d54 */
[-C--:B------:R-:W-:Y:S05]  /*f9d0*/  HMMA.16816.F32.BF16 R44, R44, R174.reuse, RZ ;  /* 0x000000ae2c2c723c */ /* 0x080fea00000418ff */
[----:B------:R-:W-:Y:S03]  /*f9e0*/  LDSM.16.M88.4 R216, [R230+0x3100] ;  /* 0x00310000e6d8783b */ /* 0x000fe60000000200 */
[----:B------:R-:W-:Y:S03]  /*f9f0*/  HMMA.16816.F32.BF16 R48, R48, R174, RZ ;  /* 0x000000ae3030723c */ /* 0x000fe600000418ff */
[----:B------:R-:W0:Y:S05]  /*fa00*/  LDGDEPBAR ;  /* 0x00000000000079af */ /* 0x000e2a0000000000 */
[-C--:B------:R-:W-:Y:S01]  /*fa10*/  HMMA.16816.F32.BF16 R4, R192, R196.reuse, R4 ;  /* 0x000000c4c004723c */ /* 0x080fe20000041804 */
[----:B------:R-:W-:Y:S06]  /*fa20*/  LDSM.16.M88.4 R220, [R232+0x8100] ;  /* 0x00810000e8dc783b */ /* 0x000fec0000000200 */
[----:B--2---:R-:W2:Y:S01]  /*fa30*/  LDSM.16.M88.4 R212, [R232+0x6100] ;  /* 0x00610000e8d4783b */ /* 0x004ea20000000200 */
[C---:B------:R-:W-:Y:S05]  /*fa40*/  HMMA.16816.F32.BF16 R8, R200.reuse, R196, R8 ;  /* 0x000000c4c808723c */ /* 0x040fea0000041808 */
[----:B------:R-:W3:Y:S03]  /*fa50*/  LDSM.16.M88.4 R172, [R230+0x3900] ;  /* 0x00390000e6ac783b */ /* 0x000ee60000000200 */
        /* <DEDUP_REMOVED lines=13> */
[----:B------:R-:W1:Y:S06]  /*fb30*/  LDSM.16.M88.4 R192, [R234+0x6100] ;  /* 0x00610000eac0783b */ /* 0x000e6c0000000200 */
[----:B------:R-:W-:Y:S01]  /*fb40*/  LDSM.16.M88.4 R208, [R229+0x1000] ;  /* 0x00100000e5d0783b */ /* 0x000fe20000000200 */
[-C--:B--2---:R-:W-:Y:S08]  /*fb50*/  HMMA.16816.F32.BF16 R4, R212, R216.reuse, R4 ;  /* 0x000000d8d404723c */ /* 0x084ff00000041804 */
        /* <DEDUP_REMOVED lines=14> */
[----:B------:R-:W-:Y:S06]  /*fc40*/  LDSM.16.M88.4 R196, [R231+0xa100] ;  /* 0x00a10000e7c4783b */ /* 0x000fec0000000200 */
[----:B------:R-:W3:Y:S01]  /*fc50*/  LDSM.16.M88.4 R212, [R224+0x4900] ;  /* 0x00490000e0d4783b */ /* 0x000ee20000000200 */
[-C--:B-1----:R-:W-:Y:S08]  /*fc60*/  HMMA.16816.F32.BF16 R4, R192, R200.reuse, R4 ;  /* 0x000000c8c004723c */ /* 0x082ff00000041804 */
[C---:B------:R-:W-:Y:S08]  /*fc70*/  HMMA.16816.F32.BF16 R8, R204.reuse, R200, R8 ;  /* 0x000000c8cc08723c */ /* 0x040ff00000041808 */
[-C--:B------:R-:W-:Y:S08]  /*fc80*/  HMMA.16816.F32.BF16 R12, R204, R202.reuse, R12 ;  /* 0x000000cacc0c723c */ /* 0x080ff0000004180c */
[C---:B------:R-:W-:Y:S01]  /*fc90*/  HMMA.16816.F32.BF16 R16, R192.reuse, R202, R16 ;  /* 0x000000cac010723c */ /* 0x040fe20000041810 */
[----:B------:R-:W1:Y:S07]  /*fca0*/  LDSM.16.M88.4 R200, [R224+0x5900] ;  /* 0x00590000e0c8783b */ /* 0x000e6e0000000200 */
[-C--:B--2---:R-:W-:Y:S08]  /*fcb0*/  HMMA.16816.F32.BF16 R20, R192, R172.reuse, R20 ;  /* 0x000000acc014723c */ /* 0x084ff00000041814 */
        /* <DEDUP_REMOVED lines=9> */
[----:B------:R-:W2:Y:S06]  /*fd50*/  LDSM.16.M88.4 R192, [R239] ;  /* 0x00000000efc0783b */ /* 0x000eac0000000200 */
[----:B------:R-:W4:Y:S01]  /*fd60*/  LDSM.16.M88.4 R208, [R238] ;  /* 0x00000000eed0783b */ /* 0x000f220000000200 */
[-C--:B---3--:R-:W-:Y:S08]  /*fd70*/  HMMA.16816.F32.BF16 R4, R196, R212.reuse, R4 ;  /* 0x000000d4c404723c */ /* 0x088ff00000041804 */
[C---:B------:R-:W-:Y:S08]  /*fd80*/  HMMA.16816.F32.BF16 R8, R216.reuse, R212, R8 ;  /* 0x000000d4d808723c */ /* 0x040ff00000041808 */
[-C--:B------:R-:W-:Y:S08]  /*fd90*/  HMMA.16816.F32.BF16 R12, R216, R214.reuse, R12 ;  /* 0x000000d6d80c723c */ /* 0x080ff0000004180c */
[C---:B------:R-:W-:Y:S01]  /*fda0*/  HMMA.16816.F32.BF16 R16, R196.reuse, R214, R16 ;  /* 0x000000d6c410723c */ /* 0x040fe20000041810 */
[----:B------:R-:W3:Y:S07]  /*fdb0*/  LDSM.16.M88.4 R212, [R237] ;  /* 0x00000000edd4783b */ /* 0x000eee0000000200 */
        /* <DEDUP_REMOVED lines=8> */
[----:B------:R-:W-:Y:S07]  /*fe40*/  LDSM.16.M88.4 R216, [R232+0xc100] ;  /* 0x00c10000e8d8783b */ /* 0x000fee0000000200 */
[----:B------:R-:W-:Y:S01]  /*fe50*/  HMMA.16816.F32.BF16 R48, R196, R202, R48 ;  /* 0x000000cac430723c */ /* 0x000fe20000041830 */
[----:B------:R-:W-:Y:S06]  /*fe60*/  LDSM.16.M88.4 R196, [R232+0xa100] ;  /* 0x00a10000e8c4783b */ /* 0x000fec0000000200 */
[----:B------:R-:W1:Y:S01]  /*fe70*/  LDSM.16.M88.4 R200, [R230+0x4900] ;  /* 0x00490000e6c8783b */ /* 0x000e620000000200 */
[-C--:B--2---:R-:W-:Y:S08]  /*fe80*/  HMMA.16816.F32.BF16 R4, R172, R192.reuse, R4 ;  /* 0x000000c0ac04723c */ /* 0x084ff00000041804 */
[C---:B------:R-:W-:Y:S08]  /*fe90*/  HMMA.16816.F32.BF16 R8, R204.reuse, R192, R8 ;  /* 0x000000c0cc08723c */ /* 0x040ff00000041808 */
[-C--:B------:R-:W-:Y:S08]  /*fea0*/  HMMA.16816.F32.BF16 R12, R204, R194.reuse, R12 ;  /* 0x000000c2cc0c723c */ /* 0x080ff0000004180c */
[C---:B------:R-:W-:Y:S01]  /*feb0*/  HMMA.16816.F32.BF16 R16, R172.reuse, R194, R16 ;  /* 0x000000c2ac10723c */ /* 0x040fe20000041810 */
[----:B------:R-:W2:Y:S07]  /*fec0*/  LDSM.16.M88.4 R192, [R230+0x5100] ;  /* 0x00510000e6c0783b */ /* 0x000eae0000000200 */
[-C--:B----4-:R-:W-:Y:S08]  /*fed0*/  HMMA.16816.F32.BF16 R20, R172, R208.reuse, R20 ;  /* 0x000000d0ac14723c */ /* 0x090ff00000041814 */
[C---:B------:R-:W-:Y:S08]  /*fee0*/  HMMA.16816.F32.BF16 R24, R204.reuse, R208, R24 ;  /* 0x000000d0cc18723c */ /* 0x040ff00000041818 */
[-C--:B------:R-:W-:Y:S08]  /*fef0*/  HMMA.16816.F32.BF16 R28, R204, R210.reuse, R28 ;  /* 0x000000d2cc1c723c */ /* 0x080ff0000004181c */
[C---:B------:R-:W-:Y:S01]  /*ff00*/  HMMA.16816.F32.BF16 R32, R172.reuse, R210, R32 ;  /* 0x000000d2ac20723c */ /* 0x040fe20000041820 */
[----:B------:R-:W4:Y:S07]  /*ff10*/  LDSM.16.M88.4 R208, [R230+0x5900] ;  /* 0x00590000e6d0783b */ /* 0x000f2e0000000200 */
[-C--:B---3--:R-:W-:Y:S08]  /*ff20*/  HMMA.16816.F32.BF16 R36, R172, R212.reuse, R36 ;  /* 0x000000d4ac24723c */ /* 0x088ff00000041824 */
[C---:B------:R-:W-:Y:S08]  /*ff30*/  HMMA.16816.F32.BF16 R40, R204.reuse, R212, R40 ;  /* 0x000000d4cc28723c */ /* 0x040ff00000041828 */
[-C--:B------:R-:W-:Y:S01]  /*ff40*/  HMMA.16816.F32.BF16 R44, R204, R214.reuse, R44 ;  /* 0x000000d6cc2c723c */ /* 0x080fe2000004182c */
[----:B------:R-:W-:Y:S07]  /*ff50*/  LDSM.16.M88.4 R204, [R229+0x1800] ;  /* 0x00180000e5cc783b */ /* 0x000fee0000000200 */
[----:B------:R-:W-:Y:S01]  /*ff60*/  HMMA.16816.F32.BF16 R48, R172, R214, R48 ;  /* 0x000000d6ac30723c */ /* 0x000fe20000041830 */
[----:B------:R-:W3:Y:S06]  /*ff70*/  LDSM.16.M88.4 R172, [R234+0xa100] ;  /* 0x00a10000eaac783b */ /* 0x000eec0000000200 */
[----:B------:R-:W3:Y:S01]  /*ff80*/  LDSM.16.M88.4 R212, [R236+0xc100] ;  /* 0x00c10000ecd4783b */ /* 0x000ee20000000200 */
[-C--:B-1----:R-:W-:Y:S08]  /*ff90*/  HMMA.16816.F32.BF16 R4, R196, R200.reuse, R4 ;  /* 0x000000c8c404723c */ /* 0x082ff00000041804 */
[C---:B------:R-:W-:Y:S08]  /*ffa0*/  HMMA.16816.F32.BF16 R8, R216.reuse, R200, R8 ;  /* 0x000000c8d808723c */ /* 0x040ff00000041808 */
[-C--:B------:R-:W-:Y:S08]  /*ffb0*/  HMMA.16816.F32.BF16 R12, R216, R202.reuse, R12 ;  /* 0x000000cad80c723c */ /* 0x080ff0000004180c */
[C---:B------:R-:W-:Y:S01]  /*ffc0*/  HMMA.16816.F32.BF16 R16, R196.reuse, R202, R16 ;  /* 0x000000cac410723c */ /* 0x040fe20000041810 */
[----:B------:R-:W1:Y:S01]  /*ffd0*/  LDSM.16.M88.4 R200, [R229+0x2800] ;  /* 0x00280000e5c8783b */ /* 0x000e620000000200 */
[----:B------:R-:W-:Y:S05]  /*ffe0*/  DEPBAR.LE SB0, 0x0 ;  /* 0x000080000000791a */ /* 0x000fea0000000000 */
[----:B------:R-:W-:Y:S01]  /*fff0*/  BAR.SYNC.DEFER_BLOCKING 0x0 ;  /* 0x0000000000007b1d */ /* 0x000fe20000010000 */
[-C--:B--2---:R-:W-:Y:S08]  /*10000*/  HMMA.16816.F32.BF16 R20, R196, R192.reuse, R20 ;  /* 0x000000c0c414723c */ /* 0x084ff00000041814 */
[C---:B------:R-:W-:Y:S08]  /*10010*/  HMMA.16816.F32.BF16 R24, R216.reuse, R192, R24 ;  /* 0x000000c0d818723c */ /* 0x040ff00000041818 */
[-C--:B------:R-:W-:Y:S08]  /*10020*/  HMMA.16816.F32.BF16 R28, R216, R194.reuse, R28 ;  /* 0x000000c2d81c723c */ /* 0x080ff0000004181c */
[C---:B------:R-:W-:Y:S08]  /*10030*/  HMMA.16816.F32.BF16 R32, R196.reuse, R194, R32 ;  /* 0x000000c2c420723c */ /* 0x040ff00000041820 */
[-C--:B----4-:R-:W-:Y:S08]  /*10040*/  HMMA.16816.F32.BF16 R36, R196, R208.reuse, R36 ;  /* 0x000000d0c424723c */ /* 0x090ff00000041824 */
[C---:B------:R-:W-:Y:S08]  /*10050*/  HMMA.16816.F32.BF16 R40, R216.reuse, R208, R40 ;  /* 0x000000d0d828723c */ /* 0x040ff00000041828 */
[-C--:B------:R-:W-:Y:S08]  /*10060*/  HMMA.16816.F32.BF16 R44, R216, R210.reuse, R44 ;  /* 0x000000d2d82c723c */ /* 0x080ff0000004182c */
[----:B------:R-:W-:Y:S08]  /*10070*/  HMMA.16816.F32.BF16 R48, R196, R210, R48 ;  /* 0x000000d2c430723c */ /* 0x000ff00000041830 */
        /* <DEDUP_REMOVED lines=42> */
[----:B------:R-:W-:Y:S04]  /*10320*/  SHFL.IDX PT, R172, R2, 0x1, 0x181f ;  /* 0x00381f0002ac7f89 */ /* 0x000fe800000e0000 */
[----:B------:R2:W-:Y:S04]  /*10330*/  SHFL.IDX PT, R169, R2, 0x2, 0x181f ;  /* 0x00581f0002a97f89 */ /* 0x0005e800000e0000 */
[----:B------:R-:W3:Y:S04]  /*10340*/  SHFL.IDX PT, R168, R0, RZ, 0x181f ;  /* 0x00181fff00a87589 */ /* 0x000ee800000e0000 */
[----:B------:R-:W4:Y:S04]  /*10350*/  SHFL.IDX PT, R171, R0, 0x1, 0x181f ;  /* 0x00381f0000ab7f89 */ /* 0x000f2800000e0000 */
[----:B------:R-:W5:Y:S01]  /*10360*/  SHFL.IDX PT, R0, R0, 0x2, 0x181f ;  /* 0x00581f0000007f89 */ /* 0x000f6200000e0000 */
[C---:B-1----:R-:W-:Y:S02]  /*10370*/  IADD3 R192, P1, R167.reuse, R246, RZ ;  /* 0x000000f6a7c07210 */ /* 0x042fe40007f3e0ff */
[-C--:B--2---:R-:W-:Y:S04]  /*10380*/  IADD3 R2, P0, R167, R248.reuse, RZ ;  /* 0x000000f8a7027210 */ /* 0x084fe80007f1e0ff */
[CC--:B---3--:R-:W-:Y:S01]  /*10390*/  IADD3.X R3, R168.reuse, R249.reuse, RZ, P0, !PT ;  /* 0x000000f9a8037210 */ /* 0x0c8fe200007fe4ff */
[----:B------:R-:W-:Y:S01]  /*103a0*/  IMAD.X R193, R168, 0x1, R247, P1 ;  /* 0x00000001a8c17824 */ /* 0x000fe200008e06f7 */
[C---:B------:R-:W-:Y:S02]  /*103b0*/  IADD3 R174, P0, R172.reuse, R248, RZ ;  /* 0x000000f8acae7210 */ /* 0x040fe40007f1e0ff */
[----:B------:R-:W-:Y:S01]  /*103c0*/  IADD3 R172, P2, R172, R246, RZ ;  /* 0x000000f6acac7210 */ /* 0x000fe20007f5e0ff */
[----:B------:R1:W-:Y:S01]  /*103d0*/  LDGSTS.E.BYPASS.LTC128B.128 [R244+0x3100], [R2.64], !P6 ;  /* 0x0310000002f47fae */ /* 0x0003e2000f101d54 */
[----:B------:R-:W-:Y:S01]  /*103e0*/  IADD3 R168, P1, R169, R248, RZ ;  /* 0x000000f8a9a87210 */ /* 0x000fe20007f3e0ff */
[C---:B----4-:R-:W-:Y:S02]  /*103f0*/  IMAD.X R175, R171.reuse, 0x1, R249, P0 ;  /* 0x00000001abaf7824 */ /* 0x050fe400000e06f9 */
[----:B------:R2:W-:Y:S01]  /*10400*/  LDGSTS.E.BYPASS.LTC128B.128 [R244+0x4900], [R192.64], !P5 ;  /* 0x04900000c0f47fae */ /* 0x0005e2000e901d54 */
[--C-:B------:R-:W-:Y:S03]  /*10410*/  IMAD.X R173, R171, 0x1, R247.reuse, P2 ;  /* 0x00000001abad7824 */ /* 0x100fe600010e06f7 */
[----:B------:R2:W-:Y:S04]  /*10420*/  LDGSTS.E.BYPASS.LTC128B.128 [R244+0x3900], [R174.64], !P6 ;  /* 0x03900000aef47fae */ /* 0x0005e8000f101d54 */
[----:B------:R2:W-:Y:S01]  /*10430*/  LDGSTS.E.BYPASS.LTC128B.128 [R244+0x5100], [R172.64], !P5 ;  /* 0x05100000acf47fae */ /* 0x0005e2000e901d54 */
[----:B-1----:R-:W-:Y:S02]  /*10440*/  IADD3 R2, P0, R169, R246, RZ ;  /* 0x000000f6a9027210 */ /* 0x002fe40007f1e0ff */
[C---:B-----5:R-:W-:Y:S03]  /*10450*/  IADD3.X R169, R0.reuse, R249, RZ, P1, !PT ;  /* 0x000000f900a97210 */ /* 0x060fe60000ffe4ff */
[----:B------:R-:W-:Y:S02]  /*10460*/  IMAD.X R3, R0, 0x1, R247, P0 ;  /* 0x0000000100037824 */ /* 0x000fe400000e06f7 */
[----:B------:R2:W-:Y:S04]  /*10470*/  LDGSTS.E.BYPASS.LTC128B.128 [R244+0x4100], [R168.64], !P6 ;  /* 0x04100000a8f47fae */ /* 0x0005e8000f101d54 */
[----:B------:R2:W-:Y:S02]  /*10480*/  LDGSTS.E.BYPASS.LTC128B.128 [R244+0x5900], [R2.64], !P5 ;  /* 0x0590000002f47fae */ /* 0x0005e4000e901d54 */
.L_x_2422:
[----:B--2---:R-:W2:Y:S01]  /*10490*/  LDL R3, [R1+0x1c] ;  /* 0x00001c0001037983 */ /* 0x004ea20000100800 */
        /* <DEDUP_REMOVED lines=14> */
[----:B------:R-:W1:Y:S01]  /*10580*/  SHFL.IDX PT, R3, R169, RZ, 0x1c1f ;  /* 0x001c1fffa9037589 */ /* 0x000e6200000e0000 */
[----:B------:R-:W-:Y:S04]  /*10590*/  IADD3 R0, -R2, 0x1, R0 ;  /* 0x0000000102007810 */ /* 0x000fe80007ffe100 */
[----:B------:R-:W-:Y:S04]  /*105a0*/  IADD3 R172, R0, -c[0x0][0x168], R172 ;  /* 0x80005a0000ac7a10 */ /* 0x000fe80007ffe0ac */
        /* <DEDUP_REMOVED lines=20> */
.L_x_2425:
[----:B------:R-:W-:Y:S04]  /*106f0*/  MOV R167, c[0x0][0x32c] ;  /* 0x0000cb0000a77a02 */ /* 0x000fe80000000f00 */
[----:B------:R-:W-:Y:S11]  /*10700*/  ISETP.NE.AND P0, PT, R167, 0x1, PT ;  /* 0x00000001a700780c */ /* 0x000ff60003f05270 */
[----:B------:R-:W-:Y:S02]  /*10710*/  @!UPT UIADD3 URZ, URZ, URZ, URZ ;  /* 0x0000003f3f3ff290 */ /* 0x000fe4000fffe03f */
[----:B------:R-:W-:Y:S05]  /*10720*/  @P0 IMAD.HI.U32 R167, R3, c[0x0][0x330], RZ ;  /* 0x0000cc0003a70a27 */ /* 0x000fea00078e00ff */
[----:B------:R-:W-:Y:S02]  /*10730*/  @P0 SHF.R.U32.HI R3, RZ, c[0x0][0x334], R167 ;  /* 0x0000cd00ff030a19 */ /* 0x000fe400000116a7 */
.L_x_2426:
[----:B------:R-:W-:Y:S05]  /*10740*/  BSYNC B0 ;  /* 0x0000000000007941 */ /* 0x000fea0003800000 */
.L_x_2424:
[----:B------:R-:W-:Y:S05]  /*10750*/  IMAD R3, R3, c[0x0][0x32c], R173 ;  /* 0x0000cb0003037a24 */ /* 0x000fea00078e02ad */
[----:B------:R-:W-:Y:S02]  /*10760*/  IADD3 R167, R3, c[0x0][0x32c], RZ ;  /* 0x0000cb0003a77a10 */ /* 0x000fe40007ffe0ff */
[----:B------:R-:W-:Y:S02]  /*10770*/  IMNMX R0, R0, R3, !PT ;  /* 0x0000000300007217 */ /* 0x000fe40007800200 */
[----:B------:R-:W-:Y:S02]  /*10780*/  IMNMX R2, R2, R167, PT ;  /* 0x000000a702027217 */ /* 0x000fe40003800200 */
.L_x_2423:
        /* <DEDUP_REMOVED lines=21> */
.L_x_2429:
[----:B------:R-:W-:Y:S04]  /*108e0*/  MOV R174, 0x1 ;  /* 0x0000000100ae7802 */ /* 0x000fe80000000f00 */
[----:B------:R-:W-:Y:S11]  /*108f0*/  ISETP.NE.AND P0, PT, R174, c[0x0][0x32c], PT ;  /* 0x0000cb00ae007a0c */ /* 0x000ff60003f05270 */
[----:B------:R-:W-:Y:S02]  /*10900*/  @!UPT UIADD3 URZ, URZ, URZ, URZ ;  /* 0x0000003f3f3ff290 */ /* 0x000fe4000fffe03f */
[----:B------:R-:W-:Y:S05]  /*10910*/  @P0 IMAD.HI.U32 R174, R168, c[0x0][0x330], RZ ;  /* 0x0000cc00a8ae0a27 */ /* 0x000fea00078e00ff */
[----:B------:R-:W-:Y:S02]  /*10920*/  @P0 SHF.R.U32.HI R168, RZ, c[0x0][0x334], R174 ;  /* 0x0000cd00ffa80a19 */ /* 0x000fe400000116ae */
.L_x_2430:
[----:B------:R-:W-:Y:S05]  /*10930*/  BSYNC B0 ;  /* 0x0000000000007941 */ /* 0x000fea0003800000 */
.L_x_2428:
[----:B------:R-:W-:Y:S05]  /*10940*/  IMAD R168, R168, c[0x0][0x32c], R173 ;  /* 0x0000cb00a8a87a24 */ /* 0x000fea00078e02ad */
[----:B------:R-:W-:Y:S02]  /*10950*/  IADD3 R174, R168, c[0x0][0x32c], RZ ;  /* 0x0000cb00a8ae7a10 */ /* 0x000fe40007ffe0ff */
[----:B------:R-:W-:Y:S02]  /*10960*/  IMNMX R3, R3, R168, !PT ;  /* 0x000000a803037217 */ /* 0x000fe40007800200 */
[----:B------:R-:W-:Y:S02]  /*10970*/  IMNMX R167, R167, R174, PT ;  /* 0x000000aea7a77217 */ /* 0x000fe40003800200 */
.L_x_2427:
[----:B------:R-:W-:Y:S02]  /*10980*/  UISETP.GE.AND UP2, UPT, UR28, 0x1, UPT ;  /* 0x000000011c00788c */ /* 0x000fe4000bf46270 */
        /* <DEDUP_REMOVED lines=23> */
[----:B------:R-:W1:Y:S01]  /*10b00*/  SHFL.IDX PT, R4, R169, 0x2, 0x1c1f ;  /* 0x005c1f00a9047f89 */ /* 0x000e6200000e0000 */
[C---:B------:R-:W-:Y:S01]  /*10b10*/  ISETP.LT.OR P0, PT, R2.reuse, 0xa, P0 ;  /* 0x0000000a0200780c */ /* 0x040fe20000701670 */
[----:B------:R-:W-:Y:S01]  /*10b20*/  UP2UR UR29, UPR, URZ, 0x40 ;  /* 0x000000403f1d7883 */ /* 0x000fe20008000000 */
[----:B------:R-:W-:Y:S01]  /*10b30*/  ISETP.LT.OR P1, PT, R2, 0x9, P1 ;  /* 0x000000090200780c */ /* 0x000fe20000f21670 */
[----:B------:R-:W-:Y:S01]  /*10b40*/  UP2UR UR5, UPR, URZ, 0x2 ;  /* 0x000000023f057883 */ /* 0x000fe20008000000 */
[----:B------:R-:W-:Y:S01]  /*10b50*/  FSEL R193, R17, -INF , !P0 ;  /* 0xff80000011c17808 */ /* 0x000fe20004000000 */
[----:B------:R-:W-:Y:S01]  /*10b60*/  UP2UR UR4, UPR, URZ, 0x1 ;  /* 0x000000013f047883 */ /* 0x000fe20008000000 */
[----:B------:R-:W-:Y:S01]  /*10b70*/  PLOP3.LUT P0, PT, PT, PT, UP5, 0x40, 0x0 ;  /* 0x000000000000781c */ /* 0x000fe20003f0e858 */
[----:B------:R-:W-:Y:S01]  /*10b80*/  UISETP.GE.AND UP1, UPT, UR28, 0x29, UPT ;  /* 0x000000291c00788c */ /* 0x000fe2000bf26270 */
        /* <DEDUP_REMOVED lines=55> */
.L_x_2433:
[----:B------:R-:W-:Y:S04]  /*10f00*/  MOV R5, c[0x0][0x32c] ;  /* 0x0000cb0000057a02 */ /* 0x000fe80000000f00 */
[----:B------:R-:W-:Y:S11]  /*10f10*/  ISETP.NE.AND P0, PT, R5, 0x1, PT ;  /* 0x000000010500780c */ /* 0x000ff60003f05270 */
[----:B------:R-:W-:Y:S02]  /*10f20*/  @!UPT UIADD3 URZ, URZ, URZ, URZ ;  /* 0x0000003f3f3ff290 */ /* 0x000fe4000fffe03f */
[----:B------:R-:W-:Y:S05]  /*10f30*/  @P0 IMAD.HI.U32 R5, R4, c[0x0][0x330], RZ ;  /* 0x0000cc0004050a27 */ /* 0x000fea00078e00ff */
[----:B------:R-:W-:Y:S02]  /*10f40*/  @P0 SHF.R.U32.HI R4, RZ, c[0x0][0x334], R5 ;  /* 0x0000cd00ff040a19 */ /* 0x000fe40000011605 */
.L_x_2434:
[----:B------:R-:W-:Y:S05]  /*10f50*/  BSYNC B0 ;  /* 0x0000000000007941 */ /* 0x000fea0003800000 */
.L_x_2432:
[----:B------:R-:W-:Y:S05]  /*10f60*/  IMAD R4, R4, c[0x0][0x32c], R173 ;  /* 0x0000cb0004047a24 */ /* 0x000fea00078e02ad */
[----:B------:R-:W-:Y:S02]  /*10f70*/  IADD3 R5, R4, c[0x0][0x32c], RZ ;  /* 0x0000cb0004057a10 */ /* 0x000fe40007ffe0ff */
[----:B------:R-:W-:Y:S02]  /*10f80*/  IMNMX R0, R0, R4, !PT ;  /* 0x0000000400007217 */ /* 0x000fe40007800200 */
[----:B------:R-:W-:Y:S02]  /*10f90*/  IMNMX R2, R2, R5, PT ;  /* 0x0000000502027217 */ /* 0x000fe40003800200 */
.L_x_2431:
[----:B------:R-:W-:Y:S02]  /*10fa0*/  UP2UR UR31, UPR, URZ, 0x8 ;  /* 0x000000083f1f7883 */ /* 0x000fe40008000000 */
[----:B------:R-:W-:Y:S02]  /*10fb0*/  UISETP.NE.AND UP3, UPT, UR26, URZ, UPT ;  /* 0x0000003f1a00728c */ /* 0x000fe4000bf65270 */
[----:B------:R-:W-:Y:S02]  /*10fc0*/  UP2UR UR32, UPR, URZ, 0x10 ;  /* 0x000000103f207883 */ /* 0x000fe40008000000 */
[----:B------:R-:W-:Y:S02]  /*10fd0*/  UISETP.NE.AND UP4, UPT, UR27, URZ, UPT ;  /* 0x0000003f1b00728c */ /* 0x000fe4000bf85270 */
[----:B------:R-:W-:Y:S01]  /*10fe0*/  PLOP3.LUT P0, PT, PT, PT, UP3, 0x40, 0x0 ;  /* 0x000000000000781c */ /* 0x000fe20003f0e838 */
[----:B------:R-:W-:Y:S02]  /*10ff0*/  UP2UR UR30, UPR, URZ, 0x4 ;  /* 0x000000043f1e7883 */ /* 0x000fe40008000000 */
[----:B------:R-:W-:Y:S01]  /*11000*/  UISETP.NE.AND UP2, UPT, UR25, URZ, UPT ;  /* 0x0000003f1900728c */ /* 0x000fe2000bf45270 */
[----:B------:R-:W-:Y:S01]  /*11010*/  ISETP.GT.AND P0, PT, R3, 0x1, P0 ;  /* 0x000000010300780c */ /* 0x000fe20000704270 */
[----:B------:R-:W-:Y:S01]  /*11020*/  UP2UR UR28, UPR, URZ, 0x1 ;  /* 0x000000013f1c7883 */ /* 0x000fe20008000000 */
[----:B------:R-:W-:Y:S01]  /*11030*/  PLOP3.LUT P2, PT, PT, PT, UP4, 0x40, 0x0 ;  /* 0x000000000000781c */ /* 0x000fe20003f4e848 */
[----:B------:R-:W-:Y:S01]  /*11040*/  UISETP.NE.AND UP0, UPT, UR4, URZ, UPT ;  /* 0x0000003f0400728c */ /* 0x000fe2000bf05270 */
[----:B------:R-:W-:Y:S01]  /*11050*/  ISETP.LT.OR P0, PT, R167, 0x2, P0 ;  /* 0x00000002a700780c */ /* 0x000fe20000701670 */
[----:B------:R-:W-:Y:S01]  /*11060*/  UP2UR UR29, UPR, URZ, 0x2 ;  /* 0x000000023f1d7883 */ /* 0x000fe20008000000 */
[----:B------:R-:W-:Y:S01]  /*11070*/  ISETP.GT.AND P2, PT, R3, RZ, P2 ;  /* 0x000000ff0300720c */ /* 0x000fe20001744270 */
[----:B------:R-:W-:Y:S01]  /*11080*/  UISETP.NE.AND UP1, UPT, UR5, URZ, UPT ;  /* 0x0000003f0500728c */ /* 0x000fe2000bf25270 */
[----:B------:R-:W-:Y:S01]  /*11090*/  PLOP3.LUT P1, PT, PT, PT, UP2, 0x40, 0x0 ;  /* 0x000000000000781c */ /* 0x000fe20003f2e828 */
[----:B------:R-:W-:Y:S01]  /*110a0*/  UISETP.NE.AND UP4, UPT, UR32, URZ, UPT ;  /* 0x0000003f2000728c */ /* 0x000fe2000bf85270 */
[----:B------:R-:W-:Y:S01]  /*110b0*/  FSEL R17, R7, -INF , !P0 ;  /* 0xff80000007117808 */ /* 0x000fe20004000000 */
[----:B------:R-:W-:Y:S01]  /*110c0*/  UISETP.NE.AND UP3, UPT, UR31, URZ, UPT ;  /* 0x0000003f1f00728c */ /* 0x000fe2000bf65270 */
[----:B------:R-:W-:Y:S01]  /*110d0*/  PLOP3.LUT P0, PT, PT, PT, UP0, 0x40, 0x0 ;  /* 0x000000000000781c */ /* 0x000fe20003f0e808 */
[----:B------:R-:W-:Y:S01]  /*110e0*/  UISETP.NE.AND UP0, UPT, UR28, URZ, UPT ;  /* 0x0000003f1c00728c */ /* 0x000fe2000bf05270 */
[----:B------:R-:W-:Y:S01]  /*110f0*/  ISETP.LT.OR P2, PT, R167, 0x1, P2 ;  /* 0x00000001a700780c */ /* 0x000fe20001741670 */
[----:B------:R-:W-:Y:S01]  /*11100*/  UP2UR UR28, UPR, URZ, 0x40 ;  /* 0x000000403f1c7883 */ /* 0x000fe20008000000 */
[C---:B------:R-:W-:Y:S01]  /*11110*/  ISETP.GT.AND P1, PT, R3.reuse, 0x8, P1 ;  /* 0x000000080300780c */ /* 0x040fe20000f24270 */
[----:B------:R-:W-:Y:S01]  /*11120*/  UISETP.NE.AND UP2, UPT, UR30, URZ, UPT ;  /* 0x0000003f1e00728c */ /* 0x000fe2000bf45270 */
[----:B------:R-:W-:Y:S02]  /*11130*/  ISETP.GT.AND P0, PT, R3, 0x10, P0 ;  /* 0x000000100300780c */ /* 0x000fe40000704270 */
[----:B------:R-:W-:Y:S02]  /*11140*/  FSEL R6, R6, -INF , !P2 ;  /* 0xff80000006067808 */ /* 0x000fe40005000000 */
[----:B------:R-:W-:Y:S01]  /*11150*/  PLOP3.LUT P2, PT, PT, PT, UP1, 0x40, 0x0 ;  /* 0x000000000000781c */ /* 0x000fe20003f4e818 */
[----:B------:R-:W-:Y:S01]  /*11160*/  UISETP.NE.AND UP1, UPT, UR29, URZ, UPT ;  /* 0x0000003f1d00728c */ /* 0x000fe2000bf25270 */
[C---:B------:R-:W-:Y:S02]  /*11170*/  ISETP.LT.OR P1, PT, R167.reuse, 0x9, P1 ;  /* 0x00000009a700780c */ /* 0x040fe40000f21670 */
[----:B------:R-:W-:Y:S02]  /*11180*/  ISETP.LT.OR P0, PT, R167, 0x11, P0 ;  /* 0x00000011a700780c */ /* 0x000fe40000701670 */
[----:B------:R-:W-:Y:S02]  /*11190*/  ISETP.GT.AND P2, PT, R3, 0x9, P2 ;  /* 0x000000090300780c */ /* 0x000fe40001744270 */
[----:B------:R-:W-:Y:S02]  /*111a0*/  FSEL R18, R18, -INF , !P1 ;  /* 0xff80000012127808 */ /* 0x000fe40004800000 */
[----:B------:R-:W-:Y:S01]  /*111b0*/  PLOP3.LUT P1, PT, PT, PT, UP6, 0x40, 0x0 ;  /* 0x000000000000781c */ /* 0x000fe20003f2e868 */
[----:B------:R-:W-:Y:S01]  /*111c0*/  UISETP.NE.AND UP6, UPT, UR4, URZ, UPT ;  /* 0x0000003f0400728c */ /* 0x000fe2000bfc5270 */
[----:B------:R-:W-:Y:S02]  /*111d0*/  FSEL R195, R22, -INF , !P0 ;  /* 0xff80000016c37808 */ /* 0x000fe40004000000 */
[----:B------:R-:W-:Y:S01]  /*111e0*/  PLOP3.LUT P0, PT, PT, PT, UP4, 0x40, 0x0 ;  /* 0x000000000000781c */ /* 0x000fe20003f0e848 */
[----:B------:R-:W-:Y:S01]  /*111f0*/  UP2UR UR29, UPR, URZ, 0x40 ;  /* 0x000000403f1d7883 */ /* 0x000fe20008000000 */
[----:B------:R-:W-:Y:S01]  /*11200*/  ISETP.LT.OR P2, PT, R167, 0xa, P2 ;  /* 0x0000000aa700780c */ /* 0x000fe20001741670 */
[----:B------:R-:W-:Y:S01]  /*11210*/  UISETP.NE.AND UP6, UPT, UR5, URZ, UPT ;  /* 0x0000003f0500728c */ /* 0x000fe2000bfc5270 */
[C---:B------:R-:W-:Y:S02]  /*11220*/  ISETP.GT.AND P1, PT, R3.reuse, 0x11, P1 ;  /* 0x000000110300780c */ /* 0x040fe40000f24270 */
[----:B------:R-:W-:Y:S01]  /*11230*/  ISETP.GT.AND P0, PT, R3, 0x19, P0 ;  /* 0x000000190300780c */ /* 0x000fe20000704270 */
[----:B------:R-:W-:Y:S01]  /*11240*/  UP2UR UR30, UPR, URZ, 0x40 ;  /* 0x000000403f1e7883 */ /* 0x000fe20008000000 */
[----:B------:R-:W-:Y:S01]  /*11250*/  FSEL R19, R19, -INF , !P2 ;  /* 0xff80000013137808 */ /* 0x000fe20005000000 */
[----:B------:R-:W-:Y:S01]  /*11260*/  UISETP.NE.AND UP6, UPT, UR25, URZ, UPT ;  /* 0x0000003f1900728c */ /* 0x000fe2000bfc5270 */
[----:B------:R-:W-:Y:S02]  /*11270*/  PLOP3.LUT P2, PT, PT, PT, UP5, 0x40, 0x0 ;  /* 0x000000000000781c */ /* 0x000fe40003f4e858 */
[C---:B------:R-:W-:Y:S01]  /*11280*/  ISETP.LT.OR P1, PT, R167.reuse, 0x12, P1 ;  /* 0x00000012a700780c */ /* 0x040fe20000f21670 */
[----:B------:R-:W-:Y:S01]  /*11290*/  UP2UR UR31, UPR, URZ, 0x40 ;  /* 0x000000403f1f7883 */ /* 0x000fe20008000000 */
[----:B------:R-:W-:Y:S01]  /*112a0*/  ISETP.LT.OR P0, PT, R167, 0x1a, P0 ;  /* 0x0000001aa700780c */ /* 0x000fe20000701670 */
[----:B------:R-:W-:Y:S01]  /*112b0*/  UISETP.NE.AND UP6, UPT, UR26, URZ, UPT ;  /* 0x0000003f1a00728c */ /* 0x000fe2000bfc5270 */
[----:B------:R-:W-:Y:S02]  /*112c0*/  ISETP.GT.AND P2, PT, R3, 0x18, P2 ;  /* 0x000000180300780c */ /* 0x000fe40001744270 */
[----:B------:R-:W-:Y:S01]  /*112d0*/  FSEL R197, R23, -INF , !P1 ;  /* 0xff80000017c57808 */ /* 0x000fe20004800000 */
[----:B------:R-:W-:Y:S01]  /*112e0*/  UP2UR UR32, UPR, URZ, 0x40 ;  /* 0x000000403f207883 */ /* 0x000fe20008000000 */
[----:B------:R-:W-:Y:S01]  /*112f0*/  PLOP3.LUT P1, PT, PT, PT, UP3, 0x40, 0x0 ;  /* 0x000000000000781c */ /* 0x000fe20003f2e838 */
[----:B------:R-:W-:Y:S01]  /*11300*/  UISETP.NE.AND UP6, UPT, UR27, URZ, UPT ;  /* 0x0000003f1b00728c */ /* 0x000fe2000bfc5270 */
[----:B------:R-:W-:Y:S02]  /*11310*/  FSEL R200, R35, -INF , !P0 ;  /* 0xff80000023c87808 */ /* 0x000fe40004000000 */
[----:B------:R-:W-:Y:S02]  /*11320*/  PLOP3.LUT P0, PT, PT, PT, UP2, 0x40, 0x0 ;  /* 0x000000000000781c */ /* 0x000fe40003f0e828 */
[----:B------:R-:W-:Y:S02]  /*11330*/  ISETP.LT.OR P2, PT, R167, 0x19, P2 ;  /* 0x00000019a700780c */ /* 0x000fe40001741670 */
[C---:B------:R-:W-:Y:S02]  /*11340*/  ISETP.GT.AND P1, PT, R3.reuse, 0x20, P1 ;  /* 0x000000200300780c */ /* 0x040fe40000f24270 */
[----:B------:R-:W-:Y:S02]  /*11350*/  ISETP.GT.AND P0, PT, R3, 0x21, P0 ;  /* 0x000000210300780c */ /* 0x000fe40000704270 */
[----:B------:R-:W-:Y:S02]  /*11360*/  FSEL R198, R34, -INF , !P2 ;  /* 0xff80000022c67808 */ /* 0x000fe40005000000 */
[----:B------:R-:W-:Y:S02]  /*11370*/  PLOP3.LUT P2, PT, PT, PT, UP1, 0x40, 0x0 ;  /* 0x000000000000781c */ /* 0x000fe40003f4e818 */
[C---:B------:R-:W-:Y:S02]  /*11380*/  ISETP.LT.OR P1, PT, R167.reuse, 0x21, P1 ;  /* 0x00000021a700780c */ /* 0x040fe40000f21670 */
        /* <DEDUP_REMOVED lines=9> */
[----:B------:R-:W-:Y:S01]  /*11420*/  FSEL R210, R50, -INF , !P2 ;  /* 0xff80000032d27808 */ /* 0x000fe20005000000 */
[----:B------:R-:W1:Y:S01]  /*11430*/  SHFL.IDX PT, R3, R169, 0x3, 0x1c1f ;  /* 0x007c1f00a9037f89 */ /* 0x000e6200000e0000 */
        /* <DEDUP_REMOVED lines=75> */
.L_x_2437:
[----:B------:R-:W-:Y:S04]  /*118f0*/  MOV R4, c[0x0][0x32c] ;  /* 0x0000cb0000047a02 */ /* 0x000fe80000000f00 */
[----:B------:R-:W-:Y:S11]  /*11900*/  ISETP.NE.AND P0, PT, R4, 0x1, PT ;  /* 0x000000010400780c */ /* 0x000ff60003f05270 */
[----:B------:R-:W-:Y:S02]  /*11910*/  @!UPT UIADD3 URZ, URZ, URZ, URZ ;  /* 0x0000003f3f3ff290 */ /* 0x000fe4000fffe03f */
[----:B------:R-:W-:Y:S05]  /*11920*/  @P0 IMAD.HI.U32 R4, R3, c[0x0][0x330], RZ ;  /* 0x0000cc0003040a27 */ /* 0x000fea00078e00ff */
[----:B------:R-:W-:Y:S02]  /*11930*/  @P0 SHF.R.U32.HI R3, RZ, c[0x0][0x334], R4 ;  /* 0x0000cd00ff030a19 */ /* 0x000fe40000011604 */
.L_x_2438:
[----:B------:R-:W-:Y:S05]  /*11940*/  BSYNC B0 ;  /* 0x0000000000007941 */ /* 0x000fea0003800000 */
.L_x_2436:
[----:B------:R-:W-:Y:S05]  /*11950*/  IMAD R173, R3, c[0x0][0x32c], R173 ;  /* 0x0000cb0003ad7a24 */ /* 0x000fea00078e02ad */
[----:B------:R-:W-:Y:S02]  /*11960*/  IADD3 R3, R173, c[0x0][0x32c], RZ ;  /* 0x0000cb00ad037a10 */ /* 0x000fe40007ffe0ff */
[----:B------:R-:W-:Y:S02]  /*11970*/  IMNMX R0, R0, R173, !PT ;  /* 0x000000ad00007217 */ /* 0x000fe40007800200 */
[----:B------:R-:W-:Y:S02]  /*11980*/  IMNMX R2, R2, R3, PT ;  /* 0x0000000302027217 */ /* 0x000fe40003800200 */
.L_x_2435:
        /* <DEDUP_REMOVED lines=33> */
[----:B------:R-:W-:Y:S01]  /*11ba0*/  UISETP.NE.AND UP3, UPT, UR27, URZ, UPT ;  /* 0x0000003f1b00728c */ /* 0x000fe2000bf65270 */
[----:B------:R-:W-:Y:S02]  /*11bb0*/  FMNMX.FTZ R169, R217, R169, !PT ;  /* 0x000000a9d9a97209 */ /* 0x000fe40007810000 */
[----:B------:R-:W-:Y:S02]  /*11bc0*/  FMNMX.FTZ R3, R210, R3, !PT ;  /* 0x00000003d2037209 */ /* 0x000fe40007810000 */
[----:B------:R-:W-:Y:S01]  /*11bd0*/  FMNMX.FTZ R4, R8, R166, !PT ;  /* 0x000000a608047209 */ /* 0x000fe20007810000 */
[----:B------:R-:W1:Y:S01]  /*11be0*/  SHFL.BFLY PT, R5, R169, 0x2, 0x1f ;  /* 0x0c401f00a9057f89 */ /* 0x000e6200000e0000 */
[----:B------:R-:W-:Y:S02]  /*11bf0*/  ISETP.GT.AND P2, PT, R0, 0x1, P2 ;  /* 0x000000010000780c */ /* 0x000fe40001744270 */
[----:B------:R-:W-:Y:S02]  /*11c00*/  FMNMX.FTZ R3, R214, R3, !PT ;  /* 0x00000003d6037209 */ /* 0x000fe40007810000 */
[----:B------:R-:W-:Y:S02]  /*11c10*/  FMNMX.FTZ R4, R16, R4, !PT ;  /* 0x0000000410047209 */ /* 0x000fe40007810000 */
[----:B------:R-:W-:Y:S01]  /*11c20*/  ISETP.LT.OR P2, PT, R2, 0x2, P2 ;  /* 0x000000020200780c */ /* 0x000fe20001741670 */
[----:B------:R-:W2:Y:S01]  /*11c30*/  SHFL.BFLY PT, R168, R3, 0x2, 0x1f ;  /* 0x0c401f0003a87f89 */ /* 0x000ea200000e0000 */
        /* <DEDUP_REMOVED lines=13> */
[----:B------:R-:W-:Y:S02]  /*11d10*/  FMNMX.FTZ R4, R204, R4, !PT ;  /* 0x00000004cc047209 */ /* 0x000fe40007810000 */
[----:B-1----:R-:W-:Y:S02]  /*11d20*/  FMNMX.FTZ R169, R169, R5, !PT ;  /* 0x00000005a9a97209 */ /* 0x002fe40007810000 */
[----:B--2---:R-:W-:Y:S02]  /*11d30*/  FMNMX.FTZ R168, R3, R168, !PT ;  /* 0x000000a803a87209 */ /* 0x004fe40007810000 */
[----:B------:R-:W-:Y:S01]  /*11d40*/  FMNMX.FTZ R3, R211, R4, !PT ;  /* 0x00000004d3037209 */ /* 0x000fe20007810000 */
[----:B------:R-:W1:Y:S01]  /*11d50*/  SHFL.BFLY PT, R5, R169, 0x1, 0x1f ;  /* 0x0c201f00a9057f89 */ /* 0x000e6200000e0000 */
[----:B------:R-:W-:Y:S02]  /*11d60*/  ISETP.GT.AND P0, PT, R0, 0x8, P0 ;  /* 0x000000080000780c */ /* 0x000fe40000704270 */
[----:B------:R-:W-:Y:S02]  /*11d70*/  FMNMX.FTZ R3, R212, R3, !PT ;  /* 0x00000003d4037209 */ /* 0x000fe40007810000 */
[----:B------:R-:W-:Y:S02]  /*11d80*/  ISETP.LT.OR P0, PT, R2, 0x9, P0 ;  /* 0x000000090200780c */ /* 0x000fe40000701670 */
[----:B------:R-:W-:Y:S01]  /*11d90*/  FMNMX.FTZ R3, R213, R3, !PT ;  /* 0x00000003d5037209 */ /* 0x000fe20007810000 */
[----:B------:R-:W-:Y:S01]  /*11da0*/  SHFL.BFLY PT, R9, R168, 0x1, 0x1f ;  /* 0x0c201f00a8097f89 */ /* 0x000fe200000e0000 */
[----:B------:R-:W-:Y:S02]  /*11db0*/  FSEL R14, R14, -INF , !P0 ;  /* 0xff8000000e0e7808 */ /* 0x000fe40004000000 */
[----:B------:R-:W-:Y:S02]  /*11dc0*/  PLOP3.LUT P0, PT, PT, PT, UP6, 0x40, 0x0 ;  /* 0x000000000000781c */ /* 0x000fe40003f0e868 */
[----:B------:R-:W-:Y:S02]  /*11dd0*/  FMNMX.FTZ R3, R216, R3, !PT ;  /* 0x00000003d8037209 */ /* 0x000fe40007810000 */
[----:B------:R-:W-:Y:S01]  /*11de0*/  PLOP3.LUT P1, PT, PT, PT, UP4, 0x40, 0x0 ;  /* 0x000000000000781c */ /* 0x000fe20003f2e848 */
[----:B------:R-:W-:Y:S01]  /*11df0*/  UISETP.NE.AND UP4, UPT, UR28, URZ, UPT ;  /* 0x0000003f1c00728c */ /* 0x000fe2000bf85270 */
[C---:B------:R-:W-:Y:S01]  /*11e00*/  ISETP.GT.AND P0, PT, R0.reuse, 0x11, P0 ;  /* 0x000000110000780c */ /* 0x040fe20000704270 */
[----:B------:R-:W2:Y:S01]  /*11e10*/  SHFL.BFLY PT, R7, R3, 0x2, 0x1f ;  /* 0x0c401f0003077f89 */ /* 0x000ea200000e0000 */
[----:B------:R-:W-:Y:S02]  /*11e20*/  ISETP.GT.AND P1, PT, R0, RZ, P1 ;  /* 0x000000ff0000720c */ /* 0x000fe40000f24270 */
[C---:B------:R-:W-:Y:S02]  /*11e30*/  ISETP.LT.OR P0, PT, R2.reuse, 0x12, P0 ;  /* 0x000000120200780c */ /* 0x040fe40000701670 */
[----:B------:R-:W-:Y:S02]  /*11e40*/  ISETP.LT.OR P1, PT, R2, 0x1, P1 ;  /* 0x000000010200780c */ /* 0x000fe40000f21670 */
[----:B-1----:R-:W-:Y:S02]  /*11e50*/  FMNMX.FTZ R169, R169, R5, !PT ;  /* 0x00000005a9a97209 */ /* 0x002fe40007810000 */
[----:B------:R-:W-:Y:S02]  /*11e60*/  FSEL R44, R27, -INF , !P0 ;  /* 0xff8000001b2c7808 */ /* 0x000fe40004000000 */
[C---:B------:R-:W-:Y:S01]  /*11e70*/  FSETP.NEU.FTZ.AND P2, PT, R169.reuse, -INF , PT ;  /* 0xff800000a900780b */ /* 0x040fe20003f5d000 */
[----:B------:R-:W-:Y:S01]  /*11e80*/  FMUL.FTZ R23, R169, c[0x0][0x2d0] ;  /* 0x0000b400a9177a20 */ /* 0x000fe20000410000 */
[----:B------:R-:W-:Y:S02]  /*11e90*/  PLOP3.LUT P0, PT, PT, PT, UP4, 0x40, 0x0 ;  /* 0x000000000000781c */ /* 0x000fe40003f0e848 */
[----:B------:R-:W-:Y:S02]  /*11ea0*/  FSEL R10, R10, -INF , !P1 ;  /* 0xff8000000a0a7808 */ /* 0x000fe40004800000 */
[----:B------:R-:W-:Y:S02]  /*11eb0*/  FSEL R23, R23, RZ, P2 ;  /* 0x000000ff17177208 */ /* 0x000fe40001000000 */
[----:B------:R-:W-:Y:S01]  /*11ec0*/  PLOP3.LUT P1, PT, PT, PT, UP1, 0x40, 0x0 ;  /* 0x000000000000781c */ /* 0x000fe20003f2e818 */
[----:B------:R-:W-:Y:S01]  /*11ed0*/  UISETP.NE.AND UP1, UPT, UR25, URZ, UPT ;  /* 0x0000003f1900728c */ /* 0x000fe2000bf25270 */
[----:B------:R-:W-:Y:S01]  /*11ee0*/  ISETP.GT.AND P0, PT, R0, 0x19, P0 ;  /* 0x000000190000780c */ /* 0x000fe20000704270 */
[--C-:B------:R-:W-:Y:S01]  /*11ef0*/  FFMA.FTZ R4, R174, c[0x0][0x2d0], -R23.reuse ;  /* 0x0000b400ae047a23 */ /* 0x100fe20000010817 */
[----:B------:R-:W-:Y:S01]  /*11f00*/  ISETP.GT.AND P1, PT, R0, 0x9, P1 ;  /* 0x000000090000780c */ /* 0x000fe20000f24270 */
[--C-:B------:R-:W-:Y:S01]  /*11f10*/  FFMA.FTZ R40, R196, c[0x0][0x2d0], -R23.reuse ;  /* 0x0000b400c4287a23 */ /* 0x100fe20000010817 */
[C---:B------:R-:W-:Y:S01]  /*11f20*/  ISETP.LT.OR P0, PT, R2.reuse, 0x1a, P0 ;  /* 0x0000001a0200780c */ /* 0x040fe20000701670 */
[----:B------:R1:W-:Y:S01]  /*11f30*/  MUFU.EX2 R32, R4 ;  /* 0x0000000400207308 */ /* 0x0003e20000000800 */
[----:B------:R-:W-:Y:S02]  /*11f40*/  ISETP.LT.OR P1, PT, R2, 0xa, P1 ;  /* 0x0000000a0200780c */ /* 0x000fe40000f21670 */
[----:B------:R-:W-:Y:S02]  /*11f50*/  FSEL R171, R31, -INF , !P0 ;  /* 0xff8000001fab7808 */ /* 0x000fe40004000000 */
[----:B------:R-:W-:Y:S02]  /*11f60*/  PLOP3.LUT P0, PT, PT, PT, UP3, 0x40, 0x0 ;  /* 0x000000000000781c */ /* 0x000fe40003f0e838 */
[----:B------:R-:W-:Y:S02]  /*11f70*/  FSEL R15, R15, -INF , !P1 ;  /* 0xff8000000f0f7808 */ /* 0x000fe40004800000 */
[----:B------:R-:W-:Y:S01]  /*11f80*/  PLOP3.LUT P1, PT, PT, PT, UP5, 0x40, 0x0 ;  /* 0x000000000000781c */ /* 0x000fe20003f2e858 */
[----:B------:R-:W-:Y:S01]  /*11f90*/  MUFU.EX2 R251, R40 ;  /* 0x0000002800fb7308 */ /* 0x000fe20000000800 */
[C---:B------:R-:W-:Y:S02]  /*11fa0*/  ISETP.GT.AND P0, PT, R0.reuse, 0x20, P0 ;  /* 0x000000200000780c */ /* 0x040fe40000704270 */
[----:B------:R-:W-:Y:S02]  /*11fb0*/  ISETP.GT.AND P1, PT, R0, 0x18, P1 ;  /* 0x000000180000780c */ /* 0x000fe40000f24270 */
[----:B--2---:R-:W-:Y:S02]  /*11fc0*/  FMNMX.FTZ R3, R3, R7, !PT ;  /* 0x0000000703037209 */ /* 0x004fe40007810000 */
[C---:B------:R-:W-:Y:S02]  /*11fd0*/  ISETP.LT.OR P0, PT, R2.reuse, 0x21, P0 ;  /* 0x000000210200780c */ /* 0x040fe40000701670 */
[----:B------:R-:W-:Y:S01]  /*11fe0*/  ISETP.LT.OR P1, PT, R2, 0x19, P1 ;  /* 0x000000190200780c */ /* 0x000fe20000f21670 */
[----:B------:R-:W2:Y:S01]  /*11ff0*/  SHFL.BFLY PT, R167, R3, 0x1, 0x1f ;  /* 0x0c201f0003a77f89 */ /* 0x000ea200000e0000 */
[----:B------:R-:W-:Y:S02]  /*12000*/  FSEL R172, R42, -INF , !P0 ;  /* 0xff8000002aac7808 */ /* 0x000fe40004000000 */
[----:B------:R-:W-:Y:S01]  /*12010*/  FMNMX.FTZ R5, R10, R170, !PT ;  /* 0x000000aa0a057209 */ /* 0x000fe20007810000 */
[--C-:B-1----:R-:W-:Y:S01]  /*12020*/  FFMA.FTZ R4, R175, c[0x0][0x2d0], -R23.reuse ;  /* 0x0000b400af047a23 */ /* 0x102fe20000010817 */
[----:B------:R-:W-:Y:S02]  /*12030*/  FSEL R45, R30, -INF , !P1 ;  /* 0xff8000001e2d7808 */ /* 0x000fe40004800000 */
[----:B------:R-:W-:Y:S01]  /*12040*/  PLOP3.LUT P1, PT, PT, PT, UP2, 0x40, 0x0 ;  /* 0x000000000000781c */ /* 0x000fe20003f2e828 */
[----:B------:R1:W-:Y:S01]  /*12050*/  MUFU.EX2 R24, R4 ;  /* 0x0000000400187308 */ /* 0x0003e20000000800 */
[----:B------:R-:W-:Y:S01]  /*12060*/  FMNMX.FTZ R5, R11, R5, !PT ;  /* 0x000000050b057209 */ /* 0x000fe20007810000 */
[----:B------:R-:W-:Y:S01]  /*12070*/  LDSM.16.MT88.4 R28, [R225+0x100] ;  /* 0x00010000e11c783b */ /* 0x000fe20000004200 */
[----:B------:R-:W-:Y:S02]  /*12080*/  ISETP.GT.AND P1, PT, R0, 0x21, P1 ;  /* 0x000000210000780c */ /* 0x000fe40000f24270 */
[----:B------:R-:W-:Y:S02]  /*12090*/  PLOP3.LUT P0, PT, PT, PT, UP1, 0x40, 0x0 ;  /* 0x000000000000781c */ /* 0x000fe40003f0e818 */
[----:B------:R-:W-:Y:S02]  /*120a0*/  FMNMX.FTZ R168, R168, R9, !PT ;  /* 0x00000009a8a87209 */ /* 0x000fe40007810000 */
[----:B------:R-:W-:Y:S02]  /*120b0*/  FMNMX.FTZ R5, R14, R5, !PT ;  /* 0x000000050e057209 */ /* 0x000fe40007810000 */
[----:B------:R-:W-:Y:S01]  /*120c0*/  ISETP.LT.OR P1, PT, R2, 0x22, P1 ;  /* 0x000000220200780c */ /* 0x000fe20000f21670 */
[----:B------:R-:W-:Y:S01]  /*120d0*/  FMUL.FTZ R48, R168, c[0x0][0x2d0] ;  /* 0x0000b400a8307a20 */ /* 0x000fe20000410000 */
[----:B------:R-:W-:Y:S02]  /*120e0*/  ISETP.GT.AND P0, PT, R0, 0x28, P0 ;  /* 0x000000280000780c */ /* 0x000fe40000704270 */
[----:B------:R-:W-:Y:S02]  /*120f0*/  FMNMX.FTZ R5, R15, R5, !PT ;  /* 0x000000050f057209 */ /* 0x000fe40007810000 */
[----:B------:R-:W-:Y:S02]  /*12100*/  FSEL R174, R43, -INF , !P1 ;  /* 0xff8000002bae7808 */ /* 0x000fe40004800000 */
[----:B------:R-:W-:Y:S02]  /*12110*/  FSETP.NEU.FTZ.AND P1, PT, R168, -INF , PT ;  /* 0xff800000a800780b */ /* 0x000fe40003f3d000 */
[----:B------:R-:W-:Y:S02]  /*12120*/  ISETP.LT.OR P0, PT, R2, 0x29, P0 ;  /* 0x000000290200780c */ /* 0x000fe40000701670 */
[----:B------:R-:W-:Y:S01]  /*12130*/  FMNMX.FTZ R5, R41, R5, !PT ;  /* 0x0000000529057209 */ /* 0x000fe20007810000 */
[--C-:B-1----:R-:W-:Y:S01]  /*12140*/  FFMA.FTZ R4, R192, c[0x0][0x2d0], -R23.reuse ;  /* 0x0000b400c0047a23 */ /* 0x102fe20000010817 */
[----:B------:R-:W-:Y:S02]  /*12150*/  FSEL R48, R48, RZ, P1 ;  /* 0x000000ff30307208 */ /* 0x000fe40000800000 */
[----:B------:R-:W-:Y:S01]  /*12160*/  FSEL R173, R46, -INF , !P0 ;  /* 0xff8000002ead7808 */ /* 0x000fe20004000000 */
[----:B------:R1:W3:Y:S01]  /*12170*/  MUFU.EX2 R21, R4 ;  /* 0x0000000400157308 */ /* 0x0002e20000000800 */
[----:B------:R-:W-:Y:S01]  /*12180*/  PLOP3.LUT P0, PT, PT, PT, UP0, 0x40, 0x0 ;  /* 0x000000000000781c */ /* 0x000fe20003f0e808 */
[--C-:B------:R-:W-:Y:S01]  /*12190*/  FFMA.FTZ R40, R195, c[0x0][0x2d0], -R48.reuse ;  /* 0x0000b400c3287a23 */ /* 0x100fe20000010830 */
[----:B------:R-:W-:Y:S01]  /*121a0*/  FMNMX.FTZ R5, R44, R5, !PT ;  /* 0x000000052c057209 */ /* 0x000fe20007810000 */
[----:B------:R-:W-:Y:S01]  /*121b0*/  UISETP.GT.AND UP0, UPT, UR24, UR8, UPT ;  /* 0x000000081800728c */ /* 0x000fe2000bf04270 */
[----:B------:R-:W-:Y:S01]  /*121c0*/  ISETP.GT.AND P0, PT, R0, 0x29, P0 ;  /* 0x000000290000780c */ /* 0x000fe20000704270 */
[----:B------:R-:W-:Y:S01]  /*121d0*/  UIADD3 UR24, UR24, -0x1, URZ ;  /* 0xffffffff18187890 */ /* 0x000fe2000fffe03f */
[----:B--2---:R-:W-:Y:S01]  /*121e0*/  FMNMX.FTZ R167, R3, R167, !PT ;  /* 0x000000a703a77209 */ /* 0x004fe20007810000 */
[--C-:B------:R-:W-:Y:S01]  /*121f0*/  FFMA.FTZ R3, R19, c[0x0][0x2d0], -R48.reuse ;  /* 0x0000b40013037a23 */ /* 0x100fe20000010830 */
[----:B------:R-:W-:Y:S01]  /*12200*/  ISETP.LT.OR P0, PT, R2, 0x2a, P0 ;  /* 0x0000002a0200780c */ /* 0x000fe20000701670 */
[--C-:B------:R-:W-:Y:S01]  /*12210*/  FFMA.FTZ R2, R17, c[0x0][0x2d0], -R48.reuse ;  /* 0x0000b40011027a23 */ /* 0x100fe20000010830 */
[----:B------:R2:W-:Y:S01]  /*12220*/  MUFU.EX2 R250, R40 ;  /* 0x0000002800fa7308 */ /* 0x0005e20000000800 */
[----:B------:R-:W-:Y:S01]  /*12230*/  FMUL.FTZ R49, R167, c[0x0][0x2d0] ;  /* 0x0000b400a7317a20 */ /* 0x000fe20000410000 */
[----:B------:R-:W-:Y:S02]  /*12240*/  FSEL R22, R47, -INF , !P0 ;  /* 0xff8000002f167808 */ /* 0x000fe40004000000 */
[----:B------:R-:W-:Y:S04]  /*12250*/  FSETP.NEU.FTZ.AND P0, PT, R167, -INF , PT ;  /* 0xff800000a700780b */ /* 0x000fe80003f1d000 */
[----:B------:R-:W-:Y:S02]  /*12260*/  FSEL R49, R49, RZ, P0 ;  /* 0x000000ff31317208 */ /* 0x000fe40000000000 */
[----:B------:R4:W-:Y:S01]  /*12270*/  MUFU.EX2 R7, R3 ;  /* 0x0000000300077308 */ /* 0x0009e20000000800 */
[--C-:B-1----:R-:W-:Y:S01]  /*12280*/  FFMA.FTZ R4, R193, c[0x0][0x2d0], -R23.reuse ;  /* 0x0000b400c1047a23 */ /* 0x102fe20000010817 */
[----:B---3--:R-:W-:Y:S08]  /*12290*/  MOV R47, R21 ;  /* 0x00000015002f7202 */ /* 0x008ff00000000f00 */
[----:B------:R1:W3:Y:S01]  /*122a0*/  MUFU.EX2 R42, R4 ;  /* 0x00000004002a7308 */ /* 0x0002e20000000800 */
[----:B--2---:R-:W-:Y:S09]  /*122b0*/  FFMA.FTZ R40, R201, c[0x0][0x2d0], -R23 ;  /* 0x0000b400c9287a23 */ /* 0x004ff20000010817 */
[----:B------:R2:W-:Y:S01]  /*122c0*/  MUFU.EX2 R221, R40 ;  /* 0x0000002800dd7308 */ /* 0x0005e20000000800 */
[--C-:B----4-:R-:W-:Y:S09]  /*122d0*/  FFMA.FTZ R3, R8, c[0x0][0x2d0], -R49.reuse ;  /* 0x0000b40008037a23 */ /* 0x110ff20000010831 */
[----:B------:R4:W-:Y:S01]  /*122e0*/  MUFU.EX2 R17, R3 ;  /* 0x0000000300117308 */ /* 0x0009e20000000800 */
[----:B-1----:R-:W-:Y:S01]  /*122f0*/  FMNMX.FTZ R4, R45, R5, !PT ;  /* 0x000000052d047209 */ /* 0x002fe20007810000 */
[--C-:B------:R-:W-:Y:S01]  /*12300*/  FFMA.FTZ R5, R6, c[0x0][0x2d0], -R48.reuse ;  /* 0x0000b40006057a23 */ /* 0x100fe20000010830 */
[----:B---3--:R-:W-:Y:S02]  /*12310*/  F2FP.BF16.PACK_AB R26, R42, R47 ;  /* 0x0000002f2a1a723e */ /* 0x008fe400000010ff */
[----:B------:R-:W-:Y:S05]  /*12320*/  FMNMX.FTZ R4, R171, R4, !PT ;  /* 0x00000004ab047209 */ /* 0x000fea0007810000 */
[----:B------:R-:W-:Y:S01]  /*12330*/  MUFU.EX2 R20, R5 ;  /* 0x0000000500147308 */ /* 0x000fe20000000800 */
[----:B------:R-:W-:Y:S01]  /*12340*/  FMNMX.FTZ R0, R172, R4, !PT ;  /* 0x00000004ac007209 */ /* 0x000fe20007810000 */
[--C-:B------:R-:W-:Y:S02]  /*12350*/  FFMA.FTZ R4, R12, c[0x0][0x2d0], -R49.reuse ;  /* 0x0000b4000c047a23 */ /* 0x100fe40000010831 */
[--C-:B--2---:R-:W-:Y:S01]  /*12360*/  FFMA.FTZ R40, R198, c[0x0][0x2d0], -R48.reuse ;  /* 0x0000b400c6287a23 */ /* 0x104fe20000010830 */
[----:B------:R-:W-:Y:S05]  /*12370*/  FMNMX.FTZ R0, R174, R0, !PT ;  /* 0x00000000ae007209 */ /* 0x000fea0007810000 */
[----:B------:R1:W-:Y:S01]  /*12380*/  MUFU.EX2 R5, R2 ;  /* 0x0000000200057308 */ /* 0x0003e20000000800 */
[----:B------:R-:W-:Y:S01]  /*12390*/  FMNMX.FTZ R0, R173, R0, !PT ;  /* 0x00000000ad007209 */ /* 0x000fe20007810000 */
[--C-:B----4-:R-:W-:Y:S03]  /*123a0*/  FFMA.FTZ R3, R16, c[0x0][0x2d0], -R49.reuse ;  /* 0x0000b40010037a23 */ /* 0x110fe60000010831 */
[----:B------:R-:W-:Y:S05]  /*123b0*/  FMNMX.FTZ R0, R22, R0, !PT ;  /* 0x0000000016007209 */ /* 0x000fea0007810000 */
[----:B------:R-:W-:Y:S10]  /*123c0*/  MUFU.EX2 R6, R3 ;  /* 0x0000000300067308 */ /* 0x000ff40000000800 */
[----:B------:R-:W-:Y:S01]  /*123d0*/  MUFU.EX2 R43, R4 ;  /* 0x00000004002b7308 */ /* 0x000fe20000000800 */
[----:B-1----:R-:W-:Y:S09]  /*123e0*/  FFMA.FTZ R2, R18, c[0x0][0x2d0], -R48 ;  /* 0x0000b40012027a23 */ /* 0x002ff20000010830 */
[----:B------:R1:W2:Y:S10]  /*123f0*/  MUFU.EX2 R46, R2 ;  /* 0x00000002002e7308 */ /* 0x0002b40000000800 */
[----:B------:R3:W-:Y:S01]  /*12400*/  MUFU.EX2 R220, R40 ;  /* 0x0000002800dc7308 */ /* 0x0007e20000000800 */
[----:B-1----:R-:W1:Y:S01]  /*12410*/  SHFL.BFLY PT, R2, R0, 0x2, 0x1f ;  /* 0x0c401f0000027f89 */ /* 0x002e6200000e0000 */
[----:B--2---:R-:W-:Y:S01]  /*12420*/  F2FP.BF16.PACK_AB R27, R7, R46 ;  /* 0x0000002e071b723e */ /* 0x004fe200000010ff */
[--C-:B---3--:R-:W-:Y:S07]  /*12430*/  FFMA.FTZ R40, R202, c[0x0][0x2d0], -R49.reuse ;  /* 0x0000b400ca287a23 */ /* 0x108fee0000010831 */
[----:B------:R2:W-:Y:S01]  /*12440*/  MUFU.EX2 R202, R40 ;  /* 0x0000002800ca7308 */ /* 0x0005e20000000800 */
[----:B-1----:R-:W-:Y:S01]  /*12450*/  FMNMX.FTZ R3, R0, R2, !PT ;  /* 0x0000000200037209 */ /* 0x002fe20007810000 */
[--C-:B------:R-:W-:Y:S01]  /*12460*/  FFMA.FTZ R2, R13, c[0x0][0x2d0], -R49.reuse ;  /* 0x0000b4000d027a23 */ /* 0x100fe20000010831 */
[----:B------:R-:W-:Y:S07]  /*12470*/  FSEL R0, R169, RZ, P2 ;  /* 0x000000ffa9007208 */ /* 0x000fee0001000000 */
[----:B------:R1:W-:Y:S01]  /*12480*/  MUFU.EX2 R9, R2 ;  /* 0x0000000200097308 */ /* 0x0003e20000000800 */
[----:B------:R-:W3:Y:S01]  /*12490*/  SHFL.BFLY PT, R4, R3, 0x1, 0x1f ;  /* 0x0c201f0003047f89 */ /* 0x000ee200000e0000 */
[----:B------:R-:W-:Y:S01]  /*124a0*/  FADD.FTZ R0, -R0, R164 ;  /* 0x000000a400007221 */ /* 0x000fe20000010100 */
[----:B------:R-:W-:Y:S03]  /*124b0*/  MOV R164, R20 ;  /* 0x0000001400a47202 */ /* 0x000fe60000000f00 */
[----:B------:R-:W-:Y:S02]  /*124c0*/  FMUL.FTZ R0, R0, c[0x0][0x2d0] ;  /* 0x0000b40000007a20 */ /* 0x000fe40000410000 */
[----:B--2---:R-:W-:Y:S02]  /*124d0*/  FFMA.FTZ R40, R203, c[0x0][0x2d0], -R49 ;  /* 0x0000b400cb287a23 */ /* 0x004fe40000010831 */
[----:B------:R2:W4:Y:S10]  /*124e0*/  MUFU.EX2 R21, R0 ;  /* 0x0000000000157308 */ /* 0x0005340000000800 */
[----:B------:R-:W-:Y:S01]  /*124f0*/  MUFU.EX2 R201, R40 ;  /* 0x0000002800c97308 */ /* 0x000fe20000000800 */
[----:B-1----:R-:W-:Y:S02]  /*12500*/  FSEL R2, R168, RZ, P1 ;  /* 0x000000ffa8027208 */ /* 0x002fe40000800000 */
[----:B---3--:R-:W-:Y:S03]  /*12510*/  FMNMX.FTZ R3, R4, R3, !PT ;  /* 0x0000000304037209 */ /* 0x008fe60007810000 */
[----:B------:R-:W-:Y:S01]  /*12520*/  FADD.FTZ R2, -R2, R165 ;  /* 0x000000a502027221 */ /* 0x000fe20000010100 */
[----:B------:R-:W-:Y:S01]  /*12530*/  MOV R165, R6 ;  /* 0x0000000600a57202 */ /* 0x000fe20000000f00 */
[----:B------:R-:W-:Y:S02]  /*12540*/  FMUL.FTZ R50, R3, c[0x0][0x2d0] ;  /* 0x0000b40003327a20 */ /* 0x000fe40000410000 */
[----:B------:R-:W-:Y:S01]  /*12550*/  FMUL.FTZ R2, R2, c[0x0][0x2d0] ;  /* 0x0000b40002027a20 */ /* 0x000fe20000410000 */
[----:B--2---:R-:W-:Y:S01]  /*12560*/  FSEL R0, R167, RZ, P0 ;  /* 0x000000ffa7007208 */ /* 0x004fe20000000000 */
        /* <DEDUP_REMOVED lines=9> */
[--C-:B------:R-:W-:Y:S01]  /*12600*/  FFMA.FTZ R4, R14, c[0x0][0x2d0], -R50.reuse ;  /* 0x0000b4000e047a23 */ /* 0x100fe20000010832 */
[----:B------:R-:W-:Y:S01]  /*12610*/  F2FP.BF16.PACK_AB R25, R166, R164 ;  /* 0x000000a4a619723e */ /* 0x000fe200000010ff */
[----:B------:R2:W3:Y:S01]  /*12620*/  MUFU.EX2 R2, R0 ;  /* 0x0000000000027308 */ /* 0x0004e20000000800 */
[C---:B------:R-:W-:Y:S01]  /*12630*/  FMUL.FTZ R5, R21.reuse, R177 ;  /* 0x000000b115057220 */ /* 0x040fe20000410000 */
[----:B------:R-:W-:Y:S01]  /*12640*/  MOV R177, R7 ;  /* 0x0000000700b17202 */ /* 0x000fe20000000f00 */
[C---:B------:R-:W-:Y:S02]  /*12650*/  FMUL.FTZ R144, R21.reuse, R144 ;  /* 0x0000009015907220 */ /* 0x040fe40000410000 */
[C---:B------:R-:W-:Y:S02]  /*12660*/  FMUL.FTZ R145, R21.reuse, R145 ;  /* 0x0000009115917220 */ /* 0x040fe40000410000 */
[C---:B------:R-:W-:Y:S02]  /*12670*/  FMUL.FTZ R148, R21.reuse, R148 ;  /* 0x0000009415947220 */ /* 0x040fe40000410000 */
[C---:B------:R-:W-:Y:S01]  /*12680*/  FMUL.FTZ R149, R21.reuse, R149 ;  /* 0x0000009515957220 */ /* 0x040fe20000410000 */
[----:B------:R4:W-:Y:S01]  /*12690*/  MUFU.EX2 R193, R4 ;  /* 0x0000000400c17308 */ /* 0x0009e20000000800 */
[C---:B------:R-:W-:Y:S02]  /*126a0*/  FMUL.FTZ R160, R21.reuse, R160 ;  /* 0x000000a015a07220 */ /* 0x040fe40000410000 */
[C---:B-1----:R-:W-:Y:S01]  /*126b0*/  FMUL.FTZ R6, R20.reuse, R178 ;  /* 0x000000b214067220 */ /* 0x042fe20000410000 */
[----:B------:R-:W-:Y:S01]  /*126c0*/  MOV R178, R17 ;  /* 0x0000001100b27202 */ /* 0x000fe20000000f00 */
[C---:B------:R-:W-:Y:S01]  /*126d0*/  FMUL.FTZ R7, R20.reuse, R179 ;  /* 0x000000b314077220 */ /* 0x040fe20000410000 */
[----:B------:R-:W-:Y:S01]  /*126e0*/  MOV R179, R9 ;  /* 0x0000000900b37202 */ /* 0x000fe20000000f00 */
[----:B------:R-:W-:Y:S02]  /*126f0*/  FMUL.FTZ R17, R21, R189 ;  /* 0x000000bd15117220 */ /* 0x000fe40000410000 */
[C---:B------:R-:W-:Y:S01]  /*12700*/  FMUL.FTZ R18, R20.reuse, R190 ;  /* 0x000000be14127220 */ /* 0x040fe20000410000 */
[----:B------:R-:W-:Y:S01]  /*12710*/  F2FP.BF16.PACK_AB R34, R179, R43 ;  /* 0x0000002bb322723e */ /* 0x000fe200000010ff */
[C---:B------:R-:W-:Y:S01]  /*12720*/  FMUL.FTZ R19, R20.reuse, R191 ;  /* 0x000000bf14137220 */ /* 0x040fe20000410000 */
[----:B------:R-:W-:Y:S01]  /*12730*/  MOV R203, R179 ;  /* 0x000000b300cb7202 */ /* 0x000fe20000000f00 */
[----:B------:R-:W-:Y:S01]  /*12740*/  FMUL.FTZ R134, R20, R134 ;  /* 0x0000008614867220 */ /* 0x000fe20000410000 */
[----:B------:R-:W-:Y:S01]  /*12750*/  MOV R179, R166 ;  /* 0x000000a600b37202 */ /* 0x000fe20000000f00 */
[--C-:B--2---:R-:W-:Y:S01]  /*12760*/  FFMA.FTZ R0, R10, c[0x0][0x2d0], -R50.reuse ;  /* 0x0000b4000a007a23 */ /* 0x104fe20000010832 */
[----:B------:R-:W-:Y:S01]  /*12770*/  LDSM.16.MT88.4 R188, [R225+0x1100] ;  /* 0x00110000e1bc783b */ /* 0x000fe20000004200 */
[C---:B---3--:R-:W-:Y:S01]  /*12780*/  FMUL.FTZ R8, R2.reuse, R180 ;  /* 0x000000b402087220 */ /* 0x048fe20000410000 */
[----:B------:R-:W-:Y:S01]  /*12790*/  MOV R180, R165 ;  /* 0x000000a500b47202 */ /* 0x000fe20000000f00 */
[----:B------:R1:W-:Y:S01]  /*127a0*/  MUFU.EX2 R175, R0 ;  /* 0x0000000000af7308 */ /* 0x0003e20000000800 */
[C---:B------:R-:W-:Y:S01]  /*127b0*/  FMUL.FTZ R9, R2.reuse, R181 ;  /* 0x000000b502097220 */ /* 0x040fe20000410000 */
[----:B------:R-:W-:Y:S01]  /*127c0*/  MOV R181, R47 ;  /* 0x0000002f00b57202 */ /* 0x000fe20000000f00 */
[C---:B------:R-:W-:Y:S01]  /*127d0*/  FMUL.FTZ R12, R2.reuse, R184 ;  /* 0x000000b8020c7220 */ /* 0x040fe20000410000 */
[----:B------:R-:W-:Y:S01]  /*127e0*/  MOV R184, R42 ;  /* 0x0000002a00b87202 */ /* 0x000fe20000000f00 */
[--C-:B----4-:R-:W-:Y:S02]  /*127f0*/  FFMA.FTZ R4, R15, c[0x0][0x2d0], -R50.reuse ;  /* 0x0000b4000f047a23 */ /* 0x110fe40000010832 */
[----:B------:R-:W-:Y:S02]  /*12800*/  FMUL.FTZ R13, R2, R185 ;  /* 0x000000b9020d7220 */ /* 0x000fe40000410000 */
[----:B------:R-:W-:Y:S01]  /*12810*/  FMUL.FTZ R135, R20, R135 ;  /* 0x0000008714877220 */ /* 0x000fe20000410000 */
[----:B------:R2:W3:Y:S01]  /*12820*/  MUFU.EX2 R207, R4 ;  /* 0x0000000400cf7308 */ /* 0x0004e20000000800 */
[C---:B------:R-:W-:Y:S02]  /*12830*/  FMUL.FTZ R136, R2.reuse, R136 ;  /* 0x0000008802887220 */ /* 0x040fe40000410000 */
[C---:B------:R-:W-:Y:S02]  /*12840*/  FMUL.FTZ R137, R2.reuse, R137 ;  /* 0x0000008902897220 */ /* 0x040fe40000410000 */
[C---:B------:R-:W-:Y:S02]  /*12850*/  FMUL.FTZ R140, R2.reuse, R140 ;  /* 0x0000008c028c7220 */ /* 0x040fe40000410000 */
[----:B------:R-:W-:Y:S02]  /*12860*/  FMUL.FTZ R141, R2, R141 ;  /* 0x0000008d028d7220 */ /* 0x000fe40000410000 */
[C---:B------:R-:W-:Y:S02]  /*12870*/  FMUL.FTZ R146, R20.reuse, R146 ;  /* 0x0000009214927220 */ /* 0x040fe40000410000 */
[C---:B------:R-:W-:Y:S02]  /*12880*/  FMUL.FTZ R147, R20.reuse, R147 ;  /* 0x0000009314937220 */ /* 0x040fe40000410000 */
[C---:B------:R-:W-:Y:S02]  /*12890*/  FMUL.FTZ R150, R20.reuse, R150 ;  /* 0x0000009614967220 */ /* 0x040fe40000410000 */
[----:B-1----:R-:W-:Y:S02]  /*128a0*/  FFMA.FTZ R0, R11, c[0x0][0x2d0], -R50 ;  /* 0x0000b4000b007a23 */ /* 0x002fe40000010832 */
[----:B------:R-:W-:Y:S02]  /*128b0*/  FMUL.FTZ R151, R20, R151 ;  /* 0x0000009714977220 */ /* 0x000fe40000410000 */
[----:B------:R1:W4:Y:S01]  /*128c0*/  MUFU.EX2 R192, R0 ;  /* 0x0000000000c07308 */ /* 0x0003220000000800 */
[C---:B------:R-:W-:Y:S02]  /*128d0*/  FMUL.FTZ R152, R2.reuse, R152 ;  /* 0x0000009802987220 */ /* 0x040fe40000410000 */
[C---:B------:R-:W-:Y:S02]  /*128e0*/  FMUL.FTZ R153, R2.reuse, R153 ;  /* 0x0000009902997220 */ /* 0x040fe40000410000 */
[----:B--2---:R-:W-:Y:S01]  /*128f0*/  FMUL.FTZ R4, R21, R176 ;  /* 0x000000b015047220 */ /* 0x004fe20000410000 */
[----:B------:R-:W-:Y:S01]  /*12900*/  MOV R176, R32 ;  /* 0x0000002000b07202 */ /* 0x000fe20000000f00 */
[C---:B------:R-:W-:Y:S01]  /*12910*/  FMUL.FTZ R156, R2.reuse, R156 ;  /* 0x0000009c029c7220 */ /* 0x040fe20000410000 */
[----:B---3--:R-:W-:Y:S01]  /*12920*/  F2FP.BF16.PACK_AB R35, R207, R193 ;  /* 0x000000c1cf23723e */ /* 0x008fe200000010ff */
[----:B------:R-:W-:Y:S02]  /*12930*/  FMUL.FTZ R157, R2, R157 ;  /* 0x0000009d029d7220 */ /* 0x000fe40000410000 */
[C---:B------:R-:W-:Y:S02]  /*12940*/  FMUL.FTZ R161, R21.reuse, R161 ;  /* 0x000000a115a17220 */ /* 0x040fe40000410000 */
[C---:B------:R-:W-:Y:S02]  /*12950*/  FMUL.FTZ R162, R20.reuse, R162 ;  /* 0x000000a214a27220 */ /* 0x040fe40000410000 */
[C---:B------:R-:W-:Y:S02]  /*12960*/  FMUL.FTZ R163, R20.reuse, R163 ;  /* 0x000000a314a37220 */ /* 0x040fe40000410000 */
[C---:B------:R-:W-:Y:S02]  /*12970*/  FMUL.FTZ R52, R21.reuse, R52 ;  /* 0x0000003415347220 */ /* 0x040fe40000410000 */
[----:B------:R-:W-:Y:S02]  /*12980*/  FMUL.FTZ R53, R21, R53 ;  /* 0x0000003515357220 */ /* 0x000fe40000410000 */
[C---:B------:R-:W-:Y:S02]  /*12990*/  FMUL.FTZ R54, R20.reuse, R54 ;  /* 0x0000003614367220 */ /* 0x040fe40000410000 */
[----:B------:R-:W-:Y:S01]  /*129a0*/  FMUL.FTZ R55, R20, R55 ;  /* 0x0000003714377220 */ /* 0x000fe20000410000 */
[----:B-1----:R-:W-:Y:S01]  /*129b0*/  FSEL R0, R3, RZ, P0 ;  /* 0x000000ff03007208 */ /* 0x002fe20000000000 */
[----:B------:R-:W-:Y:S01]  /*129c0*/  FMUL.FTZ R56, R2, R56 ;  /* 0x0000003802387220 */ /* 0x000fe20000410000 */
[----:B----4-:R-:W-:Y:S01]  /*129d0*/  F2FP.BF16.PACK_AB R33, R192, R175 ;  /* 0x000000afc021723e */ /* 0x010fe200000010ff */
[----:B------:R-:W-:Y:S01]  /*129e0*/  FMUL.FTZ R57, R2, R57 ;  /* 0x0000003902397220 */ /* 0x000fe20000410000 */
[----:B------:R-:W-:Y:S01]  /*129f0*/  PLOP3.LUT P0, PT, PT, PT, UP0, 0x80, 0x0 ;  /* 0x000000000000781c */ /* 0x000fe20003f0f008 */
[----:B------:R-:W-:Y:S01]  /*12a00*/  FADD.FTZ R0, -R0, R170 ;  /* 0x000000aa00007221 */ /* 0x000fe20000010100 */
[----:B------:R-:W-:Y:S01]  /*12a10*/  MOV R170, R24 ;  /* 0x0000001800aa7202 */ /* 0x000fe20000000f00 */
[----:B------:R-:W-:Y:S02]  /*12a20*/  FMUL.FTZ R60, R2, R60 ;  /* 0x0000003c023c7220 */ /* 0x000fe40000410000 */
[----:B------:R-:W-:Y:S01]  /*12a30*/  FMUL.FTZ R0, R0, c[0x0][0x2d0] ;  /* 0x0000b40000007a20 */ /* 0x000fe20000410000 */
[----:B------:R-:W-:Y:S01]  /*12a40*/  F2FP.BF16.PACK_AB R24, R170, R32 ;  /* 0x00000020aa18723e */ /* 0x000fe200000010ff */
[----:B------:R-:W-:Y:S01]  /*12a50*/  FFMA.FTZ R40, R45, c[0x0][0x2d0], -R50 ;  /* 0x0000b4002d287a23 */ /* 0x000fe20000010832 */
[----:B------:R-:W-:Y:S01]  /*12a60*/  F2FP.BF16.PACK_AB R32, R165, R178 ;  /* 0x000000b2a520723e */ /* 0x000fe200000010ff */
[----:B------:R-:W-:Y:S02]  /*12a70*/  FMUL.FTZ R61, R2, R61 ;  /* 0x0000003d023d7220 */ /* 0x000fe40000410000 */
[----:B------:R-:W1:Y:S01]  /*12a80*/  MUFU.EX2 R0, R0 ;  /* 0x0000000000007308 */ /* 0x000e620000000800 */
[C---:B------:R-:W-:Y:S01]  /*12a90*/  FMUL.FTZ R64, R21.reuse, R64 ;  /* 0x0000004015407220 */ /* 0x040fe20000410000 */
[-C--:B------:R-:W-:Y:S05]  /*12aa0*/  HMMA.16816.F32.BF16 R4, R24, R28.reuse, R4 ;  /* 0x0000001c1804723c */ /* 0x080fea0000041804 */
[C---:B------:R-:W-:Y:S02]  /*12ab0*/  FMUL.FTZ R65, R21.reuse, R65 ;  /* 0x0000004115417220 */ /* 0x040fe40000410000 */
[C---:B------:R-:W-:Y:S02]  /*12ac0*/  FMUL.FTZ R66, R20.reuse, R66 ;  /* 0x0000004214427220 */ /* 0x040fe40000410000 */
[C---:B------:R-:W-:Y:S03]  /*12ad0*/  FMUL.FTZ R67, R20.reuse, R67 ;  /* 0x0000004314437220 */ /* 0x040fe60000410000 */
[C---:B------:R-:W-:Y:S02]  /*12ae0*/  FMUL.FTZ R68, R21.reuse, R68 ;  /* 0x0000004415447220 */ /* 0x040fe40000410000 */
[C---:B------:R-:W-:Y:S02]  /*12af0*/  FMUL.FTZ R69, R21.reuse, R69 ;  /* 0x0000004515457220 */ /* 0x040fe40000410000 */
[C---:B------:R-:W-:Y:S02]  /*12b00*/  FMUL.FTZ R70, R20.reuse, R70 ;  /* 0x0000004614467220 */ /* 0x040fe40000410000 */
[----:B------:R-:W-:Y:S02]  /*12b10*/  FMUL.FTZ R71, R20, R71 ;  /* 0x0000004714477220 */ /* 0x000fe40000410000 */
[----:B------:R-:W-:Y:S02]  /*12b20*/  FMUL.FTZ R72, R2, R72 ;  /* 0x0000004802487220 */ /* 0x000fe40000410000 */
[C---:B-1----:R-:W-:Y:S01]  /*12b30*/  FMUL.FTZ R10, R0.reuse, R182 ;  /* 0x000000b6000a7220 */ /* 0x042fe20000410000 */
[----:B------:R-:W-:Y:S01]  /*12b40*/  MOV R182, R46 ;  /* 0x0000002e00b67202 */ /* 0x000fe20000000f00 */
[C---:B------:R-:W-:Y:S01]  /*12b50*/  FMUL.FTZ R11, R0.reuse, R183 ;  /* 0x000000b7000b7220 */ /* 0x040fe20000410000 */
[----:B------:R-:W-:Y:S01]  /*12b60*/  MOV R183, R43 ;  /* 0x0000002b00b77202 */ /* 0x000fe20000000f00 */
[C---:B------:R-:W-:Y:S02]  /*12b70*/  FMUL.FTZ R14, R0.reuse, R186 ;  /* 0x000000ba000e7220 */ /* 0x040fe40000410000 */
[C---:B------:R-:W-:Y:S02]  /*12b80*/  FMUL.FTZ R15, R0.reuse, R187 ;  /* 0x000000bb000f7220 */ /* 0x040fe40000410000 */
[C---:B------:R-:W-:Y:S01]  /*12b90*/  FMUL.FTZ R138, R0.reuse, R138 ;  /* 0x0000008a008a7220 */ /* 0x040fe20000410000 */
[C---:B------:R-:W-:Y:S04]  /*12ba0*/  HMMA.16816.F32.BF16 R8, R32.reuse, R28, R8 ;  /* 0x0000001c2008723c */ /* 0x040fe80000041808 */
[C---:B------:R-:W-:Y:S02]  /*12bb0*/  FMUL.FTZ R139, R0.reuse, R139 ;  /* 0x0000008b008b7220 */ /* 0x040fe40000410000 */
[C---:B------:R-:W-:Y:S02]  /*12bc0*/  FMUL.FTZ R142, R0.reuse, R142 ;  /* 0x0000008e008e7220 */ /* 0x040fe40000410000 */
[-C--:B------:R-:W-:Y:S04]  /*12bd0*/  HMMA.16816.F32.BF16 R12, R32, R30.reuse, R12 ;  /* 0x0000001e200c723c */ /* 0x080fe8000004180c */
[C---:B------:R-:W-:Y:S02]  /*12be0*/  FMUL.FTZ R143, R0.reuse, R143 ;  /* 0x0000008f008f7220 */ /* 0x040fe40000410000 */
[C---:B------:R-:W-:Y:S02]  /*12bf0*/  FMUL.FTZ R154, R0.reuse, R154 ;  /* 0x0000009a009a7220 */ /* 0x040fe40000410000 */
[C---:B------:R-:W-:Y:S01]  /*12c00*/  HMMA.16816.F32.BF16 R16, R24.reuse, R30, R16 ;  /* 0x0000001e1810723c */ /* 0x040fe20000041810 */
[----:B------:R-:W1:Y:S03]  /*12c10*/  LDSM.16.MT88.4 R28, [R228+0x100] ;  /* 0x00010000e41c783b */ /* 0x000e660000004200 */
[C---:B------:R-:W-:Y:S02]  /*12c20*/  FMUL.FTZ R155, R0.reuse, R155 ;  /* 0x0000009b009b7220 */ /* 0x040fe40000410000 */
[C---:B------:R-:W-:Y:S02]  /*12c30*/  FMUL.FTZ R158, R0.reuse, R158 ;  /* 0x0000009e009e7220 */ /* 0x040fe40000410000 */
[-C--:B------:R-:W-:Y:S04]  /*12c40*/  HMMA.16816.F32.BF16 R132, R24, R36.reuse, R132 ;  /* 0x000000241884723c */ /* 0x080fe80000041884 */
[C---:B------:R-:W-:Y:S02]  /*12c50*/  FMUL.FTZ R159, R0.reuse, R159 ;  /* 0x0000009f009f7220 */ /* 0x040fe40000410000 */
[C---:B------:R-:W-:Y:S02]  /*12c60*/  FMUL.FTZ R58, R0.reuse, R58 ;  /* 0x0000003a003a7220 */ /* 0x040fe40000410000 */
[C---:B------:R-:W-:Y:S04]  /*12c70*/  HMMA.16816.F32.BF16 R136, R32.reuse, R36, R136 ;  /* 0x000000242088723c */ /* 0x040fe80000041888 */
[C---:B------:R-:W-:Y:S02]  /*12c80*/  FMUL.FTZ R59, R0.reuse, R59 ;  /* 0x0000003b003b7220 */ /* 0x040fe40000410000 */
[C---:B------:R-:W-:Y:S02]  /*12c90*/  FMUL.FTZ R62, R0.reuse, R62 ;  /* 0x0000003e003e7220 */ /* 0x040fe40000410000 */
[-C--:B------:R-:W-:Y:S04]  /*12ca0*/  HMMA.16816.F32.BF16 R140, R32, R38.reuse, R140 ;  /* 0x00000026208c723c */ /* 0x080fe8000004188c */
[----:B------:R-:W-:Y:S02]  /*12cb0*/  FMUL.FTZ R63, R0, R63 ;  /* 0x0000003f003f7220 */ /* 0x000fe40000410000 */
[----:B------:R-:W-:Y:S02]  /*12cc0*/  FMUL.FTZ R73, R2, R73 ;  /* 0x0000004902497220 */ /* 0x000fe40000410000 */
[C---:B------:R-:W-:Y:S01]  /*12cd0*/  HMMA.16816.F32.BF16 R144, R24.reuse, R38, R144 ;  /* 0x000000261890723c */ /* 0x040fe20000041890 */
[----:B------:R-:W2:Y:S03]  /*12ce0*/  LDSM.16.MT88.4 R36, [R227+0x100] ;  /* 0x00010000e324783b */ /* 0x000ea60000004200 */
[C---:B------:R-:W-:Y:S02]  /*12cf0*/  FMUL.FTZ R74, R0.reuse, R74 ;  /* 0x0000004a004a7220 */ /* 0x040fe40000410000 */
[----:B------:R-:W-:Y:S02]  /*12d00*/  FMUL.FTZ R75, R0, R75 ;  /* 0x0000004b004b7220 */ /* 0x000fe40000410000 */
[C---:B------:R-:W-:Y:S01]  /*12d10*/  FMUL.FTZ R76, R2.reuse, R76 ;  /* 0x0000004c024c7220 */ /* 0x040fe20000410000 */
[-C--:B-1----:R-:W-:Y:S03]  /*12d20*/  HMMA.16816.F32.BF16 R148, R24, R28.reuse, R148 ;  /* 0x0000001c1894723c */ /* 0x082fe60000041894 */
[----:B------:R-:W-:Y:S02]  /*12d30*/  FMUL.FTZ R77, R2, R77 ;  /* 0x0000004d024d7220 */ /* 0x000fe40000410000 */
[C---:B------:R-:W-:Y:S02]  /*12d40*/  FMUL.FTZ R78, R0.reuse, R78 ;  /* 0x0000004e004e7220 */ /* 0x040fe40000410000 */
[----:B------:R-:W-:Y:S01]  /*12d50*/  FMUL.FTZ R79, R0, R79 ;  /* 0x0000004f004f7220 */ /* 0x000fe20000410000 */
        /* <DEDUP_REMOVED lines=10> */
[-C--:B--2---:R-:W-:Y:S04]  /*12e00*/  HMMA.16816.F32.BF16 R52, R24, R36.reuse, R52 ;  /* 0x000000241834723c */ /* 0x084fe80000041834 */
[C---:B------:R-:W-:Y:S02]  /*12e10*/  FMUL.FTZ R86, R20.reuse, R86 ;  /* 0x0000005614567220 */ /* 0x040fe40000410000 */
[----:B------:R-:W-:Y:S02]  /*12e20*/  FMUL.FTZ R87, R20, R87 ;  /* 0x0000005714577220 */ /* 0x000fe40000410000 */
[C---:B------:R-:W-:Y:S04]  /*12e30*/  HMMA.16816.F32.BF16 R56, R32.reuse, R36, R56 ;  /* 0x000000242038723c */ /* 0x040fe80000041838 */
[C---:B------:R-:W-:Y:S02]  /*12e40*/  FMUL.FTZ R88, R2.reuse, R88 ;  /* 0x0000005802587220 */ /* 0x040fe40000410000 */
[----:B------:R-:W-:Y:S02]  /*12e50*/  FMUL.FTZ R89, R2, R89 ;  /* 0x0000005902597220 */ /* 0x000fe40000410000 */
[-C--:B------:R-:W-:Y:S04]  /*12e60*/  HMMA.16816.F32.BF16 R60, R32, R38.reuse, R60 ;  /* 0x00000026203c723c */ /* 0x080fe8000004183c */
[--C-:B------:R-:W-:Y:S02]  /*12e70*/  FFMA.FTZ R36, R194, c[0x0][0x2d0], -R23.reuse ;  /* 0x0000b400c2247a23 */ /* 0x100fe40000010817 */
[C---:B------:R-:W-:Y:S02]  /*12e80*/  FMUL.FTZ R90, R0.reuse, R90 ;  /* 0x0000005a005a7220 */ /* 0x040fe40000410000 */
[C---:B------:R-:W-:Y:S01]  /*12e90*/  HMMA.16816.F32.BF16 R64, R24.reuse, R38, R64 ;  /* 0x000000261840723c */ /* 0x040fe20000041840 */
[----:B------:R2:W-:Y:S03]  /*12ea0*/  MUFU.EX2 R252, R36 ;  /* 0x0000002400fc7308 */ /* 0x0005e60000000800 */
[----:B------:R-:W-:Y:S02]  /*12eb0*/  FMUL.FTZ R91, R0, R91 ;  /* 0x0000005b005b7220 */ /* 0x000fe40000410000 */
[C---:B------:R-:W-:Y:S02]  /*12ec0*/  FMUL.FTZ R92, R2.reuse, R92 ;  /* 0x0000005c025c7220 */ /* 0x040fe40000410000 */
[----:B------:R-:W-:Y:S01]  /*12ed0*/  FMUL.FTZ R93, R2, R93 ;  /* 0x0000005d025d7220 */ /* 0x000fe20000410000 */
[-C--:B-1----:R-:W-:Y:S03]  /*12ee0*/  HMMA.16816.F32.BF16 R68, R24, R28.reuse, R68 ;  /* 0x0000001c1844723c */ /* 0x082fe60000041844 */
[C---:B------:R-:W-:Y:S02]  /*12ef0*/  FMUL.FTZ R94, R0.reuse, R94 ;  /* 0x0000005e005e7220 */ /* 0x040fe40000410000 */
[----:B------:R-:W-:Y:S02]  /*12f00*/  FMUL.FTZ R95, R0, R95 ;  /* 0x0000005f005f7220 */ /* 0x000fe40000410000 */
[C---:B------:R-:W-:Y:S01]  /*12f10*/  FMUL.FTZ R96, R21.reuse, R96 ;  /* 0x0000006015607220 */ /* 0x040fe20000410000 */
[C---:B------:R-:W-:Y:S04]  /*12f20*/  HMMA.16816.F32.BF16 R72, R32.reuse, R28, R72 ;  /* 0x0000001c2048723c */ /* 0x040fe80000041848 */
[----:B------:R-:W-:Y:S02]  /*12f30*/  FMUL.FTZ R97, R21, R97 ;  /* 0x0000006115617220 */ /* 0x000fe40000410000 */
[C---:B------:R-:W-:Y:S02]  /*12f40*/  FMUL.FTZ R98, R20.reuse, R98 ;  /* 0x0000006214627220 */ /* 0x040fe40000410000 */
[-C--:B------:R-:W-:Y:S01]  /*12f50*/  HMMA.16816.F32.BF16 R76, R32, R30.reuse, R76 ;  /* 0x0000001e204c723c */ /* 0x080fe2000004184c */
[----:B--2---:R-:W1:Y:S03]  /*12f60*/  LDSM.16.MT88.4 R36, [R226+0x1900] ;  /* 0x00190000e224783b */ /* 0x004e660000004200 */
[--C-:B------:R-:W-:Y:S02]  /*12f70*/  FFMA.FTZ R28, R197, c[0x0][0x2d0], -R48.reuse ;  /* 0x0000b400c51c7a23 */ /* 0x100fe40000010830 */
[C---:B------:R-:W-:Y:S02]  /*12f80*/  FMUL.FTZ R99, R20.reuse, R99 ;  /* 0x0000006314637220 */ /* 0x040fe40000410000 */
[C---:B------:R-:W-:Y:S01]  /*12f90*/  HMMA.16816.F32.BF16 R80, R24.reuse, R30, R80 ;  /* 0x0000001e1850723c */ /* 0x040fe20000041850 */
[----:B------:R2:W-:Y:S03]  /*12fa0*/  MUFU.EX2 R223, R28 ;  /* 0x0000001c00df7308 */ /* 0x0005e60000000800 */
[C---:B------:R-:W-:Y:S02]  /*12fb0*/  FMUL.FTZ R100, R21.reuse, R100 ;  /* 0x0000006415647220 */ /* 0x040fe40000410000 */
[----:B------:R-:W-:Y:S02]  /*12fc0*/  FMUL.FTZ R101, R21, R101 ;  /* 0x0000006515657220 */ /* 0x000fe40000410000 */
[C---:B------:R-:W-:Y:S04]  /*12fd0*/  FMUL.FTZ R102, R20.reuse, R102 ;  /* 0x0000006614667220 */ /* 0x040fe80000410000 */
[----:B------:R-:W-:Y:S02]  /*12fe0*/  FMUL.FTZ R103, R20, R103 ;  /* 0x0000006714677220 */ /* 0x000fe40000410000 */
[C---:B------:R-:W-:Y:S02]  /*12ff0*/  FMUL.FTZ R104, R2.reuse, R104 ;  /* 0x0000006802687220 */ /* 0x040fe40000410000 */
[----:B------:R-:W-:Y:S02]  /*13000*/  FMUL.FTZ R105, R2, R105 ;  /* 0x0000006902697220 */ /* 0x000fe40000410000 */
[C---:B------:R-:W-:Y:S02]  /*13010*/  FMUL.FTZ R106, R0.reuse, R106 ;  /* 0x0000006a006a7220 */ /* 0x040fe40000410000 */
[----:B------:R-:W-:Y:S02]  /*13020*/  FMUL.FTZ R107, R0, R107 ;  /* 0x0000006b006b7220 */ /* 0x000fe40000410000 */
[C---:B------:R-:W-:Y:S02]  /*13030*/  FMUL.FTZ R108, R2.reuse, R108 ;  /* 0x0000006c026c7220 */ /* 0x040fe40000410000 */
[----:B------:R-:W-:Y:S02]  /*13040*/  FMUL.FTZ R109, R2, R109 ;  /* 0x0000006d026d7220 */ /* 0x000fe40000410000 */
[----:B--2---:R-:W-:Y:S02]  /*13050*/  FFMA.FTZ R28, R199, c[0x0][0x2d0], -R23 ;  /* 0x0000b400c71c7a23 */ /* 0x004fe40000010817 */
[C---:B------:R-:W-:Y:S02]  /*13060*/  FMUL.FTZ R110, R0.reuse, R110 ;  /* 0x0000006e006e7220 */ /* 0x040fe40000410000 */
[----:B------:R2:W-:Y:S01]  /*13070*/  MUFU.EX2 R222, R28 ;  /* 0x0000001c00de7308 */ /* 0x0005e20000000800 */
[----:B------:R-:W-:Y:S01]  /*13080*/  FMUL.FTZ R111, R0, R111 ;  /* 0x0000006f006f7220 */ /* 0x000fe20000410000 */
[-C--:B-1----:R-:W-:Y:S03]  /*13090*/  HMMA.16816.F32.BF16 R84, R24, R36.reuse, R84 ;  /* 0x000000241854723c */ /* 0x082fe60000041854 */
[C---:B------:R-:W-:Y:S02]  /*130a0*/  FMUL.FTZ R112, R21.reuse, R112 ;  /* 0x0000007015707220 */ /* 0x040fe40000410000 */
[C---:B------:R-:W-:Y:S02]  /*130b0*/  FMUL.FTZ R113, R21.reuse, R113 ;  /* 0x0000007115717220 */ /* 0x040fe40000410000 */
[C---:B------:R-:W-:Y:S01]  /*130c0*/  FMUL.FTZ R114, R20.reuse, R114 ;  /* 0x0000007214727220 */ /* 0x040fe20000410000 */
[C---:B------:R-:W-:Y:S04]  /*130d0*/  HMMA.16816.F32.BF16 R88, R32.reuse, R36, R88 ;  /* 0x000000242058723c */ /* 0x040fe80000041858 */
[----:B------:R-:W-:Y:S02]  /*130e0*/  FMUL.FTZ R115, R20, R115 ;  /* 0x0000007314737220 */ /* 0x000fe40000410000 */
[C---:B------:R-:W-:Y:S02]  /*130f0*/  FMUL.FTZ R116, R21.reuse, R116 ;  /* 0x0000007415747220 */ /* 0x040fe40000410000 */
[-C--:B------:R-:W-:Y:S04]  /*13100*/  HMMA.16816.F32.BF16 R92, R32, R38.reuse, R92 ;  /* 0x00000026205c723c */ /* 0x080fe8000004185c */
[----:B------:R-:W-:Y:S01]  /*13110*/  FFMA.FTZ R36, R200, c[0x0][0x2d0], -R48 ;  /* 0x0000b400c8247a23 */ /* 0x000fe20000010830 */
[----:B--2---:R-:W1:Y:S01]  /*13120*/  LDSM.16.MT88.4 R28, [R228+0x1900] ;  /* 0x00190000e41c783b */ /* 0x004e620000004200 */
[----:B------:R-:W-:Y:S02]  /*13130*/  FMUL.FTZ R117, R21, R117 ;  /* 0x0000007515757220 */ /* 0x000fe40000410000 */
        /* <DEDUP_REMOVED lines=12> */
[--C-:B--2---:R-:W-:Y:S02]  /*13200*/  FFMA.FTZ R36, R51, c[0x0][0x2d0], -R49.reuse ;  /* 0x0000b40033247a23 */ /* 0x104fe40000010831 */
[C---:B------:R-:W-:Y:S02]  /*13210*/  FMUL.FTZ R128, R21.reuse, R128 ;  /* 0x0000008015807220 */ /* 0x040fe40000410000 */
[----:B------:R2:W3:Y:S01]  /*13220*/  MUFU.EX2 R218, R36 ;  /* 0x0000002400da7308 */ /* 0x0004e20000000800 */
[----:B------:R-:W-:Y:S02]  /*13230*/  FMUL.FTZ R129, R21, R129 ;  /* 0x0000008115817220 */ /* 0x000fe40000410000 */
[C---:B------:R-:W-:Y:S02]  /*13240*/  FMUL.FTZ R130, R20.reuse, R130 ;  /* 0x0000008214827220 */ /* 0x040fe40000410000 */
[----:B------:R-:W-:Y:S01]  /*13250*/  FMUL.FTZ R131, R20, R131 ;  /* 0x0000008314837220 */ /* 0x000fe20000410000 */
[-C--:B-1----:R-:W-:Y:S08]  /*13260*/  HMMA.16816.F32.BF16 R100, R24, R28.reuse, R100 ;  /* 0x0000001c1864723c */ /* 0x082ff00000041864 */
[C---:B------:R-:W-:Y:S07]  /*13270*/  HMMA.16816.F32.BF16 R104, R32.reuse, R28, R104 ;  /* 0x0000001c2068723c */ /* 0x040fee0000041868 */
[----:B------:R-:W-:Y:S01]  /*13280*/  FFMA.FTZ R28, R204, c[0x0][0x2d0], -R49 ;  /* 0x0000b400cc1c7a23 */ /* 0x000fe20000010831 */
[-C--:B------:R-:W-:Y:S01]  /*13290*/  HMMA.16816.F32.BF16 R108, R32, R30.reuse, R108 ;  /* 0x0000001e206c723c */ /* 0x080fe2000004186c */
[----:B--2---:R-:W1:Y:S02]  /*132a0*/  LDSM.16.MT88.4 R36, [R227+0x1900] ;  /* 0x00190000e324783b */ /* 0x004e640000004200 */
[----:B------:R2:W4:Y:S01]  /*132b0*/  MUFU.EX2 R200, R28 ;  /* 0x0000001c00c87308 */ /* 0x0005220000000800 */
[----:B------:R-:W-:Y:S02]  /*132c0*/  MOV R204, R177 ;  /* 0x000000b100cc7202 */ /* 0x000fe40000000f00 */
[----:B------:R-:W-:Y:S02]  /*132d0*/  MOV R177, R164 ;  /* 0x000000a400b17202 */ /* 0x000fe40000000f00 */
[C---:B------:R-:W-:Y:S05]  /*132e0*/  HMMA.16816.F32.BF16 R112, R24.reuse, R30, R112 ;  /* 0x0000001e1870723c */ /* 0x040fea0000041870 */
[----:B------:R5:W-:Y:S01]  /*132f0*/  MUFU.EX2 R164, R40 ;  /* 0x0000002800a47308 */ /* 0x000be20000000800 */
[--C-:B--2---:R-:W-:Y:S09]  /*13300*/  FFMA.FTZ R28, R41, c[0x0][0x2d0], -R50.reuse ;  /* 0x0000b400291c7a23 */ /* 0x104ff20000010832 */
[----:B------:R2:W-:Y:S01]  /*13310*/  MUFU.EX2 R166, R28 ;  /* 0x0000001c00a67308 */ /* 0x0005e20000000800 */
[----:B-----5:R-:W-:Y:S01]  /*13320*/  LDSM.16.MT88.4 R40, [R226+0x900] ;  /* 0x00090000e228783b */ /* 0x020fe20000004200 */
[-C--:B-1----:R-:W-:Y:S08]  /*13330*/  HMMA.16816.F32.BF16 R116, R24, R36.reuse, R116 ;  /* 0x000000241874723c */ /* 0x082ff00000041874 */
[C---:B------:R-:W-:Y:S04]  /*13340*/  HMMA.16816.F32.BF16 R120, R32.reuse, R36, R120 ;  /* 0x000000242078723c */ /* 0x040fe80000041878 */
[--C-:B--2---:R-:W-:Y:S04]  /*13350*/  FFMA.FTZ R28, R44, c[0x0][0x2d0], -R50.reuse ;  /* 0x0000b4002c1c7a23 */ /* 0x104fe80000010832 */
[-C--:B------:R-:W-:Y:S01]  /*13360*/  HMMA.16816.F32.BF16 R124, R32, R38.reuse, R124 ;  /* 0x00000026207c723c */ /* 0x080fe2000004187c */
[----:B------:R-:W-:Y:S01]  /*13370*/  LDSM.16.MT88.4 R44, [R228+0x900] ;  /* 0x00090000e42c783b */ /* 0x000fe20000004200 */
[----:B------:R1:W2:Y:S02]  /*13380*/  MUFU.EX2 R165, R28 ;  /* 0x0000001c00a57308 */ /* 0x0002a40000000800 */
[----:B------:R-:W-:Y:S03]  /*13390*/  FFMA.FTZ R36, R171, c[0x0][0x2d0], -R50 ;  /* 0x0000b400ab247a23 */ /* 0x000fe60000010832 */
[----:B---3--:R-:W-:Y:S01]  /*133a0*/  F2FP.BF16.PACK_AB R32, R202, R218 ;  /* 0x000000daca20723e */ /* 0x008fe200000010ff */
[----:B------:R-:W-:Y:S04]  /*133b0*/  HMMA.16816.F32.BF16 R128, R24, R38, R128 ;  /* 0x000000261880723c */ /* 0x000fe80000041880 */
[----:B------:R3:W5:Y:S01]  /*133c0*/  MUFU.EX2 R51, R36 ;  /* 0x0000002400337308 */ /* 0x0007620000000800 */
[----:B----4-:R-:W-:Y:S02]  /*133d0*/  F2FP.BF16.PACK_AB R34, R200, R201 ;  /* 0x000000c9c822723e */ /* 0x010fe400000010ff */
[----:B------:R-:W-:Y:S02]  /*133e0*/  F2FP.BF16.PACK_AB R24, R251, R252 ;  /* 0x000000fcfb18723e */ /* 0x000fe400000010ff */
[----:B------:R-:W-:Y:S03]  /*133f0*/  F2FP.BF16.PACK_AB R25, R223, R250 ;  /* 0x000000fadf19723e */ /* 0x000fe600000010ff */
[----:B------:R-:W-:Y:S02]  /*13400*/  F2FP.BF16.PACK_AB R26, R221, R222 ;  /* 0x000000dedd1a723e */ /* 0x000fe400000010ff */
[----:B------:R-:W-:Y:S01]  /*13410*/  F2FP.BF16.PACK_AB R27, R219, R220 ;  /* 0x000000dcdb1b723e */ /* 0x000fe200000010ff */
[----:B-1----:R-:W1:Y:S01]  /*13420*/  LDSM.16.MT88.4 R28, [R225+0x900] ;  /* 0x00090000e11c783b */ /* 0x002e620000004200 */
[----:B--2---:R-:W-:Y:S07]  /*13430*/  F2FP.BF16.PACK_AB R33, R165, R166 ;  /* 0x000000a6a521723e */ /* 0x004fee00000010ff */
[----:B---3--:R-:W2:Y:S01]  /*13440*/  LDSM.16.MT88.4 R36, [R227+0x900] ;  /* 0x00090000e324783b */ /* 0x008ea20000004200 */
[----:B-----5:R-:W-:Y:S01]  /*13450*/  F2FP.BF16.PACK_AB R35, R51, R164 ;  /* 0x000000a43323723e */ /* 0x020fe200000010ff */
[-C--:B-1----:R-:W-:Y:S08]  /*13460*/  HMMA.16816.F32.BF16 R4, R24, R28.reuse, R4 ;  /* 0x0000001c1804723c */ /* 0x082ff00000041804 */
        /* <DEDUP_REMOVED lines=8> */
[----:B------:R3:W-:Y:S01]  /*134f0*/  MUFU.EX2 R198, R40 ;  /* 0x0000002800c67308 */ /* 0x0007e20000000800 */
[----:B------:R-:W-:Y:S04]  /*13500*/  MOV R208, R184 ;  /* 0x000000b800d07202 */ /* 0x000fe80000000f00 */
[C---:B------:R-:W-:Y:S08]  /*13510*/  HMMA.16816.F32.BF16 R144, R24.reuse, R42, R144 ;  /* 0x0000002a1890723c */ /* 0x040ff00000041890 */
[-C--:B------:R-:W-:Y:S08]  /*13520*/  HMMA.16816.F32.BF16 R148, R24, R44.reuse, R148 ;  /* 0x0000002c1894723c */ /* 0x080ff00000041894 */
[C---:B------:R-:W-:Y:S04]  /*13530*/  HMMA.16816.F32.BF16 R152, R32.reuse, R44, R152 ;  /* 0x0000002c2098723c */ /* 0x040fe80000041898 */
[--C-:B---3--:R-:W-:Y:S02]  /*13540*/  FFMA.FTZ R40, R209, c[0x0][0x2d0], -R23.reuse ;  /* 0x0000b400d1287a23 */ /* 0x108fe40000010817 */
[----:B------:R-:W3:Y:S02]  /*13550*/  LDL.LU R209, [R1+0x18] ;  /* 0x0000180001d17983 */ /* 0x000ee40000300800 */
[-C--:B------:R-:W-:Y:S01]  /*13560*/  HMMA.16816.F32.BF16 R156, R32, R46.reuse, R156 ;  /* 0x0000002e209c723c */ /* 0x080fe2000004189c */
[----:B------:R4:W-:Y:S07]  /*13570*/  MUFU.EX2 R199, R40 ;  /* 0x0000002800c77308 */ /* 0x0009ee0000000800 */
[C---:B------:R-:W-:Y:S08]  /*13580*/  HMMA.16816.F32.BF16 R160, R24.reuse, R46, R160 ;  /* 0x0000002e18a0723c */ /* 0x040ff000000418a0 */
[-C--:B--2---:R-:W-:Y:S08]  /*13590*/  HMMA.16816.F32.BF16 R52, R24, R36.reuse, R52 ;  /* 0x000000241834723c */ /* 0x084ff00000041834 */
[C---:B------:R-:W-:Y:S01]  /*135a0*/  HMMA.16816.F32.BF16 R56, R32.reuse, R36, R56 ;  /* 0x000000242038723c */ /* 0x040fe20000041838 */
[----:B----4-:R-:W2:Y:S06]  /*135b0*/  LDSM.16.MT88.4 R40, [R226+0x2100] ;  /* 0x00210000e228783b */ /* 0x010eac0000004200 */
[--C-:B------:R-:W-:Y:S01]  /*135c0*/  FFMA.FTZ R36, R205, c[0x0][0x2d0], -R48.reuse ;  /* 0x0000b400cd247a23 */ /* 0x100fe20000010830 */
[-C--:B------:R-:W-:Y:S03]  /*135d0*/  HMMA.16816.F32.BF16 R60, R32, R38.reuse, R60 ;  /* 0x00000026203c723c */ /* 0x080fe6000004183c */
[----:B------:R4:W-:Y:S01]  /*135e0*/  MUFU.EX2 R197, R36 ;  /* 0x0000002400c57308 */ /* 0x0009e20000000800 */
[----:B------:R-:W-:Y:S04]  /*135f0*/  MOV R205, R183 ;  /* 0x000000b700cd7202 */ /* 0x000fe80000000f00 */
[C---:B------:R-:W-:Y:S08]  /*13600*/  HMMA.16816.F32.BF16 R64, R24.reuse, R38, R64 ;  /* 0x000000261840723c */ /* 0x040ff00000041840 */
[-C--:B-1----:R-:W-:Y:S08]  /*13610*/  HMMA.16816.F32.BF16 R68, R24, R28.reuse, R68 ;  /* 0x0000001c1844723c */ /* 0x082ff00000041844 */
[C---:B------:R-:W-:Y:S04]  /*13620*/  HMMA.16816.F32.BF16 R72, R32.reuse, R28, R72 ;  /* 0x0000001c2048723c */ /* 0x040fe80000041848 */
[--C-:B----4-:R-:W-:Y:S01]  /*13630*/  FFMA.FTZ R36, R206, c[0x0][0x2d0], -R48.reuse ;  /* 0x0000b400ce247a23 */ /* 0x110fe20000010830 */
[----:B------:R-:W-:Y:S03]  /*13640*/  MOV R206, R182 ;  /* 0x000000b600ce7202 */ /* 0x000fe60000000f00 */
[-C--:B------:R-:W-:Y:S01]  /*13650*/  HMMA.16816.F32.BF16 R76, R32, R30.reuse, R76 ;  /* 0x0000001e204c723c */ /* 0x080fe2000004184c */
[----:B------:R1:W-:Y:S07]  /*13660*/  MUFU.EX2 R196, R36 ;  /* 0x0000002400c47308 */ /* 0x0003ee0000000800 */
[C---:B------:R-:W-:Y:S01]  /*13670*/  HMMA.16816.F32.BF16 R80, R24.reuse, R30, R80 ;  /* 0x0000001e1850723c */ /* 0x040fe20000041850 */
[----:B------:R-:W-:Y:S07]  /*13680*/  LDSM.16.MT88.4 R28, [R227+0x2100] ;  /* 0x00210000e31c783b */ /* 0x000fee0000004200 */
[-C--:B--2---:R-:W-:Y:S08]  /*13690*/  HMMA.16816.F32.BF16 R84, R24, R40.reuse, R84 ;  /* 0x000000281854723c */ /* 0x084ff00000041854 */
[C---:B------:R-:W-:Y:S04]  /*136a0*/  HMMA.16816.F32.BF16 R88, R32.reuse, R40, R88 ;  /* 0x000000282058723c */ /* 0x040fe80000041858 */
[--C-:B-1----:R-:W-:Y:S01]  /*136b0*/  FFMA.FTZ R36, R215, c[0x0][0x2d0], -R23.reuse ;  /* 0x0000b400d7247a23 */ /* 0x102fe20000010817 */
[----:B------:R-:W-:Y:S01]  /*136c0*/  MOV R215, R181 ;  /* 0x000000b500d77202 */ /* 0x000fe20000000f00 */
[----:B------:R-:W-:Y:S01]  /*136d0*/  FFMA.FTZ R23, R217, c[0x0][0x2d0], -R23 ;  /* 0x0000b400d9177a23 */ /* 0x000fe20000010817 */
[----:B------:R-:W-:Y:S01]  /*136e0*/  MOV R217, R180 ;  /* 0x000000b400d97202 */ /* 0x000fe20000000f00 */
[-C--:B------:R-:W-:Y:S01]  /*136f0*/  HMMA.16816.F32.BF16 R92, R32, R42.reuse, R92 ;  /* 0x0000002a205c723c */ /* 0x080fe2000004185c */
[----:B------:R1:W-:Y:S07]  /*13700*/  MUFU.EX2 R195, R36 ;  /* 0x0000002400c37308 */ /* 0x0003ee0000000800 */
[C---:B------:R-:W-:Y:S01]  /*13710*/  HMMA.16816.F32.BF16 R96, R24.reuse, R42, R96 ;  /* 0x0000002a1860723c */ /* 0x040fe20000041860 */
[----:B------:R-:W-:Y:S02]  /*13720*/  LDSM.16.MT88.4 R40, [R227+0x1100] ;  /* 0x00110000e328783b */ /* 0x000fe40000004200 */
[----:B------:R2:W-:Y:S06]  /*13730*/  MUFU.EX2 R194, R23 ;  /* 0x0000001700c27308 */ /* 0x0005ec0000000800 */
[----:B-1----:R-:W1:Y:S03]  /*13740*/  LDSM.16.MT88.4 R36, [R228+0x2100] ;  /* 0x00210000e424783b */ /* 0x002e660000004200 */
[--C-:B--2---:R-:W-:Y:S01]  /*13750*/  FFMA.FTZ R23, R210, c[0x0][0x2d0], -R48.reuse ;  /* 0x0000b400d2177a23 */ /* 0x104fe20000010830 */
[----:B------:R-:W-:Y:S01]  /*13760*/  MOV R210, R179 ;  /* 0x000000b300d27202 */ /* 0x000fe20000000f00 */
[----:B------:R-:W-:Y:S01]  /*13770*/  FFMA.FTZ R48, R214, c[0x0][0x2d0], -R48 ;  /* 0x0000b400d6307a23 */ /* 0x000fe20000010830 */
[----:B------:R-:W-:Y:S01]  /*13780*/  MOV R214, R170 ;  /* 0x000000aa00d67202 */ /* 0x000fe20000000f00 */
[----:B------:R2:W-:Y:S10]  /*13790*/  MUFU.EX2 R171, R23 ;  /* 0x0000001700ab7308 */ /* 0x0005f40000000800 */
[----:B------:R-:W-:Y:S01]  /*137a0*/  MUFU.EX2 R170, R48 ;  /* 0x0000003000aa7308 */ /* 0x000fe20000000800 */
[--C-:B--2---:R-:W-:Y:S01]  /*137b0*/  FFMA.FTZ R23, R211, c[0x0][0x2d0], -R49.reuse ;  /* 0x0000b400d3177a23 */ /* 0x104fe20000010831 */
[-C--:B-1----:R-:W-:Y:S01]  /*137c0*/  HMMA.16816.F32.BF16 R100, R24, R36.reuse, R100 ;  /* 0x000000241864723c */ /* 0x082fe20000041864 */
[----:B------:R-:W2:Y:S07]  /*137d0*/  LDL.LU R211, [R1+0x14] ;  /* 0x0000140001d37983 */ /* 0x000eae0000300800 */
[----:B------:R1:W-:Y:S01]  /*137e0*/  MUFU.EX2 R48, R23 ;  /* 0x0000001700307308 */ /* 0x0003e20000000800 */
[C---:B------:R-:W-:Y:S08]  /*137f0*/  HMMA.16816.F32.BF16 R104, R32.reuse, R36, R104 ;  /* 0x000000242068723c */ /* 0x040ff00000041868 */
[-C--:B------:R-:W-:Y:S08]  /*13800*/  HMMA.16816.F32.BF16 R108, R32, R38.reuse, R108 ;  /* 0x00000026206c723c */ /* 0x080ff0000004186c */
[C---:B------:R-:W-:Y:S01]  /*13810*/  HMMA.16816.F32.BF16 R112, R24.reuse, R38, R112 ;  /* 0x000000261870723c */ /* 0x040fe20000041870 */
[----:B------:R-:W-:Y:S03]  /*13820*/  LDSM.16.MT88.4 R36, [R228+0x1100] ;  /* 0x00110000e424783b */ /* 0x000fe60000004200 */
[--C-:B-1----:R-:W-:Y:S01]  /*13830*/  FFMA.FTZ R23, R212, c[0x0][0x2d0], -R49.reuse ;  /* 0x0000b400d4177a23 */ /* 0x102fe20000010831 */
[----:B------:R-:W-:Y:S03]  /*13840*/  MOV R212, R178 ;  /* 0x000000b200d47202 */ /* 0x000fe60000000f00 */
[-C--:B------:R-:W-:Y:S01]  /*13850*/  HMMA.16816.F32.BF16 R116, R24, R28.reuse, R116 ;  /* 0x0000001c1874723c */ /* 0x080fe20000041874 */
[----:B------:R1:W4:Y:S07]  /*13860*/  MUFU.EX2 R47, R23 ;  /* 0x00000017002f7308 */ /* 0x00032e0000000800 */
[C---:B------:R-:W-:Y:S08]  /*13870*/  HMMA.16816.F32.BF16 R120, R32.reuse, R28, R120 ;  /* 0x0000001c2078723c */ /* 0x040ff00000041878 */
[-C--:B------:R-:W-:Y:S01]  /*13880*/  HMMA.16816.F32.BF16 R124, R32, R30.reuse, R124 ;  /* 0x0000001e207c723c */ /* 0x080fe2000004187c */
[----:B------:R-:W5:Y:S07]  /*13890*/  LDSM.16.MT88.4 R32, [R226+0x1100] ;  /* 0x00110000e220783b */ /* 0x000f6e0000004200 */
[----:B------:R-:W-:Y:S04]  /*138a0*/  HMMA.16816.F32.BF16 R128, R24, R30, R128 ;  /* 0x0000001e1880723c */ /* 0x000fe80000041880 */
[--C-:B-1----:R-:W-:Y:S01]  /*138b0*/  FFMA.FTZ R23, R213, c[0x0][0x2d0], -R49.reuse ;  /* 0x0000b400d5177a23 */ /* 0x102fe20000010831 */
[----:B----4-:R-:W-:Y:S01]  /*138c0*/  F2FP.BF16.PACK_AB R28, R47, R48 ;  /* 0x000000302f1c723e */ /* 0x010fe200000010ff */
[----:B------:R-:W4:Y:S01]  /*138d0*/  LDL.LU R213, [R1+0xc] ;  /* 0x00000c0001d57983 */ /* 0x000f220000300800 */
[----:B------:R-:W-:Y:S01]  /*138e0*/  FFMA.FTZ R49, R216, c[0x0][0x2d0], -R49 ;  /* 0x0000b400d8317a23 */ /* 0x000fe20000010831 */
[----:B------:R1:W-:Y:S01]  /*138f0*/  MUFU.EX2 R46, R23 ;  /* 0x00000017002e7308 */ /* 0x0003e20000000800 */
[----:B------:R-:W-:Y:S03]  /*13900*/  F2FP.BF16.PACK_AB R24, R199, R198 ;  /* 0x000000c6c718723e */ /* 0x000fe600000010ff */
[----:B------:R-:W-:Y:S02]  /*13910*/  F2FP.BF16.PACK_AB R25, R196, R197 ;  /* 0x000000c5c419723e */ /* 0x000fe400000010ff */
[----:B------:R-:W-:Y:S02]  /*13920*/  F2FP.BF16.PACK_AB R26, R194, R195 ;  /* 0x000000c3c21a723e */ /* 0x000fe400000010ff */
[----:B------:R-:W-:Y:S02]  /*13930*/  F2FP.BF16.PACK_AB R27, R170, R171 ;  /* 0x000000abaa1b723e */ /* 0x000fe400000010ff */
[----:B------:R-:W5:Y:S01]  /*13940*/  MUFU.EX2 R49, R49 ;  /* 0x0000003100317308 */ /* 0x000f620000000800 */
[----:B------:R-:W-:Y:S01]  /*13950*/  MOV R216, R177 ;  /* 0x000000b100d87202 */ /* 0x000fe20000000f00 */
[--C-:B-1----:R-:W-:Y:S02]  /*13960*/  FFMA.FTZ R23, R172, c[0x0][0x2d0], -R50.reuse ;  /* 0x0000b400ac177a23 */ /* 0x102fe40000010832 */
[----:B------:R-:W4:Y:S06]  /*13970*/  LDL.LU R172, [R1+0x10] ;  /* 0x0000100001ac7983 */ /* 0x000f2c0000300800 */
[----:B------:R1:W-:Y:S01]  /*13980*/  MUFU.EX2 R44, R23 ;  /* 0x00000017002c7308 */ /* 0x0003e20000000800 */
[----:B-----5:R-:W-:Y:S01]  /*13990*/  F2FP.BF16.PACK_AB R30, R49, R46 ;  /* 0x0000002e311e723e */ /* 0x020fe200000010ff */
[--C-:B-1----:R-:W-:Y:S01]  /*139a0*/  FFMA.FTZ R23, R174, c[0x0][0x2d0], -R50.reuse ;  /* 0x0000b400ae177a23 */ /* 0x102fe20000010832 */
[----:B------:R-:W-:Y:S02]  /*139b0*/  MOV R174, R176 ;  /* 0x000000b000ae7202 */ /* 0x000fe40000000f00 */
[-C--:B------:R-:W-:Y:S05]  /*139c0*/  HMMA.16816.F32.BF16 R176, R24, R188.reuse, R4 ;  /* 0x000000bc18b0723c */ /* 0x080fea0000041804 */
[----:B------:R1:W5:Y:S01]  /*139d0*/  MUFU.EX2 R45, R23 ;  /* 0x00000017002d7308 */ /* 0x0003620000000800 */
[----:B------:R-:W2:Y:S01]  /*139e0*/  LDSM.16.MT88.4 R4, [R225+0x2900] ;  /* 0x00290000e104783b */ /* 0x000ea20000004200 */
[--C-:B-1----:R-:W-:Y:S01]  /*139f0*/  FFMA.FTZ R23, R173, c[0x0][0x2d0], -R50.reuse ;  /* 0x0000b400ad177a23 */ /* 0x102fe20000010832 */
[----:B-----5:R-:W-:Y:S01]  /*13a00*/  F2FP.BF16.PACK_AB R29, R45, R44 ;  /* 0x0000002c2d1d723e */ /* 0x020fe200000010ff */
[----:B------:R-:W-:Y:S06]  /*13a10*/  FFMA.FTZ R50, R22, c[0x0][0x2d0], -R50 ;  /* 0x0000b40016327a23 */ /* 0x000fec0000010832 */
[----:B------:R-:W-:Y:S10]  /*13a20*/  MUFU.EX2 R23, R23 ;  /* 0x0000001700177308 */ /* 0x000ff40000000800 */
[----:B------:R-:W1:Y:S02]  /*13a30*/  MUFU.EX2 R50, R50 ;  /* 0x0000003200327308 */ /* 0x000e640000000800 */
[----:B-1----:R-:W-:Y:S07]  /*13a40*/  F2FP.BF16.PACK_AB R31, R50, R23 ;  /* 0x00000017321f723e */ /* 0x002fee00000010ff */
[C---:B------:R-:W-:Y:S01]  /*13a50*/  HMMA.16816.F32.BF16 R180, R28.reuse, R188, R8 ;  /* 0x000000bc1cb4723c */ /* 0x040fe20000041808 */
[----:B------:R-:W1:Y:S07]  /*13a60*/  LDSM.16.MT88.4 R8, [R226+0x2900] ;  /* 0x00290000e208783b */ /* 0x000e6e0000004200 */
[-C--:B------:R-:W-:Y:S01]  /*13a70*/  HMMA.16816.F32.BF16 R184, R28, R190.reuse, R12 ;  /* 0x000000be1cb8723c */ /* 0x080fe2000004180c */
[----:B------:R-:W5:Y:S07]  /*13a80*/  LDSM.16.MT88.4 R12, [R228+0x2900] ;  /* 0x00290000e40c783b */ /* 0x000f6e0000004200 */
[C---:B------:R-:W-:Y:S01]  /*13a90*/  HMMA.16816.F32.BF16 R188, R24.reuse, R190, R16 ;  /* 0x000000be18bc723c */ /* 0x040fe20000041810 */
[----:B------:R-:W1:Y:S07]  /*13aa0*/  LDSM.16.MT88.4 R16, [R227+0x2900] ;  /* 0x00290000e310783b */ /* 0x000e6e0000004200 */
        /* <DEDUP_REMOVED lines=13> */
[C---:B------:R-:W-:Y:S07]  /*13b80*/  HMMA.16816.F32.BF16 R72, R28.reuse, R4, R72 ;  /* 0x000000041c48723c */ /* 0x040fee0000041848 */
[----:B------:R-:W-:Y:S01]  /*13b90*/  FFMA.FTZ R4, R2, R211, R212 ;  /* 0x000000d302047223 */ /* 0x000fe200000100d4 */
[-C--:B------:R-:W-:Y:S04]  /*13ba0*/  HMMA.16816.F32.BF16 R76, R28, R6.reuse, R76 ;  /* 0x000000061c4c723c */ /* 0x080fe8000004184c */
[----:B------:R-:W-:Y:S04]  /*13bb0*/  FADD.FTZ R4, R217, R4 ;  /* 0x00000004d9047221 */ /* 0x000fe80000010000 */
[C---:B------:R-:W-:Y:S04]  /*13bc0*/  HMMA.16816.F32.BF16 R80, R24.reuse, R6, R80 ;  /* 0x000000061850723c */ /* 0x040fe80000041850 */
[----:B------:R-:W-:Y:S02]  /*13bd0*/  FADD.FTZ R5, R205, R4 ;  /* 0x00000004cd057221 */ /* 0x000fe40000010000 */
[----:B---3--:R-:W-:Y:S02]  /*13be0*/  FFMA.FTZ R4, R0, R209, R175 ;  /* 0x000000d100047223 */ /* 0x008fe400000100af */
[-C--:B-1----:R-:W-:Y:S04]  /*13bf0*/  HMMA.16816.F32.BF16 R84, R24, R8.reuse, R84 ;  /* 0x000000081854723c */ /* 0x082fe80000041854 */
[----:B------:R-:W-:Y:S02]  /*13c00*/  FADD.FTZ R0, R203, R5 ;  /* 0x00000005cb007221 */ /* 0x000fe40000010000 */
[----:B------:R-:W-:Y:S02]  /*13c10*/  FADD.FTZ R4, R192, R4 ;  /* 0x00000004c0047221 */ /* 0x000fe40000010000 */
[C---:B------:R-:W-:Y:S04]  /*13c20*/  HMMA.16816.F32.BF16 R88, R28.reuse, R8, R88 ;  /* 0x000000081c58723c */ /* 0x040fe80000041858 */
[----:B------:R-:W-:Y:S02]  /*13c30*/  FADD.FTZ R4, R193, R4 ;  /* 0x00000004c1047221 */ /* 0x000fe40000010000 */
[----:B------:R-:W-:Y:S02]  /*13c40*/  FADD.FTZ R5, R218, R0 ;  /* 0x00000000da057221 */ /* 0x000fe40000010000 */
[-C--:B------:R-:W-:Y:S04]  /*13c50*/  HMMA.16816.F32.BF16 R92, R28, R10.reuse, R92 ;  /* 0x0000000a1c5c723c */ /* 0x080fe8000004185c */
[----:B----4-:R-:W-:Y:S02]  /*13c60*/  FFMA.FTZ R20, R20, R213, R216 ;  /* 0x000000d514147223 */ /* 0x010fe400000100d8 */
[----:B------:R-:W-:Y:S02]  /*13c70*/  FADD.FTZ R4, R207, R4 ;  /* 0x00000004cf047221 */ /* 0x000fe40000010000 */
[----:B------:R-:W-:Y:S01]  /*13c80*/  FADD.FTZ R20, R210, R20 ;  /* 0x00000014d2147221 */ /* 0x000fe20000010000 */
[C---:B------:R-:W-:Y:S04]  /*13c90*/  HMMA.16816.F32.BF16 R96, R24.reuse, R10, R96 ;  /* 0x0000000a1860723c */ /* 0x040fe80000041860 */
[----:B------:R-:W-:Y:S02]  /*13ca0*/  FADD.FTZ R20, R206, R20 ;  /* 0x00000014ce147221 */ /* 0x000fe40000010000 */
[----:B------:R-:W-:Y:S01]  /*13cb0*/  FADD.FTZ R4, R166, R4 ;  /* 0x00000004a6047221 */ /* 0x000fe20000010000 */
[----:B------:R-:W-:Y:S01]  /*13cc0*/  MOV R166, R167 ;  /* 0x000000a700a67202 */ /* 0x000fe20000000f00 */
[----:B------:R-:W-:Y:S01]  /*13cd0*/  FADD.FTZ R5, R202, R5 ;  /* 0x00000005ca057221 */ /* 0x000fe20000010000 */
[-C--:B-----5:R-:W-:Y:S03]  /*13ce0*/  HMMA.16816.F32.BF16 R100, R24, R12.reuse, R100 ;  /* 0x0000000c1864723c */ /* 0x0a0fe60000041864 */
[----:B------:R-:W-:Y:S01]  /*13cf0*/  FADD.FTZ R4, R165, R4 ;  /* 0x00000004a5047221 */ /* 0x000fe20000010000 */
[----:B------:R-:W-:Y:S03]  /*13d00*/  MOV R165, R168 ;  /* 0x000000a800a57202 */ /* 0x000fe60000000f00 */
[----:B------:R-:W-:Y:S01]  /*13d10*/  FADD.FTZ R4, R164, R4 ;  /* 0x00000004a4047221 */ /* 0x000fe20000010000 */
[C---:B------:R-:W-:Y:S04]  /*13d20*/  HMMA.16816.F32.BF16 R104, R28.reuse, R12, R104 ;  /* 0x0000000c1c68723c */ /* 0x040fe80000041868 */
[----:B------:R-:W-:Y:S01]  /*13d30*/  FADD.FTZ R4, R51, R4 ;  /* 0x0000000433047221 */ /* 0x000fe20000010000 */
[----:B------:R-:W-:Y:S01]  /*13d40*/  MOV R164, R169 ;  /* 0x000000a900a47202 */ /* 0x000fe20000000f00 */
[----:B------:R-:W-:Y:S02]  /*13d50*/  FFMA.FTZ R21, R21, R172, R174 ;  /* 0x000000ac15157223 */ /* 0x000fe400000100ae */
        /* <DEDUP_REMOVED lines=8> */
[-C--:B------:R-:W-:Y:S03]  /*13de0*/  HMMA.16816.F32.BF16 R116, R24, R16.reuse, R116 ;  /* 0x000000101874723c */ /* 0x080fe60000041874 */
[----:B------:R-:W-:Y:S02]  /*13df0*/  FADD.FTZ R7, R250, R2 ;  /* 0x00000002fa077221 */ /* 0x000fe40000010000 */
[----:B------:R-:W-:Y:S02]  /*13e00*/  FADD.FTZ R2, R251, R6 ;  /* 0x00000006fb027221 */ /* 0x000fe40000010000 */
        /* <DEDUP_REMOVED lines=20> */
[----:B------:R1:W-:Y:S01]  /*13f50*/  STL [R1+0x10], R5 ;  /* 0x0000100501007387 */ /* 0x0003e20000100800 */
[----:B------:R-:W-:Y:S02]  /*13f60*/  FADD.FTZ R2, R46, R2 ;  /* 0x000000022e027221 */ /* 0x000fe40000010000 */
[----:B------:R-:W-:Y:S01]  /*13f70*/  FADD.FTZ R4, R170, R4 ;  /* 0x00000004aa047221 */ /* 0x000fe20000010000 */
[----:B------:R-:W-:Y:S01]  /*13f80*/  MOV R170, R3 ;  /* 0x0000000300aa7202 */ /* 0x000fe20000000f00 */
[----:B------:R-:W-:Y:S02]  /*13f90*/  FADD.FTZ R2, R49, R2 ;  /* 0x0000000231027221 */ /* 0x000fe40000010000 */
[----:B------:R-:W-:Y:S01]  /*13fa0*/  FADD.FTZ R0, R23, R0 ;  /* 0x0000000017007221 */ /* 0x000fe20000010000 */
[----:B------:R1:W-:Y:S03]  /*13fb0*/  STL [R1+0xc], R4 ;  /* 0x00000c0401007387 */ /* 0x0003e60000100800 */
[----:B------:R-:W-:Y:S01]  /*13fc0*/  FADD.FTZ R0, R50, R0 ;  /* 0x0000000032007221 */ /* 0x000fe20000010000 */
[----:B------:R1:W-:Y:S04]  /*13fd0*/  STL [R1+0x14], R2 ;  /* 0x0000140201007387 */ /* 0x0003e80000100800 */
[----:B------:R1:W-:Y:S01]  /*13fe0*/  STL [R1+0x18], R0 ;  /* 0x0000180001007387 */ /* 0x0003e20000100800 */
[----:B------:R-:W-:-:S05]  /*13ff0*/  @P0 BRA `(.L_x_2439) ;  /* 0xffffb5d000000947 */ /* 0x000fca000383ffff */
.L_x_2421:
        /* <DEDUP_REMOVED lines=185> */
.L_x_2359:
        /* <DEDUP_REMOVED lines=227> */
.L_x_2442:
[----:B-1----:R-:W-:Y:S05]  /*159c0*/  BSYNC B0 ;  /* 0x0000000000007941 */ /* 0x002fea0003800000 */
.L_x_2441:
        /* <DEDUP_REMOVED lines=97> */
.L_x_2444:
[----:B------:R-:W-:Y:S05]  /*15fe0*/  BSYNC B0 ;  /* 0x0000000000007941 */ /* 0x000fea0003800000 */
.L_x_2443:
        /* <DEDUP_REMOVED lines=97> */
.L_x_2446:
[----:B------:R-:W-:Y:S05]  /*16600*/  BSYNC B0 ;  /* 0x0000000000007941 */ /* 0x000fea0003800000 */
.L_x_2445:
        /* <DEDUP_REMOVED lines=98> */
.L_x_2440:
        /* <DEDUP_REMOVED lines=50> */
.L_x_2447:
        /* <DEDUP_REMOVED lines=11> */
.L_x_3624:


//--------------------- .text._ZN7cutlass13device_kernelIN5flash19enable_sm80_to_sm89INS1_16FlashAttnFwdSm80INS1_25CollectiveMainloopFwdSm80ILi8ELi1ELb1EN4cute5tupleIJNS5_1CILi128EEENS7_ILi96EEES8_EEELi128ENS_10bfloat16_tEfNS_4arch4Sm80ELb0ELb1ELb0ELb1ELb1ELb0ELb1ELb1EEENS1_21CollectiveEpilogueFwdINS6_IJS8_S8_S9_EEENS6_IJNS7_ILi1EEESH_SH_EEESB_SD_Li256ELb1ELb1ELb1ELb0EEENS1_36VarlenDynamicPersistentTileSchedulerILi128ELi96ELi256ELi256ELb1ELb1ELb0ELb1ELb0ELb1EEEEEEEEEvNT_6ParamsE --------------------------
	.section	.text._ZN7cutlass13device_kernelIN5flash19enable_sm80_to_sm89INS1_16FlashAttnFwdSm80INS1_25CollectiveMainloopFwdSm80ILi8ELi1ELb1EN4cute5tupleIJNS5_1CILi128EEENS7_ILi96EEES8_EEELi128ENS_10bfloat16_tEfNS_4arch4Sm80ELb0ELb1ELb0ELb1ELb1ELb0ELb1ELb1EEENS1_21CollectiveEpilogueFwdINS6_IJS8_S8_S9_EEENS6_IJNS7_ILi1EEESH_SH_EEESB_SD_Li256ELb1ELb1ELb1ELb0EEENS1_36VarlenDynamicPersistentTileSchedulerILi128ELi96ELi256ELi256ELb1ELb1ELb0ELb1ELb0ELb1EEEEEEEEEvNT_6ParamsE,"ax",@progbits
	.sectioninfo	@"SHI_REGISTERS=255"
	.align	128
.text._ZN7cutlass13device_kernelIN5flash19enable_sm80_to_sm89INS1_16FlashAttnFwdSm80INS1_25CollectiveMainloopFwdSm80ILi8ELi1ELb1EN4cute5tupleIJNS5_1CILi128EEENS7_ILi96EEES8_EEELi128ENS_10bfloat16_tEfNS_4arch4Sm80ELb0ELb1ELb0ELb1ELb1ELb0ELb1ELb1EEENS1_21CollectiveEpilogueFwdINS6_IJS8_S8_S9_EEENS6_IJNS7_ILi1EEESH_SH_EEESB_SD_Li256ELb1ELb1ELb1ELb0EEENS1_36VarlenDynamicPersistentTileSchedulerILi128ELi96ELi256ELi256ELb1ELb1ELb0ELb1ELb0ELb1EEEEEEEEEvNT_6ParamsE:
        .type           _ZN7cutlass13device_kernelIN5flash19enable_sm80_to_sm89INS1_16FlashAttnFwdSm80INS1_25CollectiveMainloopFwdSm80ILi8ELi1ELb1EN4cute5tupleIJNS5_1CILi128EEENS7_ILi96EEES8_EEELi128ENS_10bfloat16_tEfNS_4arch4Sm80ELb0ELb1ELb0ELb1ELb1ELb0ELb1ELb1EEENS1_21CollectiveEpilogueFwdINS6_IJS8_S8_S9_EEENS6_IJNS7_ILi1EEESH_SH_EEESB_SD_Li256ELb1ELb1ELb1ELb0EEENS1_36VarlenDynamicPersistentTileSchedulerILi128ELi96ELi256ELi256ELb1ELb1ELb0ELb1ELb0ELb1EEEEEEEEEvNT_6ParamsE,@function
        .size           _ZN7cutlass13device_kernelIN5flash19enable_sm80_to_sm89INS1_16FlashAttnFwdSm80INS1_25CollectiveMainloopFwdSm80ILi8ELi1ELb1EN4cute5tupleIJNS5_1CILi128EEENS7_ILi96EEES8_EEELi128ENS_10bfloat16_tEfNS_4arch4Sm80ELb0ELb1ELb0ELb1ELb1ELb0ELb1ELb1EEENS1_21CollectiveEpilogueFwdINS6_IJS8_S8_S9_EEENS6_IJNS7_ILi1EEESH_SH_EEESB_SD_Li256ELb1ELb1ELb1ELb0EEENS1_36VarlenDynamicPersistentTileSchedulerILi128ELi96ELi256ELi256ELb1ELb1ELb0ELb1ELb0ELb1EEEEEEEEEvNT_6ParamsE,(.L_x_3625 - _ZN7cutlass13device_kernelIN5flash19enable_sm80_to_sm89INS1_16FlashAttnFwdSm80INS1_25CollectiveMainloopFwdSm80ILi8ELi1ELb1EN4cute5tupleIJNS5_1CILi128EEENS7_ILi96EEES8_EEELi128ENS_10bfloat16_tEfNS_4arch4Sm80ELb0ELb1ELb0ELb1ELb1ELb0ELb1ELb1EEENS1_21CollectiveEpilogueFwdINS6_IJS8_S8_S9_EEENS6_IJNS7_ILi1EEESH_SH_EEESB_SD_Li256ELb1ELb1ELb1ELb0EEENS1_36VarlenDynamicPersistentTileSchedulerILi128ELi96ELi256ELi256ELb1ELb1ELb0ELb1ELb0ELb1EEEEEEEEEvNT_6ParamsE)
        .other          _ZN7cutlass13device_kernelIN5flash19enable_sm80_to_sm89INS1_16FlashAttnFwdSm80INS1_25CollectiveMainloopFwdSm80ILi8ELi1ELb1EN4cute5tupleIJNS5_1CILi128EEENS7_ILi96EEES8_EEELi128ENS_10bfloat16_tEfNS_4arch4Sm80ELb0ELb1ELb0ELb1ELb1ELb0ELb1ELb1EEENS1_21CollectiveEpilogueFwdINS6_IJS8_S8_S9_EEENS6_IJNS7_ILi1EEESH_SH_EEESB_SD_Li256ELb1ELb1ELb1ELb0EEENS1_36VarlenDynamicPersistentTileSchedulerILi128ELi96ELi256ELi256ELb1ELb1ELb0ELb1ELb0ELb1EEEEEEEEEvNT_6ParamsE,@"STO_CUDA_ENTRY STV_DEFAULT"
_ZN7cutlass13device_kernelIN5flash19enable_sm80_to_sm89INS1_16FlashAttnFwdSm80INS1_25CollectiveMainloopFwdSm80ILi8ELi1ELb1EN4cute5tupleIJNS5_1CILi128EEENS7_ILi96EEES8_EEELi128ENS_10bfloat16_tEfNS_4arch4Sm80ELb0ELb1ELb0ELb1ELb1ELb0ELb1ELb1EEENS1_21CollectiveEpilogueFwdINS6_IJS8_S8_S9_EEENS6_IJNS7_ILi1EEESH_SH_EEESB_SD_Li256ELb1ELb1ELb1ELb0EEENS1_36VarlenDynamicPersistentTileSchedulerILi128ELi96ELi256ELi256ELb1ELb1ELb0ELb1ELb0ELb1EEEEEEEEEvNT_6ParamsE:
        /* <DEDUP_REMOVED lines=52> */
.L_x_2453:
        /* <DEDUP_REMOVED lines=16> */
.L_x_2617:
        /* <DEDUP_REMOVED lines=16> */
.L_x_2618:
[----:B---3--:R-:W-:-:S05]  /*0540*/  IMAD R0, R0, c[0x0][0x538], RZ ;  /* 0x00014e0000007a24 */ /* 0x008fca00078e02ff */
[----:B------:R-:W-:-:S04]  /*0550*/  IADD3 R6, R0, R6, RZ ;  /* 0x0000000600067210 */ /* 0x000fc80007ffe0ff */
[----:B------:R-:W-:-:S13]  /*0560*/  ISETP.GT.AND P0, PT, R6, UR4, PT ;  /* 0x0000000406007c0c */ /* 0x000fda000bf04270 */
[----:B-12---:R-:W-:Y:S05]  /*0570*/  @!P0 BRA `(.L_x_2453) ;  /* 0xfffffdc000008947 */ /* 0x006fea000383ffff */
.L_x_2449:
[----:B------:R-:W-:-:S05]  /*0580*/  IADD3 R10, -R0, R6, RZ ;  /* 0x00000006000a7210 */ /* 0x000fca0007ffe1ff */
[----:B------:R-:W-:-:S05]  /*0590*/  IMAD R0, R4, c[0x0][0x538], R10 ;  /* 0x00014e0004007a24 */ /* 0x000fca00078e020a */
[----:B------:R-:W-:Y:S01]  /*05a0*/  ISETP.GT.AND P0, PT, R0, UR4, PT ;  /* 0x0000000400007c0c */ /* 0x000fe2000bf04270 */
[----:B------:R-:W-:-:S12]  /*05b0*/  BRA.DIV ~URZ, `(.L_x_2454) ;  /* 0x000162b27f007947 */ /* 0x000fd8000b800000 */
[----:B------:R-:W-:-:S04]  /*05c0*/  VOTE.ANY R6, PT, !P0 ;  /* 0x0000000000067806 */ /* 0x000fc800040e0100 */
.L_x_2619:
[----:B------:R-:W1:Y:S02]  /*05d0*/  POPC R0, R6 ;  /* 0x0000000600007309 */ /* 0x000e640000000000 */
[----:B-12---:R-:W-:Y:S01]  /*05e0*/  IADD3 R251, R0, R7, RZ ;  /* 0x0000000700fb7210 */ /* 0x006fe20007ffe0ff */
[----:B------:R-:W-:Y:S05]  /*05f0*/  BRA.DIV ~URZ, `(.L_x_2455) ;  /* 0x000162c27f007947 */ /* 0x000fea000b800000 */
[----:B------:R1:W2:Y:S01]  /*0600*/  SHFL.IDX PT, R12, R9, R0, 0x1f ;  /* 0x00001f00090c7589 */ /* 0x0002a200000e0000 */
[----:B------:R-:W-:-:S03]  /*0610*/  MOV R5, RZ ;  /* 0x000000ff00057202 */ /* 0x000fc60000000f00 */
[----:B------:R1:W3:Y:S04]  /*0620*/  SHFL.IDX PT, R9, R8, R0, 0x1f ;  /* 0x00001f0008097589 */ /* 0x0002e800000e0000 */
.L_x_2620:
[----:B------:R-:W-:Y:S01]  /*0630*/  ISETP.NE.AND P0, PT, R6, RZ, PT ;  /* 0x000000ff0600720c */ /* 0x000fe20003f05270 */
[----:B------:R-:W-:-:S12]  /*0640*/  BSSY B0, `(.L_x_2456) ;  /* 0x0000005000007945 */ /* 0x000fd80003800000 */
[----:B------:R-:W-:Y:S05]  /*0650*/  @!P0 BRA `(.L_x_2457) ;  /* 0x0000003000008947 */ /* 0x000fea0003800000 */
[----:B-1----:R-:W-:Y:S01]  /*0660*/  IADD3 R0, R0, -0x1, RZ ;  /* 0xffffffff00007810 */ /* 0x002fe20007ffe0ff */
[----:B------:R-:W-:Y:S05]  /*0670*/  BRA.DIV ~URZ, `(.L_x_2458) ;  /* 0x000163227f007947 */ /* 0x000fea000b800000 */
[----:B------:R1:W4:Y:S02]  /*0680*/  SHFL.IDX PT, R5, R4, R0, 0x1f ;  /* 0x00001f0004057589 */ /* 0x00032400000e0000 */
.L_x_2457:
[----:B------:R-:W-:Y:S05]  /*0690*/  BSYNC B0 ;  /* 0x0000000000007941 */ /* 0x000fea0003800000 */
.L_x_2456:
        /* <DEDUP_REMOVED lines=67> */
.L_x_2460:
        /* <DEDUP_REMOVED lines=68> */
.L_x_2461:
[----:B------:R-:W-:Y:S05]  /*0f10*/  BSYNC B0 ;  /* 0x0000000000007941 */ /* 0x000fea0003800000 */
.L_x_2459:
[----:B------:R-:W-:-:S04]  /*0f20*/  LOP3.LUT R0, RZ, R0, RZ, 0x33, !PT ;  /* 0x00000000ff007212 */ /* 0x000fc800078e33ff */
[----:B------:R-:W-:Y:S01]  /*0f30*/  IADD3 R249, R0, R12, RZ ;  /* 0x0000000c00f97210 */ /* 0x000fe20007ffe0ff */
[----:B------:R-:W-:Y:S05]  /*0f40*/  BRA `(.L_x_2462) ;  /* 0x0000004000007947 */ /* 0x000fea0003800000 */
.L_x_2450:
[----:B--2---:R-:W-:Y:S01]  /*0f50*/  IMAD.MOV.U32 R249, RZ, RZ, RZ ;  /* 0x000000fffff97224 */ /* 0x004fe200078e00ff */
[----:B------:R-:W-:Y:S01]  /*0f60*/  MOV R250, RZ ;  /* 0x000000ff00fa7202 */ /* 0x000fe20000000f00 */
[----:B------:R-:W-:Y:S01]  /*0f70*/  IMAD.U32 R248, RZ, RZ, UR4 ;  /* 0x00000004fff87e24 */ /* 0x000fe2000f8e00ff */
[----:B------:R-:W-:Y:S02]  /*0f80*/  MOV R251, c[0x0][0x53c] ;  /* 0x00014f0000fb7a02 */ /* 0x000fe40000000f00 */
.L_x_2462:
[----:B------:R-:W-:Y:S01]  /*0f90*/  ISETP.NE.AND P0, PT, R13, RZ, PT ;  /* 0x000000ff0d00720c */ /* 0x000fe20003f05270 */
[----:B------:R-:W-:-:S12]  /*0fa0*/  WARPSYNC 0xffffffff ;  /* 0xffffffff00007948 */ /* 0x000fd80003800000 */
[----:B------:R1:W-:Y:S04]  /*0fb0*/  @!P0 STS.128 [0xe100], R248 ;  /* 0x00e100f8ff008388 */ /* 0x0003e80000000c00 */
[----:B------:R-:W-:Y:S06]  /*0fc0*/  BAR.ARV 0x5, 0x100 ;  /* 0x0144000000007b1d */ /* 0x000fec0000002000 */
.L_x_2448:
        /* <DEDUP_REMOVED lines=131> */
[C---:B------:R-:W-:Y:S01]  /*1800*/  IADD3 R20, R231.reuse, 0x30, RZ ;  /* 0x00000030e7147810 */ /* 0x040fe20007ffe0ff */
[----:B------:R-:W-:Y:S01]  /*1810*/  IMAD.IADD R186, R184, 0x1, R2 ;  /* 0x00000001b8ba7824 */ /* 0x000fe200078e0202 */
[----:B------:R1:W-:Y:S01]  /*1820*/  STL [R1+0x4], R7 ;  /* 0x0000040701007387 */ /* 0x0003e20000100800 */
[----:B------:R-:W-:Y:S01]  /*1830*/  IMAD.IADD R191, R2, 0x1, R190 ;  /* 0x0000000102bf7824 */ /* 0x000fe200078e02be */
[----:B------:R-:W-:Y:S01]  /*1840*/  IADD3 R11, R231, 0x70, RZ ;  /* 0x00000070e70b7810 */ /* 0x000fe20007ffe0ff */
[----:B------:R-:W-:Y:S01]  /*1850*/  IMAD.IADD R2, R3, 0x1, R6 ;  /* 0x0000000103027824 */ /* 0x000fe200078e0206 */
[C---:B------:R-:W-:Y:S01]  /*1860*/  IADD3 R17, R231.reuse, 0x48, RZ ;  /* 0x00000048e7117810 */ /* 0x040fe20007ffe0ff */
[----:B------:R-:W-:Y:S01]  /*1870*/  IMAD R189, R4, 0x2, R184 ;  /* 0x0000000204bd7824 */ /* 0x000fe200078e02b8 */
[C---:B------:R-:W-:Y:S01]  /*1880*/  IADD3 R13, R231.reuse, 0x60, RZ ;  /* 0x00000060e70d7810 */ /* 0x040fe20007ffe0ff */
        /* <DEDUP_REMOVED lines=15> */
.L_x_2616:
        /* <DEDUP_REMOVED lines=22> */
.L_x_2463:
[----:B------:R-:W-:-:S04]  /*1ae0*/  ISETP.NE.U32.AND P0, PT, RZ, c[0x0][0x368], PT ;  /* 0x0000da00ff007a0c */ /* 0x000fc80003f05070 */
[----:B------:R-:W-:-:S13]  /*1af0*/  ISETP.NE.AND.EX P0, PT, RZ, c[0x0][0x36c], PT, P0 ;  /* 0x0000db00ff007a0c */ /* 0x000fda0003f05300 */
[----:B------:R-:W-:Y:S05]  /*1b00*/  @!P0 BRA `(.L_x_2464) ;  /* 0x0000003000008947 */ /* 0x000fea0003800000 */
[----:B-1----:R-:W-:-:S05]  /*1b10*/  IMAD.WIDE R2, R251, R13, c[0x0][0x368] ;  /* 0x0000da00fb027625 */ /* 0x002fca00078e020d */
[----:B------:R1:W5:Y:S01]  /*1b20*/  LDG.E R0, [R2.64] ;  /* 0x0000000602007981 */ /* 0x000362000c1e1900 */
[----:B------:R-:W-:Y:S05]  /*1b30*/  BRA `(.L_x_2465) ;  /* 0x0000008000007947 */ /* 0x000fea0003800000 */
.L_x_2464:
        /* <DEDUP_REMOVED lines=8> */
.L_x_2465:
        /* <DEDUP_REMOVED lines=28> */
.L_x_2468:
[----:B------:R-:W-:-:S13]  /*1d80*/  ISETP.NE.AND P0, PT, R249, 0x1, PT ;  /* 0x00000001f900780c */ /* 0x000fda0003f05270 */
[----:B------:R-:W-:-:S05]  /*1d90*/  @P0 IMAD.HI.U32 R0, R2, c[0x0][0x330], RZ ;  /* 0x0000cc0002000a27 */ /* 0x000fca00078e00ff */
[----:B------:R-:W-:Y:S02]  /*1da0*/  @P0 SHF.R.U32.HI R2, RZ, c[0x0][0x334], R0 ;  /* 0x0000cd00ff020a19 */ /* 0x000fe40000011600 */
.L_x_2469:
[----:B------:R-:W-:Y:S05]  /*1db0*/  BSYNC B0 ;  /* 0x0000000000007941 */ /* 0x000fea0003800000 */
.L_x_2467:
[----:B------:R-:W-:-:S05]  /*1dc0*/  IMAD R2, R2, R249, c[0x0][0x32c] ;  /* 0x0000cb0002027624 */ /* 0x000fca00078e02f9 */
[----:B------:R-:W-:-:S04]  /*1dd0*/  IMNMX R3, R3, R2, PT ;  /* 0x0000000203037217 */ /* 0x000fc80003800200 */
.L_x_2466:
        /* <DEDUP_REMOVED lines=25> */
.L_x_2472:
[----:B------:R-:W-:-:S13]  /*1f70*/  ISETP.NE.AND P0, PT, R249, 0x1, PT ;  /* 0x00000001f900780c */ /* 0x000fda0003f05270 */
[----:B------:R-:W-:-:S05]  /*1f80*/  @P0 IMAD.HI.U32 R3, R0, c[0x0][0x330], RZ ;  /* 0x0000cc0000030a27 */ /* 0x000fca00078e00ff */
[----:B------:R-:W-:Y:S02]  /*1f90*/  @P0 SHF.R.U32.HI R0, RZ, c[0x0][0x334], R3 ;  /* 0x0000cd00ff000a19 */ /* 0x000fe40000011603 */
.L_x_2473:
[----:B------:R-:W-:Y:S05]  /*1fa0*/  BSYNC B0 ;  /* 0x0000000000007941 */ /* 0x000fea0003800000 */
.L_x_2471:
[----:B------:R-:W-:-:S05]  /*1fb0*/  IMAD R0, R0, c[0x0][0x32c], RZ ;  /* 0x0000cb0000007a24 */ /* 0x000fca00078e02ff */
[----:B------:R-:W-:-:S05]  /*1fc0*/  IMNMX R2, R2, R0, !PT ;  /* 0x0000000002027217 */ /* 0x000fca0007800200 */
.L_x_2470:
        /* <DEDUP_REMOVED lines=45> */
.L_x_2475:
[----:B------:R-:W-:Y:S05]  /*22a0*/  BSYNC B0 ;  /* 0x0000000000007941 */ /* 0x000fea0003800000 */
.L_x_2474:
        /* <DEDUP_REMOVED lines=56> */
[----:B------:R-:W-:Y:S01]  /*2630*/  SHF.R.S32.HI R90, RZ, 0x1f, R216 ;  /* 0x0000001fff5a7819 */ /* 0x000fe200000114d8 */
[----:B------:R-:W-:Y:S01]  /*2640*/  IMAD.MOV.U32 R3, RZ, RZ, R0 ;  /* 0x000000ffff037224 */ /* 0x000fe200078e0000 */
[----:B------:R-:W-:Y:S01]  /*2650*/  BAR.SYNC.DEFER_BLOCKING 0x0 ;  /* 0x0000000000007b1d */ /* 0x000fe20000010000 */
[----:B------:R-:W-:Y:S01]  /*2660*/  IMAD.IADD R4, R203, 0x1, R243 ;  /* 0x00000001cb047824 */ /* 0x000fe200078e02f3 */
[----:B------:R-:W-:Y:S01]  /*2670*/  SHF.R.S32.HI R91, RZ, 0x1f, R208 ;  /* 0x0000001fff5b7819 */ /* 0x000fe200000114d0 */
[----:B------:R-:W-:Y:S01]  /*2680*/  IMAD.WIDE.U32 R2, R21, c[0x0][0x1b8], R2 ;  /* 0x00006e0015027a25 */ /* 0x000fe200078e0002 */
[----:B------:R-:W-:-:S03]  /*2690*/  LOP3.LUT R194, R194, 0xfff7ffff, RZ, 0xc0, !PT ;  /* 0xfff7ffffc2c27812 */ /* 0x000fc600078ec0ff */
[----:B------:R-:W-:-:S04]  /*26a0*/  @P4 IMAD.HI.U32 R7, R4, c[0x0][0x2c8], RZ ;  /* 0x0000b20004074a27 */ /* 0x000fc800078e00ff */
[----:B------:R-:W-:Y:S01]  /*26b0*/  IMAD.MOV.U32 R0, RZ, RZ, R4 ;  /* 0x000000ffff007224 */ /* 0x000fe200078e0004 */
[----:B------:R-:W-:Y:S01]  /*26c0*/  @P4 SHF.R.U32.HI R0, RZ, c[0x0][0x2cc], R7 ;  /* 0x0000b300ff004a19 */ /* 0x000fe20000011607 */
[----:B------:R-:W-:Y:S02]  /*26d0*/  IMAD R6, R6, c[0x0][0x1c0], RZ ;  /* 0x0000700006067a24 */ /* 0x000fe400078e02ff */
[----:B------:R-:W-:Y:S01]  /*26e0*/  IMAD R3, R21, c[0x0][0x1bc], R3 ;  /* 0x00006f0015037a24 */ /* 0x000fe200078e0203 */
[----:B------:R-:W-:Y:S01]  /*26f0*/  SHF.R.S32.HI R7, RZ, 0x1f, R0 ;  /* 0x0000001fff077819 */ /* 0x000fe20000011400 */
[C---:B------:R-:W-:Y:S02]  /*2700*/  IMAD R8, R5.reuse, c[0x0][0x1c4], R6 ;  /* 0x0000710005087a24 */ /* 0x040fe400078e0206 */
[----:B------:R-:W-:Y:S02]  /*2710*/  IMAD.MOV R6, RZ, RZ, -R0 ;  /* 0x000000ffff067224 */ /* 0x000fe400078e0a00 */
[----:B------:R-:W-:-:S04]  /*2720*/  IMAD.WIDE.U32 R2, R5, c[0x0][0x1c0], R2 ;  /* 0x0000700005027a25 */ /* 0x000fc800078e0002 */
[----:B------:R-:W-:Y:S02]  /*2730*/  IMAD R4, R6, c[0x0][0x2c4], R4 ;  /* 0x0000b10006047a24 */ /* 0x000fe400078e0204 */
[----:B------:R-:W-:Y:S02]  /*2740*/  IMAD R5, R7, c[0x0][0x1b0], RZ ;  /* 0x00006c0007057a24 */ /* 0x000fe400078e02ff */
[----:B------:R-:W-:Y:S02]  /*2750*/  IMAD.IADD R3, R3, 0x1, R8 ;  /* 0x0000000103037824 */ /* 0x000fe400078e0208 */
[C---:B------:R-:W-:Y:S01]  /*2760*/  IMAD R6, R0.reuse, c[0x0][0x1b4], R5 ;  /* 0x00006d0000067a24 */ /* 0x040fe200078e0205 */
[----:B------:R-:W-:Y:S01]  /*2770*/  SHF.R.S32.HI R5, RZ, 0x1f, R4 ;  /* 0x0000001fff057819 */ /* 0x000fe20000011404 */
[----:B------:R-:W-:-:S04]  /*2780*/  IMAD.WIDE.U32 R2, R0, c[0x0][0x1b0], R2 ;  /* 0x00006c0000027a25 */ /* 0x000fc800078e0002 */
[----:B------:R-:W-:Y:S02]  /*2790*/  IMAD R0, R5, c[0x0][0x1a8], RZ ;  /* 0x00006a0005007a24 */ /* 0x000fe400078e02ff */
[----:B------:R-:W-:Y:S02]  /*27a0*/  IMAD.IADD R3, R3, 0x1, R6 ;  /* 0x0000000103037824 */ /* 0x000fe400078e0206 */
[C---:B------:R-:W-:Y:S02]  /*27b0*/  IMAD R0, R4.reuse, c[0x0][0x1ac], R0 ;  /* 0x00006b0004007a24 */ /* 0x040fe400078e0200 */
[----:B------:R-:W-:Y:S01]  /*27c0*/  IMAD.WIDE.U32 R2, R4, c[0x0][0x1a8], R2 ;  /* 0x00006a0004027a25 */ /* 0x000fe200078e0002 */
[----:B-----5:R-:W-:-:S03]  /*27d0*/  SHF.R.S32.HI R4, RZ, 0x1f, R9 ;  /* 0x0000001fff047819 */ /* 0x020fc60000011409 */
[----:B------:R-:W-:Y:S01]  /*27e0*/  IMAD.IADD R0, R3, 0x1, R0 ;  /* 0x0000000103007824 */ /* 0x000fe200078e0200 */
[C---:B------:R-:W-:Y:S01]  /*27f0*/  LEA R7, P0, R2.reuse, c[0x0][0x160], 0x1 ;  /* 0x0000580002077a11 */ /* 0x040fe200078008ff */
[----:B------:R-:W-:Y:S02]  /*2800*/  IMAD.MOV.U32 R19, RZ, RZ, 0x60 ;  /* 0x00000060ff137424 */ /* 0x000fe400078e00ff */
[----:B------:R-:W-:Y:S01]  /*2810*/  IMAD R17, R229, c[0x0][0x2c4], RZ ;  /* 0x0000b100e5117a24 */ /* 0x000fe200078e02ff */
[----:B------:R-:W-:Y:S01]  /*2820*/  LEA.HI.X R6, R2, c[0x0][0x164], R0, 0x1, P0 ;  /* 0x0000590002067a11 */ /* 0x000fe200000f0c00 */
[----:B------:R-:W-:Y:S01]  /*2830*/  SHFL.IDX PT, R14, R7, 0x1, 0x181f ;  /* 0x00381f00070e7f89 */ /* 0x000fe200000e0000 */
[----:B------:R-:W-:Y:S02]  /*2840*/  IMAD.IADD R16, R244, 0x1, R243 ;  /* 0x00000001f4107824 */ /* 0x000fe400078e02f3 */
[----:B------:R-:W-:Y:S01]  /*2850*/  IMAD.MOV.U32 R204, RZ, RZ, c[0x0][0x2b8] ;  /* 0x0000ae00ffcc7624 */ /* 0x000fe200078e00ff */
[----:B------:R-:W1:Y:S01]  /*2860*/  SHFL.IDX PT, R0, R7, RZ, 0x181f ;  /* 0x00181fff07007589 */ /* 0x000e6200000e0000 */
[----:B------:R-:W-:Y:S01]  /*2870*/  IMAD R195, R201, R19, -0x60 ;  /* 0xffffffa0c9c37424 */ /* 0x000fe200078e0213 */
[----:B------:R-:W-:Y:S01]  /*2880*/  ISETP.GE.AND P1, PT, R16, R17, PT ;  /* 0x000000111000720c */ /* 0x000fe20003f26270 */
[----:B------:R-:W-:Y:S01]  /*2890*/  IMAD R4, R4, c[0x0][0x2b0], RZ ;  /* 0x0000ac0004047a24 */ /* 0x000fe200078e02ff */
[----:B------:R-:W2:Y:S01]  /*28a0*/  SHFL.IDX PT, R3, R6, RZ, 0x181f ;  /* 0x00181fff06037589 */ /* 0x000ea200000e0000 */
[----:B------:R-:W-:Y:S01]  /*28b0*/  ISETP.NE.AND P5, PT, R204, 0x1, PT ;  /* 0x00000001cc00780c */ /* 0x000fe20003fa5270 */
[----:B------:R-:W-:Y:S01]  /*28c0*/  IMAD.IADD R2, R203, 0x1, R195 ;  /* 0x00000001cb027824 */ /* 0x000fe200078e02c3 */
[----:B------:R-:W-:Y:S01]  /*28d0*/  IADD3 R5, R16, 0x20, RZ ;  /* 0x0000002010057810 */ /* 0x000fe20007ffe0ff */
[----:B------:R-:W3:Y:S01]  /*28e0*/  SHFL.IDX PT, R15, R6, 0x1, 0x181f ;  /* 0x00381f00060f7f89 */ /* 0x000ee200000e0000 */
[----:B------:R-:W-:-:S02]  /*28f0*/  IMAD R11, R9, c[0x0][0x2b4], R4 ;  /* 0x0000ad00090b7a24 */ /* 0x000fc400078e0204 */
[----:B------:R-:W-:Y:S01]  /*2900*/  ISETP.GE.AND P2, PT, R5, R17, PT ;  /* 0x000000110500720c */ /* 0x000fe20003f46270 */
[----:B------:R-:W-:Y:S01]  /*2910*/  IMAD.WIDE.U32 R236, R9, c[0x0][0x2b0], RZ ;  /* 0x0000ac0009ec7a25 */ /* 0x000fe200078e00ff */
[----:B------:R-:W-:-:S03]  /*2920*/  ISETP.GE.AND P0, PT, R2, R230, PT ;  /* 0x000000e60200720c */ /* 0x000fc60003f06270 */
[----:B------:R-:W-:Y:S01]  /*2930*/  IMAD.IADD R2, R2, 0x1, R233 ;  /* 0x0000000102027824 */ /* 0x000fe200078e02e9 */
[----:B------:R-:W-:Y:S01]  /*2940*/  ISETP.GT.OR P3, PT, R203, 0x5f, P0 ;  /* 0x0000005fcb00780c */ /* 0x000fe20000764670 */
[----:B------:R-:W-:Y:S01]  /*2950*/  IMAD.IADD R241, R237, 0x1, R11 ;  /* 0x00000001edf17824 */ /* 0x000fe200078e020b */
[----:B------:R-:W-:Y:S01]  /*2960*/  @P5 LOP3.LUT R194, R194, 0x80000, RZ, 0xfc, !PT ;  /* 0x00080000c2c25812 */ /* 0x000fe200078efcff */
[----:B------:R-:W-:Y:S01]  /*2970*/  @P5 IMAD.HI.U32 R8, R2, c[0x0][0x2bc], RZ ;  /* 0x0000af0002085a27 */ /* 0x000fe200078e00ff */
[----:B-1----:R-:W-:-:S03]  /*2980*/  @!P1 LEA R4, P0, R216, R0, 0x1 ;  /* 0x00000000d8049211 */ /* 0x002fc600078008ff */
[----:B------:R-:W-:Y:S01]  /*2990*/  IMAD.MOV.U32 R198, RZ, RZ, RZ ;  /* 0x000000ffffc67224 */ /* 0x000fe200078e00ff */
[----:B------:R-:W-:Y:S01]  /*29a0*/  @!P1 LEA R12, P4, R208, R0, 0x1 ;  /* 0x00000000d00c9211 */ /* 0x000fe200078808ff */
[----:B------:R-:W-:Y:S01]  /*29b0*/  IMAD.MOV.U32 R0, RZ, RZ, R2 ;  /* 0x000000ffff007224 */ /* 0x000fe200078e0002 */
[-C--:B--2---:R-:W-:Y:S02]  /*29c0*/  @!P1 LEA.HI.X R5, R216, R3.reuse, R90, 0x1, P0 ;  /* 0x00000003d8059211 */ /* 0x084fe400000f0c5a */
[C---:B------:R-:W-:Y:S02]  /*29d0*/  @!P2 LEA R10, P0, R208.reuse, R14, 0x1 ;  /* 0x0000000ed00aa211 */ /* 0x040fe400078008ff */
[----:B------:R-:W-:Y:S02]  /*29e0*/  @P5 SHF.R.U32.HI R0, RZ, c[0x0][0x2c0], R8 ;  /* 0x0000b000ff005a19 */ /* 0x000fe40000011608 */
[C-C-:B------:R-:W-:Y:S02]  /*29f0*/  @!P1 LEA.HI.X R13, R208.reuse, R3, R91.reuse, 0x1, P4 ;  /* 0x00000003d00d9211 */ /* 0x140fe400020f0c5b */
[----:B---3--:R-:W-:-:S02]  /*2a00*/  @!P2 LEA.HI.X R11, R208, R15, R91, 0x1, P0 ;  /* 0x0000000fd00ba211 */ /* 0x008fc400000f0c5b */
[----:B------:R-:W-:Y:S02]  /*2a10*/  @!P3 IADD3 R3, P0, R0, R236, RZ ;  /* 0x000000ec0003b210 */ /* 0x000fe40007f1e0ff */
[----:B------:R-:W-:Y:S02]  /*2a20*/  ISETP.GE.AND P4, PT, R208, c[0x0][0x198], PT ;  /* 0x00006600d0007a0c */ /* 0x000fe40003f86270 */
[----:B------:R-:W-:Y:S02]  /*2a30*/  @!P3 LEA.HI.X.SX32 R9, R0, R241, 0x1, P0 ;  /* 0x000000f10009b211 */ /* 0x000fe400000f0eff */
[C---:B------:R-:W-:Y:S02]  /*2a40*/  @!P3 LEA R8, P0, R3.reuse, c[0x0][0x2a0], 0x2 ;  /* 0x0000a8000308ba11 */ /* 0x040fe400078010ff */
[----:B------:R-:W-:Y:S02]  /*2a50*/  ISETP.GE.AND P5, PT, R216, c[0x0][0x198], PT ;  /* 0x00006600d8007a0c */ /* 0x000fe40003fa6270 */
[----:B------:R-:W-:-:S02]  /*2a60*/  @!P3 LEA.HI.X R9, R3, c[0x0][0x2a4], R9, 0x2, P0 ;  /* 0x0000a9000309ba11 */ /* 0x000fc400000f1409 */
[----:B------:R-:W-:-:S03]  /*2a70*/  IADD3 R3, R16, 0x40, RZ ;  /* 0x0000004010037810 */ /* 0x000fc60007ffe0ff */
[----:B------:R1:W2:Y:S04]  /*2a80*/  @!P3 LDG.E R198, [R8.64] ;  /* 0x0000000608c6b981 */ /* 0x0002a8000c1e1900 */
[----:B------:R3:W-:Y:S04]  /*2a90*/  @!P1 LDGSTS.E.BYPASS.LTC128B.128 [R197+0x100], [R12.64], !P4 ;  /* 0x001000000cc59fae */ /* 0x0007e8000e101d46 */
[----:B------:R4:W-:Y:S01]  /*2aa0*/  @!P1 LDGSTS.E.BYPASS.LTC128B.128 [R197+0x4100], [R4.64], !P5 ;  /* 0x0410000004c59fae */ /* 0x0009e2000e901d46 */
[----:B------:R-:W-:-:S03]  /*2ab0*/  IMAD.MOV R0, RZ, RZ, -R0 ;  /* 0x000000ffff007224 */ /* 0x000fc600078e0a00 */
[----:B------:R1:W-:Y:S01]  /*2ac0*/  @!P2 LDGSTS.E.BYPASS.LTC128B.128 [R197+0x1100], [R10.64], !P4 ;  /* 0x011000000ac5afae */ /* 0x0003e2000e101d46 */
[----:B------:R-:W-:Y:S01]  /*2ad0*/  IMAD R199, R0, c[0x0][0x2b8], R2 ;  /* 0x0000ae0000c77a24 */ /* 0x000fe200078e0202 */
[C---:B----4-:R-:W-:Y:S02]  /*2ae0*/  @!P2 LEA R4, P0, R216.reuse, R14, 0x1 ;  /* 0x0000000ed804a211 */ /* 0x050fe400078008ff */
[----:B------:R-:W3:Y:S02]  /*2af0*/  SHFL.IDX PT, R14, R7, 0x2, 0x181f ;  /* 0x00581f00070e7f89 */ /* 0x000ee400000e0000 */
[----:B------:R-:W-:Y:S02]  /*2b00*/  @!P2 LEA.HI.X R5, R216, R15, R90, 0x1, P0 ;  /* 0x0000000fd805a211 */ /* 0x000fe400000f0c5a */
[----:B------:R-:W4:Y:S01]  /*2b10*/  SHFL.IDX PT, R15, R6, 0x2, 0x181f ;  /* 0x00581f00060f7f89 */ /* 0x000f2200000e0000 */
[----:B------:R-:W-:Y:S02]  /*2b20*/  ISETP.GE.AND P0, PT, R3, R17, PT ;  /* 0x000000110300720c */ /* 0x000fe40003f06270 */
[----:B------:R-:W-:Y:S01]  /*2b30*/  SHF.R.S32.HI R18, RZ, 0x1f, R199 ;  /* 0x0000001fff127819 */ /* 0x000fe200000114c7 */
[----:B------:R4:W-:Y:S04]  /*2b40*/  @!P2 LDGSTS.E.BYPASS.LTC128B.128 [R197+0x5100], [R4.64], !P5 ;  /* 0x0510000004c5afae */ /* 0x0009e8000e901d46 */
[----:B------:R-:W-:Y:S01]  /*2b50*/  IMAD R0, R18, c[0x0][0x1e0], RZ ;  /* 0x0000780012007a24 */ /* 0x000fe200078e02ff */
[----:B-1----:R-:W1:Y:S01]  /*2b60*/  SHFL.IDX PT, R8, R7, 0x3, 0x181f ;  /* 0x00781f0007087f89 */ /* 0x002e6200000e0000 */
[----:B------:R-:W-:-:S04]  /*2b70*/  IMAD.WIDE.U32 R2, R199, c[0x0][0x1e0], RZ ;  /* 0x00007800c7027a25 */ /* 0x000fc800078e00ff */
[----:B---3--:R-:W-:Y:S01]  /*2b80*/  @!P0 LEA R12, P1, R208, R14, 0x1 ;  /* 0x0000000ed00c8211 */ /* 0x008fe200078208ff */
[----:B------:R-:W-:-:S03]  /*2b90*/  IMAD R0, R199, c[0x0][0x1e4], R0 ;  /* 0x00007900c7007a24 */ /* 0x000fc600078e0200 */
[----:B----4-:R-:W-:Y:S01]  /*2ba0*/  @!P0 LEA.HI.X R13, R208, R15, R91, 0x1, P1 ;  /* 0x0000000fd00d8211 */ /* 0x010fe200008f0c5b */
[----:B------:R-:W-:Y:S01]  /*2bb0*/  IMAD.IADD R3, R3, 0x1, R0 ;  /* 0x0000000103037824 */ /* 0x000fe200078e0200 */
[----:B------:R-:W3:Y:S01]  /*2bc0*/  SHFL.IDX PT, R6, R6, 0x3, 0x181f ;  /* 0x00781f0006067f89 */ /* 0x000ee200000e0000 */
[----:B------:R-:W-:-:S03]  /*2bd0*/  IMAD.WIDE.U32 R234, R21, c[0x0][0x1e8], RZ ;  /* 0x00007a0015ea7a25 */ /* 0x000fc600078e00ff */
[----:B------:R4:W-:Y:S01]  /*2be0*/  @!P0 LDGSTS.E.BYPASS.LTC128B.128 [R197+0x2100], [R12.64], !P4 ;  /* 0x021000000cc58fae */ /* 0x0009e2000e101d46 */
[----:B------:R-:W-:-:S04]  /*2bf0*/  @!P0 LEA R4, P1, R216, R14, 0x1 ;  /* 0x0000000ed8048211 */ /* 0x000fc800078208ff */
[----:B------:R-:W-:-:S05]  /*2c00*/  @!P0 LEA.HI.X R5, R216, R15, R90, 0x1, P1 ;  /* 0x0000000fd8058211 */ /* 0x000fca00008f0c5a */
[----:B------:R1:W-:Y:S01]  /*2c10*/  @!P0 LDGSTS.E.BYPASS.LTC128B.128 [R197+0x6100], [R4.64], !P5 ;  /* 0x0610000004c58fae */ /* 0x0003e2000e901d46 */
[----:B------:R-:W-:Y:S01]  /*2c20*/  IMAD R240, R21, c[0x0][0x1ec], R235 ;  /* 0x00007b0015f07a24 */ /* 0x000fe200078e02eb */
[----:B-1----:R-:W-:-:S04]  /*2c30*/  IADD3 R5, R16, 0x60, RZ ;  /* 0x0000006010057810 */ /* 0x002fc80007ffe0ff */
[----:B------:R-:W-:Y:S02]  /*2c40*/  ISETP.GE.AND P1, PT, R5, R17, PT ;  /* 0x000000110500720c */ /* 0x000fe40003f26270 */
[----:B--2---:R-:W-:Y:S01]  /*2c50*/  SHF.R.S32.HI R20, RZ, 0x1f, R198 ;  /* 0x0000001fff147819 */ /* 0x004fe200000114c6 */
[----:B------:R-:W-:-:S04]  /*2c60*/  IMAD.WIDE.U32 R2, R198, c[0x0][0x1f0], R2 ;  /* 0x00007c00c6027a25 */ /* 0x000fc800078e0002 */
[----:B------:R-:W-:-:S04]  /*2c70*/  IMAD R0, R20, c[0x0][0x1f0], RZ ;  /* 0x00007c0014007a24 */ /* 0x000fc800078e02ff */
[----:B------:R-:W-:Y:S01]  /*2c80*/  IMAD R4, R198, c[0x0][0x1f4], R0 ;  /* 0x00007d00c6047a24 */ /* 0x000fe200078e0200 */
[----:B------:R-:W-:-:S04]  /*2c90*/  IADD3 R0, P0, R2, R234, RZ ;  /* 0x000000ea02007210 */ /* 0x000fc80007f1e0ff */
[----:B------:R-:W-:Y:S01]  /*2ca0*/  IADD3.X R2, R240, R3, R4, P0, !PT ;  /* 0x00000003f0027210 */ /* 0x000fe200007fe404 */
[----:B------:R-:W-:Y:S01]  /*2cb0*/  IMAD R4, R201, -0x60, R19 ;  /* 0xffffffa0c9047824 */ /* 0x000fe200078e0213 */
[----:B------:R-:W-:-:S03]  /*2cc0*/  LEA R5, P0, R0, c[0x0][0x1c8], 0x1 ;  /* 0x0000720000057a11 */ /* 0x000fc600078008ff */
[----:B------:R-:W-:Y:S01]  /*2cd0*/  IMAD.IADD R188, R230, 0x1, R4 ;  /* 0x00000001e6bc7824 */ /* 0x000fe200078e0204 */
[----:B------:R-:W-:Y:S02]  /*2ce0*/  LEA.HI.X R11, R0, c[0x0][0x1cc], R2, 0x1, P0 ;  /* 0x00007300000b7a11 */ /* 0x000fe400000f0c02 */
[----:B------:R-:W1:Y:S01]  /*2cf0*/  SHFL.IDX PT, R0, R5, RZ, 0x181f ;  /* 0x00181fff05007589 */ /* 0x000e6200000e0000 */
[----:B------:R-:W-:Y:S01]  /*2d00*/  @!P1 LEA R2, P0, R208, R8, 0x1 ;  /* 0x00000008d0029211 */ /* 0x000fe200078008ff */
[----:B------:R-:W-:Y:S02]  /*2d10*/  IMAD.IADD R10, R188, 0x1, -R244 ;  /* 0x00000001bc0a7824 */ /* 0x000fe400078e0af4 */
[----:B------:R-:W2:Y:S01]  /*2d20*/  SHFL.IDX PT, R7, R11, RZ, 0x181f ;  /* 0x00181fff0b077589 */ /* 0x000ea200000e0000 */
[----:B---3--:R-:W-:Y:S02]  /*2d30*/  @!P1 LEA.HI.X R3, R208, R6, R91, 0x1, P0 ;  /* 0x00000006d0039211 */ /* 0x008fe400000f0c5b */
[----:B------:R-:W-:-:S03]  /*2d40*/  ISETP.GE.AND P0, PT, R10, 0x1, PT ;  /* 0x000000010a00780c */ /* 0x000fc60003f06270 */
[----:B------:R3:W-:Y:S04]  /*2d50*/  @!P1 LDGSTS.E.BYPASS.LTC128B.128 [R197+0x3100], [R2.64], !P4 ;  /* 0x0310000002c59fae */ /* 0x0007e8000e101d46 */
[----:B------:R-:W-:Y:S06]  /*2d60*/  SHFL.IDX PT, R9, R11, 0x1, 0x181f ;  /* 0x00381f000b097f89 */ /* 0x000fec00000e0000 */
[----:B------:R-:W-:-:S02]  /*2d70*/  @P0 ISETP.GE.AND P3, PT, R208, c[0x0][0x1d4], PT ;  /* 0x00007500d0000a0c */ /* 0x000fc40003f66270 */
[C---:B---3--:R-:W-:Y:S02]  /*2d80*/  @!P1 LEA R2, P2, R216.reuse, R8, 0x1 ;  /* 0x00000008d8029211 */ /* 0x048fe400078408ff */
[----:B------:R-:W3:Y:S02]  /*2d90*/  SHFL.IDX PT, R8, R5, 0x1, 0x181f ;  /* 0x00381f0005087f89 */ /* 0x000ee400000e0000 */
[----:B------:R-:W-:-:S05]  /*2da0*/  @!P1 LEA.HI.X R3, R216, R6, R90, 0x1, P2 ;  /* 0x00000006d8039211 */ /* 0x000fca00010f0c5a */
[----:B------:R1:W-:Y:S01]  /*2db0*/  @!P1 LDGSTS.E.BYPASS.LTC128B.128 [R197+0x7100], [R2.64], !P5 ;  /* 0x0710000002c59fae */ /* 0x0003e2000e901d46 */
[----:B------:R-:W-:Y:S02]  /*2dc0*/  ISETP.GE.AND P1, PT, R10, 0x21, PT ;  /* 0x000000210a00780c */ /* 0x000fe40003f26270 */
[----:B------:R-:W-:Y:S01]  /*2dd0*/  @P0 ISETP.GE.AND P4, PT, R216, c[0x0][0x1d4], PT ;  /* 0x00007500d8000a0c */ /* 0x000fe20003f86270 */
[----:B------:R-:W0:Y:S01]  /*2de0*/  LDGDEPBAR ;  /* 0x00000000000079af */ /* 0x000e220000000000 */
[----:B-1----:R-:W-:-:S04]  /*2df0*/  @P0 LEA R2, P2, R208, R0, 0x1 ;  /* 0x00000000d0020211 */ /* 0x002fc800078408ff */
[-C--:B--2---:R-:W-:Y:S02]  /*2e00*/  @P0 LEA.HI.X R3, R208, R7.reuse, R91, 0x1, P2 ;  /* 0x00000007d0030211 */ /* 0x084fe400010f0c5b */
[----:B------:R-:W-:Y:S02]  /*2e10*/  @P0 LEA R6, P2, R216, R0, 0x1 ;  /* 0x00000000d8060211 */ /* 0x000fe400078408ff */
[----:B------:R-:W1:Y:S04]  /*2e20*/  SHFL.IDX PT, R0, R5, 0x2, 0x181f ;  /* 0x00581f0005007f89 */ /* 0x000e6800000e0000 */
[----:B------:R3:W-:Y:S01]  /*2e30*/  @P0 LDGSTS.E.BYPASS.LTC128B.128 [R197+0x8100], [R2.64], !P3 ;  /* 0x0810000002c50fae */ /* 0x0007e2000d901d46 */
[----:B------:R-:W-:Y:S02]  /*2e40*/  @P1 ISETP.GE.AND P3, PT, R208, c[0x0][0x1d4], PT ;  /* 0x00007500d0001a0c */ /* 0x000fe40003f66270 */
[----:B------:R-:W-:Y:S01]  /*2e50*/  @P0 LEA.HI.X R7, R216, R7, R90, 0x1, P2 ;  /* 0x00000007d8070211 */ /* 0x000fe200010f0c5a */
[----:B------:R-:W2:Y:S04]  /*2e60*/  SHFL.IDX PT, R5, R11, 0x2, 0x181f ;  /* 0x00581f000b057f89 */ /* 0x000ea800000e0000 */
[----:B------:R1:W-:Y:S01]  /*2e70*/  @P0 LDGSTS.E.BYPASS.LTC128B.128 [R197+0xb100], [R6.64], !P4 ;  /* 0x0b10000006c50fae */ /* 0x0003e2000e101d46 */
[----:B------:R-:W-:-:S02]  /*2e80*/  ISETP.GE.AND P0, PT, R10, 0x41, PT ;  /* 0x000000410a00780c */ /* 0x000fc40003f06270 */
[----:B---3--:R-:W-:-:S04]  /*2e90*/  @P1 LEA R2, P2, R208, R8, 0x1 ;  /* 0x00000008d0021211 */ /* 0x008fc800078408ff */
[----:B------:R-:W-:Y:S02]  /*2ea0*/  @P1 LEA.HI.X R3, R208, R9, R91, 0x1, P2 ;  /* 0x00000009d0031211 */ /* 0x000fe400010f0c5b */
[----:B------:R-:W-:-:S03]  /*2eb0*/  @P1 ISETP.GE.AND P2, PT, R216, c[0x0][0x1d4], PT ;  /* 0x00007500d8001a0c */ /* 0x000fc60003f46270 */
[----:B------:R3:W-:Y:S02]  /*2ec0*/  @P1 LDGSTS.E.BYPASS.LTC128B.128 [R197+0x9100], [R2.64], !P3 ;  /* 0x0910000002c51fae */ /* 0x0007e4000d901d46 */
[----:B---3--:R-:W-:-:S04]  /*2ed0*/  @P1 LEA R2, P3, R216, R8, 0x1 ;  /* 0x00000008d8021211 */ /* 0x008fc800078608ff */
[----:B------:R-:W-:Y:S02]  /*2ee0*/  @P1 LEA.HI.X R3, R216, R9, R90, 0x1, P3 ;  /* 0x00000009d8031211 */ /* 0x000fe400018f0c5a */
[----:B-1----:R-:W-:-:S03]  /*2ef0*/  @P0 LEA R6, P3, R208, R0, 0x1 ;  /* 0x00000000d0060211 */ /* 0x002fc600078608ff */
[----:B------:R1:W-:Y:S01]  /*2f00*/  @P1 LDGSTS.E.BYPASS.LTC128B.128 [R197+0xc100], [R2.64], !P2 ;  /* 0x0c10000002c51fae */ /* 0x0003e2000d101d46 */
[----:B------:R-:W-:Y:S02]  /*2f10*/  @P0 ISETP.GE.AND P2, PT, R208, c[0x0][0x1d4], PT ;  /* 0x00007500d0000a0c */ /* 0x000fe40003f46270 */
[----:B------:R-:W-:Y:S02]  /*2f20*/  @P0 ISETP.GE.AND P1, PT, R216, c[0x0][0x1d4], PT ;  /* 0x00007500d8000a0c */ /* 0x000fe40003f26270 */
[----:B--2---:R-:W-:-:S09]  /*2f30*/  @P0 LEA.HI.X R7, R208, R5, R91, 0x1, P3 ;  /* 0x00000005d0070211 */ /* 0x004fd200018f0c5b */
[----:B------:R2:W-:Y:S01]  /*2f40*/  @P0 LDGSTS.E.BYPASS.LTC128B.128 [R197+0xa100], [R6.64], !P2 ;  /* 0x0a10000006c50fae */ /* 0x0005e2000d101d46 */
[----:B-1----:R-:W-:-:S04]  /*2f50*/  @P0 LEA R2, P3, R216, R0, 0x1 ;  /* 0x00000000d8020211 */ /* 0x002fc800078608ff */
[----:B------:R-:W-:-:S05]  /*2f60*/  @P0 LEA.HI.X R3, R216, R5, R90, 0x1, P3 ;  /* 0x00000005d8030211 */ /* 0x000fca00018f0c5a */
[----:B------:R1:W-:Y:S04]  /*2f70*/  @P0 LDGSTS.E.BYPASS.LTC128B.128 [R197+0xd100], [R2.64], !P1 ;  /* 0x0d10000002c50fae */ /* 0x0003e8000c901d46 */
[----:B------:R-:W0:Y:S01]  /*2f80*/  LDGDEPBAR ;  /* 0x00000000000079af */ /* 0x000e220000000000 */
[----:B------:R-:W-:-:S04]  /*2f90*/  DEPBAR.LE SB0, 0x1 ;  /* 0x000080400000791a */ /* 0x000fc80000000000 */
[----:B------:R-:W-:Y:S06]  /*2fa0*/  BAR.SYNC.DEFER_BLOCKING 0x0 ;  /* 0x0000000000007b1d */ /* 0x000fec0000010000 */
        /* <DEDUP_REMOVED lines=10> */
[----:B------:R-:W-:Y:S01]  /*3050*/  BAR.SYNC.DEFER_BLOCKING 0x0 ;  /* 0x0000000000007b1d */ /* 0x000fe20000010000 */
[----:B------:R-:W-:Y:S02]  /*3060*/  R2P PR, R227, 0x6 ;  /* 0x00000006e3007804 */ /* 0x000fe40000000000 */
[----:B------:R-:W-:-:S03]  /*3070*/  IADD3 R180, R181, 0x20, RZ ;  /* 0x00000020b5b47810 */ /* 0x000fc60007ffe0ff */
[----:B----4-:R-:W3:Y:S08]  /*3080*/  LDSM.16.M88.4 R12, [R181] ;  /* 0x00000000b50c783b */ /* 0x010ef00000000200 */
[----:B------:R-:W-:Y:S01]  /*3090*/  @P1 IADD3 R180, R181, -0x20, RZ ;  /* 0xffffffe0b5b41810 */ /* 0x000fe20007ffe0ff */
[----:B------:R-:W-:Y:S02]  /*30a0*/  IMAD R0, R18, c[0x0][0x208], RZ ;  /* 0x0000820012007a24 */ /* 0x000fe400078e02ff */
[C---:B-1----:R-:W-:Y:S01]  /*30b0*/  IMAD.WIDE.U32 R2, R199.reuse, c[0x0][0x208], RZ ;  /* 0x00008200c7027a25 */ /* 0x042fe200078e00ff */
[----:B------:R-:W-:Y:S03]  /*30c0*/  LDSM.16.M88.4 R28, [R181+0x1000] ;  /* 0x00100000b51c783b */ /* 0x000fe60000000200 */
[----:B------:R-:W-:Y:S01]  /*30d0*/  IMAD R0, R199, c[0x0][0x20c], R0 ;  /* 0x00008300c7007a24 */ /* 0x000fe200078e0200 */
[----:B------:R-:W1:Y:S03]  /*30e0*/  LDSM.16.M88.4 R56, [R180] ;  /* 0x00000000b438783b */ /* 0x000e660000000200 */
[----:B------:R-:W-:-:S02]  /*30f0*/  IMAD.IADD R3, R3, 0x1, R0 ;  /* 0x0000000103037824 */ /* 0x000fc400078e0200 */
[----:B------:R-:W-:-:S04]  /*3100*/  IMAD.WIDE.U32 R238, R21, c[0x0][0x210], RZ ;  /* 0x0000840015ee7a25 */ /* 0x000fc800078e00ff */
[C---:B------:R-:W-:Y:S01]  /*3110*/  IMAD.SHL.U32 R200, R208.reuse, 0x2, RZ ;  /* 0x00000002d0c87824 */ /* 0x040fe200078e00ff */
[----:B------:R-:W-:Y:S01]  /*3120*/  SHF.L.U64.HI R5, R208, 0x1, R91 ;  /* 0x00000001d0057819 */ /* 0x000fe2000001025b */
[----:B------:R-:W-:Y:S02]  /*3130*/  IMAD R0, R20, c[0x0][0x218], RZ ;  /* 0x0000860014007a24 */ /* 0x000fe400078e02ff */
[----:B------:R-:W-:Y:S01]  /*3140*/  IMAD.SHL.U32 R202, R216, 0x2, RZ ;  /* 0x00000002d8ca7824 */ /* 0x000fe200078e00ff */
[----:B------:R-:W-:Y:S01]  /*3150*/  ISETP.GE.AND P4, PT, R208, c[0x0][0x1d4], PT ;  /* 0x00007500d0007a0c */ /* 0x000fe20003f86270 */
[----:B------:R-:W-:Y:S01]  /*3160*/  IMAD.WIDE.U32 R2, R198, c[0x0][0x218], R2 ;  /* 0x00008600c6027a25 */ /* 0x000fe200078e0002 */
[----:B------:R-:W-:Y:S03]  /*3170*/  LDSM.16.M88.4 R24, [R181+0x800] ;  /* 0x00080000b518783b */ /* 0x000fe60000000200 */
[----:B------:R-:W-:Y:S01]  /*3180*/  IMAD R242, R21, c[0x0][0x214], R239 ;  /* 0x0000850015f27a24 */ /* 0x000fe200078e02ef */
[----:B------:R-:W-:Y:S01]  /*3190*/  IADD3 R2, P0, R2, R238, RZ ;  /* 0x000000ee02027210 */ /* 0x000fe20007f1e0ff */
[----:B------:R-:W-:Y:S01]  /*31a0*/  IMAD R0, R198, c[0x0][0x21c], R0 ;  /* 0x00008700c6007a24 */ /* 0x000fe200078e0200 */
[----:B------:R-:W-:Y:S04]  /*31b0*/  LDSM.16.M88.4 R20, [R181+0x1800] ;  /* 0x00180000b514783b */ /* 0x000fe80000000200 */
[----:B------:R-:W-:Y:S01]  /*31c0*/  IADD3.X R3, R242, R3, R0, P0, !PT ;  /* 0x00000003f2037210 */ /* 0x000fe200007fe400 */
[----:B------:R-:W-:Y:S01]  /*31d0*/  LDSM.16.M88.4 R52, [R180+0x800] ;  /* 0x00080000b434783b */ /* 0x000fe20000000200 */
[C---:B------:R-:W-:Y:S01]  /*31e0*/  LEA R0, P0, R2.reuse, c[0x0][0x1f8], 0x1 ;  /* 0x00007e0002007a11 */ /* 0x040fe200078008ff */
[----:B---3--:R-:W-:Y:S03]  /*31f0*/  HMMA.16816.F32.BF16 R16, R120, R12, RZ ;  /* 0x0000000c7810723c */ /* 0x008fe600000418ff */
[----:B--2---:R-:W-:Y:S01]  /*3200*/  LEA.HI.X R6, R2, c[0x0][0x1fc], R3, 0x1, P0 ;  /* 0x00007f0002067a11 */ /* 0x004fe200000f0c03 */
[----:B------:R-:W-:Y:S04]  /*3210*/  LDSM.16.M88.4 R40, [R180+0x1000] ;  /* 0x00100000b428783b */ /* 0x000fe80000000200 */
[----:B------:R-:W-:Y:S04]  /*3220*/  SHFL.IDX PT, R2, R0, RZ, 0x181f ;  /* 0x00181fff00027589 */ /* 0x000fe800000e0000 */
[----:B------:R-:W2:Y:S04]  /*3230*/  SHFL.IDX PT, R3, R0, 0x1, 0x181f ;  /* 0x00381f0000037f89 */ /* 0x000ea800000e0000 */
[----:B------:R-:W-:Y:S04]  /*3240*/  SHFL.IDX PT, R7, R6, RZ, 0x181f ;  /* 0x00181fff06077589 */ /* 0x000fe800000e0000 */
[----:B------:R-:W3:Y:S04]  /*3250*/  SHFL.IDX PT, R11, R6, 0x1, 0x181f ;  /* 0x00381f00060b7f89 */ /* 0x000ee800000e0000 */
[----:B------:R-:W4:Y:S01]  /*3260*/  SHFL.IDX PT, R0, R0, 0x2, 0x181f ;  /* 0x00581f0000007f89 */ /* 0x000f2200000e0000 */
[----:B-1----:R-:W-:Y:S03]  /*3270*/  HMMA.16816.F32.BF16 R92, R124, R56, R16 ;  /* 0x000000387c5c723c */ /* 0x002fe60000041810 */
[----:B------:R1:W4:Y:S04]  /*3280*/  SHFL.IDX PT, R18, R6, 0x2, 0x181f ;  /* 0x00581f0006127f89 */ /* 0x00032800000e0000 */
[----:B------:R-:W-:Y:S01]  /*3290*/  LDSM.16.M88.4 R36, [R181+0x2000] ;  /* 0x00200000b524783b */ /* 0x000fe20000000200 */
[----:B------:R-:W-:Y:S01]  /*32a0*/  HMMA.16816.F32.BF16 R64, R120, R14, RZ ;  /* 0x0000000e7840723c */ /* 0x000fe200000418ff */
[----:B--2---:R-:W-:-:S02]  /*32b0*/  IADD3 R8, P1, R3, R200, RZ ;  /* 0x000000c803087210 */ /* 0x004fc40007f3e0ff */
[----:B------:R-:W2:Y:S04]  /*32c0*/  LDSM.16.M88.4 R32, [R180+0x1800] ;  /* 0x00180000b420783b */ /* 0x000ea80000000200 */
[C---:B------:R-:W-:Y:S01]  /*32d0*/  IADD3 R14, P0, R2.reuse, R200, RZ ;  /* 0x000000c8020e7210 */ /* 0x040fe20007f1e0ff */
[----:B------:R-:W2:Y:S01]  /*32e0*/  LDSM.16.M88.4 R68, [R181+0x2800] ;  /* 0x00280000b544783b */ /* 0x000ea20000000200 */
[-C--:B------:R-:W-:Y:S01]  /*32f0*/  IADD3 R12, P3, R2, R202.reuse, RZ ;  /* 0x000000ca020c7210 */ /* 0x080fe20007f7e0ff */
[--C-:B---3--:R-:W-:Y:S02]  /*3300*/  IMAD.X R9, R11, 0x1, R5.reuse, P1 ;  /* 0x000000010b097824 */ /* 0x108fe400008e0605 */
[----:B------:R-:W-:Y:S01]  /*3310*/  IMAD.X R15, R7, 0x1, R5, P0 ;  /* 0x00000001070f7824 */ /* 0x000fe200000e0605 */
[----:B------:R-:W-:Y:S01]  /*3320*/  IADD3 R2, P0, R3, R202, RZ ;  /* 0x000000ca03027210 */ /* 0x000fe20007f1e0ff */
[----:B------:R-:W3:Y:S01]  /*3330*/  LDSM.16.M88.4 R72, [R180+0x2000] ;  /* 0x00200000b448783b */ /* 0x000ee20000000200 */
[----:B------:R-:W-:-:S02]  /*3340*/  ISETP.LT.OR P1, PT, R10, 0x1, P4 ;  /* 0x000000010a00780c */ /* 0x000fc40002721670 */
[----:B-1----:R-:W-:Y:S01]  /*3350*/  SHF.L.U64.HI R6, R216, 0x1, R90 ;  /* 0x00000001d8067819 */ /* 0x002fe2000001025a */
[----:B------:R-:W1:Y:S04]  /*3360*/  LDSM.16.M88.4 R76, [R180+0x2800] ;  /* 0x00280000b44c783b */ /* 0x000e680000000200 */
[----:B------:R-:W-:Y:S01]  /*3370*/  IMAD.X R3, R11, 0x1, R6, P0 ;  /* 0x000000010b037824 */ /* 0x000fe200000e0606 */
[----:B----4-:R-:W-:-:S05]  /*3380*/  IADD3 R16, P0, R0, R200, RZ ;  /* 0x000000c800107210 */ /* 0x010fca0007f1e0ff */
[----:B------:R-:W-:Y:S01]  /*3390*/  IMAD.X R17, R18, 0x1, R5, P0 ;  /* 0x0000000112117824 */ /* 0x000fe200000e0605 */
[----:B------:R-:W-:Y:S01]  /*33a0*/  ISETP.GE.AND P0, PT, R216, c[0x0][0x1d4], PT ;  /* 0x00007500d8007a0c */ /* 0x000fe20003f06270 */
[----:B------:R-:W-:Y:S01]  /*33b0*/  @!PT LDS RZ, [RZ] ;  /* 0x00000000fffff984 */ /* 0x000fe20000000800 */
[----:B------:R-:W-:Y:S01]  /*33c0*/  @!PT LDS RZ, [RZ] ;  /* 0x00000000fffff984 */ /* 0x000fe20000000800 */
[----:B------:R-:W-:Y:S01]  /*33d0*/  @!PT LDS RZ, [RZ] ;  /* 0x00000000fffff984 */ /* 0x000fe20000000800 */
[----:B------:R4:W-:Y:S03]  /*33e0*/  LDGSTS.E.BYPASS.LTC128B.128 [R197+0x100], [R14.64], !P1 ;  /* 0x001000000ec57fae */ /* 0x0009e6000c901d46 */
[C---:B------:R-:W-:Y:S01]  /*33f0*/  ISETP.LT.OR P1, PT, R10.reuse, 0x1, P0 ;  /* 0x000000010a00780c */ /* 0x040fe20000721670 */
[----:B------:R-:W-:Y:S01]  /*3400*/  IMAD.X R13, R7, 0x1, R6, P3 ;  /* 0x00000001070d7824 */ /* 0x000fe200018e0606 */
[----:B------:R-:W-:Y:S01]  /*3410*/  HMMA.16816.F32.BF16 R44, R120, R28, RZ ;  /* 0x0000001c782c723c */ /* 0x000fe200000418ff */
[----:B------:R-:W-:-:S10]  /*3420*/  ISETP.LT.OR P3, PT, R10, 0x21, P0 ;  /* 0x000000210a00780c */ /* 0x000fd40000761670 */
[----:B------:R4:W-:Y:S01]  /*3430*/  LDGSTS.E.BYPASS.LTC128B.128 [R197+0x3100], [R12.64], !P1 ;  /* 0x031000000cc57fae */ /* 0x0009e2000c901d46 */
[C---:B------:R-:W-:Y:S01]  /*3440*/  ISETP.LT.OR P1, PT, R10.reuse, 0x21, P4 ;  /* 0x000000210a00780c */ /* 0x040fe20002721670 */
[----:B------:R-:W-:Y:S01]  /*3450*/  HMMA.16816.F32.BF16 R60, R120, R24, RZ ;  /* 0x00000018783c723c */ /* 0x000fe200000418ff */
[----:B------:R-:W-:Y:S01]  /*3460*/  ISETP.LT.OR P4, PT, R10, 0x41, P4 ;  /* 0x000000410a00780c */ /* 0x000fe20002781670 */
[----:B------:R-:W-:-:S06]  /*3470*/  IMAD.MOV.U32 R7, RZ, RZ, 0x40 ;  /* 0x00000040ff077424 */ /* 0x000fcc00078e00ff */
[----:B------:R-:W-:Y:S04]  /*3480*/  HMMA.16816.F32.BF16 R48, R120, R26, RZ ;  /* 0x0000001a7830723c */ /* 0x000fe800000418ff */
[----:B------:R1:W-:Y:S01]  /*3490*/  LDGSTS.E.BYPASS.LTC128B.128 [R197+0x1100], [R8.64], !P1 ;  /* 0x0110000008c57fae */ /* 0x0003e2000c901d46 */
[----:B------:R-:W-:-:S03]  /*34a0*/  ISETP.LT.OR P1, PT, R10, 0x41, P0 ;  /* 0x000000410a00780c */ /* 0x000fc60000721670 */
[C---:B------:R-:W-:Y:S01]  /*34b0*/  HMMA.16816.F32.BF16 R24, R120.reuse, R20, RZ ;  /* 0x000000147818723c */ /* 0x040fe200000418ff */
[----:B------:R1:W-:Y:S04]  /*34c0*/  LDGSTS.E.BYPASS.LTC128B.128 [R197+0x4100], [R2.64], !P3 ;  /* 0x0410000002c57fae */ /* 0x0003e8000d901d46 */
[----:B------:R2:W-:Y:S03]  /*34d0*/  LDGSTS.E.BYPASS.LTC128B.128 [R197+0x2100], [R16.64], !P4 ;  /* 0x0210000010c57fae */ /* 0x0005e6000e101d46 */
[----:B------:R-:W-:Y:S08]  /*34e0*/  HMMA.16816.F32.BF16 R20, R120, R22, RZ ;  /* 0x000000167814723c */ /* 0x000ff000000418ff */
[----:B------:R-:W-:Y:S01]  /*34f0*/  HMMA.16816.F32.BF16 R96, R124, R40, R44 ;  /* 0x000000287c60723c */ /* 0x000fe2000004182c */
[----:B-1----:R-:W-:-:S02]  /*3500*/  IADD3 R2, P0, R0, R202, RZ ;  /* 0x000000ca00027210 */ /* 0x002fc40007f1e0ff */
[----:B------:R-:W-:-:S03]  /*3510*/  SEL R0, R7, 0xffffffc0, !P2 ;  /* 0xffffffc007007807 */ /* 0x000fc60005000000 */
[----:B------:R-:W-:Y:S02]  /*3520*/  IMAD.X R3, R18, 0x1, R6, P0 ;  /* 0x0000000112037824 */ /* 0x000fe400000e0606 */
[----:B------:R-:W-:-:S03]  /*3530*/  IMAD.IADD R183, R181, 0x1, R0 ;  /* 0x00000001b5b77824 */ /* 0x000fc600078e0200 */
[----:B------:R1:W-:Y:S01]  /*3540*/  LDGSTS.E.BYPASS.LTC128B.128 [R197+0x5100], [R2.64], !P1 ;  /* 0x0510000002c57fae */ /* 0x0003e2000c901d46 */
[----:B------:R-:W-:Y:S03]  /*3550*/  HMMA.16816.F32.BF16 R28, R120, R30, RZ ;  /* 0x0000001e781c723c */ /* 0x000fe600000418ff */
[----:B------:R-:W3:Y:S04]  /*3560*/  LDSM.16.M88.4 R44, [R183] ;  /* 0x00000000b72c783b */ /* 0x000ee80000000200 */
[----:B------:R-:W-:Y:S01]  /*3570*/  LDSM.16.M88.4 R108, [R181+0x4000] ;  /* 0x00400000b56c783b */ /* 0x000fe20000000200 */
[----:B--2---:R-:W-:Y:S03]  /*3580*/  HMMA.16816.F32.BF16 R88, R124, R34, R20 ;  /* 0x000000227c58723c */ /* 0x004fe60000041814 */
[----:B------:R-:W-:Y:S04]  /*3590*/  LDSM.16.M88.4 R112, [R181+0x4800] ;  /* 0x00480000b570783b */ /* 0x000fe80000000200 */
[----:B------:R-:W-:Y:S01]  /*35a0*/  LDSM.16.M88.4 R148, [R180+0x4000] ;  /* 0x00400000b494783b */ /* 0x000fe20000000200 */
[----:B------:R-:W-:Y:S03]  /*35b0*/  HMMA.16816.F32.BF16 R20, R120, R36, RZ ;  /* 0x000000247814723c */ /* 0x000fe600000418ff */
[----:B------:R-:W-:Y:S04]  /*35c0*/  LDSM.16.M88.4 R128, [R180+0x3800] ;  /* 0x00380000b480783b */ /* 0x000fe80000000200 */
[----:B------:R-:W-:Y:S01]  /*35d0*/  LDSM.16.M88.4 R136, [R183+0x4000] ;  /* 0x00400000b788783b */ /* 0x000fe20000000200 */
[----:B------:R-:W-:Y:S03]  /*35e0*/  HMMA.16816.F32.BF16 R84, R124, R32, R24 ;  /* 0x000000207c54723c */ /* 0x000fe60000041818 */
[----:B------:R-:W2:Y:S05]  /*35f0*/  LDSM.16.M88.4 R32, [R183+0x1800] ;  /* 0x00180000b720783b */ /* 0x000eaa0000000200 */
[C---:B------:R-:W-:Y:S08]  /*3600*/  HMMA.16816.F32.BF16 R8, R120.reuse, R68, RZ ;  /* 0x000000447808723c */ /* 0x040ff000000418ff */
[----:B----4-:R-:W-:Y:S01]  /*3610*/  HMMA.16816.F32.BF16 R12, R120, R38, RZ ;  /* 0x00000026780c723c */ /* 0x010fe200000418ff */
[----:B------:R-:W4:Y:S01]  /*3620*/  LDSM.16.M88.4 R36, [R183+0x1000] ;  /* 0x00100000b724783b */ /* 0x000f220000000200 */
[----:B-1----:R-:W-:-:S03]  /*3630*/  IADD3 R2, R180, 0x3000, RZ ;  /* 0x00003000b4027810 */ /* 0x002fc60007ffe0ff */
[----:B------:R-:W-:Y:S03]  /*3640*/  LDSM.16.M88.4 R24, [R183+0x2000] ;  /* 0x00200000b718783b */ /* 0x000fe60000000200 */
[----:B------:R-:W-:Y:S01]  /*3650*/  HMMA.16816.F32.BF16 R80, R124, R42, R28 ;  /* 0x0000002a7c50723c */ /* 0x000fe2000004181c */
[----:B------:R-:W-:Y:S01]  /*3660*/  IMAD.IADD R182, R2, 0x1, R0 ;  /* 0x0000000102b67824 */ /* 0x000fe200078e0200 */
[----:B------:R-:W-:Y:S04]  /*3670*/  LDSM.16.M88.4 R140, [R183+0x4800] ;  /* 0x00480000b78c783b */ /* 0x000fe80000000200 */
[----:B------:R-:W-:Y:S02]  /*3680*/  LDSM.16.M88.4 R104, [R182+-0x1800] ;  /* 0xffe80000b668783b */ /* 0x000fe40000000200 */
[----:B------:R-:W-:Y:S02]  /*3690*/  HMMA.16816.F32.BF16 R40, R120, R70, RZ ;  /* 0x000000467828723c */ /* 0x000fe400000418ff */
[----:B------:R-:W-:Y:S04]  /*36a0*/  LDSM.16.M88.4 R116, [R182+-0x1000] ;  /* 0xfff00000b674783b */ /* 0x000fe80000000200 */
[----:B------:R-:W-:Y:S02]  /*36b0*/  LDSM.16.M88.4 R176, [R183+0x3000] ;  /* 0x00300000b7b0783b */ /* 0x000fe40000000200 */
[C---:B------:R-:W-:Y:S02]  /*36c0*/  HMMA.16816.F32.BF16 R64, R124.reuse, R58, R64 ;  /* 0x0000003a7c40723c */ /* 0x040fe40000041840 */
[----:B------:R-:W-:Y:S04]  /*36d0*/  LDSM.16.M88.4 R144, [R183+0x5000] ;  /* 0x00500000b790783b */ /* 0x000fe80000000200 */
[----:B------:R-:W0:Y:S02]  /*36e0*/  LDGDEPBAR ;  /* 0x00000000000079af */ /* 0x000e240000000000 */
[C---:B------:R-:W-:Y:S02]  /*36f0*/  HMMA.16816.F32.BF16 R56, R124.reuse, R52, R60 ;  /* 0x000000347c38723c */ /* 0x040fe4000004183c */
[----:B------:R-:W-:Y:S06]  /*3700*/  LDSM.16.M88.4 R60, [R182+-0x3000] ;  /* 0xffd00000b63c783b */ /* 0x000fec0000000200 */
[C---:B------:R-:W-:Y:S01]  /*3710*/  HMMA.16816.F32.BF16 R100, R124.reuse, R54, R48 ;  /* 0x000000367c64723c */ /* 0x040fe20000041830 */
[----:B------:R-:W1:Y:S07]  /*3720*/  LDSM.16.M88.4 R52, [R183+0x800] ;  /* 0x00080000b734783b */ /* 0x000e6e0000000200 */
[C---:B---3--:R-:W-:Y:S01]  /*3730*/  HMMA.16816.F32.BF16 R48, R124.reuse, R72, R20 ;  /* 0x000000487c30723c */ /* 0x048fe20000041814 */
[----:B------:R-:W3:Y:S07]  /*3740*/  LDSM.16.M88.4 R20, [R183+0x2800] ;  /* 0x00280000b714783b */ /* 0x000eee0000000200 */
[----:B------:R-:W-:Y:S08]  /*3750*/  HMMA.16816.F32.BF16 R16, R124, R76, R8 ;  /* 0x0000004c7c10723c */ /* 0x000ff00000041808 */
[----:B------:R-:W-:Y:S01]  /*3760*/  HMMA.16816.F32.BF16 R8, R152, R44, R92 ;  /* 0x0000002c9808723c */ /* 0x000fe2000004185c */
[----:B------:R-:W1:Y:S07]  /*3770*/  LDSM.16.M88.4 R92, [R182+-0x2000] ;  /* 0xffe00000b65c783b */ /* 0x000e6e0000000200 */
[C---:B------:R-:W-:Y:S08]  /*3780*/  HMMA.16816.F32.BF16 R28, R124.reuse, R74, R12 ;  /* 0x0000004a7c1c723c */ /* 0x040ff0000004180c */
[----:B------:R-:W-:Y:S01]  /*3790*/  HMMA.16816.F32.BF16 R12, R124, R78, R40 ;  /* 0x0000004e7c0c723c */ /* 0x000fe20000041828 */
[----:B------:R-:W1:Y:S04]  /*37a0*/  LDSM.16.M88.4 R76, [R182+-0x2800] ;  /* 0xffd80000b64c783b */ /* 0x000e680000000200 */
[----:B------:R-:W1:Y:S03]  /*37b0*/  LDSM.16.M88.4 R40, [R182+-0x800] ;  /* 0xfff80000b628783b */ /* 0x000e660000000200 */
[C---:B--2---:R-:W-:Y:S08]  /*37c0*/  HMMA.16816.F32.BF16 R84, R152.reuse, R32, R84 ;  /* 0x000000209854723c */ /* 0x044ff00000041854 */
[C---:B------:R-:W-:Y:S08]  /*37d0*/  HMMA.16816.F32.BF16 R44, R152.reuse, R46, R64 ;  /* 0x0000002e982c723c */ /* 0x040ff00000041840 */
[C---:B----4-:R-:W-:Y:S01]  /*37e0*/  HMMA.16816.F32.BF16 R72, R152.reuse, R36, R96 ;  /* 0x000000249848723c */ /* 0x050fe20000041860 */
[----:B------:R-:W2:Y:S07]  /*37f0*/  LDSM.16.M88.4 R96, [R181+0x3000] ;  /* 0x00300000b560783b */ /* 0x000eae0000000200 */
[C---:B------:R-:W-:Y:S08]  /*3800*/  HMMA.16816.F32.BF16 R80, R152.reuse, R38, R80 ;  /* 0x000000269850723c */ /* 0x040ff00000041850 */
[C---:B------:R-:W-:Y:S08]  /*3810*/  HMMA.16816.F32.BF16 R88, R152.reuse, R34, R88 ;  /* 0x000000229858723c */ /* 0x040ff00000041858 */
[C---:B-1----:R-:W-:Y:S08]  /*3820*/  HMMA.16816.F32.BF16 R56, R152.reuse, R52, R56 ;  /* 0x000000349838723c */ /* 0x042ff00000041838 */
[C---:B------:R-:W-:Y:S08]  /*3830*/  HMMA.16816.F32.BF16 R68, R152.reuse, R24, R48 ;  /* 0x000000189844723c */ /* 0x040ff00000041830 */
[C---:B------:R-:W-:Y:S01]  /*3840*/  HMMA.16816.F32.BF16 R64, R152.reuse, R54, R100 ;  /* 0x000000369840723c */ /* 0x040fe20000041864 */
[----:B------:R-:W1:Y:S07]  /*3850*/  LDSM.16.M88.4 R100, [R181+0x3800] ;  /* 0x00380000b564783b */ /* 0x000e6e0000000200 */
[C---:B---3--:R-:W-:Y:S08]  /*3860*/  HMMA.16816.F32.BF16 R48, R152.reuse, R20, R16 ;  /* 0x000000149830723c */ /* 0x048ff00000041810 */
[C---:B------:R-:W-:Y:S08]  /*3870*/  HMMA.16816.F32.BF16 R52, R152.reuse, R26, R28 ;  /* 0x0000001a9834723c */ /* 0x040ff0000004181c */
[----:B------:R-:W-:Y:S08]  /*3880*/  HMMA.16816.F32.BF16 R36, R152, R22, R12 ;  /* 0x000000169824723c */ /* 0x000ff0000004180c */
[C---:B------:R-:W-:Y:S08]  /*3890*/  HMMA.16816.F32.BF16 R32, R156.reuse, R60, R8 ;  /* 0x0000003c9c20723c */ /* 0x040ff00000041808 */
[C---:B------:R-:W-:Y:S08]  /*38a0*/  HMMA.16816.F32.BF16 R8, R156.reuse, R104, R84 ;  /* 0x000000689c08723c */ /* 0x040ff00000041854 */
[C---:B------:R-:W-:Y:S08]  /*38b0*/  HMMA.16816.F32.BF16 R28, R156.reuse, R62, R44 ;  /* 0x0000003e9c1c723c */ /* 0x040ff0000004182c */
[C---:B------:R-:W-:Y:S08]  /*38c0*/  HMMA.16816.F32.BF16 R16, R156.reuse, R92, R72 ;  /* 0x0000005c9c10723c */ /* 0x040ff00000041848 */
[C---:B------:R-:W-:Y:S01]  /*38d0*/  HMMA.16816.F32.BF16 R12, R156.reuse, R94, R80 ;  /* 0x0000005e9c0c723c */ /* 0x040fe20000041850 */
[----:B------:R-:W-:Y:S07]  /*38e0*/  LDSM.16.M88.4 R92, [R181+0x5800] ;  /* 0x00580000b55c783b */ /* 0x000fee0000000200 */
[C---:B------:R-:W-:Y:S01]  /*38f0*/  HMMA.16816.F32.BF16 R84, R156.reuse, R106, R88 ;  /* 0x0000006a9c54723c */ /* 0x040fe20000041858 */
[----:B------:R-:W3:Y:S04]  /*3900*/  LDSM.16.M88.4 R88, [R181+0x5000] ;  /* 0x00500000b558783b */ /* 0x000ee80000000200 */
[----:B------:R-:W-:Y:S03]  /*3910*/  LDSM.16.M88.4 R104, [R180+0x3000] ;  /* 0x00300000b468783b */ /* 0x000fe60000000200 */
[C---:B------:R-:W-:Y:S08]  /*3920*/  HMMA.16816.F32.BF16 R24, R156.reuse, R76, R56 ;  /* 0x0000004c9c18723c */ /* 0x040ff00000041838 */
[C---:B------:R-:W-:Y:S08]  /*3930*/  HMMA.16816.F32.BF16 R20, R156.reuse, R78, R64 ;  /* 0x0000004e9c14723c */ /* 0x040ff00000041840 */
[C---:B------:R-:W-:Y:S08]  /*3940*/  HMMA.16816.F32.BF16 R80, R156.reuse, R116, R68 ;  /* 0x000000749c50723c */ /* 0x040ff00000041844 */
[C---:B------:R-:W-:Y:S08]  /*3950*/  HMMA.16816.F32.BF16 R72, R156.reuse, R40, R48 ;  /* 0x000000289c48723c */ /* 0x040ff00000041830 */
[C---:B------:R-:W-:Y:S08]  /*3960*/  HMMA.16816.F32.BF16 R76, R156.reuse, R118, R52 ;  /* 0x000000769c4c723c */ /* 0x040ff00000041834 */
[----:B------:R-:W-:Y:S01]  /*3970*/  HMMA.16816.F32.BF16 R68, R156, R42, R36 ;  /* 0x0000002a9c44723c */ /* 0x000fe20000041824 */
[----:B------:R-:W4:Y:S04]  /*3980*/  LDSM.16.M88.4 R40, [R180+0x4800] ;  /* 0x00480000b428783b */ /* 0x000f280000000200 */
[----:B------:R-:W1:Y:S03]  /*3990*/  LDSM.16.M88.4 R36, [R180+0x5000] ;  /* 0x00500000b424783b */ /* 0x000e660000000200 */
[C---:B--2---:R-:W-:Y:S08]  /*39a0*/  HMMA.16816.F32.BF16 R64, R160.reuse, R96, R32 ;  /* 0x00000060a040723c */ /* 0x044ff00000041820 */
[C---:B------:R-:W-:Y:S01]  /*39b0*/  HMMA.16816.F32.BF16 R60, R160.reuse, R98, R28 ;  /* 0x00000062a03c723c */ /* 0x040fe2000004181c */
[----:B------:R-:W2:Y:S07]  /*39c0*/  LDSM.16.M88.4 R96, [R180+0x5800] ;  /* 0x00580000b460783b */ /* 0x000eae0000000200 */
[C---:B------:R-:W-:Y:S08]  /*39d0*/  HMMA.16816.F32.BF16 R48, R160.reuse, R108, R16 ;  /* 0x0000006ca030723c */ /* 0x040ff00000041810 */
[C---:B------:R-:W-:Y:S08]  /*39e0*/  HMMA.16816.F32.BF16 R44, R160.reuse, R110, R12 ;  /* 0x0000006ea02c723c */ /* 0x040ff0000004180c */
[C---:B------:R-:W-:Y:S08]  /*39f0*/  HMMA.16816.F32.BF16 R32, R160.reuse, R112, R8 ;  /* 0x00000070a020723c */ /* 0x040ff00000041808 */
[C---:B-1----:R-:W-:Y:S08]  /*3a00*/  HMMA.16816.F32.BF16 R56, R160.reuse, R100, R24 ;  /* 0x00000064a038723c */ /* 0x042ff00000041818 */
[C---:B------:R-:W-:Y:S08]  /*3a10*/  HMMA.16816.F32.BF16 R28, R160.reuse, R114, R84 ;  /* 0x00000072a01c723c */ /* 0x040ff00000041854 */
[C---:B------:R-:W-:Y:S08]  /*3a20*/  HMMA.16816.F32.BF16 R52, R160.reuse, R102, R20 ;  /* 0x00000066a034723c */ /* 0x040ff00000041814 */
[C---:B---3--:R-:W-:Y:S08]  /*3a30*/  HMMA.16816.F32.BF16 R24, R160.reuse, R88, R80 ;  /* 0x00000058a018723c */ /* 0x048ff00000041850 */
[C---:B------:R-:W-:Y:S01]  /*3a40*/  HMMA.16816.F32.BF16 R16, R160.reuse, R92, R72 ;  /* 0x0000005ca010723c */ /* 0x040fe20000041848 */
[----:B------:R-:W-:Y:S07]  /*3a50*/  LDSM.16.M88.4 R72, [R182+0x800] ;  /* 0x00080000b648783b */ /* 0x000fee0000000200 */
[C---:B------:R-:W-:Y:S08]  /*3a60*/  HMMA.16816.F32.BF16 R20, R160.reuse, R90, R76 ;  /* 0x0000005aa014723c */ /* 0x040ff0000004184c */
[----:B------:R-:W-:Y:S01]  /*3a70*/  HMMA.16816.F32.BF16 R12, R160, R94, R68 ;  /* 0x0000005ea00c723c */ /* 0x000fe20000041844 */
[----:B------:R-:W-:Y:S04]  /*3a80*/  LDSM.16.M88.4 R92, [R183+0x3800] ;  /* 0x00380000b75c783b */ /* 0x000fe80000000200 */
[----:B------:R-:W-:Y:S03]  /*3a90*/  LDSM.16.M88.4 R68, [R182+0x1000] ;  /* 0x00100000b644783b */ /* 0x000fe60000000200 */
[C---:B------:R-:W-:Y:S08]  /*3aa0*/  HMMA.16816.F32.BF16 R116, R164.reuse, R148, R48 ;  /* 0x00000094a474723c */ /* 0x040ff00000041830 */
[C---:B------:R-:W-:Y:S01]  /*3ab0*/  HMMA.16816.F32.BF16 R112, R164.reuse, R150, R44 ;  /* 0x00000096a470723c */ /* 0x040fe2000004182c */
[----:B------:R-:W1:Y:S07]  /*3ac0*/  LDSM.16.M88.4 R148, [R183+0x5800] ;  /* 0x00580000b794783b */ /* 0x000e6e0000000200 */
[C---:B----4-:R-:W-:Y:S08]  /*3ad0*/  HMMA.16816.F32.BF16 R108, R164.reuse, R40, R32 ;  /* 0x00000028a46c723c */ /* 0x050ff00000041820 */
[C---:B------:R-:W-:Y:S08]  /*3ae0*/  HMMA.16816.F32.BF16 R100, R164.reuse, R42, R28 ;  /* 0x0000002aa464723c */ /* 0x040ff0000004181c */
[C---:B------:R-:W-:Y:S01]  /*3af0*/  HMMA.16816.F32.BF16 R8, R164.reuse, R104, R64 ;  /* 0x00000068a408723c */ /* 0x040fe20000041840 */
[----:B------:R-:W3:Y:S07]  /*3b00*/  LDSM.16.M88.4 R64, [R182+0x1800] ;  /* 0x00180000b640783b */ /* 0x000eee0000000200 */
[C---:B------:R-:W-:Y:S01]  /*3b10*/  HMMA.16816.F32.BF16 R132, R164.reuse, R128, R56 ;  /* 0x00000080a484723c */ /* 0x040fe20000041838 */
[----:B------:R-:W-:Y:S07]  /*3b20*/  LDSM.16.M88.4 R56, [R182+0x2800] ;  /* 0x00280000b638783b */ /* 0x000fee0000000200 */
[C---:B------:R-:W-:Y:S08]  /*3b30*/  HMMA.16816.F32.BF16 R88, R164.reuse, R36, R24 ;  /* 0x00000024a458723c */ /* 0x040ff00000041818 */
[C---:B--2---:R-:W-:Y:S08]  /*3b40*/  HMMA.16816.F32.BF16 R80, R164.reuse, R96, R16 ;  /* 0x00000060a450723c */ /* 0x044ff00000041810 */
[C---:B------:R-:W-:Y:S01]  /*3b50*/  HMMA.16816.F32.BF16 R104, R164.reuse, R106, R60 ;  /* 0x0000006aa468723c */ /* 0x040fe2000004183c */
[----:B------:R-:W2:Y:S07]  /*3b60*/  LDSM.16.M88.4 R60, [R182+0x2000] ;  /* 0x00200000b63c783b */ /* 0x000eae0000000200 */
[C---:B------:R-:W-:Y:S08]  /*3b70*/  HMMA.16816.F32.BF16 R128, R164.reuse, R130, R52 ;  /* 0x00000082a480723c */ /* 0x040ff00000041834 */
[C---:B------:R-:W-:Y:S08]  /*3b80*/  HMMA.16816.F32.BF16 R84, R164.reuse, R38, R20 ;  /* 0x00000026a454723c */ /* 0x040ff00000041814 */
[----:B------:R-:W-:Y:S01]  /*3b90*/  HMMA.16816.F32.BF16 R76, R164, R98, R12 ;  /* 0x00000062a44c723c */ /* 0x000fe2000004180c */
[----:B------:R-:W4:Y:S01]  /*3ba0*/  LDSM.16.M88.4 R96, [R182] ;  /* 0x00000000b660783b */ /* 0x000f220000000200 */
[----:B------:R-:W-:Y:S01]  /*3bb0*/  ISETP.GT.AND P0, PT, R196, R228, PT ;  /* 0x000000e4c400720c */ /* 0x000fe20003f04270 */
[----:B------:R-:W-:-:S05]  /*3bc0*/  DEPBAR.LE SB0, 0x0 ;  /* 0x000080000000791a */ /* 0x000fca0000000000 */
        /* <DEDUP_REMOVED lines=8> */
[C---:B------:R-:W-:Y:S08]  /*3c50*/  HMMA.16816.F32.BF16 R44, R168.reuse, R92, R132 ;  /* 0x0000005ca82c723c */ /* 0x040ff00000041884 */
[C---:B------:R-:W-:Y:S08]  /*3c60*/  HMMA.16816.F32.BF16 R40, R168.reuse, R94, R128 ;  /* 0x0000005ea828723c */ /* 0x040ff00000041880 */
[C---:B------:R-:W-:Y:S08]  /*3c70*/  HMMA.16816.F32.BF16 R16, R168.reuse, R146, R84 ;  /* 0x00000092a810723c */ /* 0x040ff00000041854 */
[----:B------:R-:W-:Y:S01]  /*3c80*/  HMMA.16816.F32.BF16 R8, R168, R150, R76 ;  /* 0x00000096a808723c */ /* 0x000fe2000004184c */
[----:B------:R-:W-:Y:S01]  /*3c90*/  ISETP.GT.AND P6, PT, R203, 0x5f, PT ;  /* 0x0000005fcb00780c */ /* 0x000fe20003fc4270 */
[----:B------:R-:W-:Y:S01]  /*3ca0*/  BSSY B0, `(.L_x_2477) ;  /* 0x0000054000007945 */ /* 0x000fe20003800000 */
[----:B------:R-:W-:-:S05]  /*3cb0*/  LOP3.LUT R194, R194, 0xfffbffff, RZ, 0xc0, !PT ;  /* 0xfffbffffc2c27812 */ /* 0x000fca00078ec0ff */
[C---:B------:R-:W-:Y:S08]  /*3cc0*/  HMMA.16816.F32.BF16 R36, R172.reuse, R68, R36 ;  /* 0x00000044ac24723c */ /* 0x040ff00000041824 */
[----:B------:R-:W-:Y:S01]  /*3cd0*/  HMMA.16816.F32.BF16 R68, R172, R70, R32 ;  /* 0x00000046ac44723c */ /* 0x000fe20000041820 */
[----:B------:R-:W-:-:S07]  /*3ce0*/  @P6 LOP3.LUT R194, R194, 0x40000, RZ, 0xfc, !PT ;  /* 0x00040000c2c26812 */ /* 0x000fce00078efcff */
[C---:B---3--:R-:W-:Y:S08]  /*3cf0*/  HMMA.16816.F32.BF16 R32, R172.reuse, R64, R28 ;  /* 0x00000040ac20723c */ /* 0x048ff0000004181c */
[C---:B------:R-:W-:Y:S08]  /*3d00*/  HMMA.16816.F32.BF16 R64, R172.reuse, R66, R24 ;  /* 0x00000042ac40723c */ /* 0x040ff00000041818 */
[C---:B--2---:R-:W-:Y:S08]  /*3d10*/  HMMA.16816.F32.BF16 R28, R172.reuse, R60, R20 ;  /* 0x0000003cac1c723c */ /* 0x044ff00000041814 */
[C---:B------:R-:W-:Y:S08]  /*3d20*/  HMMA.16816.F32.BF16 R24, R172.reuse, R56, R12 ;  /* 0x00000038ac18723c */ /* 0x040ff0000004180c */
[C---:B----4-:R-:W-:Y:S08]  /*3d30*/  HMMA.16816.F32.BF16 R52, R172.reuse, R96, R52 ;  /* 0x00000060ac34723c */ /* 0x050ff00000041834 */
        /* <DEDUP_REMOVED lines=8> */
[----:B------:R-:W-:Y:S01]  /*3dc0*/  ISETP.NE.AND P5, PT, R204, 0x1, PT ;  /* 0x00000001cc00780c */ /* 0x000fe20003fa5270 */
[----:B------:R-:W-:Y:S01]  /*3dd0*/  IMAD.MOV.U32 R198, RZ, RZ, RZ ;  /* 0x000000ffffc67224 */ /* 0x000fe200078e00ff */
        /* <DEDUP_REMOVED lines=27> */
.L_x_2621:
[----:B------:R-:W-:Y:S05]  /*3f90*/  BRA.DIV ~URZ, `(.L_x_2480) ;  /* 0x00012ae27f007947 */ /* 0x000fea000b800000 */
[----:B------:R-:W3:Y:S01]  /*3fa0*/  SHFL.IDX PT, R2, R7, RZ, 0x181f ;  /* 0x00181fff07027589 */ /* 0x000ee200000e0000 */
[----:B------:R-:W-:-:S03]  /*3fb0*/  ISETP.GE.AND P1, PT, R208, c[0x0][0x1d4], PT ;  /* 0x00007500d0007a0c */ /* 0x000fc60003f26270 */
[----:B------:R-:W4:Y:S04]  /*3fc0*/  SHFL.IDX PT, R10, R7, 0x1, 0x181f ;  /* 0x00381f00070a7f89 */ /* 0x000f2800000e0000 */
[----:B------:R-:W5:Y:S04]  /*3fd0*/  SHFL.IDX PT, R11, R0, 0x1, 0x181f ;  /* 0x00381f00000b7f89 */ /* 0x000f6800000e0000 */
[----:B-1----:R-:W1:Y:S01]  /*3fe0*/  SHFL.IDX PT, R0, R0, 0x2, 0x181f ;  /* 0x00581f0000007f89 */ /* 0x002e6200000e0000 */
[C---:B---3--:R-:W-:Y:S02]  /*3ff0*/  IADD3 R12, P0, R2.reuse, R200, RZ ;  /* 0x000000c8020c7210 */ /* 0x048fe40007f1e0ff */
[----:B------:R-:W-:-:S03]  /*4000*/  IADD3 R8, P2, R2, R202, RZ ;  /* 0x000000ca02087210 */ /* 0x000fc60007f5e0ff */
[C-C-:B--2---:R-:W-:Y:S01]  /*4010*/  IMAD.X R13, R9.reuse, 0x1, R5.reuse, P0 ;  /* 0x00000001090d7824 */ /* 0x144fe200000e0605 */
[----:B------:R-:W-:Y:S01]  /*4020*/  ISETP.GE.AND P0, PT, R216, c[0x0][0x1d4], PT ;  /* 0x00007500d8007a0c */ /* 0x000fe20003f06270 */
[----:B------:R-:W-:Y:S01]  /*4030*/  IMAD.X R9, R9, 0x1, R6, P2 ;  /* 0x0000000109097824 */ /* 0x000fe200010e0606 */
[C---:B----4-:R-:W-:Y:S02]  /*4040*/  IADD3 R2, P2, R10.reuse, R200, RZ ;  /* 0x000000c80a027210 */ /* 0x050fe40007f5e0ff */
[----:B------:R2:W-:Y:S03]  /*4050*/  LDGSTS.E.BYPASS.LTC128B.128 [R197+0x8100], [R12.64], !P1 ;  /* 0x081000000cc57fae */ /* 0x0005e6000c901d46 */
[----:B-----5:R-:W-:Y:S01]  /*4060*/  IMAD.X R3, R11, 0x1, R5, P2 ;  /* 0x000000010b037824 */ /* 0x020fe200010e0605 */
[----:B------:R-:W-:-:S05]  /*4070*/  IADD3 R10, P2, R10, R202, RZ ;  /* 0x000000ca0a0a7210 */ /* 0x000fca0007f5e0ff */
[----:B------:R2:W-:Y:S01]  /*4080*/  LDGSTS.E.BYPASS.LTC128B.128 [R197+0xb100], [R8.64], !P0 ;  /* 0x0b10000008c57fae */ /* 0x0005e2000c101d46 */
[----:B------:R-:W-:-:S03]  /*4090*/  IMAD.X R11, R11, 0x1, R6, P2 ;  /* 0x000000010b0b7824 */ /* 0x000fc600010e0606 */
[----:B------:R3:W-:Y:S04]  /*40a0*/  LDGSTS.E.BYPASS.LTC128B.128 [R197+0x9100], [R2.64], !P1 ;  /* 0x0910000002c57fae */ /* 0x0007e8000c901d46 */
[----:B------:R4:W-:Y:S04]  /*40b0*/  LDGSTS.E.BYPASS.LTC128B.128 [R197+0xc100], [R10.64], !P0 ;  /* 0x0c1000000ac57fae */ /* 0x0009e8000c101d46 */
[----:B---3--:R2:W3:Y:S01]  /*40c0*/  SHFL.IDX PT, R2, R7, 0x2, 0x181f ;  /* 0x00581f0007027f89 */ /* 0x0084e200000e0000 */
[----:B----4-:R-:W-:Y:S02]  /*40d0*/  SEL R11, RZ, 0x10, P1 ;  /* 0x00000010ff0b7807 */ /* 0x010fe40000800000 */
[----:B------:R-:W-:-:S02]  /*40e0*/  SEL R10, RZ, 0x10, P0 ;  /* 0x00000010ff0a7807 */ /* 0x000fc40000000000 */
.L_x_2622:
[----:B-1----:R-:W-:Y:S02]  /*40f0*/  IADD3 R3, -R11, 0x10, RZ ;  /* 0x000000100b037810 */ /* 0x002fe40007ffe1ff */
[----:B--2---:R-:W-:-:S02]  /*4100*/  IADD3 R7, -R10, 0x10, RZ ;  /* 0x000000100a077810 */ /* 0x004fc40007ffe1ff */
[----:B------:R-:W-:Y:S02]  /*4110*/  LOP3.LUT R3, R3, 0xf, RZ, 0xc0, !PT ;  /* 0x0000000f03037812 */ /* 0x000fe400078ec0ff */
[----:B------:R-:W-:Y:S02]  /*4120*/  ISETP.NE.U32.AND P2, PT, R11, RZ, PT ;  /* 0x000000ff0b00720c */ /* 0x000fe40003f45070 */
[----:B---3--:R-:W-:Y:S02]  /*4130*/  IADD3 R8, P1, P0, R3, R2, R200 ;  /* 0x0000000203087210 */ /* 0x008fe4000783e0c8 */
[----:B------:R-:W-:Y:S02]  /*4140*/  LOP3.LUT R3, R7, 0xf, RZ, 0xc0, !PT ;  /* 0x0000000f07037812 */ /* 0x000fe400078ec0ff */
[----:B------:R-:W-:Y:S02]  /*4150*/  IADD3.X R9, RZ, R0, R5, P1, P0 ;  /* 0x00000000ff097210 */ /* 0x000fe40000fe0405 */
        /* <DEDUP_REMOVED lines=8> */
.L_x_2478:
[----:B------:R-:W-:Y:S05]  /*41e0*/  BSYNC B0 ;  /* 0x0000000000007941 */ /* 0x000fea0003800000 */
.L_x_2477:
[----:B------:R-:W-:Y:S01]  /*41f0*/  IMAD.MOV.U32 R0, RZ, RZ, c[0x0][0x2c4] ;  /* 0x0000b100ff007624 */ /* 0x000fe200078e00ff */
[----:B------:R-:W-:Y:S01]  /*4200*/  ULDC UR4, c[0x0][0x324] ;  /* 0x0000c90000047ab9 */ /* 0x000fe20000000800 */
[----:B-1----:R-:W-:Y:S01]  /*4210*/  IADD3 R2, -R231, 0x1, R188 ;  /* 0x00000001e7027810 */ /* 0x002fe20007ffe1bc */
        /* <DEDUP_REMOVED lines=14> */
.L_x_2623:
[----:B------:R-:W-:Y:S01]  /*4300*/  ISETP.GE.AND P0, PT, R249, 0x1, PT ;  /* 0x00000001f900780c */ /* 0x000fe20003f06270 */
[--C-:B--2---:R-:W-:Y:S02]  /*4310*/  IMAD.IADD R2, R6, 0x1, R3.reuse ;  /* 0x0000000106027824 */ /* 0x104fe400078e0203 */
[----:B------:R-:W-:-:S03]  /*4320*/  IMAD.IADD R0, R7, 0x1, R3 ;  /* 0x0000000107007824 */ /* 0x000fc600078e0203 */
[----:B------:R-:W-:-:S07]  /*4330*/  IMNMX R2, R8, R2, PT ;  /* 0x0000000208027217 */ /* 0x000fce0003800200 */
        /* <DEDUP_REMOVED lines=12> */
.L_x_2484:
[----:B------:R-:W-:-:S04]  /*4400*/  MOV R10, c[0x0][0x32c] ;  /* 0x0000cb00000a7a02 */ /* 0x000fc80000000f00 */
[----:B------:R-:W-:-:S13]  /*4410*/  ISETP.NE.AND P0, PT, R10, 0x1, PT ;  /* 0x000000010a00780c */ /* 0x000fda0003f05270 */
[----:B------:R-:W-:-:S05]  /*4420*/  @P0 IMAD.HI.U32 R10, R3, c[0x0][0x330], RZ ;  /* 0x0000cc00030a0a27 */ /* 0x000fca00078e00ff */
[----:B------:R-:W-:Y:S02]  /*4430*/  @P0 SHF.R.U32.HI R3, RZ, c[0x0][0x334], R10 ;  /* 0x0000cd00ff030a19 */ /* 0x000fe4000001160a */
.L_x_2485:
[----:B------:R-:W-:Y:S05]  /*4440*/  BSYNC B0 ;  /* 0x0000000000007941 */ /* 0x000fea0003800000 */
.L_x_2483:
[----:B------:R-:W-:-:S05]  /*4450*/  IMAD R3, R3, c[0x0][0x32c], R9 ;  /* 0x0000cb0003037a24 */ /* 0x000fca00078e0209 */
[----:B------:R-:W-:Y:S02]  /*4460*/  IADD3 R10, R3, c[0x0][0x32c], RZ ;  /* 0x0000cb00030a7a10 */ /* 0x000fe40007ffe0ff */
[----:B------:R-:W-:Y:S02]  /*4470*/  IMNMX R0, R0, R3, !PT ;  /* 0x0000000300007217 */ /* 0x000fe40007800200 */
[----:B------:R-:W-:Y:S02]  /*4480*/  IMNMX R2, R2, R10, PT ;  /* 0x0000000a02027217 */ /* 0x000fe40003800200 */
.L_x_2482:
        /* <DEDUP_REMOVED lines=134> */
.L_x_2624:
[----:B------:R-:W-:Y:S01]  /*4cf0*/  ISETP.GE.AND P0, PT, R249, 0x1, PT ;  /* 0x00000001f900780c */ /* 0x000fe20003f06270 */
[--C-:B---3--:R-:W-:Y:S02]  /*4d00*/  IMAD.IADD R2, R6, 0x1, R3.reuse ;  /* 0x0000000106027824 */ /* 0x108fe400078e0203 */
        /* <DEDUP_REMOVED lines=14> */
.L_x_2489:
[----:B------:R-:W-:-:S04]  /*4df0*/  MOV R4, c[0x0][0x32c] ;  /* 0x0000cb0000047a02 */ /* 0x000fc80000000f00 */
[----:B------:R-:W-:-:S13]  /*4e00*/  ISETP.NE.AND P0, PT, R4, 0x1, PT ;  /* 0x000000010400780c */ /* 0x000fda0003f05270 */
[----:B------:R-:W-:-:S05]  /*4e10*/  @P0 IMAD.HI.U32 R4, R3, c[0x0][0x330], RZ ;  /* 0x0000cc0003040a27 */ /* 0x000fca00078e00ff */
[----:B------:R-:W-:Y:S02]  /*4e20*/  @P0 SHF.R.U32.HI R3, RZ, c[0x0][0x334], R4 ;  /* 0x0000cd00ff030a19 */ /* 0x000fe40000011604 */
.L_x_2490:
[----:B------:R-:W-:Y:S05]  /*4e30*/  BSYNC B0 ;  /* 0x0000000000007941 */ /* 0x000fea0003800000 */
.L_x_2488:
[----:B------:R-:W-:-:S05]  /*4e40*/  IMAD R3, R3, c[0x0][0x32c], R9 ;  /* 0x0000cb0003037a24 */ /* 0x000fca00078e0209 */
[----:B------:R-:W-:Y:S02]  /*4e50*/  IADD3 R4, R3, c[0x0][0x32c], RZ ;  /* 0x0000cb0003047a10 */ /* 0x000fe40007ffe0ff */
[----:B------:R-:W-:Y:S02]  /*4e60*/  IMNMX R0, R0, R3, !PT ;  /* 0x0000000300007217 */ /* 0x000fe40007800200 */
[----:B------:R-:W-:Y:S02]  /*4e70*/  IMNMX R2, R2, R4, PT ;  /* 0x0000000402027217 */ /* 0x000fe40003800200 */
.L_x_2487:
        /* <DEDUP_REMOVED lines=92> */
[----:B------:R-:W-:Y:S02]  /*5440*/  ISETP.GT.AND P0, PT, R0, RZ, !P1 ;  /* 0x000000ff0000720c */ /* 0x000fe40004f04270 */
[----:B------:R-:W-:Y:S02]  /*5450*/  LOP3.LUT P1, RZ, R194, 0x2000, RZ, 0xc0, !PT ;  /* 0x00002000c2ff7812 */ /* 0x000fe4000782c0ff */
[----:B------:R-:W-:-:S04]  /*5460*/  ISETP.LT.OR P0, PT, R2, 0x1, P0 ;  /* 0x000000010200780c */ /* 0x000fc80000701670 */
[----:B------:R-:W-:Y:S02]  /*5470*/  FSEL R6, R54, -INF , !P0 ;  /* 0xff80000036067808 */ /* 0x000fe40004000000 */
[----:B------:R-:W-:Y:S02]  /*5480*/  ISETP.GT.AND P0, PT, R0, 0x50, !P6 ;  /* 0x000000500000780c */ /* 0x000fe40007704270 */
[----:B------:R-:W-:Y:S02]  /*5490*/  FMNMX.FTZ R4, R6, R7, !PT ;  /* 0x0000000706047209 */ /* 0x000fe40007810000 */
[----:B------:R-:W-:Y:S02]  /*54a0*/  ISETP.LT.OR P0, PT, R2, 0x51, P0 ;  /* 0x000000510200780c */ /* 0x000fe40000701670 */
[----:B------:R-:W-:Y:S02]  /*54b0*/  FMNMX.FTZ R4, R12, R4, !PT ;  /* 0x000000040c047209 */ /* 0x000fe40007810000 */
[----:B------:R-:W-:-:S02]  /*54c0*/  FSEL R149, R26, -INF , !P0 ;  /* 0xff8000001a957808 */ /* 0x000fc40004000000 */
[----:B------:R-:W-:Y:S02]  /*54d0*/  FMNMX.FTZ R4, R13, R4, !PT ;  /* 0x000000040d047209 */ /* 0x000fe40007810000 */
[----:B------:R-:W-:Y:S02]  /*54e0*/  ISETP.GT.AND P0, PT, R0, 0x51, !P2 ;  /* 0x000000510000780c */ /* 0x000fe40005704270 */
[----:B------:R-:W-:Y:S02]  /*54f0*/  FMNMX.FTZ R4, R14, R4, !PT ;  /* 0x000000040e047209 */ /* 0x000fe40007810000 */
[----:B------:R-:W-:Y:S02]  /*5500*/  ISETP.GT.AND P2, PT, R0, 0x58, !P1 ;  /* 0x000000580000780c */ /* 0x000fe40004f44270 */
[----:B------:R-:W-:Y:S02]  /*5510*/  FMNMX.FTZ R4, R15, R4, !PT ;  /* 0x000000040f047209 */ /* 0x000fe40007810000 */
[----:B------:R-:W-:-:S02]  /*5520*/  ISETP.LT.OR P1, PT, R2, 0x52, P0 ;  /* 0x000000520200780c */ /* 0x000fc40000721670 */
[----:B------:R-:W-:Y:S02]  /*5530*/  FMNMX.FTZ R4, R18, R4, !PT ;  /* 0x0000000412047209 */ /* 0x000fe40007810000 */
[----:B------:R-:W-:Y:S02]  /*5540*/  ISETP.GT.AND P0, PT, R0, 0x59, !P3 ;  /* 0x000000590000780c */ /* 0x000fe40005f04270 */
[----:B------:R-:W-:Y:S02]  /*5550*/  FMNMX.FTZ R4, R24, R4, !PT ;  /* 0x0000000418047209 */ /* 0x000fe40007810000 */
[----:B------:R-:W-:Y:S02]  /*5560*/  FMNMX.FTZ R0, R150, R3, !PT ;  /* 0x0000000396007209 */ /* 0x000fe40007810000 */
[----:B------:R-:W-:Y:S02]  /*5570*/  FMNMX.FTZ R4, R93, R4, !PT ;  /* 0x000000045d047209 */ /* 0x000fe40007810000 */
[----:B------:R-:W-:-:S02]  /*5580*/  FSEL R144, R27, -INF , !P1 ;  /* 0xff8000001b907808 */ /* 0x000fc40004800000 */
[----:B------:R-:W-:Y:S02]  /*5590*/  FMNMX.FTZ R4, R92, R4, !PT ;  /* 0x000000045c047209 */ /* 0x000fe40007810000 */
[----:B------:R-:W-:Y:S02]  /*55a0*/  ISETP.LT.OR P1, PT, R2, 0x59, P2 ;  /* 0x000000590200780c */ /* 0x000fe40001721670 */
[----:B------:R-:W-:Y:S02]  /*55b0*/  FMNMX.FTZ R4, R95, R4, !PT ;  /* 0x000000045f047209 */ /* 0x000fe40007810000 */
[----:B------:R-:W-:Y:S02]  /*55c0*/  FMNMX.FTZ R0, R200, R0, !PT ;  /* 0x00000000c8007209 */ /* 0x000fe40007810000 */
[----:B------:R-:W-:Y:S02]  /*55d0*/  FMNMX.FTZ R4, R94, R4, !PT ;  /* 0x000000045e047209 */ /* 0x000fe40007810000 */
[----:B------:R-:W-:-:S02]  /*55e0*/  ISETP.LT.OR P0, PT, R2, 0x5a, P0 ;  /* 0x0000005a0200780c */ /* 0x000fc40000701670 */
[----:B------:R-:W-:Y:S02]  /*55f0*/  FMNMX.FTZ R4, R135, R4, !PT ;  /* 0x0000000487047209 */ /* 0x000fe40007810000 */
[----:B------:R-:W-:Y:S02]  /*5600*/  FSEL R143, R58, -INF , !P1 ;  /* 0xff8000003a8f7808 */ /* 0x000fe40004800000 */
[----:B------:R-:W-:Y:S02]  /*5610*/  FMNMX.FTZ R4, R134, R4, !PT ;  /* 0x0000000486047209 */ /* 0x000fe40007810000 */
[----:B------:R-:W-:Y:S02]  /*5620*/  FMNMX.FTZ R0, R196, R0, !PT ;  /* 0x00000000c4007209 */ /* 0x000fe40007810000 */
[----:B------:R-:W-:Y:S02]  /*5630*/  FMNMX.FTZ R4, R137, R4, !PT ;  /* 0x0000000489047209 */ /* 0x000fe40007810000 */
[----:B------:R-:W-:-:S02]  /*5640*/  FSEL R142, R59, -INF , !P0 ;  /* 0xff8000003b8e7808 */ /* 0x000fc40004000000 */
[----:B------:R-:W-:Y:S02]  /*5650*/  FMNMX.FTZ R4, R136, R4, !PT ;  /* 0x0000000488047209 */ /* 0x000fe40007810000 */
[----:B------:R-:W-:Y:S02]  /*5660*/  FMNMX.FTZ R0, R195, R0, !PT ;  /* 0x00000000c3007209 */ /* 0x000fe40007810000 */
        /* <DEDUP_REMOVED lines=11> */
.L_x_2625:
[----:B-12---:R-:W-:Y:S01]  /*5720*/  FMNMX.FTZ R4, R4, R0, !PT ;  /* 0x0000000004047209 */ /* 0x006fe20007810000 */
[----:B------:R-:W-:Y:S05]  /*5730*/  BRA.DIV ~URZ, `(.L_x_2492) ;  /* 0x000118027f007947 */ /* 0x000fea000b800000 */
[----:B------:R-:W1:Y:S04]  /*5740*/  SHFL.BFLY PT, R0, R5, 0x2, 0x1f ;  /* 0x0c401f0005007f89 */ /* 0x000e6800000e0000 */
[----:B------:R-:W2:Y:S01]  /*5750*/  SHFL.BFLY PT, R2, R4, 0x1, 0x1f ;  /* 0x0c201f0004027f89 */ /* 0x000ea200000e0000 */
[----:B-1----:R-:W-:Y:S02]  /*5760*/  FMNMX.FTZ R5, R5, R0, !PT ;  /* 0x0000000005057209 */ /* 0x002fe40007810000 */
[----:B--2---:R-:W-:-:S03]  /*5770*/  FMNMX.FTZ R109, R4, R2, !PT ;  /* 0x00000002046d7209 */ /* 0x004fc60007810000 */
[----:B------:R1:W2:Y:S04]  /*5780*/  SHFL.BFLY PT, R3, R5, 0x1, 0x1f ;  /* 0x0c201f0005037f89 */ /* 0x0002a800000e0000 */
.L_x_2626:
        /* <DEDUP_REMOVED lines=8> */
[----:B------:R-:W-:Y:S01]  /*5810*/  MOV R226, c[0x0][0x2c4] ;  /* 0x0000b10000e27a02 */ /* 0x000fe20000000f00 */
[----:B------:R-:W-:-:S02]  /*5820*/  FFMA.FTZ R0, R10, c[0x0][0x2d0], -R2 ;  /* 0x0000b4000a007a23 */ /* 0x000fc40000010802 */
[--C-:B------:R-:W-:Y:S01]  /*5830*/  FFMA.FTZ R3, R21, c[0x0][0x2d0], -R2.reuse ;  /* 0x0000b40015037a23 */ /* 0x100fe20000010802 */
[----:B------:R-:W-:Y:S01]  /*5840*/  LDSM.16.MT88.4 R52, [R189] ;  /* 0x00000000bd34783b */ /* 0x000fe20000004200 */
[----:B------:R2:W-:Y:S01]  /*5850*/  MUFU.EX2 R178, R0 ;  /* 0x0000000000b27308 */ /* 0x0005e20000000800 */
[----:B------:R-:W-:Y:S02]  /*5860*/  ISETP.NE.AND P1, PT, R226, 0x1, PT ;  /* 0x00000001e200780c */ /* 0x000fe40003f25270 */
[----:B------:R-:W-:Y:S04]  /*5870*/  LDSM.16.MT88.4 R56, [R186+0x800] ;  /* 0x00080000ba38783b */ /* 0x000fe80000004200 */
[----:B------:R-:W-:Y:S01]  /*5880*/  LDSM.16.MT88.4 R48, [R185+0x800] ;  /* 0x00080000b930783b */ /* 0x000fe20000004200 */
[----:B------:R3:W-:Y:S03]  /*5890*/  MUFU.EX2 R223, R3 ;  /* 0x0000000300df7308 */ /* 0x0007e60000000800 */
[----:B------:R-:W-:Y:S04]  /*58a0*/  LDSM.16.MT88.4 R64, [R187+0x800] ;  /* 0x00080000bb40783b */ /* 0x000fe80000004200 */
[----:B------:R-:W-:Y:S01]  /*58b0*/  LDSM.16.MT88.4 R60, [R184+0x3000] ;  /* 0x00300000b83c783b */ /* 0x000fe20000004200 */
[----:B--2---:R-:W-:-:S03]  /*58c0*/  FFMA.FTZ R0, R11, c[0x0][0x2d0], -R2 ;  /* 0x0000b4000b007a23 */ /* 0x004fc60000010802 */
[----:B------:R-:W-:Y:S01]  /*58d0*/  LDSM.16.MT88.4 R8, [R184] ;  /* 0x00000000b808783b */ /* 0x000fe20000004200 */
[----:B------:R2:W4:Y:S01]  /*58e0*/  MUFU.EX2 R108, R0 ;  /* 0x00000000006c7308 */ /* 0x0005220000000800 */
[----:B---3--:R-:W-:-:S07]  /*58f0*/  FFMA.FTZ R3, R22, c[0x0][0x2d0], -R2 ;  /* 0x0000b40016037a23 */ /* 0x008fce0000010802 */
[----:B------:R-:W-:Y:S01]  /*5900*/  MUFU.EX2 R221, R3 ;  /* 0x0000000300dd7308 */ /* 0x000fe20000000800 */
[----:B--2---:R-:W-:Y:S02]  /*5910*/  FFMA.FTZ R0, R16, c[0x0][0x2d0], -R2 ;  /* 0x0000b40010007a23 */ /* 0x004fe40000010802 */
[----:B-1--4-:R-:W-:-:S05]  /*5920*/  FADD.FTZ R5, R178, R108 ;  /* 0x0000006cb2057221 */ /* 0x012fca0000010000 */
[----:B------:R1:W2:Y:S02]  /*5930*/  MUFU.EX2 R204, R0 ;  /* 0x0000000000cc7308 */ /* 0x0002a40000000800 */
[----:B-1----:R-:W-:Y:S02]  /*5940*/  FFMA.FTZ R0, R17, c[0x0][0x2d0], -R2 ;  /* 0x0000b40011007a23 */ /* 0x002fe40000010802 */
[----:B--2---:R-:W-:-:S04]  /*5950*/  FADD.FTZ R5, R204, R5 ;  /* 0x00000005cc057221 */ /* 0x004fc80000010000 */
[----:B------:R1:W-:Y:S02]  /*5960*/  MUFU.EX2 R206, R0 ;  /* 0x0000000000ce7308 */ /* 0x0003e40000000800 */
[----:B-1----:R-:W-:-:S06]  /*5970*/  FFMA.FTZ R0, R19, c[0x0][0x2d0], -R2 ;  /* 0x0000b40013007a23 */ /* 0x002fcc0000010802 */
[----:B------:R1:W-:Y:S02]  /*5980*/  MUFU.EX2 R207, R0 ;  /* 0x0000000000cf7308 */ /* 0x0003e40000000800 */
[----:B-1----:R-:W-:Y:S02]  /*5990*/  FFMA.FTZ R0, R20, c[0x0][0x2d0], -R2 ;  /* 0x0000b40014007a23 */ /* 0x002fe40000010802 */
[----:B------:R-:W1:Y:S04]  /*59a0*/  LDSM.16.MT88.4 R20, [R186] ;  /* 0x00000000ba14783b */ /* 0x000e680000004200 */
[----:B------:R2:W-:Y:S02]  /*59b0*/  MUFU.EX2 R222, R0 ;  /* 0x0000000000de7308 */ /* 0x0005e40000000800 */
[----:B--2---:R-:W-:-:S05]  /*59c0*/  FMUL.FTZ R0, R4, c[0x0][0x2d0] ;  /* 0x0000b40004007a20 */ /* 0x004fca0000410000 */
[----:B------:R-:W-:-:S05]  /*59d0*/  FSEL R0, R0, RZ, P0 ;  /* 0x000000ff00007208 */ /* 0x000fca0000000000 */
[----:B------:R-:W-:-:S04]  /*59e0*/  FFMA.FTZ R3, R6, c[0x0][0x2d0], -R0 ;  /* 0x0000b40006037a23 */ /* 0x000fc80000010800 */
[----:B------:R2:W-:Y:S02]  /*59f0*/  MUFU.EX2 R202, R3 ;  /* 0x0000000300ca7308 */ /* 0x0005e40000000800 */
[----:B--2---:R-:W-:Y:S02]  /*5a00*/  FFMA.FTZ R3, R7, c[0x0][0x2d0], -R0 ;  /* 0x0000b40007037a23 */ /* 0x004fe40000010800 */
[----:B------:R-:W-:-:S04]  /*5a10*/  FFMA.FTZ R7, R188, c[0x0][0x2d0], -R2 ;  /* 0x0000b400bc077a23 */ /* 0x000fc80000010802 */
[----:B------:R2:W3:Y:S08]  /*5a20*/  MUFU.EX2 R6, R3 ;  /* 0x0000000300067308 */ /* 0x0004f00000000800 */
[----:B------:R-:W-:Y:S01]  /*5a30*/  MUFU.EX2 R225, R7 ;  /* 0x0000000700e17308 */ /* 0x000fe20000000800 */
[----:B--2---:R-:W-:Y:S01]  /*5a40*/  FFMA.FTZ R3, R12, c[0x0][0x2d0], -R0 ;  /* 0x0000b4000c037a23 */ /* 0x004fe20000010800 */
[----:B------:R-:W-:-:S06]  /*5a50*/  F2FP.BF16.PACK_AB R12, R108, R178 ;  /* 0x000000b26c0c723e */ /* 0x000fcc00000010ff */
[----:B------:R2:W-:Y:S02]  /*5a60*/  MUFU.EX2 R203, R3 ;  /* 0x0000000300cb7308 */ /* 0x0005e40000000800 */
[----:B--2---:R-:W-:Y:S01]  /*5a70*/  FFMA.FTZ R3, R13, c[0x0][0x2d0], -R0 ;  /* 0x0000b4000d037a23 */ /* 0x004fe20000010800 */
[----:B---3--:R-:W-:Y:S01]  /*5a80*/  F2FP.BF16.PACK_AB R13, R6, R202 ;  /* 0x000000ca060d723e */ /* 0x008fe200000010ff */
[----:B------:R-:W-:-:S04]  /*5a90*/  FADD.FTZ R6, R202, R6 ;  /* 0x00000006ca067221 */ /* 0x000fc80000010000 */
        /* <DEDUP_REMOVED lines=85> */
[----:B-1----:R-:W-:-:S06]  /*5ff0*/  FFMA.FTZ R3, R134, c[0x0][0x2d0], -R0 ;  /* 0x0000b40086037a23 */ /* 0x002fcc0000010800 */
[----:B------:R1:W4:Y:S01]  /*6000*/  MUFU.EX2 R134, R3 ;  /* 0x0000000300867308 */ /* 0x0003220000000800 */
[C---:B--2---:R-:W-:Y:S08]  /*6010*/  HMMA.16816.F32.BF16 R56, R8.reuse, R12, R128 ;  /* 0x0000000c0838723c */ /* 0x044ff00000041880 */
[----:B------:R-:W-:Y:S01]  /*6020*/  HMMA.16816.F32.BF16 R36, R8, R14, R100 ;  /* 0x0000000e0824723c */ /* 0x000fe20000041864 */
[----:B------:R-:W2:Y:S01]  /*6030*/  LDSM.16.MT88.4 R12, [R186+0x1000] ;  /* 0x00100000ba0c783b */ /* 0x000ea20000004200 */
[----:B-1----:R-:W-:-:S04]  /*6040*/  FFMA.FTZ R3, R137, c[0x0][0x2d0], -R0 ;  /* 0x0000b40089037a23 */ /* 0x002fc80000010800 */
[----:B------:R1:W-:Y:S02]  /*6050*/  MUFU.EX2 R137, R3 ;  /* 0x0000000300897308 */ /* 0x0003e40000000800 */
[----:B-1----:R-:W-:-:S06]  /*6060*/  FFMA.FTZ R3, R136, c[0x0][0x2d0], -R0 ;  /* 0x0000b40088037a23 */ /* 0x002fcc0000010800 */
[----:B------:R1:W5:Y:S01]  /*6070*/  MUFU.EX2 R136, R3 ;  /* 0x0000000300887308 */ /* 0x0003620000000800 */
[----:B--2---:R-:W-:Y:S01]  /*6080*/  HMMA.16816.F32.BF16 R52, R8, R12, R116 ;  /* 0x0000000c0834723c */ /* 0x004fe20000041874 */
[----:B-1----:R-:W-:-:S06]  /*6090*/  FFMA.FTZ R3, R177, c[0x0][0x2d0], -R2 ;  /* 0x0000b400b1037a23 */ /* 0x002fcc0000010802 */
[----:B------:R1:W2:Y:S01]  /*60a0*/  MUFU.EX2 R111, R3 ;  /* 0x00000003006f7308 */ /* 0x0002a20000000800 */
[----:B------:R-:W-:Y:S01]  /*60b0*/  HMMA.16816.F32.BF16 R32, R8, R14, R96 ;  /* 0x0000000e0820723c */ /* 0x000fe20000041860 */
[----:B------:R-:W2:Y:S01]  /*60c0*/  LDSM.16.MT88.4 R12, [R185+0x1000] ;  /* 0x00100000b90c783b */ /* 0x000ea20000004200 */
[----:B-1----:R-:W-:-:S05]  /*60d0*/  FFMA.FTZ R3, R176, c[0x0][0x2d0], -R2 ;  /* 0x0000b400b0037a23 */ /* 0x002fca0000010802 */
[----:B------:R1:W1:Y:S02]  /*60e0*/  MUFU.EX2 R110, R3 ;  /* 0x00000003006e7308 */ /* 0x0002640000000800 */
[----:B-1----:R-:W-:-:S06]  /*60f0*/  FFMA.FTZ R3, R151, c[0x0][0x2d0], -R2 ;  /* 0x0000b40097037a23 */ /* 0x002fcc0000010802 */
[----:B------:R1:W-:Y:S01]  /*6100*/  MUFU.EX2 R133, R3 ;  /* 0x0000000300857308 */ /* 0x0003e20000000800 */
[C---:B--2---:R-:W-:Y:S08]  /*6110*/  HMMA.16816.F32.BF16 R48, R8.reuse, R12, R112 ;  /* 0x0000000c0830723c */ /* 0x044ff00000041870 */
[----:B------:R-:W-:Y:S01]  /*6120*/  HMMA.16816.F32.BF16 R28, R8, R14, R44 ;  /* 0x0000000e081c723c */ /* 0x000fe2000004182c */
[----:B------:R-:W2:Y:S01]  /*6130*/  LDSM.16.MT88.4 R12, [R187+0x1000] ;  /* 0x00100000bb0c783b */ /* 0x000ea20000004200 */
[----:B-1----:R-:W-:-:S04]  /*6140*/  FFMA.FTZ R3, R150, c[0x0][0x2d0], -R2 ;  /* 0x0000b40096037a23 */ /* 0x002fc80000010802 */
[----:B------:R1:W-:Y:S02]  /*6150*/  MUFU.EX2 R132, R3 ;  /* 0x0000000300847308 */ /* 0x0003e40000000800 */
[----:B-1----:R-:W-:Y:S01]  /*6160*/  FFMA.FTZ R3, R147, c[0x0][0x2d0], -R0 ;  /* 0x0000b40093037a23 */ /* 0x002fe20000010800 */
        /* <DEDUP_REMOVED lines=17> */
[----:B----4-:R-:W-:Y:S02]  /*6280*/  F2FP.BF16.PACK_AB R9, R134, R135 ;  /* 0x000000878609723e */ /* 0x010fe400000010ff */
        /* <DEDUP_REMOVED lines=22> */
[--C-:B------:R-:W-:Y:S01]  /*63f0*/  FFMA.FTZ R25, R196, c[0x0][0x2d0], -R2.reuse ;  /* 0x0000b400c4197a23 */ /* 0x100fe20000010802 */
[----:B------:R-:W-:Y:S01]  /*6400*/  IADD3 R196, R201, -0x2, RZ ;  /* 0xfffffffec9c47810 */ /* 0x000fe20007ffe0ff */
        /* <DEDUP_REMOVED lines=61> */
[C---:B-1----:R-:W-:Y:S01]  /*67e0*/  HMMA.16816.F32.BF16 R48, R8.reuse, R12, R72 ;  /* 0x0000000c0830723c */ /* 0x042fe20000041848 */
[----:B------:R-:W-:Y:S07]  /*67f0*/  LDSM.16.MT88.4 R72, [R186+0x2800] ;  /* 0x00280000ba48783b */ /* 0x000fee0000004200 */
        /* <DEDUP_REMOVED lines=12> */
[C---:B-1----:R-:W-:Y:S01]  /*68c0*/  HMMA.16816.F32.BF16 R32, R8.reuse, R14, R16 ;  /* 0x0000000e0820723c */ /* 0x042fe20000041810 */
[----:B------:R-:W1:Y:S07]  /*68d0*/  LDSM.16.MT88.4 R16, [R184+0x2000] ;  /* 0x00200000b810783b */ /* 0x000e6e0000004200 */
[----:B------:R-:W-:Y:S01]  /*68e0*/  HMMA.16816.F32.BF16 R40, R8, R12, R60 ;  /* 0x0000000c0828723c */ /* 0x000fe2000004183c */
[----:B------:R-:W2:Y:S06]  /*68f0*/  LDSM.16.MT88.4 R12, [R186+0x2000] ;  /* 0x00200000ba0c783b */ /* 0x000eac0000004200 */
[----:B------:R-:W-:-:S02]  /*6900*/  F2FP.BF16.PACK_AB R8, R110, R111 ;  /* 0x0000006f6e08723e */ /* 0x000fc400000010ff */
[----:B------:R-:W-:Y:S02]  /*6910*/  F2FP.BF16.PACK_AB R10, R132, R133 ;  /* 0x00000085840a723e */ /* 0x000fe400000010ff */
[----:B------:R-:W-:Y:S02]  /*6920*/  F2FP.BF16.PACK_AB R9, R29, R30 ;  /* 0x0000001e1d09723e */ /* 0x000fe400000010ff */
[----:B------:R-:W-:-:S07]  /*6930*/  F2FP.BF16.PACK_AB R11, R31, R108 ;  /* 0x0000006c1f0b723e */ /* 0x000fce00000010ff */
[C---:B------:R-:W-:Y:S01]  /*6940*/  HMMA.16816.F32.BF16 R76, R8.reuse, R20, R112 ;  /* 0x00000014084c723c */ /* 0x040fe20000041870 */
[----:B------:R-:W3:Y:S07]  /*6950*/  LDSM.16.MT88.4 R112, [R184+0x2800] ;  /* 0x00280000b870783b */ /* 0x000eee0000004200 */
[C---:B------:R-:W-:Y:S01]  /*6960*/  HMMA.16816.F32.BF16 R60, R8.reuse, R22, R104 ;  /* 0x00000016083c723c */ /* 0x040fe20000041868 */
[----:B------:R-:W4:Y:S04]  /*6970*/  LDSM.16.MT88.4 R20, [R186+0x5000] ;  /* 0x00500000ba14783b */ /* 0x000f280000004200 */
[----:B------:R-:W-:Y:S03]  /*6980*/  LDSM.16.MT88.4 R104, [R186+0x5800] ;  /* 0x00580000ba68783b */ /* 0x000fe60000004200 */
[C---:B-1----:R-:W-:Y:S08]  /*6990*/  HMMA.16816.F32.BF16 R116, R8.reuse, R16, R116 ;  /* 0x000000100874723c */ /* 0x042ff00000041874 */
[C---:B------:R-:W-:Y:S01]  /*69a0*/  HMMA.16816.F32.BF16 R52, R8.reuse, R18, R88 ;  /* 0x000000120834723c */ /* 0x040fe20000041858 */
[----:B------:R-:W1:Y:S04]  /*69b0*/  LDSM.16.MT88.4 R16, [R187+0x2000] ;  /* 0x00200000bb10783b */ /* 0x000e680000004200 */
[----:B------:R-:W-:Y:S03]  /*69c0*/  LDSM.16.MT88.4 R88, [R187+0x2800] ;  /* 0x00280000bb58783b */ /* 0x000fe60000004200 */
[C---:B--2---:R-:W-:Y:S08]  /*69d0*/  HMMA.16816.F32.BF16 R68, R8.reuse, R12, R84 ;  /* 0x0000000c0844723c */ /* 0x044ff00000041854 */
[----:B------:R-:W-:Y:S01]  /*69e0*/  HMMA.16816.F32.BF16 R56, R8, R14, R56 ;  /* 0x0000000e0838723c */ /* 0x000fe20000041838 */
[----:B------:R-:W2:Y:S07]  /*69f0*/  LDSM.16.MT88.4 R12, [R184+0x5000] ;  /* 0x00500000b80c783b */ /* 0x000eae0000004200 */
[----:B---3--:R-:W-:Y:S08]  /*6a00*/  HMMA.16816.F32.BF16 R116, R64, R112, R116 ;  /* 0x000000704074723c */ /* 0x008ff00000041874 */
[----:B----4-:R-:W-:Y:S08]  /*6a10*/  HMMA.16816.F32.BF16 R128, R8, R20, R128 ;  /* 0x000000140880723c */ /* 0x010ff00000041880 */
[----:B------:R-:W-:Y:S08]  /*6a20*/  HMMA.16816.F32.BF16 R68, R64, R72, R68 ;  /* 0x000000484044723c */ /* 0x000ff00000041844 */
[C---:B-1----:R-:W-:Y:S08]  /*6a30*/  HMMA.16816.F32.BF16 R84, R8.reuse, R16, R92 ;  /* 0x000000100854723c */ /* 0x042ff0000004185c */
[C---:B------:R-:W-:Y:S01]  /*6a40*/  HMMA.16816.F32.BF16 R100, R8.reuse, R18, R100 ;  /* 0x000000120864723c */ /* 0x040fe20000041864 */
[----:B------:R-:W1:Y:S07]  /*6a50*/  LDSM.16.MT88.4 R16, [R185+0x5000] ;  /* 0x00500000b910783b */ /* 0x000e6e0000004200 */
[C---:B--2---:R-:W-:Y:S01]  /*6a60*/  HMMA.16816.F32.BF16 R92, R8.reuse, R12, R80 ;  /* 0x0000000c085c723c */ /* 0x044fe20000041850 */
[----:B------:R-:W-:Y:S07]  /*6a70*/  LDSM.16.MT88.4 R80, [R185+0x2800] ;  /* 0x00280000b950783b */ /* 0x000fee0000004200 */
[C---:B------:R-:W-:Y:S01]  /*6a80*/  HMMA.16816.F32.BF16 R36, R8.reuse, R14, R36 ;  /* 0x0000000e0824723c */ /* 0x040fe20000041824 */
[----:B------:R-:W2:Y:S07]  /*6a90*/  LDSM.16.MT88.4 R12, [R187+0x5000] ;  /* 0x00500000bb0c783b */ /* 0x000eae0000004200 */
[----:B------:R-:W-:Y:S01]  /*6aa0*/  HMMA.16816.F32.BF16 R20, R8, R22, R96 ;  /* 0x000000160814723c */ /* 0x000fe20000041860 */
[----:B------:R-:W3:Y:S07]  /*6ab0*/  LDSM.16.MT88.4 R96, [R184+0x5800] ;  /* 0x00580000b860783b */ /* 0x000eee0000004200 */
[C---:B------:R-:W-:Y:S01]  /*6ac0*/  HMMA.16816.F32.BF16 R72, R64.reuse, R74, R56 ;  /* 0x0000004a4048723c */ /* 0x040fe20000041838 */
[----:B------:R-:W4:Y:S07]  /*6ad0*/  LDSM.16.MT88.4 R56, [R185+0x5800] ;  /* 0x00580000b938783b */ /* 0x000f2e0000004200 */
        /* <DEDUP_REMOVED lines=10> */
[C---:B---3--:R-:W-:Y:S08]  /*6b80*/  HMMA.16816.F32.BF16 R92, R64.reuse, R96, R92 ;  /* 0x00000060405c723c */ /* 0x048ff0000004185c */
[C---:B------:R-:W-:Y:S08]  /*6b90*/  HMMA.16816.F32.BF16 R100, R64.reuse, R104, R128 ;  /* 0x000000684064723c */ /* 0x040ff00000041880 */
[C---:B----4-:R-:W-:Y:S08]  /*6ba0*/  HMMA.16816.F32.BF16 R52, R64.reuse, R56, R48 ;  /* 0x000000384034723c */ /* 0x050ff00000041830 */
        /* <DEDUP_REMOVED lines=17> */
.L_x_2495:
[----:B------:R-:W-:-:S04]  /*6cc0*/  MOV R0, 0x1 ;  /* 0x0000000100007802 */ /* 0x000fc80000000f00 */
[----:B------:R-:W-:-:S13]  /*6cd0*/  ISETP.NE.AND P0, PT, R0, c[0x0][0x32c], PT ;  /* 0x0000cb0000007a0c */ /* 0x000fda0003f05270 */
[----:B------:R-:W-:-:S05]  /*6ce0*/  @P0 IMAD.HI.U32 R0, R2, c[0x0][0x330], RZ ;  /* 0x0000cc0002000a27 */ /* 0x000fca00078e00ff */
[----:B------:R-:W-:Y:S02]  /*6cf0*/  @P0 SHF.R.U32.HI R2, RZ, c[0x0][0x334], R0 ;  /* 0x0000cd00ff020a19 */ /* 0x000fe40000011600 */
.L_x_2496:
[----:B------:R-:W-:Y:S05]  /*6d00*/  BSYNC B0 ;  /* 0x0000000000007941 */ /* 0x000fea0003800000 */
.L_x_2494:
[----:B------:R-:W-:-:S05]  /*6d10*/  MOV R0, c[0x0][0x32c] ;  /* 0x0000cb0000007a02 */ /* 0x000fca0000000f00 */
[----:B------:R-:W-:-:S05]  /*6d20*/  IMAD R2, R2, R0, c[0x0][0x32c] ;  /* 0x0000cb0002027624 */ /* 0x000fca00078e0200 */
[----:B------:R-:W-:-:S05]  /*6d30*/  IMNMX R3, R3, R2, PT ;  /* 0x0000000203037217 */ /* 0x000fca0003800200 */
.L_x_2493:
        /* <DEDUP_REMOVED lines=8> */
.L_x_2518:
        /* <DEDUP_REMOVED lines=18> */
[C---:B--23--:R-:W-:Y:S01]  /*6ee0*/  IMAD.WIDE.U32 R2, R199.reuse, c[0x0][0x208], RZ ;  /* 0x00008200c7027a25 */ /* 0x04cfe200078e00ff */
[----:B------:R-:W-:Y:S02]  /*6ef0*/  SHF.R.S32.HI R0, RZ, 0x1f, R199 ;  /* 0x0000001fff007819 */ /* 0x000fe400000114c7 */
[----:B------:R-:W-:Y:S01]  /*6f00*/  SHF.R.S32.HI R4, RZ, 0x1f, R198 ;  /* 0x0000001fff047819 */ /* 0x000fe200000114c6 */
[----:B------:R-:W-:Y:S01]  /*6f10*/  IMAD.SHL.U32 R15, R216, 0x2, RZ ;  /* 0x00000002d80f7824 */ /* 0x000fe200078e00ff */
[----:B------:R-:W-:Y:S01]  /*6f20*/  SHF.R.S32.HI R6, RZ, 0x1f, R216 ;  /* 0x0000001fff067819 */ /* 0x000fe200000114d8 */
[----:B------:R-:W-:Y:S01]  /*6f30*/  IMAD R0, R0, c[0x0][0x208], RZ ;  /* 0x0000820000007a24 */ /* 0x000fe200078e02ff */
[----:B------:R-:W-:Y:S01]  /*6f40*/  SHF.R.S32.HI R5, RZ, 0x1f, R208 ;  /* 0x0000001fff057819 */ /* 0x000fe200000114d0 */
[----:B------:R-:W-:Y:S01]  /*6f50*/  IMAD R4, R4, c[0x0][0x218], RZ ;  /* 0x0000860004047a24 */ /* 0x000fe200078e02ff */
[----:B------:R-:W-:Y:S01]  /*6f60*/  SHF.L.U64.HI R6, R216, 0x1, R6 ;  /* 0x00000001d8067819 */ /* 0x000fe20000010206 */
[----:B------:R-:W-:Y:S01]  /*6f70*/  IMAD R0, R199, c[0x0][0x20c], R0 ;  /* 0x00008300c7007a24 */ /* 0x000fe200078e0200 */
[----:B------:R-:W-:Y:S01]  /*6f80*/  SHF.L.U64.HI R5, R208, 0x1, R5 ;  /* 0x00000001d0057819 */ /* 0x000fe20000010205 */
[----:B------:R-:W-:Y:S02]  /*6f90*/  IMAD R4, R198, c[0x0][0x21c], R4 ;  /* 0x00008700c6047a24 */ /* 0x000fe400078e0204 */
        /* <DEDUP_REMOVED lines=9> */
.L_x_2627:
        /* <DEDUP_REMOVED lines=24> */
.L_x_2628:
        /* <DEDUP_REMOVED lines=16> */
.L_x_2499:
[----:B--23--:R-:W-:Y:S05]  /*72b0*/  BSYNC B0 ;  /* 0x0000000000007941 */ /* 0x00cfea0003800000 */
.L_x_2498:
        /* <DEDUP_REMOVED lines=123> */
[C---:B-1----:R-:W-:Y:S08]  /*7a70*/  HMMA.16816.F32.BF16 R4, R172.reuse, R128, R4 ;  /* 0x00000080ac04723c */ /* 0x042ff00000041804 */
[C---:B------:R-:W-:Y:S01]  /*7a80*/  HMMA.16816.F32.BF16 R8, R172.reuse, R130, R8 ;  /* 0x00000082ac08723c */ /* 0x040fe20000041808 */
[----:B------:R-:W1:Y:S01]  /*7a90*/  LDSM.16.M88.4 R128, [R182+0x2800] ;  /* 0x00280000b680783b */ /* 0x000e620000000200 */
[----:B------:R-:W-:Y:S06]  /*7aa0*/  DEPBAR.LE SB0, 0x0 ;  /* 0x000080000000791a */ /* 0x000fec0000000000 */
[C---:B--2---:R-:W-:Y:S01]  /*7ab0*/  HMMA.16816.F32.BF16 R12, R172.reuse, R132, R12 ;  /* 0x00000084ac0c723c */ /* 0x044fe2000004180c */
[----:B------:R-:W-:Y:S07]  /*7ac0*/  BAR.SYNC.DEFER_BLOCKING 0x0 ;  /* 0x0000000000007b1d */ /* 0x000fee0000010000 */
[C---:B------:R-:W-:Y:S08]  /*7ad0*/  HMMA.16816.F32.BF16 R16, R172.reuse, R134, R16 ;  /* 0x00000086ac10723c */ /* 0x040ff00000041810 */
[C---:B---3--:R-:W-:Y:S08]  /*7ae0*/  HMMA.16816.F32.BF16 R20, R172.reuse, R136, R20 ;  /* 0x00000088ac14723c */ /* 0x048ff00000041814 */
[C---:B------:R-:W-:Y:S08]  /*7af0*/  HMMA.16816.F32.BF16 R24, R172.reuse, R138, R24 ;  /* 0x0000008aac18723c */ /* 0x040ff00000041818 */
[C---:B----4-:R-:W-:Y:S08]  /*7b00*/  HMMA.16816.F32.BF16 R28, R172.reuse, R140, R28 ;  /* 0x0000008cac1c723c */ /* 0x050ff0000004181c */
[C---:B------:R-:W-:Y:S08]  /*7b10*/  HMMA.16816.F32.BF16 R32, R172.reuse, R142, R32 ;  /* 0x0000008eac20723c */ /* 0x040ff00000041820 */
[C---:B-----5:R-:W-:Y:S08]  /*7b20*/  HMMA.16816.F32.BF16 R36, R172.reuse, R144, R36 ;  /* 0x00000090ac24723c */ /* 0x060ff00000041824 */
[C---:B------:R-:W-:Y:S08]  /*7b30*/  HMMA.16816.F32.BF16 R40, R172.reuse, R146, R40 ;  /* 0x00000092ac28723c */ /* 0x040ff00000041828 */
[C---:B-1----:R-:W-:Y:S08]  /*7b40*/  HMMA.16816.F32.BF16 R44, R172.reuse, R128, R44 ;  /* 0x00000080ac2c723c */ /* 0x042ff0000004182c */
[----:B------:R-:W-:Y:S01]  /*7b50*/  HMMA.16816.F32.BF16 R48, R172, R130, R48 ;  /* 0x00000082ac30723c */ /* 0x000fe20000041830 */
[----:B------:R-:W-:Y:S07]  /*7b60*/  @!UPT UIADD3 URZ, URZ, URZ, URZ ;  /* 0x0000003f3f3ff290 */ /* 0x000fee000fffe03f */
[----:B------:R-:W-:-:S11]  /*7b70*/  @!P0 BRA `(.L_x_2503) ;  /* 0x000004e000008947 */ /* 0x000fd60003800000 */
[----:B------:R-:W-:Y:S01]  /*7b80*/  IMAD.MOV.U32 R2, RZ, RZ, c[0x0][0x2b8] ;  /* 0x0000ae00ff027624 */ /* 0x000fe200078e00ff */
[----:B------:R-:W-:Y:S01]  /*7b90*/  SHF.R.S32.HI R176, RZ, 0x1f, R216 ;  /* 0x0000001fffb07819 */ /* 0x000fe200000114d8 */
[----:B------:R-:W-:Y:S01]  /*7ba0*/  IMAD R0, R227, 0x20, R244 ;  /* 0x00000020e3007824 */ /* 0x000fe200078e02f4 */
[----:B------:R-:W-:Y:S01]  /*7bb0*/  SHF.R.S32.HI R129, RZ, 0x1f, R208 ;  /* 0x0000001fff817819 */ /* 0x000fe200000114d0 */
[----:B------:R-:W-:Y:S01]  /*7bc0*/  IMAD.MOV.U32 R198, RZ, RZ, RZ ;  /* 0x000000ffffc67224 */ /* 0x000fe200078e00ff */
[----:B------:R-:W-:Y:S01]  /*7bd0*/  ISETP.NE.AND P2, PT, R2, 0x1, PT ;  /* 0x000000010200780c */ /* 0x000fe20003f45270 */
[----:B------:R-:W-:Y:S01]  /*7be0*/  IMAD R2, R196, 0x60, R233 ;  /* 0x00000060c4027824 */ /* 0x000fe200078e02e9 */
[----:B------:R-:W-:Y:S01]  /*7bf0*/  ISETP.GT.AND P1, PT, R0, 0x5f, PT ;  /* 0x0000005f0000780c */ /* 0x000fe20003f24270 */
[C---:B------:R-:W-:Y:S01]  /*7c00*/  IMAD.SHL.U32 R133, R216.reuse, 0x2, RZ ;  /* 0x00000002d8857824 */ /* 0x040fe200078e00ff */
[----:B------:R-:W-:Y:S01]  /*7c10*/  SHF.L.U64.HI R128, R216, 0x1, R176 ;  /* 0x00000001d8807819 */ /* 0x000fe200000102b0 */
[----:B------:R-:W-:Y:S01]  /*7c20*/  IMAD.SHL.U32 R132, R208, 0x2, RZ ;  /* 0x00000002d0847824 */ /* 0x000fe200078e00ff */
[----:B------:R-:W-:Y:S05]  /*7c30*/  IADD3 R2, R2, -0x60, R0 ;  /* 0xffffffa002027810 */ /* 0x000fea0007ffe000 */
[----:B------:R-:W-:Y:S02]  /*7c40*/  IMAD.MOV.U32 R0, RZ, RZ, R2 ;  /* 0x000000ffff007224 */ /* 0x000fe400078e0002 */
        /* <DEDUP_REMOVED lines=25> */
.L_x_2629:
        /* <DEDUP_REMOVED lines=24> */
.L_x_2630:
        /* <DEDUP_REMOVED lines=16> */
.L_x_2503:
[----:B------:R-:W-:Y:S05]  /*8060*/  BSYNC B0 ;  /* 0x0000000000007941 */ /* 0x000fea0003800000 */
.L_x_2502:
[----:B------:R-:W-:Y:S01]  /*8070*/  LOP3.LUT R128, RZ, c[0x0][0x324], RZ, 0x33, !PT ;  /* 0x0000c900ff807a12 */ /* 0x000fe200078e33ff */
[----:B------:R-:W-:Y:S01]  /*8080*/  IMAD.MOV.U32 R0, RZ, RZ, c[0x0][0x2c4] ;  /* 0x0000b100ff007624 */ /* 0x000fe200078e00ff */
[----:B------:R-:W0:Y:S01]  /*8090*/  LDGDEPBAR ;  /* 0x00000000000079af */ /* 0x000e220000000000 */
[----:B-1----:R-:W-:Y:S02]  /*80a0*/  IMAD R108, R196, -0x60, RZ ;  /* 0xffffffa0c46c7824 */ /* 0x002fe400078e02ff */
[----:B------:R-:W-:Y:S01]  /*80b0*/  IMAD.IADD R109, R245, 0x1, R243 ;  /* 0x00000001f56d7824 */ /* 0x000fe200078e02f3 */
[----:B------:R-:W-:Y:S02]  /*80c0*/  ISETP.NE.AND P0, PT, R0, 0x1, PT ;  /* 0x000000010000780c */ /* 0x000fe40003f05270 */
[----:B------:R-:W-:Y:S04]  /*80d0*/  IADD3 R0, -R231, 0x1, R108 ;  /* 0x00000001e7007810 */ /* 0x000fe80007ffe16c */
[----:B------:R-:W-:Y:S04]  /*80e0*/  IADD3 R0, -R229, R0, R230 ;  /* 0x00000000e5007210 */ /* 0x000fe80007ffe1e6 */
[----:B------:R-:W-:Y:S03]  /*80f0*/  IADD3 R129, R0, c[0x0][0x328], RZ ;  /* 0x0000ca0000817a10 */ /* 0x000fe60007ffe0ff */
[----:B------:R-:W-:Y:S05]  /*8100*/  @P0 IMAD.HI.U32 R2, R109, c[0x0][0x2c8], RZ ;  /* 0x0000b2006d020a27 */ /* 0x000fea00078e00ff */
[----:B------:R-:W-:Y:S01]  /*8110*/  @P0 SHF.R.U32.HI R109, RZ, c[0x0][0x2cc], R2 ;  /* 0x0000b300ff6d0a19 */ /* 0x000fe20000011602 */
[----:B------:R-:W-:-:S05]  /*8120*/  BRA.DIV ~URZ, `(.L_x_2506) ;  /* 0x0000f7127f007947 */ /* 0x000fca000b800000 */
[----:B------:R1:W2:Y:S02]  /*8130*/  SHFL.IDX PT, R3, R109, RZ, 0x1c1f ;  /* 0x001c1fff6d037589 */ /* 0x0002a400000e0000 */
.L_x_2631:
[----:B------:R-:W-:Y:S01]  /*8140*/  IMAD.IADD R128, R128, 0x1, R0 ;  /* 0x0000000180807824 */ /* 0x000fe200078e0200 */
[----:B------:R-:W-:Y:S02]  /*8150*/  ISETP.GE.AND P0, PT, R249, 0x1, PT ;  /* 0x00000001f900780c */ /* 0x000fe40003f06270 */
[----:B--2---:R-:W-:Y:S01]  /*8160*/  IADD3 R2, R129, R3, RZ ;  /* 0x0000000381027210 */ /* 0x004fe20007ffe0ff */
[----:B------:R-:W-:Y:S10]  /*8170*/  IMAD.IADD R0, R128, 0x1, R3 ;  /* 0x0000000180007824 */ /* 0x000ff400078e0203 */
        /* <DEDUP_REMOVED lines=14> */
.L_x_2509:
[----:B------:R-:W-:Y:S04]  /*8260*/  MOV R130, c[0x0][0x32c] ;  /* 0x0000cb0000827a02 */ /* 0x000fe80000000f00 */
[----:B------:R-:W-:Y:S11]  /*8270*/  ISETP.NE.AND P0, PT, R130, 0x1, PT ;  /* 0x000000018200780c */ /* 0x000ff60003f05270 */
[----:B------:R-:W-:Y:S02]  /*8280*/  @!UPT UIADD3 URZ, URZ, URZ, URZ ;  /* 0x0000003f3f3ff290 */ /* 0x000fe4000fffe03f */
[----:B------:R-:W-:Y:S05]  /*8290*/  @P0 IMAD.HI.U32 R130, R3, c[0x0][0x330], RZ ;  /* 0x0000cc0003820a27 */ /* 0x000fea00078e00ff */
[----:B------:R-:W-:Y:S02]  /*82a0*/  @P0 SHF.R.U32.HI R3, RZ, c[0x0][0x334], R130 ;  /* 0x0000cd00ff030a19 */ /* 0x000fe40000011682 */
.L_x_2510:
[----:B------:R-:W-:Y:S05]  /*82b0*/  BSYNC B0 ;  /* 0x0000000000007941 */ /* 0x000fea0003800000 */
.L_x_2508:
[----:B------:R-:W-:Y:S04]  /*82c0*/  IMAD.IADD R130, R108, 0x1, -R231 ;  /* 0x000000016c827824 */ /* 0x000fe800078e0ae7 */
[----:B------:R-:W-:Y:S05]  /*82d0*/  IMAD R3, R3, c[0x0][0x32c], R130 ;  /* 0x0000cb0003037a24 */ /* 0x000fea00078e0282 */
[----:B------:R-:W-:Y:S02]  /*82e0*/  IMNMX R0, R0, R3, !PT ;  /* 0x0000000300007217 */ /* 0x000fe40007800200 */
[----:B------:R-:W-:Y:S04]  /*82f0*/  IADD3 R3, R3, c[0x0][0x32c], RZ ;  /* 0x0000cb0003037a10 */ /* 0x000fe80007ffe0ff */
[----:B------:R-:W-:Y:S02]  /*8300*/  IMNMX R2, R2, R3, PT ;  /* 0x0000000302027217 */ /* 0x000fe40003800200 */
.L_x_2507:
        /* <DEDUP_REMOVED lines=135> */
.L_x_2632:
[----:B------:R-:W-:Y:S01]  /*8b80*/  ISETP.GE.AND P0, PT, R249, 0x1, PT ;  /* 0x00000001f900780c */ /* 0x000fe20003f06270 */
[----:B---3--:R-:W-:Y:S01]  /*8b90*/  IMAD.IADD R2, R129, 0x1, R3 ;  /* 0x0000000181027824 */ /* 0x008fe200078e0203 */
        /* <DEDUP_REMOVED lines=15> */
.L_x_2514:
[----:B------:R-:W-:Y:S04]  /*8c90*/  MOV R4, c[0x0][0x32c] ;  /* 0x0000cb0000047a02 */ /* 0x000fe80000000f00 */
[----:B------:R-:W-:Y:S11]  /*8ca0*/  ISETP.NE.AND P0, PT, R4, 0x1, PT ;  /* 0x000000010400780c */ /* 0x000ff60003f05270 */
[----:B------:R-:W-:Y:S02]  /*8cb0*/  @!UPT UIADD3 URZ, URZ, URZ, URZ ;  /* 0x0000003f3f3ff290 */ /* 0x000fe4000fffe03f */
[----:B------:R-:W-:Y:S05]  /*8cc0*/  @P0 IMAD.HI.U32 R4, R3, c[0x0][0x330], RZ ;  /* 0x0000cc0003040a27 */ /* 0x000fea00078e00ff */
[----:B------:R-:W-:Y:S02]  /*8cd0*/  @P0 SHF.R.U32.HI R3, RZ, c[0x0][0x334], R4 ;  /* 0x0000cd00ff030a19 */ /* 0x000fe40000011604 */
.L_x_2515:
[----:B------:R-:W-:Y:S05]  /*8ce0*/  BSYNC B0 ;  /* 0x0000000000007941 */ /* 0x000fea0003800000 */
.L_x_2513:
[----:B------:R-:W-:Y:S04]  /*8cf0*/  IMAD.IADD R4, R108, 0x1, -R231 ;  /* 0x000000016c047824 */ /* 0x000fe800078e0ae7 */
[----:B------:R-:W-:Y:S05]  /*8d00*/  IMAD R3, R3, c[0x0][0x32c], R4 ;  /* 0x0000cb0003037a24 */ /* 0x000fea00078e0204 */
[----:B------:R-:W-:Y:S02]  /*8d10*/  IADD3 R4, R3, c[0x0][0x32c], RZ ;  /* 0x0000cb0003047a10 */ /* 0x000fe40007ffe0ff */
[----:B------:R-:W-:Y:S02]  /*8d20*/  IMNMX R0, R0, R3, !PT ;  /* 0x0000000300007217 */ /* 0x000fe40007800200 */
[----:B------:R-:W-:Y:S02]  /*8d30*/  IMNMX R2, R2, R4, PT ;  /* 0x0000000402027217 */ /* 0x000fe40003800200 */
.L_x_2512:
        /* <DEDUP_REMOVED lines=115> */
[----:B------:R-:W-:Y:S04]  /*9470*/  ISETP.LT.OR P0, PT, R2, 0x4a, P0 ;  /* 0x0000004a0200780c */ /* 0x000fe80000701670 */
[----:B------:R-:W-:Y:S02]  /*9480*/  FSEL R202, R43, -INF , !P0 ;  /* 0xff8000002bca7808 */ /* 0x000fe40004000000 */
[----:B------:R-:W-:Y:S04]  /*9490*/  ISETP.GT.AND P0, PT, R0, 0x50, !P3 ;  /* 0x000000500000780c */ /* 0x000fe80005f04270 */
[----:B------:R-:W-:Y:S04]  /*94a0*/  ISETP.LT.OR P0, PT, R2, 0x51, P0 ;  /* 0x000000510200780c */ /* 0x000fe80000701670 */
[----:B------:R-:W-:Y:S02]  /*94b0*/  FSEL R203, R46, -INF , !P0 ;  /* 0xff8000002ecb7808 */ /* 0x000fe40004000000 */
[----:B------:R-:W-:Y:S04]  /*94c0*/  ISETP.GT.AND P0, PT, R0, 0x51, !P1 ;  /* 0x000000510000780c */ /* 0x000fe80004f04270 */
[----:B------:R-:W-:Y:S02]  /*94d0*/  ISETP.LT.OR P1, PT, R2, 0x52, P0 ;  /* 0x000000520200780c */ /* 0x000fe40000721670 */
[----:B------:R-:W-:Y:S02]  /*94e0*/  ISETP.GT.AND P0, PT, R0, 0x59, !P6 ;  /* 0x000000590000780c */ /* 0x000fe40007704270 */
[----:B------:R-:W-:Y:S02]  /*94f0*/  FMNMX.FTZ R0, R16, R3, !PT ;  /* 0x0000000310007209 */ /* 0x000fe40007810000 */
[----:B------:R-:W-:Y:S02]  /*9500*/  FMNMX.FTZ R3, R202, R4, !PT ;  /* 0x00000004ca037209 */ /* 0x000fe40007810000 */
[----:B------:R-:W-:Y:S02]  /*9510*/  FSEL R188, R47, -INF , !P1 ;  /* 0xff8000002fbc7808 */ /* 0x000fe40004800000 */
[C---:B------:R-:W-:Y:S02]  /*9520*/  ISETP.LT.OR P1, PT, R2.reuse, 0x59, P2 ;  /* 0x000000590200780c */ /* 0x040fe40001721670 */
[----:B------:R-:W-:Y:S02]  /*9530*/  FMNMX.FTZ R0, R13, R0, !PT ;  /* 0x000000000d007209 */ /* 0x000fe40007810000 */
[----:B------:R-:W-:Y:S02]  /*9540*/  FMNMX.FTZ R3, R203, R3, !PT ;  /* 0x00000003cb037209 */ /* 0x000fe40007810000 */
[----:B------:R-:W-:Y:S02]  /*9550*/  ISETP.LT.OR P0, PT, R2, 0x5a, P0 ;  /* 0x0000005a0200780c */ /* 0x000fe40000701670 */
[----:B------:R-:W-:Y:S02]  /*9560*/  FSEL R179, R50, -INF , !P1 ;  /* 0xff80000032b37808 */ /* 0x000fe40004800000 */
[----:B------:R-:W-:Y:S02]  /*9570*/  FMNMX.FTZ R0, R12, R0, !PT ;  /* 0x000000000c007209 */ /* 0x000fe40007810000 */
[----:B------:R-:W-:Y:S02]  /*9580*/  FMNMX.FTZ R2, R188, R3, !PT ;  /* 0x00000003bc027209 */ /* 0x000fe40007810000 */
[----:B------:R-:W-:Y:S02]  /*9590*/  FSEL R178, R51, -INF , !P0 ;  /* 0xff80000033b27808 */ /* 0x000fe40004000000 */
[----:B------:R-:W-:Y:S02]  /*95a0*/  FMNMX.FTZ R0, R9, R0, !PT ;  /* 0x0000000009007209 */ /* 0x000fe40007810000 */
[----:B------:R-:W-:Y:S02]  /*95b0*/  FMNMX.FTZ R2, R179, R2, !PT ;  /* 0x00000002b3027209 */ /* 0x000fe40007810000 */
[----:B------:R-:W-:Y:S02]  /*95c0*/  FMNMX.FTZ R108, R8, R0, !PT ;  /* 0x00000000086c7209 */ /* 0x000fe40007810000 */
[----:B------:R-:W-:Y:S01]  /*95d0*/  FMNMX.FTZ R5, R178, R2, !PT ;  /* 0x00000002b2057209 */ /* 0x000fe20007810000 */
[----:B------:R-:W-:-:S05]  /*95e0*/  BRA.DIV ~URZ, `(.L_x_2516) ;  /* 0x0000e3327f007947 */ /* 0x000fca000b800000 */
[----:B------:R3:W4:Y:S02]  /*95f0*/  SHFL.BFLY PT, R0, R108, 0x2, 0x1f ;  /* 0x0c401f006c007f89 */ /* 0x00072400000e0000 */
.L_x_2633:
[----:B----4-:R-:W-:Y:S01]  /*9600*/  FMNMX.FTZ R4, R108, R0, !PT ;  /* 0x000000006c047209 */ /* 0x010fe20007810000 */
[----:B------:R-:W-:-:S05]  /*9610*/  BRA.DIV ~URZ, `(.L_x_2517) ;  /* 0x0000e3427f007947 */ /* 0x000fca000b800000 */
[----:B------:R-:W-:Y:S04]  /*9620*/  SHFL.BFLY PT, R0, R5, 0x2, 0x1f ;  /* 0x0c401f0005007f89 */ /* 0x000fe800000e0000 */
[----:B------:R-:W4:Y:S02]  /*9630*/  SHFL.BFLY PT, R2, R4, 0x1, 0x1f ;  /* 0x0c201f0004027f89 */ /* 0x000f2400000e0000 */
[----:B-12-4-:R-:W-:Y:S02]  /*9640*/  FMNMX.FTZ R109, R4, R2, !PT ;  /* 0x00000002046d7209 */ /* 0x016fe40007810000 */
[----:B---3--:R-:W-:Y:S05]  /*9650*/  FMNMX.FTZ R108, R5, R0, !PT ;  /* 0x00000000056c7209 */ /* 0x008fea0007810000 */
[----:B------:R1:W2:Y:S02]  /*9660*/  SHFL.BFLY PT, R0, R108, 0x1, 0x1f ;  /* 0x0c201f006c007f89 */ /* 0x0002a400000e0000 */
.L_x_2634:
[C---:B------:R-:W-:Y:S01]  /*9670*/  FMUL.FTZ R2, R109.reuse, c[0x0][0x2d0] ;  /* 0x0000b4006d027a20 */ /* 0x040fe20000410000 */
[----:B------:R-:W-:Y:S01]  /*9680*/  FSETP.NEU.FTZ.AND P0, PT, R109, -INF , PT ;  /* 0xff8000006d00780b */ /* 0x000fe20003f1d000 */
[----:B------:R-:W-:Y:S01]  /*9690*/  WARPSYNC 0xffffffff ;  /* 0xffffffff00007948 */ /* 0x000fe20003800000 */
[----:B--2---:R-:W-:Y:S02]  /*96a0*/  FMNMX.FTZ R3, R0, R108, !PT ;  /* 0x0000006c00037209 */ /* 0x004fe40007810000 */
[----:B------:R-:W-:Y:S05]  /*96b0*/  FSEL R4, R2, RZ, P0 ;  /* 0x000000ff02047208 */ /* 0x000fea0000000000 */
        /* <DEDUP_REMOVED lines=17> */
[--C-:B--2---:R-:W-:Y:S02]  /*97d0*/  FFMA.FTZ R2, R132, c[0x0][0x2d0], -R4.reuse ;  /* 0x0000b40084027a23 */ /* 0x104fe40000010804 */
[--C-:B------:R-:W-:Y:S02]  /*97e0*/  FFMA.FTZ R205, R28, c[0x0][0x2d0], -R4.reuse ;  /* 0x0000b4001ccd7a23 */ /* 0x100fe40000010804 */
[--C-:B------:R-:W-:Y:S01]  /*97f0*/  FFMA.FTZ R204, R29, c[0x0][0x2d0], -R4.reuse ;  /* 0x0000b4001dcc7a23 */ /* 0x100fe20000010804 */
[----:B------:R2:W4:Y:S01]  /*9800*/  MUFU.EX2 R211, R2 ;  /* 0x0000000200d37308 */ /* 0x0005220000000800 */
[----:B---3--:R-:W-:Y:S09]  /*9810*/  FMUL.FTZ R5, R3, c[0x0][0x2d0] ;  /* 0x0000b40003057a20 */ /* 0x008ff20000410000 */
[----:B------:R-:W-:Y:S10]  /*9820*/  MUFU.EX2 R205, R205 ;  /* 0x000000cd00cd7308 */ /* 0x000ff40000000800 */
[----:B------:R-:W-:Y:S01]  /*9830*/  MUFU.EX2 R204, R204 ;  /* 0x000000cc00cc7308 */ /* 0x000fe20000000800 */
[----:B--2---:R-:W-:Y:S09]  /*9840*/  FFMA.FTZ R2, R131, c[0x0][0x2d0], -R4 ;  /* 0x0000b40083027a23 */ /* 0x004ff20000010804 */
[----:B------:R2:W3:Y:S02]  /*9850*/  MUFU.EX2 R223, R2 ;  /* 0x0000000200df7308 */ /* 0x0004e40000000800 */
[----:B--2---:R-:W-:Y:S02]  /*9860*/  FSEL R2, R109, RZ, P0 ;  /* 0x000000ff6d027208 */ /* 0x004fe40000000000 */
[----:B------:R-:W-:Y:S02]  /*9870*/  FSETP.NEU.FTZ.AND P0, PT, R3, -INF , PT ;  /* 0xff8000000300780b */ /* 0x000fe40003f1d000 */
[----:B----4-:R-:W-:Y:S01]  /*9880*/  F2FP.BF16.PACK_AB R128, R211, R14 ;  /* 0x0000000ed380723e */ /* 0x010fe200000010ff */
[----:B------:R-:W-:Y:S01]  /*9890*/  FADD.FTZ R0, -R2, R110 ;  /* 0x0000006e02007221 */ /* 0x000fe20000010100 */
[----:B-1----:R-:W-:Y:S01]  /*98a0*/  FSEL R108, R5, RZ, P0 ;  /* 0x000000ff056c7208 */ /* 0x002fe20000000000 */
[----:B------:R-:W-:Y:S01]  /*98b0*/  FFMA.FTZ R110, R138, c[0x0][0x2d0], -R4 ;  /* 0x0000b4008a6e7a23 */ /* 0x000fe20000010804 */
[----:B---3--:R-:W-:Y:S01]  /*98c0*/  F2FP.BF16.PACK_AB R130, R224, R223 ;  /* 0x000000dfe082723e */ /* 0x008fe200000010ff */
[----:B------:R-:W-:Y:S02]  /*98d0*/  FMUL.FTZ R0, R0, c[0x0][0x2d0] ;  /* 0x0000b40000007a20 */ /* 0x000fe40000410000 */
[----:B------:R-:W-:Y:S02]  /*98e0*/  FFMA.FTZ R5, R7, c[0x0][0x2d0], -R108 ;  /* 0x0000b40007057a23 */ /* 0x000fe4000001086c */
[----:B------:R1:W2:Y:S01]  /*98f0*/  MUFU.EX2 R2, R0 ;  /* 0x0000000000027308 */ /* 0x0002a20000000800 */
[--C-:B------:R-:W-:Y:S02]  /*9900*/  FFMA.FTZ R138, R136, c[0x0][0x2d0], -R4.reuse ;  /* 0x0000b400888a7a23 */ /* 0x100fe40000010804 */
[----:B------:R-:W-:Y:S07]  /*9910*/  FFMA.FTZ R136, R134, c[0x0][0x2d0], -R4 ;  /* 0x0000b40086887a23 */ /* 0x000fee0000010804 */
[----:B------:R3:W-:Y:S01]  /*9920*/  MUFU.EX2 R210, R5 ;  /* 0x0000000500d27308 */ /* 0x0007e20000000800 */
[--C-:B-1----:R-:W-:Y:S02]  /*9930*/  FFMA.FTZ R0, R6, c[0x0][0x2d0], -R108.reuse ;  /* 0x0000b40006007a23 */ /* 0x102fe4000001086c */
[C---:B--2---:R-:W-:Y:S07]  /*9940*/  FMUL.FTZ R8, R2.reuse, R112 ;  /* 0x0000007002087220 */ /* 0x044fee0000410000 */
[----:B------:R1:W2:Y:S01]  /*9950*/  MUFU.EX2 R209, R0 ;  /* 0x0000000000d17308 */ /* 0x0002a20000000800 */
[C---:B------:R-:W-:Y:S02]  /*9960*/  FMUL.FTZ R9, R2.reuse, R113 ;  /* 0x0000007102097220 */ /* 0x040fe40000410000 */
[C---:B------:R-:W-:Y:S02]  /*9970*/  FMUL.FTZ R12, R2.reuse, R68 ;  /* 0x00000044020c7220 */ /* 0x040fe40000410000 */
[----:B------:R-:W-:Y:S02]  /*9980*/  FMUL.FTZ R13, R2, R69 ;  /* 0x00000045020d7220 */ /* 0x000fe40000410000 */
[----:B---3--:R-:W-:Y:S02]  /*9990*/  FFMA.FTZ R5, R10, c[0x0][0x2d0], -R108 ;  /* 0x0000b4000a057a23 */ /* 0x008fe4000001086c */
[C---:B------:R-:W-:Y:S02]  /*99a0*/  FMUL.FTZ R24, R2.reuse, R80 ;  /* 0x0000005002187220 */ /* 0x040fe40000410000 */
[----:B------:R3:W-:Y:S01]  /*99b0*/  MUFU.EX2 R222, R5 ;  /* 0x0000000500de7308 */ /* 0x0007e20000000800 */
[C---:B------:R-:W-:Y:S02]  /*99c0*/  FFMA.FTZ R80, R2.reuse, R225, R14 ;  /* 0x000000e102507223 */ /* 0x040fe4000001000e */
[C---:B------:R-:W-:Y:S02]  /*99d0*/  FMUL.FTZ R16, R2.reuse, R72 ;  /* 0x0000004802107220 */ /* 0x040fe40000410000 */
[C---:B------:R-:W-:Y:S02]  /*99e0*/  FMUL.FTZ R17, R2.reuse, R73 ;  /* 0x0000004902117220 */ /* 0x040fe40000410000 */
[C---:B------:R-:W-:Y:S02]  /*99f0*/  FMUL.FTZ R20, R2.reuse, R76 ;  /* 0x0000004c02147220 */ /* 0x040fe40000410000 */
[C---:B------:R-:W-:Y:S02]  /*9a00*/  FMUL.FTZ R21, R2.reuse, R77 ;  /* 0x0000004d02157220 */ /* 0x040fe40000410000 */
[C---:B------:R-:W-:Y:S01]  /*9a10*/  FMUL.FTZ R25, R2.reuse, R81 ;  /* 0x0000005102197220 */ /* 0x040fe20000410000 */
[----:B-1----:R-:W-:Y:S01]  /*9a20*/  FSEL R0, R3, RZ, P0 ;  /* 0x000000ff03007208 */ /* 0x002fe20000000000 */
[----:B------:R-:W-:Y:S01]  /*9a30*/  FMUL.FTZ R28, R2, R84 ;  /* 0x00000054021c7220 */ /* 0x000fe20000410000 */
[----:B--2---:R-:W-:Y:S01]  /*9a40*/  F2FP.BF16.PACK_AB R129, R210, R209 ;  /* 0x000000d1d281723e */ /* 0x004fe200000010ff */
[----:B------:R-:W-:Y:S01]  /*9a50*/  FMUL.FTZ R29, R2, R85 ;  /* 0x00000055021d7220 */ /* 0x000fe20000410000 */
[----:B------:R-:W-:Y:S01]  /*9a60*/  ISETP.GT.AND P0, PT, R196, R232, PT ;  /* 0x000000e8c400720c */ /* 0x000fe20003f04270 */
[----:B------:R-:W-:Y:S01]  /*9a70*/  FADD.FTZ R0, -R0, R111 ;  /* 0x0000006f00007221 */ /* 0x000fe20000010100 */
[----:B------:R-:W-:Y:S01]  /*9a80*/  IADD3 R196, R196, -0x1, RZ ;  /* 0xffffffffc4c47810 */ /* 0x000fe20007ffe0ff */
[--C-:B------:R-:W-:Y:S02]  /*9a90*/  FFMA.FTZ R111, R139, c[0x0][0x2d0], -R4.reuse ;  /* 0x0000b4008b6f7a23 */ /* 0x100fe40000010804 */
[----:B------:R-:W-:Y:S02]  /*9aa0*/  FMUL.FTZ R0, R0, c[0x0][0x2d0] ;  /* 0x0000b40000007a20 */ /* 0x000fe40000410000 */
[--C-:B------:R-:W-:Y:S02]  /*9ab0*/  FFMA.FTZ R139, R137, c[0x0][0x2d0], -R4.reuse ;  /* 0x0000b400898b7a23 */ /* 0x100fe40000010804 */
[----:B------:R-:W-:Y:S02]  /*9ac0*/  FFMA.FTZ R137, R135, c[0x0][0x2d0], -R4 ;  /* 0x0000b40087897a23 */ /* 0x000fe40000010804 */
[----:B------:R-:W1:Y:S01]  /*9ad0*/  MUFU.EX2 R0, R0 ;  /* 0x0000000000007308 */ /* 0x000e620000000800 */
[----:B------:R-:W2:Y:S01]  /*9ae0*/  LDSM.16.MT88.4 R132, [R184] ;  /* 0x00000000b884783b */ /* 0x000ea20000004200 */
[--C-:B---3--:R-:W-:Y:S02]  /*9af0*/  FFMA.FTZ R5, R11, c[0x0][0x2d0], -R108.reuse ;  /* 0x0000b4000b057a23 */ /* 0x108fe4000001086c */
[C---:B------:R-:W-:Y:S02]  /*9b00*/  FMUL.FTZ R4, R2.reuse, R116 ;  /* 0x0000007402047220 */ /* 0x040fe40000410000 */
[C---:B------:R-:W-:Y:S02]  /*9b10*/  FMUL.FTZ R32, R2.reuse, R88 ;  /* 0x0000005802207220 */ /* 0x040fe40000410000 */
[C---:B------:R-:W-:Y:S02]  /*9b20*/  FMUL.FTZ R33, R2.reuse, R89 ;  /* 0x0000005902217220 */ /* 0x040fe40000410000 */
        /* <DEDUP_REMOVED lines=9> */
[C---:B-1----:R-:W-:Y:S02]  /*9bc0*/  FMUL.FTZ R10, R0.reuse, R114 ;  /* 0x00000072000a7220 */ /* 0x042fe40000410000 */
[C---:B------:R-:W-:Y:S02]  /*9bd0*/  FMUL.FTZ R11, R0.reuse, R115 ;  /* 0x00000073000b7220 */ /* 0x040fe40000410000 */
[----:B------:R-:W1:Y:S01]  /*9be0*/  LDSM.16.MT88.4 R112, [R186] ;  /* 0x00000000ba70783b */ /* 0x000e620000004200 */
[C---:B------:R-:W-:Y:S01]  /*9bf0*/  FMUL.FTZ R14, R0.reuse, R70 ;  /* 0x00000046000e7220 */ /* 0x040fe20000410000 */
[----:B------:R-:W-:Y:S01]  /*9c00*/  MUFU.EX2 R88, R140 ;  /* 0x0000008c00587308 */ /* 0x000fe20000000800 */
[----:B------:R-:W-:Y:S01]  /*9c10*/  FMUL.FTZ R15, R0, R71 ;  /* 0x00000047000f7220 */ /* 0x000fe20000410000 */
[----:B---3--:R-:W-:Y:S01]  /*9c20*/  F2FP.BF16.PACK_AB R131, R217, R222 ;  /* 0x000000ded983723e */ /* 0x008fe200000010ff */
[----:B------:R-:W-:Y:S03]  /*9c30*/  FMUL.FTZ R5, R2, R117 ;  /* 0x0000007502057220 */ /* 0x000fe60000410000 */
[----:B------:R-:W3:Y:S01]  /*9c40*/  LDSM.16.MT88.4 R68, [R185] ;  /* 0x00000000b944783b */ /* 0x000ee20000004200 */
[C---:B------:R-:W-:Y:S02]  /*9c50*/  FMUL.FTZ R6, R0.reuse, R118 ;  /* 0x0000007600067220 */ /* 0x040fe40000410000 */
[C---:B------:R-:W-:Y:S01]  /*9c60*/  FMUL.FTZ R7, R0.reuse, R119 ;  /* 0x0000007700077220 */ /* 0x040fe20000410000 */
[----:B------:R-:W-:Y:S01]  /*9c70*/  MUFU.EX2 R101, R137 ;  /* 0x0000008900657308 */ /* 0x000fe20000000800 */
[C---:B------:R-:W-:Y:S02]  /*9c80*/  FMUL.FTZ R18, R0.reuse, R74 ;  /* 0x0000004a00127220 */ /* 0x040fe40000410000 */
[C---:B------:R-:W-:Y:S02]  /*9c90*/  FMUL.FTZ R19, R0.reuse, R75 ;  /* 0x0000004b00137220 */ /* 0x040fe40000410000 */
[----:B------:R-:W-:Y:S01]  /*9ca0*/  LDSM.16.MT88.4 R72, [R184+0x800] ;  /* 0x00080000b848783b */ /* 0x000fe20000004200 */
[C---:B--2---:R-:W-:Y:S04]  /*9cb0*/  HMMA.16816.F32.BF16 R4, R128.reuse, R132, R4 ;  /* 0x000000848004723c */ /* 0x044fe80000041804 */
[----:B------:R-:W-:Y:S01]  /*9cc0*/  MUFU.EX2 R133, R221 ;  /* 0x000000dd00857308 */ /* 0x000fe20000000800 */
[C---:B------:R-:W-:Y:S02]  /*9cd0*/  FMUL.FTZ R22, R0.reuse, R78 ;  /* 0x0000004e00167220 */ /* 0x040fe40000410000 */
[C---:B------:R-:W-:Y:S01]  /*9ce0*/  FMUL.FTZ R23, R0.reuse, R79 ;  /* 0x0000004f00177220 */ /* 0x040fe20000410000 */
[C---:B------:R-:W-:Y:S01]  /*9cf0*/  HMMA.16816.F32.BF16 R8, R128.reuse, R134, R8 ;  /* 0x000000868008723c */ /* 0x040fe20000041808 */
[----:B------:R-:W-:Y:S03]  /*9d00*/  LDSM.16.MT88.4 R76, [R186+0x800] ;  /* 0x00080000ba4c783b */ /* 0x000fe60000004200 */
[C---:B------:R-:W-:Y:S02]  /*9d10*/  FMUL.FTZ R26, R0.reuse, R82 ;  /* 0x00000052001a7220 */ /* 0x040fe40000410000 */
[----:B------:R-:W-:Y:S01]  /*9d20*/  FMUL.FTZ R27, R0, R83 ;  /* 0x00000053001b7220 */ /* 0x000fe20000410000 */
[----:B------:R-:W-:Y:S01]  /*9d30*/  MUFU.EX2 R134, R220 ;  /* 0x000000dc00867308 */ /* 0x000fe20000000800 */
[----:B------:R-:W-:Y:S04]  /*9d40*/  FMUL.FTZ R49, R2, R105 ;  /* 0x0000006902317220 */ /* 0x000fe80000410000 */
[C---:B------:R-:W-:Y:S01]  /*9d50*/  FMUL.FTZ R50, R0.reuse, R106 ;  /* 0x0000006a00327220 */ /* 0x040fe20000410000 */
[C---:B-1----:R-:W-:Y:S03]  /*9d60*/  HMMA.16816.F32.BF16 R12, R128.reuse, R112, R12 ;  /* 0x00000070800c723c */ /* 0x042fe6000004180c */
[C---:B------:R-:W-:Y:S01]  /*9d70*/  FMUL.FTZ R51, R0.reuse, R107 ;  /* 0x0000006b00337220 */ /* 0x040fe20000410000 */
[----:B------:R-:W-:Y:S01]  /*9d80*/  MUFU.EX2 R135, R219 ;  /* 0x000000db00877308 */ /* 0x000fe20000000800 */
[----:B------:R-:W-:Y:S01]  /*9d90*/  LDSM.16.MT88.4 R104, [R186+0x5800] ;  /* 0x00580000ba68783b */ /* 0x000fe20000004200 */
[C---:B------:R-:W-:Y:S02]  /*9da0*/  FMUL.FTZ R30, R0.reuse, R86 ;  /* 0x00000056001e7220 */ /* 0x040fe40000410000 */
[C---:B------:R-:W-:Y:S04]  /*9db0*/  HMMA.16816.F32.BF16 R16, R128.reuse, R114, R16 ;  /* 0x000000728010723c */ /* 0x040fe80000041810 */
[C---:B------:R-:W-:Y:S01]  /*9dc0*/  FMUL.FTZ R31, R0.reuse, R87 ;  /* 0x00000057001f7220 */ /* 0x040fe20000410000 */
[----:B------:R-:W-:Y:S01]  /*9dd0*/  LDSM.16.MT88.4 R112, [R184+0x2800] ;  /* 0x00280000b870783b */ /* 0x000fe20000004200 */
[----:B------:R-:W1:Y:S01]  /*9de0*/  MUFU.EX2 R86, R141 ;  /* 0x0000008d00567308 */ /* 0x000e620000000800 */
[C---:B------:R-:W-:Y:S01]  /*9df0*/  FMUL.FTZ R34, R0.reuse, R90 ;  /* 0x0000005a00227220 */ /* 0x040fe20000410000 */
[C---:B---3--:R-:W-:Y:S04]  /*9e00*/  HMMA.16816.F32.BF16 R20, R128.reuse, R68, R20 ;  /* 0x000000448014723c */ /* 0x048fe80000041814 */
[C---:B------:R-:W-:Y:S02]  /*9e10*/  FMUL.FTZ R35, R0.reuse, R91 ;  /* 0x0000005b00237220 */ /* 0x040fe40000410000 */
[C---:B------:R-:W-:Y:S02]  /*9e20*/  FMUL.FTZ R38, R0.reuse, R94 ;  /* 0x0000005e00267220 */ /* 0x040fe40000410000 */
[C---:B------:R-:W-:Y:S01]  /*9e30*/  HMMA.16816.F32.BF16 R24, R128.reuse, R70, R24 ;  /* 0x000000468018723c */ /* 0x040fe20000041818 */
[----:B------:R-:W2:Y:S01]  /*9e40*/  LDSM.16.MT88.4 R68, [R189] ;  /* 0x00000000bd44783b */ /* 0x000ea20000004200 */
[----:B------:R-:W-:Y:S02]  /*9e50*/  MUFU.EX2 R91, R111 ;  /* 0x0000006f005b7308 */ /* 0x000fe40000000800 */
[C---:B------:R-:W-:Y:S02]  /*9e60*/  FMUL.FTZ R39, R0.reuse, R95 ;  /* 0x0000005f00277220 */ /* 0x040fe40000410000 */
[C---:B------:R-:W-:Y:S02]  /*9e70*/  FMUL.FTZ R42, R0.reuse, R98 ;  /* 0x00000062002a7220 */ /* 0x040fe40000410000 */
[C---:B------:R-:W-:Y:S04]  /*9e80*/  FMUL.FTZ R43, R0.reuse, R99 ;  /* 0x00000063002b7220 */ /* 0x040fe80000410000 */
        /* <DEDUP_REMOVED lines=8> */
[C---:B------:R-:W-:Y:S02]  /*9f10*/  FMUL.FTZ R54, R0.reuse, R54 ;  /* 0x0000003600367220 */ /* 0x040fe40000410000 */
[C---:B------:R-:W-:Y:S02]  /*9f20*/  FMUL.FTZ R55, R0.reuse, R55 ;  /* 0x0000003700377220 */ /* 0x040fe40000410000 */
[C---:B------:R-:W-:Y:S02]  /*9f30*/  FMUL.FTZ R58, R0.reuse, R58 ;  /* 0x0000003a003a7220 */ /* 0x040fe40000410000 */
[----:B------:R-:W-:Y:S01]  /*9f40*/  FMUL.FTZ R59, R0, R59 ;  /* 0x0000003b003b7220 */ /* 0x000fe20000410000 */
[----:B------:R-:W-:Y:S01]  /*9f50*/  MUFU.EX2 R141, R215 ;  /* 0x000000d7008d7308 */ /* 0x000fe20000000800 */
[C---:B------:R-:W-:Y:S02]  /*9f60*/  FMUL.FTZ R60, R2.reuse, R60 ;  /* 0x0000003c023c7220 */ /* 0x040fe40000410000 */
[C---:B------:R-:W-:Y:S02]  /*9f70*/  FMUL.FTZ R61, R2.reuse, R61 ;  /* 0x0000003d023d7220 */ /* 0x040fe40000410000 */
[C---:B------:R-:W-:Y:S02]  /*9f80*/  FMUL.FTZ R64, R2.reuse, R64 ;  /* 0x0000004002407220 */ /* 0x040fe40000410000 */
[----:B------:R-:W-:Y:S01]  /*9f90*/  FMUL.FTZ R65, R2, R65 ;  /* 0x0000004102417220 */ /* 0x000fe20000410000 */
[C---:B--2---:R-:W-:Y:S03]  /*9fa0*/  HMMA.16816.F32.BF16 R28, R128.reuse, R68, R28 ;  /* 0x00000044801c723c */ /* 0x044fe6000004181c */
[--C-:B------:R-:W-:Y:S02]  /*9fb0*/  FFMA.FTZ R2, R142, c[0x0][0x2d0], -R108.reuse ;  /* 0x0000b4008e027a23 */ /* 0x100fe4000001086c */
[C---:B------:R-:W-:Y:S01]  /*9fc0*/  FMUL.FTZ R62, R0.reuse, R62 ;  /* 0x0000003e003e7220 */ /* 0x040fe20000410000 */
[----:B------:R-:W-:Y:S01]  /*9fd0*/  MUFU.EX2 R142, R214 ;  /* 0x000000d6008e7308 */ /* 0x000fe20000000800 */
[C---:B------:R-:W-:Y:S01]  /*9fe0*/  FMUL.FTZ R63, R0.reuse, R63 ;  /* 0x0000003f003f7220 */ /* 0x040fe20000410000 */
[C---:B------:R-:W-:Y:S01]  /*9ff0*/  HMMA.16816.F32.BF16 R32, R128.reuse, R70, R32 ;  /* 0x000000468020723c */ /* 0x040fe20000041820 */
[----:B------:R-:W2:Y:S03]  /*a000*/  LDSM.16.MT88.4 R68, [R184+0x3000] ;  /* 0x00300000b844783b */ /* 0x000ea60000004200 */
[C---:B------:R-:W-:Y:S02]  /*a010*/  FMUL.FTZ R66, R0.reuse, R66 ;  /* 0x0000004200427220 */ /* 0x040fe40000410000 */
[C---:B------:R-:W-:Y:S02]  /*a020*/  FMUL.FTZ R67, R0.reuse, R67 ;  /* 0x0000004300437220 */ /* 0x040fe40000410000 */
[----:B------:R3:W-:Y:S01]  /*a030*/  MUFU.EX2 R85, R2 ;  /* 0x0000000200557308 */ /* 0x0007e20000000800 */
[----:B------:R-:W-:Y:S03]  /*a040*/  FFMA.FTZ R0, R0, R226, R209 ;  /* 0x000000e200007223 */ /* 0x000fe600000100d1 */
[--C-:B------:R-:W-:Y:S02]  /*a050*/  FFMA.FTZ R92, R188, c[0x0][0x2d0], -R108.reuse ;  /* 0x0000b400bc5c7a23 */ /* 0x100fe4000001086c */
[--C-:B------:R-:W-:Y:S04]  /*a060*/  FFMA.FTZ R93, R179, c[0x0][0x2d0], -R108.reuse ;  /* 0x0000b400b35d7a23 */ /* 0x100fe8000001086c */
[----:B------:R-:W-:Y:S10]  /*a070*/  MUFU.EX2 R111, R92 ;  /* 0x0000005c006f7308 */ /* 0x000ff40000000800 */
[----:B------:R-:W-:Y:S01]  /*a080*/  MUFU.EX2 R110, R93 ;  /* 0x0000005d006e7308 */ /* 0x000fe20000000800 */
[--C-:B---3--:R-:W-:Y:S09]  /*a090*/  FFMA.FTZ R2, R143, c[0x0][0x2d0], -R108.reuse ;  /* 0x0000b4008f027a23 */ /* 0x108ff2000001086c */
[----:B------:R3:W4:Y:S01]  /*a0a0*/  MUFU.EX2 R87, R2 ;  /* 0x0000000200577308 */ /* 0x0007220000000800 */
[C---:B--2---:R-:W-:Y:S09]  /*a0b0*/  HMMA.16816.F32.BF16 R36, R128.reuse, R68, R36 ;  /* 0x000000448024723c */ /* 0x044ff20000041824 */
[----:B------:R-:W-:Y:S01]  /*a0c0*/  MUFU.EX2 R143, R213 ;  /* 0x000000d5008f7308 */ /* 0x000fe20000000800 */
[C---:B------:R-:W-:Y:S01]  /*a0d0*/  HMMA.16816.F32.BF16 R40, R128.reuse, R70, R40 ;  /* 0x000000468028723c */ /* 0x040fe20000041828 */
[----:B------:R-:W2:Y:S02]  /*a0e0*/  LDSM.16.MT88.4 R68, [R186+0x3000] ;  /* 0x00300000ba44783b */ /* 0x000ea40000004200 */
[--C-:B---3--:R-:W-:Y:S06]  /*a0f0*/  FFMA.FTZ R2, R144, c[0x0][0x2d0], -R108.reuse ;  /* 0x0000b40090027a23 */ /* 0x108fec000001086c */
[----:B------:R-:W-:Y:S10]  /*a100*/  MUFU.EX2 R144, R212 ;  /* 0x000000d400907308 */ /* 0x000ff40000000800 */
[----:B------:R3:W-:Y:S01]  /*a110*/  MUFU.EX2 R90, R2 ;  /* 0x00000002005a7308 */ /* 0x0007e20000000800 */
[C---:B--2---:R-:W-:Y:S08]  /*a120*/  HMMA.16816.F32.BF16 R44, R128.reuse, R68, R44 ;  /* 0x00000044802c723c */ /* 0x044ff0000004182c */
[C---:B------:R-:W-:Y:S01]  /*a130*/  HMMA.16816.F32.BF16 R48, R128.reuse, R70, R48 ;  /* 0x000000468030723c */ /* 0x040fe20000041830 */
[----:B------:R-:W2:Y:S03]  /*a140*/  LDSM.16.MT88.4 R68, [R185+0x3000] ;  /* 0x00300000b944783b */ /* 0x000ea60000004200 */
[----:B---3--:R-:W-:Y:S04]  /*a150*/  FFMA.FTZ R2, R145, c[0x0][0x2d0], -R108 ;  /* 0x0000b40091027a23 */ /* 0x008fe8000001086c */
[----:B------:R3:W5:Y:S04]  /*a160*/  MUFU.EX2 R99, R2 ;  /* 0x0000000200637308 */ /* 0x0007680000000800 */
[----:B---3--:R-:W-:Y:S02]  /*a170*/  FADD.FTZ R2, R211, R80 ;  /* 0x00000050d3027221 */ /* 0x008fe40000010000 */
[----:B------:R-:W-:Y:S04]  /*a180*/  FADD.FTZ R80, R210, R0 ;  /* 0x00000000d2507221 */ /* 0x000fe80000010000 */
[----:B------:R-:W-:Y:S01]  /*a190*/  MUFU.EX2 R211, R136 ;  /* 0x0000008800d37308 */ /* 0x000fe20000000800 */
[--C-:B------:R-:W-:Y:S01]  /*a1a0*/  FFMA.FTZ R0, R146, c[0x0][0x2d0], -R108.reuse ;  /* 0x0000b40092007a23 */ /* 0x100fe2000001086c */
[C---:B--2---:R-:W-:Y:S08]  /*a1b0*/  HMMA.16816.F32.BF16 R52, R128.reuse, R68, R52 ;  /* 0x000000448034723c */ /* 0x044ff00000041834 */
[----:B------:R2:W-:Y:S01]  /*a1c0*/  MUFU.EX2 R96, R0 ;  /* 0x0000000000607308 */ /* 0x0005e20000000800 */
[C---:B------:R-:W-:Y:S01]  /*a1d0*/  HMMA.16816.F32.BF16 R56, R128.reuse, R70, R56 ;  /* 0x000000468038723c */ /* 0x040fe20000041838 */
[----:B------:R-:W3:Y:S08]  /*a1e0*/  LDSM.16.MT88.4 R68, [R187+0x3000] ;  /* 0x00300000bb44783b */ /* 0x000ef00000004200 */
[----:B------:R-:W1:Y:S03]  /*a1f0*/  MUFU.EX2 R136, R218 ;  /* 0x000000da00887308 */ /* 0x000e660000000800 */
[--C-:B--2---:R-:W-:Y:S07]  /*a200*/  FFMA.FTZ R0, R147, c[0x0][0x2d0], -R108.reuse ;  /* 0x0000b40093007a23 */ /* 0x104fee000001086c */
[----:B------:R2:W-:Y:S01]  /*a210*/  MUFU.EX2 R100, R0 ;  /* 0x0000000000647308 */ /* 0x0005e20000000800 */
[C---:B---3--:R-:W-:Y:S07]  /*a220*/  HMMA.16816.F32.BF16 R60, R128.reuse, R68, R60 ;  /* 0x00000044803c723c */ /* 0x048fee000004183c */
[----:B-1----:R-:W-:Y:S01]  /*a230*/  F2FP.BF16.PACK_AB R68, R88, R86 ;  /* 0x000000565844723e */ /* 0x002fe200000010ff */
[----:B------:R-:W-:Y:S04]  /*a240*/  HMMA.16816.F32.BF16 R64, R128, R70, R64 ;  /* 0x000000468040723c */ /* 0x000fe80000041840 */
[----:B----4-:R-:W-:Y:S01]  /*a250*/  F2FP.BF16.PACK_AB R69, R87, R85 ;  /* 0x000000555745723e */ /* 0x010fe200000010ff */
[--C-:B--2---:R-:W-:Y:S02]  /*a260*/  FFMA.FTZ R0, R148, c[0x0][0x2d0], -R108.reuse ;  /* 0x0000b40094007a23 */ /* 0x104fe4000001086c */
[----:B------:R-:W-:Y:S02]  /*a270*/  F2FP.BF16.PACK_AB R70, R98, R91 ;  /* 0x0000005b6246723e */ /* 0x000fe400000010ff */
[----:B-----5:R-:W-:Y:S01]  /*a280*/  F2FP.BF16.PACK_AB R71, R99, R90 ;  /* 0x0000005a6347723e */ /* 0x020fe200000010ff */
[----:B------:R1:W-:Y:S02]  /*a290*/  MUFU.EX2 R210, R0 ;  /* 0x0000000000d27308 */ /* 0x0003e40000000800 */
[----:B------:R-:W-:Y:S02]  /*a2a0*/  F2FP.BF16.PACK_AB R128, R134, R133 ;  /* 0x000000858680723e */ /* 0x000fe400000010ff */
[----:B------:R-:W-:Y:S02]  /*a2b0*/  F2FP.BF16.PACK_AB R130, R136, R135 ;  /* 0x000000878882723e */ /* 0x000fe400000010ff */
[C---:B------:R-:W-:Y:S08]  /*a2c0*/  HMMA.16816.F32.BF16 R4, R68.reuse, R72, R4 ;  /* 0x000000484404723c */ /* 0x040ff00000041804 */
[C---:B------:R-:W-:Y:S01]  /*a2d0*/  HMMA.16816.F32.BF16 R8, R68.reuse, R74, R8 ;  /* 0x0000004a4408723c */ /* 0x040fe20000041808 */
[----:B------:R-:W2:Y:S07]  /*a2e0*/  LDSM.16.MT88.4 R72, [R185+0x800] ;  /* 0x00080000b948783b */ /* 0x000eae0000004200 */
[C---:B------:R-:W-:Y:S04]  /*a2f0*/  HMMA.16816.F32.BF16 R12, R68.reuse, R76, R12 ;  /* 0x0000004c440c723c */ /* 0x040fe8000004180c */
[----:B-1----:R-:W-:Y:S02]  /*a300*/  FFMA.FTZ R0, R149, c[0x0][0x2d0], -R108 ;  /* 0x0000b40095007a23 */ /* 0x002fe4000001086c */
[----:B------:R-:W-:Y:S02]  /*a310*/  MUFU.EX2 R149, R207 ;  /* 0x000000cf00957308 */ /* 0x000fe40000000800 */
[C---:B------:R-:W-:Y:S01]  /*a320*/  HMMA.16816.F32.BF16 R16, R68.reuse, R78, R16 ;  /* 0x0000004e4410723c */ /* 0x040fe20000041810 */
[----:B------:R-:W1:Y:S07]  /*a330*/  LDSM.16.MT88.4 R76, [R187+0x800] ;  /* 0x00080000bb4c783b */ /* 0x000e6e0000004200 */
[----:B------:R3:W-:Y:S01]  /*a340*/  MUFU.EX2 R209, R0 ;  /* 0x0000000000d17308 */ /* 0x0007e20000000800 */
[C---:B--2---:R-:W-:Y:S03]  /*a350*/  HMMA.16816.F32.BF16 R20, R68.reuse, R72, R20 ;  /* 0x000000484414723c */ /* 0x044fe60000041814 */
[----:B---3--:R-:W-:Y:S05]  /*a360*/  FADD.FTZ R0, R223, R2 ;  /* 0x00000002df007221 */ /* 0x008fea0000010000 */
[C---:B------:R-:W-:Y:S01]  /*a370*/  HMMA.16816.F32.BF16 R24, R68.reuse, R74, R24 ;  /* 0x0000004a4418723c */ /* 0x040fe20000041818 */
[----:B------:R-:W2:Y:S03]  /*a380*/  LDSM.16.MT88.4 R72, [R184+0x3800] ;  /* 0x00380000b848783b */ /* 0x000ea60000004200 */
[----:B------:R-:W-:Y:S02]  /*a390*/  FADD.FTZ R2, R222, R80 ;  /* 0x00000050de027221 */ /* 0x000fe40000010000 */
[----:B------:R-:W-:Y:S02]  /*a3a0*/  FADD.FTZ R84, R224, R0 ;  /* 0x00000000e0547221 */ /* 0x000fe40000010000 */
[C---:B-1----:R-:W-:Y:S01]  /*a3b0*/  HMMA.16816.F32.BF16 R28, R68.reuse, R76, R28 ;  /* 0x0000004c441c723c */ /* 0x042fe2000004181c */
[----:B------:R-:W-:Y:S03]  /*a3c0*/  LDSM.16.MT88.4 R80, [R185+0x1000] ;  /* 0x00100000b950783b */ /* 0x000fe60000004200 */
[----:B------:R-:W-:Y:S02]  /*a3d0*/  FADD.FTZ R84, R86, R84 ;  /* 0x0000005456547221 */ /* 0x000fe40000010000 */
[----:B------:R-:W-:Y:S02]  /*a3e0*/  FADD.FTZ R2, R217, R2 ;  /* 0x00000002d9027221 */ /* 0x000fe40000010000 */
[C---:B------:R-:W-:Y:S01]  /*a3f0*/  HMMA.16816.F32.BF16 R32, R68.reuse, R78, R32 ;  /* 0x0000004e4420723c */ /* 0x040fe20000041820 */
[----:B------:R-:W1:Y:S03]  /*a400*/  LDSM.16.MT88.4 R76, [R186+0x3800] ;  /* 0x00380000ba4c783b */ /* 0x000e660000004200 */
[----:B------:R-:W-:Y:S02]  /*a410*/  FADD.FTZ R2, R85, R2 ;  /* 0x0000000255027221 */ /* 0x000fe40000010000 */
[----:B------:R-:W-:Y:S02]  /*a420*/  FADD.FTZ R88, R88, R84 ;  /* 0x0000005458587221 */ /* 0x000fe40000010000 */
[----:B------:R-:W-:Y:S02]  /*a430*/  FADD.FTZ R89, R87, R2 ;  /* 0x0000000257597221 */ /* 0x000fe40000010000 */
[----:B------:R-:W-:Y:S02]  /*a440*/  LDSM.16.MT88.4 R84, [R185+0x1800] ;  /* 0x00180000b954783b */ /* 0x000fe40000004200 */
[----:B------:R-:W-:Y:S02]  /*a450*/  FADD.FTZ R94, R90, R89 ;  /* 0x000000595a5e7221 */ /* 0x000fe40000010000 */
[--C-:B------:R-:W-:Y:S02]  /*a460*/  FFMA.FTZ R2, R203, c[0x0][0x2d0], -R108.reuse ;  /* 0x0000b400cb027a23 */ /* 0x100fe4000001086c */
[----:B------:R-:W-:Y:S02]  /*a470*/  FFMA.FTZ R0, R150, c[0x0][0x2d0], -R108 ;  /* 0x0000b40096007a23 */ /* 0x000fe4000001086c */
[----:B------:R3:W4:Y:S01]  /*a480*/  MUFU.EX2 R132, R2 ;  /* 0x0000000200847308 */ /* 0x0007220000000800 */
[C---:B--2---:R-:W-:Y:S09]  /*a490*/  HMMA.16816.F32.BF16 R36, R68.reuse, R72, R36 ;  /* 0x000000484424723c */ /* 0x044ff20000041824 */
[----:B------:R2:W5:Y:S01]  /*a4a0*/  MUFU.EX2 R148, R0 ;  /* 0x0000000000947308 */ /* 0x0005620000000800 */
[C---:B------:R-:W-:Y:S01]  /*a4b0*/  HMMA.16816.F32.BF16 R40, R68.reuse, R74, R40 ;  /* 0x0000004a4428723c */ /* 0x040fe20000041828 */
[----:B------:R-:W5:Y:S07]  /*a4c0*/  LDSM.16.MT88.4 R72, [R185+0x3800] ;  /* 0x00380000b948783b */ /* 0x000f6e0000004200 */
[C---:B-1----:R-:W-:Y:S04]  /*a4d0*/  HMMA.16816.F32.BF16 R44, R68.reuse, R76, R44 ;  /* 0x0000004c442c723c */ /* 0x042fe8000004182c */
[----:B---3--:R-:W-:Y:S01]  /*a4e0*/  FADD.FTZ R2, R99, R94 ;  /* 0x0000005e63027221 */ /* 0x008fe20000010000 */
[----:B----4-:R-:W-:Y:S03]  /*a4f0*/  F2FP.BF16.PACK_AB R129, R111, R132 ;  /* 0x000000846f81723e */ /* 0x010fe600000010ff */
[C---:B------:R-:W-:Y:S01]  /*a500*/  HMMA.16816.F32.BF16 R48, R68.reuse, R78, R48 ;  /* 0x0000004e4430723c */ /* 0x040fe20000041830 */
[----:B------:R-:W1:Y:S03]  /*a510*/  LDSM.16.MT88.4 R76, [R187+0x3800] ;  /* 0x00380000bb4c783b */ /* 0x000e660000004200 */
[----:B------:R-:W-:Y:S02]  /*a520*/  FADD.FTZ R2, R96, R2 ;  /* 0x0000000260027221 */ /* 0x000fe40000010000 */
[----:B--2---:R-:W-:Y:S02]  /*a530*/  FFMA.FTZ R0, R151, c[0x0][0x2d0], -R108 ;  /* 0x0000b40097007a23 */ /* 0x004fe4000001086c */
[----:B------:R-:W-:Y:S02]  /*a540*/  FADD.FTZ R2, R100, R2 ;  /* 0x0000000264027221 */ /* 0x000fe40000010000 */
[----:B------:R2:W3:Y:S02]  /*a550*/  MUFU.EX2 R147, R0 ;  /* 0x0000000000937308 */ /* 0x0004e40000000800 */
[----:B------:R-:W-:Y:S04]  /*a560*/  FADD.FTZ R2, R210, R2 ;  /* 0x00000002d2027221 */ /* 0x000fe80000010000 */
[----:B------:R-:W-:Y:S04]  /*a570*/  FADD.FTZ R2, R209, R2 ;  /* 0x00000002d1027221 */ /* 0x000fe80000010000 */
[----:B-----5:R-:W-:Y:S01]  /*a580*/  FADD.FTZ R2, R148, R2 ;  /* 0x0000000294027221 */ /* 0x020fe20000010000 */
[C---:B------:R-:W-:Y:S08]  /*a590*/  HMMA.16816.F32.BF16 R52, R68.reuse, R72, R52 ;  /* 0x000000484434723c */ /* 0x040ff00000041834 */
[C---:B------:R-:W-:Y:S01]  /*a5a0*/  HMMA.16816.F32.BF16 R56, R68.reuse, R74, R56 ;  /* 0x0000004a4438723c */ /* 0x040fe20000041838 */
[----:B------:R-:W4:Y:S03]  /*a5b0*/  LDSM.16.MT88.4 R72, [R184+0x1000] ;  /* 0x00100000b848783b */ /* 0x000f260000004200 */
[----:B--2---:R-:W-:Y:S02]  /*a5c0*/  FFMA.FTZ R0, R176, c[0x0][0x2d0], -R108 ;  /* 0x0000b400b0007a23 */ /* 0x004fe4000001086c */
[----:B---3--:R-:W-:Y:S02]  /*a5d0*/  FADD.FTZ R2, R147, R2 ;  /* 0x0000000293027221 */ /* 0x008fe40000010000 */
[C---:B-1----:R-:W-:Y:S01]  /*a5e0*/  HMMA.16816.F32.BF16 R60, R68.reuse, R76, R60 ;  /* 0x0000004c443c723c */ /* 0x042fe2000004183c */
[----:B------:R1:W2:Y:S07]  /*a5f0*/  MUFU.EX2 R146, R0 ;  /* 0x0000000000927308 */ /* 0x0002ae0000000800 */
[----:B------:R-:W-:Y:S01]  /*a600*/  HMMA.16816.F32.BF16 R64, R68, R78, R64 ;  /* 0x0000004e4440723c */ /* 0x000fe20000041840 */
[----:B------:R-:W3:Y:S06]  /*a610*/  LDSM.16.MT88.4 R76, [R186+0x1000] ;  /* 0x00100000ba4c783b */ /* 0x000eec0000004200 */
[----:B------:R-:W-:Y:S02]  /*a620*/  F2FP.BF16.PACK_AB R68, R97, R95 ;  /* 0x0000005f6144723e */ /* 0x000fe400000010ff */
[----:B------:R-:W-:Y:S03]  /*a630*/  F2FP.BF16.PACK_AB R69, R100, R96 ;  /* 0x000000606445723e */ /* 0x000fe600000010ff */
[----:B------:R-:W-:Y:S02]  /*a640*/  F2FP.BF16.PACK_AB R70, R211, R101 ;  /* 0x00000065d346723e */ /* 0x000fe400000010ff */
[----:B------:R-:W-:Y:S01]  /*a650*/  F2FP.BF16.PACK_AB R71, R209, R210 ;  /* 0x000000d2d147723e */ /* 0x000fe200000010ff */
[----:B-1----:R-:W-:Y:S02]  /*a660*/  FFMA.FTZ R0, R177, c[0x0][0x2d0], -R108 ;  /* 0x0000b400b1007a23 */ /* 0x002fe4000001086c */
[----:B--2---:R-:W-:Y:S02]  /*a670*/  FADD.FTZ R2, R146, R2 ;  /* 0x0000000292027221 */ /* 0x004fe40000010000 */
[----:B------:R1:W2:Y:S02]  /*a680*/  MUFU.EX2 R145, R0 ;  /* 0x0000000000917308 */ /* 0x0002a40000000800 */
[C---:B----4-:R-:W-:Y:S08]  /*a690*/  HMMA.16816.F32.BF16 R4, R68.reuse, R72, R4 ;  /* 0x000000484404723c */ /* 0x050ff00000041804 */
[C---:B------:R-:W-:Y:S01]  /*a6a0*/  HMMA.16816.F32.BF16 R8, R68.reuse, R74, R8 ;  /* 0x0000004a4408723c */ /* 0x040fe20000041808 */
[----:B------:R-:W4:Y:S07]  /*a6b0*/  LDSM.16.MT88.4 R72, [R187+0x1000] ;  /* 0x00100000bb48783b */ /* 0x000f2e0000004200 */
[C---:B---3--:R-:W-:Y:S04]  /*a6c0*/  HMMA.16816.F32.BF16 R12, R68.reuse, R76, R12 ;  /* 0x0000004c440c723c */ /* 0x048fe8000004180c */
[----:B-1----:R-:W-:Y:S02]  /*a6d0*/  FFMA.FTZ R0, R195, c[0x0][0x2d0], -R108 ;  /* 0x0000b400c3007a23 */ /* 0x002fe4000001086c */
[----:B--2---:R-:W-:Y:S02]  /*a6e0*/  FADD.FTZ R2, R145, R2 ;  /* 0x0000000291027221 */ /* 0x004fe40000010000 */
[C---:B------:R-:W-:Y:S01]  /*a6f0*/  HMMA.16816.F32.BF16 R16, R68.reuse, R78, R16 ;  /* 0x0000004e4410723c */ /* 0x040fe20000041810 */
[----:B------:R-:W1:Y:S01]  /*a700*/  LDSM.16.MT88.4 R76, [R184+0x4000] ;  /* 0x00400000b84c783b */ /* 0x000e620000004200 */
[----:B------:R2:W3:Y:S06]  /*a710*/  MUFU.EX2 R140, R0 ;  /* 0x00000000008c7308 */ /* 0x0004ec0000000800 */
[C---:B------:R-:W-:Y:S08]  /*a720*/  HMMA.16816.F32.BF16 R20, R68.reuse, R80, R20 ;  /* 0x000000504414723c */ /* 0x040ff00000041814 */
[C---:B------:R-:W-:Y:S01]  /*a730*/  HMMA.16816.F32.BF16 R24, R68.reuse, R82, R24 ;  /* 0x000000524418723c */ /* 0x040fe20000041818 */
[----:B------:R-:W5:Y:S07]  /*a740*/  LDSM.16.MT88.4 R80, [R186+0x4000] ;  /* 0x00400000ba50783b */ /* 0x000f6e0000004200 */
[C---:B----4-:R-:W-:Y:S04]  /*a750*/  HMMA.16816.F32.BF16 R28, R68.reuse, R72, R28 ;  /* 0x00000048441c723c */ /* 0x050fe8000004181c */
[----:B--2---:R-:W-:Y:S02]  /*a760*/  FFMA.FTZ R0, R200, c[0x0][0x2d0], -R108 ;  /* 0x0000b400c8007a23 */ /* 0x004fe4000001086c */
[----:B---3--:R-:W-:Y:S02]  /*a770*/  FADD.FTZ R2, R140, R2 ;  /* 0x000000028c027221 */ /* 0x008fe40000010000 */
[----:B------:R2:W3:Y:S01]  /*a780*/  MUFU.EX2 R139, R0 ;  /* 0x00000000008b7308 */ /* 0x0004e20000000800 */
[C---:B------:R-:W-:Y:S01]  /*a790*/  HMMA.16816.F32.BF16 R32, R68.reuse, R74, R32 ;  /* 0x0000004a4420723c */ /* 0x040fe20000041820 */
[----:B------:R-:W4:Y:S07]  /*a7a0*/  LDSM.16.MT88.4 R72, [R185+0x4000] ;  /* 0x00400000b948783b */ /* 0x000f2e0000004200 */
[C---:B-1----:R-:W-:Y:S08]  /*a7b0*/  HMMA.16816.F32.BF16 R36, R68.reuse, R76, R36 ;  /* 0x0000004c4424723c */ /* 0x042ff00000041824 */
[C---:B------:R-:W-:Y:S01]  /*a7c0*/  HMMA.16816.F32.BF16 R40, R68.reuse, R78, R40 ;  /* 0x0000004e4428723c */ /* 0x040fe20000041828 */
[----:B------:R-:W1:Y:S03]  /*a7d0*/  LDSM.16.MT88.4 R76, [R187+0x4000] ;  /* 0x00400000bb4c783b */ /* 0x000e660000004200 */
[----:B--2---:R-:W-:Y:S04]  /*a7e0*/  FFMA.FTZ R0, R201, c[0x0][0x2d0], -R108 ;  /* 0x0000b400c9007a23 */ /* 0x004fe8000001086c */
[C---:B-----5:R-:W-:Y:S01]  /*a7f0*/  HMMA.16816.F32.BF16 R44, R68.reuse, R80, R44 ;  /* 0x00000050442c723c */ /* 0x060fe2000004182c */
[----:B------:R2:W5:Y:S03]  /*a800*/  MUFU.EX2 R138, R0 ;  /* 0x00000000008a7308 */ /* 0x0005660000000800 */
[----:B---3--:R-:W-:Y:S04]  /*a810*/  FADD.FTZ R2, R139, R2 ;  /* 0x000000028b027221 */ /* 0x008fe80000010000 */
[C---:B------:R-:W-:Y:S01]  /*a820*/  HMMA.16816.F32.BF16 R48, R68.reuse, R82, R48 ;  /* 0x000000524430723c */ /* 0x040fe20000041830 */
[----:B------:R-:W3:Y:S07]  /*a830*/  LDSM.16.MT88.4 R80, [R184+0x1800] ;  /* 0x00180000b850783b */ /* 0x000eee0000004200 */
[C---:B----4-:R-:W-:Y:S08]  /*a840*/  HMMA.16816.F32.BF16 R52, R68.reuse, R72, R52 ;  /* 0x000000484434723c */ /* 0x050ff00000041834 */
[C---:B------:R-:W-:Y:S01]  /*a850*/  HMMA.16816.F32.BF16 R56, R68.reuse, R74, R56 ;  /* 0x0000004a4438723c */ /* 0x040fe20000041838 */
[----:B------:R-:W4:Y:S03]  /*a860*/  LDSM.16.MT88.4 R72, [R186+0x1800] ;  /* 0x00180000ba48783b */ /* 0x000f260000004200 */
[--C-:B--2---:R-:W-:Y:S02]  /*a870*/  FFMA.FTZ R0, R202, c[0x0][0x2d0], -R108.reuse ;  /* 0x0000b400ca007a23 */ /* 0x104fe4000001086c */
[----:B------:R-:W-:Y:S02]  /*a880*/  FFMA.FTZ R108, R178, c[0x0][0x2d0], -R108 ;  /* 0x0000b400b26c7a23 */ /* 0x000fe4000001086c */
[C---:B-1----:R-:W-:Y:S01]  /*a890*/  HMMA.16816.F32.BF16 R60, R68.reuse, R76, R60 ;  /* 0x0000004c443c723c */ /* 0x042fe2000004183c */
[----:B------:R1:W-:Y:S03]  /*a8a0*/  MUFU.EX2 R137, R0 ;  /* 0x0000000000897308 */ /* 0x0003e60000000800 */
[----:B-----5:R-:W-:Y:S04]  /*a8b0*/  FADD.FTZ R2, R138, R2 ;  /* 0x000000028a027221 */ /* 0x020fe80000010000 */
[----:B------:R-:W-:Y:S01]  /*a8c0*/  HMMA.16816.F32.BF16 R64, R68, R78, R64 ;  /* 0x0000004e4440723c */ /* 0x000fe20000041840 */
[----:B------:R-:W2:Y:S02]  /*a8d0*/  LDSM.16.MT88.4 R76, [R187+0x1800] ;  /* 0x00180000bb4c783b */ /* 0x000ea40000004200 */
[----:B------:R-:W5:Y:S04]  /*a8e0*/  MUFU.EX2 R108, R108 ;  /* 0x0000006c006c7308 */ /* 0x000f680000000800 */
[----:B------:R-:W-:Y:S02]  /*a8f0*/  F2FP.BF16.PACK_AB R68, R204, R205 ;  /* 0x000000cdcc44723e */ /* 0x000fe400000010ff */
[----:B------:R-:W-:Y:S03]  /*a900*/  F2FP.BF16.PACK_AB R70, R149, R206 ;  /* 0x000000ce9546723e */ /* 0x000fe600000010ff */
[----:B------:R-:W-:Y:S02]  /*a910*/  F2FP.BF16.PACK_AB R69, R147, R148 ;  /* 0x000000949345723e */ /* 0x000fe400000010ff */
[----:B------:R-:W-:Y:S01]  /*a920*/  F2FP.BF16.PACK_AB R71, R145, R146 ;  /* 0x000000929147723e */ /* 0x000fe200000010ff */
[----:B-1----:R-:W-:Y:S02]  /*a930*/  FADD.FTZ R0, R91, R88 ;  /* 0x000000585b007221 */ /* 0x002fe40000010000 */
[----:B------:R-:W-:Y:S04]  /*a940*/  LDSM.16.MT88.4 R88, [R187+0x2000] ;  /* 0x00200000bb58783b */ /* 0x000fe80000004200 */
[C---:B---3--:R-:W-:Y:S03]  /*a950*/  HMMA.16816.F32.BF16 R4, R68.reuse, R80, R4 ;  /* 0x000000504404723c */ /* 0x048fe60000041804 */
[----:B------:R-:W-:Y:S01]  /*a960*/  FADD.FTZ R0, R98, R0 ;  /* 0x0000000062007221 */ /* 0x000fe20000010000 */
[----:B-----5:R-:W-:Y:S03]  /*a970*/  F2FP.BF16.PACK_AB R131, R108, R110 ;  /* 0x0000006e6c83723e */ /* 0x020fe600000010ff */
[----:B------:R-:W-:Y:S01]  /*a980*/  FADD.FTZ R0, R95, R0 ;  /* 0x000000005f007221 */ /* 0x000fe20000010000 */
[C---:B------:R-:W-:Y:S01]  /*a990*/  HMMA.16816.F32.BF16 R8, R68.reuse, R82, R8 ;  /* 0x000000524408723c */ /* 0x040fe20000041808 */
[----:B------:R-:W1:Y:S03]  /*a9a0*/  LDSM.16.MT88.4 R80, [R184+0x4800] ;  /* 0x00480000b850783b */ /* 0x000e660000004200 */
[----:B------:R-:W-:Y:S04]  /*a9b0*/  FADD.FTZ R0, R97, R0 ;  /* 0x0000000061007221 */ /* 0x000fe80000010000 */
[C---:B----4-:R-:W-:Y:S01]  /*a9c0*/  HMMA.16816.F32.BF16 R12, R68.reuse, R72, R12 ;  /* 0x00000048440c723c */ /* 0x050fe2000004180c */
[----:B------:R-:W-:Y:S03]  /*a9d0*/  LDSM.16.MT88.4 R96, [R184+0x5800] ;  /* 0x00580000b860783b */ /* 0x000fe60000004200 */
[----:B------:R-:W-:Y:S04]  /*a9e0*/  FADD.FTZ R0, R101, R0 ;  /* 0x0000000065007221 */ /* 0x000fe80000010000 */
[C---:B------:R-:W-:Y:S01]  /*a9f0*/  HMMA.16816.F32.BF16 R16, R68.reuse, R74, R16 ;  /* 0x0000004a4410723c */ /* 0x040fe20000041810 */
[----:B------:R-:W3:Y:S03]  /*aa00*/  LDSM.16.MT88.4 R72, [R186+0x4800] ;  /* 0x00480000ba48783b */ /* 0x000ee60000004200 */
[----:B------:R-:W-:Y:S04]  /*aa10*/  FADD.FTZ R0, R211, R0 ;  /* 0x00000000d3007221 */ /* 0x000fe80000010000 */
[C---:B------:R-:W-:Y:S04]  /*aa20*/  HMMA.16816.F32.BF16 R20, R68.reuse, R84, R20 ;  /* 0x000000544414723c */ /* 0x040fe80000041814 */
[----:B------:R-:W-:Y:S04]  /*aa30*/  FADD.FTZ R0, R205, R0 ;  /* 0x00000000cd007221 */ /* 0x000fe80000010000 */
[C---:B------:R-:W-:Y:S01]  /*aa40*/  HMMA.16816.F32.BF16 R24, R68.reuse, R86, R24 ;  /* 0x000000564418723c */ /* 0x040fe20000041818 */
[----:B------:R-:W4:Y:S03]  /*aa50*/  LDSM.16.MT88.4 R84, [R185+0x4800] ;  /* 0x00480000b954783b */ /* 0x000f260000004200 */
[----:B------:R-:W-:Y:S04]  /*aa60*/  FADD.FTZ R0, R204, R0 ;  /* 0x00000000cc007221 */ /* 0x000fe80000010000 */
        /* <DEDUP_REMOVED lines=8> */
[----:B------:R-:W-:Y:S03]  /*aaf0*/  LDSM.16.MT88.4 R80, [R186+0x2000] ;  /* 0x00200000ba50783b */ /* 0x000fe60000004200 */
[C---:B------:R-:W-:Y:S04]  /*ab00*/  FADD.FTZ R0, R143.reuse, R0 ;  /* 0x000000008f007221 */ /* 0x040fe80000010000 */
[C---:B---3--:R-:W-:Y:S04]  /*ab10*/  HMMA.16816.F32.BF16 R44, R68.reuse, R72, R44 ;  /* 0x00000048442c723c */ /* 0x048fe8000004182c */
        /* <DEDUP_REMOVED lines=8> */
[----:B------:R-:W-:Y:S01]  /*aba0*/  HMMA.16816.F32.BF16 R64, R68, R78, R64 ;  /* 0x0000004e4440723c */ /* 0x000fe20000041840 */
[----:B------:R-:W-:Y:S06]  /*abb0*/  LDSM.16.MT88.4 R76, [R186+0x5000] ;  /* 0x00500000ba4c783b */ /* 0x000fec0000004200 */
[----:B------:R-:W-:Y:S02]  /*abc0*/  F2FP.BF16.PACK_AB R68, R143, R141 ;  /* 0x0000008d8f44723e */ /* 0x000fe400000010ff */
[----:B------:R-:W-:Y:S03]  /*abd0*/  F2FP.BF16.PACK_AB R70, R142, R144 ;  /* 0x000000908e46723e */ /* 0x000fe600000010ff */
[----:B------:R-:W-:Y:S02]  /*abe0*/  F2FP.BF16.PACK_AB R69, R139, R140 ;  /* 0x0000008c8b45723e */ /* 0x000fe400000010ff */
[C---:B------:R-:W-:Y:S07]  /*abf0*/  F2FP.BF16.PACK_AB R71, R137.reuse, R138 ;  /* 0x0000008a8947723e */ /* 0x040fee00000010ff */
[C---:B-1----:R-:W-:Y:S08]  /*ac00*/  HMMA.16816.F32.BF16 R4, R68.reuse, R72, R4 ;  /* 0x000000484404723c */ /* 0x042ff00000041804 */
[C---:B------:R-:W-:Y:S01]  /*ac10*/  HMMA.16816.F32.BF16 R8, R68.reuse, R74, R8 ;  /* 0x0000004a4408723c */ /* 0x040fe20000041808 */
[----:B------:R-:W1:Y:S07]  /*ac20*/  LDSM.16.MT88.4 R72, [R184+0x5000] ;  /* 0x00500000b848783b */ /* 0x000e6e0000004200 */
[C---:B------:R-:W-:Y:S08]  /*ac30*/  HMMA.16816.F32.BF16 R12, R68.reuse, R80, R12 ;  /* 0x00000050440c723c */ /* 0x040ff0000004180c */
[C---:B------:R-:W-:Y:S01]  /*ac40*/  HMMA.16816.F32.BF16 R16, R68.reuse, R82, R16 ;  /* 0x000000524410723c */ /* 0x040fe20000041810 */
[----:B------:R-:W2:Y:S07]  /*ac50*/  LDSM.16.MT88.4 R80, [R185+0x5000] ;  /* 0x00500000b950783b */ /* 0x000eae0000004200 */
[C---:B---3--:R-:W-:Y:S08]  /*ac60*/  HMMA.16816.F32.BF16 R20, R68.reuse, R84, R20 ;  /* 0x000000544414723c */ /* 0x048ff00000041814 */
[C---:B------:R-:W-:Y:S01]  /*ac70*/  HMMA.16816.F32.BF16 R24, R68.reuse, R86, R24 ;  /* 0x000000564418723c */ /* 0x040fe20000041818 */
[----:B------:R-:W3:Y:S07]  /*ac80*/  LDSM.16.MT88.4 R84, [R187+0x5000] ;  /* 0x00500000bb54783b */ /* 0x000eee0000004200 */
[C---:B------:R-:W-:Y:S08]  /*ac90*/  HMMA.16816.F32.BF16 R28, R68.reuse, R88, R28 ;  /* 0x00000058441c723c */ /* 0x040ff0000004181c */
[C---:B------:R-:W-:Y:S01]  /*aca0*/  HMMA.16816.F32.BF16 R32, R68.reuse, R90, R32 ;  /* 0x0000005a4420723c */ /* 0x040fe20000041820 */
[----:B------:R-:W-:Y:S07]  /*acb0*/  LDSM.16.MT88.4 R88, [R187+0x2800] ;  /* 0x00280000bb58783b */ /* 0x000fee0000004200 */
        /* <DEDUP_REMOVED lines=8> */
[C---:B---3--:R-:W-:Y:S08]  /*ad40*/  HMMA.16816.F32.BF16 R60, R68.reuse, R84, R60 ;  /* 0x00000054443c723c */ /* 0x048ff0000004183c */
[----:B------:R-:W-:Y:S08]  /*ad50*/  HMMA.16816.F32.BF16 R64, R68, R86, R64 ;  /* 0x000000564440723c */ /* 0x000ff00000041840 */
[C---:B------:R-:W-:Y:S01]  /*ad60*/  HMMA.16816.F32.BF16 R116, R128.reuse, R112, R4 ;  /* 0x000000708074723c */ /* 0x040fe20000041804 */
[----:B------:R-:W3:Y:S07]  /*ad70*/  LDSM.16.MT88.4 R4, [R185+0x5800] ;  /* 0x00580000b904783b */ /* 0x000eee0000004200 */
[C---:B------:R-:W-:Y:S01]  /*ad80*/  HMMA.16816.F32.BF16 R112, R128.reuse, R114, R8 ;  /* 0x000000728070723c */ /* 0x040fe20000041808 */
[----:B------:R-:W4:Y:S07]  /*ad90*/  LDSM.16.MT88.4 R8, [R187+0x5800] ;  /* 0x00580000bb08783b */ /* 0x000f2e0000004200 */
[C---:B-1----:R-:W-:Y:S08]  /*ada0*/  HMMA.16816.F32.BF16 R68, R128.reuse, R72, R12 ;  /* 0x000000488044723c */ /* 0x042ff0000004180c */
        /* <DEDUP_REMOVED lines=9> */
[C---:B---3--:R-:W-:Y:S07]  /*ae40*/  HMMA.16816.F32.BF16 R52, R128.reuse, R4, R52 ;  /* 0x000000048034723c */ /* 0x048fee0000041834 */
[----:B------:R-:W-:Y:S01]  /*ae50*/  FADD.FTZ R4, R137, R2 ;  /* 0x0000000289047221 */ /* 0x000fe20000010000 */
[C---:B------:R-:W-:Y:S04]  /*ae60*/  HMMA.16816.F32.BF16 R56, R128.reuse, R6, R56 ;  /* 0x000000068038723c */ /* 0x040fe80000041838 */
[----:B------:R-:W-:Y:S02]  /*ae70*/  FADD.FTZ R2, R133, R0 ;  /* 0x0000000085027221 */ /* 0x000fe40000010000 */
[----:B------:R-:W-:Y:S01]  /*ae80*/  FADD.FTZ R0, R132, R4 ;  /* 0x0000000484007221 */ /* 0x000fe20000010000 */
[-C--:B------:R-:W-:Y:S01]  /*ae90*/  MOV R4, R3.reuse ;  /* 0x0000000300047202 */ /* 0x080fe20000000f00 */
[C---:B----4-:R-:W-:Y:S04]  /*aea0*/  HMMA.16816.F32.BF16 R60, R128.reuse, R8, R60 ;  /* 0x00000008803c723c */ /* 0x050fe8000004183c */
[----:B------:R-:W-:Y:S02]  /*aeb0*/  FADD.FTZ R2, R134, R2 ;  /* 0x0000000286027221 */ /* 0x000fe40000010000 */
[----:B------:R-:W-:Y:S01]  /*aec0*/  FADD.FTZ R0, R111, R0 ;  /* 0x000000006f007221 */ /* 0x000fe20000010000 */
[----:B------:R-:W-:Y:S01]  /*aed0*/  MOV R111, R3 ;  /* 0x00000003006f7202 */ /* 0x000fe20000000f00 */
[----:B------:R-:W-:Y:S04]  /*aee0*/  HMMA.16816.F32.BF16 R64, R128, R10, R64 ;  /* 0x0000000a8040723c */ /* 0x000fe80000041840 */
[----:B------:R-:W-:Y:S02]  /*aef0*/  FADD.FTZ R2, R135, R2 ;  /* 0x0000000287027221 */ /* 0x000fe40000010000 */
[----:B------:R-:W-:Y:S01]  /*af00*/  FADD.FTZ R0, R110, R0 ;  /* 0x000000006e007221 */ /* 0x000fe20000010000 */
[----:B------:R-:W-:Y:S01]  /*af10*/  MOV R110, R109 ;  /* 0x0000006d006e7202 */ /* 0x000fe20000000f00 */
[----:B------:R-:W-:Y:S04]  /*af20*/  FADD.FTZ R225, R136, R2 ;  /* 0x0000000288e17221 */ /* 0x000fe80000010000 */
[----:B------:R-:W-:Y:S01]  /*af30*/  FADD.FTZ R226, R108, R0 ;  /* 0x000000006ce27221 */ /* 0x000fe20000010000 */
[----:B------:R-:W-:-:S05]  /*af40*/  @P0 BRA `(.L_x_2518) ;  /* 0xffffbe7000000947 */ /* 0x000fca000383ffff */
.L_x_2497:
[----:B------:R-:W-:Y:S01]  /*af50*/  IMAD.MOV.U32 R0, RZ, RZ, c[0x0][0x2c4] ;  /* 0x0000b100ff007624 */ /* 0x000fe200078e00ff */
[----:B------:R-:W-:-:S02]  /*af60*/  ISETP.GE.AND P0, PT, R249, 0x1, PT ;  /* 0x00000001f900780c */ /* 0x000fc40003f06270 */
[----:B------:R-:W-:Y:S02]  /*af70*/  IADD3 R2, R230, 0x1, -R229 ;  /* 0x00000001e6027810 */ /* 0x000fe40007ffe8e5 */
[----:B------:R-:W-:Y:S02]  /*af80*/  ISETP.NE.AND P1, PT, R0, 0x1, PT ;  /* 0x000000010000780c */ /* 0x000fe40003f25270 */
[----:B------:R-:W-:-:S11]  /*af90*/  IADD3 R0, R243, 0x7f, RZ ;  /* 0x0000007ff3007810 */ /* 0x000fd60007ffe0ff */
        /* <DEDUP_REMOVED lines=15> */
.L_x_2521:
[----:B------:R-:W-:-:S04]  /*b090*/  MOV R3, 0x1 ;  /* 0x0000000100037802 */ /* 0x000fc80000000f00 */
[----:B------:R-:W-:-:S13]  /*b0a0*/  ISETP.NE.AND P0, PT, R3, c[0x0][0x32c], PT ;  /* 0x0000cb0003007a0c */ /* 0x000fda0003f05270 */
[----:B------:R-:W-:-:S05]  /*b0b0*/  @P0 IMAD.HI.U32 R3, R0, c[0x0][0x330], RZ ;  /* 0x0000cc0000030a27 */ /* 0x000fca00078e00ff */
[----:B------:R-:W-:Y:S02]  /*b0c0*/  @P0 SHF.R.U32.HI R0, RZ, c[0x0][0x334], R3 ;  /* 0x0000cd00ff000a19 */ /* 0x000fe40000011603 */
.L_x_2522:
[----:B------:R-:W-:Y:S05]  /*b0d0*/  BSYNC B0 ;  /* 0x0000000000007941 */ /* 0x000fea0003800000 */
.L_x_2520:
[----:B------:R-:W-:-:S05]  /*b0e0*/  IMAD R0, R0, c[0x0][0x32c], RZ ;  /* 0x0000cb0000007a24 */ /* 0x000fca00078e02ff */
[----:B------:R-:W-:-:S04]  /*b0f0*/  IMNMX R2, R2, R0, !PT ;  /* 0x0000000002027217 */ /* 0x000fc80007800200 */
.L_x_2519:
        /* <DEDUP_REMOVED lines=9> */
.L_x_2534:
        /* <DEDUP_REMOVED lines=39> */
.L_x_2635:
        /* <DEDUP_REMOVED lines=24> */
.L_x_2636:
        /* <DEDUP_REMOVED lines=16> */
.L_x_2525:
[----:B--23--:R-:W-:Y:S05]  /*b680*/  BSYNC B0 ;  /* 0x0000000000007941 */ /* 0x00cfea0003800000 */
.L_x_2524:
        /* <DEDUP_REMOVED lines=178> */
.L_x_2637:
        /* <DEDUP_REMOVED lines=24> */
.L_x_2638:
        /* <DEDUP_REMOVED lines=16> */
.L_x_2529:
[----:B------:R-:W-:Y:S05]  /*c430*/  BSYNC B0 ;  /* 0x0000000000007941 */ /* 0x000fea0003800000 */
.L_x_2528:
        /* <DEDUP_REMOVED lines=51> */
.L_x_2639:
[----:B--2---:R-:W-:Y:S01]  /*c770*/  FMNMX.FTZ R109, R108, R0, !PT ;  /* 0x000000006c6d7209 */ /* 0x004fe20007810000 */
[----:B------:R-:W-:-:S05]  /*c780*/  BRA.DIV ~URZ, `(.L_x_2533) ;  /* 0x0000baf27f007947 */ /* 0x000fca000b800000 */
[----:B------:R-:W-:Y:S04]  /*c790*/  SHFL.BFLY PT, R0, R128, 0x2, 0x1f ;  /* 0x0c401f0080007f89 */ /* 0x000fe800000e0000 */
[----:B------:R-:W2:Y:S02]  /*c7a0*/  SHFL.BFLY PT, R2, R109, 0x1, 0x1f ;  /* 0x0c201f006d027f89 */ /* 0x000ea400000e0000 */
[----:B--2---:R-:W-:Y:S02]  /*c7b0*/  FMNMX.FTZ R109, R109, R2, !PT ;  /* 0x000000026d6d7209 */ /* 0x004fe40007810000 */
[----:B-1----:R-:W-:Y:S05]  /*c7c0*/  FMNMX.FTZ R108, R128, R0, !PT ;  /* 0x00000000806c7209 */ /* 0x002fea0007810000 */
[----:B------:R1:W2:Y:S02]  /*c7d0*/  SHFL.BFLY PT, R0, R108, 0x1, 0x1f ;  /* 0x0c201f006c007f89 */ /* 0x0002a400000e0000 */
.L_x_2640:
[C---:B------:R-:W-:Y:S01]  /*c7e0*/  FADD.FTZ R2, -R109.reuse, R110 ;  /* 0x0000006e6d027221 */ /* 0x040fe20000010100 */
[----:B------:R-:W-:Y:S01]  /*c7f0*/  WARPSYNC 0xffffffff ;  /* 0xffffffff00007948 */ /* 0x000fe20003800000 */
[----:B------:R-:W-:Y:S01]  /*c800*/  FMUL.FTZ R110, R109, c[0x0][0x2d0] ;  /* 0x0000b4006d6e7a20 */ /* 0x000fe20000410000 */
[----:B------:R-:W3:Y:S01]  /*c810*/  LDSM.16.MT88.4 R132, [R184] ;  /* 0x00000000b884783b */ /* 0x000ee20000004200 */
[----:B------:R-:W-:Y:S01]  /*c820*/  FMUL.FTZ R2, R2, c[0x0][0x2d0] ;  /* 0x0000b40002027a20 */ /* 0x000fe20000410000 */
[----:B------:R-:W-:Y:S01]  /*c830*/  ISETP.GT.AND P0, PT, R196, R188, PT ;  /* 0x000000bcc400720c */ /* 0x000fe20003f04270 */
[--C-:B------:R-:W-:Y:S01]  /*c840*/  FFMA.FTZ R3, R4, c[0x0][0x2d0], -R110.reuse ;  /* 0x0000b40004037a23 */ /* 0x100fe2000001086e */
[----:B------:R-:W-:Y:S01]  /*c850*/  IADD3 R196, R196, -0x1, RZ ;  /* 0xffffffffc4c47810 */ /* 0x000fe20007ffe0ff */
[--C-:B------:R-:W-:Y:S02]  /*c860*/  FFMA.FTZ R139, R28, c[0x0][0x2d0], -R110.reuse ;  /* 0x0000b4001c8b7a23 */ /* 0x100fe4000001086e */
[----:B------:R4:W-:Y:S01]  /*c870*/  MUFU.EX2 R128, R3 ;  /* 0x0000000300807308 */ /* 0x0009e20000000800 */
[--C-:B------:R-:W-:Y:S02]  /*c880*/  FFMA.FTZ R146, R45, c[0x0][0x2d0], -R110.reuse ;  /* 0x0000b4002d927a23 */ /* 0x100fe4000001086e */
[--C-:B------:R-:W-:Y:S02]  /*c890*/  FFMA.FTZ R144, R36, c[0x0][0x2d0], -R110.reuse ;  /* 0x0000b40024907a23 */ /* 0x100fe4000001086e */
        /* <DEDUP_REMOVED lines=12> */
[--C-:B----4-:R-:W-:Y:S02]  /*c960*/  FFMA.FTZ R3, R5, c[0x0][0x2d0], -R110.reuse ;  /* 0x0000b40005037a23 */ /* 0x110fe4000001086e */
[--C-:B------:R-:W-:Y:S02]  /*c970*/  FFMA.FTZ R147, R44, c[0x0][0x2d0], -R110.reuse ;  /* 0x0000b4002c937a23 */ /* 0x100fe4000001086e */
[--C-:B------:R-:W-:Y:S01]  /*c980*/  FFMA.FTZ R41, R41, c[0x0][0x2d0], -R110.reuse ;  /* 0x0000b40029297a23 */ /* 0x100fe2000001086e */
[----:B------:R4:W-:Y:S01]  /*c990*/  MUFU.EX2 R141, R3 ;  /* 0x00000003008d7308 */ /* 0x0009e20000000800 */
[--C-:B------:R-:W-:Y:S09]  /*c9a0*/  FFMA.FTZ R145, R48, c[0x0][0x2d0], -R110.reuse ;  /* 0x0000b40030917a23 */ /* 0x100ff2000001086e */
[----:B------:R-:W-:Y:S10]  /*c9b0*/  MUFU.EX2 R179, R20 ;  /* 0x0000001400b37308 */ /* 0x000ff40000000800 */
[----:B------:R-:W-:Y:S01]  /*c9c0*/  MUFU.EX2 R139, R139 ;  /* 0x0000008b008b7308 */ /* 0x000fe20000000800 */
[--C-:B----4-:R-:W-:Y:S09]  /*c9d0*/  FFMA.FTZ R3, R8, c[0x0][0x2d0], -R110.reuse ;  /* 0x0000b40008037a23 */ /* 0x110ff2000001086e */
[----:B------:R4:W-:Y:S02]  /*c9e0*/  MUFU.EX2 R148, R3 ;  /* 0x0000000300947308 */ /* 0x0009e40000000800 */
[----:B--2-4-:R-:W-:Y:S01]  /*c9f0*/  FMNMX.FTZ R3, R0, R108, !PT ;  /* 0x0000006c00037209 */ /* 0x014fe20007810000 */
[--C-:B------:R-:W-:Y:S02]  /*ca00*/  FFMA.FTZ R0, R9, c[0x0][0x2d0], -R110.reuse ;  /* 0x0000b40009007a23 */ /* 0x100fe4000001086e */
[--C-:B-1----:R-:W-:Y:S05]  /*ca10*/  FFMA.FTZ R108, R13, c[0x0][0x2d0], -R110.reuse ;  /* 0x0000b4000d6c7a23 */ /* 0x102fea000001086e */
[----:B------:R1:W-:Y:S01]  /*ca20*/  MUFU.EX2 R149, R0 ;  /* 0x0000000000957308 */ /* 0x0003e20000000800 */
[----:B------:R-:W-:Y:S02]  /*ca30*/  FMUL.FTZ R136, R3, c[0x0][0x2d0] ;  /* 0x0000b40003887a20 */ /* 0x000fe40000410000 */
[----:B------:R-:W-:Y:S02]  /*ca40*/  FFMA.FTZ R13, R17, c[0x0][0x2d0], -R110 ;  /* 0x0000b400110d7a23 */ /* 0x000fe4000001086e */
[--C-:B------:R-:W-:Y:S02]  /*ca50*/  FFMA.FTZ R6, R6, c[0x0][0x2d0], -R136.reuse ;  /* 0x0000b40006067a23 */ /* 0x100fe40000010888 */
[--C-:B------:R-:W-:Y:S02]  /*ca60*/  FFMA.FTZ R7, R7, c[0x0][0x2d0], -R136.reuse ;  /* 0x0000b40007077a23 */ /* 0x100fe40000010888 */
[--C-:B------:R-:W-:Y:S01]  /*ca70*/  FFMA.FTZ R4, R10, c[0x0][0x2d0], -R136.reuse ;  /* 0x0000b4000a047a23 */ /* 0x100fe20000010888 */
[----:B------:R-:W-:Y:S01]  /*ca80*/  MUFU.EX2 R140, R6 ;  /* 0x00000006008c7308 */ /* 0x000fe20000000800 */
[----:B------:R-:W-:Y:S09]  /*ca90*/  FFMA.FTZ R5, R11, c[0x0][0x2d0], -R136 ;  /* 0x0000b4000b057a23 */ /* 0x000ff20000010888 */
[----:B------:R-:W2:Y:S01]  /*caa0*/  MUFU.EX2 R17, R7 ;  /* 0x0000000700117308 */ /* 0x000ea20000000800 */
[----:B-1----:R-:W-:Y:S02]  /*cab0*/  FADD.FTZ R0, -R3, R111 ;  /* 0x0000006f03007221 */ /* 0x002fe40000010100 */
[--C-:B------:R-:W-:Y:S02]  /*cac0*/  FFMA.FTZ R111, R12, c[0x0][0x2d0], -R110.reuse ;  /* 0x0000b4000c6f7a23 */ /* 0x100fe4000001086e */
[----:B------:R-:W-:Y:S05]  /*cad0*/  FMUL.FTZ R0, R0, c[0x0][0x2d0] ;  /* 0x0000b40000007a20 */ /* 0x000fea0000410000 */
[----:B------:R-:W-:Y:S01]  /*cae0*/  MUFU.EX2 R28, R4 ;  /* 0x00000004001c7308 */ /* 0x000fe20000000800 */
[----:B------:R-:W-:Y:S09]  /*caf0*/  FFMA.FTZ R110, R49, c[0x0][0x2d0], -R110 ;  /* 0x0000b400316e7a23 */ /* 0x000ff2000001086e */
[----:B------:R-:W1:Y:S10]  /*cb00*/  MUFU.EX2 R0, R0 ;  /* 0x0000000000007308 */ /* 0x000e740000000800 */
[----:B------:R-:W4:Y:S10]  /*cb10*/  MUFU.EX2 R45, R5 ;  /* 0x00000005002d7308 */ /* 0x000f340000000800 */
[----:B------:R-:W-:Y:S10]  /*cb20*/  MUFU.EX2 R37, R111 ;  /* 0x0000006f00257308 */ /* 0x000ff40000000800 */
[----:B------:R-:W1:Y:S10]  /*cb30*/  MUFU.EX2 R44, R108 ;  /* 0x0000006c002c7308 */ /* 0x000e740000000800 */
[----:B------:R-:W3:Y:S10]  /*cb40*/  MUFU.EX2 R151, R13 ;  /* 0x0000000d00977308 */ /* 0x000ef40000000800 */
[----:B------:R-:W-:Y:S01]  /*cb50*/  MUFU.EX2 R111, R144 ;  /* 0x00000090006f7308 */ /* 0x000fe20000000800 */
[C---:B-----5:R-:W-:Y:S01]  /*cb60*/  FMUL.FTZ R8, R2.reuse, R112 ;  /* 0x0000007002087220 */ /* 0x060fe20000410000 */
[----:B--2---:R-:W-:Y:S01]  /*cb70*/  F2FP.BF16.PACK_AB R129, R17, R140 ;  /* 0x0000008c1181723e */ /* 0x004fe200000010ff */
[----:B------:R-:W-:Y:S01]  /*cb80*/  FMUL.FTZ R9, R2, R113 ;  /* 0x0000007102097220 */ /* 0x000fe20000410000 */
[----:B------:R-:W-:Y:S01]  /*cb90*/  F2FP.BF16.PACK_AB R130, R149, R148 ;  /* 0x000000949582723e */ /* 0x000fe200000010ff */
[C---:B-1----:R-:W-:Y:S01]  /*cba0*/  FMUL.FTZ R10, R0.reuse, R114 ;  /* 0x00000072000a7220 */ /* 0x042fe20000410000 */
[----:B----4-:R-:W-:Y:S01]  /*cbb0*/  F2FP.BF16.PACK_AB R131, R45, R28 ;  /* 0x0000001c2d83723e */ /* 0x010fe200000010ff */
[----:B------:R-:W-:Y:S02]  /*cbc0*/  FMUL.FTZ R11, R0, R115 ;  /* 0x00000073000b7220 */ /* 0x000fe40000410000 */
[----:B------:R-:W1:Y:S01]  /*cbd0*/  LDSM.16.MT88.4 R112, [R186] ;  /* 0x00000000ba70783b */ /* 0x000e620000004200 */
[C---:B------:R-:W-:Y:S02]  /*cbe0*/  FMUL.FTZ R4, R2.reuse, R116 ;  /* 0x0000007402047220 */ /* 0x040fe40000410000 */
[----:B------:R-:W-:Y:S02]  /*cbf0*/  FMUL.FTZ R5, R2, R117 ;  /* 0x0000007502057220 */ /* 0x000fe40000410000 */
[C---:B------:R-:W-:Y:S02]  /*cc00*/  FMUL.FTZ R6, R0.reuse, R118 ;  /* 0x0000007600067220 */ /* 0x040fe40000410000 */
[----:B------:R-:W-:Y:S02]  /*cc10*/  FMUL.FTZ R7, R0, R119 ;  /* 0x0000007700077220 */ /* 0x000fe40000410000 */
[C---:B------:R-:W-:Y:S01]  /*cc20*/  FFMA.FTZ R12, R2.reuse, R225, R128 ;  /* 0x000000e1020c7223 */ /* 0x040fe20000010080 */
[C---:B------:R-:W-:Y:S01]  /*cc30*/  F2FP.BF16.PACK_AB R128, R141.reuse, R128 ;  /* 0x000000808d80723e */ /* 0x040fe200000010ff */
[----:B------:R-:W-:Y:S01]  /*cc40*/  LDSM.16.MT88.4 R116, [R186+0x800] ;  /* 0x00080000ba74783b */ /* 0x000fe20000004200 */
[----:B------:R-:W-:Y:S02]  /*cc50*/  FMUL.FTZ R68, R2, R68 ;  /* 0x0000004402447220 */ /* 0x000fe40000410000 */
[----:B------:R-:W-:Y:S01]  /*cc60*/  FADD.FTZ R25, R141, R12 ;  /* 0x0000000c8d197221 */ /* 0x000fe20000010000 */
[----:B------:R-:W-:Y:S01]  /*cc70*/  F2FP.BF16.PACK_AB R12, R44, R37 ;  /* 0x000000252c0c723e */ /* 0x000fe200000010ff */
[----:B------:R-:W-:Y:S01]  /*cc80*/  MUFU.EX2 R141, R21 ;  /* 0x00000015008d7308 */ /* 0x000fe20000000800 */
[C---:B---3--:R-:W-:Y:S05]  /*cc90*/  HMMA.16816.F32.BF16 R4, R128.reuse, R132, R4 ;  /* 0x000000848004723c */ /* 0x048fea0000041804 */
[----:B------:R-:W-:Y:S02]  /*cca0*/  FMUL.FTZ R69, R2, R69 ;  /* 0x0000004502457220 */ /* 0x000fe40000410000 */
[C---:B------:R-:W-:Y:S01]  /*ccb0*/  FMUL.FTZ R70, R0.reuse, R70 ;  /* 0x0000004600467220 */ /* 0x040fe20000410000 */
[C---:B------:R-:W-:Y:S04]  /*ccc0*/  HMMA.16816.F32.BF16 R8, R128.reuse, R134, R8 ;  /* 0x000000868008723c */ /* 0x040fe80000041808 */
[----:B------:R-:W-:Y:S02]  /*ccd0*/  FMUL.FTZ R71, R0, R71 ;  /* 0x0000004700477220 */ /* 0x000fe40000410000 */
[C---:B------:R-:W-:Y:S02]  /*cce0*/  FMUL.FTZ R72, R2.reuse, R72 ;  /* 0x0000004802487220 */ /* 0x040fe40000410000 */
[----:B------:R-:W-:Y:S04]  /*ccf0*/  FMUL.FTZ R73, R2, R73 ;  /* 0x0000004902497220 */ /* 0x000fe80000410000 */
[C---:B------:R-:W-:Y:S02]  /*cd00*/  FMUL.FTZ R74, R0.reuse, R74 ;  /* 0x0000004a004a7220 */ /* 0x040fe40000410000 */
[----:B------:R-:W-:Y:S01]  /*cd10*/  FMUL.FTZ R75, R0, R75 ;  /* 0x0000004b004b7220 */ /* 0x000fe20000410000 */
[C---:B-1----:R-:W-:Y:S03]  /*cd20*/  HMMA.16816.F32.BF16 R68, R128.reuse, R112, R68 ;  /* 0x000000708044723c */ /* 0x042fe60000041844 */
[C---:B------:R-:W-:Y:S02]  /*cd30*/  FMUL.FTZ R76, R2.reuse, R76 ;  /* 0x0000004c024c7220 */ /* 0x040fe40000410000 */
[----:B------:R-:W-:Y:S02]  /*cd40*/  FMUL.FTZ R77, R2, R77 ;  /* 0x0000004d024d7220 */ /* 0x000fe40000410000 */
[C---:B------:R-:W-:Y:S01]  /*cd50*/  FMUL.FTZ R78, R0.reuse, R78 ;  /* 0x0000004e004e7220 */ /* 0x040fe20000410000 */
[C---:B------:R-:W-:Y:S01]  /*cd60*/  HMMA.16816.F32.BF16 R72, R128.reuse, R114, R72 ;  /* 0x000000728048723c */ /* 0x040fe20000041848 */
[----:B------:R-:W1:Y:S03]  /*cd70*/  LDSM.16.MT88.4 R112, [R185] ;  /* 0x00000000b970783b */ /* 0x000e660000004200 */
[----:B------:R-:W-:Y:S02]  /*cd80*/  FMUL.FTZ R79, R0, R79 ;  /* 0x0000004f004f7220 */ /* 0x000fe40000410000 */
[C---:B------:R-:W-:Y:S02]  /*cd90*/  FMUL.FTZ R80, R2.reuse, R80 ;  /* 0x0000005002507220 */ /* 0x040fe40000410000 */
[----:B------:R-:W-:Y:S04]  /*cda0*/  FMUL.FTZ R81, R2, R81 ;  /* 0x0000005102517220 */ /* 0x000fe80000410000 */
[C---:B------:R-:W-:Y:S02]  /*cdb0*/  FMUL.FTZ R82, R0.reuse, R82 ;  /* 0x0000005200527220 */ /* 0x040fe40000410000 */
[----:B------:R-:W-:Y:S02]  /*cdc0*/  FMUL.FTZ R83, R0, R83 ;  /* 0x0000005300537220 */ /* 0x000fe40000410000 */
        /* <DEDUP_REMOVED lines=12> */
[C---:B------:R-:W-:Y:S01]  /*ce90*/  FMUL.FTZ R96, R2.reuse, R96 ;  /* 0x0000006002607220 */ /* 0x040fe20000410000 */
[C---:B-1----:R-:W-:Y:S03]  /*cea0*/  HMMA.16816.F32.BF16 R76, R128.reuse, R112, R76 ;  /* 0x00000070804c723c */ /* 0x042fe6000004184c */
[----:B------:R-:W-:Y:S02]  /*ceb0*/  FMUL.FTZ R97, R2, R97 ;  /* 0x0000006102617220 */ /* 0x000fe40000410000 */
[C---:B------:R-:W-:Y:S02]  /*cec0*/  FMUL.FTZ R98, R0.reuse, R98 ;  /* 0x0000006200627220 */ /* 0x040fe40000410000 */
[----:B------:R-:W-:Y:S01]  /*ced0*/  FMUL.FTZ R99, R0, R99 ;  /* 0x0000006300637220 */ /* 0x000fe20000410000 */
[C---:B------:R-:W-:Y:S01]  /*cee0*/  HMMA.16816.F32.BF16 R80, R128.reuse, R114, R80 ;  /* 0x000000728050723c */ /* 0x040fe20000041850 */
[----:B------:R-:W1:Y:S03]  /*cef0*/  LDSM.16.MT88.4 R112, [R189] ;  /* 0x00000000bd70783b */ /* 0x000e660000004200 */
        /* <DEDUP_REMOVED lines=16> */
[C---:B------:R-:W-:Y:S02]  /*d000*/  FMUL.FTZ R54, R0.reuse, R54 ;  /* 0x0000003600367220 */ /* 0x040fe40000410000 */
[C---:B------:R-:W-:Y:S01]  /*d010*/  FMUL.FTZ R55, R0.reuse, R55 ;  /* 0x0000003700377220 */ /* 0x040fe20000410000 */
[C---:B-1----:R-:W-:Y:S03]  /*d020*/  HMMA.16816.F32.BF16 R84, R128.reuse, R112, R84 ;  /* 0x000000708054723c */ /* 0x042fe60000041854 */
[C---:B------:R-:W-:Y:S02]  /*d030*/  FMUL.FTZ R58, R0.reuse, R58 ;  /* 0x0000003a003a7220 */ /* 0x040fe40000410000 */
[C---:B------:R-:W-:Y:S02]  /*d040*/  FMUL.FTZ R59, R0.reuse, R59 ;  /* 0x0000003b003b7220 */ /* 0x040fe40000410000 */
[C---:B------:R-:W-:Y:S01]  /*d050*/  FMUL.FTZ R62, R0.reuse, R62 ;  /* 0x0000003e003e7220 */ /* 0x040fe20000410000 */
[C---:B------:R-:W-:Y:S01]  /*d060*/  HMMA.16816.F32.BF16 R88, R128.reuse, R114, R88 ;  /* 0x000000728058723c */ /* 0x040fe20000041858 */
[----:B------:R-:W1:Y:S03]  /*d070*/  LDSM.16.MT88.4 R112, [R184+0x3000] ;  /* 0x00300000b870783b */ /* 0x000e660000004200 */
[C---:B------:R-:W-:Y:S02]  /*d080*/  FMUL.FTZ R63, R0.reuse, R63 ;  /* 0x0000003f003f7220 */ /* 0x040fe40000410000 */
[C---:B------:R-:W-:Y:S02]  /*d090*/  FMUL.FTZ R66, R0.reuse, R66 ;  /* 0x0000004200427220 */ /* 0x040fe40000410000 */
[----:B------:R-:W-:Y:S04]  /*d0a0*/  FMUL.FTZ R67, R0, R67 ;  /* 0x0000004300437220 */ /* 0x000fe80000410000 */
[--C-:B------:R-:W-:Y:S01]  /*d0b0*/  FFMA.FTZ R2, R14, c[0x0][0x2d0], -R136.reuse ;  /* 0x0000b4000e027a23 */ /* 0x100fe20000010888 */
[----:B------:R-:W-:Y:S03]  /*d0c0*/  F2FP.BF16.PACK_AB R14, R151, R150 ;  /* 0x00000096970e723e */ /* 0x000fe600000010ff */
[----:B------:R2:W-:Y:S02]  /*d0d0*/  MUFU.EX2 R36, R2 ;  /* 0x0000000200247308 */ /* 0x0005e40000000800 */
[--C-:B--2---:R-:W-:Y:S01]  /*d0e0*/  FFMA.FTZ R2, R15, c[0x0][0x2d0], -R136.reuse ;  /* 0x0000b4000f027a23 */ /* 0x104fe20000010888 */
[C---:B-1----:R-:W-:Y:S07]  /*d0f0*/  HMMA.16816.F32.BF16 R92, R128.reuse, R112, R92 ;  /* 0x00000070805c723c */ /* 0x042fee000004185c */
[----:B------:R1:W2:Y:S01]  /*d100*/  MUFU.EX2 R40, R2 ;  /* 0x0000000200287308 */ /* 0x0002a20000000800 */
[C---:B------:R-:W-:Y:S01]  /*d110*/  HMMA.16816.F32.BF16 R96, R128.reuse, R114, R96 ;  /* 0x000000728060723c */ /* 0x040fe20000041860 */
[----:B------:R-:W3:Y:S03]  /*d120*/  LDSM.16.MT88.4 R112, [R186+0x3000] ;  /* 0x00300000ba70783b */ /* 0x000ee60000004200 */
[----:B-1----:R-:W-:Y:S01]  /*d130*/  FFMA.FTZ R2, R18, c[0x0][0x2d0], -R136 ;  /* 0x0000b40012027a23 */ /* 0x002fe20000010888 */
[----:B--2---:R-:W-:Y:S04]  /*d140*/  F2FP.BF16.PACK_AB R13, R40, R36 ;  /* 0x00000024280d723e */ /* 0x004fe800000010ff */
[----:B------:R1:W-:Y:S01]  /*d150*/  MUFU.EX2 R135, R2 ;  /* 0x0000000200877308 */ /* 0x0003e20000000800 */
[C---:B---3--:R-:W-:Y:S03]  /*d160*/  HMMA.16816.F32.BF16 R100, R128.reuse, R112, R100 ;  /* 0x000000708064723c */ /* 0x048fe60000041864 */
[----:B-1----:R-:W-:Y:S05]  /*d170*/  FFMA.FTZ R2, R0, R226, R140 ;  /* 0x000000e200027223 */ /* 0x002fea000001008c */
[C---:B------:R-:W-:Y:S01]  /*d180*/  HMMA.16816.F32.BF16 R104, R128.reuse, R114, R104 ;  /* 0x000000728068723c */ /* 0x040fe20000041868 */
[----:B------:R-:W1:Y:S01]  /*d190*/  LDSM.16.MT88.4 R112, [R185+0x3000] ;  /* 0x00300000b970783b */ /* 0x000e620000004200 */
[----:B------:R-:W-:Y:S02]  /*d1a0*/  MUFU.EX2 R140, R29 ;  /* 0x0000001d008c7308 */ /* 0x000fe40000000800 */
[----:B------:R-:W-:Y:S02]  /*d1b0*/  FFMA.FTZ R0, R19, c[0x0][0x2d0], -R136 ;  /* 0x0000b40013007a23 */ /* 0x000fe40000010888 */
[----:B------:R-:W-:Y:S02]  /*d1c0*/  FADD.FTZ R24, R17, R2 ;  /* 0x0000000211187221 */ /* 0x000fe40000010000 */
[----:B------:R-:W-:Y:S01]  /*d1d0*/  FADD.FTZ R2, R148, R25 ;  /* 0x0000001994027221 */ /* 0x000fe20000010000 */
[----:B------:R-:W-:Y:S03]  /*d1e0*/  LDSM.16.MT88.4 R16, [R185+0x800] ;  /* 0x00080000b910783b */ /* 0x000fe60000004200 */
[----:B------:R2:W3:Y:S02]  /*d1f0*/  MUFU.EX2 R178, R0 ;  /* 0x0000000000b27308 */ /* 0x0004e40000000800 */
[--C-:B--2---:R-:W-:Y:S01]  /*d200*/  FFMA.FTZ R0, R22, c[0x0][0x2d0], -R136.reuse ;  /* 0x0000b40016007a23 */ /* 0x104fe20000010888 */
[----:B---3--:R-:W-:Y:S01]  /*d210*/  F2FP.BF16.PACK_AB R15, R178, R135 ;  /* 0x00000087b20f723e */ /* 0x008fe200000010ff */
[C---:B-1----:R-:W-:Y:S08]  /*d220*/  HMMA.16816.F32.BF16 R52, R128.reuse, R112, R52 ;  /* 0x000000708034723c */ /* 0x042ff00000041834 */
[C---:B------:R-:W-:Y:S01]  /*d230*/  HMMA.16816.F32.BF16 R56, R128.reuse, R114, R56 ;  /* 0x000000728038723c */ /* 0x040fe20000041838 */
[----:B------:R-:W1:Y:S07]  /*d240*/  LDSM.16.MT88.4 R112, [R187+0x3000] ;  /* 0x00300000bb70783b */ /* 0x000e6e0000004200 */
[C---:B-1----:R-:W-:Y:S08]  /*d250*/  HMMA.16816.F32.BF16 R60, R128.reuse, R112, R60 ;  /* 0x00000070803c723c */ /* 0x042ff0000004183c */
[----:B------:R-:W-:Y:S01]  /*d260*/  HMMA.16816.F32.BF16 R64, R128, R114, R64 ;  /* 0x000000728040723c */ /* 0x000fe20000041840 */
[----:B------:R-:W1:Y:S01]  /*d270*/  LDSM.16.MT88.4 R112, [R184+0x800] ;  /* 0x00080000b870783b */ /* 0x000e620000004200 */
[----:B------:R-:W-:Y:S10]  /*d280*/  MUFU.EX2 R129, R143 ;  /* 0x0000008f00817308 */ /* 0x000ff40000000800 */
[----:B------:R-:W-:Y:S10]  /*d290*/  MUFU.EX2 R130, R142 ;  /* 0x0000008e00827308 */ /* 0x000ff40000000800 */
[----:B------:R-:W-:Y:S10]  /*d2a0*/  MUFU.EX2 R128, R41 ;  /* 0x0000002900807308 */ /* 0x000ff40000000800 */
[----:B------:R-:W-:Y:S01]  /*d2b0*/  MUFU.EX2 R41, R147 ;  /* 0x0000009300297308 */ /* 0x000fe20000000800 */
[C---:B-1----:R-:W-:Y:S08]  /*d2c0*/  HMMA.16816.F32.BF16 R4, R12.reuse, R112, R4 ;  /* 0x000000700c04723c */ /* 0x042ff00000041804 */
[C---:B------:R-:W-:Y:S01]  /*d2d0*/  HMMA.16816.F32.BF16 R8, R12.reuse, R114, R8 ;  /* 0x000000720c08723c */ /* 0x040fe20000041808 */
[----:B------:R-:W1:Y:S07]  /*d2e0*/  LDSM.16.MT88.4 R112, [R187+0x800] ;  /* 0x00080000bb70783b */ /* 0x000e6e0000004200 */
[C---:B------:R-:W-:Y:S01]  /*d2f0*/  HMMA.16816.F32.BF16 R68, R12.reuse, R116, R68 ;  /* 0x000000740c44723c */ /* 0x040fe20000041844 */
[----:B------:R2:W-:Y:S07]  /*d300*/  MUFU.EX2 R117, R0 ;  /* 0x0000000000757308 */ /* 0x0005ee0000000800 */
[C---:B------:R-:W-:Y:S03]  /*d310*/  HMMA.16816.F32.BF16 R72, R12.reuse, R118, R72 ;  /* 0x000000760c48723c */ /* 0x040fe60000041848 */
[----:B------:R-:W-:Y:S05]  /*d320*/  MUFU.EX2 R116, R138 ;  /* 0x0000008a00747308 */ /* 0x000fea0000000800 */
[C---:B------:R-:W-:Y:S05]  /*d330*/  HMMA.16816.F32.BF16 R76, R12.reuse, R16, R76 ;  /* 0x000000100c4c723c */ /* 0x040fea000004184c */
[----:B------:R-:W3:Y:S03]  /*d340*/  MUFU.EX2 R118, R137 ;  /* 0x0000008900767308 */ /* 0x000ee60000000800 */
[C---:B------:R-:W-:Y:S01]  /*d350*/  HMMA.16816.F32.BF16 R80, R12.reuse, R18, R80 ;  /* 0x000000120c50723c */ /* 0x040fe20000041850 */
[----:B------:R-:W4:Y:S03]  /*d360*/  LDSM.16.MT88.4 R16, [R184+0x3800] ;  /* 0x00380000b810783b */ /* 0x000f260000004200 */
[--C-:B--2---:R-:W-:Y:S03]  /*d370*/  FFMA.FTZ R0, R23, c[0x0][0x2d0], -R136.reuse ;  /* 0x0000b40017007a23 */ /* 0x104fe60000010888 */
[----:B------:R-:W-:Y:S01]  /*d380*/  MUFU.EX2 R138, R32 ;  /* 0x00000020008a7308 */ /* 0x000fe20000000800 */
[C---:B-1----:R-:W-:Y:S01]  /*d390*/  HMMA.16816.F32.BF16 R84, R12.reuse, R112, R84 ;  /* 0x000000700c54723c */ /* 0x042fe20000041854 */
[----:B------:R-:W-:Y:S07]  /*d3a0*/  LDSM.16.MT88.4 R20, [R186+0x1000] ;  /* 0x00100000ba14783b */ /* 0x000fee0000004200 */
[C---:B------:R-:W-:Y:S01]  /*d3b0*/  HMMA.16816.F32.BF16 R88, R12.reuse, R114, R88 ;  /* 0x000000720c58723c */ /* 0x040fe20000041858 */
[----:B------:R-:W1:Y:S01]  /*d3c0*/  LDSM.16.MT88.4 R112, [R186+0x3800] ;  /* 0x00380000ba70783b */ /* 0x000e620000004200 */
[----:B------:R2:W5:Y:S10]  /*d3d0*/  MUFU.EX2 R119, R0 ;  /* 0x0000000000777308 */ /* 0x0005740000000800 */
[----:B------:R-:W-:Y:S01]  /*d3e0*/  MUFU.EX2 R137, R33 ;  /* 0x0000002100897308 */ /* 0x000fe20000000800 */
[C---:B----4-:R-:W-:Y:S03]  /*d3f0*/  HMMA.16816.F32.BF16 R92, R12.reuse, R16, R92 ;  /* 0x000000100c5c723c */ /* 0x050fe6000004185c */
[--C-:B--2---:R-:W-:Y:S06]  /*d400*/  FFMA.FTZ R0, R26, c[0x0][0x2d0], -R136.reuse ;  /* 0x0000b4001a007a23 */ /* 0x104fec0000010888 */
[----:B------:R2:W-:Y:S01]  /*d410*/  MUFU.EX2 R177, R0 ;  /* 0x0000000000b17308 */ /* 0x0005e20000000800 */
[C---:B------:R-:W-:Y:S01]  /*d420*/  HMMA.16816.F32.BF16 R96, R12.reuse, R18, R96 ;  /* 0x000000120c60723c */ /* 0x040fe20000041860 */
[----:B------:R-:W4:Y:S07]  /*d430*/  LDSM.16.MT88.4 R16, [R185+0x3800] ;  /* 0x00380000b910783b */ /* 0x000f2e0000004200 */
[C---:B-1----:R-:W-:Y:S08]  /*d440*/  HMMA.16816.F32.BF16 R100, R12.reuse, R112, R100 ;  /* 0x000000700c64723c */ /* 0x042ff00000041864 */
[C---:B------:R-:W-:Y:S01]  /*d450*/  HMMA.16816.F32.BF16 R104, R12.reuse, R114, R104 ;  /* 0x000000720c68723c */ /* 0x040fe20000041868 */
[----:B------:R-:W1:Y:S03]  /*d460*/  LDSM.16.MT88.4 R112, [R187+0x3800] ;  /* 0x00380000bb70783b */ /* 0x000e660000004200 */
[----:B--2---:R-:W-:Y:S04]  /*d470*/  FFMA.FTZ R0, R27, c[0x0][0x2d0], -R136 ;  /* 0x0000b4001b007a23 */ /* 0x004fe80000010888 */
[----:B------:R2:W1:Y:S01]  /*d480*/  MUFU.EX2 R176, R0 ;  /* 0x0000000000b07308 */ /* 0x0004620000000800 */
[C---:B----4-:R-:W-:Y:S08]  /*d490*/  HMMA.16816.F32.BF16 R52, R12.reuse, R16, R52 ;  /* 0x000000100c34723c */ /* 0x050ff00000041834 */
[C---:B------:R-:W-:Y:S01]  /*d4a0*/  HMMA.16816.F32.BF16 R56, R12.reuse, R18, R56 ;  /* 0x000000120c38723c */ /* 0x040fe20000041838 */
[----:B------:R-:W4:Y:S03]  /*d4b0*/  LDSM.16.MT88.4 R16, [R184+0x1000] ;  /* 0x00100000b810783b */ /* 0x000f260000004200 */
[----:B--2---:R-:W-:Y:S02]  /*d4c0*/  FADD.FTZ R0, R28, R24 ;  /* 0x000000181c007221 */ /* 0x004fe40000010000 */
[----:B------:R-:W-:Y:S02]  /*d4d0*/  FADD.FTZ R28, R149, R2 ;  /* 0x00000002951c7221 */ /* 0x000fe40000010000 */
[----:B------:R-:W-:Y:S01]  /*d4e0*/  FADD.FTZ R2, R45, R0 ;  /* 0x000000002d027221 */ /* 0x000fe20000010000 */
[C---:B-1----:R-:W-:Y:S01]  /*d4f0*/  HMMA.16816.F32.BF16 R60, R12.reuse, R112, R60 ;  /* 0x000000700c3c723c */ /* 0x042fe2000004183c */
[----:B------:R-:W1:Y:S02]  /*d500*/  LDSM.16.MT88.4 R24, [R185+0x1000] ;  /* 0x00100000b918783b */ /* 0x000e640000004200 */
[----:B------:R-:W-:Y:S02]  /*d510*/  FFMA.FTZ R0, R30, c[0x0][0x2d0], -R136 ;  /* 0x0000b4001e007a23 */ /* 0x000fe40000010888 */
[----:B------:R-:W-:Y:S02]  /*d520*/  FADD.FTZ R28, R37, R28 ;  /* 0x0000001c251c7221 */ /* 0x000fe40000010000 */
[----:B------:R2:W-:Y:S01]  /*d530*/  MUFU.EX2 R134, R0 ;  /* 0x0000000000867308 */ /* 0x0005e20000000800 */
[----:B------:R-:W-:Y:S01]  /*d540*/  HMMA.16816.F32.BF16 R64, R12, R114, R64 ;  /* 0x000000720c40723c */ /* 0x000fe20000041840 */
[----:B------:R-:W-:Y:S03]  /*d550*/  LDSM.16.MT88.4 R112, [R184+0x2800] ;  /* 0x00280000b870783b */ /* 0x000fe60000004200 */
[----:B------:R-:W-:Y:S02]  /*d560*/  FADD.FTZ R32, R44, R28 ;  /* 0x0000001c2c207221 */ /* 0x000fe40000010000 */
[----:B------:R-:W-:Y:S01]  /*d570*/  FADD.FTZ R2, R36, R2 ;  /* 0x0000000224027221 */ /* 0x000fe20000010000 */
[----:B---3--:R-:W-:Y:S01]  /*d580*/  F2FP.BF16.PACK_AB R12, R118, R116 ;  /* 0x00000074760c723e */ /* 0x008fe200000010ff */
[----:B------:R-:W-:Y:S01]  /*d590*/  FFMA.FTZ R36, R47, c[0x0][0x2d0], -R136 ;  /* 0x0000b4002f247a23 */ /* 0x000fe20000010888 */
[----:B------:R-:W-:Y:S01]  /*d5a0*/  F2FP.BF16.PACK_AB R14, R179, R141 ;  /* 0x0000008db30e723e */ /* 0x000fe200000010ff */
[----:B------:R3:W-:Y:S02]  /*d5b0*/  MUFU.EX2 R44, R110 ;  /* 0x0000006e002c7308 */ /* 0x0007e40000000800 */
[----:B-----5:R-:W-:Y:S01]  /*d5c0*/  F2FP.BF16.PACK_AB R13, R119, R117 ;  /* 0x00000075770d723e */ /* 0x020fe200000010ff */
[----:B------:R-:W-:Y:S01]  /*d5d0*/  FADD.FTZ R33, R40, R2 ;  /* 0x0000000228217221 */ /* 0x000fe20000010000 */
[----:B------:R-:W-:Y:S01]  /*d5e0*/  F2FP.BF16.PACK_AB R15, R176, R177 ;  /* 0x000000b1b00f723e */ /* 0x000fe200000010ff */
[--C-:B------:R-:W-:Y:S02]  /*d5f0*/  FFMA.FTZ R2, R46, c[0x0][0x2d0], -R136.reuse ;  /* 0x0000b4002e027a23 */ /* 0x100fe40000010888 */
[--C-:B------:R-:W-:Y:S03]  /*d600*/  FFMA.FTZ R37, R50, c[0x0][0x2d0], -R136.reuse ;  /* 0x0000b40032257a23 */ /* 0x100fe60000010888 */
[----:B------:R-:W-:Y:S01]  /*d610*/  MUFU.EX2 R40, R2 ;  /* 0x0000000200287308 */ /* 0x000fe20000000800 */
[--C-:B--2---:R-:W-:Y:S01]  /*d620*/  FFMA.FTZ R0, R31, c[0x0][0x2d0], -R136.reuse ;  /* 0x0000b4001f007a23 */ /* 0x104fe20000010888 */
[C---:B----4-:R-:W-:Y:S01]  /*d630*/  HMMA.16816.F32.BF16 R4, R12.reuse, R16, R4 ;  /* 0x000000100c04723c */ /* 0x050fe20000041804 */
[----:B------:R-:W-:Y:S07]  /*d640*/  LDSM.16.MT88.4 R28, [R185+0x1800] ;  /* 0x00180000b91c783b */ /* 0x000fee0000004200 */
[----:B------:R2:W4:Y:S01]  /*d650*/  MUFU.EX2 R133, R0 ;  /* 0x0000000000857308 */ /* 0x0005220000000800 */
[C---:B------:R-:W-:Y:S01]  /*d660*/  HMMA.16816.F32.BF16 R8, R12.reuse, R18, R8 ;  /* 0x000000120c08723c */ /* 0x040fe20000041808 */
[----:B------:R-:W5:Y:S02]  /*d670*/  LDSM.16.MT88.4 R16, [R187+0x1000] ;  /* 0x00100000bb10783b */ /* 0x000f640000004200 */
[----:B---3--:R-:W-:Y:S05]  /*d680*/  MOV R110, R109 ;  /* 0x0000006d006e7202 */ /* 0x008fea0000000f00 */
[C---:B------:R-:W-:Y:S01]  /*d690*/  HMMA.16816.F32.BF16 R68, R12.reuse, R20, R68 ;  /* 0x000000140c44723c */ /* 0x040fe20000041844 */
[----:B------:R-:W-:Y:S07]  /*d6a0*/  MUFU.EX2 R36, R36 ;  /* 0x0000002400247308 */ /* 0x000fee0000000800 */
[C---:B------:R-:W-:Y:S01]  /*d6b0*/  HMMA.16816.F32.BF16 R72, R12.reuse, R22, R72 ;  /* 0x000000160c48723c */ /* 0x040fe20000041848 */
[----:B------:R-:W3:Y:S02]  /*d6c0*/  LDSM.16.MT88.4 R20, [R184+0x4000] ;  /* 0x00400000b814783b */ /* 0x000ee40000004200 */
[----:B------:R-:W-:Y:S01]  /*d6d0*/  MUFU.EX2 R37, R37 ;  /* 0x0000002500257308 */ /* 0x000fe20000000800 */
[--C-:B--2---:R-:W-:Y:S04]  /*d6e0*/  FFMA.FTZ R0, R34, c[0x0][0x2d0], -R136.reuse ;  /* 0x0000b40022007a23 */ /* 0x104fe80000010888 */
[C---:B-1----:R-:W-:Y:S05]  /*d6f0*/  HMMA.16816.F32.BF16 R76, R12.reuse, R24, R76 ;  /* 0x000000180c4c723c */ /* 0x042fea000004184c */
[----:B------:R1:W-:Y:S03]  /*d700*/  MUFU.EX2 R132, R0 ;  /* 0x0000000000847308 */ /* 0x0003e60000000800 */
[C---:B------:R-:W-:Y:S01]  /*d710*/  HMMA.16816.F32.BF16 R80, R12.reuse, R26, R80 ;  /* 0x0000001a0c50723c */ /* 0x040fe20000041850 */
[----:B------:R-:W2:Y:S07]  /*d720*/  LDSM.16.MT88.4 R24, [R186+0x4000] ;  /* 0x00400000ba18783b */ /* 0x000eae0000004200 */
[C---:B-----5:R-:W-:Y:S08]  /*d730*/  HMMA.16816.F32.BF16 R84, R12.reuse, R16, R84 ;  /* 0x000000100c54723c */ /* 0x060ff00000041854 */
[C---:B------:R-:W-:Y:S01]  /*d740*/  HMMA.16816.F32.BF16 R88, R12.reuse, R18, R88 ;  /* 0x000000120c58723c */ /* 0x040fe20000041858 */
[----:B------:R-:W5:Y:S03]  /*d750*/  LDSM.16.MT88.4 R16, [R185+0x4000] ;  /* 0x00400000b910783b */ /* 0x000f660000004200 */
[--C-:B-1----:R-:W-:Y:S04]  /*d760*/  FFMA.FTZ R0, R35, c[0x0][0x2d0], -R136.reuse ;  /* 0x0000b40023007a23 */ /* 0x102fe80000010888 */
[C---:B---3--:R-:W-:Y:S01]  /*d770*/  HMMA.16816.F32.BF16 R92, R12.reuse, R20, R92 ;  /* 0x000000140c5c723c */ /* 0x048fe2000004185c */
[----:B------:R1:W3:Y:S07]  /*d780*/  MUFU.EX2 R131, R0 ;  /* 0x0000000000837308 */ /* 0x0002ee0000000800 */
[C---:B------:R-:W-:Y:S01]  /*d790*/  HMMA.16816.F32.BF16 R96, R12.reuse, R22, R96 ;  /* 0x000000160c60723c */ /* 0x040fe20000041860 */
[----:B------:R-:W3:Y:S07]  /*d7a0*/  LDSM.16.MT88.4 R20, [R187+0x4000] ;  /* 0x00400000bb14783b */ /* 0x000eee0000004200 */
[C---:B--2---:R-:W-:Y:S08]  /*d7b0*/  HMMA.16816.F32.BF16 R100, R12.reuse, R24, R100 ;  /* 0x000000180c64723c */ /* 0x044ff00000041864 */
[C---:B------:R-:W-:Y:S01]  /*d7c0*/  HMMA.16816.F32.BF16 R104, R12.reuse, R26, R104 ;  /* 0x0000001a0c68723c */ /* 0x040fe20000041868 */
[----:B------:R-:W2:Y:S03]  /*d7d0*/  LDSM.16.MT88.4 R24, [R184+0x1800] ;  /* 0x00180000b818783b */ /* 0x000ea60000004200 */
[----:B-1----:R-:W-:Y:S02]  /*d7e0*/  FFMA.FTZ R0, R38, c[0x0][0x2d0], -R136 ;  /* 0x0000b40026007a23 */ /* 0x002fe40000010888 */
[----:B------:R-:W-:Y:S02]  /*d7f0*/  FADD.FTZ R38, R135, R33 ;  /* 0x0000002187267221 */ /* 0x000fe40000010000 */
[----:B------:R1:W1:Y:S01]  /*d800*/  MUFU.EX2 R108, R0 ;  /* 0x00000000006c7308 */ /* 0x0002620000000800 */
[C---:B-----5:R-:W-:Y:S03]  /*d810*/  HMMA.16816.F32.BF16 R52, R12.reuse, R16, R52 ;  /* 0x000000100c34723c */ /* 0x060fe60000041834 */
[----:B------:R-:W-:Y:S04]  /*d820*/  FADD.FTZ R2, R178, R38 ;  /* 0x00000026b2027221 */ /* 0x000fe80000010000 */
[----:B------:R-:W-:Y:S01]  /*d830*/  FADD.FTZ R2, R117, R2 ;  /* 0x0000000275027221 */ /* 0x000fe20000010000 */
[C---:B------:R-:W-:Y:S01]  /*d840*/  HMMA.16816.F32.BF16 R56, R12.reuse, R18, R56 ;  /* 0x000000120c38723c */ /* 0x040fe20000041838 */
[----:B------:R-:W5:Y:S03]  /*d850*/  LDSM.16.MT88.4 R16, [R186+0x1800] ;  /* 0x00180000ba10783b */ /* 0x000f660000004200 */
[----:B------:R-:W-:Y:S04]  /*d860*/  FADD.FTZ R2, R119, R2 ;  /* 0x0000000277027221 */ /* 0x000fe80000010000 */
[C---:B---3--:R-:W-:Y:S04]  /*d870*/  HMMA.16816.F32.BF16 R60, R12.reuse, R20, R60 ;  /* 0x000000140c3c723c */ /* 0x048fe8000004183c */
[----:B------:R-:W-:Y:S02]  /*d880*/  FADD.FTZ R2, R177, R2 ;  /* 0x00000002b1027221 */ /* 0x000fe40000010000 */
[--C-:B-1----:R-:W-:Y:S02]  /*d890*/  FFMA.FTZ R0, R39, c[0x0][0x2d0], -R136.reuse ;  /* 0x0000b40027007a23 */ /* 0x102fe40000010888 */
[----:B------:R-:W-:Y:S01]  /*d8a0*/  HMMA.16816.F32.BF16 R64, R12, R22, R64 ;  /* 0x000000160c40723c */ /* 0x000fe20000041840 */
[----:B------:R-:W1:Y:S01]  /*d8b0*/  LDSM.16.MT88.4 R20, [R187+0x1800] ;  /* 0x00180000bb14783b */ /* 0x000e620000004200 */
[----:B------:R3:W1:Y:S02]  /*d8c0*/  MUFU.EX2 R49, R0 ;  /* 0x0000000000317308 */ /* 0x0006640000000800 */
[----:B------:R-:W-:Y:S02]  /*d8d0*/  FFMA.FTZ R39, R51, c[0x0][0x2d0], -R136 ;  /* 0x0000b40033277a23 */ /* 0x000fe40000010888 */
[----:B------:R-:W-:Y:S01]  /*d8e0*/  FADD.FTZ R2, R176, R2 ;  /* 0x00000002b0027221 */ /* 0x000fe20000010000 */
[----:B------:R-:W-:Y:S02]  /*d8f0*/  F2FP.BF16.PACK_AB R12, R140, R139 ;  /* 0x0000008b8c0c723e */ /* 0x000fe400000010ff */
[----:B------:R-:W-:Y:S03]  /*d900*/  F2FP.BF16.PACK_AB R14, R137, R138 ;  /* 0x0000008a890e723e */ /* 0x000fe600000010ff */
[----:B----4-:R-:W-:Y:S01]  /*d910*/  F2FP.BF16.PACK_AB R13, R133, R134 ;  /* 0x00000086850d723e */ /* 0x010fe200000010ff */
[----:B------:R-:W-:Y:S01]  /*d920*/  MUFU.EX2 R39, R39 ;  /* 0x0000002700277308 */ /* 0x000fe20000000800 */
[----:B------:R-:W-:Y:S01]  /*d930*/  F2FP.BF16.PACK_AB R15, R131, R132 ;  /* 0x00000084830f723e */ /* 0x000fe200000010ff */
[----:B------:R-:W-:Y:S04]  /*d940*/  FADD.FTZ R2, R134, R2 ;  /* 0x0000000286027221 */ /* 0x000fe80000010000 */
[----:B------:R-:W-:Y:S02]  /*d950*/  FADD.FTZ R2, R133, R2 ;  /* 0x0000000285027221 */ /* 0x000fe40000010000 */
[C---:B--2---:R-:W-:Y:S03]  /*d960*/  HMMA.16816.F32.BF16 R4, R12.reuse, R24, R4 ;  /* 0x000000180c04723c */ /* 0x044fe60000041804 */
[----:B------:R-:W-:Y:S02]  /*d970*/  FADD.FTZ R2, R132, R2 ;  /* 0x0000000284027221 */ /* 0x000fe40000010000 */
[----:B---3--:R-:W-:Y:S03]  /*d980*/  FFMA.FTZ R0, R42, c[0x0][0x2d0], -R136 ;  /* 0x0000b4002a007a23 */ /* 0x008fe60000010888 */
[C---:B------:R-:W-:Y:S01]  /*d990*/  HMMA.16816.F32.BF16 R8, R12.reuse, R26, R8 ;  /* 0x0000001a0c08723c */ /* 0x040fe20000041808 */
[----:B------:R-:W2:Y:S01]  /*d9a0*/  LDSM.16.MT88.4 R24, [R184+0x4800] ;  /* 0x00480000b818783b */ /* 0x000ea20000004200 */
[----:B------:R3:W4:Y:S02]  /*d9b0*/  MUFU.EX2 R48, R0 ;  /* 0x0000000000307308 */ /* 0x0007240000000800 */
[----:B------:R-:W-:Y:S04]  /*d9c0*/  FADD.FTZ R2, R131, R2 ;  /* 0x0000000283027221 */ /* 0x000fe80000010000 */
[C---:B-----5:R-:W-:Y:S04]  /*d9d0*/  HMMA.16816.F32.BF16 R68, R12.reuse, R16, R68 ;  /* 0x000000100c44723c */ /* 0x060fe80000041844 */
[----:B------:R-:W-:Y:S01]  /*d9e0*/  MUFU.EX2 R42, R146 ;  /* 0x00000092002a7308 */ /* 0x000fe20000000800 */
[----:B------:R-:W-:Y:S03]  /*d9f0*/  FADD.FTZ R2, R108, R2 ;  /* 0x000000026c027221 */ /* 0x000fe60000010000 */
[C---:B------:R-:W-:Y:S01]  /*da00*/  HMMA.16816.F32.BF16 R72, R12.reuse, R18, R72 ;  /* 0x000000120c48723c */ /* 0x040fe20000041848 */
[----:B------:R-:W5:Y:S03]  /*da10*/  LDSM.16.MT88.4 R16, [R186+0x4800] ;  /* 0x00480000ba10783b */ /* 0x000f660000004200 */
[----:B-1----:R-:W-:Y:S04]  /*da20*/  FADD.FTZ R2, R49, R2 ;  /* 0x0000000231027221 */ /* 0x002fe80000010000 */
[C---:B------:R-:W-:Y:S04]  /*da30*/  HMMA.16816.F32.BF16 R76, R12.reuse, R28, R76 ;  /* 0x0000001c0c4c723c */ /* 0x040fe8000004184c */
[----:B---3--:R-:W-:Y:S02]  /*da40*/  FFMA.FTZ R0, R43, c[0x0][0x2d0], -R136 ;  /* 0x0000b4002b007a23 */ /* 0x008fe40000010888 */
[----:B------:R-:W-:Y:S01]  /*da50*/  MUFU.EX2 R43, R145 ;  /* 0x00000091002b7308 */ /* 0x000fe20000000800 */
[----:B----4-:R-:W-:Y:S01]  /*da60*/  FADD.FTZ R2, R48, R2 ;  /* 0x0000000230027221 */ /* 0x010fe20000010000 */
[C---:B------:R-:W-:Y:S01]  /*da70*/  HMMA.16816.F32.BF16 R80, R12.reuse, R30, R80 ;  /* 0x0000001e0c50723c */ /* 0x040fe20000041850 */
[----:B------:R-:W1:Y:S07]  /*da80*/  LDSM.16.MT88.4 R28, [R185+0x4800] ;  /* 0x00480000b91c783b */ /* 0x000e6e0000004200 */
[C---:B------:R-:W-:Y:S01]  /*da90*/  HMMA.16816.F32.BF16 R84, R12.reuse, R20, R84 ;  /* 0x000000140c54723c */ /* 0x040fe20000041854 */
[----:B------:R3:W4:Y:S07]  /*daa0*/  MUFU.EX2 R45, R0 ;  /* 0x00000000002d7308 */ /* 0x00072e0000000800 */
[C---:B------:R-:W-:Y:S01]  /*dab0*/  HMMA.16816.F32.BF16 R88, R12.reuse, R22, R88 ;  /* 0x000000160c58723c */ /* 0x040fe20000041858 */
[----:B------:R-:W4:Y:S07]  /*dac0*/  LDSM.16.MT88.4 R20, [R187+0x4800] ;  /* 0x00480000bb14783b */ /* 0x000f2e0000004200 */
[C---:B--2---:R-:W-:Y:S08]  /*dad0*/  HMMA.16816.F32.BF16 R92, R12.reuse, R24, R92 ;  /* 0x000000180c5c723c */ /* 0x044ff0000004185c */
[C---:B------:R-:W-:Y:S01]  /*dae0*/  HMMA.16816.F32.BF16 R96, R12.reuse, R26, R96 ;  /* 0x0000001a0c60723c */ /* 0x040fe20000041860 */
[----:B------:R-:W-:Y:S03]  /*daf0*/  LDSM.16.MT88.4 R24, [R186+0x2000] ;  /* 0x00200000ba18783b */ /* 0x000fe60000004200 */
[----:B---3--:R-:W-:Y:S04]  /*db00*/  FADD.FTZ R0, R150, R32 ;  /* 0x0000002096007221 */ /* 0x008fe80000010000 */
[C---:B-----5:R-:W-:Y:S01]  /*db10*/  HMMA.16816.F32.BF16 R100, R12.reuse, R16, R100 ;  /* 0x000000100c64723c */ /* 0x060fe20000041864 */
[----:B------:R-:W-:Y:S03]  /*db20*/  LDSM.16.MT88.4 R32, [R187+0x2000] ;  /* 0x00200000bb20783b */ /* 0x000fe60000004200 */
[----:B------:R-:W-:Y:S04]  /*db30*/  FADD.FTZ R0, R151, R0 ;  /* 0x0000000097007221 */ /* 0x000fe80000010000 */
[C---:B------:R-:W-:Y:S01]  /*db40*/  HMMA.16816.F32.BF16 R104, R12.reuse, R18, R104 ;  /* 0x000000120c68723c */ /* 0x040fe20000041868 */
[----:B------:R-:W2:Y:S03]  /*db50*/  LDSM.16.MT88.4 R16, [R184+0x2000] ;  /* 0x00200000b810783b */ /* 0x000ea60000004200 */
[----:B------:R-:W-:Y:S04]  /*db60*/  FADD.FTZ R0, R116, R0 ;  /* 0x0000000074007221 */ /* 0x000fe80000010000 */
        /* <DEDUP_REMOVED lines=17> */
[C---:B--2---:R-:W-:Y:S03]  /*dc80*/  HMMA.16816.F32.BF16 R4, R12.reuse, R16, R4 ;  /* 0x000000100c04723c */ /* 0x044fe60000041804 */
[----:B------:R-:W-:Y:S01]  /*dc90*/  FADD.FTZ R0, R111, R0 ;  /* 0x000000006f007221 */ /* 0x000fe20000010000 */
[----:B------:R-:W-:Y:S03]  /*dca0*/  MOV R111, R3 ;  /* 0x00000003006f7202 */ /* 0x000fe60000000f00 */
[----:B------:R-:W-:Y:S01]  /*dcb0*/  FADD.FTZ R0, R129, R0 ;  /* 0x0000000081007221 */ /* 0x000fe20000010000 */
[C---:B------:R-:W-:Y:S01]  /*dcc0*/  HMMA.16816.F32.BF16 R8, R12.reuse, R18, R8 ;  /* 0x000000120c08723c */ /* 0x040fe20000041808 */
[----:B------:R-:W2:Y:S03]  /*dcd0*/  LDSM.16.MT88.4 R16, [R184+0x5000] ;  /* 0x00500000b810783b */ /* 0x000ea60000004200 */
[----:B------:R-:W-:Y:S04]  /*dce0*/  FADD.FTZ R0, R130, R0 ;  /* 0x0000000082007221 */ /* 0x000fe80000010000 */
[C---:B------:R-:W-:Y:S04]  /*dcf0*/  HMMA.16816.F32.BF16 R68, R12.reuse, R24, R68 ;  /* 0x000000180c44723c */ /* 0x040fe80000041844 */
[----:B------:R-:W-:Y:S04]  /*dd00*/  FADD.FTZ R0, R128, R0 ;  /* 0x0000000080007221 */ /* 0x000fe80000010000 */
[C---:B------:R-:W-:Y:S01]  /*dd10*/  HMMA.16816.F32.BF16 R72, R12.reuse, R26, R72 ;  /* 0x0000001a0c48723c */ /* 0x040fe20000041848 */
[----:B------:R-:W3:Y:S07]  /*dd20*/  LDSM.16.MT88.4 R24, [R185+0x5000] ;  /* 0x00500000b918783b */ /* 0x000eee0000004200 */
[C---:B-1----:R-:W-:Y:S08]  /*dd30*/  HMMA.16816.F32.BF16 R76, R12.reuse, R28, R76 ;  /* 0x0000001c0c4c723c */ /* 0x042ff0000004184c */
[C---:B------:R-:W-:Y:S01]  /*dd40*/  HMMA.16816.F32.BF16 R80, R12.reuse, R30, R80 ;  /* 0x0000001e0c50723c */ /* 0x040fe20000041850 */
[----:B------:R-:W1:Y:S07]  /*dd50*/  LDSM.16.MT88.4 R28, [R187+0x5000] ;  /* 0x00500000bb1c783b */ /* 0x000e6e0000004200 */
[C---:B------:R-:W-:Y:S08]  /*dd60*/  HMMA.16816.F32.BF16 R84, R12.reuse, R32, R84 ;  /* 0x000000200c54723c */ /* 0x040ff00000041854 */
[C---:B------:R-:W-:Y:S01]  /*dd70*/  HMMA.16816.F32.BF16 R88, R12.reuse, R34, R88 ;  /* 0x000000220c58723c */ /* 0x040fe20000041858 */
[----:B------:R-:W-:Y:S07]  /*dd80*/  LDSM.16.MT88.4 R32, [R184+0x5800] ;  /* 0x00580000b820783b */ /* 0x000fee0000004200 */
[C---:B--2---:R-:W-:Y:S08]  /*dd90*/  HMMA.16816.F32.BF16 R92, R12.reuse, R16, R92 ;  /* 0x000000100c5c723c */ /* 0x044ff0000004185c */
[C---:B------:R-:W-:Y:S01]  /*dda0*/  HMMA.16816.F32.BF16 R96, R12.reuse, R18, R96 ;  /* 0x000000120c60723c */ /* 0x040fe20000041860 */
[----:B------:R-:W2:Y:S07]  /*ddb0*/  LDSM.16.MT88.4 R16, [R186+0x2800] ;  /* 0x00280000ba10783b */ /* 0x000eae0000004200 */
[C---:B------:R-:W-:Y:S08]  /*ddc0*/  HMMA.16816.F32.BF16 R100, R12.reuse, R20, R100 ;  /* 0x000000140c64723c */ /* 0x040ff00000041864 */
[C---:B------:R-:W-:Y:S01]  /*ddd0*/  HMMA.16816.F32.BF16 R104, R12.reuse, R22, R104 ;  /* 0x000000160c68723c */ /* 0x040fe20000041868 */
[----:B------:R-:W4:Y:S07]  /*dde0*/  LDSM.16.MT88.4 R20, [R185+0x2800] ;  /* 0x00280000b914783b */ /* 0x000f2e0000004200 */
[C---:B---3--:R-:W-:Y:S08]  /*ddf0*/  HMMA.16816.F32.BF16 R52, R12.reuse, R24, R52 ;  /* 0x000000180c34723c */ /* 0x048ff00000041834 */
[C---:B------:R-:W-:Y:S01]  /*de00*/  HMMA.16816.F32.BF16 R56, R12.reuse, R26, R56 ;  /* 0x0000001a0c38723c */ /* 0x040fe20000041838 */
[----:B------:R-:W3:Y:S07]  /*de10*/  LDSM.16.MT88.4 R24, [R187+0x2800] ;  /* 0x00280000bb18783b */ /* 0x000eee0000004200 */
[C---:B-1----:R-:W-:Y:S08]  /*de20*/  HMMA.16816.F32.BF16 R60, R12.reuse, R28, R60 ;  /* 0x0000001c0c3c723c */ /* 0x042ff0000004183c */
[----:B------:R-:W-:Y:S01]  /*de30*/  HMMA.16816.F32.BF16 R64, R12, R30, R64 ;  /* 0x0000001e0c40723c */ /* 0x000fe20000041840 */
[----:B------:R-:W1:Y:S06]  /*de40*/  LDSM.16.MT88.4 R28, [R186+0x5800] ;  /* 0x00580000ba1c783b */ /* 0x000e6c0000004200 */
[----:B------:R-:W-:Y:S02]  /*de50*/  F2FP.BF16.PACK_AB R12, R42, R41 ;  /* 0x000000292a0c723e */ /* 0x000fe400000010ff */
[----:B------:R-:W-:Y:S03]  /*de60*/  F2FP.BF16.PACK_AB R14, R44, R43 ;  /* 0x0000002b2c0e723e */ /* 0x000fe600000010ff */
[----:B------:R-:W-:Y:S02]  /*de70*/  F2FP.BF16.PACK_AB R13, R36, R40 ;  /* 0x00000028240d723e */ /* 0x000fe400000010ff */
[----:B------:R-:W-:Y:S07]  /*de80*/  F2FP.BF16.PACK_AB R15, R39, R37 ;  /* 0x00000025270f723e */ /* 0x000fee00000010ff */
[C---:B------:R-:W-:Y:S01]  /*de90*/  HMMA.16816.F32.BF16 R116, R12.reuse, R112, R4 ;  /* 0x000000700c74723c */ /* 0x040fe20000041804 */
[----:B------:R-:W5:Y:S07]  /*dea0*/  LDSM.16.MT88.4 R4, [R185+0x5800] ;  /* 0x00580000b904783b */ /* 0x000f6e0000004200 */
[C---:B------:R-:W-:Y:S01]  /*deb0*/  HMMA.16816.F32.BF16 R112, R12.reuse, R114, R8 ;  /* 0x000000720c70723c */ /* 0x040fe20000041808 */
[----:B------:R-:W1:Y:S07]  /*dec0*/  LDSM.16.MT88.4 R8, [R187+0x5800] ;  /* 0x00580000bb08783b */ /* 0x000e6e0000004200 */
[C---:B--2---:R-:W-:Y:S08]  /*ded0*/  HMMA.16816.F32.BF16 R68, R12.reuse, R16, R68 ;  /* 0x000000100c44723c */ /* 0x044ff00000041844 */
[C---:B------:R-:W-:Y:S08]  /*dee0*/  HMMA.16816.F32.BF16 R72, R12.reuse, R18, R72 ;  /* 0x000000120c48723c */ /* 0x040ff00000041848 */
[C---:B----4-:R-:W-:Y:S08]  /*def0*/  HMMA.16816.F32.BF16 R76, R12.reuse, R20, R76 ;  /* 0x000000140c4c723c */ /* 0x050ff0000004184c */
[C---:B------:R-:W-:Y:S08]  /*df00*/  HMMA.16816.F32.BF16 R80, R12.reuse, R22, R80 ;  /* 0x000000160c50723c */ /* 0x040ff00000041850 */
[C---:B---3--:R-:W-:Y:S08]  /*df10*/  HMMA.16816.F32.BF16 R84, R12.reuse, R24, R84 ;  /* 0x000000180c54723c */ /* 0x048ff00000041854 */
[C---:B------:R-:W-:Y:S08]  /*df20*/  HMMA.16816.F32.BF16 R88, R12.reuse, R26, R88 ;  /* 0x0000001a0c58723c */ /* 0x040ff00000041858 */
[C---:B------:R-:W-:Y:S08]  /*df30*/  HMMA.16816.F32.BF16 R92, R12.reuse, R32, R92 ;  /* 0x000000200c5c723c */ /* 0x040ff0000004185c */
[C---:B------:R-:W-:Y:S08]  /*df40*/  HMMA.16816.F32.BF16 R96, R12.reuse, R34, R96 ;  /* 0x000000220c60723c */ /* 0x040ff00000041860 */
[C---:B-1----:R-:W-:Y:S08]  /*df50*/  HMMA.16816.F32.BF16 R100, R12.reuse, R28, R100 ;  /* 0x0000001c0c64723c */ /* 0x042ff00000041864 */
[C---:B------:R-:W-:Y:S08]  /*df60*/  HMMA.16816.F32.BF16 R104, R12.reuse, R30, R104 ;  /* 0x0000001e0c68723c */ /* 0x040ff00000041868 */
[C---:B-----5:R-:W-:Y:S07]  /*df70*/  HMMA.16816.F32.BF16 R52, R12.reuse, R4, R52 ;  /* 0x000000040c34723c */ /* 0x060fee0000041834 */
[----:B------:R-:W-:Y:S01]  /*df80*/  FADD.FTZ R4, R45, R2 ;  /* 0x000000022d047221 */ /* 0x000fe20000010000 */
[C---:B------:R-:W-:Y:S04]  /*df90*/  HMMA.16816.F32.BF16 R56, R12.reuse, R6, R56 ;  /* 0x000000060c38723c */ /* 0x040fe80000041838 */
[----:B------:R-:W-:Y:S02]  /*dfa0*/  FADD.FTZ R2, R41, R0 ;  /* 0x0000000029027221 */ /* 0x000fe40000010000 */
[----:B------:R-:W-:Y:S01]  /*dfb0*/  FADD.FTZ R0, R40, R4 ;  /* 0x0000000428007221 */ /* 0x000fe20000010000 */
[----:B------:R-:W-:Y:S01]  /*dfc0*/  MOV R4, R3 ;  /* 0x0000000300047202 */ /* 0x000fe20000000f00 */
[C---:B------:R-:W-:Y:S04]  /*dfd0*/  HMMA.16816.F32.BF16 R60, R12.reuse, R8, R60 ;  /* 0x000000080c3c723c */ /* 0x040fe8000004183c */
[----:B------:R-:W-:Y:S02]  /*dfe0*/  FADD.FTZ R2, R42, R2 ;  /* 0x000000022a027221 */ /* 0x000fe40000010000 */
[----:B------:R-:W-:Y:S02]  /*dff0*/  FADD.FTZ R0, R36, R0 ;  /* 0x0000000024007221 */ /* 0x000fe40000010000 */
[----:B------:R-:W-:Y:S04]  /*e000*/  HMMA.16816.F32.BF16 R64, R12, R10, R64 ;  /* 0x0000000a0c40723c */ /* 0x000fe80000041840 */
[----:B------:R-:W-:Y:S02]  /*e010*/  FADD.FTZ R2, R43, R2 ;  /* 0x000000022b027221 */ /* 0x000fe40000010000 */
[----:B------:R-:W-:Y:S02]  /*e020*/  FADD.FTZ R0, R37, R0 ;  /* 0x0000000025007221 */ /* 0x000fe40000010000 */
[----:B------:R-:W-:Y:S04]  /*e030*/  FADD.FTZ R225, R44, R2 ;  /* 0x000000022ce17221 */ /* 0x000fe80000010000 */
[----:B------:R-:W-:Y:S01]  /*e040*/  FADD.FTZ R226, R39, R0 ;  /* 0x0000000027e27221 */ /* 0x000fe20000010000 */
[----:B------:R-:W-:-:S05]  /*e050*/  @P0 BRA `(.L_x_2534) ;  /* 0xffffd13000000947 */ /* 0x000fca000383ffff */
.L_x_2523:
[----:B------:R-:W-:-:S13]  /*e060*/  ISETP.GE.AND P0, PT, R196, R228, PT ;  /* 0x000000e4c400720c */ /* 0x000fda0003f06270 */
[----:B------:R-:W-:Y:S05]  /*e070*/  @!P0 BRA `(.L_x_2535) ;  /* 0x0000411000008947 */ /* 0x000fea0003800000 */
[----:B------:R-:W-:Y:S02]  /*e080*/  MOV R111, R4 ;  /* 0x00000004006f7202 */ /* 0x000fe40000000f00 */
[----:B------:R-:W-:Y:S02]  /*e090*/  MOV R110, R109 ;  /* 0x0000006d006e7202 */ /* 0x000fe40000000f00 */
.L_x_2553:
[----:B------:R-:W-:Y:S04]  /*e0a0*/  DEPBAR.LE SB0, 0x0 ;  /* 0x000080000000791a */ /* 0x000fe80000000000 */
[----:B------:R-:W-:Y:S01]  /*e0b0*/  WARPSYNC 0xffffffff ;  /* 0xffffffff00007948 */ /* 0x000fe20003800000 */
[----:B------:R-:W-:Y:S01]  /*e0c0*/  BAR.SYNC.DEFER_BLOCKING 0x0 ;  /* 0x0000000000007b1d */ /* 0x000fe20000010000 */
[----:B------:R-:W-:Y:S01]  /*e0d0*/  SHF.R.S32.HI R0, RZ, 0x1f, R199 ;  /* 0x0000001fff007819 */ /* 0x000fe200000114c7 */
[C---:B------:R-:W-:Y:S01]  /*e0e0*/  IMAD.WIDE.U32 R2, R199.reuse, c[0x0][0x208], RZ ;  /* 0x00008200c7027a25 */ /* 0x040fe200078e00ff */
[----:B------:R-:W-:Y:S02]  /*e0f0*/  SHF.R.S32.HI R7, RZ, 0x1f, R216 ;  /* 0x0000001fff077819 */ /* 0x000fe400000114d8 */
[----:B------:R-:W-:Y:S01]  /*e100*/  SHF.R.S32.HI R6, RZ, 0x1f, R208 ;  /* 0x0000001fff067819 */ /* 0x000fe200000114d0 */
[----:B------:R-:W-:Y:S01]  /*e110*/  IMAD R0, R0, c[0x0][0x208], RZ ;  /* 0x0000820000007a24 */ /* 0x000fe200078e02ff */
[----:B------:R-:W-:Y:S01]  /*e120*/  IADD3 R188, R180, 0x5800, RZ ;  /* 0x00005800b4bc7810 */ /* 0x000fe20007ffe0ff */
[----:B------:R-:W-:Y:S01]  /*e130*/  IMAD.SHL.U32 R46, R216, 0x2, RZ ;  /* 0x00000002d82e7824 */ /* 0x000fe200078e00ff */
[C---:B------:R-:W-:Y:S01]  /*e140*/  IADD3 R177, R180.reuse, 0x5000, RZ ;  /* 0x00005000b4b17810 */ /* 0x040fe20007ffe0ff */
[----:B------:R-:W-:Y:S01]  /*e150*/  IMAD R0, R199, c[0x0][0x20c], R0 ;  /* 0x00008300c7007a24 */ /* 0x000fe200078e0200 */
[----:B------:R-:W-:Y:S01]  /*e160*/  IADD3 R176, R180, 0x4800, RZ ;  /* 0x00004800b4b07810 */ /* 0x000fe20007ffe0ff */
[----:B------:R-:W-:Y:S01]  /*e170*/  IMAD.SHL.U32 R13, R208, 0x2, RZ ;  /* 0x00000002d00d7824 */ /* 0x000fe200078e00ff */
[C---:B------:R-:W-:Y:S01]  /*e180*/  IADD3 R109, R180.reuse, 0x4000, RZ ;  /* 0x00004000b46d7810 */ /* 0x040fe20007ffe0ff */
        /* <DEDUP_REMOVED lines=27> */
.L_x_2641:
[----:B------:R-:W5:Y:S01]  /*e340*/  SHFL.IDX PT, R2, R5, 0x2, 0x181f ;  /* 0x00581f0005027f89 */ /* 0x000f6200000e0000 */
[----:B------:R-:W-:Y:S01]  /*e350*/  ISETP.GE.AND P2, PT, R208, c[0x0][0x1d4], PT ;  /* 0x00007500d0007a0c */ /* 0x000fe20003f46270 */
[----:B------:R-:W-:Y:S01]  /*e360*/  BSSY B0, `(.L_x_2537) ;  /* 0x00000f3000007945 */ /* 0x000fe20003800000 */
[----:B------:R-:W-:Y:S02]  /*e370*/  ISETP.GE.AND P3, PT, R216, c[0x0][0x1d4], PT ;  /* 0x00007500d8007a0c */ /* 0x000fe40003f66270 */
[----:B------:R-:W-:Y:S02]  /*e380*/  SEL R195, RZ, 0x10, P2 ;  /* 0x00000010ffc37807 */ /* 0x000fe40001000000 */
[----:B------:R-:W2:Y:S01]  /*e390*/  SHFL.IDX PT, R3, R4, 0x2, 0x181f ;  /* 0x00581f0004037f89 */ /* 0x000ea200000e0000 */
[----:B------:R-:W-:Y:S02]  /*e3a0*/  SEL R29, RZ, 0x10, P3 ;  /* 0x00000010ff1d7807 */ /* 0x000fe40001800000 */
[----:B------:R-:W-:Y:S04]  /*e3b0*/  IADD3 R6, -R195, 0x10, RZ ;  /* 0x00000010c3067810 */ /* 0x000fe80007ffe1ff */
[----:B------:R-:W-:Y:S01]  /*e3c0*/  LOP3.LUT R6, R6, 0xf, RZ, 0xc0, !PT ;  /* 0x0000000f06067812 */ /* 0x000fe200078ec0ff */
[----:B------:R-:W-:Y:S03]  /*e3d0*/  SHFL.IDX PT, R28, R5, 0x1, 0x181f ;  /* 0x00381f00051c7f89 */ /* 0x000fe600000e0000 */
[-C--:B-----5:R-:W-:Y:S02]  /*e3e0*/  IADD3 R38, P1, P0, R6, R2.reuse, R13 ;  /* 0x0000000206267210 */ /* 0x0a0fe4000783e00d */
[----:B------:R-:W-:Y:S04]  /*e3f0*/  IADD3 R6, -R29, 0x10, RZ ;  /* 0x000000101d067810 */ /* 0x000fe80007ffe1ff */
[----:B------:R-:W-:Y:S02]  /*e400*/  LOP3.LUT R6, R6, 0xf, RZ, 0xc0, !PT ;  /* 0x0000000f06067812 */ /* 0x000fe400078ec0ff */
[-C--:B--2---:R-:W-:Y:S02]  /*e410*/  IADD3.X R39, RZ, R3.reuse, R20, P1, P0 ;  /* 0x00000003ff277210 */ /* 0x084fe40000fe0414 */
[----:B------:R-:W-:Y:S02]  /*e420*/  IADD3 R44, P1, P0, R6, R2, R46 ;  /* 0x00000002062c7210 */ /* 0x000fe4000783e02e */
[----:B------:R-:W2:Y:S02]  /*e430*/  SHFL.IDX PT, R2, R5, RZ, 0x181f ;  /* 0x00181fff05027589 */ /* 0x000ea400000e0000 */
[--C-:B------:R-:W-:Y:S02]  /*e440*/  IADD3.X R45, RZ, R3, R21.reuse, P1, P0 ;  /* 0x00000003ff2d7210 */ /* 0x100fe40000fe0415 */
[----:B------:R-:W-:Y:S03]  /*e450*/  ISETP.NE.U32.AND P1, PT, R195, RZ, PT ;  /* 0x000000ffc300720c */ /* 0x000fe60003f25070 */
[----:B------:R5:W4:Y:S01]  /*e460*/  SHFL.IDX PT, R3, R4, 0x1, 0x181f ;  /* 0x00381f0004037f89 */ /* 0x000b2200000e0000 */
[-C--:B--2---:R-:W-:Y:S05]  /*e470*/  IADD3 R22, P0, R2, R13.reuse, RZ ;  /* 0x0000000d02167210 */ /* 0x084fea0007f1e0ff */
[--C-:B---3--:R-:W-:Y:S01]  /*e480*/  IMAD.X R23, R12, 0x1, R20.reuse, P0 ;  /* 0x000000010c177824 */ /* 0x108fe200000e0614 */
[C---:B-----5:R-:W-:Y:S03]  /*e490*/  HMMA.16816.F32.BF16 R4, R120.reuse, R8, RZ ;  /* 0x000000087804723c */ /* 0x060fe600000418ff */
[-C--:B------:R-:W-:Y:S01]  /*e4a0*/  IADD3 R30, P0, R2, R46.reuse, RZ ;  /* 0x0000002e021e7210 */ /* 0x080fe20007f1e0ff */
[----:B------:R2:W-:Y:S04]  /*e4b0*/  LDGSTS.E.BYPASS.LTC128B.128 [R197+0x100], [R22.64], !P2 ;  /* 0x0010000016c57fae */ /* 0x0005e8000d101d46 */
[C---:B------:R-:W-:Y:S01]  /*e4c0*/  HMMA.16816.F32.BF16 R8, R120.reuse, R10, RZ ;  /* 0x0000000a7808723c */ /* 0x040fe200000418ff */
[--C-:B------:R-:W-:Y:S03]  /*e4d0*/  IMAD.X R31, R12, 0x1, R21.reuse, P0 ;  /* 0x000000010c1f7824 */ /* 0x100fe600000e0615 */
[C---:B------:R-:W-:Y:S02]  /*e4e0*/  IADD3 R36, P0, R28.reuse, R13, RZ ;  /* 0x0000000d1c247210 */ /* 0x040fe40007f1e0ff */
[----:B------:R3:W-:Y:S02]  /*e4f0*/  LDGSTS.E.BYPASS.LTC128B.128 [R197+0x3100], [R30.64], !P3 ;  /* 0x031000001ec57fae */ /* 0x0007e4000d901d46 */
[C---:B------:R-:W-:Y:S01]  /*e500*/  HMMA.16816.F32.BF16 R12, R120.reuse, R16, RZ ;  /* 0x00000010780c723c */ /* 0x040fe200000418ff */
[C---:B----4-:R-:W-:Y:S03]  /*e510*/  IMAD.X R37, R3.reuse, 0x1, R20, P0 ;  /* 0x0000000103257824 */ /* 0x050fe600000e0614 */
[----:B------:R-:W-:Y:S02]  /*e520*/  IADD3 R2, P0, R28, R46, RZ ;  /* 0x0000002e1c027210 */ /* 0x000fe40007f1e0ff */
[----:B------:R4:W-:Y:S02]  /*e530*/  LDGSTS.E.BYPASS.LTC128B.128 [R197+0x1100], [R36.64], !P2 ;  /* 0x0110000024c57fae */ /* 0x0009e4000d101d46 */
[C---:B------:R-:W-:Y:S01]  /*e540*/  HMMA.16816.F32.BF16 R16, R120.reuse, R18, RZ ;  /* 0x000000127810723c */ /* 0x040fe200000418ff */
[----:B------:R-:W-:Y:S01]  /*e550*/  IMAD.X R3, R3, 0x1, R21, P0 ;  /* 0x0000000103037824 */ /* 0x000fe200000e0615 */
[----:B------:R-:W-:Y:S04]  /*e560*/  ISETP.NE.U32.AND P0, PT, R29, RZ, PT ;  /* 0x000000ff1d00720c */ /* 0x000fe80003f05070 */
[----:B------:R1:W-:Y:S02]  /*e570*/  LDGSTS.E.BYPASS.LTC128B.128 [R197+0x4100], [R2.64], !P3 ;  /* 0x0410000002c57fae */ /* 0x0003e4000d901d46 */
[C---:B--2---:R-:W-:Y:S05]  /*e580*/  HMMA.16816.F32.BF16 R20, R120.reuse, R24, RZ ;  /* 0x000000187814723c */ /* 0x044fea00000418ff */
[----:B------:R4:W-:Y:S03]  /*e590*/  LDGSTS.E.BYPASS.LTC128B.128.ZFILL [R197+0x2100], [R38.64], P1 ;  /* 0x0210000026c57fae */ /* 0x0009e60008941d46 */
[C---:B------:R-:W-:Y:S04]  /*e5a0*/  HMMA.16816.F32.BF16 R24, R120.reuse, R26, RZ ;  /* 0x0000001a7818723c */ /* 0x040fe800000418ff */
[----:B------:R2:W-:Y:S01]  /*e5b0*/  LDGSTS.E.BYPASS.LTC128B.128.ZFILL [R197+0x5100], [R44.64], P0 ;  /* 0x051000002cc57fae */ /* 0x0005e20008141d46 */
[----:B------:R-:W-:Y:S03]  /*e5c0*/  ISETP.GT.AND P0, PT, R196, R228, PT ;  /* 0x000000e4c400720c */ /* 0x000fe60003f04270 */
[C---:B-1-3--:R-:W-:Y:S03]  /*e5d0*/  HMMA.16816.F32.BF16 R28, R120.reuse, R32, RZ ;  /* 0x00000020781c723c */ /* 0x04afe600000418ff */
[----:B------:R-:W0:Y:S05]  /*e5e0*/  LDGDEPBAR ;  /* 0x00000000000079af */ /* 0x000e2a0000000000 */
        /* <DEDUP_REMOVED lines=71> */
[C---:B--2---:R-:W-:Y:S01]  /*ea60*/  HMMA.16816.F32.BF16 R36, R160.reuse, R132, R36 ;  /* 0x00000084a024723c */ /* 0x044fe20000041824 */
[----:B------:R-:W2:Y:S07]  /*ea70*/  LDSM.16.M88.4 R176, [R177] ;  /* 0x00000000b1b0783b */ /* 0x000eae0000000200 */
[C---:B------:R-:W-:Y:S01]  /*ea80*/  HMMA.16816.F32.BF16 R40, R160.reuse, R134, R40 ;  /* 0x00000086a028723c */ /* 0x040fe20000041828 */
[----:B------:R-:W1:Y:S07]  /*ea90*/  LDSM.16.M88.4 R132, [R188] ;  /* 0x00000000bc84783b */ /* 0x000e6e0000000200 */
[C---:B---3--:R-:W-:Y:S08]  /*eaa0*/  HMMA.16816.F32.BF16 R44, R160.reuse, R136, R44 ;  /* 0x00000088a02c723c */ /* 0x048ff0000004182c */
[----:B------:R-:W-:Y:S01]  /*eab0*/  HMMA.16816.F32.BF16 R48, R160, R138, R48 ;  /* 0x0000008aa030723c */ /* 0x000fe20000041830 */
[----:B------:R-:W-:Y:S07]  /*eac0*/  LDSM.16.M88.4 R136, [R183+0x3800] ;  /* 0x00380000b788783b */ /* 0x000fee0000000200 */
[C---:B----4-:R-:W-:Y:S08]  /*ead0*/  HMMA.16816.F32.BF16 R4, R164.reuse, R140, R4 ;  /* 0x0000008ca404723c */ /* 0x050ff00000041804 */
[C---:B------:R-:W-:Y:S01]  /*eae0*/  HMMA.16816.F32.BF16 R8, R164.reuse, R142, R8 ;  /* 0x0000008ea408723c */ /* 0x040fe20000041808 */
[----:B------:R-:W-:Y:S07]  /*eaf0*/  LDSM.16.M88.4 R140, [R183+0x4000] ;  /* 0x00400000b78c783b */ /* 0x000fee0000000200 */
[C---:B-----5:R-:W-:Y:S08]  /*eb00*/  HMMA.16816.F32.BF16 R12, R164.reuse, R144, R12 ;  /* 0x00000090a40c723c */ /* 0x060ff0000004180c */
        /* <DEDUP_REMOVED lines=11> */
[C---:B------:R-:W-:Y:S08]  /*ebc0*/  HMMA.16816.F32.BF16 R44, R164.reuse, R132, R44 ;  /* 0x00000084a42c723c */ /* 0x040ff0000004182c */
[----:B------:R-:W-:Y:S01]  /*ebd0*/  HMMA.16816.F32.BF16 R48, R164, R134, R48 ;  /* 0x00000086a430723c */ /* 0x000fe20000041830 */
[----:B------:R-:W-:Y:S07]  /*ebe0*/  LDSM.16.M88.4 R132, [R182+0x800] ;  /* 0x00080000b684783b */ /* 0x000fee0000000200 */
[C---:B-1----:R-:W-:Y:S08]  /*ebf0*/  HMMA.16816.F32.BF16 R4, R168.reuse, R128, R4 ;  /* 0x00000080a804723c */ /* 0x042ff00000041804 */
        /* <DEDUP_REMOVED lines=13> */
[----:B------:R-:W3:Y:S01]  /*ecd0*/  LDSM.16.M88.4 R148, [R182+0x2800] ;  /* 0x00280000b694783b */ /* 0x000ee20000000200 */
[----:B------:R-:W-:Y:S06]  /*ece0*/  DEPBAR.LE SB0, 0x0 ;  /* 0x000080000000791a */ /* 0x000fec0000000000 */
[C---:B--2---:R-:W-:Y:S01]  /*ecf0*/  HMMA.16816.F32.BF16 R44, R168.reuse, R176, R44 ;  /* 0x000000b0a82c723c */ /* 0x044fe2000004182c */
[----:B------:R-:W-:Y:S07]  /*ed00*/  BAR.SYNC.DEFER_BLOCKING 0x0 ;  /* 0x0000000000007b1d */ /* 0x000fee0000010000 */
[----:B------:R-:W-:Y:S08]  /*ed10*/  HMMA.16816.F32.BF16 R48, R168, R178, R48 ;  /* 0x000000b2a830723c */ /* 0x000ff00000041830 */
[C---:B-1----:R-:W-:Y:S08]  /*ed20*/  HMMA.16816.F32.BF16 R4, R172.reuse, R128, R4 ;  /* 0x00000080ac04723c */ /* 0x042ff00000041804 */
[C---:B------:R-:W-:Y:S08]  /*ed30*/  HMMA.16816.F32.BF16 R8, R172.reuse, R130, R8 ;  /* 0x00000082ac08723c */ /* 0x040ff00000041808 */
[C---:B------:R-:W-:Y:S08]  /*ed40*/  HMMA.16816.F32.BF16 R12, R172.reuse, R132, R12 ;  /* 0x00000084ac0c723c */ /* 0x040ff0000004180c */
        /* <DEDUP_REMOVED lines=22> */
[----:B------:R-:W-:Y:S01]  /*eeb0*/  IMAD.MOV.U32 R0, RZ, RZ, R2 ;  /* 0x000000ffff007224 */ /* 0x000fe200078e0002 */
        /* <DEDUP_REMOVED lines=26> */
.L_x_2642:
[----:B------:R-:W-:-:S05]  /*f060*/  BRA.DIV ~URZ, `(.L_x_2540) ;  /* 0x000093d27f007947 */ /* 0x000fca000b800000 */
[----:B------:R-:W3:Y:S01]  /*f070*/  SHFL.IDX PT, R2, R108, RZ, 0x181f ;  /* 0x00181fff6c027589 */ /* 0x000ee200000e0000 */
[C---:B------:R-:W-:Y:S02]  /*f080*/  IADD3 R3, -R195.reuse, 0x10, RZ ;  /* 0x00000010c3037810 */ /* 0x040fe40007ffe1ff */
[----:B------:R-:W-:Y:S02]  /*f090*/  ISETP.NE.U32.AND P2, PT, R195, RZ, PT ;  /* 0x000000ffc300720c */ /* 0x000fe40003f45070 */
[----:B------:R-:W-:Y:S04]  /*f0a0*/  LOP3.LUT R132, R3, 0xf, RZ, 0xc0, !PT ;  /* 0x0000000f03847812 */ /* 0x000fe800078ec0ff */
[----:B---3--:R-:W-:Y:S04]  /*f0b0*/  IADD3 R130, P1, P0, R132, R2, R133 ;  /* 0x0000000284827210 */ /* 0x008fe8000783e085 */
[----:B--2---:R-:W-:Y:S02]  /*f0c0*/  IADD3.X R131, RZ, R129, R109, P1, P0 ;  /* 0x00000081ff837210 */ /* 0x004fe40000fe046d */
[----:B------:R-:W-:Y:S03]  /*f0d0*/  IADD3 R2, P0, R2, R134, RZ ;  /* 0x0000008602027210 */ /* 0x000fe60007f1e0ff */
[----:B------:R-:W-:Y:S01]  /*f0e0*/  @!PT LDS RZ, [RZ] ;  /* 0x00000000fffff984 */ /* 0x000fe20000000800 */
[----:B------:R-:W-:Y:S01]  /*f0f0*/  @!PT LDS RZ, [RZ] ;  /* 0x00000000fffff984 */ /* 0x000fe20000000800 */
[----:B------:R2:W-:Y:S02]  /*f100*/  LDGSTS.E.BYPASS.LTC128B.128.ZFILL [R197+0x8100], [R130.64], P2 ;  /* 0x0810000082c57fae */ /* 0x0005e40009141d46 */
[--C-:B------:R-:W-:Y:S02]  /*f110*/  IMAD.X R3, R129, 0x1, R128.reuse, P0 ;  /* 0x0000000181037824 */ /* 0x100fe400000e0680 */
[----:B------:R-:W-:Y:S04]  /*f120*/  SHFL.IDX PT, R129, R0, 0x1, 0x181f ;  /* 0x00381f0000817f89 */ /* 0x000fe800000e0000 */
[----:B------:R3:W-:Y:S04]  /*f130*/  LDGSTS.E.BYPASS.LTC128B.128 [R197+0xb100], [R2.64], !P3 ;  /* 0x0b10000002c57fae */ /* 0x0007e8000d901d46 */
[----:B-1----:R-:W-:Y:S04]  /*f140*/  SHFL.IDX PT, R0, R0, 0x2, 0x181f ;  /* 0x00581f0000007f89 */ /* 0x002fe800000e0000 */
[----:B--2---:R-:W3:Y:S02]  /*f150*/  SHFL.IDX PT, R130, R108, 0x1, 0x181f ;  /* 0x00381f006c827f89 */ /* 0x004ee400000e0000 */
[----:B---3--:R-:W-:Y:S04]  /*f160*/  IADD3 R2, P1, P0, R132, R130, R133 ;  /* 0x0000008284027210 */ /* 0x008fe8000783e085 */
[----:B------:R-:W-:Y:S02]  /*f170*/  IADD3.X R3, RZ, R129, R109, P1, P0 ;  /* 0x00000081ff037210 */ /* 0x000fe40000fe046d */
[----:B------:R-:W-:Y:S03]  /*f180*/  IADD3 R130, P0, R130, R134, RZ ;  /* 0x0000008682827210 */ /* 0x000fe60007f1e0ff */
[----:B------:R1:W-:Y:S02]  /*f190*/  LDGSTS.E.BYPASS.LTC128B.128.ZFILL [R197+0x9100], [R2.64], P2 ;  /* 0x0910000002c57fae */ /* 0x0003e40009141d46 */
[----:B------:R-:W-:Y:S05]  /*f1a0*/  IMAD.X R131, R129, 0x1, R128, P0 ;  /* 0x0000000181837824 */ /* 0x000fea00000e0680 */
[----:B------:R2:W-:Y:S04]  /*f1b0*/  LDGSTS.E.BYPASS.LTC128B.128 [R197+0xc100], [R130.64], !P3 ;  /* 0x0c10000082c57fae */ /* 0x0005e8000d901d46 */
[----:B-1----:R2:W1:Y:S02]  /*f1c0*/  SHFL.IDX PT, R2, R108, 0x2, 0x181f ;  /* 0x00581f006c027f89 */ /* 0x00246400000e0000 */
.L_x_2643:
[----:B------:R-:W-:Y:S04]  /*f1d0*/  IADD3 R3, -R195, 0x10, RZ ;  /* 0x00000010c3037810 */ /* 0x000fe80007ffe1ff */
[----:B------:R-:W-:Y:S04]  /*f1e0*/  LOP3.LUT R3, R3, 0xf, RZ, 0xc0, !PT ;  /* 0x0000000f03037812 */ /* 0x000fe800078ec0ff */
[----:B-12---:R-:W-:Y:S04]  /*f1f0*/  IADD3 R108, P1, P0, R3, R2, R133 ;  /* 0x00000002036c7210 */ /* 0x006fe8000783e085 */
        /* <DEDUP_REMOVED lines=9> */
.L_x_2538:
[----:B------:R-:W-:Y:S05]  /*f290*/  BSYNC B0 ;  /* 0x0000000000007941 */ /* 0x000fea0003800000 */
.L_x_2537:
        /* <DEDUP_REMOVED lines=13> */
.L_x_2644:
        /* <DEDUP_REMOVED lines=18> */
.L_x_2544:
[----:B------:R-:W-:Y:S04]  /*f490*/  MOV R130, c[0x0][0x32c] ;  /* 0x0000cb0000827a02 */ /* 0x000fe80000000f00 */
[----:B------:R-:W-:Y:S11]  /*f4a0*/  ISETP.NE.AND P0, PT, R130, 0x1, PT ;  /* 0x000000018200780c */ /* 0x000ff60003f05270 */
[----:B------:R-:W-:Y:S02]  /*f4b0*/  @!UPT UIADD3 URZ, URZ, URZ, URZ ;  /* 0x0000003f3f3ff290 */ /* 0x000fe4000fffe03f */
[----:B------:R-:W-:Y:S05]  /*f4c0*/  @P0 IMAD.HI.U32 R130, R3, c[0x0][0x330], RZ ;  /* 0x0000cc0003820a27 */ /* 0x000fea00078e00ff */
[----:B------:R-:W-:Y:S02]  /*f4d0*/  @P0 SHF.R.U32.HI R3, RZ, c[0x0][0x334], R130 ;  /* 0x0000cd00ff030a19 */ /* 0x000fe40000011682 */
.L_x_2545:
[----:B------:R-:W-:Y:S05]  /*f4e0*/  BSYNC B0 ;  /* 0x0000000000007941 */ /* 0x000fea0003800000 */
.L_x_2543:
[----:B------:R-:W-:Y:S04]  /*f4f0*/  IMAD.IADD R130, R108, 0x1, -R231 ;  /* 0x000000016c827824 */ /* 0x000fe800078e0ae7 */
[----:B------:R-:W-:Y:S05]  /*f500*/  IMAD R3, R3, c[0x0][0x32c], R130 ;  /* 0x0000cb0003037a24 */ /* 0x000fea00078e0282 */
[----:B------:R-:W-:Y:S02]  /*f510*/  IADD3 R130, R3, c[0x0][0x32c], RZ ;  /* 0x0000cb0003827a10 */ /* 0x000fe40007ffe0ff */
[----:B------:R-:W-:Y:S02]  /*f520*/  IMNMX R0, R0, R3, !PT ;  /* 0x0000000300007217 */ /* 0x000fe40007800200 */
[----:B------:R-:W-:Y:S02]  /*f530*/  IMNMX R2, R2, R130, PT ;  /* 0x0000008202027217 */ /* 0x000fe40003800200 */
.L_x_2542:
        /* <DEDUP_REMOVED lines=135> */
.L_x_2645:
        /* <DEDUP_REMOVED lines=17> */
.L_x_2549:
[----:B------:R-:W-:Y:S04]  /*fec0*/  MOV R4, c[0x0][0x32c] ;  /* 0x0000cb0000047a02 */ /* 0x000fe80000000f00 */
[----:B------:R-:W-:Y:S11]  /*fed0*/  ISETP.NE.AND P0, PT, R4, 0x1, PT ;  /* 0x000000010400780c */ /* 0x000ff60003f05270 */
[----:B------:R-:W-:Y:S02]  /*fee0*/  @!UPT UIADD3 URZ, URZ, URZ, URZ ;  /* 0x0000003f3f3ff290 */ /* 0x000fe4000fffe03f */
[----:B------:R-:W-:Y:S05]  /*fef0*/  @P0 IMAD.HI.U32 R4, R3, c[0x0][0x330], RZ ;  /* 0x0000cc0003040a27 */ /* 0x000fea00078e00ff */
[----:B------:R-:W-:Y:S02]  /*ff00*/  @P0 SHF.R.U32.HI R3, RZ, c[0x0][0x334], R4 ;  /* 0x0000cd00ff030a19 */ /* 0x000fe40000011604 */
.L_x_2550:
[----:B------:R-:W-:Y:S05]  /*ff10*/  BSYNC B0 ;  /* 0x0000000000007941 */ /* 0x000fea0003800000 */
.L_x_2548:
[----:B------:R-:W-:Y:S04]  /*ff20*/  IMAD.IADD R4, R108, 0x1, -R231 ;  /* 0x000000016c047824 */ /* 0x000fe800078e0ae7 */
[----:B------:R-:W-:Y:S05]  /*ff30*/  IMAD R3, R3, c[0x0][0x32c], R4 ;  /* 0x0000cb0003037a24 */ /* 0x000fea00078e0204 */
[----:B------:R-:W-:Y:S02]  /*ff40*/  IADD3 R4, R3, c[0x0][0x32c], RZ ;  /* 0x0000cb0003047a10 */ /* 0x000fe40007ffe0ff */
[----:B------:R-:W-:Y:S02]  /*ff50*/  IMNMX R0, R0, R3, !PT ;  /* 0x0000000300007217 */ /* 0x000fe40007800200 */
[----:B------:R-:W-:Y:S02]  /*ff60*/  IMNMX R2, R2, R4, PT ;  /* 0x0000000402027217 */ /* 0x000fe40003800200 */
.L_x_2547:
        /* <DEDUP_REMOVED lines=126> */
[----:B------:R-:W-:Y:S02]  /*10750*/  ISETP.LT.OR P1, PT, R2, 0x59, P2 ;  /* 0x000000590200780c */ /* 0x000fe40001721670 */
        /* <DEDUP_REMOVED lines=13> */
.L_x_2646:
[----:B---34-:R-:W-:Y:S01]  /*10830*/  FMNMX.FTZ R108, R108, R0, !PT ;  /* 0x000000006c6c7209 */ /* 0x018fe20007810000 */
[----:B------:R-:W-:-:S05]  /*10840*/  BRA.DIV ~URZ, `(.L_x_2552) ;  /* 0x000080627f007947 */ /* 0x000fca000b800000 */
[----:B------:R-:W-:Y:S04]  /*10850*/  SHFL.BFLY PT, R0, R4, 0x2, 0x1f ;  /* 0x0c401f0004007f89 */ /* 0x000fe800000e0000 */
[----:B------:R-:W3:Y:S02]  /*10860*/  SHFL.BFLY PT, R2, R108, 0x1, 0x1f ;  /* 0x0c201f006c027f89 */ /* 0x000ee400000e0000 */
[----:B-123--:R-:W-:Y:S02]  /*10870*/  FMNMX.FTZ R109, R108, R2, !PT ;  /* 0x000000026c6d7209 */ /* 0x00efe40007810000 */
[----:B------:R-:W-:Y:S05]  /*10880*/  FMNMX.FTZ R4, R4, R0, !PT ;  /* 0x0000000004047209 */ /* 0x000fea0007810000 */
[----:B------:R1:W2:Y:S02]  /*10890*/  SHFL.BFLY PT, R0, R4, 0x1, 0x1f ;  /* 0x0c201f0004007f89 */ /* 0x0002a400000e0000 */
.L_x_2647:
        /* <DEDUP_REMOVED lines=24> */
[--C-:B-1----:R-:W-:Y:S05]  /*10a20*/  FFMA.FTZ R2, R131, c[0x0][0x2d0], -R24.reuse ;  /* 0x0000b40083027a23 */ /* 0x102fea0000010818 */
[----:B------:R1:W3:Y:S10]  /*10a30*/  MUFU.EX2 R130, R2 ;  /* 0x0000000200827308 */ /* 0x0002f40000000800 */
[----:B------:R-:W-:Y:S10]  /*10a40*/  MUFU.EX2 R136, R35 ;  /* 0x0000002300887308 */ /* 0x000ff40000000800 */
[----:B------:R-:W-:Y:S01]  /*10a50*/  MUFU.EX2 R137, R34 ;  /* 0x0000002200897308 */ /* 0x000fe20000000800 */
[--C-:B-1----:R-:W-:Y:S02]  /*10a60*/  FFMA.FTZ R2, R5, c[0x0][0x2d0], -R24.reuse ;  /* 0x0000b40005027a23 */ /* 0x102fe40000010818 */
[----:B------:R-:W-:Y:S07]  /*10a70*/  FFMA.FTZ R5, R9, c[0x0][0x2d0], -R24 ;  /* 0x0000b40009057a23 */ /* 0x000fee0000010818 */
[----:B------:R1:W-:Y:S10]  /*10a80*/  MUFU.EX2 R179, R2 ;  /* 0x0000000200b37308 */ /* 0x0003f40000000800 */
[----:B------:R-:W4:Y:S01]  /*10a90*/  MUFU.EX2 R188, R5 ;  /* 0x0000000500bc7308 */ /* 0x000f220000000800 */
[----:B-1----:R-:W-:Y:S02]  /*10aa0*/  FSEL R2, R109, RZ, P0 ;  /* 0x000000ff6d027208 */ /* 0x002fe40000000000 */
[----:B------:R-:W-:Y:S03]  /*10ab0*/  FSETP.NEU.FTZ.AND P0, PT, R3, -INF , PT ;  /* 0xff8000000300780b */ /* 0x000fe60003f1d000 */
[----:B------:R-:W-:Y:S01]  /*10ac0*/  FADD.FTZ R0, -R2, R110 ;  /* 0x0000006e02007221 */ /* 0x000fe20000010100 */
[----:B------:R-:W-:Y:S03]  /*10ad0*/  FSEL R32, R4, RZ, P0 ;  /* 0x000000ff04207208 */ /* 0x000fe60000000000 */
[----:B------:R-:W-:Y:S01]  /*10ae0*/  FMUL.FTZ R0, R0, c[0x0][0x2d0] ;  /* 0x0000b40000007a20 */ /* 0x000fe20000410000 */
[----:B---3--:R-:W-:Y:S01]  /*10af0*/  F2FP.BF16.PACK_AB R12, R130, R10 ;  /* 0x0000000a820c723e */ /* 0x008fe200000010ff */
[--C-:B------:R-:W-:Y:S01]  /*10b00*/  FFMA.FTZ R4, R6, c[0x0][0x2d0], -R32.reuse ;  /* 0x0000b40006047a23 */ /* 0x100fe20000010820 */
[----:B----4-:R-:W-:Y:S01]  /*10b10*/  F2FP.BF16.PACK_AB R14, R188, R179 ;  /* 0x000000b3bc0e723e */ /* 0x010fe200000010ff */
[----:B------:R1:W3:Y:S01]  /*10b20*/  MUFU.EX2 R2, R0 ;  /* 0x0000000000027308 */ /* 0x0002e20000000800 */
[--C-:B------:R-:W-:Y:S02]  /*10b30*/  FFMA.FTZ R36, R47, c[0x0][0x2d0], -R32.reuse ;  /* 0x0000b4002f247a23 */ /* 0x100fe40000010820 */
[--C-:B------:R-:W-:Y:S07]  /*10b40*/  FFMA.FTZ R37, R46, c[0x0][0x2d0], -R32.reuse ;  /* 0x0000b4002e257a23 */ /* 0x100fee0000010820 */
[----:B------:R4:W-:Y:S10]  /*10b50*/  MUFU.EX2 R27, R4 ;  /* 0x00000004001b7308 */ /* 0x0009f40000000800 */
[----:B------:R-:W-:Y:S01]  /*10b60*/  MUFU.EX2 R37, R37 ;  /* 0x0000002500257308 */ /* 0x000fe20000000800 */
[----:B-1----:R-:W-:Y:S02]  /*10b70*/  FFMA.FTZ R0, R8, c[0x0][0x2d0], -R32 ;  /* 0x0000b40008007a23 */ /* 0x002fe40000010820 */
[C---:B---3--:R-:W-:Y:S02]  /*10b80*/  FMUL.FTZ R5, R2.reuse, R117 ;  /* 0x0000007502057220 */ /* 0x048fe40000410000 */
[C---:B------:R-:W-:Y:S05]  /*10b90*/  FFMA.FTZ R29, R2.reuse, R225, R10 ;  /* 0x000000e1021d7223 */ /* 0x040fea000001000a */
[----:B------:R-:W1:Y:S01]  /*10ba0*/  MUFU.EX2 R131, R0 ;  /* 0x0000000000837308 */ /* 0x000e620000000800 */
[C---:B------:R-:W-:Y:S02]  /*10bb0*/  FMUL.FTZ R8, R2.reuse, R112 ;  /* 0x0000007002087220 */ /* 0x040fe40000410000 */
[C---:B------:R-:W-:Y:S02]  /*10bc0*/  FMUL.FTZ R9, R2.reuse, R113 ;  /* 0x0000007102097220 */ /* 0x040fe40000410000 */
[--C-:B----4-:R-:W-:Y:S02]  /*10bd0*/  FFMA.FTZ R4, R11, c[0x0][0x2d0], -R32.reuse ;  /* 0x0000b4000b047a23 */ /* 0x110fe40000010820 */
        /* <DEDUP_REMOVED lines=11> */
[----:B-1----:R-:W-:Y:S01]  /*10c90*/  F2FP.BF16.PACK_AB R13, R131, R27 ;  /* 0x0000001b830d723e */ /* 0x002fe200000010ff */
[----:B------:R-:W-:Y:S02]  /*10ca0*/  FFMA.FTZ R0, R7, c[0x0][0x2d0], -R32 ;  /* 0x0000b40007007a23 */ /* 0x000fe40000010820 */
[C---:B------:R-:W-:Y:S02]  /*10cb0*/  FMUL.FTZ R85, R2.reuse, R85 ;  /* 0x0000005502557220 */ /* 0x040fe40000410000 */
[C---:B------:R-:W-:Y:S01]  /*10cc0*/  FMUL.FTZ R88, R2.reuse, R88 ;  /* 0x0000005802587220 */ /* 0x040fe20000410000 */
[----:B------:R1:W4:Y:S01]  /*10cd0*/  MUFU.EX2 R178, R0 ;  /* 0x0000000000b27308 */ /* 0x0003220000000800 */
[C---:B------:R-:W-:Y:S02]  /*10ce0*/  FMUL.FTZ R89, R2.reuse, R89 ;  /* 0x0000005902597220 */ /* 0x040fe40000410000 */
[C---:B------:R-:W-:Y:S02]  /*10cf0*/  FMUL.FTZ R92, R2.reuse, R92 ;  /* 0x0000005c025c7220 */ /* 0x040fe40000410000 */
[C---:B---3--:R-:W-:Y:S02]  /*10d00*/  FMUL.FTZ R4, R2.reuse, R116 ;  /* 0x0000007402047220 */ /* 0x048fe40000410000 */
        /* <DEDUP_REMOVED lines=11> */
[----:B----4-:R-:W-:Y:S01]  /*10dc0*/  F2FP.BF16.PACK_AB R15, R195, R178 ;  /* 0x000000b2c30f723e */ /* 0x010fe200000010ff */
[----:B------:R-:W-:Y:S01]  /*10dd0*/  FMUL.FTZ R57, R2, R57 ;  /* 0x0000003902397220 */ /* 0x000fe20000410000 */
[----:B------:R-:W-:Y:S01]  /*10de0*/  ISETP.GT.AND P0, PT, R196, R228, PT ;  /* 0x000000e4c400720c */ /* 0x000fe20003f04270 */
[----:B------:R-:W-:Y:S02]  /*10df0*/  FADD.FTZ R0, -R0, R111 ;  /* 0x0000006f00007221 */ /* 0x000fe40000010100 */
[----:B------:R-:W-:Y:S02]  /*10e00*/  FMUL.FTZ R60, R2, R60 ;  /* 0x0000003c023c7220 */ /* 0x000fe40000410000 */
[----:B------:R-:W-:Y:S02]  /*10e10*/  FMUL.FTZ R0, R0, c[0x0][0x2d0] ;  /* 0x0000b40000007a20 */ /* 0x000fe40000410000 */
[C---:B------:R-:W-:Y:S02]  /*10e20*/  FMUL.FTZ R61, R2.reuse, R61 ;  /* 0x0000003d023d7220 */ /* 0x040fe40000410000 */
[C---:B------:R-:W-:Y:S02]  /*10e30*/  FMUL.FTZ R64, R2.reuse, R64 ;  /* 0x0000004002407220 */ /* 0x040fe40000410000 */
[----:B------:R-:W1:Y:S01]  /*10e40*/  MUFU.EX2 R0, R0 ;  /* 0x0000000000007308 */ /* 0x000e620000000800 */
[----:B------:R-:W-:Y:S02]  /*10e50*/  FMUL.FTZ R65, R2, R65 ;  /* 0x0000004102417220 */ /* 0x000fe40000410000 */
[--C-:B------:R-:W-:Y:S07]  /*10e60*/  FFMA.FTZ R2, R135, c[0x0][0x2d0], -R24.reuse ;  /* 0x0000b40087027a23 */ /* 0x100fee0000010818 */
[----:B------:R3:W-:Y:S01]  /*10e70*/  MUFU.EX2 R110, R2 ;  /* 0x00000002006e7308 */ /* 0x0007e20000000800 */
[C---:B-1----:R-:W-:Y:S02]  /*10e80*/  FMUL.FTZ R6, R0.reuse, R118 ;  /* 0x0000007600067220 */ /* 0x042fe40000410000 */
[C---:B------:R-:W-:Y:S02]  /*10e90*/  FMUL.FTZ R7, R0.reuse, R119 ;  /* 0x0000007700077220 */ /* 0x040fe40000410000 */
[C---:B------:R-:W-:Y:S02]  /*10ea0*/  FFMA.FTZ R27, R0.reuse, R226, R27 ;  /* 0x000000e2001b7223 */ /* 0x040fe4000001001b */
[C---:B------:R-:W-:Y:S02]  /*10eb0*/  FMUL.FTZ R10, R0.reuse, R114 ;  /* 0x00000072000a7220 */ /* 0x040fe40000410000 */
[C---:B------:R-:W-:Y:S01]  /*10ec0*/  FMUL.FTZ R11, R0.reuse, R115 ;  /* 0x00000073000b7220 */ /* 0x040fe20000410000 */
[C---:B--2---:R-:W-:Y:S05]  /*10ed0*/  HMMA.16816.F32.BF16 R4, R12.reuse, R16, R4 ;  /* 0x000000100c04723c */ /* 0x044fea0000041804 */
[C---:B------:R-:W-:Y:S02]  /*10ee0*/  FMUL.FTZ R70, R0.reuse, R70 ;  /* 0x0000004600467220 */ /* 0x040fe40000410000 */
[C---:B------:R-:W-:Y:S01]  /*10ef0*/  FMUL.FTZ R71, R0.reuse, R71 ;  /* 0x0000004700477220 */ /* 0x040fe20000410000 */
[C---:B------:R-:W-:Y:S01]  /*10f00*/  HMMA.16816.F32.BF16 R8, R12.reuse, R18, R8 ;  /* 0x000000120c08723c */ /* 0x040fe20000041808 */
[----:B------:R-:W1:Y:S03]  /*10f10*/  LDSM.16.MT88.4 R16, [R186] ;  /* 0x00000000ba10783b */ /* 0x000e660000004200 */
[C---:B------:R-:W-:Y:S02]  /*10f20*/  FMUL.FTZ R74, R0.reuse, R74 ;  /* 0x0000004a004a7220 */ /* 0x040fe40000410000 */
[C---:B------:R-:W-:Y:S02]  /*10f30*/  FMUL.FTZ R75, R0.reuse, R75 ;  /* 0x0000004b004b7220 */ /* 0x040fe40000410000 */
[C---:B------:R-:W-:Y:S04]  /*10f40*/  FMUL.FTZ R78, R0.reuse, R78 ;  /* 0x0000004e004e7220 */ /* 0x040fe80000410000 */
        /* <DEDUP_REMOVED lines=11> */
[--C-:B---3--:R-:W-:Y:S02]  /*11000*/  FFMA.FTZ R2, R134, c[0x0][0x2d0], -R24.reuse ;  /* 0x0000b40086027a23 */ /* 0x108fe40000010818 */
[C---:B------:R-:W-:Y:S02]  /*11010*/  FMUL.FTZ R102, R0.reuse, R102 ;  /* 0x0000006600667220 */ /* 0x040fe40000410000 */
[----:B------:R2:W-:Y:S01]  /*11020*/  MUFU.EX2 R112, R2 ;  /* 0x0000000200707308 */ /* 0x0005e20000000800 */
[C---:B------:R-:W-:Y:S01]  /*11030*/  FMUL.FTZ R103, R0.reuse, R103 ;  /* 0x0000006700677220 */ /* 0x040fe20000410000 */
[C---:B-1----:R-:W-:Y:S03]  /*11040*/  HMMA.16816.F32.BF16 R68, R12.reuse, R16, R68 ;  /* 0x000000100c44723c */ /* 0x042fe60000041844 */
[C---:B------:R-:W-:Y:S02]  /*11050*/  FMUL.FTZ R106, R0.reuse, R106 ;  /* 0x0000006a006a7220 */ /* 0x040fe40000410000 */
        /* <DEDUP_REMOVED lines=8> */
[----:B--2---:R-:W-:Y:S02]  /*110e0*/  FFMA.FTZ R2, R133, c[0x0][0x2d0], -R24 ;  /* 0x0000b40085027a23 */ /* 0x004fe40000010818 */
[C---:B------:R-:W-:Y:S02]  /*110f0*/  FMUL.FTZ R63, R0.reuse, R63 ;  /* 0x0000003f003f7220 */ /* 0x040fe40000410000 */
[----:B------:R2:W-:Y:S01]  /*11100*/  MUFU.EX2 R115, R2 ;  /* 0x0000000200737308 */ /* 0x0005e20000000800 */
[C---:B------:R-:W-:Y:S02]  /*11110*/  FMUL.FTZ R66, R0.reuse, R66 ;  /* 0x0000004200427220 */ /* 0x040fe40000410000 */
[----:B------:R-:W-:Y:S02]  /*11120*/  FMUL.FTZ R67, R0, R67 ;  /* 0x0000004300437220 */ /* 0x000fe40000410000 */
[----:B------:R-:W-:Y:S05]  /*11130*/  FFMA.FTZ R0, R28, c[0x0][0x2d0], -R32 ;  /* 0x0000b4001c007a23 */ /* 0x000fea0000010820 */
[----:B------:R3:W-:Y:S01]  /*11140*/  MUFU.EX2 R200, R0 ;  /* 0x0000000000c87308 */ /* 0x0007e20000000800 */
[C---:B-1----:R-:W-:Y:S03]  /*11150*/  HMMA.16816.F32.BF16 R76, R12.reuse, R16, R76 ;  /* 0x000000100c4c723c */ /* 0x042fe6000004184c */
[--C-:B--2---:R-:W-:Y:S06]  /*11160*/  FFMA.FTZ R2, R132, c[0x0][0x2d0], -R24.reuse ;  /* 0x0000b40084027a23 */ /* 0x104fec0000010818 */
[----:B------:R1:W-:Y:S01]  /*11170*/  MUFU.EX2 R201, R2 ;  /* 0x0000000200c97308 */ /* 0x0003e20000000800 */
[C---:B------:R-:W-:Y:S01]  /*11180*/  HMMA.16816.F32.BF16 R80, R12.reuse, R18, R80 ;  /* 0x000000120c50723c */ /* 0x040fe20000041850 */
[----:B------:R-:W2:Y:S02]  /*11190*/  LDSM.16.MT88.4 R16, [R189] ;  /* 0x00000000bd10783b */ /* 0x000ea40000004200 */
[----:B---3--:R-:W-:Y:S06]  /*111a0*/  FFMA.FTZ R0, R143, c[0x0][0x2d0], -R24 ;  /* 0x0000b4008f007a23 */ /* 0x008fec0000010818 */
[----:B------:R3:W-:Y:S03]  /*111b0*/  MUFU.EX2 R143, R0 ;  /* 0x00000000008f7308 */ /* 0x0007e60000000800 */
[--C-:B-1----:R-:W-:Y:S07]  /*111c0*/  FFMA.FTZ R2, R20, c[0x0][0x2d0], -R32.reuse ;  /* 0x0000b40014027a23 */ /* 0x102fee0000010820 */
[----:B------:R1:W4:Y:S01]  /*111d0*/  MUFU.EX2 R111, R2 ;  /* 0x00000002006f7308 */ /* 0x0003220000000800 */
[--C-:B---3--:R-:W-:Y:S09]  /*111e0*/  FFMA.FTZ R0, R44, c[0x0][0x2d0], -R32.reuse ;  /* 0x0000b4002c007a23 */ /* 0x108ff20000010820 */
[----:B------:R3:W-:Y:S01]  /*111f0*/  MUFU.EX2 R116, R0 ;  /* 0x0000000000747308 */ /* 0x0007e20000000800 */
[C---:B--2---:R-:W-:Y:S09]  /*11200*/  HMMA.16816.F32.BF16 R84, R12.reuse, R16, R84 ;  /* 0x000000100c54723c */ /* 0x044ff20000041854 */
[----:B------:R-:W-:Y:S01]  /*11210*/  MUFU.EX2 R44, R50 ;  /* 0x00000032002c7308 */ /* 0x000fe20000000800 */
[C---:B------:R-:W-:Y:S01]  /*11220*/  HMMA.16816.F32.BF16 R88, R12.reuse, R18, R88 ;  /* 0x000000120c58723c */ /* 0x040fe20000041858 */
[----:B------:R-:W2:Y:S02]  /*11230*/  LDSM.16.MT88.4 R16, [R184+0x3000] ;  /* 0x00300000b810783b */ /* 0x000ea40000004200 */
[--C-:B-1----:R-:W-:Y:S06]  /*11240*/  FFMA.FTZ R2, R21, c[0x0][0x2d0], -R32.reuse ;  /* 0x0000b40015027a23 */ /* 0x102fec0000010820 */
[----:B------:R1:W5:Y:S01]  /*11250*/  MUFU.EX2 R114, R2 ;  /* 0x0000000200727308 */ /* 0x0003620000000800 */
[----:B------:R-:W-:Y:S02]  /*11260*/  LDSM.16.MT88.4 R20, [R186+0x800] ;  /* 0x00080000ba14783b */ /* 0x000fe40000004200 */
[--C-:B---3--:R-:W-:Y:S07]  /*11270*/  FFMA.FTZ R0, R45, c[0x0][0x2d0], -R32.reuse ;  /* 0x0000b4002d007a23 */ /* 0x108fee0000010820 */
[----:B------:R3:W-:Y:S10]  /*11280*/  MUFU.EX2 R118, R0 ;  /* 0x0000000000767308 */ /* 0x0007f40000000800 */
[----:B------:R-:W-:Y:S01]  /*11290*/  MUFU.EX2 R45, R40 ;  /* 0x00000028002d7308 */ /* 0x000fe20000000800 */
[----:B-1----:R-:W-:Y:S02]  /*112a0*/  FFMA.FTZ R2, R25, c[0x0][0x2d0], -R32 ;  /* 0x0000b40019027a23 */ /* 0x002fe40000010820 */
[----:B------:R-:W-:Y:S07]  /*112b0*/  FFMA.FTZ R25, R145, c[0x0][0x2d0], -R24 ;  /* 0x0000b40091197a23 */ /* 0x000fee0000010818 */
[----:B------:R1:W1:Y:S01]  /*112c0*/  MUFU.EX2 R113, R2 ;  /* 0x0000000200717308 */ /* 0x0002620000000800 */
[C---:B--2---:R-:W-:Y:S03]  /*112d0*/  HMMA.16816.F32.BF16 R92, R12.reuse, R16, R92 ;  /* 0x000000100c5c723c */ /* 0x044fe6000004185c */
[----:B---3--:R-:W-:Y:S06]  /*112e0*/  FFMA.FTZ R0, R48, c[0x0][0x2d0], -R32 ;  /* 0x0000b40030007a23 */ /* 0x008fec0000010820 */
[----:B------:R-:W2:Y:S01]  /*112f0*/  MUFU.EX2 R119, R25 ;  /* 0x0000001900777308 */ /* 0x000ea20000000800 */
[C---:B------:R-:W-:Y:S01]  /*11300*/  HMMA.16816.F32.BF16 R96, R12.reuse, R18, R96 ;  /* 0x000000120c60723c */ /* 0x040fe20000041860 */
[----:B------:R-:W3:Y:S08]  /*11310*/  LDSM.16.MT88.4 R16, [R186+0x3000] ;  /* 0x00300000ba10783b */ /* 0x000ef00000004200 */
[----:B------:R2:W-:Y:S03]  /*11320*/  MUFU.EX2 R141, R0 ;  /* 0x00000000008d7308 */ /* 0x0005e60000000800 */
[----:B-1----:R-:W-:Y:S02]  /*11330*/  FFMA.FTZ R2, R144, c[0x0][0x2d0], -R24 ;  /* 0x0000b40090027a23 */ /* 0x002fe40000010818 */
[----:B------:R-:W-:Y:S05]  /*11340*/  FADD.FTZ R24, R130, R29 ;  /* 0x0000001d82187221 */ /* 0x000fea0000010000 */
[----:B------:R1:W1:Y:S10]  /*11350*/  MUFU.EX2 R142, R2 ;  /* 0x00000002008e7308 */ /* 0x0002740000000800 */
[----:B------:R4:W-:Y:S01]  /*11360*/  MUFU.EX2 R130, R39 ;  /* 0x0000002700827308 */ /* 0x0009e20000000800 */
[----:B--2---:R-:W-:Y:S09]  /*11370*/  FFMA.FTZ R0, R49, c[0x0][0x2d0], -R32 ;  /* 0x0000b40031007a23 */ /* 0x004ff20000010820 */
[----:B------:R2:W2:Y:S01]  /*11380*/  MUFU.EX2 R140, R0 ;  /* 0x00000000008c7308 */ /* 0x0004a20000000800 */
[C---:B---3--:R-:W-:Y:S03]  /*11390*/  HMMA.16816.F32.BF16 R100, R12.reuse, R16, R100 ;  /* 0x000000100c64723c */ /* 0x048fe60000041864 */
[----:B-1----:R-:W-:Y:S04]  /*113a0*/  FADD.FTZ R2, R131, R27 ;  /* 0x0000001b83027221 */ /* 0x002fe80000010000 */
[----:B------:R-:W-:Y:S01]  /*113b0*/  FADD.FTZ R28, R178, R2 ;  /* 0x00000002b21c7221 */ /* 0x000fe20000010000 */
[C---:B------:R-:W-:Y:S01]  /*113c0*/  HMMA.16816.F32.BF16 R104, R12.reuse, R18, R104 ;  /* 0x000000120c68723c */ /* 0x040fe20000041868 */
[----:B------:R-:W1:Y:S01]  /*113d0*/  LDSM.16.MT88.4 R16, [R185+0x3000] ;  /* 0x00300000b910783b */ /* 0x000e620000004200 */
[----:B------:R3:W-:Y:S02]  /*113e0*/  MUFU.EX2 R131, R38 ;  /* 0x0000002600837308 */ /* 0x0007e40000000800 */
[----:B------:R-:W-:Y:S02]  /*113f0*/  FADD.FTZ R28, R195, R28 ;  /* 0x0000001cc31c7221 */ /* 0x000fe40000010000 */
[----:B----4-:R-:W-:Y:S02]  /*11400*/  FFMA.FTZ R39, R43, c[0x0][0x2d0], -R32 ;  /* 0x0000b4002b277a23 */ /* 0x010fe40000010820 */
[----:B------:R-:W-:Y:S02]  /*11410*/  FADD.FTZ R33, R111, R28 ;  /* 0x0000001c6f217221 */ /* 0x000fe40000010000 */
[----:B------:R-:W-:Y:S02]  /*11420*/  LDSM.16.MT88.4 R28, [R185+0x1800] ;  /* 0x00180000b91c783b */ /* 0x000fe40000004200 */
[----:B------:R-:W-:Y:S01]  /*11430*/  MUFU.EX2 R43, R51 ;  /* 0x00000033002b7308 */ /* 0x000fe20000000800 */
[----:B--2---:R-:W-:Y:S05]  /*11440*/  FADD.FTZ R0, R179, R24 ;  /* 0x00000018b3007221 */ /* 0x004fea0000010000 */
[----:B------:R-:W-:Y:S01]  /*11450*/  LDSM.16.MT88.4 R24, [R185+0x1000] ;  /* 0x00100000b918783b */ /* 0x000fe20000004200 */
[----:B------:R-:W-:Y:S02]  /*11460*/  FADD.FTZ R2, R188, R0 ;  /* 0x00000000bc027221 */ /* 0x000fe40000010000 */
[----:B------:R-:W-:Y:S01]  /*11470*/  FFMA.FTZ R0, R128, c[0x0][0x2d0], -R32 ;  /* 0x0000b40080007a23 */ /* 0x000fe20000010820 */
[----:B------:R-:W-:Y:S01]  /*11480*/  MUFU.EX2 R40, R36 ;  /* 0x0000002400287308 */ /* 0x000fe20000000800 */
[----:B------:R-:W-:Y:S04]  /*11490*/  FADD.FTZ R2, R110, R2 ;  /* 0x000000026e027221 */ /* 0x000fe80000010000 */
[C---:B------:R-:W-:Y:S02]  /*114a0*/  FADD.FTZ R34, R112.reuse, R2 ;  /* 0x0000000270227221 */ /* 0x040fe40000010000 */
[----:B------:R-:W-:Y:S02]  /*114b0*/  FFMA.FTZ R2, R177, c[0x0][0x2d0], -R32 ;  /* 0x0000b400b1027a23 */ /* 0x000fe40000010820 */
[----:B---3--:R-:W-:Y:S01]  /*114c0*/  FADD.FTZ R38, R115, R34 ;  /* 0x0000002273267221 */ /* 0x008fe20000010000 */
[----:B------:R2:W3:Y:S01]  /*114d0*/  MUFU.EX2 R135, R0 ;  /* 0x0000000000877308 */ /* 0x0004e20000000800 */
[C---:B-1----:R-:W-:Y:S09]  /*114e0*/  HMMA.16816.F32.BF16 R52, R12.reuse, R16, R52 ;  /* 0x000000100c34723c */ /* 0x042ff20000041834 */
[----:B------:R-:W-:Y:S01]  /*114f0*/  MUFU.EX2 R128, R42 ;  /* 0x0000002a00807308 */ /* 0x000fe20000000800 */
[C---:B------:R-:W-:Y:S01]  /*11500*/  HMMA.16816.F32.BF16 R56, R12.reuse, R18, R56 ;  /* 0x000000120c38723c */ /* 0x040fe20000041838 */
[----:B------:R-:W1:Y:S08]  /*11510*/  LDSM.16.MT88.4 R16, [R187+0x3000] ;  /* 0x00300000bb10783b */ /* 0x000e700000004200 */
[----:B------:R-:W-:Y:S03]  /*11520*/  MUFU.EX2 R42, R108 ;  /* 0x0000006c002a7308 */ /* 0x000fe60000000800 */
[--C-:B--2---:R-:W-:Y:S07]  /*11530*/  FFMA.FTZ R0, R129, c[0x0][0x2d0], -R32.reuse ;  /* 0x0000b40081007a23 */ /* 0x104fee0000010820 */
[----:B------:R2:W4:Y:S10]  /*11540*/  MUFU.EX2 R134, R0 ;  /* 0x0000000000867308 */ /* 0x0005340000000800 */
[----:B------:R-:W-:Y:S10]  /*11550*/  MUFU.EX2 R129, R41 ;  /* 0x0000002900817308 */ /* 0x000ff40000000800 */
[----:B------:R3:W-:Y:S01]  /*11560*/  MUFU.EX2 R41, R2 ;  /* 0x0000000200297308 */ /* 0x0007e20000000800 */
[----:B--2---:R-:W-:Y:S01]  /*11570*/  FFMA.FTZ R0, R147, c[0x0][0x2d0], -R32 ;  /* 0x0000b40093007a23 */ /* 0x004fe20000010820 */
[C---:B-1----:R-:W-:Y:S08]  /*11580*/  HMMA.16816.F32.BF16 R60, R12.reuse, R16, R60 ;  /* 0x000000100c3c723c */ /* 0x042ff0000004183c */
[----:B------:R1:W2:Y:S01]  /*11590*/  MUFU.EX2 R133, R0 ;  /* 0x0000000000857308 */ /* 0x0002a20000000800 */
[----:B------:R-:W-:Y:S01]  /*115a0*/  HMMA.16816.F32.BF16 R64, R12, R18, R64 ;  /* 0x000000120c40723c */ /* 0x000fe20000041840 */
[----:B------:R-:W2:Y:S08]  /*115b0*/  LDSM.16.MT88.4 R16, [R184+0x800] ;  /* 0x00080000b810783b */ /* 0x000eb00000004200 */
[----:B------:R-:W-:Y:S03]  /*115c0*/  MUFU.EX2 R39, R39 ;  /* 0x0000002700277308 */ /* 0x000fe60000000800 */
[----:B------:R-:W-:Y:S01]  /*115d0*/  F2FP.BF16.PACK_AB R12, R112, R110 ;  /* 0x0000006e700c723e */ /* 0x000fe200000010ff */
[C---:B---3--:R-:W-:Y:S01]  /*115e0*/  FADD.FTZ R2, R201.reuse, R38 ;  /* 0x00000026c9027221 */ /* 0x048fe20000010000 */
[----:B------:R-:W-:Y:S02]  /*115f0*/  F2FP.BF16.PACK_AB R14, R201, R115 ;  /* 0x00000073c90e723e */ /* 0x000fe400000010ff */
[----:B-----5:R-:W-:Y:S01]  /*11600*/  F2FP.BF16.PACK_AB R13, R114, R111 ;  /* 0x0000006f720d723e */ /* 0x020fe200000010ff */
[----:B------:R-:W-:Y:S01]  /*11610*/  FADD.FTZ R2, R117, R2 ;  /* 0x0000000275027221 */ /* 0x000fe20000010000 */
[----:B------:R-:W-:Y:S03]  /*11620*/  F2FP.BF16.PACK_AB R15, R200, R113 ;  /* 0x00000071c80f723e */ /* 0x000fe600000010ff */
[----:B------:R-:W-:Y:S02]  /*11630*/  FADD.FTZ R2, R119, R2 ;  /* 0x0000000277027221 */ /* 0x000fe40000010000 */
[--C-:B-1----:R-:W-:Y:S04]  /*11640*/  FFMA.FTZ R0, R148, c[0x0][0x2d0], -R32.reuse ;  /* 0x0000b40094007a23 */ /* 0x102fe80000010820 */
[----:B------:R1:W3:Y:S01]  /*11650*/  MUFU.EX2 R132, R0 ;  /* 0x0000000000847308 */ /* 0x0002e20000000800 */
[C---:B--2---:R-:W-:Y:S03]  /*11660*/  HMMA.16816.F32.BF16 R4, R12.reuse, R16, R4 ;  /* 0x000000100c04723c */ /* 0x044fe60000041804 */
[--C-:B-1----:R-:W-:Y:S05]  /*11670*/  FFMA.FTZ R0, R149, c[0x0][0x2d0], -R32.reuse ;  /* 0x0000b40095007a23 */ /* 0x102fea0000010820 */
[C---:B------:R-:W-:Y:S01]  /*11680*/  HMMA.16816.F32.BF16 R8, R12.reuse, R18, R8 ;  /* 0x000000120c08723c */ /* 0x040fe20000041808 */
[----:B------:R-:W1:Y:S01]  /*11690*/  LDSM.16.MT88.4 R16, [R185+0x800] ;  /* 0x00080000b910783b */ /* 0x000e620000004200 */
[----:B------:R2:W5:Y:S06]  /*116a0*/  MUFU.EX2 R111, R0 ;  /* 0x00000000006f7308 */ /* 0x00056c0000000800 */
[C---:B------:R-:W-:Y:S08]  /*116b0*/  HMMA.16816.F32.BF16 R68, R12.reuse, R20, R68 ;  /* 0x000000140c44723c */ /* 0x040ff00000041844 */
[C---:B------:R-:W-:Y:S01]  /*116c0*/  HMMA.16816.F32.BF16 R72, R12.reuse, R22, R72 ;  /* 0x000000160c48723c */ /* 0x040fe20000041848 */
[----:B------:R-:W3:Y:S03]  /*116d0*/  LDSM.16.MT88.4 R20, [R187+0x800] ;  /* 0x00080000bb14783b */ /* 0x000ee60000004200 */
[--C-:B--2---:R-:W-:Y:S04]  /*116e0*/  FFMA.FTZ R0, R150, c[0x0][0x2d0], -R32.reuse ;  /* 0x0000b40096007a23 */ /* 0x104fe80000010820 */
[----:B------:R2:W2:Y:S01]  /*116f0*/  MUFU.EX2 R110, R0 ;  /* 0x00000000006e7308 */ /* 0x0004a20000000800 */
[C---:B-1----:R-:W-:Y:S08]  /*11700*/  HMMA.16816.F32.BF16 R76, R12.reuse, R16, R76 ;  /* 0x000000100c4c723c */ /* 0x042ff0000004184c */
[C---:B------:R-:W-:Y:S01]  /*11710*/  HMMA.16816.F32.BF16 R80, R12.reuse, R18, R80 ;  /* 0x000000120c50723c */ /* 0x040fe20000041850 */
[----:B------:R-:W1:Y:S03]  /*11720*/  LDSM.16.MT88.4 R16, [R184+0x3800] ;  /* 0x00380000b810783b */ /* 0x000e660000004200 */
[--C-:B--2---:R-:W-:Y:S04]  /*11730*/  FFMA.FTZ R0, R151, c[0x0][0x2d0], -R32.reuse ;  /* 0x0000b40097007a23 */ /* 0x104fe80000010820 */
[C---:B---3--:R-:W-:Y:S01]  /*11740*/  HMMA.16816.F32.BF16 R84, R12.reuse, R20, R84 ;  /* 0x000000140c54723c */ /* 0x048fe20000041854 */
[----:B------:R2:W3:Y:S07]  /*11750*/  MUFU.EX2 R49, R0 ;  /* 0x0000000000317308 */ /* 0x0004ee0000000800 */
[C---:B------:R-:W-:Y:S01]  /*11760*/  HMMA.16816.F32.BF16 R88, R12.reuse, R22, R88 ;  /* 0x000000160c58723c */ /* 0x040fe20000041858 */
[----:B------:R-:W3:Y:S03]  /*11770*/  LDSM.16.MT88.4 R20, [R186+0x3800] ;  /* 0x00380000ba14783b */ /* 0x000ee60000004200 */
[----:B--2---:R-:W-:Y:S04]  /*11780*/  FFMA.FTZ R0, R176, c[0x0][0x2d0], -R32 ;  /* 0x0000b400b0007a23 */ /* 0x004fe80000010820 */
[----:B------:R2:W2:Y:S01]  /*11790*/  MUFU.EX2 R48, R0 ;  /* 0x0000000000307308 */ /* 0x0004a20000000800 */
[C---:B-1----:R-:W-:Y:S08]  /*117a0*/  HMMA.16816.F32.BF16 R92, R12.reuse, R16, R92 ;  /* 0x000000100c5c723c */ /* 0x042ff0000004185c */
[C---:B------:R-:W-:Y:S01]  /*117b0*/  HMMA.16816.F32.BF16 R96, R12.reuse, R18, R96 ;  /* 0x000000120c60723c */ /* 0x040fe20000041860 */
[----:B------:R-:W1:Y:S07]  /*117c0*/  LDSM.16.MT88.4 R16, [R185+0x3800] ;  /* 0x00380000b910783b */ /* 0x000e6e0000004200 */
[C---:B---3--:R-:W-:Y:S04]  /*117d0*/  HMMA.16816.F32.BF16 R100, R12.reuse, R20, R100 ;  /* 0x000000140c64723c */ /* 0x048fe80000041864 */
[----:B--2---:R-:W-:Y:S04]  /*117e0*/  FADD.FTZ R0, R114, R33 ;  /* 0x0000002172007221 */ /* 0x004fe80000010000 */
[C---:B------:R-:W-:Y:S01]  /*117f0*/  HMMA.16816.F32.BF16 R104, R12.reuse, R22, R104 ;  /* 0x000000160c68723c */ /* 0x040fe20000041868 */
[----:B------:R-:W2:Y:S03]  /*11800*/  LDSM.16.MT88.4 R20, [R187+0x3800] ;  /* 0x00380000bb14783b */ /* 0x000ea60000004200 */
[----:B------:R-:W-:Y:S04]  /*11810*/  FADD.FTZ R0, R113, R0 ;  /* 0x0000000071007221 */ /* 0x000fe80000010000 */
[----:B------:R-:W-:Y:S01]  /*11820*/  FADD.FTZ R0, R200, R0 ;  /* 0x00000000c8007221 */ /* 0x000fe20000010000 */
[----:B------:R-:W-:Y:S03]  /*11830*/  LDSM.16.MT88.4 R32, [R187+0x2000] ;  /* 0x00200000bb20783b */ /* 0x000fe60000004200 */
[----:B------:R-:W-:Y:S04]  /*11840*/  FADD.FTZ R0, R116, R0 ;  /* 0x0000000074007221 */ /* 0x000fe80000010000 */
[----:B------:R-:W-:Y:S01]  /*11850*/  FADD.FTZ R36, R118, R0 ;  /* 0x0000000076247221 */ /* 0x000fe20000010000 */
[----:B------:R-:W-:Y:S01]  /*11860*/  LDSM.16.MT88.4 R112, [R184+0x2800] ;  /* 0x00280000b870783b */ /* 0x000fe20000004200 */
[----:B------:R-:W-:Y:S02]  /*11870*/  FADD.FTZ R0, R142, R2 ;  /* 0x000000028e007221 */ /* 0x000fe40000010000 */
[----:B------:R-:W-:Y:S02]  /*11880*/  FADD.FTZ R2, R141, R36 ;  /* 0x000000248d027221 */ /* 0x000fe40000010000 */
[----:B------:R-:W-:Y:S02]  /*11890*/  FADD.FTZ R0, R143, R0 ;  /* 0x000000008f007221 */ /* 0x000fe40000010000 */
[----:B------:R-:W-:Y:S01]  /*118a0*/  FADD.FTZ R2, R140, R2 ;  /* 0x000000028c027221 */ /* 0x000fe20000010000 */
[C---:B-1----:R-:W-:Y:S03]  /*118b0*/  HMMA.16816.F32.BF16 R52, R12.reuse, R16, R52 ;  /* 0x000000100c34723c */ /* 0x042fe60000041834 */
[----:B------:R-:W-:Y:S02]  /*118c0*/  FADD.FTZ R0, R138, R0 ;  /* 0x000000008a007221 */ /* 0x000fe40000010000 */
[----:B------:R-:W-:Y:S02]  /*118d0*/  FADD.FTZ R2, R135, R2 ;  /* 0x0000000287027221 */ /* 0x000fe40000010000 */
[----:B------:R-:W-:Y:S01]  /*118e0*/  FADD.FTZ R0, R139, R0 ;  /* 0x000000008b007221 */ /* 0x000fe20000010000 */
[C---:B------:R-:W-:Y:S01]  /*118f0*/  HMMA.16816.F32.BF16 R56, R12.reuse, R18, R56 ;  /* 0x000000120c38723c */ /* 0x040fe20000041838 */
[----:B------:R-:W1:Y:S03]  /*11900*/  LDSM.16.MT88.4 R16, [R184+0x1000] ;  /* 0x00100000b810783b */ /* 0x000e660000004200 */
[----:B----4-:R-:W-:Y:S02]  /*11910*/  FADD.FTZ R2, R134, R2 ;  /* 0x0000000286027221 */ /* 0x010fe40000010000 */
[----:B------:R-:W-:Y:S02]  /*11920*/  FADD.FTZ R0, R137, R0 ;  /* 0x0000000089007221 */ /* 0x000fe40000010000 */
[C---:B--2---:R-:W-:Y:S04]  /*11930*/  HMMA.16816.F32.BF16 R60, R12.reuse, R20, R60 ;  /* 0x000000140c3c723c */ /* 0x044fe8000004183c */
[----:B------:R-:W-:Y:S02]  /*11940*/  FADD.FTZ R2, R133, R2 ;  /* 0x0000000285027221 */ /* 0x000fe40000010000 */
[----:B------:R-:W-:Y:S02]  /*11950*/  FADD.FTZ R0, R136, R0 ;  /* 0x0000000088007221 */ /* 0x000fe40000010000 */
[----:B------:R-:W-:Y:S01]  /*11960*/  HMMA.16816.F32.BF16 R64, R12, R22, R64 ;  /* 0x000000160c40723c */ /* 0x000fe20000041840 */
[----:B------:R-:W2:Y:S03]  /*11970*/  LDSM.16.MT88.4 R20, [R186+0x1000] ;  /* 0x00100000ba14783b */ /* 0x000ea60000004200 */
[----:B------:R-:W-:Y:S02]  /*11980*/  FADD.FTZ R2, R132, R2 ;  /* 0x0000000284027221 */ /* 0x000fe40000010000 */
[----:B------:R-:W-:Y:S01]  /*11990*/  FADD.FTZ R0, R128, R0 ;  /* 0x0000000080007221 */ /* 0x000fe20000010000 */
[----:B------:R-:W-:Y:S01]  /*119a0*/  F2FP.BF16.PACK_AB R12, R119, R117 ;  /* 0x00000075770c723e */ /* 0x000fe200000010ff */
[----:B-----5:R-:W-:Y:S01]  /*119b0*/  FADD.FTZ R2, R111, R2 ;  /* 0x000000026f027221 */ /* 0x020fe20000010000 */
[----:B------:R-:W-:Y:S03]  /*119c0*/  F2FP.BF16.PACK_AB R14, R143, R142 ;  /* 0x0000008e8f0e723e */ /* 0x000fe600000010ff */
[----:B------:R-:W-:Y:S01]  /*119d0*/  F2FP.BF16.PACK_AB R13, R118, R116 ;  /* 0x00000074760d723e */ /* 0x000fe200000010ff */
[----:B------:R-:W-:Y:S01]  /*119e0*/  FADD.FTZ R0, R130, R0 ;  /* 0x0000000082007221 */ /* 0x000fe20000010000 */
[----:B------:R-:W-:Y:S01]  /*119f0*/  F2FP.BF16.PACK_AB R15, R140, R141 ;  /* 0x0000008d8c0f723e */ /* 0x000fe200000010ff */
[----:B------:R-:W-:Y:S02]  /*11a00*/  FADD.FTZ R2, R110, R2 ;  /* 0x000000026e027221 */ /* 0x000fe40000010000 */
[----:B------:R-:W-:Y:S02]  /*11a10*/  FADD.FTZ R0, R131, R0 ;  /* 0x0000000083007221 */ /* 0x000fe40000010000 */
[----:B------:R-:W-:Y:S02]  /*11a20*/  FADD.FTZ R2, R49, R2 ;  /* 0x0000000231027221 */ /* 0x000fe40000010000 */
[----:B------:R-:W-:Y:S01]  /*11a30*/  FADD.FTZ R0, R129, R0 ;  /* 0x0000000081007221 */ /* 0x000fe20000010000 */
        /* <DEDUP_REMOVED lines=21> */
[C---:B--2---:R-:W-:Y:S08]  /*11b90*/  HMMA.16816.F32.BF16 R60, R12.reuse, R20, R60 ;  /* 0x000000140c3c723c */ /* 0x044ff0000004183c */
[----:B------:R-:W-:Y:S01]  /*11ba0*/  HMMA.16816.F32.BF16 R64, R12, R22, R64 ;  /* 0x000000160c40723c */ /* 0x000fe20000041840 */
[----:B------:R-:W2:Y:S06]  /*11bb0*/  LDSM.16.MT88.4 R20, [R187+0x1800] ;  /* 0x00180000bb14783b */ /* 0x000eac0000004200 */
[----:B------:R-:W-:Y:S02]  /*11bc0*/  F2FP.BF16.PACK_AB R12, R139, R138 ;  /* 0x0000008a8b0c723e */ /* 0x000fe400000010ff */
[----:B------:R-:W-:Y:S03]  /*11bd0*/  F2FP.BF16.PACK_AB R14, R136, R137 ;  /* 0x00000089880e723e */ /* 0x000fe600000010ff */
[----:B------:R-:W-:Y:S02]  /*11be0*/  F2FP.BF16.PACK_AB R13, R134, R135 ;  /* 0x00000087860d723e */ /* 0x000fe400000010ff */
[----:B------:R-:W-:Y:S07]  /*11bf0*/  F2FP.BF16.PACK_AB R15, R132, R133 ;  /* 0x00000085840f723e */ /* 0x000fee00000010ff */
        /* <DEDUP_REMOVED lines=27> */
[----:B------:R-:W-:Y:S02]  /*11db0*/  F2FP.BF16.PACK_AB R15, R48, R49 ;  /* 0x00000031300f723e */ /* 0x000fe400000010ff */
[----:B------:R-:W-:Y:S02]  /*11dc0*/  MOV R110, R109 ;  /* 0x0000006d006e7202 */ /* 0x000fe40000000f00 */
[----:B------:R-:W-:Y:S03]  /*11dd0*/  MOV R111, R3 ;  /* 0x00000003006f7202 */ /* 0x000fe60000000f00 */
        /* <DEDUP_REMOVED lines=22> */
[----:B------:R-:W-:Y:S01]  /*11f40*/  HMMA.16816.F32.BF16 R64, R12, R30, R64 ;  /* 0x0000001e0c40723c */ /* 0x000fe20000041840 */
[----:B------:R-:W3:Y:S06]  /*11f50*/  LDSM.16.MT88.4 R28, [R186+0x5800] ;  /* 0x00580000ba1c783b */ /* 0x000eec0000004200 */
[----:B------:R-:W-:Y:S02]  /*11f60*/  F2FP.BF16.PACK_AB R12, R43, R42 ;  /* 0x0000002a2b0c723e */ /* 0x000fe400000010ff */
[----:B------:R-:W-:Y:S03]  /*11f70*/  F2FP.BF16.PACK_AB R14, R45, R44 ;  /* 0x0000002c2d0e723e */ /* 0x000fe600000010ff */
[----:B------:R-:W-:Y:S02]  /*11f80*/  F2FP.BF16.PACK_AB R13, R40, R41 ;  /* 0x00000029280d723e */ /* 0x000fe400000010ff */
[----:B------:R-:W-:Y:S07]  /*11f90*/  F2FP.BF16.PACK_AB R15, R39, R37 ;  /* 0x00000025270f723e */ /* 0x000fee00000010ff */
[C---:B------:R-:W-:Y:S01]  /*11fa0*/  HMMA.16816.F32.BF16 R116, R12.reuse, R112, R4 ;  /* 0x000000700c74723c */ /* 0x040fe20000041804 */
[----:B------:R-:W5:Y:S07]  /*11fb0*/  LDSM.16.MT88.4 R4, [R185+0x5800] ;  /* 0x00580000b904783b */ /* 0x000f6e0000004200 */
[C---:B------:R-:W-:Y:S01]  /*11fc0*/  HMMA.16816.F32.BF16 R112, R12.reuse, R114, R8 ;  /* 0x000000720c70723c */ /* 0x040fe20000041808 */
[----:B------:R-:W3:Y:S07]  /*11fd0*/  LDSM.16.MT88.4 R8, [R187+0x5800] ;  /* 0x00580000bb08783b */ /* 0x000eee0000004200 */
[C---:B-1----:R-:W-:Y:S08]  /*11fe0*/  HMMA.16816.F32.BF16 R68, R12.reuse, R16, R68 ;  /* 0x000000100c44723c */ /* 0x042ff00000041844 */
[C---:B------:R-:W-:Y:S08]  /*11ff0*/  HMMA.16816.F32.BF16 R72, R12.reuse, R18, R72 ;  /* 0x000000120c48723c */ /* 0x040ff00000041848 */
[C---:B----4-:R-:W-:Y:S08]  /*12000*/  HMMA.16816.F32.BF16 R76, R12.reuse, R20, R76 ;  /* 0x000000140c4c723c */ /* 0x050ff0000004184c */
[C---:B------:R-:W-:Y:S08]  /*12010*/  HMMA.16816.F32.BF16 R80, R12.reuse, R22, R80 ;  /* 0x000000160c50723c */ /* 0x040ff00000041850 */
[C---:B--2---:R-:W-:Y:S08]  /*12020*/  HMMA.16816.F32.BF16 R84, R12.reuse, R24, R84 ;  /* 0x000000180c54723c */ /* 0x044ff00000041854 */
[C---:B------:R-:W-:Y:S08]  /*12030*/  HMMA.16816.F32.BF16 R88, R12.reuse, R26, R88 ;  /* 0x0000001a0c58723c */ /* 0x040ff00000041858 */
[C---:B------:R-:W-:Y:S08]  /*12040*/  HMMA.16816.F32.BF16 R92, R12.reuse, R32, R92 ;  /* 0x000000200c5c723c */ /* 0x040ff0000004185c */
[C---:B------:R-:W-:Y:S08]  /*12050*/  HMMA.16816.F32.BF16 R96, R12.reuse, R34, R96 ;  /* 0x000000220c60723c */ /* 0x040ff00000041860 */
[C---:B---3--:R-:W-:Y:S08]  /*12060*/  HMMA.16816.F32.BF16 R100, R12.reuse, R28, R100 ;  /* 0x0000001c0c64723c */ /* 0x048ff00000041864 */
[C---:B------:R-:W-:Y:S08]  /*12070*/  HMMA.16816.F32.BF16 R104, R12.reuse, R30, R104 ;  /* 0x0000001e0c68723c */ /* 0x040ff00000041868 */
[C---:B-----5:R-:W-:Y:S07]  /*12080*/  HMMA.16816.F32.BF16 R52, R12.reuse, R4, R52 ;  /* 0x000000040c34723c */ /* 0x060fee0000041834 */
[----:B------:R-:W-:Y:S01]  /*12090*/  FADD.FTZ R4, R48, R2 ;  /* 0x0000000230047221 */ /* 0x000fe20000010000 */
[C---:B------:R-:W-:Y:S04]  /*120a0*/  HMMA.16816.F32.BF16 R56, R12.reuse, R6, R56 ;  /* 0x000000060c38723c */ /* 0x040fe80000041838 */
[----:B------:R-:W-:Y:S02]  /*120b0*/  FADD.FTZ R2, R42, R0 ;  /* 0x000000002a027221 */ /* 0x000fe40000010000 */
[----:B------:R-:W-:Y:S02]  /*120c0*/  FADD.FTZ R0, R41, R4 ;  /* 0x0000000429007221 */ /* 0x000fe40000010000 */
[C---:B------:R-:W-:Y:S04]  /*120d0*/  HMMA.16816.F32.BF16 R60, R12.reuse, R8, R60 ;  /* 0x000000080c3c723c */ /* 0x040fe8000004183c */
[----:B------:R-:W-:Y:S02]  /*120e0*/  FADD.FTZ R2, R43, R2 ;  /* 0x000000022b027221 */ /* 0x000fe40000010000 */
[----:B------:R-:W-:Y:S02]  /*120f0*/  FADD.FTZ R0, R40, R0 ;  /* 0x0000000028007221 */ /* 0x000fe40000010000 */
[----:B------:R-:W-:Y:S04]  /*12100*/  HMMA.16816.F32.BF16 R64, R12, R10, R64 ;  /* 0x0000000a0c40723c */ /* 0x000fe80000041840 */
[----:B------:R-:W-:Y:S02]  /*12110*/  FADD.FTZ R4, R44, R2 ;  /* 0x000000022c047221 */ /* 0x000fe40000010000 */
[----:B------:R-:W-:Y:S01]  /*12120*/  FADD.FTZ R2, R37, R0 ;  /* 0x0000000025027221 */ /* 0x000fe20000010000 */
[----:B------:R-:W-:Y:S01]  /*12130*/  IADD3 R0, R196, -0x1, RZ ;  /* 0xffffffffc4007810 */ /* 0x000fe20007ffe0ff */
[----:B------:R-:W-:Y:S01]  /*12140*/  FADD.FTZ R225, R45, R4 ;  /* 0x000000042de17221 */ /* 0x000fe20000010000 */
[----:B------:R-:W-:Y:S03]  /*12150*/  MOV R4, R3 ;  /* 0x0000000300047202 */ /* 0x000fe60000000f00 */
[----:B------:R-:W-:Y:S01]  /*12160*/  MOV R196, R0 ;  /* 0x0000000000c47202 */ /* 0x000fe20000000f00 */
[----:B------:R-:W-:Y:S01]  /*12170*/  FADD.FTZ R226, R39, R2 ;  /* 0x0000000227e27221 */ /* 0x000fe20000010000 */
[----:B------:R-:W-:-:S05]  /*12180*/  @P0 BRA `(.L_x_2553) ;  /* 0xffffbf1000000947 */ /* 0x000fca000383ffff */
.L_x_2535:
[----:B------:R-:W-:Y:S05]  /*12190*/  BRA.DIV ~URZ, `(.L_x_2554) ;  /* 0x000067f27f007947 */ /* 0x000fea000b800000 */
[----:B------:R1:W2:Y:S02]  /*121a0*/  SHFL.BFLY PT, R0, R225, 0x2, 0x1f ;  /* 0x0c401f00e1007f89 */ /* 0x0002a400000e0000 */
.L_x_2648:
[----:B--2---:R-:W-:Y:S01]  /*121b0*/  FADD.FTZ R5, R0, R225 ;  /* 0x000000e100057221 */ /* 0x004fe20000010000 */
[----:B------:R-:W-:Y:S05]  /*121c0*/  BRA.DIV ~URZ, `(.L_x_2555) ;  /* 0x000068127f007947 */ /* 0x000fea000b800000 */
[----:B------:R-:W2:Y:S04]  /*121d0*/  SHFL.BFLY PT, R0, R226, 0x2, 0x1f ;  /* 0x0c401f00e2007f89 */ /* 0x000ea800000e0000 */
[----:B------:R-:W3:Y:S01]  /*121e0*/  SHFL.BFLY PT, R2, R5, 0x1, 0x1f ;  /* 0x0c201f0005027f89 */ /* 0x000ee200000e0000 */
[----:B--2---:R-:W-:-:S02]  /*121f0*/  FADD.FTZ R6, R0, R226 ;  /* 0x000000e200067221 */ /* 0x004fc40000010000 */
[----:B---3--:R-:W-:-:S03]  /*12200*/  FADD.FTZ R5, R5, R2 ;  /* 0x0000000205057221 */ /* 0x008fc60000010000 */
[----:B------:R2:W3:Y:S04]  /*12210*/  SHFL.BFLY PT, R3, R6, 0x1, 0x1f ;  /* 0x0c201f0006037f89 */ /* 0x0004e800000e0000 */
.L_x_2649:
[----:B------:R-:W-:Y:S01]  /*12220*/  FSETP.NE.FTZ.AND P1, PT, R5, RZ, PT ;  /* 0x000000ff0500720b */ /* 0x000fe20003f35000 */
[----:B---3--:R-:W-:Y:S01]  /*12230*/  FADD.FTZ R3, R3, R6 ;  /* 0x0000000603037221 */ /* 0x008fe20000010000 */
[----:B------:R-:W-:Y:S02]  /*12240*/  MOV R2, RZ ;  /* 0x000000ff00027202 */ /* 0x000fe40000000f00 */
[----:B------:R-:W-:Y:S02]  /*12250*/  MOV R0, RZ ;  /* 0x000000ff00007202 */ /* 0x000fe40000000f00 */
[----:B------:R-:W-:Y:S02]  /*12260*/  FSETP.NE.FTZ.AND P0, PT, R3, RZ, PT ;  /* 0x000000ff0300720b */ /* 0x000fe40003f15000 */
[----:B------:R-:W-:Y:S02]  /*12270*/  MOV R23, 0xff800000 ;  /* 0xff80000000177802 */ /* 0x000fe40000000f00 */
[----:B------:R-:W-:-:S03]  /*12280*/  MOV R22, 0xff800000 ;  /* 0xff80000000167802 */ /* 0x000fc60000000f00 */
[----:B------:R-:W3:Y:S08]  /*12290*/  @P1 MUFU.LG2 R7, R5 ;  /* 0x0000000500071308 */ /* 0x000ef00000000c00 */
[----:B------:R4:W5:Y:S01]  /*122a0*/  @P1 MUFU.RCP R2, R5 ;  /* 0x0000000500021308 */ /* 0x0009620000001000 */
[----:B---3--:R-:W-:-:S07]  /*122b0*/  @P1 FMUL.FTZ R7, R7, 0.69314718246459960938 ;  /* 0x3f31721807071820 */ /* 0x008fce0000410000 */
[----:B------:R-:W3:Y:S01]  /*122c0*/  @P0 MUFU.RCP R0, R3 ;  /* 0x0000000300000308 */ /* 0x000ee20000001000 */
[----:B----4-:R-:W-:Y:S01]  /*122d0*/  @P1 MOV R5, 0x3f317218 ;  /* 0x3f31721800051802 */ /* 0x010fe20000000f00 */
[C---:B-----5:R-:W-:Y:S02]  /*122e0*/  FMUL.FTZ R28, R2.reuse, R68 ;  /* 0x00000044021c7220 */ /* 0x060fe40000410000 */
[C---:B------:R-:W-:Y:S02]  /*122f0*/  FMUL.FTZ R29, R2.reuse, R69 ;  /* 0x00000045021d7220 */ /* 0x040fe40000410000 */
[----:B------:R-:W-:Y:S02]  /*12300*/  @P1 FMUL.FTZ R5, R5, c[0x0][0x2d0] ;  /* 0x0000b40005051a20 */ /* 0x000fe40000410000 */
[C---:B------:R-:W-:Y:S02]  /*12310*/  FMUL.FTZ R30, R2.reuse, R72 ;  /* 0x00000048021e7220 */ /* 0x040fe40000410000 */
        /* <DEDUP_REMOVED lines=31> */
[----:B------:R4:W5:Y:S01]  /*12510*/  @P0 MUFU.LG2 R2, R3 ;  /* 0x0000000300020308 */ /* 0x0009620000000c00 */
[C---:B---3--:R-:W-:Y:S02]  /*12520*/  FMUL.FTZ R52, R0.reuse, R82 ;  /* 0x0000005200347220 */ /* 0x048fe40000410000 */
[----:B------:R-:W-:-:S02]  /*12530*/  FMUL.FTZ R53, R0, R83 ;  /* 0x0000005300357220 */ /* 0x000fc40000410000 */
[C---:B------:R-:W-:Y:S02]  /*12540*/  FMUL.FTZ R82, R0.reuse, R86 ;  /* 0x0000005600527220 */ /* 0x040fe40000410000 */
[C---:B------:R-:W-:Y:S02]  /*12550*/  FMUL.FTZ R83, R0.reuse, R87 ;  /* 0x0000005700537220 */ /* 0x040fe40000410000 */
[C---:B------:R-:W-:Y:S02]  /*12560*/  FMUL.FTZ R50, R0.reuse, R70 ;  /* 0x0000004600327220 */ /* 0x040fe40000410000 */
[C---:B------:R-:W-:Y:S02]  /*12570*/  FMUL.FTZ R51, R0.reuse, R71 ;  /* 0x0000004700337220 */ /* 0x040fe40000410000 */
[C---:B------:R-:W-:Y:S02]  /*12580*/  FMUL.FTZ R84, R0.reuse, R74 ;  /* 0x0000004a00547220 */ /* 0x040fe40000410000 */
[----:B------:R-:W-:Y:S01]  /*12590*/  FMUL.FTZ R85, R0, R75 ;  /* 0x0000004b00557220 */ /* 0x000fe20000410000 */
[----:B----4-:R-:W-:Y:S01]  /*125a0*/  @P0 MOV R3, 0x3f317218 ;  /* 0x3f31721800030802 */ /* 0x010fe20000000f00 */
[----:B-----5:R-:W-:-:S02]  /*125b0*/  @P0 FMUL.FTZ R2, R2, 0.69314718246459960938 ;  /* 0x3f31721802020820 */ /* 0x020fc40000410000 */
        /* <DEDUP_REMOVED lines=27> */
.L_x_2476:
[----:B------:R-:W3:Y:S01]  /*12770*/  S2R R2, SR_TID.X ;  /* 0x0000000000027919 */ /* 0x000ee20000002100 */
[----:B------:R-:W-:Y:S01]  /*12780*/  BSSY B0, `(.L_x_2556) ;  /* 0x0000010000007945 */ /* 0x000fe20003800000 */
[----:B---3--:R-:W-:-:S13]  /*12790*/  LOP3.LUT P0, RZ, R2, 0xff, RZ, 0xc0, !PT ;  /* 0x000000ff02ff7812 */ /* 0x008fda000780c0ff */
[----:B------:R-:W-:Y:S05]  /*127a0*/  @P0 BRA `(.L_x_2557) ;  /* 0x000000d000000947 */ /* 0x000fea0003800000 */
[----:B------:R-:W3:Y:S01]  /*127b0*/  S2R R4, SR_LANEID ;  /* 0x0000000000047919 */ /* 0x000ee20000000000 */
[----:B------:R-:W-:Y:S01]  /*127c0*/  VOTEU.ANY UR4, UPT, PT ;  /* 0x0000000000047886 */ /* 0x000fe200038e0100 */
[----:B------:R-:W-:Y:S01]  /*127d0*/  IMAD.MOV.U32 R5, RZ, RZ, c[0x0][0x564] ;  /* 0x00015900ff057624 */ /* 0x000fe200078e00ff */
[----:B------:R-:W3:Y:S08]  /*127e0*/  FLO.U32 R3, UR4 ;  /* 0x0000000400037d00 */ /* 0x000ef000080e0000 */
[----:B------:R-:W4:Y:S01]  /*127f0*/  POPC R2, UR4 ;  /* 0x0000000400027d09 */ /* 0x000f220008000000 */
[----:B---3--:R-:W-:Y:S01]  /*12800*/  ISETP.EQ.U32.AND P0, PT, R3, R4, PT ;  /* 0x000000040300720c */ /* 0x008fe20003f02070 */
[----:B------:R-:W-:-:S12]  /*12810*/  IMAD.MOV.U32 R4, RZ, RZ, c[0x0][0x560] ;  /* 0x00015800ff047624 */ /* 0x000fd800078e00ff */
[----:B----4-:R3:W4:Y:S04]  /*12820*/  @P0 ATOMG.E.ADD.STRONG.GPU PT, R2, [R4.64], R2 ;  /* 0x00000002040209a8 */ /* 0x01072800081ee1c6 */
[----:B---3--:R-:W3:Y:S04]  /*12830*/  S2R R4, SR_LTMASK ;  /* 0x0000000000047919 */ /* 0x008ee80000003900 */
[----:B----4-:R3:W4:Y:S02]  /*12840*/  SHFL.IDX PT, R3, R2, R3, 0x1f ;  /* 0x00001f0302037589 */ /* 0x01072400000e0000 */
[----:B---3--:R-:W-:-:S06]  /*12850*/  LOP3.LUT R2, R4, UR4, RZ, 0xc0, !PT ;  /* 0x0000000404027c12 */ /* 0x008fcc000f8ec0ff */
[----:B------:R-:W4:Y:S02]  /*12860*/  POPC R2, R2 ;  /* 0x0000000200027309 */ /* 0x000f240000000000 */
[----:B----4-:R-:W-:-:S06]  /*12870*/  IADD3 R248, R3, c[0x0][0xc], R2 ;  /* 0x0000030003f87a10 */ /* 0x010fcc0007ffe002 */
.L_x_2557:
[----:B------:R-:W-:Y:S05]  /*12880*/  BSYNC B0 ;  /* 0x0000000000007941 */ /* 0x000fea0003800000 */
.L_x_2556:
[----:B------:R-:W-:Y:S01]  /*12890*/  PRMT R0, R0, 0x9910, RZ ;  /* 0x0000991000007816 */ /* 0x000fe200000000ff */
[----:B------:R-:W-:Y:S01]  /*128a0*/  BSSY B1, `(.L_x_2558) ;  /* 0x00002d9000017945 */ /* 0x000fe20003800000 */
[----:B------:R-:W-:Y:S02]  /*128b0*/  IMAD.MOV.U32 R62, RZ, RZ, R248 ;  /* 0x000000ffff3e7224 */ /* 0x000fe400078e00f8 */
[----:B------:R-:W-:-:S13]  /*128c0*/  ISETP.NE.AND P0, PT, R0, RZ, PT ;  /* 0x000000ff0000720c */ /* 0x000fda0003f05270 */
[----:B------:R-:W-:Y:S05]  /*128d0*/  @!P0 BRA `(.L_x_2559) ;  /* 0x0000220000008947 */ /* 0x000fea0003800000 */
[----:B------:R-:W3:Y:S04]  /*128e0*/  LDL R12, [R1] ;  /* 0x00000000010c7983 */ /* 0x000ee80000100800 */
[----:B------:R-:W4:Y:S04]  /*128f0*/  LDL R5, [R1+0x4] ;  /* 0x0000040001057983 */ /* 0x000f280000100800 */
[----:B--2---:R-:W2:Y:S04]  /*12900*/  LDL R11, [R1+0xc] ;  /* 0x00000c00010b7983 */ /* 0x004ea80000100800 */
[----:B------:R-:W2:Y:S04]  /*12910*/  LDL R10, [R1+0x8] ;  /* 0x00000800010a7983 */ /* 0x000ea80000100800 */
[----:B------:R-:W2:Y:S04]  /*12920*/  LDL R9, [R1+0x1c] ;  /* 0x00001c0001097983 */ /* 0x000ea80000100800 */
[----:B------:R-:W2:Y:S04]  /*12930*/  LDL R7, [R1+0x14] ;  /* 0x0000140001077983 */ /* 0x000ea80000100800 */
[----:B------:R-:W2:Y:S04]  /*12940*/  LDL R6, [R1+0x18] ;  /* 0x0000180001067983 */ /* 0x000ea80000100800 */
[----:B------:R-:W2:Y:S01]  /*12950*/  LDL R8, [R1+0x10] ;  /* 0x0000100001087983 */ /* 0x000ea20000100800 */
        /* <DEDUP_REMOVED lines=11> */
[----:B---3--:R3:W-:Y:S04]  /*12a10*/  STS [R12], R0 ;  /* 0x000000000c007388 */ /* 0x0087e80000000800 */
[----:B------:R1:W-:Y:S04]  /*12a20*/  STS [R12+0x400], R2 ;  /* 0x000400020c007388 */ /* 0x0003e80000000800 */
[----:B----4-:R4:W-:Y:S01]  /*12a30*/  STS [R5], R3 ;  /* 0x0000000305007388 */ /* 0x0109e20000000800 */
[----:B---3--:R-:W-:-:S02]  /*12a40*/  F2FP.BF16.PACK_AB R0, R61, R60 ;  /* 0x0000003c3d00723e */ /* 0x008fc400000010ff */
[----:B-1----:R-:W-:-:S03]  /*12a50*/  F2FP.BF16.PACK_AB R2, R29, R28 ;  /* 0x0000001c1d02723e */ /* 0x002fc600000010ff */
        /* <DEDUP_REMOVED lines=69> */
.L_x_2560:
        /* <DEDUP_REMOVED lines=73> */
[C---:B-1----:R-:W-:Y:S01]  /*13340*/  IMAD.WIDE.U32 R4, R2.reuse, c[0x0][0x3a0], RZ ;  /* 0x0000e80002047a25 */ /* 0x042fe200078e00ff */
        /* <DEDUP_REMOVED lines=38> */
.L_x_2650:
[----:B------:R-:W-:Y:S05]  /*135b0*/  BRA.DIV ~URZ, `(.L_x_2563) ;  /* 0x000055927f007947 */ /* 0x000fea000b800000 */
[----:B------:R4:W2:Y:S02]  /*135c0*/  SHFL.IDX PT, R0, R8, RZ, 0x181f ;  /* 0x00181fff08007589 */ /* 0x0008a400000e0000 */
.L_x_2651:
        /* <DEDUP_REMOVED lines=14> */
.L_x_2565:
[----:B------:R-:W-:Y:S05]  /*136b0*/  BSYNC B0 ;  /* 0x0000000000007941 */ /* 0x000fea0003800000 */
.L_x_2564:
[----:B------:R-:W-:Y:S05]  /*136c0*/  BRA.DIV ~URZ, `(.L_x_2566) ;  /* 0x000054f27f007947 */ /* 0x000fea000b800000 */
[----:B---3--:R3:W4:Y:S04]  /*136d0*/  SHFL.IDX PT, R10, R7, 0x1, 0x181f ;  /* 0x00381f00070a7f89 */ /* 0x00872800000e0000 */
[----:B--2---:R3:W2:Y:S02]  /*136e0*/  SHFL.IDX PT, R0, R8, 0x1, 0x181f ;  /* 0x00381f0008007f89 */ /* 0x0046a400000e0000 */
.L_x_2652:
        /* <DEDUP_REMOVED lines=14> */
.L_x_2568:
[----:B------:R-:W-:Y:S05]  /*137d0*/  BSYNC B0 ;  /* 0x0000000000007941 */ /* 0x000fea0003800000 */
.L_x_2567:
[----:B------:R-:W-:Y:S05]  /*137e0*/  BRA.DIV ~URZ, `(.L_x_2569) ;  /* 0x000054a27f007947 */ /* 0x000fea000b800000 */
[----:B----4-:R4:W3:Y:S02]  /*137f0*/  SHFL.IDX PT, R10, R7, 0x2, 0x181f ;  /* 0x00581f00070a7f89 */ /* 0x0108e400000e0000 */
.L_x_2653:
[----:B------:R-:W-:Y:S05]  /*13800*/  BRA.DIV ~URZ, `(.L_x_2570) ;  /* 0x000054f27f007947 */ /* 0x000fea000b800000 */
[----:B--2---:R2:W4:Y:S02]  /*13810*/  SHFL.IDX PT, R0, R8, 0x2, 0x181f ;  /* 0x00581f0008007f89 */ /* 0x00452400000e0000 */
.L_x_2654:
        /* <DEDUP_REMOVED lines=14> */
.L_x_2572:
[----:B------:R-:W-:Y:S05]  /*13900*/  BSYNC B0 ;  /* 0x0000000000007941 */ /* 0x000fea0003800000 */
.L_x_2571:
[----:B------:R-:W-:Y:S05]  /*13910*/  BRA.DIV ~URZ, `(.L_x_2573) ;  /* 0x000054527f007947 */ /* 0x000fea000b800000 */
[----:B---34-:R-:W3:Y:S04]  /*13920*/  SHFL.IDX PT, R7, R7, 0x3, 0x181f ;  /* 0x00781f0007077f89 */ /* 0x018ee800000e0000 */
[----:B------:R4:W1:Y:S02]  /*13930*/  SHFL.IDX PT, R0, R8, 0x3, 0x181f ;  /* 0x00781f0008007f89 */ /* 0x00086400000e0000 */
.L_x_2655:
        /* <DEDUP_REMOVED lines=15> */
.L_x_2561:
        /* <DEDUP_REMOVED lines=33> */
.L_x_2656:
[----:B------:R-:W-:Y:S05]  /*13c40*/  BRA.DIV ~URZ, `(.L_x_2576) ;  /* 0x000052627f007947 */ /* 0x000fea000b800000 */
[----:B------:R3:W4:Y:S02]  /*13c50*/  SHFL.IDX PT, R0, R12, RZ, 0x1c1f ;  /* 0x001c1fff0c007589 */ /* 0x00072400000e0000 */
.L_x_2657:
        /* <DEDUP_REMOVED lines=110> */
.L_x_2578:
[----:B------:R-:W-:Y:S05]  /*14340*/  BSYNC B0 ;  /* 0x0000000000007941 */ /* 0x000fea0003800000 */
.L_x_2577:
[----:B------:R-:W-:Y:S05]  /*14350*/  BRA.DIV ~URZ, `(.L_x_2579) ;  /* 0x00004bc27f007947 */ /* 0x000fea000b800000 */
[----:B--2---:R2:W1:Y:S04]  /*14360*/  SHFL.IDX PT, R4, R5, 0x1, 0x1c1f ;  /* 0x003c1f0005047f89 */ /* 0x00446800000e0000 */
[----:B----4-:R2:W4:Y:S02]  /*14370*/  SHFL.IDX PT, R0, R12, 0x1, 0x1c1f ;  /* 0x003c1f000c007f89 */ /* 0x01052400000e0000 */
.L_x_2658:
        /* <DEDUP_REMOVED lines=118> */
.L_x_2559:
[----:B------:R-:W-:Y:S01]  /*14ae0*/  ISETP.NE.U32.AND P0, PT, RZ, c[0x0][0x508], PT ;  /* 0x00014200ff007a0c */ /* 0x000fe20003f05070 */
[----:B------:R-:W-:Y:S01]  /*14af0*/  IMAD.MOV.U32 R4, RZ, RZ, 0x4 ;  /* 0x00000004ff047424 */ /* 0x000fe200078e00ff */
[----:B------:R-:W-:Y:S01]  /*14b00*/  ISETP.NE.U32.AND P2, PT, RZ, c[0x0][0x500], PT ;  /* 0x00014000ff007a0c */ /* 0x000fe20003f45070 */
[----:B------:R-:W-:Y:S01]  /*14b10*/  IMAD.MOV.U32 R20, RZ, RZ, c[0x0][0x388] ;  /* 0x0000e200ff147624 */ /* 0x000fe200078e00ff */
[----:B------:R-:W-:Y:S01]  /*14b20*/  ISETP.NE.AND.EX P0, PT, RZ, c[0x0][0x50c], PT, P0 ;  /* 0x00014300ff007a0c */ /* 0x000fe20003f05300 */
[----:B--2---:R-:W-:Y:S01]  /*14b30*/  IMAD.MOV.U32 R6, RZ, RZ, RZ ;  /* 0x000000ffff067224 */ /* 0x004fe200078e00ff */
        /* <DEDUP_REMOVED lines=12> */
.L_x_2580:
        /* <DEDUP_REMOVED lines=56> */
.L_x_2582:
[----:B------:R-:W-:Y:S05]  /*14f80*/  BSYNC B0 ;  /* 0x0000000000007941 */ /* 0x000fea0003800000 */
.L_x_2581:
        /* <DEDUP_REMOVED lines=35> */
.L_x_2659:
[----:B------:R-:W-:Y:S05]  /*151c0*/  BRA.DIV ~URZ, `(.L_x_2584) ;  /* 0x00003e927f007947 */ /* 0x000fea000b800000 */
[----:B------:R3:W4:Y:S02]  /*151d0*/  SHFL.IDX PT, R0, R10, RZ, 0x181f ;  /* 0x00181fff0a007589 */ /* 0x00072400000e0000 */
.L_x_2660:
        /* <DEDUP_REMOVED lines=15> */
.L_x_2586:
[----:B------:R-:W-:Y:S05]  /*152d0*/  BSYNC B0 ;  /* 0x0000000000007941 */ /* 0x000fea0003800000 */
.L_x_2585:
[----:B------:R-:W-:Y:S05]  /*152e0*/  BRA.DIV ~URZ, `(.L_x_2587) ;  /* 0x00003de27f007947 */ /* 0x000fea000b800000 */
[----:B--2---:R2:W1:Y:S04]  /*152f0*/  SHFL.IDX PT, R9, R7, 0x1, 0x181f ;  /* 0x00381f0007097f89 */ /* 0x00446800000e0000 */
[----:B----4-:R2:W4:Y:S02]  /*15300*/  SHFL.IDX PT, R0, R10, 0x1, 0x181f ;  /* 0x00381f000a007f89 */ /* 0x01052400000e0000 */
.L_x_2661:
        /* <DEDUP_REMOVED lines=14> */
.L_x_2589:
[----:B------:R-:W-:Y:S05]  /*153f0*/  BSYNC B0 ;  /* 0x0000000000007941 */ /* 0x000fea0003800000 */
.L_x_2588:
[----:B------:R-:W-:Y:S05]  /*15400*/  BRA.DIV ~URZ, `(.L_x_2590) ;  /* 0x00003d927f007947 */ /* 0x000fea000b800000 */
[----:B-1----:R1:W2:Y:S02]  /*15410*/  SHFL.IDX PT, R9, R7, 0x2, 0x181f ;  /* 0x00581f0007097f89 */ /* 0x0022a400000e0000 */
.L_x_2662:
[----:B------:R-:W-:Y:S05]  /*15420*/  BRA.DIV ~URZ, `(.L_x_2591) ;  /* 0x00003de27f007947 */ /* 0x000fea000b800000 */
[----:B----4-:R4:W1:Y:S02]  /*15430*/  SHFL.IDX PT, R0, R10, 0x2, 0x181f ;  /* 0x00581f000a007f89 */ /* 0x01086400000e0000 */
.L_x_2663:
        /* <DEDUP_REMOVED lines=14> */
.L_x_2593:
[----:B------:R-:W-:Y:S05]  /*15520*/  BSYNC B0 ;  /* 0x0000000000007941 */ /* 0x000fea0003800000 */
.L_x_2592:
[----:B------:R-:W-:Y:S05]  /*15530*/  BRA.DIV ~URZ, `(.L_x_2594) ;  /* 0x00003d427f007947 */ /* 0x000fea000b800000 */
[----:B-12---:R-:W1:Y:S04]  /*15540*/  SHFL.IDX PT, R7, R7, 0x3, 0x181f ;  /* 0x00781f0007077f89 */ /* 0x006e6800000e0000 */
[----:B------:R2:W3:Y:S02]  /*15550*/  SHFL.IDX PT, R0, R10, 0x3, 0x181f ;  /* 0x00781f000a007f89 */ /* 0x0004e400000e0000 */
.L_x_2664:
        /* <DEDUP_REMOVED lines=13> */
.L_x_2574:
[----:B------:R-:W-:Y:S05]  /*15630*/  BSYNC B1 ;  /* 0x0000000000017941 */ /* 0x000fea0003800000 */
.L_x_2558:
        /* <DEDUP_REMOVED lines=13> */
.L_x_2665:
[----:B------:R-:W-:Y:S05]  /*15710*/  BRA.DIV ~URZ, `(.L_x_2597) ;  /* 0x00003ca27f007947 */ /* 0x000fea000b800000 */
[----:B------:R4:W2:Y:S02]  /*15720*/  SHFL.IDX PT, R8, R62, 0x1, 0x1f ;  /* 0x00201f003e087f89 */ /* 0x0008a400000e0000 */
.L_x_2666:
        /* <DEDUP_REMOVED lines=18> */
.L_x_2667:
        /* <DEDUP_REMOVED lines=16> */
.L_x_2668:
[----:B----4-:R-:W-:Y:S01]  /*15950*/  IMAD R0, R0, c[0x0][0x538], RZ ;  /* 0x00014e0000007a24 */ /* 0x010fe200078e02ff */
[----:B------:R-:W-:Y:S04]  /*15960*/  BSSY B1, `(.L_x_2600) ;  /* 0x00000c5000017945 */ /* 0x000fe80003800000 */
[----:B--2---:R-:W-:-:S04]  /*15970*/  IADD3 R8, R0, R8, RZ ;  /* 0x0000000800087210 */ /* 0x004fc80007ffe0ff */
[----:B---3--:R-:W-:-:S13]  /*15980*/  ISETP.GT.AND P0, PT, R8, R9, PT ;  /* 0x000000090800720c */ /* 0x008fda0003f04270 */
[----:B------:R-:W-:Y:S05]  /*15990*/  @P0 BRA `(.L_x_2601) ;  /* 0x0000024000000947 */ /* 0x000fea0003800000 */
.L_x_2605:
        /* <DEDUP_REMOVED lines=16> */
.L_x_2669:
        /* <DEDUP_REMOVED lines=16> */
.L_x_2670:
[----:B--2---:R-:W-:-:S05]  /*15ba0*/  IMAD R0, R0, c[0x0][0x538], RZ ;  /* 0x00014e0000007a24 */ /* 0x004fca00078e02ff */
[----:B------:R-:W-:-:S04]  /*15bb0*/  IADD3 R8, R0, R8, RZ ;  /* 0x0000000800087210 */ /* 0x000fc80007ffe0ff */
[----:B------:R-:W-:-:S13]  /*15bc0*/  ISETP.GT.AND P0, PT, R8, R9, PT ;  /* 0x000000090800720c */ /* 0x000fda0003f04270 */
[----:B-1----:R-:W-:Y:S05]  /*15bd0*/  @!P0 BRA `(.L_x_2605) ;  /* 0xfffffdc000008947 */ /* 0x002fea000383ffff */
.L_x_2601:
[----:B------:R-:W-:-:S05]  /*15be0*/  IADD3 R8, -R0, R8, RZ ;  /* 0x0000000800087210 */ /* 0x000fca0007ffe1ff */
[----:B------:R-:W-:-:S05]  /*15bf0*/  IMAD R0, R4, c[0x0][0x538], R8 ;  /* 0x00014e0004007a24 */ /* 0x000fca00078e0208 */
[----:B------:R-:W-:Y:S01]  /*15c00*/  ISETP.GT.AND P0, PT, R0, R9, PT ;  /* 0x000000090000720c */ /* 0x000fe20003f04270 */
[----:B------:R-:W-:-:S12]  /*15c10*/  BRA.DIV ~URZ, `(.L_x_2606) ;  /* 0x00003c027f007947 */ /* 0x000fd8000b800000 */
[----:B------:R-:W-:-:S04]  /*15c20*/  VOTE.ANY R5, PT, !P0 ;  /* 0x0000000000057806 */ /* 0x000fc800040e0100 */
.L_x_2671:
[----:B------:R-:W2:Y:S02]  /*15c30*/  POPC R0, R5 ;  /* 0x0000000500007309 */ /* 0x000ea40000000000 */
[----:B--2---:R-:W-:Y:S01]  /*15c40*/  IADD3 R251, R0, R251, RZ ;  /* 0x000000fb00fb7210 */ /* 0x004fe20007ffe0ff */
[----:B------:R-:W-:Y:S05]  /*15c50*/  BRA.DIV ~URZ, `(.L_x_2607) ;  /* 0x00003c127f007947 */ /* 0x000fea000b800000 */
[----:B------:R2:W3:Y:S04]  /*15c60*/  SHFL.IDX PT, R10, R6, R0, 0x1f ;  /* 0x00001f00060a7589 */ /* 0x0004e800000e0000 */
[----:B------:R2:W4:Y:S02]  /*15c70*/  SHFL.IDX PT, R7, R7, R0, 0x1f ;  /* 0x00001f0007077589 */ /* 0x00052400000e0000 */
.L_x_2672:
[----:B------:R-:W-:Y:S01]  /*15c80*/  ISETP.NE.AND P0, PT, R5, RZ, PT ;  /* 0x000000ff0500720c */ /* 0x000fe20003f05270 */
[----:B------:R-:W-:-:S12]  /*15c90*/  BSSY B0, `(.L_x_2608) ;  /* 0x0000005000007945 */ /* 0x000fd80003800000 */
[----:B------:R-:W-:Y:S05]  /*15ca0*/  @!P0 BRA `(.L_x_2609) ;  /* 0x0000003000008947 */ /* 0x000fea0003800000 */
[----:B--2---:R-:W-:Y:S01]  /*15cb0*/  IADD3 R0, R0, -0x1, RZ ;  /* 0xffffffff00007810 */ /* 0x004fe20007ffe0ff */
[----:B------:R-:W-:Y:S05]  /*15cc0*/  BRA.DIV ~URZ, `(.L_x_2610) ;  /* 0x00003c727f007947 */ /* 0x000fea000b800000 */
[----:B------:R2:W1:Y:S02]  /*15cd0*/  SHFL.IDX PT, R11, R4, R0, 0x1f ;  /* 0x00001f00040b7589 */ /* 0x00046400000e0000 */
.L_x_2609:
[----:B------:R-:W-:Y:S05]  /*15ce0*/  BSYNC B0 ;  /* 0x0000000000007941 */ /* 0x000fea0003800000 */
.L_x_2608:
        /* <DEDUP_REMOVED lines=66> */
.L_x_2612:
        /* <DEDUP_REMOVED lines=66> */
.L_x_2613:
[----:B------:R-:W-:Y:S05]  /*16530*/  BSYNC B0 ;  /* 0x0000000000007941 */ /* 0x000fea0003800000 */
.L_x_2611:
[----:B------:R-:W-:-:S04]  /*16540*/  LOP3.LUT R2, RZ, R2, RZ, 0x33, !PT ;  /* 0x00000002ff027212 */ /* 0x000fc800078e33ff */
[----:B------:R-:W-:Y:S01]  /*16550*/  IADD3 R249, R2, R10, RZ ;  /* 0x0000000a02f97210 */ /* 0x000fe20007ffe0ff */
[----:B------:R-:W-:Y:S05]  /*16560*/  BRA `(.L_x_2614) ;  /* 0x0000004000007947 */ /* 0x000fea0003800000 */
.L_x_2602:
[----:B------:R-:W-:Y:S01]  /*16570*/  IMAD.MOV.U32 R248, RZ, RZ, R9 ;  /* 0x000000fffff87224 */ /* 0x000fe200078e0009 */
[----:B------:R-:W-:Y:S01]  /*16580*/  MOV R250, RZ ;  /* 0x000000ff00fa7202 */ /* 0x000fe20000000f00 */
[----:B------:R-:W-:Y:S01]  /*16590*/  IMAD.MOV.U32 R249, RZ, RZ, RZ ;  /* 0x000000fffff97224 */ /* 0x000fe200078e00ff */
[----:B------:R-:W-:Y:S02]  /*165a0*/  MOV R251, c[0x0][0x53c] ;  /* 0x00014f0000fb7a02 */ /* 0x000fe40000000f00 */
.L_x_2614:
[----:B------:R-:W-:Y:S05]  /*165b0*/  BSYNC B1 ;  /* 0x0000000000017941 */ /* 0x000fea0003800000 */
.L_x_2600:
[----:B------:R-:W-:Y:S01]  /*165c0*/  WARPSYNC 0xffffffff ;  /* 0xffffffff00007948 */ /* 0x000fe20003800000 */
[----:B------:R-:W-:Y:S01]  /*165d0*/  BAR.SYNC.DEFER_BLOCKING 0x4, 0x100 ;  /* 0x0104000000007b1d */ /* 0x000fe20000010000 */
[----:B------:R-:W-:-:S13]  /*165e0*/  ISETP.NE.AND P0, PT, R12, RZ, PT ;  /* 0x000000ff0c00720c */ /* 0x000fda0003f05270 */
[----:B------:R2:W-:Y:S04]  /*165f0*/  @!P0 STS.128 [0xe100], R248 ;  /* 0x00e100f8ff008388 */ /* 0x0005e80000000c00 */
[----:B------:R-:W-:Y:S06]  /*16600*/  BAR.ARV 0x5, 0x100 ;  /* 0x0144000000007b1d */ /* 0x000fec0000002000 */
.L_x_2595:
[----:B-1----:R-:W-:-:S13]  /*16610*/  ISETP.GE.AND P0, PT, R251, c[0x0][0x53c], PT ;  /* 0x00014f00fb007a0c */ /* 0x002fda0003f06270 */
[----:B--2---:R-:W-:Y:S01]  /*16620*/  @P0 CALL.REL.NOINC `(.L_x_2615) ;  /* 0x0000001000000944 */ /* 0x004fe20003c00000 */
[----:B------:R-:W-:Y:S05]  /*16630*/  BRA `(.L_x_2616) ;  /* 0xfffeb34000007947 */ /* 0x000fea000383ffff */
.L_x_2615:
[----:B------:R-:W-:Y:S05]  /*16640*/  EXIT ;  /* 0x000000000000794d */ /* 0x000fea0003800000 */
.L_x_2451:
[----:B------:R-:W-:Y:S01]  /*16650*/  IMAD.MOV.U32 R0, RZ, RZ, R5 ;  /* 0x000000ffff007224 */ /* 0x000fe200078e0005 */
[----:B------:R-:W-:Y:S02]  /*16660*/  MOV R2, 0x1 ;  /* 0x0000000100027802 */ /* 0x000fe40000000f00 */
[----:B------:R-:W-:Y:S02]  /*16670*/  MOV R3, 0x16690 ;  /* 0x0001669000037802 */ /* 0x000fe40000000f00 */
[----:B--2---:R-:W-:Y:S05]  /*16680*/  CALL.REL.NOINC `($__internal_40_$__cuda_sm70_shflsync_up_p) ;  /* 0x000033e000007944 */ /* 0x004fea0003c00000 */
[----:B------:R-:W-:Y:S01]  /*16690*/  MOV R0, R4 ;  /* 0x0000000400007202 */ /* 0x000fe20000000f00 */
[----:B------:R-:W-:Y:S05]  /*166a0*/  BRA `(.L_x_2617) ;  /* 0xfffe9d9000007947 */ /* 0x000fea000383ffff */
.L_x_2452:
[----:B------:R-:W-:Y:S01]  /*166b0*/  IMAD.MOV.U32 R0, RZ, RZ, R5 ;  /* 0x000000ffff007224 */ /* 0x000fe200078e0005 */
[----:B------:R-:W-:Y:S02]  /*166c0*/  MOV R2, 0x2 ;  /* 0x0000000200027802 */ /* 0x000fe40000000f00 */
[----:B------:R-:W-:Y:S02]  /*166d0*/  MOV R3, 0x166f0 ;  /* 0x000166f000037802 */ /* 0x000fe40000000f00 */
[----:B--2---:R-:W-:Y:S05]  /*166e0*/  CALL.REL.NOINC `($__internal_40_$__cuda_sm70_shflsync_up_p) ;  /* 0x0000338000007944 */ /* 0x004fea0003c00000 */
[----:B------:R-:W-:Y:S01]  /*166f0*/  SEL R0, R4, RZ, P4 ;  /* 0x000000ff04007207 */ /* 0x000fe20002000000 */
[----:B------:R-:W-:Y:S01]  /*16700*/  IMAD.MOV.U32 R2, RZ, RZ, 0x4 ;  /* 0x00000004ff027424 */ /* 0x000fe200078e00ff */
[----:B------:R-:W-:-:S03]  /*16710*/  MOV R3, 0x16740 ;  /* 0x0001674000037802 */ /* 0x000fc60000000f00 */
[----:B------:R-:W-:Y:S02]  /*16720*/  IMAD.IADD R0, R5, 0x1, R0 ;  /* 0x0000000105007824 */ /* 0x000fe400078e0200 */
[----:B------:R-:W-:Y:S05]  /*16730*/  CALL.REL.NOINC `($__internal_40_$__cuda_sm70_shflsync_up_p) ;  /* 0x0000333000007944 */ /* 0x000fea0003c00000 */
        /* <DEDUP_REMOVED lines=12> */
[----:B------:R-:W-:Y:S02]  /*16800*/  MOV R179, 0x1f ;  /* 0x0000001f00b37802 */ /* 0x000fe40000000f00 */
[----:B------:R-:W-:Y:S01]  /*16810*/  MOV R3, 0x16850 ;  /* 0x0001685000037802 */ /* 0x000fe20000000f00 */
[----:B------:R-:W-:-:S04]  /*16820*/  IMAD.IADD R4, R0, 0x1, R4 ;  /* 0x0000000100047824 */ /* 0x000fc800078e0204 */
[----:B------:R-:W-:Y:S02]  /*16830*/  IMAD.MOV.U32 R178, RZ, RZ, R4 ;  /* 0x000000ffffb27224 */ /* 0x000fe400078e0004 */
[----:B------:R-:W-:Y:S05]  /*16840*/  CALL.REL.NOINC `($__internal_39_$__cuda_sm70_shflsync_idx_p) ;  /* 0x000031c000007944 */ /* 0x000fea0003c00000 */
[----:B------:R-:W-:Y:S01]  /*16850*/  MOV R0, R179 ;  /* 0x000000b300007202 */ /* 0x000fe20000000f00 */
[----:B------:R-:W-:Y:S05]  /*16860*/  BRA `(.L_x_2618) ;  /* 0xfffe9cd000007947 */ /* 0x000fea000383ffff */
.L_x_2454:
[----:B------:R-:W-:Y:S02]  /*16870*/  SEL R0, RZ, 0x1, P0 ;  /* 0x00000001ff007807 */ /* 0x000fe40000000000 */
[----:B------:R-:W-:Y:S02]  /*16880*/  MOV R2, 0x168a0 ;  /* 0x000168a000027802 */ /* 0x000fe40000000f00 */
[----:B--2---:R-:W-:Y:S05]  /*16890*/  CALL.REL.NOINC `($__internal_41_$__cuda_sm70_votesync_ballot) ;  /* 0x0000324000007944 */ /* 0x004fea0003c00000 */
[----:B------:R-:W-:Y:S01]  /*168a0*/  MOV R6, R0 ;  /* 0x0000000000067202 */ /* 0x000fe20000000f00 */
[----:B------:R-:W-:Y:S05]  /*168b0*/  BRA `(.L_x_2619) ;  /* 0xfffe9d1000007947 */ /* 0x000fea000383ffff */
.L_x_2455:
[----:B------:R-:W-:Y:S01]  /*168c0*/  IMAD.MOV.U32 R178, RZ, RZ, R9 ;  /* 0x000000ffffb27224 */ /* 0x000fe200078e0009 */
[----:B------:R-:W-:Y:S01]  /*168d0*/  MOV R2, R0 ;  /* 0x0000000000027202 */ /* 0x000fe20000000f00 */
[----:B------:R-:W-:Y:S01]  /*168e0*/  IMAD.MOV.U32 R179, RZ, RZ, 0x1f ;  /* 0x0000001fffb37424 */ /* 0x000fe200078e00ff */
[----:B------:R-:W-:Y:S02]  /*168f0*/  MOV R3, 0x16910 ;  /* 0x0001691000037802 */ /* 0x000fe40000000f00 */
[----:B------:R-:W-:Y:S05]  /*16900*/  CALL.REL.NOINC `($__internal_39_$__cuda_sm70_shflsync_idx_p) ;  /* 0x0000310000007944 */ /* 0x000fea0003c00000 */
[----:B------:R-:W-:Y:S01]  /*16910*/  IMAD.MOV.U32 R12, RZ, RZ, R179 ;  /* 0x000000ffff0c7224 */ /* 0x000fe200078e00b3 */
[----:B------:R-:W-:Y:S01]  /*16920*/  MOV R178, R8 ;  /* 0x0000000800b27202 */ /* 0x000fe20000000f00 */
[----:B------:R-:W-:Y:S01]  /*16930*/  IMAD.MOV.U32 R5, RZ, RZ, RZ ;  /* 0x000000ffff057224 */ /* 0x000fe200078e00ff */
[----:B------:R-:W-:Y:S01]  /*16940*/  MOV R2, R0 ;  /* 0x0000000000027202 */ /* 0x000fe20000000f00 */
[----:B------:R-:W-:Y:S01]  /*16950*/  IMAD.MOV.U32 R179, RZ, RZ, 0x1f ;  /* 0x0000001fffb37424 */ /* 0x000fe200078e00ff */
[----:B------:R-:W-:-:S02]  /*16960*/  MOV R3, 0x16980 ;  /* 0x0001698000037802 */ /* 0x000fc40000000f00 */
[----:B------:R-:W-:Y:S05]  /*16970*/  CALL.REL.NOINC `($__internal_39_$__cuda_sm70_shflsync_idx_p) ;  /* 0x0000309000007944 */ /* 0x000fea0003c00000 */
[----:B------:R-:W-:Y:S01]  /*16980*/  MOV R9, R179 ;  /* 0x000000b300097202 */ /* 0x000fe20000000f00 */
[----:B------:R-:W-:Y:S05]  /*16990*/  BRA `(.L_x_2620) ;  /* 0xfffe9c9000007947 */ /* 0x000fea000383ffff */
.L_x_2458:
[----:B------:R-:W-:Y:S01]  /*169a0*/  IMAD.MOV.U32 R178, RZ, RZ, R4 ;  /* 0x000000ffffb27224 */ /* 0x000fe200078e0004 */
[----:B------:R-:W-:Y:S01]  /*169b0*/  MOV R2, R0 ;  /* 0x0000000000027202 */ /* 0x000fe20000000f00 */
[----:B------:R-:W-:Y:S01]  /*169c0*/  IMAD.MOV.U32 R179, RZ, RZ, 0x1f ;  /* 0x0000001fffb37424 */ /* 0x000fe200078e00ff */
[----:B------:R-:W-:-:S02]  /*169d0*/  MOV R3, 0x169f0 ;  /* 0x000169f000037802 */ /* 0x000fc40000000f00 */
[----:B--23--:R-:W-:Y:S05]  /*169e0*/  CALL.REL.NOINC `($__internal_39_$__cuda_sm70_shflsync_idx_p) ;  /* 0x0000302000007944 */ /* 0x00cfea0003c00000 */
[----:B------:R-:W-:Y:S01]  /*169f0*/  MOV R5, R179 ;  /* 0x000000b300057202 */ /* 0x000fe20000000f00 */
[----:B------:R-:W-:Y:S05]  /*16a00*/  BRA `(.L_x_2457) ;  /* 0xfffe9c8000007947 */ /* 0x000fea000383ffff */
.L_x_2479:
[----:B------:R-:W-:Y:S01]  /*16a10*/  IMAD.MOV.U32 R178, RZ, RZ, R0 ;  /* 0x000000ffffb27224 */ /* 0x000fe200078e0000 */
[----:B------:R-:W-:Y:S01]  /*16a20*/  MOV R2, RZ ;  /* 0x000000ff00027202 */ /* 0x000fe20000000f00 */
[----:B------:R-:W-:Y:S01]  /*16a30*/  IMAD.MOV.U32 R179, RZ, RZ, 0x181f ;  /* 0x0000181fffb37424 */ /* 0x000fe200078e00ff */
[----:B------:R-:W-:-:S02]  /*16a40*/  MOV R3, 0x16a60 ;  /* 0x00016a6000037802 */ /* 0x000fc40000000f00 */
[----:B------:R-:W-:Y:S05]  /*16a50*/  CALL.REL.NOINC `($__internal_39_$__cuda_sm70_shflsync_idx_p) ;  /* 0x00002fb000007944 */ /* 0x000fea0003c00000 */
[----:B------:R-:W-:Y:S01]  /*16a60*/  MOV R9, R179 ;  /* 0x000000b300097202 */ /* 0x000fe20000000f00 */
[----:B------:R-:W-:Y:S05]  /*16a70*/  BRA `(.L_x_2621) ;  /* 0xfffed51000007947 */ /* 0x000fea000383ffff */
.L_x_2480:
[----:B------:R-:W-:Y:S01]  /*16a80*/  IMAD.MOV.U32 R178, RZ, RZ, R7 ;  /* 0x000000ffffb27224 */ /* 0x000fe200078e0007 */
[----:B------:R-:W-:Y:S01]  /*16a90*/  MOV R2, RZ ;  /* 0x000000ff00027202 */ /* 0x000fe20000000f00 */
[----:B------:R-:W-:Y:S01]  /*16aa0*/  IMAD.MOV.U32 R179, RZ, RZ, 0x181f ;  /* 0x0000181fffb37424 */ /* 0x000fe200078e00ff */
[----:B------:R-:W-:-:S02]  /*16ab0*/  MOV R3, 0x16ad0 ;  /* 0x00016ad000037802 */ /* 0x000fc40000000f00 */
[----:B-12---:R-:W-:Y:S05]  /*16ac0*/  CALL.REL.NOINC `($__internal_39_$__cuda_sm70_shflsync_idx_p) ;  /* 0x00002f4000007944 */ /* 0x006fea0003c00000 */
        /* <DEDUP_REMOVED lines=17> */
[----:B------:R-:W-:Y:S05]  /*16be0*/  CALL.REL.NOINC `($__internal_39_$__cuda_sm70_shflsync_idx_p) ;  /* 0x00002e2000007944 */ /* 0x000fea0003c00000 */
[----:B------:R-:W-:Y:S01]  /*16bf0*/  IMAD.MOV.U32 R12, RZ, RZ, R179 ;  /* 0x000000ffff0c7224 */ /* 0x000fe200078e00b3 */
[----:B------:R-:W-:Y:S01]  /*16c00*/  MOV R2, 0x1 ;  /* 0x0000000100027802 */ /* 0x000fe20000000f00 */
[----:B------:R-:W-:Y:S01]  /*16c10*/  IMAD.MOV.U32 R178, RZ, RZ, R7 ;  /* 0x000000ffffb27224 */ /* 0x000fe200078e0007 */
[----:B------:R-:W-:-:S02]  /*16c20*/  MOV R179, 0x181f ;  /* 0x0000181f00b37802 */ /* 0x000fc40000000f00 */
[----:B------:R-:W-:Y:S02]  /*16c30*/  MOV R3, 0x16c50 ;  /* 0x00016c5000037802 */ /* 0x000fe40000000f00 */
[----:B------:R-:W-:Y:S05]  /*16c40*/  CALL.REL.NOINC `($__internal_39_$__cuda_sm70_shflsync_idx_p) ;  /* 0x00002dc000007944 */ /* 0x000fea0003c00000 */
        /* <DEDUP_REMOVED lines=19> */
[----:B-1----:R-:W-:Y:S05]  /*16d80*/  CALL.REL.NOINC `($__internal_39_$__cuda_sm70_shflsync_idx_p) ;  /* 0x00002c8000007944 */ /* 0x002fea0003c00000 */
[----:B------:R-:W-:Y:S01]  /*16d90*/  IMAD.MOV.U32 R0, RZ, RZ, R179 ;  /* 0x000000ffff007224 */ /* 0x000fe200078e00b3 */
[----:B------:R-:W-:Y:S01]  /*16da0*/  MOV R2, 0x2 ;  /* 0x0000000200027802 */ /* 0x000fe20000000f00 */
[----:B------:R-:W-:Y:S01]  /*16db0*/  IMAD.MOV.U32 R178, RZ, RZ, R7 ;  /* 0x000000ffffb27224 */ /* 0x000fe200078e0007 */
[----:B------:R-:W-:-:S02]  /*16dc0*/  MOV R179, 0x181f ;  /* 0x0000181f00b37802 */ /* 0x000fc40000000f00 */
[----:B------:R-:W-:Y:S02]  /*16dd0*/  MOV R3, 0x16df0 ;  /* 0x00016df000037802 */ /* 0x000fe40000000f00 */
[----:B------:R-:W-:Y:S05]  /*16de0*/  CALL.REL.NOINC `($__internal_39_$__cuda_sm70_shflsync_idx_p) ;  /* 0x00002c2000007944 */ /* 0x000fea0003c00000 */
[----:B------:R-:W-:Y:S01]  /*16df0*/  MOV R2, R179 ;  /* 0x000000b300027202 */ /* 0x000fe20000000f00 */
[----:B------:R-:W-:Y:S05]  /*16e00*/  BRA `(.L_x_2622) ;  /* 0xfffed2e000007947 */ /* 0x000fea000383ffff */
.L_x_2481:
[----:B------:R-:W-:Y:S01]  /*16e10*/  IMAD.MOV.U32 R178, RZ, RZ, R5 ;  /* 0x000000ffffb27224 */ /* 0x000fe200078e0005 */
[----:B------:R-:W-:Y:S01]  /*16e20*/  MOV R2, RZ ;  /* 0x000000ff00027202 */ /* 0x000fe20000000f00 */
[----:B------:R-:W-:Y:S01]  /*16e30*/  IMAD.MOV.U32 R179, RZ, RZ, 0x1c1f ;  /* 0x00001c1fffb37424 */ /* 0x000fe200078e00ff */
[----:B------:R-:W-:Y:S02]  /*16e40*/  MOV R3, 0x16e60 ;  /* 0x00016e6000037802 */ /* 0x000fe40000000f00 */
[----:B------:R-:W-:Y:S05]  /*16e50*/  CALL.REL.NOINC `($__internal_39_$__cuda_sm70_shflsync_idx_p) ;  /* 0x00002bb000007944 */ /* 0x000fea0003c00000 */
[----:B------:R-:W-:Y:S01]  /*16e60*/  MOV R3, R179 ;  /* 0x000000b300037202 */ /* 0x000fe20000000f00 */
[----:B------:R-:W-:Y:S05]  /*16e70*/  BRA `(.L_x_2623) ;  /* 0xfffed48000007947 */ /* 0x000fea000383ffff */
.L_x_2486:
[----:B------:R-:W-:Y:S01]  /*16e80*/  IMAD.MOV.U32 R178, RZ, RZ, R5 ;  /* 0x000000ffffb27224 */ /* 0x000fe200078e0005 */
[----:B------:R-:W-:Y:S01]  /*16e90*/  MOV R2, 0x1 ;  /* 0x0000000100027802 */ /* 0x000fe20000000f00 */
[----:B------:R-:W-:Y:S01]  /*16ea0*/  IMAD.MOV.U32 R179, RZ, RZ, 0x1c1f ;  /* 0x00001c1fffb37424 */ /* 0x000fe200078e00ff */
[----:B------:R-:W-:Y:S02]  /*16eb0*/  MOV R3, 0x16ed0 ;  /* 0x00016ed000037802 */ /* 0x000fe40000000f00 */
[----:B-1----:R-:W-:Y:S05]  /*16ec0*/  CALL.REL.NOINC `($__internal_39_$__cuda_sm70_shflsync_idx_p) ;  /* 0x00002b4000007944 */ /* 0x002fea0003c00000 */
[----:B------:R-:W-:Y:S01]  /*16ed0*/  MOV R3, R179 ;  /* 0x000000b300037202 */ /* 0x000fe20000000f00 */
[----:B------:R-:W-:Y:S05]  /*16ee0*/  BRA `(.L_x_2624) ;  /* 0xfffede0000007947 */ /* 0x000fea000383ffff */
.L_x_2491:
[----:B------:R-:W-:Y:S01]  /*16ef0*/  IMAD.MOV.U32 R108, RZ, RZ, R4 ;  /* 0x000000ffff6c7224 */ /* 0x000fe200078e0004 */
[----:B------:R-:W-:-:S02]  /*16f00*/  MOV R0, 0x2 ;  /* 0x0000000200007802 */ /* 0x000fc40000000f00 */
[----:B------:R-:W-:Y:S02]  /*16f10*/  MOV R2, 0x16f30 ;  /* 0x00016f3000027802 */ /* 0x000fe40000000f00 */
[----:B------:R-:W-:Y:S05]  /*16f20*/  CALL.REL.NOINC `($__internal_38_$__cuda_sm70_shflsync_bfly_p) ;  /* 0x00002a8000007944 */ /* 0x000fea0003c00000 */
[----:B------:R-:W-:Y:S05]  /*16f30*/  BRA `(.L_x_2625) ;  /* 0xfffee7e000007947 */ /* 0x000fea000383ffff */
.L_x_2492:
[----:B------:R-:W-:Y:S01]  /*16f40*/  IMAD.MOV.U32 R108, RZ, RZ, R4 ;  /* 0x000000ffff6c7224 */ /* 0x000fe200078e0004 */
[----:B------:R-:W-:Y:S02]  /*16f50*/  MOV R0, 0x1 ;  /* 0x0000000100007802 */ /* 0x000fe40000000f00 */
[----:B------:R-:W-:Y:S02]  /*16f60*/  MOV R2, 0x16f80 ;  /* 0x00016f8000027802 */ /* 0x000fe40000000f00 */
[----:B------:R-:W-:Y:S05]  /*16f70*/  CALL.REL.NOINC `($__internal_38_$__cuda_sm70_shflsync_bfly_p) ;  /* 0x00002a3000007944 */ /* 0x000fea0003c00000 */
[----:B------:R-:W-:Y:S01]  /*16f80*/  FMNMX.FTZ R109, R4, R0, !PT ;  /* 0x00000000046d7209 */ /* 0x000fe20007810000 */
[----:B------:R-:W-:Y:S01]  /*16f90*/  IMAD.MOV.U32 R108, RZ, RZ, R5 ;  /* 0x000000ffff6c7224 */ /* 0x000fe200078e0005 */
[----:B------:R-:W-:Y:S01]  /*16fa0*/  MOV R2, 0x16fd0 ;  /* 0x00016fd000027802 */ /* 0x000fe20000000f00 */
[----:B------:R-:W-:Y:S02]  /*16fb0*/  IMAD.MOV.U32 R0, RZ, RZ, 0x2 ;  /* 0x00000002ff007424 */ /* 0x000fe400078e00ff */
[----:B------:R-:W-:Y:S05]  /*16fc0*/  CALL.REL.NOINC `($__internal_38_$__cuda_sm70_shflsync_bfly_p) ;  /* 0x000029e000007944 */ /* 0x000fea0003c00000 */
[----:B------:R-:W-:Y:S01]  /*16fd0*/  FMNMX.FTZ R5, R5, R0, !PT ;  /* 0x0000000005057209 */ /* 0x000fe20007810000 */
[----:B------:R-:W-:Y:S01]  /*16fe0*/  IMAD.MOV.U32 R0, RZ, RZ, 0x1 ;  /* 0x00000001ff007424 */ /* 0x000fe200078e00ff */
[----:B------:R-:W-:-:S03]  /*16ff0*/  MOV R2, 0x17020 ;  /* 0x0001702000027802 */ /* 0x000fc60000000f00 */
[----:B------:R-:W-:Y:S02]  /*17000*/  IMAD.MOV.U32 R108, RZ, RZ, R5 ;  /* 0x000000ffff6c7224 */ /* 0x000fe400078e0005 */
[----:B------:R-:W-:Y:S05]  /*17010*/  CALL.REL.NOINC `($__internal_38_$__cuda_sm70_shflsync_bfly_p) ;  /* 0x0000299000007944 */ /* 0x000fea0003c00000 */
[----:B------:R-:W-:Y:S01]  /*17020*/  MOV R3, R0 ;  /* 0x0000000000037202 */ /* 0x000fe20000000f00 */
[----:B------:R-:W-:Y:S05]  /*17030*/  BRA `(.L_x_2626) ;  /* 0xfffee75000007947 */ /* 0x000fea000383ffff */
.L_x_2500:
[----:B------:R-:W-:Y:S01]  /*17040*/  MOV R2, RZ ;  /* 0x000000ff00027202 */ /* 0x000fe20000000f00 */
[----:B------:R-:W-:Y:S01]  /*17050*/  IMAD.MOV.U32 R178, RZ, RZ, R0 ;  /* 0x000000ffffb27224 */ /* 0x000fe200078e0000 */
[----:B------:R-:W-:Y:S01]  /*17060*/  MOV R3, 0x17090 ;  /* 0x0001709000037802 */ /* 0x000fe20000000f00 */
[----:B------:R-:W-:Y:S02]  /*17070*/  IMAD.MOV.U32 R179, RZ, RZ, 0x181f ;  /* 0x0000181fffb37424 */ /* 0x000fe400078e00ff */
[----:B-1--4-:R-:W-:Y:S05]  /*17080*/  CALL.REL.NOINC `($__internal_39_$__cuda_sm70_shflsync_idx_p) ;  /* 0x0000298000007944 */ /* 0x012fea0003c00000 */
[----:B------:R-:W-:Y:S01]  /*17090*/  MOV R7, R179 ;  /* 0x000000b300077202 */ /* 0x000fe20000000f00 */
[----:B------:R-:W-:-:S05]  /*170a0*/  BRA `(.L_x_2627) ;  /* 0xfffeff8000007947 */ /* 0x000fca000383ffff */
.L_x_2501:
[----:B------:R-:W-:Y:S01]  /*170b0*/  MOV R2, RZ ;  /* 0x000000ff00027202 */ /* 0x000fe20000000f00 */
[----:B------:R-:W-:Y:S01]  /*170c0*/  IMAD.MOV.U32 R178, RZ, RZ, R4 ;  /* 0x000000ffffb27224 */ /* 0x000fe200078e0004 */
[----:B------:R-:W-:Y:S01]  /*170d0*/  MOV R3, 0x17100 ;  /* 0x0001710000037802 */ /* 0x000fe20000000f00 */
[----:B------:R-:W-:Y:S02]  /*170e0*/  IMAD.MOV.U32 R179, RZ, RZ, 0x181f ;  /* 0x0000181fffb37424 */ /* 0x000fe400078e00ff */
[----:B-1234-:R-:W-:Y:S05]  /*170f0*/  CALL.REL.NOINC `($__internal_39_$__cuda_sm70_shflsync_idx_p) ;  /* 0x0000291000007944 */ /* 0x01efea0003c00000 */
        /* <DEDUP_REMOVED lines=17> */
[----:B------:R-:W-:Y:S05]  /*17210*/  CALL.REL.NOINC `($__internal_39_$__cuda_sm70_shflsync_idx_p) ;  /* 0x000027f000007944 */ /* 0x000fea0003c00000 */
[----:B------:R-:W-:Y:S01]  /*17220*/  MOV R2, 0x1 ;  /* 0x0000000100027802 */ /* 0x000fe20000000f00 */
[----:B------:R-:W-:Y:S01]  /*17230*/  IMAD.MOV.U32 R13, RZ, RZ, R179 ;  /* 0x000000ffff0d7224 */ /* 0x000fe200078e00b3 */
[----:B------:R-:W-:Y:S01]  /*17240*/  MOV R179, 0x181f ;  /* 0x0000181f00b37802 */ /* 0x000fe20000000f00 */
[----:B------:R-:W-:Y:S01]  /*17250*/  IMAD.MOV.U32 R178, RZ, RZ, R4 ;  /* 0x000000ffffb27224 */ /* 0x000fe200078e0004 */
[----:B------:R-:W-:Y:S02]  /*17260*/  MOV R3, 0x17280 ;  /* 0x0001728000037802 */ /* 0x000fe40000000f00 */
[----:B------:R-:W-:Y:S05]  /*17270*/  CALL.REL.NOINC `($__internal_39_$__cuda_sm70_shflsync_idx_p) ;  /* 0x0000279000007944 */ /* 0x000fea0003c00000 */
        /* <DEDUP_REMOVED lines=19> */
[----:B------:R-:W-:Y:S05]  /*173b0*/  CALL.REL.NOINC `($__internal_39_$__cuda_sm70_shflsync_idx_p) ;  /* 0x0000265000007944 */ /* 0x000fea0003c00000 */
[----:B------:R-:W-:Y:S01]  /*173c0*/  MOV R2, 0x2 ;  /* 0x0000000200027802 */ /* 0x000fe20000000f00 */
[----:B------:R-:W-:Y:S01]  /*173d0*/  IMAD.MOV.U32 R13, RZ, RZ, R179 ;  /* 0x000000ffff0d7224 */ /* 0x000fe200078e00b3 */
[----:B------:R-:W-:Y:S01]  /*173e0*/  MOV R179, 0x181f ;  /* 0x0000181f00b37802 */ /* 0x000fe20000000f00 */
[----:B------:R-:W-:Y:S01]  /*173f0*/  IMAD.MOV.U32 R178, RZ, RZ, R4 ;  /* 0x000000ffffb27224 */ /* 0x000fe200078e0004 */
[----:B------:R-:W-:Y:S02]  /*17400*/  MOV R3, 0x17420 ;  /* 0x0001742000037802 */ /* 0x000fe40000000f00 */
[----:B------:R-:W-:Y:S05]  /*17410*/  CALL.REL.NOINC `($__internal_39_$__cuda_sm70_shflsync_idx_p) ;  /* 0x000025f000007944 */ /* 0x000fea0003c00000 */
[----:B------:R-:W-:Y:S01]  /*17420*/  MOV R0, R179 ;  /* 0x000000b300007202 */ /* 0x000fe20000000f00 */
[----:B------:R-:W-:-:S05]  /*17430*/  BRA `(.L_x_2628) ;  /* 0xfffefd7000007947 */ /* 0x000fca000383ffff */
.L_x_2504:
[----:B------:R-:W-:Y:S01]  /*17440*/  MOV R2, RZ ;  /* 0x000000ff00027202 */ /* 0x000fe20000000f00 */
[----:B------:R-:W-:Y:S01]  /*17450*/  IMAD.MOV.U32 R178, RZ, RZ, R0 ;  /* 0x000000ffffb27224 */ /* 0x000fe200078e0000 */
[----:B------:R-:W-:Y:S01]  /*17460*/  MOV R3, 0x17490 ;  /* 0x0001749000037802 */ /* 0x000fe20000000f00 */
[----:B------:R-:W-:Y:S02]  /*17470*/  IMAD.MOV.U32 R179, RZ, RZ, 0x181f ;  /* 0x0000181fffb37424 */ /* 0x000fe400078e00ff */
[----:B------:R-:W-:Y:S05]  /*17480*/  CALL.REL.NOINC `($__internal_39_$__cuda_sm70_shflsync_idx_p) ;  /* 0x0000258000007944 */ /* 0x000fea0003c00000 */
[----:B------:R-:W-:Y:S01]  /*17490*/  MOV R129, R179 ;  /* 0x000000b300817202 */ /* 0x000fe20000000f00 */
[----:B------:R-:W-:-:S05]  /*174a0*/  BRA `(.L_x_2629) ;  /* 0xffff093000007947 */ /* 0x000fca000383ffff */
.L_x_2505:
[----:B------:R-:W-:Y:S01]  /*174b0*/  MOV R2, RZ ;  /* 0x000000ff00027202 */ /* 0x000fe20000000f00 */
[----:B------:R-:W-:Y:S01]  /*174c0*/  IMAD.MOV.U32 R178, RZ, RZ, R108 ;  /* 0x000000ffffb27224 */ /* 0x000fe200078e006c */
[----:B------:R-:W-:Y:S01]  /*174d0*/  MOV R3, 0x17500 ;  /* 0x0001750000037802 */ /* 0x000fe20000000f00 */
[----:B------:R-:W-:Y:S02]  /*174e0*/  IMAD.MOV.U32 R179, RZ, RZ, 0x181f ;  /* 0x0000181fffb37424 */ /* 0x000fe400078e00ff */
[----:B-12---:R-:W-:Y:S05]  /*174f0*/  CALL.REL.NOINC `($__internal_39_$__cuda_sm70_shflsync_idx_p) ;  /* 0x0000251000007944 */ /* 0x006fea0003c00000 */
        /* <DEDUP_REMOVED lines=52> */
.L_x_2506:
[----:B------:R-:W-:Y:S01]  /*17840*/  MOV R2, RZ ;  /* 0x000000ff00027202 */ /* 0x000fe20000000f00 */
[----:B------:R-:W-:Y:S01]  /*17850*/  IMAD.MOV.U32 R178, RZ, RZ, R109 ;  /* 0x000000ffffb27224 */ /* 0x000fe200078e006d */
[----:B------:R-:W-:Y:S01]  /*17860*/  MOV R3, 0x17890 ;  /* 0x0001789000037802 */ /* 0x000fe20000000f00 */
[----:B------:R-:W-:Y:S02]  /*17870*/  IMAD.MOV.U32 R179, RZ, RZ, 0x1c1f ;  /* 0x00001c1fffb37424 */ /* 0x000fe400078e00ff */
[----:B------:R-:W-:Y:S05]  /*17880*/  CALL.REL.NOINC `($__internal_39_$__cuda_sm70_shflsync_idx_p) ;  /* 0x0000218000007944 */ /* 0x000fea0003c00000 */
[----:B------:R-:W-:Y:S01]  /*17890*/  MOV R3, R179 ;  /* 0x000000b300037202 */ /* 0x000fe20000000f00 */
[----:B------:R-:W-:-:S05]  /*178a0*/  BRA `(.L_x_2631) ;  /* 0xffff089000007947 */ /* 0x000fca000383ffff */
.L_x_2511:
[----:B------:R-:W-:Y:S01]  /*178b0*/  MOV R2, 0x1 ;  /* 0x0000000100027802 */ /* 0x000fe20000000f00 */
[----:B------:R-:W-:Y:S01]  /*178c0*/  IMAD.MOV.U32 R178, RZ, RZ, R109 ;  /* 0x000000ffffb27224 */ /* 0x000fe200078e006d */
[----:B------:R-:W-:Y:S01]  /*178d0*/  MOV R3, 0x17900 ;  /* 0x0001790000037802 */ /* 0x000fe20000000f00 */
[----:B------:R-:W-:Y:S02]  /*178e0*/  IMAD.MOV.U32 R179, RZ, RZ, 0x1c1f ;  /* 0x00001c1fffb37424 */ /* 0x000fe400078e00ff */
[----:B-1----:R-:W-:Y:S05]  /*178f0*/  CALL.REL.NOINC `($__internal_39_$__cuda_sm70_shflsync_idx_p) ;  /* 0x0000211000007944 */ /* 0x002fea0003c00000 */
[----:B------:R-:W-:Y:S01]  /*17900*/  MOV R3, R179 ;  /* 0x000000b300037202 */ /* 0x000fe20000000f00 */
[----:B------:R-:W-:-:S05]  /*17910*/  BRA `(.L_x_2632) ;  /* 0xffff126000007947 */ /* 0x000fca000383ffff */
.L_x_2516:
[----:B------:R-:W-:Y:S02]  /*17920*/  MOV R0, 0x2 ;  /* 0x0000000200007802 */ /* 0x000fe40000000f00 */
[----:B------:R-:W-:Y:S02]  /*17930*/  MOV R2, 0x17950 ;  /* 0x0001795000027802 */ /* 0x000fe40000000f00 */
[----:B-12---:R-:W-:Y:S05]  /*17940*/  CALL.REL.NOINC `($__internal_38_$__cuda_sm70_shflsync_bfly_p) ;  /* 0x0000206000007944 */ /* 0x006fea0003c00000 */
[----:B------:R-:W-:-:S05]  /*17950*/  BRA `(.L_x_2633) ;  /* 0xffff1ca000007947 */ /* 0x000fca000383ffff */
.L_x_2517:
[----:B------:R-:W-:Y:S01]  /*17960*/  MOV R0, 0x1 ;  /* 0x0000000100007802 */ /* 0x000fe20000000f00 */
[----:B---3--:R-:W-:Y:S01]  /*17970*/  IMAD.MOV.U32 R108, RZ, RZ, R4 ;  /* 0x000000ffff6c7224 */ /* 0x008fe200078e0004 */
[----:B------:R-:W-:Y:S02]  /*17980*/  MOV R2, 0x179a0 ;  /* 0x000179a000027802 */ /* 0x000fe40000000f00 */
[----:B-12---:R-:W-:Y:S05]  /*17990*/  CALL.REL.NOINC `($__internal_38_$__cuda_sm70_shflsync_bfly_p) ;  /* 0x0000201000007944 */ /* 0x006fea0003c00000 */
[----:B------:R-:W-:Y:S01]  /*179a0*/  IMAD.MOV.U32 R108, RZ, RZ, R5 ;  /* 0x000000ffff6c7224 */ /* 0x000fe200078e0005 */
[----:B------:R-:W-:Y:S01]  /*179b0*/  FMNMX.FTZ R109, R4, R0, !PT ;  /* 0x00000000046d7209 */ /* 0x000fe20007810000 */
[----:B------:R-:W-:Y:S01]  /*179c0*/  IMAD.MOV.U32 R0, RZ, RZ, 0x2 ;  /* 0x00000002ff007424 */ /* 0x000fe200078e00ff */
[----:B------:R-:W-:Y:S02]  /*179d0*/  MOV R2, 0x179f0 ;  /* 0x000179f000027802 */ /* 0x000fe40000000f00 */
[----:B------:R-:W-:Y:S05]  /*179e0*/  CALL.REL.NOINC `($__internal_38_$__cuda_sm70_shflsync_bfly_p) ;  /* 0x00001fc000007944 */ /* 0x000fea0003c00000 */
[----:B------:R-:W-:Y:S01]  /*179f0*/  FMNMX.FTZ R108, R5, R0, !PT ;  /* 0x00000000056c7209 */ /* 0x000fe20007810000 */
[----:B------:R-:W-:Y:S01]  /*17a00*/  IMAD.MOV.U32 R0, RZ, RZ, 0x1 ;  /* 0x00000001ff007424 */ /* 0x000fe200078e00ff */
[----:B------:R-:W-:Y:S02]  /*17a10*/  MOV R2, 0x17a30 ;  /* 0x00017a3000027802 */ /* 0x000fe40000000f00 */
[----:B------:R-:W-:Y:S05]  /*17a20*/  CALL.REL.NOINC `($__internal_38_$__cuda_sm70_shflsync_bfly_p) ;  /* 0x00001f8000007944 */ /* 0x000fea0003c00000 */
[----:B------:R-:W-:-:S05]  /*17a30*/  BRA `(.L_x_2634) ;  /* 0xffff1c3000007947 */ /* 0x000fca000383ffff */
.L_x_2526:
[----:B------:R-:W-:Y:S01]  /*17a40*/  MOV R2, RZ ;  /* 0x000000ff00027202 */ /* 0x000fe20000000f00 */
[----:B------:R-:W-:Y:S01]  /*17a50*/  IMAD.MOV.U32 R178, RZ, RZ, R0 ;  /* 0x000000ffffb27224 */ /* 0x000fe200078e0000 */
[----:B------:R-:W-:Y:S01]  /*17a60*/  MOV R3, 0x17a90 ;  /* 0x00017a9000037802 */ /* 0x000fe20000000f00 */
[----:B------:R-:W-:Y:S02]  /*17a70*/  IMAD.MOV.U32 R179, RZ, RZ, 0x181f ;  /* 0x0000181fffb37424 */ /* 0x000fe400078e00ff */
[----:B-1--4-:R-:W-:Y:S05]  /*17a80*/  CALL.REL.NOINC `($__internal_39_$__cuda_sm70_shflsync_idx_p) ;  /* 0x00001f8000007944 */ /* 0x012fea0003c00000 */
[----:B------:R-:W-:Y:S01]  /*17a90*/  MOV R7, R179 ;  /* 0x000000b300077202 */ /* 0x000fe20000000f00 */
[----:B------:R-:W-:-:S05]  /*17aa0*/  BRA `(.L_x_2635) ;  /* 0xffff395000007947 */ /* 0x000fca000383ffff */
.L_x_2527:
        /* <DEDUP_REMOVED lines=57> */
.L_x_2530:
[----:B------:R-:W-:Y:S01]  /*17e40*/  MOV R2, RZ ;  /* 0x000000ff00027202 */ /* 0x000fe20000000f00 */
[----:B------:R-:W-:Y:S01]  /*17e50*/  IMAD.MOV.U32 R178, RZ, RZ, R0 ;  /* 0x000000ffffb27224 */ /* 0x000fe200078e0000 */
[----:B------:R-:W-:Y:S01]  /*17e60*/  MOV R3, 0x17e90 ;  /* 0x00017e9000037802 */ /* 0x000fe20000000f00 */
[----:B------:R-:W-:Y:S02]  /*17e70*/  IMAD.MOV.U32 R179, RZ, RZ, 0x181f ;  /* 0x0000181fffb37424 */ /* 0x000fe400078e00ff */
[----:B------:R-:W-:Y:S05]  /*17e80*/  CALL.REL.NOINC `($__internal_39_$__cuda_sm70_shflsync_idx_p) ;  /* 0x00001b8000007944 */ /* 0x000fea0003c00000 */
[----:B------:R-:W-:Y:S01]  /*17e90*/  MOV R129, R179 ;  /* 0x000000b300817202 */ /* 0x000fe20000000f00 */
[----:B------:R-:W-:-:S05]  /*17ea0*/  BRA `(.L_x_2637) ;  /* 0xffff430000007947 */ /* 0x000fca000383ffff */
.L_x_2531:
        /* <DEDUP_REMOVED lines=57> */
.L_x_2532:
[----:B------:R-:W-:Y:S02]  /*18240*/  MOV R0, 0x2 ;  /* 0x0000000200007802 */ /* 0x000fe40000000f00 */
[----:B------:R-:W-:Y:S02]  /*18250*/  MOV R2, 0x18270 ;  /* 0x0001827000027802 */ /* 0x000fe40000000f00 */
[----:B------:R-:W-:Y:S05]  /*18260*/  CALL.REL.NOINC `($__internal_38_$__cuda_sm70_shflsync_bfly_p) ;  /* 0x0000174000007944 */ /* 0x000fea0003c00000 */
[----:B------:R-:W-:-:S05]  /*18270*/  BRA `(.L_x_2639) ;  /* 0xffff44f000007947 */ /* 0x000fca000383ffff */
.L_x_2533:
[----:B------:R-:W-:Y:S01]  /*18280*/  MOV R0, 0x1 ;  /* 0x0000000100007802 */ /* 0x000fe20000000f00 */
[----:B-1----:R-:W-:Y:S01]  /*18290*/  IMAD.MOV.U32 R108, RZ, RZ, R109 ;  /* 0x000000ffff6c7224 */ /* 0x002fe200078e006d */
[----:B------:R-:W-:Y:S02]  /*182a0*/  MOV R2, 0x182c0 ;  /* 0x000182c000027802 */ /* 0x000fe40000000f00 */
[----:B------:R-:W-:Y:S05]  /*182b0*/  CALL.REL.NOINC `($__internal_38_$__cuda_sm70_shflsync_bfly_p) ;  /* 0x000016f000007944 */ /* 0x000fea0003c00000 */
        /* <DEDUP_REMOVED lines=10> */
.L_x_2536:
[----:B--23--:R-:W-:Y:S01]  /*18360*/  MOV R2, RZ ;  /* 0x000000ff00027202 */ /* 0x00cfe20000000f00 */
[----:B------:R-:W-:Y:S01]  /*18370*/  IMAD.MOV.U32 R178, RZ, RZ, R4 ;  /* 0x000000ffffb27224 */ /* 0x000fe200078e0004 */
[----:B------:R-:W-:Y:S01]  /*18380*/  MOV R3, 0x183b0 ;  /* 0x000183b000037802 */ /* 0x000fe20000000f00 */
[----:B------:R-:W-:Y:S02]  /*18390*/  IMAD.MOV.U32 R179, RZ, RZ, 0x181f ;  /* 0x0000181fffb37424 */ /* 0x000fe400078e00ff */
[----:B-1--4-:R-:W-:Y:S05]  /*183a0*/  CALL.REL.NOINC `($__internal_39_$__cuda_sm70_shflsync_idx_p) ;  /* 0x0000166000007944 */ /* 0x012fea0003c00000 */
[----:B------:R-:W-:Y:S01]  /*183b0*/  MOV R12, R179 ;  /* 0x000000b3000c7202 */ /* 0x000fe20000000f00 */
[----:B------:R-:W-:-:S05]  /*183c0*/  BRA `(.L_x_2641) ;  /* 0xffff5f7000007947 */ /* 0x000fca000383ffff */
.L_x_2539:
[----:B------:R-:W-:Y:S01]  /*183d0*/  MOV R2, RZ ;  /* 0x000000ff00027202 */ /* 0x000fe20000000f00 */
[----:B------:R-:W-:Y:S01]  /*183e0*/  IMAD.MOV.U32 R178, RZ, RZ, R0 ;  /* 0x000000ffffb27224 */ /* 0x000fe200078e0000 */
[----:B------:R-:W-:Y:S01]  /*183f0*/  MOV R3, 0x18420 ;  /* 0x0001842000037802 */ /* 0x000fe20000000f00 */
[----:B------:R-:W-:Y:S02]  /*18400*/  IMAD.MOV.U32 R179, RZ, RZ, 0x181f ;  /* 0x0000181fffb37424 */ /* 0x000fe400078e00ff */
[----:B------:R-:W-:Y:S05]  /*18410*/  CALL.REL.NOINC `($__internal_39_$__cuda_sm70_shflsync_idx_p) ;  /* 0x000015f000007944 */ /* 0x000fea0003c00000 */
[----:B------:R-:W-:Y:S01]  /*18420*/  MOV R129, R179 ;  /* 0x000000b300817202 */ /* 0x000fe20000000f00 */
[----:B------:R-:W-:-:S05]  /*18430*/  BRA `(.L_x_2642) ;  /* 0xffff6c2000007947 */ /* 0x000fca000383ffff */
.L_x_2540:
[----:B------:R-:W-:Y:S01]  /*18440*/  MOV R2, RZ ;  /* 0x000000ff00027202 */ /* 0x000fe20000000f00 */
[----:B------:R-:W-:Y:S01]  /*18450*/  IMAD.MOV.U32 R178, RZ, RZ, R108 ;  /* 0x000000ffffb27224 */ /* 0x000fe200078e006c */
[----:B------:R-:W-:Y:S01]  /*18460*/  MOV R3, 0x18490 ;  /* 0x0001849000037802 */ /* 0x000fe20000000f00 */
[----:B------:R-:W-:Y:S02]  /*18470*/  IMAD.MOV.U32 R179, RZ, RZ, 0x181f ;  /* 0x0000181fffb37424 */ /* 0x000fe400078e00ff */
[----:B-12---:R-:W-:Y:S05]  /*18480*/  CALL.REL.NOINC `($__internal_39_$__cuda_sm70_shflsync_idx_p) ;  /* 0x0000158000007944 */ /* 0x006fea0003c00000 */
        /* <DEDUP_REMOVED lines=16> */
[----:B-1----:R-:W-:Y:S05]  /*18590*/  CALL.REL.NOINC `($__internal_39_$__cuda_sm70_shflsync_idx_p) ;  /* 0x0000147000007944 */ /* 0x002fea0003c00000 */
[----:B------:R-:W-:Y:S01]  /*185a0*/  MOV R2, 0x1 ;  /* 0x0000000100027802 */ /* 0x000fe20000000f00 */
[----:B------:R-:W-:Y:S01]  /*185b0*/  IMAD.MOV.U32 R129, RZ, RZ, R179 ;  /* 0x000000ffff817224 */ /* 0x000fe200078e00b3 */
[----:B------:R-:W-:Y:S01]  /*185c0*/  MOV R179, 0x181f ;  /* 0x0000181f00b37802 */ /* 0x000fe20000000f00 */
[----:B------:R-:W-:Y:S01]  /*185d0*/  IMAD.MOV.U32 R178, RZ, RZ, R108 ;  /* 0x000000ffffb27224 */ /* 0x000fe200078e006c */
[----:B------:R-:W-:Y:S02]  /*185e0*/  MOV R3, 0x18600 ;  /* 0x0001860000037802 */ /* 0x000fe40000000f00 */
[----:B------:R-:W-:Y:S05]  /*185f0*/  CALL.REL.NOINC `($__internal_39_$__cuda_sm70_shflsync_idx_p) ;  /* 0x0000141000007944 */ /* 0x000fea0003c00000 */
        /* <DEDUP_REMOVED lines=25> */
.L_x_2541:
[----:B------:R-:W-:Y:S01]  /*18790*/  MOV R2, RZ ;  /* 0x000000ff00027202 */ /* 0x000fe20000000f00 */
[----:B------:R-:W-:Y:S01]  /*187a0*/  IMAD.MOV.U32 R178, RZ, RZ, R109 ;  /* 0x000000ffffb27224 */ /* 0x000fe200078e006d */
[----:B------:R-:W-:Y:S01]  /*187b0*/  MOV R3, 0x187e0 ;  /* 0x000187e000037802 */ /* 0x000fe20000000f00 */
[----:B------:R-:W-:Y:S02]  /*187c0*/  IMAD.MOV.U32 R179, RZ, RZ, 0x1c1f ;  /* 0x00001c1fffb37424 */ /* 0x000fe400078e00ff */
[----:B------:R-:W-:Y:S05]  /*187d0*/  CALL.REL.NOINC `($__internal_39_$__cuda_sm70_shflsync_idx_p) ;  /* 0x0000123000007944 */ /* 0x000fea0003c00000 */
[----:B------:R-:W-:Y:S01]  /*187e0*/  MOV R3, R179 ;  /* 0x000000b300037202 */ /* 0x000fe20000000f00 */
[----:B------:R-:W-:-:S05]  /*187f0*/  BRA `(.L_x_2644) ;  /* 0xffff6b7000007947 */ /* 0x000fca000383ffff */
.L_x_2546:
[----:B------:R-:W-:Y:S01]  /*18800*/  MOV R2, 0x1 ;  /* 0x0000000100027802 */ /* 0x000fe20000000f00 */
[----:B------:R-:W-:Y:S01]  /*18810*/  IMAD.MOV.U32 R178, RZ, RZ, R109 ;  /* 0x000000ffffb27224 */ /* 0x000fe200078e006d */
[----:B------:R-:W-:Y:S01]  /*18820*/  MOV R3, 0x18850 ;  /* 0x0001885000037802 */ /* 0x000fe20000000f00 */
[----:B------:R-:W-:Y:S02]  /*18830*/  IMAD.MOV.U32 R179, RZ, RZ, 0x1c1f ;  /* 0x00001c1fffb37424 */ /* 0x000fe400078e00ff */
[----:B-1----:R-:W-:Y:S05]  /*18840*/  CALL.REL.NOINC `($__internal_39_$__cuda_sm70_shflsync_idx_p) ;  /* 0x000011c000007944 */ /* 0x002fea0003c00000 */
[----:B------:R-:W-:Y:S01]  /*18850*/  MOV R3, R179 ;  /* 0x000000b300037202 */ /* 0x000fe20000000f00 */
[----:B------:R-:W-:-:S05]  /*18860*/  BRA `(.L_x_2645) ;  /* 0xffff754000007947 */ /* 0x000fca000383ffff */
.L_x_2551:
[----:B------:R-:W-:Y:S02]  /*18870*/  MOV R0, 0x2 ;  /* 0x0000000200007802 */ /* 0x000fe40000000f00 */
[----:B------:R-:W-:Y:S02]  /*18880*/  MOV R2, 0x188a0 ;  /* 0x000188a000027802 */ /* 0x000fe40000000f00 */
[----:B-12---:R-:W-:Y:S05]  /*18890*/  CALL.REL.NOINC `($__internal_38_$__cuda_sm70_shflsync_bfly_p) ;  /* 0x0000111000007944 */ /* 0x006fea0003c00000 */
[----:B------:R-:W-:-:S05]  /*188a0*/  BRA `(.L_x_2646) ;  /* 0xffff7f8000007947 */ /* 0x000fca000383ffff */
.L_x_2552:
[----:B------:R-:W-:Y:S02]  /*188b0*/  MOV R0, 0x1 ;  /* 0x0000000100007802 */ /* 0x000fe40000000f00 */
[----:B------:R-:W-:Y:S02]  /*188c0*/  MOV R2, 0x188e0 ;  /* 0x000188e000027802 */ /* 0x000fe40000000f00 */
[----:B-12---:R-:W-:Y:S05]  /*188d0*/  CALL.REL.NOINC `($__internal_38_$__cuda_sm70_shflsync_bfly_p) ;  /* 0x000010d000007944 */ /* 0x006fea0003c00000 */
[----:B------:R-:W-:Y:S01]  /*188e0*/  FMNMX.FTZ R109, R108, R0, !PT ;  /* 0x000000006c6d7209 */ /* 0x000fe20007810000 */
[----:B------:R-:W-:Y:S01]  /*188f0*/  IMAD.MOV.U32 R108, RZ, RZ, R4 ;  /* 0x000000ffff6c7224 */ /* 0x000fe200078e0004 */
[----:B------:R-:W-:Y:S01]  /*18900*/  MOV R2, 0x18930 ;  /* 0x0001893000027802 */ /* 0x000fe20000000f00 */
[----:B------:R-:W-:Y:S02]  /*18910*/  IMAD.MOV.U32 R0, RZ, RZ, 0x2 ;  /* 0x00000002ff007424 */ /* 0x000fe400078e00ff */
[----:B------:R-:W-:Y:S05]  /*18920*/  CALL.REL.NOINC `($__internal_38_$__cuda_sm70_shflsync_bfly_p) ;  /* 0x0000108000007944 */ /* 0x000fea0003c00000 */
[----:B------:R-:W-:Y:S01]  /*18930*/  FMNMX.FTZ R4, R4, R0, !PT ;  /* 0x0000000004047209 */ /* 0x000fe20007810000 */
[----:B------:R-:W-:Y:S01]  /*18940*/  IMAD.MOV.U32 R0, RZ, RZ, 0x1 ;  /* 0x00000001ff007424 */ /* 0x000fe200078e00ff */
[----:B------:R-:W-:Y:S03]  /*18950*/  MOV R2, 0x18980 ;  /* 0x0001898000027802 */ /* 0x000fe60000000f00 */
[----:B------:R-:W-:Y:S02]  /*18960*/  IMAD.MOV.U32 R108, RZ, RZ, R4 ;  /* 0x000000ffff6c7224 */ /* 0x000fe400078e0004 */
[----:B------:R-:W-:Y:S05]  /*18970*/  CALL.REL.NOINC `($__internal_38_$__cuda_sm70_shflsync_bfly_p) ;  /* 0x0000103000007944 */ /* 0x000fea0003c00000 */
[----:B------:R-:W-:-:S05]  /*18980*/  BRA `(.L_x_2647) ;  /* 0xffff7f1000007947 */ /* 0x000fca000383ffff */
.L_x_2554:
[----:B------:R-:W-:Y:S01]  /*18990*/  IMAD.MOV.U32 R108, RZ, RZ, R225 ;  /* 0x000000ffff6c7224 */ /* 0x000fe200078e00e1 */
[----:B------:R-:W-:-:S02]  /*189a0*/  MOV R0, 0x2 ;  /* 0x0000000200007802 */ /* 0x000fc40000000f00 */
[----:B------:R-:W-:Y:S02]  /*189b0*/  MOV R2, 0x189d0 ;  /* 0x000189d000027802 */ /* 0x000fe40000000f00 */
[----:B------:R-:W-:Y:S05]  /*189c0*/  CALL.REL.NOINC `($__internal_38_$__cuda_sm70_shflsync_bfly_p) ;  /* 0x00000fe000007944 */ /* 0x000fea0003c00000 */
[----:B------:R-:W-:Y:S05]  /*189d0*/  BRA `(.L_x_2648) ;  /* 0xffff97d000007947 */ /* 0x000fea000383ffff */
.L_x_2555:
[----:B------:R-:W-:Y:S01]  /*189e0*/  IMAD.MOV.U32 R108, RZ, RZ, R5 ;  /* 0x000000ffff6c7224 */ /* 0x000fe200078e0005 */
[----:B------:R-:W-:Y:S02]  /*189f0*/  MOV R0, 0x1 ;  /* 0x0000000100007802 */ /* 0x000fe40000000f00 */
[----:B------:R-:W-:Y:S02]  /*18a00*/  MOV R2, 0x18a20 ;  /* 0x00018a2000027802 */ /* 0x000fe40000000f00 */
[----:B-1----:R-:W-:Y:S05]  /*18a10*/  CALL.REL.NOINC `($__internal_38_$__cuda_sm70_shflsync_bfly_p) ;  /* 0x00000f9000007944 */ /* 0x002fea0003c00000 */
[----:B------:R-:W-:Y:S01]  /*18a20*/  FADD.FTZ R5, R5, R0 ;  /* 0x0000000005057221 */ /* 0x000fe20000010000 */
[----:B------:R-:W-:Y:S02]  /*18a30*/  MOV R108, R226 ;  /* 0x000000e2006c7202 */ /* 0x000fe40000000f00 */
[----:B------:R-:W-:Y:S02]  /*18a40*/  MOV R0, 0x2 ;  /* 0x0000000200007802 */ /* 0x000fe40000000f00 */
[----:B------:R-:W-:Y:S02]  /*18a50*/  MOV R2, 0x18a70 ;  /* 0x00018a7000027802 */ /* 0x000fe40000000f00 */
[----:B------:R-:W-:Y:S05]  /*18a60*/  CALL.REL.NOINC `($__internal_38_$__cuda_sm70_shflsync_bfly_p) ;  /* 0x00000f4000007944 */ /* 0x000fea0003c00000 */
[----:B------:R-:W-:Y:S01]  /*18a70*/  FADD.FTZ R6, R226, R0 ;  /* 0x00000000e2067221 */ /* 0x000fe20000010000 */
[----:B------:R-:W-:Y:S02]  /*18a80*/  MOV R0, 0x1 ;  /* 0x0000000100007802 */ /* 0x000fe40000000f00 */
[----:B------:R-:W-:-:S02]  /*18a90*/  MOV R2, 0x18ac0 ;  /* 0x00018ac000027802 */ /* 0x000fc40000000f00 */
[----:B------:R-:W-:Y:S02]  /*18aa0*/  MOV R108, R6 ;  /* 0x00000006006c7202 */ /* 0x000fe40000000f00 */
[----:B------:R-:W-:Y:S05]  /*18ab0*/  CALL.REL.NOINC `($__internal_38_$__cuda_sm70_shflsync_bfly_p) ;  /* 0x00000ef000007944 */ /* 0x000fea0003c00000 */
[----:B------:R-:W-:Y:S01]  /*18ac0*/  MOV R3, R0 ;  /* 0x0000000000037202 */ /* 0x000fe20000000f00 */
[----:B------:R-:W-:Y:S05]  /*18ad0*/  BRA `(.L_x_2649) ;  /* 0xffff974000007947 */ /* 0x000fea000383ffff */
.L_x_2562:
[----:B--234-:R-:W-:Y:S01]  /*18ae0*/  IMAD.MOV.U32 R178, RZ, RZ, R7 ;  /* 0x000000ffffb27224 */ /* 0x01cfe200078e0007 */
[----:B------:R-:W-:Y:S01]  /*18af0*/  MOV R2, RZ ;  /* 0x000000ff00027202 */ /* 0x000fe20000000f00 */
[----:B------:R-:W-:Y:S01]  /*18b00*/  IMAD.MOV.U32 R179, RZ, RZ, 0x181f ;  /* 0x0000181fffb37424 */ /* 0x000fe200078e00ff */
[----:B------:R-:W-:Y:S02]  /*18b10*/  MOV R3, 0x18b30 ;  /* 0x00018b3000037802 */ /* 0x000fe40000000f00 */
[----:B-1----:R-:W-:Y:S05]  /*18b20*/  CALL.REL.NOINC `($__internal_39_$__cuda_sm70_shflsync_idx_p) ;  /* 0x00000ee000007944 */ /* 0x002fea0003c00000 */
[----:B------:R-:W-:Y:S01]  /*18b30*/  MOV R10, R179 ;  /* 0x000000b3000a7202 */ /* 0x000fe20000000f00 */
[----:B------:R-:W-:Y:S05]  /*18b40*/  BRA `(.L_x_2650) ;  /* 0xffffaa6000007947 */ /* 0x000fea000383ffff */
.L_x_2563:
[----:B------:R-:W-:Y:S01]  /*18b50*/  IMAD.MOV.U32 R178, RZ, RZ, R8 ;  /* 0x000000ffffb27224 */ /* 0x000fe200078e0008 */
[----:B------:R-:W-:Y:S01]  /*18b60*/  MOV R2, RZ ;  /* 0x000000ff00027202 */ /* 0x000fe20000000f00 */
[----:B------:R-:W-:Y:S01]  /*18b70*/  IMAD.MOV.U32 R179, RZ, RZ, 0x181f ;  /* 0x0000181fffb37424 */ /* 0x000fe200078e00ff */
[----:B------:R-:W-:Y:S02]  /*18b80*/  MOV R3, 0x18ba0 ;  /* 0x00018ba000037802 */ /* 0x000fe40000000f00 */
[----:B-123--:R-:W-:Y:S05]  /*18b90*/  CALL.REL.NOINC `($__internal_39_$__cuda_sm70_shflsync_idx_p) ;  /* 0x00000e7000007944 */ /* 0x00efea0003c00000 */
[----:B------:R-:W-:Y:S01]  /*18ba0*/  MOV R0, R179 ;  /* 0x000000b300007202 */ /* 0x000fe20000000f00 */
[----:B------:R-:W-:Y:S05]  /*18bb0*/  BRA `(.L_x_2651) ;  /* 0xffffaa1000007947 */ /* 0x000fea000383ffff */
.L_x_2566:
[----:B------:R-:W-:Y:S01]  /*18bc0*/  IMAD.MOV.U32 R178, RZ, RZ, R7 ;  /* 0x000000ffffb27224 */ /* 0x000fe200078e0007 */
[----:B--2---:R-:W-:Y:S01]  /*18bd0*/  MOV R2, 0x1 ;  /* 0x0000000100027802 */ /* 0x004fe20000000f00 */
[----:B------:R-:W-:Y:S01]  /*18be0*/  IMAD.MOV.U32 R179, RZ, RZ, 0x181f ;  /* 0x0000181fffb37424 */ /* 0x000fe200078e00ff */
[----:B------:R-:W-:-:S02]  /*18bf0*/  MOV R3, 0x18c10 ;  /* 0x00018c1000037802 */ /* 0x000fc40000000f00 */
[----:B-1-34-:R-:W-:Y:S05]  /*18c00*/  CALL.REL.NOINC `($__internal_39_$__cuda_sm70_shflsync_idx_p) ;  /* 0x00000e0000007944 */ /* 0x01afea0003c00000 */
        /* <DEDUP_REMOVED lines=8> */
.L_x_2569:
[----:B------:R-:W-:Y:S01]  /*18c90*/  IMAD.MOV.U32 R178, RZ, RZ, R7 ;  /* 0x000000ffffb27224 */ /* 0x000fe200078e0007 */
[----:B-1----:R-:W-:Y:S01]  /*18ca0*/  MOV R2, 0x2 ;  /* 0x0000000200027802 */ /* 0x002fe20000000f00 */
[----:B------:R-:W-:Y:S01]  /*18cb0*/  IMAD.MOV.U32 R179, RZ, RZ, 0x181f ;  /* 0x0000181fffb37424 */ /* 0x000fe200078e00ff */
[----:B------:R-:W-:Y:S02]  /*18cc0*/  MOV R3, 0x18ce0 ;  /* 0x00018ce000037802 */ /* 0x000fe40000000f00 */
[----:B--234-:R-:W-:Y:S05]  /*18cd0*/  CALL.REL.NOINC `($__internal_39_$__cuda_sm70_shflsync_idx_p) ;  /* 0x00000d3000007944 */ /* 0x01cfea0003c00000 */
[----:B------:R-:W-:Y:S01]  /*18ce0*/  MOV R10, R179 ;  /* 0x000000b3000a7202 */ /* 0x000fe20000000f00 */
[----:B------:R-:W-:Y:S05]  /*18cf0*/  BRA `(.L_x_2653) ;  /* 0xffffab0000007947 */ /* 0x000fea000383ffff */
.L_x_2570:
[----:B------:R-:W-:Y:S01]  /*18d00*/  IMAD.MOV.U32 R178, RZ, RZ, R8 ;  /* 0x000000ffffb27224 */ /* 0x000fe200078e0008 */
[----:B-1----:R-:W-:Y:S01]  /*18d10*/  MOV R2, 0x2 ;  /* 0x0000000200027802 */ /* 0x002fe20000000f00 */
[----:B------:R-:W-:Y:S01]  /*18d20*/  IMAD.MOV.U32 R179, RZ, RZ, 0x181f ;  /* 0x0000181fffb37424 */ /* 0x000fe200078e00ff */
[----:B------:R-:W-:Y:S02]  /*18d30*/  MOV R3, 0x18d50 ;  /* 0x00018d5000037802 */ /* 0x000fe40000000f00 */
[----:B--234-:R-:W-:Y:S05]  /*18d40*/  CALL.REL.NOINC `($__internal_39_$__cuda_sm70_shflsync_idx_p) ;  /* 0x00000cc000007944 */ /* 0x01cfea0003c00000 */
[----:B------:R-:W-:Y:S01]  /*18d50*/  MOV R0, R179 ;  /* 0x000000b300007202 */ /* 0x000fe20000000f00 */
[----:B------:R-:W-:Y:S05]  /*18d60*/  BRA `(.L_x_2654) ;  /* 0xffffaab000007947 */ /* 0x000fea000383ffff */
.L_x_2573:
[----:B------:R-:W-:Y:S01]  /*18d70*/  IMAD.MOV.U32 R178, RZ, RZ, R7 ;  /* 0x000000ffffb27224 */ /* 0x000fe200078e0007 */
[----:B-1----:R-:W-:Y:S01]  /*18d80*/  MOV R2, 0x3 ;  /* 0x0000000300027802 */ /* 0x002fe20000000f00 */
[----:B------:R-:W-:Y:S01]  /*18d90*/  IMAD.MOV.U32 R179, RZ, RZ, 0x181f ;  /* 0x0000181fffb37424 */ /* 0x000fe200078e00ff */
[----:B------:R-:W-:-:S02]  /*18da0*/  MOV R3, 0x18dc0 ;  /* 0x00018dc000037802 */ /* 0x000fc40000000f00 */
[----:B--234-:R-:W-:Y:S05]  /*18db0*/  CALL.REL.NOINC `($__internal_39_$__cuda_sm70_shflsync_idx_p) ;  /* 0x00000c5000007944 */ /* 0x01cfea0003c00000 */
        /* <DEDUP_REMOVED lines=8> */
.L_x_2575:
[----:B------:R-:W-:Y:S01]  /*18e40*/  IMAD.MOV.U32 R178, RZ, RZ, R5 ;  /* 0x000000ffffb27224 */ /* 0x000fe200078e0005 */
[----:B------:R-:W-:Y:S01]  /*18e50*/  MOV R2, RZ ;  /* 0x000000ff00027202 */ /* 0x000fe20000000f00 */
[----:B------:R-:W-:Y:S01]  /*18e60*/  IMAD.MOV.U32 R179, RZ, RZ, 0x1c1f ;  /* 0x00001c1fffb37424 */ /* 0x000fe200078e00ff */
[----:B------:R-:W-:Y:S02]  /*18e70*/  MOV R3, 0x18e90 ;  /* 0x00018e9000037802 */ /* 0x000fe40000000f00 */
[----:B------:R-:W-:Y:S05]  /*18e80*/  CALL.REL.NOINC `($__internal_39_$__cuda_sm70_shflsync_idx_p) ;  /* 0x00000b8000007944 */ /* 0x000fea0003c00000 */
[----:B------:R-:W-:Y:S01]  /*18e90*/  MOV R4, R179 ;  /* 0x000000b300047202 */ /* 0x000fe20000000f00 */
[----:B------:R-:W-:Y:S05]  /*18ea0*/  BRA `(.L_x_2656) ;  /* 0xffffad9000007947 */ /* 0x000fea000383ffff */
.L_x_2576:
[----:B------:R-:W-:Y:S01]  /*18eb0*/  IMAD.MOV.U32 R178, RZ, RZ, R12 ;  /* 0x000000ffffb27224 */ /* 0x000fe200078e000c */
[----:B------:R-:W-:Y:S01]  /*18ec0*/  MOV R2, RZ ;  /* 0x000000ff00027202 */ /* 0x000fe20000000f00 */
[----:B------:R-:W-:Y:S01]  /*18ed0*/  IMAD.MOV.U32 R179, RZ, RZ, 0x1c1f ;  /* 0x00001c1fffb37424 */ /* 0x000fe200078e00ff */
[----:B------:R-:W-:Y:S02]  /*18ee0*/  MOV R3, 0x18f00 ;  /* 0x00018f0000037802 */ /* 0x000fe40000000f00 */
[----:B-12---:R-:W-:Y:S05]  /*18ef0*/  CALL.REL.NOINC `($__internal_39_$__cuda_sm70_shflsync_idx_p) ;  /* 0x00000b1000007944 */ /* 0x006fea0003c00000 */
[----:B------:R-:W-:Y:S01]  /*18f00*/  MOV R0, R179 ;  /* 0x000000b300007202 */ /* 0x000fe20000000f00 */
[----:B------:R-:W-:Y:S05]  /*18f10*/  BRA `(.L_x_2657) ;  /* 0xffffad4000007947 */ /* 0x000fea000383ffff */
.L_x_2579:
[----:B------:R-:W-:Y:S01]  /*18f20*/  IMAD.MOV.U32 R178, RZ, RZ, R5 ;  /* 0x000000ffffb27224 */ /* 0x000fe200078e0005 */
[----:B----4-:R-:W-:Y:S01]  /*18f30*/  MOV R2, 0x1 ;  /* 0x0000000100027802 */ /* 0x010fe20000000f00 */
[----:B------:R-:W-:Y:S01]  /*18f40*/  IMAD.MOV.U32 R179, RZ, RZ, 0x1c1f ;  /* 0x00001c1fffb37424 */ /* 0x000fe200078e00ff */
[----:B------:R-:W-:-:S02]  /*18f50*/  MOV R3, 0x18f70 ;  /* 0x00018f7000037802 */ /* 0x000fc40000000f00 */
[----:B-123--:R-:W-:Y:S05]  /*18f60*/  CALL.REL.NOINC `($__internal_39_$__cuda_sm70_shflsync_idx_p) ;  /* 0x00000aa000007944 */ /* 0x00efea0003c00000 */
        /* <DEDUP_REMOVED lines=8> */
.L_x_2583:
[----:B------:R-:W-:Y:S01]  /*18ff0*/  IMAD.MOV.U32 R178, RZ, RZ, R7 ;  /* 0x000000ffffb27224 */ /* 0x000fe200078e0007 */
[----:B------:R-:W-:Y:S01]  /*19000*/  MOV R2, RZ ;  /* 0x000000ff00027202 */ /* 0x000fe20000000f00 */
[----:B------:R-:W-:Y:S01]  /*19010*/  IMAD.MOV.U32 R179, RZ, RZ, 0x181f ;  /* 0x0000181fffb37424 */ /* 0x000fe200078e00ff */
[----:B------:R-:W-:Y:S02]  /*19020*/  MOV R3, 0x19040 ;  /* 0x0001904000037802 */ /* 0x000fe40000000f00 */
[----:B------:R-:W-:Y:S05]  /*19030*/  CALL.REL.NOINC `($__internal_39_$__cuda_sm70_shflsync_idx_p) ;  /* 0x000009d000007944 */ /* 0x000fea0003c00000 */
[----:B------:R-:W-:Y:S01]  /*19040*/  MOV R9, R179 ;  /* 0x000000b300097202 */ /* 0x000fe20000000f00 */
[----:B------:R-:W-:Y:S05]  /*19050*/  BRA `(.L_x_2659) ;  /* 0xffffc16000007947 */ /* 0x000fea000383ffff */
.L_x_2584:
[----:B------:R-:W-:Y:S01]  /*19060*/  IMAD.MOV.U32 R178, RZ, RZ, R10 ;  /* 0x000000ffffb27224 */ /* 0x000fe200078e000a */
[----:B------:R-:W-:Y:S01]  /*19070*/  MOV R2, RZ ;  /* 0x000000ff00027202 */ /* 0x000fe20000000f00 */
[----:B------:R-:W-:Y:S01]  /*19080*/  IMAD.MOV.U32 R179, RZ, RZ, 0x181f ;  /* 0x0000181fffb37424 */ /* 0x000fe200078e00ff */
[----:B------:R-:W-:Y:S02]  /*19090*/  MOV R3, 0x190b0 ;  /* 0x000190b000037802 */ /* 0x000fe40000000f00 */
[----:B-12---:R-:W-:Y:S05]  /*190a0*/  CALL.REL.NOINC `($__internal_39_$__cuda_sm70_shflsync_idx_p) ;  /* 0x0000096000007944 */ /* 0x006fea0003c00000 */
[----:B------:R-:W-:Y:S01]  /*190b0*/  MOV R0, R179 ;  /* 0x000000b300007202 */ /* 0x000fe20000000f00 */
[----:B------:R-:W-:Y:S05]  /*190c0*/  BRA `(.L_x_2660) ;  /* 0xffffc11000007947 */ /* 0x000fea000383ffff */
.L_x_2587:
        /* <DEDUP_REMOVED lines=13> */
.L_x_2590:
[----:B------:R-:W-:Y:S01]  /*191a0*/  IMAD.MOV.U32 R178, RZ, RZ, R7 ;  /* 0x000000ffffb27224 */ /* 0x000fe200078e0007 */
[----:B-1----:R-:W-:Y:S01]  /*191b0*/  MOV R2, 0x2 ;  /* 0x0000000200027802 */ /* 0x002fe20000000f00 */
[----:B------:R-:W-:Y:S01]  /*191c0*/  IMAD.MOV.U32 R179, RZ, RZ, 0x181f ;  /* 0x0000181fffb37424 */ /* 0x000fe200078e00ff */
[----:B------:R-:W-:Y:S02]  /*191d0*/  MOV R3, 0x191f0 ;  /* 0x000191f000037802 */ /* 0x000fe40000000f00 */
[----:B--234-:R-:W-:Y:S05]  /*191e0*/  CALL.REL.NOINC `($__internal_39_$__cuda_sm70_shflsync_idx_p) ;  /* 0x0000082000007944 */ /* 0x01cfea0003c00000 */
[----:B------:R-:W-:Y:S01]  /*191f0*/  MOV R9, R179 ;  /* 0x000000b300097202 */ /* 0x000fe20000000f00 */
[----:B------:R-:W-:Y:S05]  /*19200*/  BRA `(.L_x_2662) ;  /* 0xffffc21000007947 */ /* 0x000fea000383ffff */
.L_x_2591:
[----:B------:R-:W-:Y:S01]  /*19210*/  IMAD.MOV.U32 R178, RZ, RZ, R10 ;  /* 0x000000ffffb27224 */ /* 0x000fe200078e000a */
[----:B------:R-:W-:Y:S01]  /*19220*/  MOV R2, 0x2 ;  /* 0x0000000200027802 */ /* 0x000fe20000000f00 */
[----:B------:R-:W-:Y:S01]  /*19230*/  IMAD.MOV.U32 R179, RZ, RZ, 0x181f ;  /* 0x0000181fffb37424 */ /* 0x000fe200078e00ff */
[----:B------:R-:W-:Y:S02]  /*19240*/  MOV R3, 0x19260 ;  /* 0x0001926000037802 */ /* 0x000fe40000000f00 */
[----:B-1234-:R-:W-:Y:S05]  /*19250*/  CALL.REL.NOINC `($__internal_39_$__cuda_sm70_shflsync_idx_p) ;  /* 0x000007b000007944 */ /* 0x01efea0003c00000 */
[----:B------:R-:W-:Y:S01]  /*19260*/  MOV R0, R179 ;  /* 0x000000b300007202 */ /* 0x000fe20000000f00 */
[----:B------:R-:W-:Y:S05]  /*19270*/  BRA `(.L_x_2663) ;  /* 0xffffc1c000007947 */ /* 0x000fea000383ffff */
.L_x_2594:
        /* <DEDUP_REMOVED lines=13> */
.L_x_2596:
[----:B------:R-:W-:Y:S01]  /*19350*/  IMAD.MOV.U32 R178, RZ, RZ, R62 ;  /* 0x000000ffffb27224 */ /* 0x000fe200078e003e */
[----:B------:R-:W-:Y:S01]  /*19360*/  MOV R2, RZ ;  /* 0x000000ff00027202 */ /* 0x000fe20000000f00 */
[----:B------:R-:W-:Y:S01]  /*19370*/  IMAD.MOV.U32 R179, RZ, RZ, 0x1f ;  /* 0x0000001fffb37424 */ /* 0x000fe200078e00ff */
[----:B------:R-:W-:Y:S02]  /*19380*/  MOV R3, 0x193a0 ;  /* 0x000193a000037802 */ /* 0x000fe40000000f00 */
[----:B-1----:R-:W-:Y:S05]  /*19390*/  CALL.REL.NOINC `($__internal_39_$__cuda_sm70_shflsync_idx_p) ;  /* 0x0000067000007944 */ /* 0x002fea0003c00000 */
[----:B------:R-:W-:Y:S01]  /*193a0*/  MOV R9, R179 ;  /* 0x000000b300097202 */ /* 0x000fe20000000f00 */
[----:B------:R-:W-:Y:S05]  /*193b0*/  BRA `(.L_x_2665) ;  /* 0xffffc35000007947 */ /* 0x000fea000383ffff */
.L_x_2597:
[----:B------:R-:W-:Y:S01]  /*193c0*/  IMAD.MOV.U32 R178, RZ, RZ, R62 ;  /* 0x000000ffffb27224 */ /* 0x000fe200078e003e */
[----:B------:R-:W-:Y:S01]  /*193d0*/  MOV R2, 0x1 ;  /* 0x0000000100027802 */ /* 0x000fe20000000f00 */
[----:B------:R-:W-:Y:S01]  /*193e0*/  IMAD.MOV.U32 R179, RZ, RZ, 0x1f ;  /* 0x0000001fffb37424 */ /* 0x000fe200078e00ff */
[----:B------:R-:W-:Y:S02]  /*193f0*/  MOV R3, 0x19410 ;  /* 0x0001941000037802 */ /* 0x000fe40000000f00 */
[----:B-123--:R-:W-:Y:S05]  /*19400*/  CALL.REL.NOINC `($__internal_39_$__cuda_sm70_shflsync_idx_p) ;  /* 0x0000060000007944 */ /* 0x00efea0003c00000 */
[----:B------:R-:W-:Y:S01]  /*19410*/  MOV R8, R179 ;  /* 0x000000b300087202 */ /* 0x000fe20000000f00 */
[----:B------:R-:W-:Y:S05]  /*19420*/  BRA `(.L_x_2666) ;  /* 0xffffc30000007947 */ /* 0x000fea000383ffff */
.L_x_2598:
[----:B------:R-:W-:Y:S02]  /*19430*/  MOV R2, 0x1 ;  /* 0x0000000100027802 */ /* 0x000fe40000000f00 */
[----:B------:R-:W-:-:S02]  /*19440*/  MOV R3, 0x19460 ;  /* 0x0001946000037802 */ /* 0x000fc40000000f00 */
[----:B--234-:R-:W-:Y:S05]  /*19450*/  CALL.REL.NOINC `($__internal_40_$__cuda_sm70_shflsync_up_p) ;  /* 0x0000061000007944 */ /* 0x01cfea0003c00000 */
[----:B------:R-:W-:Y:S05]  /*19460*/  BRA `(.L_x_2667) ;  /* 0xffffc3e000007947 */ /* 0x000fea000383ffff */
.L_x_2599:
[----:B------:R-:W-:Y:S02]  /*19470*/  MOV R2, 0x2 ;  /* 0x0000000200027802 */ /* 0x000fe40000000f00 */
[----:B------:R-:W-:-:S02]  /*19480*/  MOV R3, 0x194a0 ;  /* 0x000194a000037802 */ /* 0x000fc40000000f00 */
[----:B--23--:R-:W-:Y:S05]  /*19490*/  CALL.REL.NOINC `($__internal_40_$__cuda_sm70_shflsync_up_p) ;  /* 0x000005d000007944 */ /* 0x00cfea0003c00000 */
        /* <DEDUP_REMOVED lines=24> */
.L_x_2603:
[----:B------:R-:W-:Y:S02]  /*19620*/  MOV R2, 0x1 ;  /* 0x0000000100027802 */ /* 0x000fe40000000f00 */
[----:B------:R-:W-:Y:S02]  /*19630*/  MOV R3, 0x19650 ;  /* 0x0001965000037802 */ /* 0x000fe40000000f00 */
[----:B------:R-:W-:Y:S05]  /*19640*/  CALL.REL.NOINC `($__internal_40_$__cuda_sm70_shflsync_up_p) ;  /* 0x0000042000007944 */ /* 0x000fea0003c00000 */
[----:B------:R-:W-:Y:S01]  /*19650*/  MOV R2, R4 ;  /* 0x0000000400027202 */ /* 0x000fe20000000f00 */
[----:B------:R-:W-:Y:S05]  /*19660*/  BRA `(.L_x_2669) ;  /* 0xffffc43000007947 */ /* 0x000fea000383ffff */
.L_x_2604:
[----:B------:R-:W-:Y:S02]  /*19670*/  MOV R2, 0x2 ;  /* 0x0000000200027802 */ /* 0x000fe40000000f00 */
[----:B------:R-:W-:Y:S02]  /*19680*/  MOV R3, 0x196a0 ;  /* 0x000196a000037802 */ /* 0x000fe40000000f00 */
        /* <DEDUP_REMOVED lines=25> */
.L_x_2606:
[----:B------:R-:W-:Y:S02]  /*19820*/  SEL R0, RZ, 0x1, P0 ;  /* 0x00000001ff007807 */ /* 0x000fe40000000000 */
[----:B------:R-:W-:Y:S02]  /*19830*/  MOV R2, 0x19850 ;  /* 0x0001985000027802 */ /* 0x000fe40000000f00 */
[----:B-1----:R-:W-:Y:S05]  /*19840*/  CALL.REL.NOINC `($__internal_41_$__cuda_sm70_votesync_ballot) ;  /* 0x0000029000007944 */ /* 0x002fea0003c00000 */
[----:B------:R-:W-:Y:S01]  /*19850*/  MOV R5, R0 ;  /* 0x0000000000057202 */ /* 0x000fe20000000f00 */
[----:B------:R-:W-:Y:S05]  /*19860*/  BRA `(.L_x_2671) ;  /* 0xffffc3c000007947 */ /* 0x000fea000383ffff */
.L_x_2607:
[----:B------:R-:W-:Y:S01]  /*19870*/  IMAD.MOV.U32 R178, RZ, RZ, R6 ;  /* 0x000000ffffb27224 */ /* 0x000fe200078e0006 */
[----:B------:R-:W-:Y:S01]  /*19880*/  MOV R2, R0 ;  /* 0x0000000000027202 */ /* 0x000fe20000000f00 */
[----:B------:R-:W-:Y:S01]  /*19890*/  IMAD.MOV.U32 R179, RZ, RZ, 0x1f ;  /* 0x0000001fffb37424 */ /* 0x000fe200078e00ff */
[----:B------:R-:W-:Y:S02]  /*198a0*/  MOV R3, 0x198c0 ;  /* 0x000198c000037802 */ /* 0x000fe40000000f00 */
[----:B-1----:R-:W-:Y:S05]  /*198b0*/  CALL.REL.NOINC `($__internal_39_$__cuda_sm70_shflsync_idx_p) ;  /* 0x0000015000007944 */ /* 0x002fea0003c00000 */
[----:B------:R-:W-:Y:S01]  /*198c0*/  IMAD.MOV.U32 R10, RZ, RZ, R179 ;  /* 0x000000ffff0a7224 */ /* 0x000fe200078e00b3 */
[----:B------:R-:W-:Y:S01]  /*198d0*/  MOV R2, R0 ;  /* 0x0000000000027202 */ /* 0x000fe20000000f00 */
[----:B------:R-:W-:Y:S01]  /*198e0*/  IMAD.MOV.U32 R178, RZ, RZ, R7 ;  /* 0x000000ffffb27224 */ /* 0x000fe200078e0007 */
[----:B------:R-:W-:-:S02]  /*198f0*/  MOV R179, 0x1f ;  /* 0x0000001f00b37802 */ /* 0x000fc40000000f00 */
[----:B------:R-:W-:Y:S02]  /*19900*/  MOV R3, 0x19920 ;  /* 0x0001992000037802 */ /* 0x000fe40000000f00 */
[----:B------:R-:W-:Y:S05]  /*19910*/  CALL.REL.NOINC `($__internal_39_$__cuda_sm70_shflsync_idx_p) ;  /* 0x000000f000007944 */ /* 0x000fea0003c00000 */
[----:B------:R-:W-:Y:S01]  /*19920*/  MOV R7, R179 ;  /* 0x000000b300077202 */ /* 0x000fe20000000f00 */
[----:B------:R-:W-:Y:S05]  /*19930*/  BRA `(.L_x_2672) ;  /* 0xffffc34000007947 */ /* 0x000fea000383ffff */
.L_x_2610:
[----:B------:R-:W-:Y:S01]  /*19940*/  IMAD.MOV.U32 R178, RZ, RZ, R4 ;  /* 0x000000ffffb27224 */ /* 0x000fe200078e0004 */
[----:B------:R-:W-:Y:S01]  /*19950*/  MOV R2, R0 ;  /* 0x0000000000027202 */ /* 0x000fe20000000f00 */
[----:B------:R-:W-:Y:S01]  /*19960*/  IMAD.MOV.U32 R179, RZ, RZ, 0x1f ;  /* 0x0000001fffb37424 */ /* 0x000fe200078e00ff */
[----:B------:R-:W-:Y:S02]  /*19970*/  MOV R3, 0x19990 ;  /* 0x0001999000037802 */ /* 0x000fe40000000f00 */
[----:B-1-34-:R-:W-:Y:S05]  /*19980*/  CALL.REL.NOINC `($__internal_39_$__cuda_sm70_shflsync_idx_p) ;  /* 0x0000008000007944 */ /* 0x01afea0003c00000 */
[----:B------:R-:W-:Y:S01]  /*19990*/  MOV R11, R179 ;  /* 0x000000b3000b7202 */ /* 0x000fe20000000f00 */
[----:B------:R-:W-:Y:S05]  /*199a0*/  BRA `(.L_x_2609) ;  /* 0xffffc33000007947 */ /* 0x000fea000383ffff */
        .weak           $__internal_38_$__cuda_sm70_shflsync_bfly_p
        .type           $__internal_38_$__cuda_sm70_shflsync_bfly_p,@function
        .size           $__internal_38_$__cuda_sm70_shflsync_bfly_p,($__internal_39_$__cuda_sm70_shflsync_idx_p - $__internal_38_$__cuda_sm70_shflsync_bfly_p)
$__internal_38_$__cuda_sm70_shflsync_bfly_p:
[----:B------:R-:W-:Y:S02]  /*199b0*/  MOV R204, 0xffffffff ;  /* 0xffffffff00cc7802 */ /* 0x000fe40000000f00 */
[----:B------:R-:W-:Y:S02]  /*199c0*/  MOV R3, 0x1f ;  /* 0x0000001f00037802 */ /* 0x000fe40000000f00 */
[----:B------:R-:W-:Y:S04]  /*199d0*/  WARPSYNC R204 ;  /* 0x000000cc00007348 */ /* 0x000fe80003800000 */
[----:B------:R1:W2:Y:S02]  /*199e0*/  SHFL.BFLY PT, R0, R108, R0, R3 ;  /* 0x0c0000006c007389 */ /* 0x0002a400000e0003 */
[----:B-1----:R-:W-:-:S04]  /*199f0*/  MOV R3, 0x0 ;  /* 0x0000000000037802 */ /* 0x002fc80000000f00 */
[----:B--2---:R-:W-:Y:S05]  /*19a00*/  RET.REL.NODEC R2 `(_ZN7cutlass13device_kernelIN5flash19enable_sm80_to_sm89INS1_16FlashAttnFwdSm80INS1_25CollectiveMainloopFwdSm80ILi8ELi1ELb1EN4cute5tupleIJNS5_1CILi128EEENS7_ILi96EEES8_EEELi128ENS_10bfloat16_tEfNS_4arch4Sm80ELb0ELb1ELb0ELb1ELb1ELb0ELb1ELb1EEENS1_21CollectiveEpilogueFwdINS6_IJS8_S8_S9_EEENS6_IJNS7_ILi1EEESH_SH_EEESB_SD_Li256ELb1ELb1ELb1ELb0EEENS1_36VarlenDynamicPersistentTileSchedulerILi128ELi96ELi256ELi256ELb1ELb1ELb0ELb1ELb0ELb1EEEEEEEEEvNT_6ParamsE) ;  /* 0xfffe65f002007950 */ /* 0x004fea0003c3ffff */
        .weak           $__internal_39_$__cuda_sm70_shflsync_idx_p
        .type           $__internal_39_$__cuda_sm70_shflsync_idx_p,@function
        .size           $__internal_39_$__cuda_sm70_shflsync_idx_p,($__internal_40_$__cuda_sm70_shflsync_up_p - $__internal_39_$__cuda_sm70_shflsync_idx_p)
$__internal_39_$__cuda_sm70_shflsync_idx_p:
[----:B------:R-:W-:-:S04]  /*19a10*/  MOV R203, 0xffffffff ;  /* 0xffffffff00cb7802 */ /* 0x000fc80000000f00 */
[----:B------:R-:W-:Y:S04]  /*19a20*/  WARPSYNC R203 ;  /* 0x000000cb00007348 */ /* 0x000fe80003800000 */
[----:B------:R1:W2:Y:S02]  /*19a30*/  SHFL.IDX PT, R179, R178, R2, R179 ;  /* 0x00000002b2b37389 */ /* 0x0002a400000e00b3 */
[----:B-1----:R-:W-:Y:S02]  /*19a40*/  MOV R2, R3 ;  /* 0x0000000300027202 */ /* 0x002fe40000000f00 */
[----:B------:R-:W-:-:S04]  /*19a50*/  MOV R3, 0x0 ;  /* 0x0000000000037802 */ /* 0x000fc80000000f00 */
[----:B--2---:R-:W-:Y:S05]  /*19a60*/  RET.REL.NODEC R2 `(_ZN7cutlass13device_kernelIN5flash19enable_sm80_to_sm89INS1_16FlashAttnFwdSm80INS1_25CollectiveMainloopFwdSm80ILi8ELi1ELb1EN4cute5tupleIJNS5_1CILi128EEENS7_ILi96EEES8_EEELi128ENS_10bfloat16_tEfNS_4arch4Sm80ELb0ELb1ELb0ELb1ELb1ELb0ELb1ELb1EEENS1_21CollectiveEpilogueFwdINS6_IJS8_S8_S9_EEENS6_IJNS7_ILi1EEESH_SH_EEESB_SD_Li256ELb1ELb1ELb1ELb0EEENS1_36VarlenDynamicPersistentTileSchedulerILi128ELi96ELi256ELi256ELb1ELb1ELb0ELb1ELb0ELb1EEEEEEEEEvNT_6ParamsE) ;  /* 0xfffe659002007950 */ /* 0x004fea0003c3ffff */
        .weak           $__internal_40_$__cuda_sm70_shflsync_up_p
        .type           $__internal_40_$__cuda_sm70_shflsync_up_p,@function
        .size           $__internal_40_$__cuda_sm70_shflsync_up_p,($__internal_41_$__cuda_sm70_votesync_ballot - $__internal_40_$__cuda_sm70_shflsync_up_p)
$__internal_40_$__cuda_sm70_shflsync_up_p:
[----:B------:R-:W-:Y:S02]  /*19a70*/  IMAD.MOV.U32 R4, RZ, RZ, RZ ;  /* 0x000000ffff047224 */ /* 0x000fe400078e00ff */
[----:B------:R-:W-:-:S04]  /*19a80*/  IMAD.MOV.U32 R10, RZ, RZ, -0x1 ;  /* 0xffffffffff0a7424 */ /* 0x000fc800078e00ff */
[----:B------:R-:W-:Y:S04]  /*19a90*/  WARPSYNC R10 ;  /* 0x0000000a00007348 */ /* 0x000fe80003800000 */
[----:B------:R1:W2:Y:S02]  /*19aa0*/  SHFL.UP PT, R4, R0, R2, R4 ;  /* 0x0400000200047389 */ /* 0x0002a400000e0004 */
[----:B-1----:R-:W-:Y:S02]  /*19ab0*/  MOV R2, R3 ;  /* 0x0000000300027202 */ /* 0x002fe40000000f00 */
[----:B------:R-:W-:-:S04]  /*19ac0*/  MOV R3, 0x0 ;  /* 0x0000000000037802 */ /* 0x000fc80000000f00 */
[----:B--2---:R-:W-:Y:S05]  /*19ad0*/  RET.REL.NODEC R2 `(_ZN7cutlass13device_kernelIN5flash19enable_sm80_to_sm89INS1_16FlashAttnFwdSm80INS1_25CollectiveMainloopFwdSm80ILi8ELi1ELb1EN4cute5tupleIJNS5_1CILi128EEENS7_ILi96EEES8_EEELi128ENS_10bfloat16_tEfNS_4arch4Sm80ELb0ELb1ELb0ELb1ELb1ELb0ELb1ELb1EEENS1_21CollectiveEpilogueFwdINS6_IJS8_S8_S9_EEENS6_IJNS7_ILi1EEESH_SH_EEESB_SD_Li256ELb1ELb1ELb1ELb0EEENS1_36VarlenDynamicPersistentTileSchedulerILi128ELi96ELi256ELi256ELb1ELb1ELb0ELb1ELb0ELb1EEEEEEEEEvNT_6ParamsE) ;  /* 0xfffe652002007950 */ /* 0x004fea0003c3ffff */
        .weak           $__internal_41_$__cuda_sm70_votesync_ballot
        .type           $__internal_41_$__cuda_sm70_votesync_ballot,@function
        .size           $__internal_41_$__cuda_sm70_votesync_ballot,(.L_x_3625 - $__internal_41_$__cuda_sm70_votesync_ballot)
$__internal_41_$__cuda_sm70_votesync_ballot:
[----:B------:R-:W-:Y:S01]  /*19ae0*/  ISETP.NE.U32.AND P0, PT, R0, 0x1, PT ;  /* 0x000000010000780c */ /* 0x000fe20003f05070 */
[----:B------:R-:W-:-:S04]  /*19af0*/  IMAD.MOV.U32 R3, RZ, RZ, -0x1 ;  /* 0xffffffffff037424 */ /* 0x000fc800078e00ff */
[----:B------:R-:W-:Y:S08]  /*19b00*/  WARPSYNC R3 ;  /* 0x0000000300007348 */ /* 0x000ff00003800000 */
[----:B------:R-:W-:-:S04]  /*19b10*/  VOTE.ANY R0, PT, !P0 ;  /* 0x0000000000007806 */ /* 0x000fc800040e0100 */
[----:B------:R-:W-:Y:S01]  /*19b20*/  LOP3.LUT R0, R0, R3, RZ, 0xc0, !PT ;  /* 0x0000000300007212 */ /* 0x000fe200078ec0ff */
[----:B------:R-:W-:-:S04]  /*19b30*/  IMAD.MOV.U32 R3, RZ, RZ, 0x0 ;  /* 0x00000000ff037424 */ /* 0x000fc800078e00ff */
[----:B------:R-:W-:Y:S05]  /*19b40*/  RET.REL.NODEC R2 `(_ZN7cutlass13device_kernelIN5flash19enable_sm80_to_sm89INS1_16FlashAttnFwdSm80INS1_25CollectiveMainloopFwdSm80ILi8ELi1ELb1EN4cute5tupleIJNS5_1CILi128EEENS7_ILi96EEES8_EEELi128ENS_10bfloat16_tEfNS_4arch4Sm80ELb0ELb1ELb0ELb1ELb1ELb0ELb1ELb1EEENS1_21CollectiveEpilogueFwdINS6_IJS8_S8_S9_EEENS6_IJNS7_ILi1EEESH_SH_EEESB_SD_Li256ELb1ELb1ELb1ELb0EEENS1_36VarlenDynamicPersistentTileSchedulerILi128ELi96ELi256ELi256ELb1ELb1ELb0ELb1ELb0ELb1EEEEEEEEEvNT_6ParamsE) ;  /* 0xfffe64b002007950 */ /* 0x000fea0003c3ffff */
.L_x_2673:
        /* <DEDUP_REMOVED lines=11> */
.L_x_3625:


//--------------------- .text._ZN7cutlass13device_kernelIN5flash19enable_sm80_to_sm89INS1_16FlashAttnFwdSm80INS1_25CollectiveMainloopFwdSm80ILi8ELi1ELb1EN4cute5tupleIJNS5_1CILi128EEENS7_ILi96EEES8_EEELi128ENS_10bfloat16_tEfNS_4arch4Sm80ELb0ELb1ELb0ELb1ELb1ELb1ELb1ELb1EEENS1_21CollectiveEpilogueFwdINS6_IJS8_S8_S9_EEENS6_IJNS7_ILi1EEESH_SH_EEESB_SD_Li256ELb1ELb1ELb1ELb0EEENS1_36VarlenDynamicPersistentTileSchedulerILi128ELi96ELi256ELi256ELb1ELb1ELb0ELb1ELb0ELb1EEEEEEEEEvNT_6ParamsE --------------------------
	.section	.text._ZN7cutlass13device_kernelIN5flash19enable_sm80_to_sm89INS1_16FlashAttnFwdSm80INS1_25CollectiveMainloopFwdSm80ILi8ELi1ELb1EN4cute5tupleIJNS5_1CILi128EEENS7_ILi96EEES8_EEELi128ENS_10bfloat16_tEfNS_4arch4Sm80ELb0ELb1ELb0ELb1ELb1ELb1ELb1ELb1EEENS1_21CollectiveEpilogueFwdINS6_IJS8_S8_S9_EEENS6_IJNS7_ILi1EEESH_SH_EEESB_SD_Li256ELb1ELb1ELb1ELb0EEENS1_36VarlenDynamicPersistentTileSchedulerILi128ELi96ELi256ELi256ELb1ELb1ELb0ELb1ELb0ELb1EEEEEEEEEvNT_6ParamsE,"ax",@progbits
	.sectioninfo	@"SHI_REGISTERS=255"
	.align	128
.text._ZN7cutlass13device_kernelIN5flash19enable_sm80_to_sm89INS1_16FlashAttnFwdSm80INS1_25CollectiveMainloopFwdSm80ILi8ELi1ELb1EN4cute5tupleIJNS5_1CILi128EEENS7_ILi96EEES8_EEELi128ENS_10bfloat16_tEfNS_4arch4Sm80ELb0ELb1ELb0ELb1ELb1ELb1ELb1ELb1EEENS1_21CollectiveEpilogueFwdINS6_IJS8_S8_S9_EEENS6_IJNS7_ILi1EEESH_SH_EEESB_SD_Li256ELb1ELb1ELb1ELb0EEENS1_36VarlenDynamicPersistentTileSchedulerILi128ELi96ELi256ELi256ELb1ELb1ELb0ELb1ELb0ELb1EEEEEEEEEvNT_6ParamsE:
        .type           _ZN7cutlass13device_kernelIN5flash19enable_sm80_to_sm89INS1_16FlashAttnFwdSm80INS1_25CollectiveMainloopFwdSm80ILi8ELi1ELb1EN4cute5tupleIJNS5_1CILi128EEENS7_ILi96EEES8_EEELi128ENS_10bfloat16_tEfNS_4arch4Sm80ELb0ELb1ELb0ELb1ELb1ELb1ELb1ELb1EEENS1_21CollectiveEpilogueFwdINS6_IJS8_S8_S9_EEENS6_IJNS7_ILi1EEESH_SH_EEESB_SD_Li256ELb1ELb1ELb1ELb0EEENS1_36VarlenDynamicPersistentTileSchedulerILi128ELi96ELi256ELi256ELb1ELb1ELb0ELb1ELb0ELb1EEEEEEEEEvNT_6ParamsE,@function
        .size           _ZN7cutlass13device_kernelIN5flash19enable_sm80_to_sm89INS1_16FlashAttnFwdSm80INS1_25CollectiveMainloopFwdSm80ILi8ELi1ELb1EN4cute5tupleIJNS5_1CILi128EEENS7_ILi96EEES8_EEELi128ENS_10bfloat16_tEfNS_4arch4Sm80ELb0ELb1ELb0ELb1ELb1ELb1ELb1ELb1EEENS1_21CollectiveEpilogueFwdINS6_IJS8_S8_S9_EEENS6_IJNS7_ILi1EEESH_SH_EEESB_SD_Li256ELb1ELb1ELb1ELb0EEENS1_36VarlenDynamicPersistentTileSchedulerILi128ELi96ELi256ELi256ELb1ELb1ELb0ELb1ELb0ELb1EEEEEEEEEvNT_6ParamsE,(.L_x_3630 - _ZN7cutlass13device_kernelIN5flash19enable_sm80_to_sm89INS1_16FlashAttnFwdSm80INS1_25CollectiveMainloopFwdSm80ILi8ELi1ELb1EN4cute5tupleIJNS5_1CILi128EEENS7_ILi96EEES8_EEELi128ENS_10bfloat16_tEfNS_4arch4Sm80ELb0ELb1ELb0ELb1ELb1ELb1ELb1ELb1EEENS1_21CollectiveEpilogueFwdINS6_IJS8_S8_S9_EEENS6_IJNS7_ILi1EEESH_SH_EEESB_SD_Li256ELb1ELb1ELb1ELb0EEENS1_36VarlenDynamicPersistentTileSchedulerILi128ELi96ELi256ELi256ELb1ELb1ELb0ELb1ELb0ELb1EEEEEEEEEvNT_6ParamsE)
        .other          _ZN7cutlass13device_kernelIN5flash19enable_sm80_to_sm89INS1_16FlashAttnFwdSm80INS1_25CollectiveMainloopFwdSm80ILi8ELi1ELb1EN4cute5tupleIJNS5_1CILi128EEENS7_ILi96EEES8_EEELi128ENS_10bfloat16_tEfNS_4arch4Sm80ELb0ELb1ELb0ELb1ELb1ELb1ELb1ELb1EEENS1_21CollectiveEpilogueFwdINS6_IJS8_S8_S9_EEENS6_IJNS7_ILi1EEESH_SH_EEESB_SD_Li256ELb1ELb1ELb1ELb0EEENS1_36VarlenDynamicPersistentTileSchedulerILi128ELi96ELi256ELi256ELb1ELb1ELb0ELb1ELb0ELb1EEEEEEEEEvNT_6ParamsE,@"STO_CUDA_ENTRY STV_DEFAULT"
_ZN7cutlass13device_kernelIN5flash19enable_sm80_to_sm89INS1_16FlashAttnFwdSm80INS1_25CollectiveMainloopFwdSm80ILi8ELi1ELb1EN4cute5tupleIJNS5_1CILi128EEENS7_ILi96EEES8_EEELi128ENS_10bfloat16_tEfNS_4arch4Sm80ELb0ELb1ELb0ELb1ELb1ELb1ELb1ELb1EEENS1_21CollectiveEpilogueFwdINS6_IJS8_S8_S9_EEENS6_IJNS7_ILi1EEESH_SH_EEESB_SD_Li256ELb1ELb1ELb1ELb0EEENS1_36VarlenDynamicPersistentTileSchedulerILi128ELi96ELi256ELi256ELb1ELb1ELb0ELb1ELb0ELb1EEEEEEEEEvNT_6ParamsE:
        /* <DEDUP_REMOVED lines=54> */
.L_x_2679:
        /* <DEDUP_REMOVED lines=16> */
.L_x_2925:
        /* <DEDUP_REMOVED lines=16> */
.L_x_2926:
[----:B--2---:R-:W-:-:S05]  /*0560*/  IMAD R0, R0, c[0x0][0x538], RZ ;  /* 0x00014e0000007a24 */ /* 0x004fca00078e02ff */
[----:B------:R-:W-:-:S04]  /*0570*/  IADD3 R7, R0, R7, RZ ;  /* 0x0000000700077210 */ /* 0x000fc80007ffe0ff */
[----:B------:R-:W-:-:S13]  /*0580*/  ISETP.GT.AND P0, PT, R7, UR4, PT ;  /* 0x0000000407007c0c */ /* 0x000fda000bf04270 */
[----:B-1----:R-:W-:Y:S05]  /*0590*/  @!P0 BRA `(.L_x_2679) ;  /* 0xfffffdc000008947 */ /* 0x002fea000383ffff */
.L_x_2675:
[----:B------:R-:W-:-:S05]  /*05a0*/  IADD3 R7, -R0, R7, RZ ;  /* 0x0000000700077210 */ /* 0x000fca0007ffe1ff */
[----:B------:R-:W-:-:S05]  /*05b0*/  IMAD R0, R4, c[0x0][0x538], R7 ;  /* 0x00014e0004007a24 */ /* 0x000fca00078e0207 */
[----:B------:R-:W-:Y:S01]  /*05c0*/  ISETP.GT.AND P0, PT, R0, UR4, PT ;  /* 0x0000000400007c0c */ /* 0x000fe2000bf04270 */
[----:B------:R-:W-:-:S12]  /*05d0*/  BRA.DIV ~URZ, `(.L_x_2680) ;  /* 0x000214627f007947 */ /* 0x000fd8000b800000 */
[----:B------:R-:W-:-:S04]  /*05e0*/  VOTE.ANY R15, PT, !P0 ;  /* 0x00000000000f7806 */ /* 0x000fc800040e0100 */
.L_x_2927:
[----:B------:R-:W1:Y:S02]  /*05f0*/  POPC R0, R15 ;  /* 0x0000000f00007309 */ /* 0x000e640000000000 */
[----:B-1----:R-:W-:-:S05]  /*0600*/  IADD3 R2, R0, R6, RZ ;  /* 0x0000000600027210 */ /* 0x002fca0007ffe0ff */
[----:B------:R1:W-:Y:S01]  /*0610*/  STL [R1+0x24], R2 ;  /* 0x0000240201007387 */ /* 0x0003e20000100800 */
[----:B------:R-:W-:Y:S05]  /*0620*/  BRA.DIV ~URZ, `(.L_x_2681) ;  /* 0x000214527f007947 */ /* 0x000fea000b800000 */
[----:B------:R2:W3:Y:S01]  /*0630*/  SHFL.IDX PT, R12, R9, R0, 0x1f ;  /* 0x00001f00090c7589 */ /* 0x0004e200000e0000 */
[----:B------:R-:W-:-:S03]  /*0640*/  MOV R6, RZ ;  /* 0x000000ff00067202 */ /* 0x000fc60000000f00 */
[----:B------:R2:W4:Y:S04]  /*0650*/  SHFL.IDX PT, R9, R8, R0, 0x1f ;  /* 0x00001f0008097589 */ /* 0x00052800000e0000 */
.L_x_2928:
[----:B------:R-:W-:Y:S01]  /*0660*/  ISETP.NE.AND P0, PT, R15, RZ, PT ;  /* 0x000000ff0f00720c */ /* 0x000fe20003f05270 */
[----:B------:R-:W-:-:S12]  /*0670*/  BSSY B0, `(.L_x_2682) ;  /* 0x0000005000007945 */ /* 0x000fd80003800000 */
[----:B------:R-:W-:Y:S05]  /*0680*/  @!P0 BRA `(.L_x_2683) ;  /* 0x0000003000008947 */ /* 0x000fea0003800000 */
[----:B--2---:R-:W-:Y:S01]  /*0690*/  IADD3 R0, R0, -0x1, RZ ;  /* 0xffffffff00007810 */ /* 0x004fe20007ffe0ff */
[----:B------:R-:W-:Y:S05]  /*06a0*/  BRA.DIV ~URZ, `(.L_x_2684) ;  /* 0x000214b27f007947 */ /* 0x000fea000b800000 */
[----:B------:R2:W1:Y:S02]  /*06b0*/  SHFL.IDX PT, R6, R4, R0, 0x1f ;  /* 0x00001f0004067589 */ /* 0x00046400000e0000 */
.L_x_2683:
[----:B------:R-:W-:Y:S05]  /*06c0*/  BSYNC B0 ;  /* 0x0000000000007941 */ /* 0x000fea0003800000 */
.L_x_2682:
        /* <DEDUP_REMOVED lines=69> */
.L_x_2686:
        /* <DEDUP_REMOVED lines=70> */
.L_x_2687:
[----:B------:R-:W-:Y:S05]  /*0f80*/  BSYNC B0 ;  /* 0x0000000000007941 */ /* 0x000fea0003800000 */
.L_x_2685:
[----:B------:R-:W-:-:S04]  /*0f90*/  LOP3.LUT R0, RZ, R0, RZ, 0x33, !PT ;  /* 0x00000000ff007212 */ /* 0x000fc800078e33ff */
[----:B------:R-:W-:-:S05]  /*0fa0*/  IADD3 R0, R0, R12, RZ ;  /* 0x0000000c00007210 */ /* 0x000fca0007ffe0ff */
[----:B------:R2:W-:Y:S01]  /*0fb0*/  STL [R1+0x1c], R0 ;  /* 0x00001c0001007387 */ /* 0x0005e20000100800 */
[----:B------:R-:W-:Y:S05]  /*0fc0*/  BRA `(.L_x_2688) ;  /* 0x0000006000007947 */ /* 0x000fea0003800000 */
.L_x_2676:
[----:B------:R-:W-:Y:S01]  /*0fd0*/  MOV R0, UR4 ;  /* 0x0000000400007c02 */ /* 0x000fe20008000f00 */
[----:B------:R-:W-:Y:S04]  /*0fe0*/  STL [R1+0x1c], RZ ;  /* 0x00001cff01007387 */ /* 0x000fe80000100800 */
[----:B------:R-:W-:Y:S04]  /*0ff0*/  STL [R1+0x20], RZ ;  /* 0x000020ff01007387 */ /* 0x000fe80000100800 */
[----:B------:R1:W-:Y:S02]  /*1000*/  STL [R1+0x18], R0 ;  /* 0x0000180001007387 */ /* 0x0003e40000100800 */
[----:B-1----:R-:W-:-:S05]  /*1010*/  MOV R0, c[0x0][0x53c] ;  /* 0x00014f0000007a02 */ /* 0x002fca0000000f00 */
[----:B------:R1:W-:Y:S02]  /*1020*/  STL [R1+0x24], R0 ;  /* 0x0000240001007387 */ /* 0x0003e40000100800 */
.L_x_2688:
        /* <DEDUP_REMOVED lines=8> */
.L_x_2674:
        /* <DEDUP_REMOVED lines=200> */
.L_x_2924:
        /* <DEDUP_REMOVED lines=33> */
.L_x_2689:
[----:B------:R-:W-:-:S04]  /*1f40*/  ISETP.NE.U32.AND P0, PT, RZ, c[0x0][0x368], PT ;  /* 0x0000da00ff007a0c */ /* 0x000fc80003f05070 */
[----:B------:R-:W-:-:S13]  /*1f50*/  ISETP.NE.AND.EX P0, PT, RZ, c[0x0][0x36c], PT, P0 ;  /* 0x0000db00ff007a0c */ /* 0x000fda0003f05300 */
[----:B------:R-:W-:Y:S05]  /*1f60*/  @!P0 BRA `(.L_x_2690) ;  /* 0x0000003000008947 */ /* 0x000fea0003800000 */
[----:B-1----:R-:W-:-:S05]  /*1f70*/  IMAD.WIDE R4, R27, R20, c[0x0][0x368] ;  /* 0x0000da001b047625 */ /* 0x002fca00078e0214 */
[----:B------:R1:W5:Y:S01]  /*1f80*/  LDG.E R17, [R4.64] ;  /* 0x0000000804117981 */ /* 0x000362000c1e1900 */
[----:B------:R-:W-:Y:S05]  /*1f90*/  BRA `(.L_x_2691) ;  /* 0x0000005000007947 */ /* 0x000fea0003800000 */
.L_x_2690:
[----:B------:R-:W-:Y:S01]  /*1fa0*/  MOV R17, UR6 ;  /* 0x0000000600117c02 */ /* 0x000fe20008000f00 */
[----:B------:R-:W-:Y:S05]  /*1fb0*/  @!P3 BRA `(.L_x_2691) ;  /* 0x000000300000b947 */ /* 0x000fea0003800000 */
[----:B------:R2:W3:Y:S04]  /*1fc0*/  LDG.E R6, [R4.64] ;  /* 0x0000000804067981 */ /* 0x0004e8000c1e1900 */
[----:B-12---:R-:W3:Y:S02]  /*1fd0*/  LDG.E R4, [R4.64+0x4] ;  /* 0x0000040804047981 */ /* 0x006ee4000c1e1900 */
[----:B---3--:R-:W-:Y:S02]  /*1fe0*/  IADD3 R17, -R6, R4, RZ ;  /* 0x0000000406117210 */ /* 0x008fe40007ffe1ff */
.L_x_2691:
        /* <DEDUP_REMOVED lines=43> */
.L_x_2694:
[----:B------:R-:W-:-:S13]  /*22a0*/  ISETP.NE.AND P0, PT, R8, 0x1, PT ;  /* 0x000000010800780c */ /* 0x000fda0003f05270 */
[----:B------:R-:W-:-:S05]  /*22b0*/  @P0 IMAD.HI.U32 R3, R4, c[0x0][0x330], RZ ;  /* 0x0000cc0004030a27 */ /* 0x000fca00078e00ff */
[----:B------:R-:W-:Y:S02]  /*22c0*/  @P0 SHF.R.U32.HI R4, RZ, c[0x0][0x334], R3 ;  /* 0x0000cd00ff040a19 */ /* 0x000fe40000011603 */
.L_x_2695:
[----:B------:R-:W-:Y:S05]  /*22d0*/  BSYNC B0 ;  /* 0x0000000000007941 */ /* 0x000fea0003800000 */
.L_x_2693:
[----:B------:R-:W-:-:S05]  /*22e0*/  IMAD R3, R4, R8, c[0x0][0x32c] ;  /* 0x0000cb0004037624 */ /* 0x000fca00078e0208 */
[----:B------:R-:W-:-:S04]  /*22f0*/  IMNMX R5, R5, R3, PT ;  /* 0x0000000305057217 */ /* 0x000fc80003800200 */
.L_x_2692:
        /* <DEDUP_REMOVED lines=21> */
.L_x_2698:
[----:B------:R-:W-:-:S13]  /*2450*/  ISETP.NE.AND P0, PT, R8, 0x1, PT ;  /* 0x000000010800780c */ /* 0x000fda0003f05270 */
[----:B------:R-:W-:-:S05]  /*2460*/  @P0 IMAD.HI.U32 R5, R3, c[0x0][0x330], RZ ;  /* 0x0000cc0003050a27 */ /* 0x000fca00078e00ff */
[----:B------:R-:W-:Y:S02]  /*2470*/  @P0 SHF.R.U32.HI R3, RZ, c[0x0][0x334], R5 ;  /* 0x0000cd00ff030a19 */ /* 0x000fe40000011605 */
.L_x_2699:
[----:B------:R-:W-:Y:S05]  /*2480*/  BSYNC B0 ;  /* 0x0000000000007941 */ /* 0x000fea0003800000 */
.L_x_2697:
[----:B------:R-:W-:-:S05]  /*2490*/  IMAD R3, R3, c[0x0][0x32c], RZ ;  /* 0x0000cb0003037a24 */ /* 0x000fca00078e02ff */
[----:B------:R-:W-:-:S04]  /*24a0*/  IMNMX R4, R4, R3, !PT ;  /* 0x0000000304047217 */ /* 0x000fc80007800200 */
.L_x_2696:
        /* <DEDUP_REMOVED lines=49> */
.L_x_2701:
[----:B------:R-:W-:Y:S05]  /*27c0*/  BSYNC B0 ;  /* 0x0000000000007941 */ /* 0x000fea0003800000 */
.L_x_2700:
        /* <DEDUP_REMOVED lines=205> */
.L_x_2737:
        /* <DEDUP_REMOVED lines=76> */
.L_x_2707:
[----:B------:R-:W-:Y:S05]  /*3960*/  BSYNC B0 ;  /* 0x0000000000007941 */ /* 0x000fea0003800000 */
.L_x_2706:
        /* <DEDUP_REMOVED lines=39> */
.L_x_2709:
[----:B------:R-:W-:Y:S05]  /*3be0*/  BSYNC B0 ;  /* 0x0000000000007941 */ /* 0x000fea0003800000 */
.L_x_2708:
        /* <DEDUP_REMOVED lines=38> */
.L_x_2711:
[----:B------:R-:W-:Y:S05]  /*3e50*/  BSYNC B0 ;  /* 0x0000000000007941 */ /* 0x000fea0003800000 */
.L_x_2710:
        /* <DEDUP_REMOVED lines=72> */
.L_x_2715:
[----:B------:R-:W-:Y:S05]  /*42e0*/  BSYNC B0 ;  /* 0x0000000000007941 */ /* 0x000fea0003800000 */
.L_x_2714:
        /* <DEDUP_REMOVED lines=57> */
.L_x_2713:
[----:B------:R-:W-:Y:S05]  /*4680*/  BSYNC B1 ;  /* 0x0000000000017941 */ /* 0x000fea0003800000 */
.L_x_2712:
        /* <DEDUP_REMOVED lines=60> */
.L_x_2719:
[----:B------:R-:W-:Y:S05]  /*4a50*/  BSYNC B0 ;  /* 0x0000000000007941 */ /* 0x000fea0003800000 */
.L_x_2718:
        /* <DEDUP_REMOVED lines=57> */
.L_x_2717:
[----:B------:R-:W-:Y:S05]  /*4df0*/  BSYNC B1 ;  /* 0x0000000000017941 */ /* 0x000fea0003800000 */
.L_x_2716:
        /* <DEDUP_REMOVED lines=59> */
.L_x_2722:
[----:B------:R-:W-:Y:S05]  /*51b0*/  BSYNC B0 ;  /* 0x0000000000007941 */ /* 0x000fea0003800000 */
.L_x_2721:
        /* <DEDUP_REMOVED lines=58> */
.L_x_2705:
        /* <DEDUP_REMOVED lines=213> */
.L_x_2724:
[----:B-1----:R-:W-:Y:S05]  /*62b0*/  BSYNC B0 ;  /* 0x0000000000007941 */ /* 0x002fea0003800000 */
.L_x_2723:
        /* <DEDUP_REMOVED lines=129> */
.L_x_2726:
[----:B------:R-:W-:Y:S05]  /*6ad0*/  BSYNC B0 ;  /* 0x0000000000007941 */ /* 0x000fea0003800000 */
.L_x_2725:
        /* <DEDUP_REMOVED lines=131> */
.L_x_2704:
        /* <DEDUP_REMOVED lines=19> */
.L_x_2728:
[----:B-12---:R-:W-:Y:S05]  /*7440*/  BSYNC B0 ;  /* 0x0000000000007941 */ /* 0x006fea0003800000 */
.L_x_2727:
        /* <DEDUP_REMOVED lines=15> */
.L_x_2730:
[----:B------:R-:W-:Y:S05]  /*7540*/  BSYNC B0 ;  /* 0x0000000000007941 */ /* 0x000fea0003800000 */
.L_x_2729:
        /* <DEDUP_REMOVED lines=14> */
.L_x_2720:
[----:B------:R-:W-:Y:S05]  /*7630*/  BSYNC B2 ;  /* 0x0000000000027941 */ /* 0x000fea0003800000 */
.L_x_2703:
        /* <DEDUP_REMOVED lines=77> */
.L_x_2732:
[----:B-123--:R-:W-:Y:S05]  /*7b10*/  BSYNC B0 ;  /* 0x0000000000007941 */ /* 0x00efea0003800000 */
.L_x_2731:
        /* <DEDUP_REMOVED lines=15> */
.L_x_2734:
[----:B------:R-:W-:Y:S05]  /*7c10*/  BSYNC B0 ;  /* 0x0000000000007941 */ /* 0x000fea0003800000 */
.L_x_2733:
        /* <DEDUP_REMOVED lines=15> */
.L_x_2736:
[----:B------:R-:W-:Y:S05]  /*7d10*/  BSYNC B0 ;  /* 0x0000000000007941 */ /* 0x000fea0003800000 */
.L_x_2735:
        /* <DEDUP_REMOVED lines=30> */
.L_x_2702:
        /* <DEDUP_REMOVED lines=23> */
.L_x_2740:
[----:B------:R-:W-:-:S13]  /*8070*/  ISETP.NE.AND P0, PT, R5, 0x1, PT ;  /* 0x000000010500780c */ /* 0x000fda0003f05270 */
[----:B------:R-:W-:-:S05]  /*8080*/  @P0 IMAD.HI.U32 R2, R3, c[0x0][0x330], RZ ;  /* 0x0000cc0003020a27 */ /* 0x000fca00078e00ff */
[----:B------:R-:W-:Y:S02]  /*8090*/  @P0 SHF.R.U32.HI R3, RZ, c[0x0][0x334], R2 ;  /* 0x0000cd00ff030a19 */ /* 0x000fe40000011602 */
.L_x_2741:
[----:B------:R-:W-:Y:S05]  /*80a0*/  BSYNC B0 ;  /* 0x0000000000007941 */ /* 0x000fea0003800000 */
.L_x_2739:
[----:B------:R-:W-:-:S05]  /*80b0*/  IMAD R3, R3, R5, c[0x0][0x32c] ;  /* 0x0000cb0003037624 */ /* 0x000fca00078e0205 */
[----:B------:R-:W-:-:S04]  /*80c0*/  IMNMX R4, R4, R3, PT ;  /* 0x0000000304047217 */ /* 0x000fc80003800200 */
.L_x_2738:
        /* <DEDUP_REMOVED lines=21> */
.L_x_2744:
[----:B------:R-:W-:-:S04]  /*8220*/  MOV R4, c[0x0][0x32c] ;  /* 0x0000cb0000047a02 */ /* 0x000fc80000000f00 */
[----:B------:R-:W-:-:S13]  /*8230*/  ISETP.NE.AND P0, PT, R4, 0x1, PT ;  /* 0x000000010400780c */ /* 0x000fda0003f05270 */
[----:B------:R-:W-:-:S05]  /*8240*/  @P0 IMAD.HI.U32 R4, R2, c[0x0][0x330], RZ ;  /* 0x0000cc0002040a27 */ /* 0x000fca00078e00ff */
[----:B------:R-:W-:Y:S02]  /*8250*/  @P0 SHF.R.U32.HI R2, RZ, c[0x0][0x334], R4 ;  /* 0x0000cd00ff020a19 */ /* 0x000fe40000011604 */
.L_x_2745:
[----:B------:R-:W-:Y:S05]  /*8260*/  BSYNC B0 ;  /* 0x0000000000007941 */ /* 0x000fea0003800000 */
.L_x_2743:
[----:B------:R-:W-:-:S05]  /*8270*/  IMAD R2, R2, c[0x0][0x32c], RZ ;  /* 0x0000cb0002027a24 */ /* 0x000fca00078e02ff */
[----:B------:R-:W-:-:S05]  /*8280*/  IMNMX R3, R3, R2, !PT ;  /* 0x0000000203037217 */ /* 0x000fca0007800200 */
.L_x_2742:
        /* <DEDUP_REMOVED lines=37> */
.L_x_2747:
[----:B------:R-:W-:Y:S05]  /*84e0*/  BSYNC B0 ;  /* 0x0000000000007941 */ /* 0x000fea0003800000 */
.L_x_2746:
        /* <DEDUP_REMOVED lines=86> */
[----:B------:R-:W-:Y:S01]  /*8a50*/  @!P0 LEA R2, P1, R3, c[0x0][0x2a0], 0x2 ;  /* 0x0000a80003028a11 */ /* 0x000fe200078210ff */
        /* <DEDUP_REMOVED lines=132> */
.L_x_2749:
        /* <DEDUP_REMOVED lines=66> */
.L_x_2753:
[----:B--2---:R-:W-:Y:S05]  /*96c0*/  BSYNC B0 ;  /* 0x0000000000007941 */ /* 0x004fea0003800000 */
.L_x_2752:
        /* <DEDUP_REMOVED lines=43> */
.L_x_2755:
[----:B------:R-:W-:Y:S05]  /*9980*/  BSYNC B0 ;  /* 0x0000000000007941 */ /* 0x000fea0003800000 */
.L_x_2754:
        /* <DEDUP_REMOVED lines=45> */
.L_x_2757:
[----:B------:R-:W-:Y:S05]  /*9c60*/  BSYNC B0 ;  /* 0x0000000000007941 */ /* 0x000fea0003800000 */
.L_x_2756:
        /* <DEDUP_REMOVED lines=43> */
.L_x_2759:
[----:B--2-4-:R-:W-:Y:S05]  /*9f20*/  BSYNC B0 ;  /* 0x0000000000007941 */ /* 0x014fea0003800000 */
.L_x_2758:
        /* <DEDUP_REMOVED lines=68> */
.L_x_2763:
[----:B------:R-:W-:Y:S05]  /*a370*/  BSYNC B0 ;  /* 0x0000000000007941 */ /* 0x000fea0003800000 */
.L_x_2762:
        /* <DEDUP_REMOVED lines=48> */
.L_x_2761:
[----:B------:R-:W-:Y:S05]  /*a680*/  BSYNC B1 ;  /* 0x0000000000017941 */ /* 0x000fea0003800000 */
.L_x_2760:
        /* <DEDUP_REMOVED lines=53> */
.L_x_2767:
[----:B------:R-:W-:Y:S05]  /*a9e0*/  BSYNC B0 ;  /* 0x0000000000007941 */ /* 0x000fea0003800000 */
.L_x_2766:
        /* <DEDUP_REMOVED lines=48> */
.L_x_2765:
[----:B------:R-:W-:Y:S05]  /*acf0*/  BSYNC B1 ;  /* 0x0000000000017941 */ /* 0x000fea0003800000 */
.L_x_2764:
        /* <DEDUP_REMOVED lines=53> */
.L_x_2771:
[----:B------:R-:W-:Y:S05]  /*b050*/  BSYNC B0 ;  /* 0x0000000000007941 */ /* 0x000fea0003800000 */
.L_x_2770:
        /* <DEDUP_REMOVED lines=48> */
.L_x_2769:
[----:B------:R-:W-:Y:S05]  /*b360*/  BSYNC B1 ;  /* 0x0000000000017941 */ /* 0x000fea0003800000 */
.L_x_2768:
        /* <DEDUP_REMOVED lines=52> */
.L_x_2774:
[----:B------:R-:W-:Y:S05]  /*b6b0*/  BSYNC B0 ;  /* 0x0000000000007941 */ /* 0x000fea0003800000 */
.L_x_2773:
        /* <DEDUP_REMOVED lines=49> */
.L_x_2751:
        /* <DEDUP_REMOVED lines=72> */
.L_x_2776:
[----:B-1--4-:R-:W-:Y:S05]  /*be50*/  BSYNC B0 ;  /* 0x0000000000007941 */ /* 0x012fea0003800000 */
.L_x_2775:
        /* <DEDUP_REMOVED lines=63> */
.L_x_2778:
[----:B-1-3--:R-:W-:Y:S05]  /*c250*/  BSYNC B0 ;  /* 0x0000000000007941 */ /* 0x00afea0003800000 */
.L_x_2777:
        /* <DEDUP_REMOVED lines=127> */
.L_x_2780:
[----:B------:R-:W-:Y:S05]  /*ca50*/  BSYNC B0 ;  /* 0x0000000000007941 */ /* 0x000fea0003800000 */
.L_x_2779:
        /* <DEDUP_REMOVED lines=115> */
.L_x_2782:
[----:B------:R-:W-:Y:S05]  /*d190*/  BSYNC B0 ;  /* 0x0000000000007941 */ /* 0x000fea0003800000 */
.L_x_2781:
        /* <DEDUP_REMOVED lines=115> */
.L_x_2784:
[----:B------:R-:W-:Y:S05]  /*d8d0*/  BSYNC B0 ;  /* 0x0000000000007941 */ /* 0x000fea0003800000 */
.L_x_2783:
        /* <DEDUP_REMOVED lines=115> */
.L_x_2772:
[----:B------:R-:W-:Y:S05]  /*e010*/  BSYNC B2 ;  /* 0x0000000000027941 */ /* 0x000fea0003800000 */
.L_x_2750:
[----:B-1----:R-:W-:Y:S01]  /*e020*/  IMAD R4, R82, c[0x0][0x208], RZ ;  /* 0x0000820052047a24 */ /* 0x002fe200078e02ff */
[----:B------:R-:W-:Y:S01]  /*e030*/  BAR.SYNC.DEFER_BLOCKING 0x0 ;  /* 0x0000000000007b1d */ /* 0x000fe20000010000 */
[----:B------:R-:W-:Y:S01]  /*e040*/  IMAD.WIDE.U32 R2, R214, c[0x0][0x208], RZ ;  /* 0x00008200d6027a25 */ /* 0x000fe200078e00ff */
[----:B------:R-:W-:Y:S02]  /*e050*/  SHF.L.U64.HI R8, R76, 0x1, R77 ;  /* 0x000000014c087819 */ /* 0x000fe4000001024d */
[----:B------:R-:W-:Y:S01]  /*e060*/  IADD3 R193, R188, 0x20, RZ ;  /* 0x00000020bcc17810 */ /* 0x000fe20007ffe0ff */
[----:B------:R-:W-:Y:S01]  /*e070*/  IMAD R4, R214, c[0x0][0x20c], R4 ;  /* 0x00008300d6047a24 */ /* 0x000fe200078e0204 */
[----:B------:R-:W-:Y:S01]  /*e080*/  SHF.L.U64.HI R9, R211, 0x1, R237 ;  /* 0x00000001d3097819 */ /* 0x000fe200000102ed */
[----:B------:R-:W-:Y:S01]  /*e090*/  IMAD.WIDE.U32 R248, R73, c[0x0][0x210], RZ ;  /* 0x0000840049f87a25 */ /* 0x000fe200078e00ff */
[----:B------:R-:W-:Y:S03]  /*e0a0*/  BSSY B0, `(.L_x_2785) ;  /* 0x0000125000007945 */ /* 0x000fe60003800000 */
[----:B------:R-:W-:-:S02]  /*e0b0*/  IMAD.IADD R3, R3, 0x1, R4 ;  /* 0x0000000103037824 */ /* 0x000fc400078e0204 */
[----:B------:R-:W-:Y:S02]  /*e0c0*/  IMAD R4, R83, c[0x0][0x218], RZ ;  /* 0x0000860053047a24 */ /* 0x000fe400078e02ff */
[----:B------:R-:W-:-:S04]  /*e0d0*/  IMAD.WIDE.U32 R2, R213, c[0x0][0x218], R2 ;  /* 0x00008600d5027a25 */ /* 0x000fc800078e0002 */
[----:B------:R-:W-:Y:S01]  /*e0e0*/  IMAD R4, R213, c[0x0][0x21c], R4 ;  /* 0x00008700d5047a24 */ /* 0x000fe200078e0204 */
[----:B------:R-:W-:Y:S01]  /*e0f0*/  IADD3 R2, P0, R2, R248, RZ ;  /* 0x000000f802027210 */ /* 0x000fe20007f1e0ff */
[----:B------:R-:W-:Y:S02]  /*e100*/  IMAD R247, R73, c[0x0][0x214], R249 ;  /* 0x0000850049f77a24 */ /* 0x000fe400078e02f9 */
[----:B------:R-:W-:Y:S01]  /*e110*/  IMAD.SHL.U32 R6, R76, 0x2, RZ ;  /* 0x000000024c067824 */ /* 0x000fe200078e00ff */
[----:B------:R-:W-:Y:S01]  /*e120*/  LDSM.16.M88.4 R132, [R205] ;  /* 0x00000000cd84783b */ /* 0x000fe20000000200 */
[----:B------:R-:W-:Y:S01]  /*e130*/  IMAD.SHL.U32 R10, R211, 0x2, RZ ;  /* 0x00000002d30a7824 */ /* 0x000fe200078e00ff */
[----:B------:R-:W-:Y:S02]  /*e140*/  IADD3.X R3, R247, R3, R4, P0, !PT ;  /* 0x00000003f7037210 */ /* 0x000fe400007fe404 */
[C---:B------:R-:W-:Y:S01]  /*e150*/  LEA R11, P0, R2.reuse, c[0x0][0x1f8], 0x1 ;  /* 0x00007e00020b7a11 */ /* 0x040fe200078008ff */
[----:B------:R-:W-:Y:S03]  /*e160*/  LDSM.16.M88.4 R136, [R206] ;  /* 0x00000000ce88783b */ /* 0x000fe60000000200 */
[----:B------:R-:W-:Y:S01]  /*e170*/  LEA.HI.X R18, R2, c[0x0][0x1fc], R3, 0x1, P0 ;  /* 0x00007f0002127a11 */ /* 0x000fe200000f0c03 */
[----:B------:R-:W-:Y:S01]  /*e180*/  LDSM.16.M88.4 R164, [R208] ;  /* 0x00000000d0a4783b */ /* 0x000fe20000000200 */
[----:B------:R-:W-:-:S03]  /*e190*/  R2P PR, R102, 0x6 ;  /* 0x0000000666007804 */ /* 0x000fc60000000000 */
[----:B------:R-:W-:Y:S04]  /*e1a0*/  LDSM.16.M88.4 R168, [R207] ;  /* 0x00000000cfa8783b */ /* 0x000fe80000000200 */
[----:B------:R-:W-:Y:S04]  /*e1b0*/  LDSM.16.M88.4 R172, [R205+0x4000] ;  /* 0x00400000cdac783b */ /* 0x000fe80000000200 */
[----:B------:R-:W-:Y:S02]  /*e1c0*/  LDSM.16.M88.4 R176, [R206+0x4000] ;  /* 0x00400000ceb0783b */ /* 0x000fe40000000200 */
[----:B------:R-:W-:-:S02]  /*e1d0*/  @P1 IADD3 R193, R188, -0x20, RZ ;  /* 0xffffffe0bcc11810 */ /* 0x000fc40007ffe0ff */
[----:B------:R-:W-:Y:S02]  /*e1e0*/  LDSM.16.M88.4 R180, [R208+0x4000] ;  /* 0x00400000d0b4783b */ /* 0x000fe40000000200 */
[C---:B------:R-:W-:Y:S02]  /*e1f0*/  IADD3 R194, R193.reuse, 0x3000, RZ ;  /* 0x00003000c1c27810 */ /* 0x040fe40007ffe0ff */
[----:B------:R-:W-:Y:S01]  /*e200*/  LDSM.16.M88.4 R184, [R207+0x4000] ;  /* 0x00400000cfb8783b */ /* 0x000fe20000000200 */
[C---:B------:R-:W-:Y:S02]  /*e210*/  IADD3 R195, R193.reuse, 0x3800, RZ ;  /* 0x00003800c1c37810 */ /* 0x040fe40007ffe0ff */
[C---:B------:R-:W-:Y:S01]  /*e220*/  IADD3 R197, R193.reuse, 0x4800, RZ ;  /* 0x00004800c1c57810 */ /* 0x040fe20007ffe0ff */
[----:B------:R-:W1:Y:S01]  /*e230*/  SHFL.IDX PT, R4, R11, RZ, 0x181f ;  /* 0x00181fff0b047589 */ /* 0x000e6200000e0000 */
[C---:B------:R-:W-:Y:S02]  /*e240*/  IADD3 R198, R193.reuse, 0x5000, RZ ;  /* 0x00005000c1c67810 */ /* 0x040fe40007ffe0ff */
[C---:B------:R-:W-:Y:S01]  /*e250*/  IADD3 R196, R193.reuse, 0x4000, RZ ;  /* 0x00004000c1c47810 */ /* 0x040fe20007ffe0ff */
[----:B------:R-:W-:Y:S01]  /*e260*/  BAR.SYNC.DEFER_BLOCKING 0x0 ;  /* 0x0000000000007b1d */ /* 0x000fe20000010000 */
[----:B------:R-:W-:-:S02]  /*e270*/  IADD3 R199, R193, 0x5800, RZ ;  /* 0x00005800c1c77810 */ /* 0x000fc40007ffe0ff */
[C---:B------:R-:W-:Y:S02]  /*e280*/  IADD3 R204, R193.reuse, 0x2800, RZ ;  /* 0x00002800c1cc7810 */ /* 0x040fe40007ffe0ff */
[C---:B------:R-:W-:Y:S01]  /*e290*/  IADD3 R203, R193.reuse, 0x2000, RZ ;  /* 0x00002000c1cb7810 */ /* 0x040fe20007ffe0ff */
[----:B------:R-:W2:Y:S01]  /*e2a0*/  SHFL.IDX PT, R2, R11, 0x1, 0x181f ;  /* 0x00381f000b027f89 */ /* 0x000ea200000e0000 */
[C---:B------:R-:W-:Y:S02]  /*e2b0*/  IADD3 R202, R193.reuse, 0x1800, RZ ;  /* 0x00001800c1ca7810 */ /* 0x040fe40007ffe0ff */
[C---:B------:R-:W-:Y:S01]  /*e2c0*/  IADD3 R201, R193.reuse, 0x1000, RZ ;  /* 0x00001000c1c97810 */ /* 0x040fe20007ffe0ff */
[----:B------:R-:W3:Y:S01]  /*e2d0*/  SHFL.IDX PT, R5, R18, RZ, 0x181f ;  /* 0x00181fff12057589 */ /* 0x000ee200000e0000 */
[----:B------:R-:W-:-:S03]  /*e2e0*/  IADD3 R200, R193, 0x800, RZ ;  /* 0x00000800c1c87810 */ /* 0x000fc60007ffe0ff */
[----:B------:R-:W4:Y:S01]  /*e2f0*/  SHFL.IDX PT, R3, R18, 0x1, 0x181f ;  /* 0x00381f0012037f89 */ /* 0x000f2200000e0000 */
[C---:B-1----:R-:W-:Y:S02]  /*e300*/  IADD3 R14, P3, R4.reuse, R6, RZ ;  /* 0x00000006040e7210 */ /* 0x042fe40007f7e0ff */
[----:B------:R-:W-:Y:S01]  /*e310*/  IADD3 R4, P0, R4, R10, RZ ;  /* 0x0000000a04047210 */ /* 0x000fe20007f1e0ff */
[----:B------:R-:W-:-:S04]  /*e320*/  DEPBAR.LE SB0, 0x0 ;  /* 0x000080000000791a */ /* 0x000fc80000000000 */
[----:B------:R-:W-:Y:S01]  /*e330*/  BAR.SYNC.DEFER_BLOCKING 0x0 ;  /* 0x0000000000007b1d */ /* 0x000fe20000010000 */
[C---:B--2---:R-:W-:Y:S01]  /*e340*/  IADD3 R16, P1, R2.reuse, R6, RZ ;  /* 0x0000000602107210 */ /* 0x044fe20007f3e0ff */
[--C-:B---3--:R-:W-:Y:S01]  /*e350*/  IMAD.X R15, R5, 0x1, R8.reuse, P3 ;  /* 0x00000001050f7824 */ /* 0x108fe200018e0608 */
[----:B------:R-:W-:Y:S01]  /*e360*/  ISETP.GE.AND P3, PT, R211, c[0x0][0x1d4], PT ;  /* 0x00007500d3007a0c */ /* 0x000fe20003f66270 */
[----:B------:R-:W-:Y:S01]  /*e370*/  IMAD.X R5, R5, 0x1, R9, P0 ;  /* 0x0000000105057824 */ /* 0x000fe200000e0609 */
[----:B------:R-:W-:Y:S01]  /*e380*/  IADD3 R2, P0, R2, R10, RZ ;  /* 0x0000000a02027210 */ /* 0x000fe20007f1e0ff */
[----:B----4-:R-:W-:Y:S01]  /*e390*/  IMAD.X R17, R3, 0x1, R8, P1 ;  /* 0x0000000103117824 */ /* 0x010fe200008e0608 */
[----:B------:R-:W-:-:S03]  /*e3a0*/  ISETP.GE.AND P1, PT, R76, c[0x0][0x1d4], PT ;  /* 0x000075004c007a0c */ /* 0x000fc60003f26270 */
[----:B------:R-:W-:Y:S01]  /*e3b0*/  IMAD.X R3, R3, 0x1, R9, P0 ;  /* 0x0000000103037824 */ /* 0x000fe200000e0609 */
[C---:B------:R-:W-:Y:S01]  /*e3c0*/  ISETP.LT.OR P0, PT, R68.reuse, 0x1, P1 ;  /* 0x000000014400780c */ /* 0x040fe20000f01670 */
[----:B------:R-:W1:Y:S04]  /*e3d0*/  LDSM.16.M88.4 R20, [R188] ;  /* 0x00000000bc14783b */ /* 0x000e680000000200 */
[----:B------:R-:W-:Y:S04]  /*e3e0*/  LDSM.16.M88.4 R36, [R188+0x800] ;  /* 0x00080000bc24783b */ /* 0x000fe80000000200 */
[----:B------:R-:W2:Y:S04]  /*e3f0*/  LDSM.16.M88.4 R40, [R188+0x1000] ;  /* 0x00100000bc28783b */ /* 0x000ea80000000200 */
        /* <DEDUP_REMOVED lines=27> */
[----:B------:R-:W-:Y:S01]  /*e5b0*/  HMMA.16816.F32.BF16 R44, R136, R90, R20 ;  /* 0x0000005a882c723c */ /* 0x000fe20000041814 */
[----:B--2---:R-:W-:Y:S01]  /*e5c0*/  IMAD.X R15, R5, 0x1, R8, P0 ;  /* 0x00000001050f7824 */ /* 0x004fe200000e0608 */
[C---:B------:R-:W-:Y:S02]  /*e5d0*/  ISETP.LT.OR P0, PT, R68.reuse, 0x21, P1 ;  /* 0x000000214400780c */ /* 0x040fe40000f01670 */
[----:B------:R-:W-:-:S04]  /*e5e0*/  ISETP.LT.OR P1, PT, R68, 0x41, P1 ;  /* 0x000000414400780c */ /* 0x000fc80000f21670 */
[----:B------:R-:W-:Y:S07]  /*e5f0*/  HMMA.16816.F32.BF16 R20, R136, R110, R40 ;  /* 0x0000006e8814723c */ /* 0x000fee0000041828 */
[----:B------:R1:W-:Y:S01]  /*e600*/  LDGSTS.E.BYPASS.LTC128B.128 [R210+0x1100], [R16.64], !P0 ;  /* 0x0110000010d27fae */ /* 0x0003e2000c101d48 */
[----:B------:R-:W-:-:S05]  /*e610*/  IADD3 R4, P0, R4, R10, RZ ;  /* 0x0000000a04047210 */ /* 0x000fca0007f1e0ff */
[----:B------:R-:W-:Y:S01]  /*e620*/  IMAD.X R5, R5, 0x1, R9, P0 ;  /* 0x0000000105057824 */ /* 0x000fe200000e0609 */
[C---:B------:R-:W-:Y:S11]  /*e630*/  ISETP.LT.OR P0, PT, R68.reuse, 0x21, P3 ;  /* 0x000000214400780c */ /* 0x040ff60001f01670 */
[----:B------:R-:W-:Y:S02]  /*e640*/  @!UPT UIADD3 URZ, URZ, URZ, URZ ;  /* 0x0000003f3f3ff290 */ /* 0x000fe4000fffe03f */
[----:B------:R2:W-:Y:S01]  /*e650*/  LDGSTS.E.BYPASS.LTC128B.128 [R210+0x4100], [R2.64], !P0 ;  /* 0x0410000002d27fae */ /* 0x0005e2000c101d48 */
[----:B------:R-:W-:Y:S02]  /*e660*/  ISETP.LT.OR P0, PT, R68, 0x41, P3 ;  /* 0x000000414400780c */ /* 0x000fe40001f01670 */
[----:B------:R-:W-:Y:S01]  /*e670*/  HMMA.16816.F32.BF16 R68, R136, R64, R32 ;  /* 0x000000408844723c */ /* 0x000fe20000041820 */
[----:B------:R3:W-:Y:S07]  /*e680*/  LDGSTS.E.BYPASS.LTC128B.128 [R210+0x2100], [R14.64], !P1 ;  /* 0x021000000ed27fae */ /* 0x0007ee000c901d48 */
[----:B-1----:R-:W-:Y:S03]  /*e690*/  HMMA.16816.F32.BF16 R16, R132, R36, RZ ;  /* 0x000000248410723c */ /* 0x002fe600000418ff */
[----:B------:R1:W-:Y:S01]  /*e6a0*/  LDGSTS.E.BYPASS.LTC128B.128 [R210+0x5100], [R4.64], !P0 ;  /* 0x0510000004d27fae */ /* 0x0003e2000c101d48 */
[----:B------:R-:W-:-:S03]  /*e6b0*/  ISETP.GT.AND P0, PT, R126, R242, PT ;  /* 0x000000f27e00720c */ /* 0x000fc60003f04270 */
[----:B------:R-:W0:Y:S01]  /*e6c0*/  LDGDEPBAR ;  /* 0x00000000000079af */ /* 0x000e220000000000 */
[----:B------:R-:W-:Y:S01]  /*e6d0*/  HMMA.16816.F32.BF16 R36, R132, R38, RZ ;  /* 0x000000268424723c */ /* 0x000fe200000418ff */
[----:B--2---:R-:W-:-:S07]  /*e6e0*/  IMAD.MOV.U32 R2, RZ, RZ, 0x40 ;  /* 0x00000040ff027424 */ /* 0x004fce00078e00ff */
[----:B------:R-:W-:Y:S01]  /*e6f0*/  HMMA.16816.F32.BF16 R64, R136, R66, R28 ;  /* 0x000000428840723c */ /* 0x000fe2000004181c */
[----:B------:R-:W-:-:S07]  /*e700*/  SEL R2, R2, 0xffffffc0, !P2 ;  /* 0xffffffc002027807 */ /* 0x000fce0005000000 */
[----:B------:R-:W-:Y:S01]  /*e710*/  HMMA.16816.F32.BF16 R104, R136, R52, R16 ;  /* 0x000000348868723c */ /* 0x000fe20000041810 */
[--C-:B------:R-:W-:Y:S02]  /*e720*/  IMAD.IADD R103, R188, 0x1, R2.reuse ;  /* 0x00000001bc677824 */ /* 0x100fe400078e0202 */
[----:B---3--:R-:W-:-:S03]  /*e730*/  IMAD.IADD R15, R194, 0x1, R2 ;  /* 0x00000001c20f7824 */ /* 0x008fc600078e0202 */
[----:B------:R-:W2:Y:S02]  /*e740*/  LDSM.16.M88.4 R72, [R103+0x800] ;  /* 0x000800006748783b */ /* 0x000ea40000000200 */
[C---:B------:R-:W-:Y:S02]  /*e750*/  HMMA.16816.F32.BF16 R16, R132.reuse, R48, RZ ;  /* 0x000000308410723c */ /* 0x040fe400000418ff */
[----:B------:R-:W-:Y:S04]  /*e760*/  LDSM.16.M88.4 R80, [R103] ;  /* 0x000000006750783b */ /* 0x000fe80000000200 */
[----:B------:R-:W-:Y:S02]  /*e770*/  LDSM.16.M88.4 R32, [R103+0x1800] ;  /* 0x001800006720783b */ /* 0x000fe40000000200 */
[C---:B------:R-:W-:Y:S02]  /*e780*/  HMMA.16816.F32.BF16 R48, R132.reuse, R56, RZ ;  /* 0x000000388430723c */ /* 0x040fe400000418ff */
[----:B------:R-:W-:Y:S04]  /*e790*/  LDSM.16.M88.4 R28, [R103+0x2000] ;  /* 0x00200000671c783b */ /* 0x000fe80000000200 */
[----:B------:R-:W-:Y:S02]  /*e7a0*/  LDSM.16.M88.4 R40, [R103+0x2800] ;  /* 0x002800006728783b */ /* 0x000fe40000000200 */
[----:B------:R-:W-:Y:S08]  /*e7b0*/  HMMA.16816.F32.BF16 R56, R132, R58, RZ ;  /* 0x0000003a8438723c */ /* 0x000ff000000418ff */
[C---:B------:R-:W-:Y:S01]  /*e7c0*/  HMMA.16816.F32.BF16 R84, R136.reuse, R54, R36 ;  /* 0x000000368854723c */ /* 0x040fe20000041824 */
[----:B------:R-:W3:Y:S07]  /*e7d0*/  LDSM.16.M88.4 R36, [R103+0x1000] ;  /* 0x001000006724783b */ /* 0x000eee0000000200 */
[C---:B------:R-:W-:Y:S08]  /*e7e0*/  HMMA.16816.F32.BF16 R52, R136.reuse, R88, R24 ;  /* 0x000000588834723c */ /* 0x040ff00000041818 */
[C---:B------:R-:W-:Y:S08]  /*e7f0*/  HMMA.16816.F32.BF16 R24, R136.reuse, R108, R16 ;  /* 0x0000006c8818723c */ /* 0x040ff00000041810 */
[C---:B------:R-:W-:Y:S08]  /*e800*/  HMMA.16816.F32.BF16 R16, R136.reuse, R112, R48 ;  /* 0x000000708810723c */ /* 0x040ff00000041830 */
[----:B------:R-:W-:Y:S01]  /*e810*/  HMMA.16816.F32.BF16 R88, R136, R114, R56 ;  /* 0x000000728858723c */ /* 0x000fe20000041838 */
[----:B------:R-:W-:Y:S07]  /*e820*/  LDSM.16.M88.4 R56, [R15+-0x2000] ;  /* 0xffe000000f38783b */ /* 0x000fee0000000200 */
[C---:B--2---:R-:W-:Y:S08]  /*e830*/  HMMA.16816.F32.BF16 R112, R164.reuse, R72, R104 ;  /* 0x00000048a470723c */ /* 0x044ff00000041868 */
[C---:B------:R-:W-:Y:S01]  /*e840*/  HMMA.16816.F32.BF16 R108, R164.reuse, R74, R84 ;  /* 0x0000004aa46c723c */ /* 0x040fe20000041854 */
[----:B------:R-:W-:Y:S07]  /*e850*/  LDSM.16.M88.4 R72, [R15+-0x2800] ;  /* 0xffd800000f48783b */ /* 0x000fee0000000200 */
[C---:B---3--:R-:W-:Y:S08]  /*e860*/  HMMA.16816.F32.BF16 R104, R164.reuse, R36, R68 ;  /* 0x00000024a468723c */ /* 0x048ff00000041844 */
[C---:B------:R-:W-:Y:S08]  /*e870*/  HMMA.16816.F32.BF16 R92, R164.reuse, R80, R92 ;  /* 0x00000050a45c723c */ /* 0x040ff0000004185c */
[C---:B------:R-:W-:Y:S01]  /*e880*/  HMMA.16816.F32.BF16 R96, R164.reuse, R82, R96 ;  /* 0x00000052a460723c */ /* 0x040fe20000041860 */
[----:B------:R-:W2:Y:S07]  /*e890*/  LDSM.16.M88.4 R80, [R15+-0x3000] ;  /* 0xffd000000f50783b */ /* 0x000eae0000000200 */
[C---:B------:R-:W-:Y:S01]  /*e8a0*/  HMMA.16816.F32.BF16 R84, R164.reuse, R38, R64 ;  /* 0x00000026a454723c */ /* 0x040fe20000041840 */
[----:B------:R-:W-:Y:S07]  /*e8b0*/  LDSM.16.M88.4 R36, [R15+-0x800] ;  /* 0xfff800000f24783b */ /* 0x000fee0000000200 */
[C---:B------:R-:W-:Y:S08]  /*e8c0*/  HMMA.16816.F32.BF16 R68, R164.reuse, R32, R52 ;  /* 0x00000020a444723c */ /* 0x040ff00000041834 */
[C---:B------:R-:W-:Y:S01]  /*e8d0*/  HMMA.16816.F32.BF16 R64, R164.reuse, R34, R44 ;  /* 0x00000022a440723c */ /* 0x040fe2000004182c */
[----:B------:R-:W3:Y:S07]  /*e8e0*/  LDSM.16.M88.4 R44, [R15+-0x1800] ;  /* 0xffe800000f2c783b */ /* 0x000eee0000000200 */
[C---:B------:R-:W-:Y:S01]  /*e8f0*/  HMMA.16816.F32.BF16 R52, R164.reuse, R28, R24 ;  /* 0x0000001ca434723c */ /* 0x040fe20000041818 */
[----:B------:R-:W-:Y:S07]  /*e900*/  LDSM.16.M88.4 R24, [R188+0x3000] ;  /* 0x00300000bc18783b */ /* 0x000fee0000000200 */
[C---:B------:R-:W-:Y:S08]  /*e910*/  HMMA.16816.F32.BF16 R48, R164.reuse, R30, R20 ;  /* 0x0000001ea430723c */ /* 0x040ff00000041814 */
[C---:B------:R-:W-:Y:S08]  /*e920*/  HMMA.16816.F32.BF16 R32, R164.reuse, R40, R16 ;  /* 0x00000028a420723c */ /* 0x040ff00000041810 */
[----:B------:R-:W-:Y:S01]  /*e930*/  HMMA.16816.F32.BF16 R28, R164, R42, R88 ;  /* 0x0000002aa41c723c */ /* 0x000fe20000041858 */
[----:B------:R-:W4:Y:S07]  /*e940*/  LDSM.16.M88.4 R40, [R15+-0x1000] ;  /* 0xfff000000f28783b */ /* 0x000f2e0000000200 */
[C---:B--2---:R-:W-:Y:S08]  /*e950*/  HMMA.16816.F32.BF16 R20, R168.reuse, R80, R92 ;  /* 0x00000050a814723c */ /* 0x044ff0000004185c */
[C---:B------:R-:W-:Y:S08]  /*e960*/  HMMA.16816.F32.BF16 R16, R168.reuse, R82, R96 ;  /* 0x00000052a810723c */ /* 0x040ff00000041860 */
[C---:B------:R-:W-:Y:S01]  /*e970*/  HMMA.16816.F32.BF16 R80, R168.reuse, R72, R112 ;  /* 0x00000048a850723c */ /* 0x040fe20000041870 */
[----:B------:R-:W2:Y:S07]  /*e980*/  LDSM.16.M88.4 R112, [R188+0x3800] ;  /* 0x00380000bc70783b */ /* 0x000eae0000000200 */
[C---:B---3--:R-:W-:Y:S08]  /*e990*/  HMMA.16816.F32.BF16 R96, R168.reuse, R44, R68 ;  /* 0x0000002ca860723c */ /* 0x048ff00000041844 */
[C---:B------:R-:W-:Y:S01]  /*e9a0*/  HMMA.16816.F32.BF16 R88, R168.reuse, R56, R104 ;  /* 0x00000038a858723c */ /* 0x040fe20000041868 */
[----:B------:R-:W3:Y:S07]  /*e9b0*/  LDSM.16.M88.4 R104, [R188+0x4000] ;  /* 0x00400000bc68783b */ /* 0x000eee0000000200 */
[C---:B------:R-:W-:Y:S08]  /*e9c0*/  HMMA.16816.F32.BF16 R84, R168.reuse, R58, R84 ;  /* 0x0000003aa854723c */ /* 0x040ff00000041854 */
[C---:B----4-:R-:W-:Y:S08]  /*e9d0*/  HMMA.16816.F32.BF16 R68, R168.reuse, R40, R52 ;  /* 0x00000028a844723c */ /* 0x050ff00000041834 */
[C---:B------:R-:W-:Y:S08]  /*e9e0*/  HMMA.16816.F32.BF16 R56, R168.reuse, R42, R48 ;  /* 0x0000002aa838723c */ /* 0x040ff00000041830 */
[C---:B------:R-:W-:Y:S01]  /*e9f0*/  HMMA.16816.F32.BF16 R52, R168.reuse, R36, R32 ;  /* 0x00000024a834723c */ /* 0x040fe20000041820 */
[----:B------:R-:W4:Y:S07]  /*ea00*/  LDSM.16.M88.4 R32, [R188+0x5000] ;  /* 0x00500000bc20783b */ /* 0x000f2e0000000200 */
[C---:B------:R-:W-:Y:S01]  /*ea10*/  HMMA.16816.F32.BF16 R48, R168.reuse, R38, R28 ;  /* 0x00000026a830723c */ /* 0x040fe2000004181c */
[----:B------:R-:W5:Y:S04]  /*ea20*/  LDSM.16.M88.4 R28, [R188+0x5800] ;  /* 0x00580000bc1c783b */ /* 0x000f680000000200 */
[----:B------:R-:W-:Y:S03]  /*ea30*/  LDSM.16.M88.4 R36, [R195] ;  /* 0x00000000c324783b */ /* 0x000fe60000000200 */
[C---:B------:R-:W-:Y:S01]  /*ea40*/  HMMA.16816.F32.BF16 R92, R168.reuse, R74, R108 ;  /* 0x0000004aa85c723c */ /* 0x040fe2000004186c */
[----:B------:R-:W1:Y:S07]  /*ea50*/  LDSM.16.M88.4 R108, [R188+0x4800] ;  /* 0x00480000bc6c783b */ /* 0x000e6e0000000200 */
[----:B------:R-:W-:Y:S08]  /*ea60*/  HMMA.16816.F32.BF16 R72, R168, R46, R64 ;  /* 0x0000002ea848723c */ /* 0x000ff00000041840 */
[C---:B------:R-:W-:Y:S08]  /*ea70*/  HMMA.16816.F32.BF16 R44, R172.reuse, R24, R20 ;  /* 0x00000018ac2c723c */ /* 0x040ff00000041814 */
[C---:B------:R-:W-:Y:S01]  /*ea80*/  HMMA.16816.F32.BF16 R20, R172.reuse, R26, R16 ;  /* 0x0000001aac14723c */ /* 0x040fe20000041810 */
[----:B------:R-:W1:Y:S07]  /*ea90*/  LDSM.16.M88.4 R24, [R194] ;  /* 0x00000000c218783b */ /* 0x000e6e0000000200 */
[C---:B--2---:R-:W-:Y:S08]  /*eaa0*/  HMMA.16816.F32.BF16 R40, R172.reuse, R114, R92 ;  /* 0x00000072ac28723c */ /* 0x044ff0000004185c */
[C---:B---3--:R-:W-:Y:S08]  /*eab0*/  HMMA.16816.F32.BF16 R64, R172.reuse, R104, R88 ;  /* 0x00000068ac40723c */ /* 0x048ff00000041858 */
[C---:B------:R-:W-:Y:S01]  /*eac0*/  HMMA.16816.F32.BF16 R92, R172.reuse, R106, R84 ;  /* 0x0000006aac5c723c */ /* 0x040fe20000041854 */
[----:B------:R-:W2:Y:S04]  /*ead0*/  LDSM.16.M88.4 R104, [R197] ;  /* 0x00000000c568783b */ /* 0x000ea80000000200 */
[----:B------:R-:W-:Y:S03]  /*eae0*/  LDSM.16.M88.4 R84, [R196] ;  /* 0x00000000c454783b */ /* 0x000fe60000000200 */
[C---:B------:R-:W-:Y:S08]  /*eaf0*/  HMMA.16816.F32.BF16 R16, R172.reuse, R112, R80 ;  /* 0x00000070ac10723c */ /* 0x040ff00000041850 */
[C---:B----4-:R-:W-:Y:S01]  /*eb00*/  HMMA.16816.F32.BF16 R116, R172.reuse, R34, R56 ;  /* 0x00000022ac74723c */ /* 0x050fe20000041838 */
[----:B------:R-:W3:Y:S07]  /*eb10*/  LDSM.16.M88.4 R56, [R198] ;  /* 0x00000000c638783b */ /* 0x000eee0000000200 */
[C---:B-----5:R-:W-:Y:S01]  /*eb20*/  HMMA.16816.F32.BF16 R112, R172.reuse, R28, R52 ;  /* 0x0000001cac70723c */ /* 0x060fe20000041834 */
[----:B------:R-:W4:Y:S07]  /*eb30*/  LDSM.16.M88.4 R52, [R199] ;  /* 0x00000000c734783b */ /* 0x000f2e0000000200 */
[C---:B-1----:R-:W-:Y:S08]  /*eb40*/  HMMA.16816.F32.BF16 R96, R172.reuse, R108, R96 ;  /* 0x0000006cac60723c */ /* 0x042ff00000041860 */
[C---:B------:R-:W-:Y:S08]  /*eb50*/  HMMA.16816.F32.BF16 R108, R172.reuse, R110, R72 ;  /* 0x0000006eac6c723c */ /* 0x040ff00000041848 */
[----:B------:R-:W-:Y:S01]  /*eb60*/  HMMA.16816.F32.BF16 R88, R172, R30, R48 ;  /* 0x0000001eac58723c */ /* 0x000fe20000041830 */
[----:B------:R-:W1:Y:S07]  /*eb70*/  LDSM.16.M88.4 R48, [R103+0x3000] ;  /* 0x003000006730783b */ /* 0x000e6e0000000200 */
[----:B------:R-:W-:Y:S01]  /*eb80*/  HMMA.16816.F32.BF16 R80, R176, R24, R44 ;  /* 0x00000018b050723c */ /* 0x000fe2000004182c */
[----:B------:R-:W5:Y:S07]  /*eb90*/  LDSM.16.M88.4 R44, [R103+0x3800] ;  /* 0x00380000672c783b */ /* 0x000f6e0000000200 */
[----:B------:R-:W-:Y:S08]  /*eba0*/  HMMA.16816.F32.BF16 R120, R172, R32, R68 ;  /* 0x00000020ac78723c */ /* 0x000ff00000041844 */
[C---:B------:R-:W-:Y:S08]  /*ebb0*/  HMMA.16816.F32.BF16 R68, R176.reuse, R36, R16 ;  /* 0x00000024b044723c */ /* 0x040ff00000041810 */
[C---:B------:R-:W-:Y:S01]  /*ebc0*/  HMMA.16816.F32.BF16 R32, R176.reuse, R38, R40 ;  /* 0x00000026b020723c */ /* 0x040fe20000041828 */
[----:B------:R-:W1:Y:S04]  /*ebd0*/  LDSM.16.M88.4 R40, [R103+0x4000] ;  /* 0x004000006728783b */ /* 0x000e680000000200 */
[----:B------:R-:W1:Y:S03]  /*ebe0*/  LDSM.16.M88.4 R36, [R103+0x4800] ;  /* 0x004800006724783b */ /* 0x000e660000000200 */
[C---:B------:R-:W-:Y:S08]  /*ebf0*/  HMMA.16816.F32.BF16 R72, R176.reuse, R26, R20 ;  /* 0x0000001ab048723c */ /* 0x040ff00000041814 */
[C---:B--2---:R-:W-:Y:S08]  /*ec00*/  HMMA.16816.F32.BF16 R16, R176.reuse, R106, R108 ;  /* 0x0000006ab010723c */ /* 0x044ff0000004186c */
[C---:B---3--:R-:W-:Y:S08]  /*ec10*/  HMMA.16816.F32.BF16 R108, R176.reuse, R58, R116 ;  /* 0x0000003ab06c723c */ /* 0x048ff00000041874 */
[C---:B------:R-:W-:Y:S08]  /*ec20*/  HMMA.16816.F32.BF16 R28, R176.reuse, R84, R64 ;  /* 0x00000054b01c723c */ /* 0x040ff00000041840 */
[C---:B------:R-:W-:Y:S08]  /*ec30*/  HMMA.16816.F32.BF16 R24, R176.reuse, R86, R92 ;  /* 0x00000056b018723c */ /* 0x040ff0000004185c */
[C---:B------:R-:W-:Y:S01]  /*ec40*/  HMMA.16816.F32.BF16 R20, R176.reuse, R104, R96 ;  /* 0x00000068b014723c */ /* 0x040fe20000041860 */
[----:B------:R-:W2:Y:S07]  /*ec50*/  LDSM.16.M88.4 R96, [R103+0x5000] ;  /* 0x005000006760783b */ /* 0x000eae0000000200 */
[C---:B----4-:R-:W-:Y:S01]  /*ec60*/  HMMA.16816.F32.BF16 R116, R176.reuse, R54, R88 ;  /* 0x00000036b074723c */ /* 0x050fe20000041858 */
[----:B------:R-:W3:Y:S07]  /*ec70*/  LDSM.16.M88.4 R88, [R103+0x5800] ;  /* 0x005800006758783b */ /* 0x000eee0000000200 */
[C---:B------:R-:W-:Y:S01]  /*ec80*/  HMMA.16816.F32.BF16 R64, R176.reuse, R56, R120 ;  /* 0x00000038b040723c */ /* 0x040fe20000041878 */
[----:B------:R-:W-:Y:S07]  /*ec90*/  LDSM.16.M88.4 R56, [R15] ;  /* 0x000000000f38783b */ /* 0x000fee0000000200 */
[----:B------:R-:W-:Y:S01]  /*eca0*/  HMMA.16816.F32.BF16 R120, R176, R52, R112 ;  /* 0x00000034b078723c */ /* 0x000fe20000041870 */
        /* <DEDUP_REMOVED lines=8> */
[C---:B------:R-:W-:Y:S01]  /*ed30*/  HMMA.16816.F32.BF16 R72, R180.reuse, R42, R24 ;  /* 0x0000002ab448723c */ /* 0x040fe20000041818 */
[----:B------:R-:W1:Y:S07]  /*ed40*/  LDSM.16.M88.4 R40, [R15+0x2000] ;  /* 0x002000000f28783b */ /* 0x000e6e0000000200 */
[C---:B------:R-:W-:Y:S08]  /*ed50*/  HMMA.16816.F32.BF16 R68, R180.reuse, R36, R20 ;  /* 0x00000024b444723c */ /* 0x040ff00000041814 */
[----:B------:R-:W-:Y:S01]  /*ed60*/  HMMA.16816.F32.BF16 R32, R180, R38, R16 ;  /* 0x00000026b420723c */ /* 0x000fe20000041810 */
[----:B------:R-:W1:Y:S01]  /*ed70*/  LDSM.16.M88.4 R36, [R15+0x2800] ;  /* 0x002800000f24783b */ /* 0x000e620000000200 */
[----:B------:R-:W-:-:S06]  /*ed80*/  DEPBAR.LE SB0, 0x0 ;  /* 0x000080000000791a */ /* 0x000fcc0000000000 */
[C---:B--2---:R-:W-:Y:S08]  /*ed90*/  HMMA.16816.F32.BF16 R28, R180.reuse, R96, R64 ;  /* 0x00000060b41c723c */ /* 0x044ff00000041840 */
[C---:B---3--:R-:W-:Y:S08]  /*eda0*/  HMMA.16816.F32.BF16 R20, R180.reuse, R88, R120 ;  /* 0x00000058b414723c */ /* 0x048ff00000041878 */
        /* <DEDUP_REMOVED lines=19> */
[----:B------:R-:W-:-:S02]  /*eee0*/  IADD3 R3, R0, R125, R130 ;  /* 0x0000007d00037210 */ /* 0x000fc40007ffe082 */
[----:B------:R-:W-:Y:S02]  /*eef0*/  ISETP.GT.AND P4, PT, R0, 0x5f, PT ;  /* 0x0000005f0000780c */ /* 0x000fe40003f84270 */
        /* <DEDUP_REMOVED lines=26> */
.L_x_2929:
        /* <DEDUP_REMOVED lines=8> */
[C-C-:B--2---:R-:W-:Y:S01]  /*f120*/  IMAD.X R19, R14.reuse, 0x1, R8.reuse, P0 ;  /* 0x000000010e137824 */ /* 0x144fe200000e0608 */
[----:B----4-:R-:W-:Y:S01]  /*f130*/  IADD3 R2, P0, R5, R6, RZ ;  /* 0x0000000605027210 */ /* 0x010fe20007f1e0ff */
[--C-:B------:R-:W-:Y:S01]  /*f140*/  IMAD.X R17, R14, 0x1, R9.reuse, P2 ;  /* 0x000000010e117824 */ /* 0x100fe200010e0609 */
[----:B------:R-:W-:Y:S02]  /*f150*/  SEL R14, RZ, 0x10, P1 ;  /* 0x00000010ff0e7807 */ /* 0x000fe40000800000 */
[----:B------:R2:W-:Y:S01]  /*f160*/  LDGSTS.E.BYPASS.LTC128B.128 [R210+0x8100], [R18.64], !P3 ;  /* 0x0810000012d27fae */ /* 0x0005e2000d901d48 */
[----:B-----5:R-:W-:Y:S01]  /*f170*/  IMAD.X R3, R21, 0x1, R8, P0 ;  /* 0x0000000115037824 */ /* 0x020fe200000e0608 */
[----:B------:R-:W-:Y:S02]  /*f180*/  IADD3 R20, P0, R5, R10, RZ ;  /* 0x0000000a05147210 */ /* 0x000fe40007f1e0ff */
[----:B------:R3:W-:Y:S03]  /*f190*/  LDGSTS.E.BYPASS.LTC128B.128 [R210+0xb100], [R16.64], !P1 ;  /* 0x0b10000010d27fae */ /* 0x0007e6000c901d48 */
[----:B------:R-:W-:Y:S01]  /*f1a0*/  IMAD.X R21, R21, 0x1, R9, P0 ;  /* 0x0000000115157824 */ /* 0x000fe200000e0609 */
[----:B------:R4:W-:Y:S04]  /*f1b0*/  LDGSTS.E.BYPASS.LTC128B.128 [R210+0x9100], [R2.64], !P3 ;  /* 0x0910000002d27fae */ /* 0x0009e8000d901d48 */
[----:B------:R2:W-:Y:S04]  /*f1c0*/  LDGSTS.E.BYPASS.LTC128B.128 [R210+0xc100], [R20.64], !P1 ;  /* 0x0c10000014d27fae */ /* 0x0005e8000c901d48 */
[----:B---3--:R2:W3:Y:S01]  /*f1d0*/  SHFL.IDX PT, R17, R4, 0x2, 0x181f ;  /* 0x00581f0004117f89 */ /* 0x0084e200000e0000 */
[----:B------:R-:W-:-:S03]  /*f1e0*/  SEL R16, RZ, 0x10, P3 ;  /* 0x00000010ff107807 */ /* 0x000fc60001800000 */
[----:B----4-:R2:W4:Y:S04]  /*f1f0*/  SHFL.IDX PT, R2, R11, 0x2, 0x181f ;  /* 0x00581f000b027f89 */ /* 0x01052800000e0000 */
.L_x_2930:
[----:B------:R-:W-:Y:S02]  /*f200*/  IADD3 R3, -R16, 0x10, RZ ;  /* 0x0000001010037810 */ /* 0x000fe40007ffe1ff */
[----:B------:R-:W-:Y:S02]  /*f210*/  IADD3 R5, -R14, 0x10, RZ ;  /* 0x000000100e057810 */ /* 0x000fe40007ffe1ff */
[----:B------:R-:W-:Y:S02]  /*f220*/  LOP3.LUT R3, R3, 0xf, RZ, 0xc0, !PT ;  /* 0x0000000f03037812 */ /* 0x000fe400078ec0ff */
[----:B------:R-:W-:Y:S02]  /*f230*/  ISETP.NE.U32.AND P2, PT, R16, RZ, PT ;  /* 0x000000ff1000720c */ /* 0x000fe40003f45070 */
[----:B-12-4-:R-:W-:Y:S02]  /*f240*/  IADD3 R4, P1, P0, R3, R2, R6 ;  /* 0x0000000203047210 */ /* 0x016fe4000783e006 */
        /* <DEDUP_REMOVED lines=10> */
.L_x_2786:
[----:B------:R-:W-:Y:S05]  /*f2f0*/  BSYNC B0 ;  /* 0x0000000000007941 */ /* 0x000fea0003800000 */
.L_x_2785:
        /* <DEDUP_REMOVED lines=19> */
.L_x_2931:
        /* <DEDUP_REMOVED lines=17> */
.L_x_2792:
[----:B------:R-:W-:-:S04]  /*f540*/  MOV R5, c[0x0][0x32c] ;  /* 0x0000cb0000057a02 */ /* 0x000fc80000000f00 */
[----:B------:R-:W-:-:S13]  /*f550*/  ISETP.NE.AND P0, PT, R5, 0x1, PT ;  /* 0x000000010500780c */ /* 0x000fda0003f05270 */
[----:B------:R-:W-:-:S05]  /*f560*/  @P0 IMAD.HI.U32 R5, R4, c[0x0][0x330], RZ ;  /* 0x0000cc0004050a27 */ /* 0x000fca00078e00ff */
[----:B------:R-:W-:Y:S02]  /*f570*/  @P0 SHF.R.U32.HI R4, RZ, c[0x0][0x334], R5 ;  /* 0x0000cd00ff040a19 */ /* 0x000fe40000011605 */
.L_x_2793:
[----:B------:R-:W-:Y:S05]  /*f580*/  BSYNC B0 ;  /* 0x0000000000007941 */ /* 0x000fea0003800000 */
.L_x_2791:
[----:B------:R-:W-:-:S05]  /*f590*/  IMAD R4, R4, c[0x0][0x32c], R11 ;  /* 0x0000cb0004047a24 */ /* 0x000fca00078e020b */
[----:B------:R-:W-:Y:S02]  /*f5a0*/  IADD3 R5, R4, c[0x0][0x32c], RZ ;  /* 0x0000cb0004057a10 */ /* 0x000fe40007ffe0ff */
[----:B------:R-:W-:Y:S02]  /*f5b0*/  IMNMX R2, R2, R4, !PT ;  /* 0x0000000402027217 */ /* 0x000fe40007800200 */
[----:B------:R-:W-:Y:S02]  /*f5c0*/  IMNMX R3, R3, R5, PT ;  /* 0x0000000503037217 */ /* 0x000fe40003800200 */
.L_x_2790:
        /* <DEDUP_REMOVED lines=134> */
.L_x_2932:
        /* <DEDUP_REMOVED lines=17> */
.L_x_2797:
[----:B------:R-:W-:-:S04]  /*ff40*/  MOV R5, c[0x0][0x32c] ;  /* 0x0000cb0000057a02 */ /* 0x000fc80000000f00 */
[----:B------:R-:W-:-:S13]  /*ff50*/  ISETP.NE.AND P0, PT, R5, 0x1, PT ;  /* 0x000000010500780c */ /* 0x000fda0003f05270 */
[----:B------:R-:W-:-:S05]  /*ff60*/  @P0 IMAD.HI.U32 R5, R4, c[0x0][0x330], RZ ;  /* 0x0000cc0004050a27 */ /* 0x000fca00078e00ff */
[----:B------:R-:W-:Y:S02]  /*ff70*/  @P0 SHF.R.U32.HI R4, RZ, c[0x0][0x334], R5 ;  /* 0x0000cd00ff040a19 */ /* 0x000fe40000011605 */
.L_x_2798:
[----:B------:R-:W-:Y:S05]  /*ff80*/  BSYNC B0 ;  /* 0x0000000000007941 */ /* 0x000fea0003800000 */
.L_x_2796:
[----:B------:R-:W-:-:S05]  /*ff90*/  IMAD R4, R4, c[0x0][0x32c], R11 ;  /* 0x0000cb0004047a24 */ /* 0x000fca00078e020b */
[----:B------:R-:W-:Y:S02]  /*ffa0*/  IADD3 R5, R4, c[0x0][0x32c], RZ ;  /* 0x0000cb0004057a10 */ /* 0x000fe40007ffe0ff */
[----:B------:R-:W-:Y:S02]  /*ffb0*/  IMNMX R2, R2, R4, !PT ;  /* 0x0000000402027217 */ /* 0x000fe40007800200 */
[----:B------:R-:W-:Y:S02]  /*ffc0*/  IMNMX R3, R3, R5, PT ;  /* 0x0000000503037217 */ /* 0x000fe40003800200 */
.L_x_2795:
        /* <DEDUP_REMOVED lines=138> */
.L_x_2933:
[----:B-12---:R-:W-:Y:S01]  /*10870*/  FMNMX.FTZ R5, R5, R2, !PT ;  /* 0x0000000205057209 */ /* 0x006fe20007810000 */
[----:B------:R-:W-:Y:S05]  /*10880*/  BRA.DIV ~URZ, `(.L_x_2800) ;  /* 0x000118827f007947 */ /* 0x000fea000b800000 */
[----:B------:R-:W1:Y:S04]  /*10890*/  SHFL.BFLY PT, R2, R6, 0x2, 0x1f ;  /* 0x0c401f0006027f89 */ /* 0x000e6800000e0000 */
[----:B------:R-:W2:Y:S01]  /*108a0*/  SHFL.BFLY PT, R3, R5, 0x1, 0x1f ;  /* 0x0c201f0005037f89 */ /* 0x000ea200000e0000 */
[----:B-1----:R-:W-:Y:S02]  /*108b0*/  FMNMX.FTZ R4, R6, R2, !PT ;  /* 0x0000000206047209 */ /* 0x002fe40007810000 */
[----:B--2---:R-:W-:-:S03]  /*108c0*/  FMNMX.FTZ R5, R5, R3, !PT ;  /* 0x0000000305057209 */ /* 0x004fc60007810000 */
[----:B------:R1:W2:Y:S04]  /*108d0*/  SHFL.BFLY PT, R6, R4, 0x1, 0x1f ;  /* 0x0c201f0004067f89 */ /* 0x0002a800000e0000 */
.L_x_2934:
        /* <DEDUP_REMOVED lines=109> */
[--C-:B------:R-:W-:Y:S02]  /*10fb0*/  FFMA.FTZ R14, R66, c[0x0][0x2d0], -R2.reuse ;  /* 0x0000b400420e7a23 */ /* 0x100fe40000010802 */
[----:B------:R-:W-:-:S02]  /*10fc0*/  FFMA.FTZ R59, R85, c[0x0][0x2d0], -R2 ;  /* 0x0000b400553b7a23 */ /* 0x000fc40000010802 */
[----:B------:R-:W-:Y:S02]  /*10fd0*/  FFMA.FTZ R62, R81, c[0x0][0x2d0], -R2 ;  /* 0x0000b400513e7a23 */ /* 0x000fe40000010802 */
[----:B------:R-:W-:Y:S01]  /*10fe0*/  FADD.FTZ R4, R110, R4 ;  /* 0x000000046e047221 */ /* 0x000fe20000010000 */
        /* <DEDUP_REMOVED lines=19> */
[----:B----4-:R-:W-:-:S05]  /*11120*/  FFMA.FTZ R10, R64, c[0x0][0x2d0], -R2 ;  /* 0x0000b400400a7a23 */ /* 0x010fca0000010802 */
[----:B------:R-:W-:Y:S07]  /*11130*/  MUFU.EX2 R11, R11 ;  /* 0x0000000b000b7308 */ /* 0x000fee0000000800 */
[----:B------:R-:W-:Y:S01]  /*11140*/  HMMA.16816.F32.BF16 R92, R28, R26, R16 ;  /* 0x0000001a1c5c723c */ /* 0x000fe20000041810 */
[--C-:B--2---:R-:W-:Y:S01]  /*11150*/  FFMA.FTZ R9, R61, c[0x0][0x2d0], -R2.reuse ;  /* 0x0000b4003d097a23 */ /* 0x104fe20000010802 */
[----:B------:R-:W1:Y:S01]  /*11160*/  MUFU.EX2 R17, R36 ;  /* 0x0000002400117308 */ /* 0x000e620000000800 */
[----:B------:R-:W-:-:S02]  /*11170*/  FFMA.FTZ R61, R75, c[0x0][0x2d0], -R2 ;  /* 0x0000b4004b3d7a23 */ /* 0x000fc40000010802 */
        /* <DEDUP_REMOVED lines=206> */
.L_x_2803:
[----:B------:R-:W-:-:S04]  /*11e60*/  MOV R2, 0x1 ;  /* 0x0000000100027802 */ /* 0x000fc80000000f00 */
[----:B------:R-:W-:-:S13]  /*11e70*/  ISETP.NE.AND P0, PT, R2, c[0x0][0x32c], PT ;  /* 0x0000cb0002007a0c */ /* 0x000fda0003f05270 */
[----:B------:R-:W-:-:S05]  /*11e80*/  @P0 IMAD.HI.U32 R2, R3, c[0x0][0x330], RZ ;  /* 0x0000cc0003020a27 */ /* 0x000fca00078e00ff */
[----:B------:R-:W-:Y:S02]  /*11e90*/  @P0 SHF.R.U32.HI R3, RZ, c[0x0][0x334], R2 ;  /* 0x0000cd00ff030a19 */ /* 0x000fe40000011602 */
.L_x_2804:
[----:B------:R-:W-:Y:S05]  /*11ea0*/  BSYNC B0 ;  /* 0x0000000000007941 */ /* 0x000fea0003800000 */
.L_x_2802:
[----:B------:R-:W-:-:S05]  /*11eb0*/  MOV R2, c[0x0][0x32c] ;  /* 0x0000cb0000027a02 */ /* 0x000fca0000000f00 */
[----:B------:R-:W-:-:S05]  /*11ec0*/  IMAD R3, R3, R2, c[0x0][0x32c] ;  /* 0x0000cb0003037624 */ /* 0x000fca00078e0202 */
[----:B------:R-:W-:-:S05]  /*11ed0*/  IMNMX R4, R4, R3, PT ;  /* 0x0000000304047217 */ /* 0x000fca0003800200 */
.L_x_2801:
        /* <DEDUP_REMOVED lines=8> */
.L_x_2826:
        /* <DEDUP_REMOVED lines=37> */
.L_x_2935:
[----:B------:R-:W-:-:S05]  /*121b0*/  BRA.DIV ~URZ, `(.L_x_2809) ;  /* 0x000100b27f007947 */ /* 0x000fca000b800000 */
[----:B------:R-:W5:Y:S01]  /*121c0*/  SHFL.IDX PT, R2, R8, RZ, 0x181f ;  /* 0x00181fff08027589 */ /* 0x000f6200000e0000 */
[----:B------:R-:W-:Y:S02]  /*121d0*/  ISETP.GE.AND P2, PT, R76, c[0x0][0x1d4], PT ;  /* 0x000075004c007a0c */ /* 0x000fe40003f46270 */
[----:B------:R-:W-:Y:S01]  /*121e0*/  ISETP.GE.AND P1, PT, R211, c[0x0][0x1d4], PT ;  /* 0x00007500d3007a0c */ /* 0x000fe20003f26270 */
[----:B------:R-:W-:Y:S01]  /*121f0*/  SHFL.IDX PT, R5, R8, 0x2, 0x181f ;  /* 0x00581f0008057f89 */ /* 0x000fe200000e0000 */
[C---:B-----5:R-:W-:Y:S05]  /*12200*/  IADD3 R22, P0, R2.reuse, R9, RZ ;  /* 0x0000000902167210 */ /* 0x060fea0007f1e0ff */
[C---:B---3--:R-:W-:Y:S01]  /*12210*/  IMAD.X R23, R21.reuse, 0x1, R10, P0 ;  /* 0x0000000115177824 */ /* 0x048fe200000e060a */
[----:B------:R-:W-:Y:S04]  /*12220*/  IADD3 R2, P0, R2, R11, RZ ;  /* 0x0000000b02027210 */ /* 0x000fe80007f1e0ff */
[----:B------:R-:W-:Y:S01]  /*12230*/  @!PT LDS RZ, [RZ] ;  /* 0x00000000fffff984 */ /* 0x000fe20000000800 */
[----:B------:R3:W-:Y:S01]  /*12240*/  LDGSTS.E.BYPASS.LTC128B.128 [R210+0x100], [R22.64], !P2 ;  /* 0x0010000016d27fae */ /* 0x0007e2000d101d48 */
[----:B------:R-:W-:Y:S01]  /*12250*/  IMAD.X R3, R21, 0x1, R20, P0 ;  /* 0x0000000115037824 */ /* 0x000fe200000e0614 */
[----:B------:R-:W-:Y:S04]  /*12260*/  SEL R21, RZ, 0x10, P2 ;  /* 0x00000010ff157807 */ /* 0x000fe80001000000 */
[----:B------:R5:W-:Y:S04]  /*12270*/  LDGSTS.E.BYPASS.LTC128B.128 [R210+0x3100], [R2.64], !P1 ;  /* 0x0310000002d27fae */ /* 0x000be8000c901d48 */
[----:B-----5:R-:W3:Y:S04]  /*12280*/  SHFL.IDX PT, R2, R8, 0x1, 0x181f ;  /* 0x00381f0008027f89 */ /* 0x020ee800000e0000 */
[----:B------:R-:W5:Y:S04]  /*12290*/  SHFL.IDX PT, R3, R4, 0x1, 0x181f ;  /* 0x00381f0004037f89 */ /* 0x000f6800000e0000 */
[----:B--2---:R-:W2:Y:S01]  /*122a0*/  SHFL.IDX PT, R4, R4, 0x2, 0x181f ;  /* 0x00581f0004047f89 */ /* 0x004ea200000e0000 */
[C---:B---3--:R-:W-:Y:S05]  /*122b0*/  IADD3 R22, P0, R2.reuse, R9, RZ ;  /* 0x0000000902167210 */ /* 0x048fea0007f1e0ff */
[C---:B-----5:R-:W-:Y:S01]  /*122c0*/  IMAD.X R23, R3.reuse, 0x1, R10, P0 ;  /* 0x0000000103177824 */ /* 0x060fe200000e060a */
[----:B------:R-:W-:Y:S04]  /*122d0*/  IADD3 R2, P0, R2, R11, RZ ;  /* 0x0000000b02027210 */ /* 0x000fe80007f1e0ff */
[----:B------:R3:W-:Y:S01]  /*122e0*/  LDGSTS.E.BYPASS.LTC128B.128 [R210+0x1100], [R22.64], !P2 ;  /* 0x0110000016d27fae */ /* 0x0007e2000d101d48 */
[----:B------:R-:W-:Y:S05]  /*122f0*/  IMAD.X R3, R3, 0x1, R20, P0 ;  /* 0x0000000103037824 */ /* 0x000fea00000e0614 */
[----:B------:R4:W-:Y:S01]  /*12300*/  LDGSTS.E.BYPASS.LTC128B.128 [R210+0x4100], [R2.64], !P1 ;  /* 0x0410000002d27fae */ /* 0x0009e2000c901d48 */
[----:B---3--:R-:W-:Y:S03]  /*12310*/  SEL R22, RZ, 0x10, P1 ;  /* 0x00000010ff167807 */ /* 0x008fe60000800000 */
.L_x_2936:
[C---:B--2-4-:R-:W-:Y:S02]  /*12320*/  IADD3 R2, -R21.reuse, 0x10, RZ ;  /* 0x0000001015027810 */ /* 0x054fe40007ffe1ff */
        /* <DEDUP_REMOVED lines=12> */
[----:B------:R-:W-:Y:S05]  /*123f0*/  IADD3.X R3, RZ, R4, R20, P1, P0 ;  /* 0x00000004ff037210 */ /* 0x000fea0000fe0414 */
[----:B------:R2:W-:Y:S04]  /*12400*/  LDGSTS.E.BYPASS.LTC128B.128.ZFILL [R210+0x5100], [R2.64], P2 ;  /* 0x0510000002d27fae */ /* 0x0005e80009141d48 */
.L_x_2807:
[----:B--23--:R-:W-:Y:S05]  /*12410*/  BSYNC B0 ;  /* 0x0000000000007941 */ /* 0x00cfea0003800000 */
.L_x_2806:
        /* <DEDUP_REMOVED lines=141> */
[----:B------:R-:W2:Y:S01]  /*12cf0*/  LDL R2, [R1+0x10] ;  /* 0x0000100001027983 */ /* 0x000ea20000100800 */
[----:B------:R-:W-:Y:S01]  /*12d00*/  IMAD.MOV.U32 R213, RZ, RZ, RZ ;  /* 0x000000ffffd57224 */ /* 0x000fe200078e00ff */
[----:B------:R-:W-:Y:S01]  /*12d10*/  ISETP.GT.AND P1, PT, R0, 0x5f, PT ;  /* 0x0000005f0000780c */ /* 0x000fe20003f24270 */
[----:B------:R-:W-:Y:S01]  /*12d20*/  IMAD.SHL.U32 R143, R211, 0x2, RZ ;  /* 0x00000002d38f7824 */ /* 0x000fe200078e00ff */
[----:B------:R-:W3:Y:S01]  /*12d30*/  LDL.64 R218, [R1] ;  /* 0x0000000001da7983 */ /* 0x000ee20000100a00 */
[C---:B------:R-:W-:Y:S01]  /*12d40*/  IMAD.SHL.U32 R141, R76.reuse, 0x2, RZ ;  /* 0x000000024c8d7824 */ /* 0x040fe200078e00ff */
[----:B------:R-:W-:Y:S02]  /*12d50*/  ISETP.NE.AND P2, PT, R3, 0x1, PT ;  /* 0x000000010300780c */ /* 0x000fe40003f45270 */
[----:B------:R-:W-:Y:S02]  /*12d60*/  SHF.L.U64.HI R144, R211, 0x1, R237 ;  /* 0x00000001d3907819 */ /* 0x000fe400000102ed */
[----:B------:R-:W4:Y:S01]  /*12d70*/  LDL R216, [R1+0x8] ;  /* 0x0000080001d87983 */ /* 0x000f220000100800 */
[----:B------:R-:W-:Y:S01]  /*12d80*/  SHF.L.U64.HI R142, R76, 0x1, R77 ;  /* 0x000000014c8e7819 */ /* 0x000fe2000001024d */
[----:B--2---:R-:W-:Y:S05]  /*12d90*/  IMAD R3, R212, 0x60, R2 ;  /* 0x00000060d4037824 */ /* 0x004fea00078e0202 */
[----:B------:R-:W-:Y:S05]  /*12da0*/  IADD3 R3, R3, -0x60, R0 ;  /* 0xffffffa003037810 */ /* 0x000fea0007ffe000 */
[----:B------:R-:W-:Y:S04]  /*12db0*/  @P2 IMAD.HI.U32 R4, R3, c[0x0][0x2bc], RZ ;  /* 0x0000af0003042a27 */ /* 0x000fe800078e00ff */
[--C-:B------:R-:W-:Y:S01]  /*12dc0*/  IMAD.MOV.U32 R2, RZ, RZ, R3.reuse ;  /* 0x000000ffff027224 */ /* 0x100fe200078e0003 */
[----:B------:R-:W-:Y:S04]  /*12dd0*/  @P2 SHF.R.U32.HI R2, RZ, c[0x0][0x2c0], R4 ;  /* 0x0000b000ff022a19 */ /* 0x000fe80000011604 */
[C---:B---3--:R-:W-:Y:S04]  /*12de0*/  @!P1 IADD3 R5, P0, R2.reuse, R218, RZ ;  /* 0x000000da02059210 */ /* 0x048fe80007f1e0ff */
[----:B----4-:R-:W-:Y:S01]  /*12df0*/  @!P1 LEA.HI.X.SX32 R140, R2, R216, 0x1, P0 ;  /* 0x000000d8028c9211 */ /* 0x010fe200000f0eff */
[----:B------:R-:W-:Y:S01]  /*12e00*/  IMAD.MOV R2, RZ, RZ, -R2 ;  /* 0x000000ffff027224 */ /* 0x000fe200078e0a02 */
[C---:B------:R-:W-:Y:S03]  /*12e10*/  @!P1 LEA R4, P0, R5.reuse, c[0x0][0x2a0], 0x2 ;  /* 0x0000a80005049a11 */ /* 0x040fe600078010ff */
[----:B------:R-:W-:Y:S01]  /*12e20*/  IMAD R214, R2, c[0x0][0x2b8], R3 ;  /* 0x0000ae0002d67a24 */ /* 0x000fe200078e0203 */
[----:B------:R-:W-:Y:S04]  /*12e30*/  @!P1 LEA.HI.X R5, R5, c[0x0][0x2a4], R140, 0x2, P0 ;  /* 0x0000a90005059a11 */ /* 0x000fe800000f148c */
[----:B------:R-:W-:Y:S01]  /*12e40*/  SHF.R.S32.HI R2, RZ, 0x1f, R214 ;  /* 0x0000001fff027819 */ /* 0x000fe200000114d6 */
[----:B------:R1:W2:Y:S04]  /*12e50*/  @!P1 LDG.E R213, [R4.64] ;  /* 0x0000000804d59981 */ /* 0x0002a8000c1e1900 */
[----:B-1----:R-:W-:Y:S02]  /*12e60*/  IMAD R4, R2, c[0x0][0x1e0], RZ ;  /* 0x0000780002047a24 */ /* 0x002fe400078e02ff */
[C---:B------:R-:W-:Y:S04]  /*12e70*/  IMAD.WIDE.U32 R2, R214.reuse, c[0x0][0x1e0], RZ ;  /* 0x00007800d6027a25 */ /* 0x040fe800078e00ff */
        /* <DEDUP_REMOVED lines=12> */
.L_x_2937:
[----:B------:R-:W-:-:S05]  /*12f40*/  BRA.DIV ~URZ, `(.L_x_2813) ;  /* 0x0000f7127f007947 */ /* 0x000fca000b800000 */
[----:B------:R-:W3:Y:S01]  /*12f50*/  SHFL.IDX PT, R2, R140, RZ, 0x181f ;  /* 0x00181fff8c027589 */ /* 0x000ee200000e0000 */
[----:B------:R-:W-:Y:S02]  /*12f60*/  ISETP.GE.AND P2, PT, R76, c[0x0][0x1d4], PT ;  /* 0x000075004c007a0c */ /* 0x000fe40003f46270 */
[----:B------:R-:W-:Y:S01]  /*12f70*/  ISETP.GE.AND P1, PT, R211, c[0x0][0x1d4], PT ;  /* 0x00007500d3007a0c */ /* 0x000fe20003f26270 */
[----:B------:R-:W-:Y:S01]  /*12f80*/  SHFL.IDX PT, R5, R140, 0x2, 0x181f ;  /* 0x00581f008c057f89 */ /* 0x000fe200000e0000 */
[C---:B---3--:R-:W-:Y:S05]  /*12f90*/  IADD3 R146, P0, R2.reuse, R141, RZ ;  /* 0x0000008d02927210 */ /* 0x048fea0007f1e0ff */
[C---:B--2---:R-:W-:Y:S01]  /*12fa0*/  IMAD.X R147, R145.reuse, 0x1, R142, P0 ;  /* 0x0000000191937824 */ /* 0x044fe200000e068e */
[----:B------:R-:W-:Y:S04]  /*12fb0*/  IADD3 R2, P0, R2, R143, RZ ;  /* 0x0000008f02027210 */ /* 0x000fe80007f1e0ff */
[----:B------:R-:W-:Y:S01]  /*12fc0*/  @!PT LDS RZ, [RZ] ;  /* 0x00000000fffff984 */ /* 0x000fe20000000800 */
[----:B------:R2:W-:Y:S01]  /*12fd0*/  LDGSTS.E.BYPASS.LTC128B.128 [R210+0x8100], [R146.64], !P2 ;  /* 0x0810000092d27fae */ /* 0x0005e2000d101d48 */
[----:B------:R-:W-:Y:S01]  /*12fe0*/  IMAD.X R3, R145, 0x1, R144, P0 ;  /* 0x0000000191037824 */ /* 0x000fe200000e0690 */
[----:B------:R-:W-:Y:S04]  /*12ff0*/  SEL R145, RZ, 0x10, P2 ;  /* 0x00000010ff917807 */ /* 0x000fe80001000000 */
[----:B------:R3:W-:Y:S04]  /*13000*/  LDGSTS.E.BYPASS.LTC128B.128 [R210+0xb100], [R2.64], !P1 ;  /* 0x0b10000002d27fae */ /* 0x0007e8000c901d48 */
[----:B---3--:R-:W2:Y:S04]  /*13010*/  SHFL.IDX PT, R2, R140, 0x1, 0x181f ;  /* 0x00381f008c027f89 */ /* 0x008ea800000e0000 */
[----:B------:R-:W3:Y:S04]  /*13020*/  SHFL.IDX PT, R3, R4, 0x1, 0x181f ;  /* 0x00381f0004037f89 */ /* 0x000ee800000e0000 */
[----:B-1----:R-:W1:Y:S01]  /*13030*/  SHFL.IDX PT, R4, R4, 0x2, 0x181f ;  /* 0x00581f0004047f89 */ /* 0x002e6200000e0000 */
[C---:B--2---:R-:W-:Y:S05]  /*13040*/  IADD3 R146, P0, R2.reuse, R141, RZ ;  /* 0x0000008d02927210 */ /* 0x044fea0007f1e0ff */
[C---:B---3--:R-:W-:Y:S01]  /*13050*/  IMAD.X R147, R3.reuse, 0x1, R142, P0 ;  /* 0x0000000103937824 */ /* 0x048fe200000e068e */
[----:B------:R-:W-:Y:S04]  /*13060*/  IADD3 R2, P0, R2, R143, RZ ;  /* 0x0000008f02027210 */ /* 0x000fe80007f1e0ff */
[----:B------:R2:W-:Y:S01]  /*13070*/  LDGSTS.E.BYPASS.LTC128B.128 [R210+0x9100], [R146.64], !P2 ;  /* 0x0910000092d27fae */ /* 0x0005e2000d101d48 */
[----:B------:R-:W-:Y:S05]  /*13080*/  IMAD.X R3, R3, 0x1, R144, P0 ;  /* 0x0000000103037824 */ /* 0x000fea00000e0690 */
[----:B------:R3:W-:Y:S01]  /*13090*/  LDGSTS.E.BYPASS.LTC128B.128 [R210+0xc100], [R2.64], !P1 ;  /* 0x0c10000002d27fae */ /* 0x0007e2000c901d48 */
[----:B--2---:R-:W-:Y:S03]  /*130a0*/  SEL R146, RZ, 0x10, P1 ;  /* 0x00000010ff927807 */ /* 0x004fe60000800000 */
.L_x_2938:
[C---:B-1-3--:R-:W-:Y:S02]  /*130b0*/  IADD3 R2, -R145.reuse, 0x10, RZ ;  /* 0x0000001091027810 */ /* 0x04afe40007ffe1ff */
        /* <DEDUP_REMOVED lines=14> */
.L_x_2811:
[----:B------:R-:W-:Y:S05]  /*131a0*/  BSYNC B0 ;  /* 0x0000000000007941 */ /* 0x000fea0003800000 */
.L_x_2810:
        /* <DEDUP_REMOVED lines=15> */
.L_x_2939:
        /* <DEDUP_REMOVED lines=19> */
.L_x_2817:
[----:B------:R-:W-:Y:S04]  /*133d0*/  MOV R143, c[0x0][0x32c] ;  /* 0x0000cb00008f7a02 */ /* 0x000fe80000000f00 */
[----:B------:R-:W-:Y:S11]  /*133e0*/  ISETP.NE.AND P0, PT, R143, 0x1, PT ;  /* 0x000000018f00780c */ /* 0x000ff60003f05270 */
[----:B------:R-:W-:Y:S02]  /*133f0*/  @!UPT UIADD3 URZ, URZ, URZ, URZ ;  /* 0x0000003f3f3ff290 */ /* 0x000fe4000fffe03f */
[----:B------:R-:W-:Y:S05]  /*13400*/  @P0 IMAD.HI.U32 R143, R5, c[0x0][0x330], RZ ;  /* 0x0000cc00058f0a27 */ /* 0x000fea00078e00ff */
[----:B------:R-:W-:Y:S02]  /*13410*/  @P0 SHF.R.U32.HI R5, RZ, c[0x0][0x334], R143 ;  /* 0x0000cd00ff050a19 */ /* 0x000fe4000001168f */
.L_x_2818:
[----:B------:R-:W-:Y:S05]  /*13420*/  BSYNC B0 ;  /* 0x0000000000007941 */ /* 0x000fea0003800000 */
.L_x_2816:
[----:B------:R-:W-:Y:S04]  /*13430*/  IMAD.IADD R143, R4, 0x1, -R245 ;  /* 0x00000001048f7824 */ /* 0x000fe800078e0af5 */
[----:B------:R-:W-:Y:S05]  /*13440*/  IMAD R5, R5, c[0x0][0x32c], R143 ;  /* 0x0000cb0005057a24 */ /* 0x000fea00078e028f */
[----:B------:R-:W-:Y:S02]  /*13450*/  IMNMX R2, R2, R5, !PT ;  /* 0x0000000502027217 */ /* 0x000fe40007800200 */
[----:B------:R-:W-:Y:S04]  /*13460*/  IADD3 R5, R5, c[0x0][0x32c], RZ ;  /* 0x0000cb0005057a10 */ /* 0x000fe80007ffe0ff */
[----:B------:R-:W-:Y:S02]  /*13470*/  IMNMX R3, R3, R5, PT ;  /* 0x0000000503037217 */ /* 0x000fe40003800200 */
.L_x_2815:
        /* <DEDUP_REMOVED lines=135> */
.L_x_2940:
        /* <DEDUP_REMOVED lines=19> */
.L_x_2822:
[----:B------:R-:W-:Y:S04]  /*13e20*/  MOV R8, c[0x0][0x32c] ;  /* 0x0000cb0000087a02 */ /* 0x000fe80000000f00 */
[----:B------:R-:W-:Y:S11]  /*13e30*/  ISETP.NE.AND P0, PT, R8, 0x1, PT ;  /* 0x000000010800780c */ /* 0x000ff60003f05270 */
[----:B------:R-:W-:Y:S02]  /*13e40*/  @!UPT UIADD3 URZ, URZ, URZ, URZ ;  /* 0x0000003f3f3ff290 */ /* 0x000fe4000fffe03f */
[----:B------:R-:W-:Y:S05]  /*13e50*/  @P0 IMAD.HI.U32 R8, R5, c[0x0][0x330], RZ ;  /* 0x0000cc0005080a27 */ /* 0x000fea00078e00ff */
[----:B------:R-:W-:Y:S02]  /*13e60*/  @P0 SHF.R.U32.HI R5, RZ, c[0x0][0x334], R8 ;  /* 0x0000cd00ff050a19 */ /* 0x000fe40000011608 */
.L_x_2823:
[----:B------:R-:W-:Y:S05]  /*13e70*/  BSYNC B0 ;  /* 0x0000000000007941 */ /* 0x000fea0003800000 */
.L_x_2821:
[----:B------:R-:W-:Y:S04]  /*13e80*/  IMAD.IADD R4, R4, 0x1, -R245 ;  /* 0x0000000104047824 */ /* 0x000fe800078e0af5 */
[----:B------:R-:W-:Y:S05]  /*13e90*/  IMAD R5, R5, c[0x0][0x32c], R4 ;  /* 0x0000cb0005057a24 */ /* 0x000fea00078e0204 */
[----:B------:R-:W-:Y:S02]  /*13ea0*/  IMNMX R2, R2, R5, !PT ;  /* 0x0000000502027217 */ /* 0x000fe40007800200 */
[----:B------:R-:W-:Y:S04]  /*13eb0*/  IADD3 R5, R5, c[0x0][0x32c], RZ ;  /* 0x0000cb0005057a10 */ /* 0x000fe80007ffe0ff */
[----:B------:R-:W-:Y:S02]  /*13ec0*/  IMNMX R3, R3, R5, PT ;  /* 0x0000000503037217 */ /* 0x000fe40003800200 */
.L_x_2820:
        /* <DEDUP_REMOVED lines=69> */
[C---:B------:R-:W-:Y:S02]  /*14320*/  ISETP.GT.AND P0, PT, R2.reuse, 0x41, !P6 ;  /* 0x000000410200780c */ /* 0x040fe40007704270 */
[----:B------:R-:W-:Y:S02]  /*14330*/  LOP3.LUT P6, RZ, R209, 0x20000, RZ, 0xc0, !PT ;  /* 0x00020000d1ff7812 */ /* 0x000fe400078cc0ff */
        /* <DEDUP_REMOVED lines=8> */
[----:B------:R-:W-:Y:S02]  /*143c0*/  ISETP.GT.AND P0, PT, R2, 0x50, !P3 ;  /* 0x000000500200780c */ /* 0x000fe40005f04270 */
        /* <DEDUP_REMOVED lines=60> */
.L_x_2941:
[----:B---34-:R-:W-:Y:S01]  /*14790*/  FMNMX.FTZ R4, R4, R2, !PT ;  /* 0x0000000204047209 */ /* 0x018fe20007810000 */
[----:B------:R-:W-:-:S05]  /*147a0*/  BRA.DIV ~URZ, `(.L_x_2825) ;  /* 0x0000e3427f007947 */ /* 0x000fca000b800000 */
[----:B------:R-:W3:Y:S02]  /*147b0*/  SHFL.BFLY PT, R2, R4, 0x1, 0x1f ;  /* 0x0c201f0004027f89 */ /* 0x000ee400000e0000 */
[----:B---3--:R-:W-:Y:S02]  /*147c0*/  FMNMX.FTZ R5, R4, R2, !PT ;  /* 0x0000000204057209 */ /* 0x008fe40007810000 */
[----:B------:R-:W3:Y:S02]  /*147d0*/  SHFL.BFLY PT, R2, R8, 0x2, 0x1f ;  /* 0x0c401f0008027f89 */ /* 0x000ee400000e0000 */
[----:B---3--:R-:W-:Y:S05]  /*147e0*/  FMNMX.FTZ R4, R8, R2, !PT ;  /* 0x0000000208047209 */ /* 0x008fea0007810000 */
[----:B------:R3:W4:Y:S02]  /*147f0*/  SHFL.BFLY PT, R2, R4, 0x1, 0x1f ;  /* 0x0c201f0004027f89 */ /* 0x00072400000e0000 */
.L_x_2942:
[C---:B------:R-:W-:Y:S01]  /*14800*/  FSETP.NEU.FTZ.AND P0, PT, R5.reuse, -INF , PT ;  /* 0xff8000000500780b */ /* 0x040fe20003f1d000 */
[C---:B------:R-:W-:Y:S01]  /*14810*/  FMUL.FTZ R3, R5.reuse, c[0x0][0x2d0] ;  /* 0x0000b40005037a20 */ /* 0x040fe20000410000 */
[----:B---34-:R-:W-:Y:S01]  /*14820*/  FMNMX.FTZ R4, R2, R4, !PT ;  /* 0x0000000402047209 */ /* 0x018fe20007810000 */
[----:B------:R-:W-:Y:S01]  /*14830*/  WARPSYNC 0xffffffff ;  /* 0xffffffff00007948 */ /* 0x000fe20003800000 */
[----:B------:R-:W-:Y:S02]  /*14840*/  FSEL R2, R5, RZ, P0 ;  /* 0x000000ff05027208 */ /* 0x000fe40000000000 */
[----:B------:R-:W-:Y:S02]  /*14850*/  FSEL R3, R3, RZ, P0 ;  /* 0x000000ff03037208 */ /* 0x000fe40000000000 */
[----:B------:R-:W-:Y:S01]  /*14860*/  FSETP.NEU.FTZ.AND P0, PT, R4, -INF , PT ;  /* 0xff8000000400780b */ /* 0x000fe20003f1d000 */
[----:B------:R-:W-:Y:S02]  /*14870*/  FADD.FTZ R2, -R2, R6 ;  /* 0x0000000602027221 */ /* 0x000fe40000010100 */
[--C-:B------:R-:W-:Y:S02]  /*14880*/  FFMA.FTZ R6, R152, c[0x0][0x2d0], -R3.reuse ;  /* 0x0000b40098067a23 */ /* 0x100fe40000010803 */
[----:B------:R-:W-:Y:S02]  /*14890*/  FMUL.FTZ R2, R2, c[0x0][0x2d0] ;  /* 0x0000b40002027a20 */ /* 0x000fe40000410000 */
        /* <DEDUP_REMOVED lines=27> */
[----:B-123--:R-:W-:Y:S01]  /*14a50*/  F2FP.BF16.PACK_AB R140, R6, R38 ;  /* 0x00000026068c723e */ /* 0x00efe200000010ff */
[C---:B------:R-:W-:Y:S02]  /*14a60*/  FFMA.FTZ R3, R2.reuse, R215, R38 ;  /* 0x000000d702037223 */ /* 0x040fe40000010026 */
        /* <DEDUP_REMOVED lines=9> */
[----:B------:R-:W-:Y:S01]  /*14b00*/  FMUL.FTZ R3, R3, c[0x0][0x2d0] ;  /* 0x0000b40003037a20 */ /* 0x000fe20000410000 */
[----:B------:R-:W-:Y:S01]  /*14b10*/  MUFU.EX2 R92, R155 ;  /* 0x0000009b005c7308 */ /* 0x000fe20000000800 */
[--C-:B------:R-:W-:Y:S01]  /*14b20*/  FFMA.FTZ R8, R28, c[0x0][0x2d0], -R6.reuse ;  /* 0x0000b4001c087a23 */ /* 0x100fe20000010806 */
[----:B------:R-:W-:Y:S01]  /*14b30*/  IADD3 R212, R212, -0x1, RZ ;  /* 0xffffffffd4d47810 */ /* 0x000fe20007ffe0ff */
        /* <DEDUP_REMOVED lines=19> */
[C---:B-1----:R-:W-:Y:S02]  /*14c70*/  FMUL.FTZ R58, R3.reuse, R82 ;  /* 0x00000052033a7220 */ /* 0x042fe40000410000 */
[----:B------:R-:W-:Y:S02]  /*14c80*/  FMUL.FTZ R59, R3, R83 ;  /* 0x00000053033b7220 */ /* 0x000fe40000410000 */
[----:B------:R-:W1:Y:S01]  /*14c90*/  LDSM.16.MT88.4 R80, [R189] ;  /* 0x00000000bd50783b */ /* 0x000e620000004200 */
[----:B------:R-:W4:Y:S01]  /*14ca0*/  MUFU.EX2 R10, R14 ;  /* 0x0000000e000a7308 */ /* 0x000f220000000800 */
[--C-:B------:R-:W-:Y:S02]  /*14cb0*/  FFMA.FTZ R149, R29, c[0x0][0x2d0], -R6.reuse ;  /* 0x0000b4001d957a23 */ /* 0x100fe40000010806 */
[--C-:B------:R-:W-:Y:S02]  /*14cc0*/  FFMA.FTZ R151, R30, c[0x0][0x2d0], -R6.reuse ;  /* 0x0000b4001e977a23 */ /* 0x100fe40000010806 */
[----:B--2---:R-:W-:Y:S02]  /*14cd0*/  FADD.FTZ R8, R34, R31 ;  /* 0x0000001f22087221 */ /* 0x004fe40000010000 */
[--C-:B------:R-:W-:Y:S02]  /*14ce0*/  FFMA.FTZ R162, R23, c[0x0][0x2d0], -R6.reuse ;  /* 0x0000b40017a27a23 */ /* 0x100fe40000010806 */
[--C-:B------:R-:W-:Y:S01]  /*14cf0*/  FFMA.FTZ R215, R22, c[0x0][0x2d0], -R6.reuse ;  /* 0x0000b40016d77a23 */ /* 0x100fe20000010806 */
[----:B------:R-:W-:Y:S01]  /*14d00*/  MUFU.EX2 R14, R159 ;  /* 0x0000009f000e7308 */ /* 0x000fe20000000800 */
[--C-:B------:R-:W-:Y:S02]  /*14d10*/  FFMA.FTZ R216, R21, c[0x0][0x2d0], -R6.reuse ;  /* 0x0000b40015d87a23 */ /* 0x100fe40000010806 */
[----:B------:R-:W-:Y:S01]  /*14d20*/  FFMA.FTZ R221, R20, c[0x0][0x2d0], -R6 ;  /* 0x0000b40014dd7a23 */ /* 0x000fe20000010806 */
[C---:B---3--:R-:W-:Y:S01]  /*14d30*/  F2FP.BF16.PACK_AB R142, R28.reuse, R34 ;  /* 0x000000221c8e723e */ /* 0x048fe200000010ff */
[----:B------:R-:W-:Y:S02]  /*14d40*/  FMUL.FTZ R34, R3, R110 ;  /* 0x0000006e03227220 */ /* 0x000fe40000410000 */
[----:B------:R-:W-:Y:S02]  /*14d50*/  FADD.FTZ R145, R28, R8 ;  /* 0x000000081c917221 */ /* 0x000fe40000010000 */
[----:B------:R-:W-:Y:S01]  /*14d60*/  FMUL.FTZ R28, R2, R112 ;  /* 0x00000070021c7220 */ /* 0x000fe20000410000 */
[----:B------:R-:W-:Y:S01]  /*14d70*/  MUFU.EX2 R110, R143 ;  /* 0x0000008f006e7308 */ /* 0x000fe20000000800 */
[----:B------:R-:W-:Y:S02]  /*14d80*/  FFMA.FTZ R6, R9, c[0x0][0x2d0], -R6 ;  /* 0x0000b40009067a23 */ /* 0x000fe40000010806 */
[C---:B------:R-:W-:Y:S01]  /*14d90*/  FFMA.FTZ R9, R3.reuse, R236, R11 ;  /* 0x000000ec03097223 */ /* 0x040fe2000001000b */
[----:B----4-:R-:W-:Y:S01]  /*14da0*/  F2FP.BF16.PACK_AB R141, R10, R11 ;  /* 0x0000000b0a8d723e */ /* 0x010fe200000010ff */
[----:B------:R-:W-:Y:S02]  /*14db0*/  FMUL.FTZ R8, R2, R128 ;  /* 0x0000008002087220 */ /* 0x000fe40000410000 */
[----:B------:R-:W-:Y:S02]  /*14dc0*/  FADD.FTZ R236, R10, R9 ;  /* 0x000000090aec7221 */ /* 0x000fe40000010000 */
        /* <DEDUP_REMOVED lines=20> */
[----:B------:R-:W-:Y:S01]  /*14f10*/  LDSM.16.MT88.4 R116, [R190+0x2800] ;  /* 0x00280000be74783b */ /* 0x000fe20000004200 */
[C---:B------:R-:W-:Y:S01]  /*14f20*/  FMUL.FTZ R35, R3.reuse, R111 ;  /* 0x0000006f03237220 */ /* 0x040fe20000410000 */
[C---:B-1----:R-:W-:Y:S01]  /*14f30*/  HMMA.16816.F32.BF16 R8, R140.reuse, R80, R8 ;  /* 0x000000508c08723c */ /* 0x042fe20000041808 */
[----:B------:R-:W-:Y:S04]  /*14f40*/  MUFU.EX2 R240, R147 ;  /* 0x0000009300f07308 */ /* 0x000fe80000000800 */
[C---:B------:R-:W-:Y:S02]  /*14f50*/  FMUL.FTZ R38, R3.reuse, R106 ;  /* 0x0000006a03267220 */ /* 0x040fe40000410000 */
[C---:B------:R-:W-:Y:S01]  /*14f60*/  FMUL.FTZ R39, R3.reuse, R107 ;  /* 0x0000006b03277220 */ /* 0x040fe20000410000 */
[C---:B------:R-:W-:Y:S01]  /*14f70*/  HMMA.16816.F32.BF16 R16, R140.reuse, R82, R16 ;  /* 0x000000528c10723c */ /* 0x040fe20000041810 */
[----:B------:R-:W1:Y:S02]  /*14f80*/  LDSM.16.MT88.4 R80, [R190] ;  /* 0x00000000be50783b */ /* 0x000e640000004200 */
[----:B------:R-:W-:Y:S01]  /*14f90*/  MUFU.EX2 R147, R224 ;  /* 0x000000e000937308 */ /* 0x000fe20000000800 */
[C---:B------:R-:W-:Y:S02]  /*14fa0*/  FMUL.FTZ R40, R2.reuse, R96 ;  /* 0x0000006002287220 */ /* 0x040fe40000410000 */
[C---:B------:R-:W-:Y:S02]  /*14fb0*/  FMUL.FTZ R41, R2.reuse, R97 ;  /* 0x0000006102297220 */ /* 0x040fe40000410000 */
[C---:B------:R-:W-:Y:S04]  /*14fc0*/  FMUL.FTZ R42, R3.reuse, R98 ;  /* 0x00000062032a7220 */ /* 0x040fe80000410000 */
        /* <DEDUP_REMOVED lines=18> */
[C---:B------:R-:W-:Y:S01]  /*150f0*/  FMUL.FTZ R33, R2.reuse, R109 ;  /* 0x0000006d02217220 */ /* 0x040fe20000410000 */
[C---:B-1----:R-:W-:Y:S03]  /*15100*/  HMMA.16816.F32.BF16 R20, R140.reuse, R80, R20 ;  /* 0x000000508c14723c */ /* 0x042fe60000041814 */
[C---:B------:R-:W-:Y:S01]  /*15110*/  FMUL.FTZ R36, R2.reuse, R104 ;  /* 0x0000006802247220 */ /* 0x040fe20000410000 */
        /* <DEDUP_REMOVED lines=25> */
[C---:B------:R-:W-:Y:S01]  /*152b0*/  FMUL.FTZ R72, R2.reuse, R72 ;  /* 0x0000004802487220 */ /* 0x040fe20000410000 */
[C---:B-1----:R-:W-:Y:S03]  /*152c0*/  HMMA.16816.F32.BF16 R28, R140.reuse, R80, R28 ;  /* 0x000000508c1c723c */ /* 0x042fe6000004181c */
[----:B------:R-:W-:Y:S03]  /*152d0*/  FMUL.FTZ R73, R2, R73 ;  /* 0x0000004902497220 */ /* 0x000fe60000410000 */
[----:B------:R-:W-:Y:S01]  /*152e0*/  MUFU.EX2 R104, R217 ;  /* 0x000000d900687308 */ /* 0x000fe20000000800 */
[----:B------:R-:W-:Y:S01]  /*152f0*/  FADD.FTZ R2, R14, R145 ;  /* 0x000000910e027221 */ /* 0x000fe20000010000 */
[C---:B------:R-:W-:Y:S01]  /*15300*/  HMMA.16816.F32.BF16 R32, R140.reuse, R82, R32 ;  /* 0x000000528c20723c */ /* 0x040fe20000041820 */
[----:B------:R-:W1:Y:S07]  /*15310*/  LDSM.16.MT88.4 R80, [R191] ;  /* 0x00000000bf50783b */ /* 0x000e6e0000004200 */
        /* <DEDUP_REMOVED lines=9> */
[----:B------:R-:W2:Y:S10]  /*153b0*/  MUFU.EX2 R3, R158 ;  /* 0x0000009e00037308 */ /* 0x000eb40000000800 */
[----:B------:R-:W-:Y:S10]  /*153c0*/  MUFU.EX2 R158, R151 ;  /* 0x00000097009e7308 */ /* 0x000ff40000000800 */
[----:B------:R-:W-:Y:S01]  /*153d0*/  MUFU.EX2 R151, R216 ;  /* 0x000000d800977308 */ /* 0x000fe20000000800 */
[C---:B-1----:R-:W-:Y:S03]  /*153e0*/  HMMA.16816.F32.BF16 R44, R140.reuse, R80, R44 ;  /* 0x000000508c2c723c */ /* 0x042fe6000004182c */
[----:B--2---:R-:W-:Y:S04]  /*153f0*/  FADD.FTZ R2, R3, R2 ;  /* 0x0000000203027221 */ /* 0x004fe80000010000 */
[----:B------:R-:W-:Y:S01]  /*15400*/  FADD.FTZ R2, R89, R2 ;  /* 0x0000000259027221 */ /* 0x000fe20000010000 */
[C---:B------:R-:W-:Y:S01]  /*15410*/  HMMA.16816.F32.BF16 R48, R140.reuse, R82, R48 ;  /* 0x000000528c30723c */ /* 0x040fe20000041830 */
[----:B------:R-:W1:Y:S01]  /*15420*/  LDSM.16.MT88.4 R80, [R190+0x3000] ;  /* 0x00300000be50783b */ /* 0x000e620000004200 */
[----:B------:R-:W2:Y:S02]  /*15430*/  MUFU.EX2 R159, R149 ;  /* 0x00000095009f7308 */ /* 0x000ea40000000800 */
[C---:B------:R-:W-:Y:S08]  /*15440*/  FADD.FTZ R2, R88.reuse, R2 ;  /* 0x0000000258027221 */ /* 0x040ff00000010000 */
[----:B------:R-:W-:Y:S10]  /*15450*/  MUFU.EX2 R149, R222 ;  /* 0x000000de00957308 */ /* 0x000ff40000000800 */
[----:B------:R-:W-:Y:S10]  /*15460*/  MUFU.EX2 R146, R229 ;  /* 0x000000e500927308 */ /* 0x000ff40000000800 */
[----:B------:R-:W3:Y:S01]  /*15470*/  MUFU.EX2 R145, R230 ;  /* 0x000000e600917308 */ /* 0x000ee20000000800 */
[C---:B-1----:R-:W-:Y:S09]  /*15480*/  HMMA.16816.F32.BF16 R52, R140.reuse, R80, R52 ;  /* 0x000000508c34723c */ /* 0x042ff20000041834 */
[----:B------:R-:W-:Y:S01]  /*15490*/  MUFU.EX2 R144, R232 ;  /* 0x000000e800907308 */ /* 0x000fe20000000800 */
[C---:B------:R-:W-:Y:S01]  /*154a0*/  HMMA.16816.F32.BF16 R56, R140.reuse, R82, R56 ;  /* 0x000000528c38723c */ /* 0x040fe20000041838 */
[----:B------:R-:W1:Y:S08]  /*154b0*/  LDSM.16.MT88.4 R80, [R192+0x3000] ;  /* 0x00300000c050783b */ /* 0x000e700000004200 */
        /* <DEDUP_REMOVED lines=12> */
[----:B--2---:R-:W-:Y:S02]  /*15580*/  F2FP.BF16.PACK_AB R83, R159, R238 ;  /* 0x000000ee9f53723e */ /* 0x004fe400000010ff */
[----:B---3--:R-:W-:Y:S02]  /*15590*/  F2FP.BF16.PACK_AB R141, R145, R146 ;  /* 0x00000092918d723e */ /* 0x008fe400000010ff */
[----:B----4-:R-:W-:Y:S03]  /*155a0*/  F2FP.BF16.PACK_AB R143, R6, R144 ;  /* 0x00000090068f723e */ /* 0x010fe600000010ff */
[C---:B------:R-:W-:Y:S05]  /*155b0*/  HMMA.16816.F32.BF16 R8, R80.reuse, R84, R8 ;  /* 0x000000545008723c */ /* 0x040fea0000041808 */
[----:B-1----:R-:W-:Y:S03]  /*155c0*/  FADD.FTZ R2, R14, R2 ;  /* 0x000000020e027221 */ /* 0x002fe60000010000 */
[C---:B------:R-:W-:Y:S01]  /*155d0*/  HMMA.16816.F32.BF16 R16, R80.reuse, R86, R16 ;  /* 0x000000565010723c */ /* 0x040fe20000041810 */
[----:B------:R-:W1:Y:S03]  /*155e0*/  LDSM.16.MT88.4 R84, [R192+0x800] ;  /* 0x00080000c054783b */ /* 0x000e660000004200 */
[----:B------:R-:W-:Y:S04]  /*155f0*/  FADD.FTZ R2, R3, R2 ;  /* 0x0000000203027221 */ /* 0x000fe80000010000 */
[----:B------:R-:W-:Y:S04]  /*15600*/  FADD.FTZ R2, R93, R2 ;  /* 0x000000025d027221 */ /* 0x000fe80000010000 */
[C---:B------:R-:W-:Y:S01]  /*15610*/  FADD.FTZ R2, R92.reuse, R2 ;  /* 0x000000025c027221 */ /* 0x040fe20000010000 */
[C---:B-----5:R-:W-:Y:S08]  /*15620*/  HMMA.16816.F32.BF16 R20, R80.reuse, R88, R20 ;  /* 0x000000585014723c */ /* 0x060ff00000041814 */
        /* <DEDUP_REMOVED lines=96> */
[----:B------:R-:W-:Y:S01]  /*15c30*/  FADD.FTZ R2, R14, R2 ;  /* 0x000000020e027221 */ /* 0x000fe20000010000 */
[-C--:B------:R-:W-:Y:S02]  /*15c40*/  MOV R14, R4.reuse ;  /* 0x00000004000e7202 */ /* 0x080fe40000000f00 */
[C---:B---3--:R-:W-:Y:S01]  /*15c50*/  HMMA.16816.F32.BF16 R8, R80.reuse, R92, R8 ;  /* 0x0000005c5008723c */ /* 0x048fe20000041808 */
[----:B------:R-:W2:Y:S04]  /*15c60*/  LDSM.16.MT88.4 R88, [R189+0x5000] ;  /* 0x00500000bd58783b */ /* 0x000ea80000004200 */
        /* <DEDUP_REMOVED lines=11> */
[C---:B-1----:R-:W-:Y:S01]  /*15d20*/  HMMA.16816.F32.BF16 R36, R80.reuse, R84, R36 ;  /* 0x000000545024723c */ /* 0x042fe20000041824 */
[----:B------:R-:W1:Y:S07]  /*15d30*/  MUFU.EX2 R85, R234 ;  /* 0x000000ea00557308 */ /* 0x000e6e0000000800 */
[C---:B------:R-:W-:Y:S03]  /*15d40*/  HMMA.16816.F32.BF16 R40, R80.reuse, R86, R40 ;  /* 0x000000565028723c */ /* 0x040fe60000041828 */
[----:B------:R-:W4:Y:S05]  /*15d50*/  MUFU.EX2 R84, R235 ;  /* 0x000000eb00547308 */ /* 0x000f2a0000000800 */
[C---:B--2---:R-:W-:Y:S08]  /*15d60*/  HMMA.16816.F32.BF16 R44, R80.reuse, R88, R44 ;  /* 0x00000058502c723c */ /* 0x044ff0000004182c */
[C---:B------:R-:W-:Y:S01]  /*15d70*/  HMMA.16816.F32.BF16 R48, R80.reuse, R90, R48 ;  /* 0x0000005a5030723c */ /* 0x040fe20000041830 */
[----:B------:R-:W-:Y:S03]  /*15d80*/  LDSM.16.MT88.4 R88, [R189+0x5800] ;  /* 0x00580000bd58783b */ /* 0x000fe60000004200 */
[----:B-1----:R-:W-:Y:S04]  /*15d90*/  FADD.FTZ R2, R85, R2 ;  /* 0x0000000255027221 */ /* 0x002fe80000010000 */
        /* <DEDUP_REMOVED lines=52> */
.L_x_2805:
        /* <DEDUP_REMOVED lines=22> */
.L_x_2829:
[----:B------:R-:W-:-:S04]  /*16240*/  MOV R4, 0x1 ;  /* 0x0000000100047802 */ /* 0x000fc80000000f00 */
[----:B------:R-:W-:-:S13]  /*16250*/  ISETP.NE.AND P0, PT, R4, c[0x0][0x32c], PT ;  /* 0x0000cb0004007a0c */ /* 0x000fda0003f05270 */
[----:B------:R-:W-:-:S05]  /*16260*/  @P0 IMAD.HI.U32 R4, R2, c[0x0][0x330], RZ ;  /* 0x0000cc0002040a27 */ /* 0x000fca00078e00ff */
[----:B------:R-:W-:Y:S02]  /*16270*/  @P0 SHF.R.U32.HI R2, RZ, c[0x0][0x334], R4 ;  /* 0x0000cd00ff020a19 */ /* 0x000fe40000011604 */
.L_x_2830:
[----:B------:R-:W-:Y:S05]  /*16280*/  BSYNC B0 ;  /* 0x0000000000007941 */ /* 0x000fea0003800000 */
.L_x_2828:
[----:B------:R-:W-:-:S05]  /*16290*/  IMAD R2, R2, c[0x0][0x32c], RZ ;  /* 0x0000cb0002027a24 */ /* 0x000fca00078e02ff */
[----:B------:R-:W-:-:S04]  /*162a0*/  IMNMX R3, R3, R2, !PT ;  /* 0x0000000203037217 */ /* 0x000fc80007800200 */
.L_x_2827:
        /* <DEDUP_REMOVED lines=9> */
.L_x_2842:
        /* <DEDUP_REMOVED lines=37> */
.L_x_2943:
        /* <DEDUP_REMOVED lines=23> */
.L_x_2944:
        /* <DEDUP_REMOVED lines=15> */
.L_x_2833:
[----:B--23--:R-:W-:Y:S05]  /*167f0*/  BSYNC B0 ;  /* 0x0000000000007941 */ /* 0x00cfea0003800000 */
.L_x_2832:
        /* <DEDUP_REMOVED lines=178> */
.L_x_2945:
        /* <DEDUP_REMOVED lines=23> */
.L_x_2946:
        /* <DEDUP_REMOVED lines=15> */
.L_x_2837:
[----:B------:R-:W-:Y:S05]  /*17580*/  BSYNC B0 ;  /* 0x0000000000007941 */ /* 0x000fea0003800000 */
.L_x_2836:
        /* <DEDUP_REMOVED lines=51> */
.L_x_2947:
[----:B-12---:R-:W-:Y:S01]  /*178c0*/  FMNMX.FTZ R4, R4, R2, !PT ;  /* 0x0000000204047209 */ /* 0x006fe20007810000 */
[----:B------:R-:W-:-:S05]  /*178d0*/  BRA.DIV ~URZ, `(.L_x_2841) ;  /* 0x0000bb227f007947 */ /* 0x000fca000b800000 */
[----:B------:R-:W1:Y:S02]  /*178e0*/  SHFL.BFLY PT, R2, R4, 0x1, 0x1f ;  /* 0x0c201f0004027f89 */ /* 0x000e6400000e0000 */
[----:B-1----:R-:W-:Y:S02]  /*178f0*/  FMNMX.FTZ R5, R4, R2, !PT ;  /* 0x0000000204057209 */ /* 0x002fe40007810000 */
[----:B------:R-:W1:Y:S02]  /*17900*/  SHFL.BFLY PT, R2, R140, 0x2, 0x1f ;  /* 0x0c401f008c027f89 */ /* 0x000e6400000e0000 */
[----:B-1----:R-:W-:Y:S05]  /*17910*/  FMNMX.FTZ R4, R140, R2, !PT ;  /* 0x000000028c047209 */ /* 0x002fea0007810000 */
[----:B------:R1:W2:Y:S02]  /*17920*/  SHFL.BFLY PT, R2, R4, 0x1, 0x1f ;  /* 0x0c201f0004027f89 */ /* 0x0002a400000e0000 */
.L_x_2948:
[----:B-12---:R-:W-:Y:S01]  /*17930*/  FMNMX.FTZ R4, R2, R4, !PT ;  /* 0x0000000402047209 */ /* 0x006fe20007810000 */
[C---:B------:R-:W-:Y:S01]  /*17940*/  FADD.FTZ R2, -R5.reuse, R6 ;  /* 0x0000000605027221 */ /* 0x040fe20000010100 */
[----:B------:R-:W-:Y:S01]  /*17950*/  WARPSYNC 0xffffffff ;  /* 0xffffffff00007948 */ /* 0x000fe20003800000 */
[----:B------:R-:W-:Y:S01]  /*17960*/  FMUL.FTZ R6, R5, c[0x0][0x2d0] ;  /* 0x0000b40005067a20 */ /* 0x000fe20000410000 */
[----:B------:R-:W-:Y:S01]  /*17970*/  ISETP.GT.AND P0, PT, R212, R246, PT ;  /* 0x000000f6d400720c */ /* 0x000fe20003f04270 */
[----:B------:R-:W-:Y:S01]  /*17980*/  FMUL.FTZ R2, R2, c[0x0][0x2d0] ;  /* 0x0000b40002027a20 */ /* 0x000fe20000410000 */
[----:B------:R-:W-:Y:S01]  /*17990*/  IADD3 R212, R212, -0x1, RZ ;  /* 0xffffffffd4d47810 */ /* 0x000fe20007ffe0ff */
        /* <DEDUP_REMOVED lines=57> */
[----:B-1----:R-:W-:Y:S02]  /*17d30*/  FMUL.FTZ R58, R2, R82 ;  /* 0x00000052023a7220 */ /* 0x002fe40000410000 */
        /* <DEDUP_REMOVED lines=8> */
[----:B------:R-:W-:Y:S01]  /*17dc0*/  FFMA.FTZ R6, R59, c[0x0][0x2d0], -R6 ;  /* 0x0000b4003b067a23 */ /* 0x000fe20000010806 */
[----:B------:R-:W2:Y:S01]  /*17dd0*/  MUFU.EX2 R11, R11 ;  /* 0x0000000b000b7308 */ /* 0x000ea20000000800 */
[C---:B------:R-:W-:Y:S02]  /*17de0*/  FMUL.FTZ R59, R2.reuse, R83 ;  /* 0x00000053023b7220 */ /* 0x040fe40000410000 */
[----:B------:R-:W3:Y:S01]  /*17df0*/  LDSM.16.MT88.4 R80, [R189] ;  /* 0x00000000bd50783b */ /* 0x000ee20000004200 */
[C---:B------:R-:W-:Y:S02]  /*17e00*/  FMUL.FTZ R29, R3.reuse, R113 ;  /* 0x00000071031d7220 */ /* 0x040fe40000410000 */
[----:B------:R-:W-:Y:S02]  /*17e10*/  FMUL.FTZ R34, R2, R110 ;  /* 0x0000006e02227220 */ /* 0x000fe40000410000 */
[----:B------:R-:W-:Y:S02]  /*17e20*/  FADD.FTZ R8, R16, R8 ;  /* 0x0000000810087221 */ /* 0x000fe40000010000 */
[----:B------:R-:W-:Y:S01]  /*17e30*/  MUFU.EX2 R110, R143 ;  /* 0x0000008f006e7308 */ /* 0x000fe20000000800 */
[----:B------:R-:W-:Y:S02]  /*17e40*/  FMUL.FTZ R28, R3, R112 ;  /* 0x00000070031c7220 */ /* 0x000fe40000410000 */
[----:B------:R-:W-:Y:S02]  /*17e50*/  FADD.FTZ R148, R9, R8 ;  /* 0x0000000809947221 */ /* 0x000fe40000010000 */
[C---:B-1----:R-:W-:Y:S02]  /*17e60*/  FFMA.FTZ R10, R2.reuse, R236, R14 ;  /* 0x000000ec020a7223 */ /* 0x042fe4000001000e */
[C---:B------:R-:W-:Y:S02]  /*17e70*/  FMUL.FTZ R8, R3.reuse, R128 ;  /* 0x0000008003087220 */ /* 0x040fe40000410000 */
[C---:B------:R-:W-:Y:S01]  /*17e80*/  FMUL.FTZ R9, R3.reuse, R129 ;  /* 0x0000008103097220 */ /* 0x040fe20000410000 */
[----:B------:R-:W1:Y:S01]  /*17e90*/  MUFU.EX2 R113, R144 ;  /* 0x0000009000717308 */ /* 0x000e620000000800 */
[C---:B------:R-:W-:Y:S02]  /*17ea0*/  FMUL.FTZ R16, R3.reuse, R124 ;  /* 0x0000007c03107220 */ /* 0x040fe40000410000 */
[----:B------:R-:W-:Y:S01]  /*17eb0*/  FMUL.FTZ R17, R3, R125 ;  /* 0x0000007d03117220 */ /* 0x000fe20000410000 */
[C---:B--2---:R-:W-:Y:S01]  /*17ec0*/  F2FP.BF16.PACK_AB R141, R11.reuse, R14 ;  /* 0x0000000e0b8d723e */ /* 0x044fe200000010ff */
[----:B------:R-:W-:Y:S02]  /*17ed0*/  FADD.FTZ R112, R11, R10 ;  /* 0x0000000a0b707221 */ /* 0x000fe40000010000 */
        /* <DEDUP_REMOVED lines=12> */
[----:B-1----:R-:W-:Y:S01]  /*17fa0*/  F2FP.BF16.PACK_AB R143, R113, R110 ;  /* 0x0000006e718f723e */ /* 0x002fe200000010ff */
[C---:B------:R-:W-:Y:S02]  /*17fb0*/  FMUL.FTZ R25, R3.reuse, R117 ;  /* 0x0000007503197220 */ /* 0x040fe40000410000 */
[C---:B------:R-:W-:Y:S02]  /*17fc0*/  FMUL.FTZ R26, R2.reuse, R118 ;  /* 0x00000076021a7220 */ /* 0x040fe40000410000 */
[C---:B------:R-:W-:Y:S01]  /*17fd0*/  FMUL.FTZ R27, R2.reuse, R119 ;  /* 0x00000077021b7220 */ /* 0x040fe20000410000 */
[----:B------:R-:W-:Y:S01]  /*17fe0*/  MUFU.EX2 R153, R162 ;  /* 0x000000a200997308 */ /* 0x000fe20000000800 */
[C---:B---3--:R-:W-:Y:S01]  /*17ff0*/  HMMA.16816.F32.BF16 R8, R140.reuse, R80, R8 ;  /* 0x000000508c08723c */ /* 0x048fe20000041808 */
        /* <DEDUP_REMOVED lines=56> */
[C---:B-1----:R-:W-:Y:S03]  /*18380*/  HMMA.16816.F32.BF16 R28, R140.reuse, R80, R28 ;  /* 0x000000508c1c723c */ /* 0x042fe6000004181c */
[C---:B------:R-:W-:Y:S03]  /*18390*/  FMUL.FTZ R74, R2.reuse, R74 ;  /* 0x0000004a024a7220 */ /* 0x040fe60000410000 */
[----:B------:R-:W-:Y:S01]  /*183a0*/  MUFU.EX2 R105, R218 ;  /* 0x000000da00697308 */ /* 0x000fe20000000800 */
[----:B------:R-:W-:Y:S01]  /*183b0*/  FMUL.FTZ R75, R2, R75 ;  /* 0x0000004b024b7220 */ /* 0x000fe20000410000 */
[C---:B------:R-:W-:Y:S01]  /*183c0*/  HMMA.16816.F32.BF16 R32, R140.reuse, R82, R32 ;  /* 0x000000528c20723c */ /* 0x040fe20000041820 */
[----:B------:R-:W1:Y:S03]  /*183d0*/  LDSM.16.MT88.4 R80, [R191] ;  /* 0x00000000bf50783b */ /* 0x000e660000004200 */
[----:B--2---:R-:W-:Y:S04]  /*183e0*/  FADD.FTZ R2, R14, R148 ;  /* 0x000000940e027221 */ /* 0x004fe80000010000 */
        /* <DEDUP_REMOVED lines=23> */
[C---:B--2---:R-:W-:Y:S08]  /*18560*/  HMMA.16816.F32.BF16 R52, R140.reuse, R80, R52 ;  /* 0x000000508c34723c */ /* 0x044ff00000041834 */
[C---:B------:R-:W-:Y:S01]  /*18570*/  HMMA.16816.F32.BF16 R56, R140.reuse, R82, R56 ;  /* 0x000000528c38723c */ /* 0x040fe20000041838 */
[----:B------:R-:W2:Y:S01]  /*18580*/  LDSM.16.MT88.4 R80, [R192+0x3000] ;  /* 0x00300000c050783b */ /* 0x000ea20000004200 */
[----:B------:R-:W3:Y:S06]  /*18590*/  MUFU.EX2 R6, R6 ;  /* 0x0000000600067308 */ /* 0x000eec0000000800 */
        /* <DEDUP_REMOVED lines=11> */
[----:B------:R-:W-:Y:S02]  /*18650*/  F2FP.BF16.PACK_AB R83, R236, R238 ;  /* 0x000000eeec53723e */ /* 0x000fe400000010ff */
[----:B-1----:R-:W-:Y:S02]  /*18660*/  F2FP.BF16.PACK_AB R141, R145, R146 ;  /* 0x00000092918d723e */ /* 0x002fe400000010ff */
[----:B---3--:R-:W-:Y:S03]  /*18670*/  F2FP.BF16.PACK_AB R143, R6, R144 ;  /* 0x00000090068f723e */ /* 0x008fe600000010ff */
        /* <DEDUP_REMOVED lines=179> */
.L_x_2831:
[----:B------:R-:W-:-:S13]  /*191b0*/  ISETP.GE.AND P0, PT, R212, R242, PT ;  /* 0x000000f2d400720c */ /* 0x000fda0003f06270 */
[----:B------:R-:W-:Y:S05]  /*191c0*/  @!P0 BRA `(.L_x_2843) ;  /* 0x0000408000008947 */ /* 0x000fea0003800000 */
[----:B------:R-:W-:Y:S02]  /*191d0*/  MOV R14, R8 ;  /* 0x00000008000e7202 */ /* 0x000fe40000000f00 */
[----:B------:R-:W-:Y:S02]  /*191e0*/  MOV R6, R5 ;  /* 0x0000000500067202 */ /* 0x000fe40000000f00 */
.L_x_2861:
        /* <DEDUP_REMOVED lines=9> */
[----:B------:R-:W-:Y:S01]  /*19280*/  IMAD.WIDE.U32 R2, R214, c[0x0][0x208], RZ ;  /* 0x00008200d6027a25 */ /* 0x000fe200078e00ff */
        /* <DEDUP_REMOVED lines=24> */
.L_x_2949:
        /* <DEDUP_REMOVED lines=16> */
[----:B------:R-:W-:Y:S05]  /*19510*/  IADD3.X R53, RZ, R3, R23, P1, P0 ;  /* 0x00000003ff357210 */ /* 0x000fea0000fe0417 */
[----:B------:R5:W4:Y:S01]  /*19520*/  SHFL.IDX PT, R3, R8, 0x1, 0x181f ;  /* 0x00381f0008037f89 */ /* 0x000b2200000e0000 */
[C---:B--2---:R-:W-:Y:S05]  /*19530*/  IADD3 R30, P0, R2.reuse, R20, RZ ;  /* 0x00000014021e7210 */ /* 0x044fea0007f1e0ff */
[C---:B---3--:R-:W-:Y:S01]  /*19540*/  IMAD.X R31, R5.reuse, 0x1, R21, P0 ;  /* 0x00000001051f7824 */ /* 0x048fe200000e0615 */
[C---:B-----5:R-:W-:Y:S03]  /*19550*/  HMMA.16816.F32.BF16 R8, R132.reuse, R16, RZ ;  /* 0x000000108408723c */ /* 0x060fe600000418ff */
[----:B------:R-:W-:Y:S01]  /*19560*/  IADD3 R28, P0, R2, R22, RZ ;  /* 0x00000016021c7210 */ /* 0x000fe20007f1e0ff */
[----:B------:R2:W-:Y:S04]  /*19570*/  LDGSTS.E.BYPASS.LTC128B.128 [R241+0x100], [R30.64], !P3 ;  /* 0x001000001ef17fae */ /* 0x0005e8000d901d48 */
[C---:B------:R-:W-:Y:S01]  /*19580*/  HMMA.16816.F32.BF16 R16, R132.reuse, R18, RZ ;  /* 0x000000128410723c */ /* 0x040fe200000418ff */
[----:B------:R-:W-:Y:S03]  /*19590*/  IMAD.X R29, R5, 0x1, R23, P0 ;  /* 0x00000001051d7824 */ /* 0x000fe600000e0617 */
[C---:B----4-:R-:W-:Y:S02]  /*195a0*/  IADD3 R4, P0, R3.reuse, R20, RZ ;  /* 0x0000001403047210 */ /* 0x050fe40007f1e0ff */
[----:B------:R2:W-:Y:S03]  /*195b0*/  LDGSTS.E.BYPASS.LTC128B.128 [R241+0x3100], [R28.64], !P2 ;  /* 0x031000001cf17fae */ /* 0x0005e6000d101d48 */
[C---:B------:R-:W-:Y:S03]  /*195c0*/  IMAD.X R5, R36.reuse, 0x1, R21, P0 ;  /* 0x0000000124057824 */ /* 0x040fe600000e0615 */
[----:B------:R-:W-:Y:S02]  /*195d0*/  IADD3 R2, P0, R3, R22, RZ ;  /* 0x0000001603027210 */ /* 0x000fe40007f1e0ff */
[----:B------:R3:W-:Y:S03]  /*195e0*/  LDGSTS.E.BYPASS.LTC128B.128 [R241+0x1100], [R4.64], !P3 ;  /* 0x0110000004f17fae */ /* 0x0007e6000d901d48 */
[----:B------:R-:W-:Y:S01]  /*195f0*/  IMAD.X R3, R36, 0x1, R23, P0 ;  /* 0x0000000124037824 */ /* 0x000fe200000e0617 */
[----:B------:R-:W-:Y:S01]  /*19600*/  ISETP.NE.U32.AND P0, PT, R37, RZ, PT ;  /* 0x000000ff2500720c */ /* 0x000fe20003f05070 */
[C---:B------:R-:W-:Y:S03]  /*19610*/  HMMA.16816.F32.BF16 R20, R132.reuse, R24, RZ ;  /* 0x000000188414723c */ /* 0x040fe600000418ff */
[----:B------:R3:W-:Y:S05]  /*19620*/  LDGSTS.E.BYPASS.LTC128B.128 [R241+0x4100], [R2.64], !P2 ;  /* 0x0410000002f17fae */ /* 0x0007ea000d101d48 */
[C---:B------:R-:W-:Y:S04]  /*19630*/  HMMA.16816.F32.BF16 R24, R132.reuse, R26, RZ ;  /* 0x0000001a8418723c */ /* 0x040fe800000418ff */
[----:B------:R4:W-:Y:S01]  /*19640*/  LDGSTS.E.BYPASS.LTC128B.128.ZFILL [R241+0x2100], [R38.64], P0 ;  /* 0x0210000026f17fae */ /* 0x0009e20008141d48 */
[----:B------:R-:W-:Y:S03]  /*19650*/  ISETP.NE.U32.AND P0, PT, R44, RZ, PT ;  /* 0x000000ff2c00720c */ /* 0x000fe60003f05070 */
[C---:B--2---:R-:W-:Y:S08]  /*19660*/  HMMA.16816.F32.BF16 R28, R132.reuse, R32, RZ ;  /* 0x00000020841c723c */ /* 0x044ff000000418ff */
[C---:B------:R-:W-:Y:S02]  /*19670*/  HMMA.16816.F32.BF16 R32, R132.reuse, R34, RZ ;  /* 0x000000228420723c */ /* 0x040fe400000418ff */
[----:B------:R2:W-:Y:S01]  /*19680*/  LDGSTS.E.BYPASS.LTC128B.128.ZFILL [R241+0x5100], [R52.64], P0 ;  /* 0x0510000034f17fae */ /* 0x0005e20008141d48 */
[----:B------:R-:W-:Y:S06]  /*19690*/  ISETP.GT.AND P0, PT, R212, R242, PT ;  /* 0x000000f2d400720c */ /* 0x000fec0003f04270 */
[----:B------:R-:W0:Y:S01]  /*196a0*/  LDGDEPBAR ;  /* 0x00000000000079af */ /* 0x000e220000000000 */
[C---:B-1--4-:R-:W-:Y:S08]  /*196b0*/  HMMA.16816.F32.BF16 R36, R132.reuse, R40, RZ ;  /* 0x000000288424723c */ /* 0x052ff000000418ff */
[C---:B------:R-:W-:Y:S08]  /*196c0*/  HMMA.16816.F32.BF16 R40, R132.reuse, R42, RZ ;  /* 0x0000002a8428723c */ /* 0x040ff000000418ff */
[C---:B------:R-:W-:Y:S08]  /*196d0*/  HMMA.16816.F32.BF16 R44, R132.reuse, R48, RZ ;  /* 0x00000030842c723c */ /* 0x040ff000000418ff */
        /* <DEDUP_REMOVED lines=61> */
[----:B------:R-:W5:Y:S07]  /*19ab0*/  LDSM.16.M88.4 R152, [R194] ;  /* 0x00000000c298783b */ /* 0x000f6e0000000200 */
[C---:B---3--:R-:W-:Y:S08]  /*19ac0*/  HMMA.16816.F32.BF16 R28, R172.reuse, R156, R28 ;  /* 0x0000009cac1c723c */ /* 0x048ff0000004181c */
[C---:B------:R-:W-:Y:S01]  /*19ad0*/  HMMA.16816.F32.BF16 R32, R172.reuse, R158, R32 ;  /* 0x0000009eac20723c */ /* 0x040fe20000041820 */
[----:B------:R-:W3:Y:S07]  /*19ae0*/  LDSM.16.M88.4 R156, [R195] ;  /* 0x00000000c39c783b */ /* 0x000eee0000000200 */
[C---:B-1----:R-:W-:Y:S08]  /*19af0*/  HMMA.16816.F32.BF16 R36, R172.reuse, R140, R36 ;  /* 0x0000008cac24723c */ /* 0x042ff00000041824 */
[C---:B------:R-:W-:Y:S01]  /*19b00*/  HMMA.16816.F32.BF16 R40, R172.reuse, R142, R40 ;  /* 0x0000008eac28723c */ /* 0x040fe20000041828 */
[----:B------:R-:W1:Y:S07]  /*19b10*/  LDSM.16.M88.4 R140, [R196] ;  /* 0x00000000c48c783b */ /* 0x000e6e0000000200 */
[C---:B--2---:R-:W-:Y:S08]  /*19b20*/  HMMA.16816.F32.BF16 R44, R172.reuse, R144, R44 ;  /* 0x00000090ac2c723c */ /* 0x044ff0000004182c */
[C---:B------:R-:W-:Y:S01]  /*19b30*/  HMMA.16816.F32.BF16 R48, R172.reuse, R146, R48 ;  /* 0x00000092ac30723c */ /* 0x040fe20000041830 */
[----:B------:R-:W2:Y:S07]  /*19b40*/  LDSM.16.M88.4 R144, [R197] ;  /* 0x00000000c590783b */ /* 0x000eae0000000200 */
[C---:B----4-:R-:W-:Y:S08]  /*19b50*/  HMMA.16816.F32.BF16 R52, R172.reuse, R148, R52 ;  /* 0x00000094ac34723c */ /* 0x050ff00000041834 */
[----:B------:R-:W-:Y:S01]  /*19b60*/  HMMA.16816.F32.BF16 R56, R172, R150, R56 ;  /* 0x00000096ac38723c */ /* 0x000fe20000041838 */
[----:B------:R-:W4:Y:S07]  /*19b70*/  LDSM.16.M88.4 R148, [R198] ;  /* 0x00000000c694783b */ /* 0x000f2e0000000200 */
[C---:B-----5:R-:W-:Y:S08]  /*19b80*/  HMMA.16816.F32.BF16 R8, R176.reuse, R152, R8 ;  /* 0x00000098b008723c */ /* 0x060ff00000041808 */
[C---:B------:R-:W-:Y:S01]  /*19b90*/  HMMA.16816.F32.BF16 R16, R176.reuse, R154, R16 ;  /* 0x0000009ab010723c */ /* 0x040fe20000041810 */
[----:B------:R-:W5:Y:S07]  /*19ba0*/  LDSM.16.M88.4 R152, [R199] ;  /* 0x00000000c798783b */ /* 0x000f6e0000000200 */
        /* <DEDUP_REMOVED lines=33> */
[C---:B-1----:R-:W-:Y:S08]  /*19dc0*/  HMMA.16816.F32.BF16 R8, R184.reuse, R140, R8 ;  /* 0x0000008cb808723c */ /* 0x042ff00000041808 */
[C---:B------:R-:W-:Y:S01]  /*19dd0*/  HMMA.16816.F32.BF16 R16, R184.reuse, R142, R16 ;  /* 0x0000008eb810723c */ /* 0x040fe20000041810 */
[----:B------:R-:W1:Y:S01]  /*19de0*/  LDSM.16.M88.4 R140, [R15+0x2800] ;  /* 0x002800000f8c783b */ /* 0x000e620000000200 */
[----:B------:R-:W-:Y:S06]  /*19df0*/  DEPBAR.LE SB0, 0x0 ;  /* 0x000080000000791a */ /* 0x000fec0000000000 */
[C---:B--2---:R-:W-:Y:S01]  /*19e00*/  HMMA.16816.F32.BF16 R20, R184.reuse, R144, R20 ;  /* 0x00000090b814723c */ /* 0x044fe20000041814 */
[----:B------:R-:W-:Y:S07]  /*19e10*/  BAR.SYNC.DEFER_BLOCKING 0x0 ;  /* 0x0000000000007b1d */ /* 0x000fee0000010000 */
[C---:B------:R-:W-:Y:S08]  /*19e20*/  HMMA.16816.F32.BF16 R24, R184.reuse, R146, R24 ;  /* 0x00000092b818723c */ /* 0x040ff00000041818 */
[C---:B----4-:R-:W-:Y:S08]  /*19e30*/  HMMA.16816.F32.BF16 R28, R184.reuse, R148, R28 ;  /* 0x00000094b81c723c */ /* 0x050ff0000004181c */
[C---:B------:R-:W-:Y:S08]  /*19e40*/  HMMA.16816.F32.BF16 R32, R184.reuse, R150, R32 ;  /* 0x00000096b820723c */ /* 0x040ff00000041820 */
[C---:B-----5:R-:W-:Y:S08]  /*19e50*/  HMMA.16816.F32.BF16 R36, R184.reuse, R152, R36 ;  /* 0x00000098b824723c */ /* 0x060ff00000041824 */
[C---:B------:R-:W-:Y:S08]  /*19e60*/  HMMA.16816.F32.BF16 R40, R184.reuse, R154, R40 ;  /* 0x0000009ab828723c */ /* 0x040ff00000041828 */
[C---:B---3--:R-:W-:Y:S08]  /*19e70*/  HMMA.16816.F32.BF16 R44, R184.reuse, R156, R44 ;  /* 0x0000009cb82c723c */ /* 0x048ff0000004182c */
        /* <DEDUP_REMOVED lines=9> */
[C---:B------:R-:W-:Y:S01]  /*19f10*/  IMAD.SHL.U32 R143, R211.reuse, 0x2, RZ ;  /* 0x00000002d38f7824 */ /* 0x040fe200078e00ff */
[----:B------:R-:W3:Y:S01]  /*19f20*/  LDL.64 R218, [R1] ;  /* 0x0000000001da7983 */ /* 0x000ee20000100a00 */
[----:B------:R-:W-:Y:S01]  /*19f30*/  IMAD.SHL.U32 R141, R76, 0x2, RZ ;  /* 0x000000024c8d7824 */ /* 0x000fe200078e00ff */
        /* <DEDUP_REMOVED lines=31> */
.L_x_2950:
[----:B------:R-:W-:-:S05]  /*1a130*/  BRA.DIV ~URZ, `(.L_x_2848) ;  /* 0x000094727f007947 */ /* 0x000fca000b800000 */
[----:B------:R-:W3:Y:S04]  /*1a140*/  SHFL.IDX PT, R2, R140, RZ, 0x181f ;  /* 0x00181fff8c027589 */ /* 0x000ee800000e0000 */
[----:B------:R-:W-:Y:S01]  /*1a150*/  SHFL.IDX PT, R5, R140, 0x2, 0x181f ;  /* 0x00581f008c057f89 */ /* 0x000fe200000e0000 */
[C---:B---3--:R-:W-:Y:S05]  /*1a160*/  IADD3 R146, P0, R2.reuse, R141, RZ ;  /* 0x0000008d02927210 */ /* 0x048fea0007f1e0ff */
[C---:B--2---:R-:W-:Y:S01]  /*1a170*/  IMAD.X R147, R145.reuse, 0x1, R142, P0 ;  /* 0x0000000191937824 */ /* 0x044fe200000e068e */
[----:B------:R-:W-:Y:S04]  /*1a180*/  IADD3 R2, P0, R2, R143, RZ ;  /* 0x0000008f02027210 */ /* 0x000fe80007f1e0ff */
[----:B------:R-:W-:Y:S01]  /*1a190*/  @!PT LDS RZ, [RZ] ;  /* 0x00000000fffff984 */ /* 0x000fe20000000800 */
[----:B------:R2:W-:Y:S01]  /*1a1a0*/  LDGSTS.E.BYPASS.LTC128B.128 [R210+0x8100], [R146.64], !P3 ;  /* 0x0810000092d27fae */ /* 0x0005e2000d901d48 */
[----:B------:R-:W-:Y:S05]  /*1a1b0*/  IMAD.X R3, R145, 0x1, R144, P0 ;  /* 0x0000000191037824 */ /* 0x000fea00000e0690 */
        /* <DEDUP_REMOVED lines=9> */
[----:B------:R2:W-:Y:S03]  /*1a250*/  LDGSTS.E.BYPASS.LTC128B.128 [R210+0xc100], [R2.64], !P2 ;  /* 0x0c10000002d27fae */ /* 0x0005e6000d101d48 */
.L_x_2951:
[C---:B-12---:R-:W-:Y:S05]  /*1a260*/  IADD3 R2, P0, R5.reuse, R141, RZ ;  /* 0x0000008d05027210 */ /* 0x046fea0007f1e0ff */
        /* <DEDUP_REMOVED lines=8> */
.L_x_2846:
[----:B------:R-:W-:Y:S05]  /*1a2f0*/  BSYNC B0 ;  /* 0x0000000000007941 */ /* 0x000fea0003800000 */
.L_x_2845:
        /* <DEDUP_REMOVED lines=15> */
.L_x_2952:
        /* <DEDUP_REMOVED lines=19> */
.L_x_2852:
[----:B------:R-:W-:Y:S04]  /*1a520*/  MOV R143, c[0x0][0x32c] ;  /* 0x0000cb00008f7a02 */ /* 0x000fe80000000f00 */
[----:B------:R-:W-:Y:S11]  /*1a530*/  ISETP.NE.AND P0, PT, R143, 0x1, PT ;  /* 0x000000018f00780c */ /* 0x000ff60003f05270 */
[----:B------:R-:W-:Y:S02]  /*1a540*/  @!UPT UIADD3 URZ, URZ, URZ, URZ ;  /* 0x0000003f3f3ff290 */ /* 0x000fe4000fffe03f */
[----:B------:R-:W-:Y:S05]  /*1a550*/  @P0 IMAD.HI.U32 R143, R5, c[0x0][0x330], RZ ;  /* 0x0000cc00058f0a27 */ /* 0x000fea00078e00ff */
[----:B------:R-:W-:Y:S02]  /*1a560*/  @P0 SHF.R.U32.HI R5, RZ, c[0x0][0x334], R143 ;  /* 0x0000cd00ff050a19 */ /* 0x000fe4000001168f */
.L_x_2853:
[----:B------:R-:W-:Y:S05]  /*1a570*/  BSYNC B0 ;  /* 0x0000000000007941 */ /* 0x000fea0003800000 */
.L_x_2851:
[----:B------:R-:W-:Y:S04]  /*1a580*/  IMAD.IADD R143, R4, 0x1, -R245 ;  /* 0x00000001048f7824 */ /* 0x000fe800078e0af5 */
[----:B------:R-:W-:Y:S05]  /*1a590*/  IMAD R5, R5, c[0x0][0x32c], R143 ;  /* 0x0000cb0005057a24 */ /* 0x000fea00078e028f */
[----:B------:R-:W-:Y:S02]  /*1a5a0*/  IMNMX R2, R2, R5, !PT ;  /* 0x0000000502027217 */ /* 0x000fe40007800200 */
[----:B------:R-:W-:Y:S04]  /*1a5b0*/  IADD3 R5, R5, c[0x0][0x32c], RZ ;  /* 0x0000cb0005057a10 */ /* 0x000fe80007ffe0ff */
[----:B------:R-:W-:Y:S02]  /*1a5c0*/  IMNMX R3, R3, R5, PT ;  /* 0x0000000503037217 */ /* 0x000fe40003800200 */
.L_x_2850:
        /* <DEDUP_REMOVED lines=135> */
.L_x_2953:
        /* <DEDUP_REMOVED lines=19> */
.L_x_2857:
[----:B------:R-:W-:Y:S04]  /*1af70*/  MOV R8, c[0x0][0x32c] ;  /* 0x0000cb0000087a02 */ /* 0x000fe80000000f00 */
[----:B------:R-:W-:Y:S11]  /*1af80*/  ISETP.NE.AND P0, PT, R8, 0x1, PT ;  /* 0x000000010800780c */ /* 0x000ff60003f05270 */
[----:B------:R-:W-:Y:S02]  /*1af90*/  @!UPT UIADD3 URZ, URZ, URZ, URZ ;  /* 0x0000003f3f3ff290 */ /* 0x000fe4000fffe03f */
[----:B------:R-:W-:Y:S05]  /*1afa0*/  @P0 IMAD.HI.U32 R8, R5, c[0x0][0x330], RZ ;  /* 0x0000cc0005080a27 */ /* 0x000fea00078e00ff */
[----:B------:R-:W-:Y:S02]  /*1afb0*/  @P0 SHF.R.U32.HI R5, RZ, c[0x0][0x334], R8 ;  /* 0x0000cd00ff050a19 */ /* 0x000fe40000011608 */
.L_x_2858:
[----:B------:R-:W-:Y:S05]  /*1afc0*/  BSYNC B0 ;  /* 0x0000000000007941 */ /* 0x000fea0003800000 */
.L_x_2856:
[----:B------:R-:W-:Y:S04]  /*1afd0*/  IMAD.IADD R4, R4, 0x1, -R245 ;  /* 0x0000000104047824 */ /* 0x000fe800078e0af5 */
[----:B------:R-:W-:Y:S05]  /*1afe0*/  IMAD R5, R5, c[0x0][0x32c], R4 ;  /* 0x0000cb0005057a24 */ /* 0x000fea00078e0204 */
[----:B------:R-:W-:Y:S02]  /*1aff0*/  IMNMX R2, R2, R5, !PT ;  /* 0x0000000502027217 */ /* 0x000fe40007800200 */
[----:B------:R-:W-:Y:S04]  /*1b000*/  IADD3 R5, R5, c[0x0][0x32c], RZ ;  /* 0x0000cb0005057a10 */ /* 0x000fe80007ffe0ff */
[----:B------:R-:W-:Y:S02]  /*1b010*/  IMNMX R3, R3, R5, PT ;  /* 0x0000000503037217 */ /* 0x000fe40003800200 */
.L_x_2855:
        /* <DEDUP_REMOVED lines=140> */
.L_x_2954:
[----:B---34-:R-:W-:Y:S01]  /*1b8e0*/  FMNMX.FTZ R4, R4, R2, !PT ;  /* 0x0000000204047209 */ /* 0x018fe20007810000 */
[----:B------:R-:W-:-:S05]  /*1b8f0*/  BRA.DIV ~URZ, `(.L_x_2860) ;  /* 0x000080a27f007947 */ /* 0x000fca000b800000 */
[----:B------:R-:W3:Y:S02]  /*1b900*/  SHFL.BFLY PT, R2, R4, 0x1, 0x1f ;  /* 0x0c201f0004027f89 */ /* 0x000ee400000e0000 */
[----:B---3--:R-:W-:Y:S02]  /*1b910*/  FMNMX.FTZ R5, R4, R2, !PT ;  /* 0x0000000204057209 */ /* 0x008fe40007810000 */
[----:B------:R-:W3:Y:S02]  /*1b920*/  SHFL.BFLY PT, R2, R8, 0x2, 0x1f ;  /* 0x0c401f0008027f89 */ /* 0x000ee400000e0000 */
[----:B---3--:R-:W-:Y:S05]  /*1b930*/  FMNMX.FTZ R4, R8, R2, !PT ;  /* 0x0000000208047209 */ /* 0x008fea0007810000 */
[----:B------:R3:W4:Y:S02]  /*1b940*/  SHFL.BFLY PT, R2, R4, 0x1, 0x1f ;  /* 0x0c201f0004027f89 */ /* 0x00072400000e0000 */
.L_x_2955:
        /* <DEDUP_REMOVED lines=400> */
.L_x_2843:
[----:B------:R-:W-:Y:S05]  /*1d250*/  BRA.DIV ~URZ, `(.L_x_2862) ;  /* 0x000068227f007947 */ /* 0x000fea000b800000 */
[----:B------:R1:W2:Y:S02]  /*1d260*/  SHFL.BFLY PT, R2, R215, 0x2, 0x1f ;  /* 0x0c401f00d7027f89 */ /* 0x0002a400000e0000 */
.L_x_2956:
[----:B--2---:R-:W-:Y:S01]  /*1d270*/  FADD.FTZ R6, R2, R215 ;  /* 0x000000d702067221 */ /* 0x004fe20000010000 */
[----:B------:R-:W-:Y:S05]  /*1d280*/  BRA.DIV ~URZ, `(.L_x_2863) ;  /* 0x000068527f007947 */ /* 0x000fea000b800000 */
[----:B------:R-:W2:Y:S04]  /*1d290*/  SHFL.BFLY PT, R2, R236, 0x2, 0x1f ;  /* 0x0c401f00ec027f89 */ /* 0x000ea800000e0000 */
[----:B------:R-:W3:Y:S01]  /*1d2a0*/  SHFL.BFLY PT, R3, R6, 0x1, 0x1f ;  /* 0x0c201f0006037f89 */ /* 0x000ee200000e0000 */
[----:B--2---:R-:W-:-:S02]  /*1d2b0*/  FADD.FTZ R4, R2, R236 ;  /* 0x000000ec02047221 */ /* 0x004fc40000010000 */
[----:B---3--:R-:W-:-:S03]  /*1d2c0*/  FADD.FTZ R6, R6, R3 ;  /* 0x0000000306067221 */ /* 0x008fc60000010000 */
[----:B------:R2:W3:Y:S04]  /*1d2d0*/  SHFL.BFLY PT, R2, R4, 0x1, 0x1f ;  /* 0x0c201f0004027f89 */ /* 0x0004e800000e0000 */
.L_x_2957:
        /* <DEDUP_REMOVED lines=85> */
.L_x_2748:
        /* <DEDUP_REMOVED lines=19> */
.L_x_2865:
[----:B--2---:R-:W-:Y:S05]  /*1d960*/  BSYNC B0 ;  /* 0x0000000000007941 */ /* 0x004fea0003800000 */
.L_x_2864:
        /* <DEDUP_REMOVED lines=100> */
.L_x_2868:
        /* <DEDUP_REMOVED lines=109> */
[----:B------:R-:W-:Y:S02]  /*1e680*/  LEA R9, P0, R2, c[0x0][0x380], 0x1 ;  /* 0x0000e00002097a11 */ /* 0x000fe400078008ff */
[----:B------:R-:W-:Y:S02]  /*1e690*/  IADD3 R6, R101, R71, RZ ;  /* 0x0000004765067210 */ /* 0x000fe40007ffe0ff */
[----:B------:R-:W-:-:S04]  /*1e6a0*/  IADD3 R3, R3, R5, RZ ;  /* 0x0000000503037210 */ /* 0x000fc80007ffe0ff */
[----:B------:R-:W-:Y:S01]  /*1e6b0*/  LEA.HI.X R8, R2, c[0x0][0x384], R3, 0x1, P0 ;  /* 0x0000e10002087a11 */ /* 0x000fe200000f0c03 */
[----:B------:R-:W-:Y:S05]  /*1e6c0*/  BRA.DIV ~URZ, `(.L_x_2870) ;  /* 0x000055027f007947 */ /* 0x000fea000b800000 */
[----:B--234-:R2:W3:Y:S02]  /*1e6d0*/  SHFL.IDX PT, R14, R8, RZ, 0x181f ;  /* 0x00181fff080e7589 */ /* 0x01c4e400000e0000 */
.L_x_2958:
[----:B------:R-:W-:Y:S05]  /*1e6e0*/  BRA.DIV ~URZ, `(.L_x_2871) ;  /* 0x000055527f007947 */ /* 0x000fea000b800000 */
[----:B------:R4:W2:Y:S02]  /*1e6f0*/  SHFL.IDX PT, R2, R9, RZ, 0x181f ;  /* 0x00181fff09027589 */ /* 0x0008a400000e0000 */
.L_x_2959:
        /* <DEDUP_REMOVED lines=11> */
.L_x_2873:
[----:B------:R-:W-:Y:S05]  /*1e7b0*/  BSYNC B0 ;  /* 0x0000000000007941 */ /* 0x000fea0003800000 */
.L_x_2872:
[----:B------:R-:W-:Y:S05]  /*1e7c0*/  BRA.DIV ~URZ, `(.L_x_2874) ;  /* 0x000054e27f007947 */ /* 0x000fea000b800000 */
[----:B---3--:R3:W4:Y:S04]  /*1e7d0*/  SHFL.IDX PT, R14, R8, 0x1, 0x181f ;  /* 0x00381f00080e7f89 */ /* 0x00872800000e0000 */
[----:B--2---:R3:W2:Y:S02]  /*1e7e0*/  SHFL.IDX PT, R2, R9, 0x1, 0x181f ;  /* 0x00381f0009027f89 */ /* 0x0046a400000e0000 */
.L_x_2960:
        /* <DEDUP_REMOVED lines=12> */
.L_x_2876:
[----:B------:R-:W-:Y:S05]  /*1e8b0*/  BSYNC B0 ;  /* 0x0000000000007941 */ /* 0x000fea0003800000 */
.L_x_2875:
[----:B------:R-:W-:Y:S05]  /*1e8c0*/  BRA.DIV ~URZ, `(.L_x_2877) ;  /* 0x000054b27f007947 */ /* 0x000fea000b800000 */
[----:B----4-:R4:W3:Y:S02]  /*1e8d0*/  SHFL.IDX PT, R14, R8, 0x2, 0x181f ;  /* 0x00581f00080e7f89 */ /* 0x0108e400000e0000 */
.L_x_2961:
[----:B------:R-:W-:Y:S05]  /*1e8e0*/  BRA.DIV ~URZ, `(.L_x_2878) ;  /* 0x000055027f007947 */ /* 0x000fea000b800000 */
[----:B--2---:R2:W4:Y:S02]  /*1e8f0*/  SHFL.IDX PT, R2, R9, 0x2, 0x181f ;  /* 0x00581f0009027f89 */ /* 0x00452400000e0000 */
.L_x_2962:
        /* <DEDUP_REMOVED lines=12> */
.L_x_2880:
[----:B------:R-:W-:Y:S05]  /*1e9c0*/  BSYNC B0 ;  /* 0x0000000000007941 */ /* 0x000fea0003800000 */
.L_x_2879:
[----:B------:R-:W-:Y:S05]  /*1e9d0*/  BRA.DIV ~URZ, `(.L_x_2881) ;  /* 0x000054827f007947 */ /* 0x000fea000b800000 */
[----:B---34-:R-:W3:Y:S04]  /*1e9e0*/  SHFL.IDX PT, R8, R8, 0x3, 0x181f ;  /* 0x00781f0008087f89 */ /* 0x018ee800000e0000 */
[----:B------:R4:W2:Y:S02]  /*1e9f0*/  SHFL.IDX PT, R5, R9, 0x3, 0x181f ;  /* 0x00781f0009057f89 */ /* 0x0008a400000e0000 */
.L_x_2963:
[----:B------:R-:W-:-:S04]  /*1ea00*/  IADD3 R2, R6, 0x60, RZ ;  /* 0x0000006006027810 */ /* 0x000fc80007ffe0ff */
[----:B------:R-:W-:-:S13]  /*1ea10*/  ISETP.GE.AND P0, PT, R2, R4, PT ;  /* 0x000000040200720c */ /* 0x000fda0003f06270 */
[----:B------:R-:W-:Y:S05]  /*1ea20*/  @P0 BRA `(.L_x_2882) ;  /* 0x00001ca000000947 */ /* 0x000fea0003800000 */
[----:B------:R-:W-:-:S13]  /*1ea30*/  ISETP.GE.AND P0, PT, R76, c[0x0][0x3c8], PT ;  /* 0x0000f2004c007a0c */ /* 0x000fda0003f06270 */
[----:B--2---:R-:W-:-:S04]  /*1ea40*/  @!P0 LEA R2, P1, R76, R5, 0x1 ;  /* 0x000000054c028211 */ /* 0x004fc800078208ff */
[----:B---3--:R-:W-:-:S05]  /*1ea50*/  @!P0 LEA.HI.X R3, R76, R8, R77, 0x1, P1 ;  /* 0x000000084c038211 */ /* 0x008fca00008f0c4d */
[----:B-1----:R1:W-:Y:S01]  /*1ea60*/  @!P0 ST.E.128 [R2.64], R44 ;  /* 0x0000002c02008985 */ /* 0x0023e2000c101d08 */
[----:B------:R-:W-:-:S13]  /*1ea70*/  ISETP.GE.AND P0, PT, R211, c[0x0][0x3c8], PT ;  /* 0x0000f200d3007a0c */ /* 0x000fda0003f06270 */
[----:B------:R-:W-:Y:S05]  /*1ea80*/  @P0 BRA `(.L_x_2882) ;  /* 0x00001c4000000947 */ /* 0x000fea0003800000 */
[----:B-1----:R-:W-:-:S04]  /*1ea90*/  LEA R2, P0, R211, R5, 0x1 ;  /* 0x00000005d3027211 */ /* 0x002fc800078008ff */
[----:B------:R-:W-:-:S05]  /*1eaa0*/  LEA.HI.X R3, R211, R8, R237, 0x1, P0 ;  /* 0x00000008d3037211 */ /* 0x000fca00000f0ced */
[----:B------:R1:W-:Y:S01]  /*1eab0*/  ST.E.128 [R2.64], R40 ;  /* 0x0000002802007985 */ /* 0x0003e2000c101d08 */
[----:B------:R-:W-:Y:S05]  /*1eac0*/  BRA `(.L_x_2882) ;  /* 0x00001c0000007947 */ /* 0x000fea0003800000 */
.L_x_2869:
        /* <DEDUP_REMOVED lines=34> */
.L_x_2964:
[----:B------:R-:W-:Y:S05]  /*1ecf0*/  BRA.DIV ~URZ, `(.L_x_2884) ;  /* 0x000052927f007947 */ /* 0x000fea000b800000 */
[----:B------:R3:W4:Y:S02]  /*1ed00*/  SHFL.IDX PT, R2, R16, RZ, 0x1c1f ;  /* 0x001c1fff10027589 */ /* 0x00072400000e0000 */
.L_x_2965:
        /* <DEDUP_REMOVED lines=105> */
[-C--:B--2---:R-:W-:Y:S02]  /*1f3a0*/  @!P1 LEA R8, P5, R19, R2.reuse, 0x2 ;  /* 0x0000000213089211 */ /* 0x084fe400078a10ff */
[----:B------:R-:W-:Y:S02]  /*1f3b0*/  @!P0 LEA R2, P3, R5, R2, 0x2 ;  /* 0x0000000205028211 */ /* 0x000fe400078610ff */
[-C--:B------:R-:W-:Y:S02]  /*1f3c0*/  @!P1 LEA.HI.X R9, R19, R4.reuse, R20, 0x2, P5 ;  /* 0x0000000413099211 */ /* 0x080fe400028f1414 */
[----:B------:R-:W-:-:S03]  /*1f3d0*/  @!P0 LEA.HI.X R3, R5, R4, R18, 0x2, P3 ;  /* 0x0000000405038211 */ /* 0x000fc600018f1412 */
[----:B------:R4:W-:Y:S04]  /*1f3e0*/  @!P1 ST.E.64 [R8.64], R48 ;  /* 0x0000003008009985 */ /* 0x0009e8000c101b08 */
[----:B------:R4:W-:Y:S02]  /*1f3f0*/  @!P0 ST.E.64 [R2.64], R26 ;  /* 0x0000001a02008985 */ /* 0x0009e4000c101b08 */
.L_x_2886:
[----:B------:R-:W-:Y:S05]  /*1f400*/  BSYNC B0 ;  /* 0x0000000000007941 */ /* 0x000fea0003800000 */
.L_x_2885:
[----:B------:R-:W-:Y:S05]  /*1f410*/  BRA.DIV ~URZ, `(.L_x_2887) ;  /* 0x00004be27f007947 */ /* 0x000fea000b800000 */
[----:B--2---:R2:W1:Y:S04]  /*1f420*/  SHFL.IDX PT, R4, R6, 0x1, 0x1c1f ;  /* 0x003c1f0006047f89 */ /* 0x00446800000e0000 */
[----:B----4-:R2:W4:Y:S02]  /*1f430*/  SHFL.IDX PT, R2, R16, 0x1, 0x1c1f ;  /* 0x003c1f0010027f89 */ /* 0x01052400000e0000 */
.L_x_2966:
        /* <DEDUP_REMOVED lines=16> */
[----:B------:R-:W-:Y:S01]  /*1f540*/  IADD3 R5, R245, 0x18, RZ ;  /* 0x00000018f5057810 */ /* 0x000fe20007ffe0ff */
[----:B------:R1:W-:Y:S01]  /*1f550*/  @!P2 ST.E.64 [R14.64], R88 ;  /* 0x000000580e00a985 */ /* 0x0003e2000c101b08 */
[C---:B------:R-:W-:Y:S02]  /*1f560*/  @!P0 LEA R8, P6, R6.reuse, R2, 0x2 ;  /* 0x0000000206088211 */ /* 0x040fe400078c10ff */
[----:B------:R-:W-:Y:S01]  /*1f570*/  SHF.R.S32.HI R18, RZ, 0x1f, R18 ;  /* 0x0000001fff127819 */ /* 0x000fe20000011412 */
[----:B------:R2:W-:Y:S01]  /*1f580*/  @!P1 ST.E.64 [R10.64], R68 ;  /* 0x000000440a009985 */ /* 0x0005e2000c101b08 */
[----:B------:R-:W-:Y:S02]  /*1f590*/  ISETP.GE.AND P5, PT, R5, c[0x0][0x3c8], PT ;  /* 0x0000f20005007a0c */ /* 0x000fe40003fa6270 */
[----:B------:R-:W-:Y:S02]  /*1f5a0*/  @!P0 LEA.HI.X R9, R6, R4, R18, 0x2, P6 ;  /* 0x0000000406098211 */ /* 0x000fe400030f1412 */
[----:B---3--:R-:W-:-:S02]  /*1f5b0*/  IADD3 R16, R245, 0x28, RZ ;  /* 0x00000028f5107810 */ /* 0x008fc40007ffe0ff */
        /* <DEDUP_REMOVED lines=95> */
.L_x_2867:
        /* <DEDUP_REMOVED lines=20> */
.L_x_2888:
        /* <DEDUP_REMOVED lines=59> */
.L_x_2890:
[----:B------:R-:W-:Y:S05]  /*200a0*/  BSYNC B0 ;  /* 0x0000000000007941 */ /* 0x000fea0003800000 */
.L_x_2889:
        /* <DEDUP_REMOVED lines=27> */
[----:B------:R-:W-:Y:S01]  /*20260*/  IMAD R4, R4, c[0x0][0x3d8], RZ ;  /* 0x0000f60004047a24 */ /* 0x000fe200078e02ff */
[----:B------:R-:W-:-:S03]  /*20270*/  IADD3 R8, R101, R10, RZ ;  /* 0x0000000a65087210 */ /* 0x000fc60007ffe0ff */
[----:B------:R-:W-:-:S04]  /*20280*/  IMAD.WIDE.U32 R2, R6, c[0x0][0x3d8], R2 ;  /* 0x0000f60006027a25 */ /* 0x000fc800078e0002 */
[----:B------:R-:W-:Y:S01]  /*20290*/  IMAD R6, R6, c[0x0][0x3dc], R4 ;  /* 0x0000f70006067a24 */ /* 0x000fe200078e0204 */
[----:B------:R-:W-:-:S04]  /*202a0*/  LEA R9, P0, R2, c[0x0][0x380], 0x1 ;  /* 0x0000e00002097a11 */ /* 0x000fc800078008ff */
[----:B------:R-:W-:-:S04]  /*202b0*/  IADD3 R6, R3, R6, RZ ;  /* 0x0000000603067210 */ /* 0x000fc80007ffe0ff */
[----:B------:R-:W-:Y:S01]  /*202c0*/  LEA.HI.X R6, R2, c[0x0][0x384], R6, 0x1, P0 ;  /* 0x0000e10002067a11 */ /* 0x000fe200000f0c06 */
[----:B------:R-:W-:Y:S05]  /*202d0*/  BRA.DIV ~URZ, `(.L_x_2891) ;  /* 0x00003df27f007947 */ /* 0x000fea000b800000 */
[----:B------:R1:W2:Y:S02]  /*202e0*/  SHFL.IDX PT, R14, R6, RZ, 0x181f ;  /* 0x00181fff060e7589 */ /* 0x0002a400000e0000 */
.L_x_2967:
[----:B------:R-:W-:Y:S05]  /*202f0*/  BRA.DIV ~URZ, `(.L_x_2892) ;  /* 0x00003e427f007947 */ /* 0x000fea000b800000 */
[----:B------:R3:W4:Y:S02]  /*20300*/  SHFL.IDX PT, R2, R9, RZ, 0x181f ;  /* 0x00181fff09027589 */ /* 0x00072400000e0000 */
.L_x_2968:
        /* <DEDUP_REMOVED lines=12> */
.L_x_2894:
[----:B------:R-:W-:Y:S05]  /*203d0*/  BSYNC B0 ;  /* 0x0000000000007941 */ /* 0x000fea0003800000 */
.L_x_2893:
[----:B------:R-:W-:Y:S05]  /*203e0*/  BRA.DIV ~URZ, `(.L_x_2895) ;  /* 0x00003dc27f007947 */ /* 0x000fea000b800000 */
[----:B--2---:R2:W1:Y:S04]  /*203f0*/  SHFL.IDX PT, R14, R6, 0x1, 0x181f ;  /* 0x00381f00060e7f89 */ /* 0x00446800000e0000 */
[----:B----4-:R2:W4:Y:S02]  /*20400*/  SHFL.IDX PT, R2, R9, 0x1, 0x181f ;  /* 0x00381f0009027f89 */ /* 0x01052400000e0000 */
.L_x_2969:
        /* <DEDUP_REMOVED lines=12> */
.L_x_2897:
[----:B------:R-:W-:Y:S05]  /*204d0*/  BSYNC B0 ;  /* 0x0000000000007941 */ /* 0x000fea0003800000 */
.L_x_2896:
[----:B------:R-:W-:Y:S05]  /*204e0*/  BRA.DIV ~URZ, `(.L_x_2898) ;  /* 0x00003d927f007947 */ /* 0x000fea000b800000 */
[----:B-1----:R1:W2:Y:S02]  /*204f0*/  SHFL.IDX PT, R14, R6, 0x2, 0x181f ;  /* 0x00581f00060e7f89 */ /* 0x0022a400000e0000 */
.L_x_2970:
[----:B------:R-:W-:Y:S05]  /*20500*/  BRA.DIV ~URZ, `(.L_x_2899) ;  /* 0x00003de27f007947 */ /* 0x000fea000b800000 */
[----:B----4-:R4:W1:Y:S02]  /*20510*/  SHFL.IDX PT, R2, R9, 0x2, 0x181f ;  /* 0x00581f0009027f89 */ /* 0x01086400000e0000 */
.L_x_2971:
        /* <DEDUP_REMOVED lines=12> */
.L_x_2901:
[----:B------:R-:W-:Y:S05]  /*205e0*/  BSYNC B0 ;  /* 0x0000000000007941 */ /* 0x000fea0003800000 */
.L_x_2900:
[----:B------:R-:W-:Y:S05]  /*205f0*/  BRA.DIV ~URZ, `(.L_x_2902) ;  /* 0x00003d627f007947 */ /* 0x000fea000b800000 */
[----:B-12---:R-:W1:Y:S04]  /*20600*/  SHFL.IDX PT, R6, R6, 0x3, 0x181f ;  /* 0x00781f0006067f89 */ /* 0x006e6800000e0000 */
[----:B------:R2:W3:Y:S02]  /*20610*/  SHFL.IDX PT, R2, R9, 0x3, 0x181f ;  /* 0x00781f0009027f89 */ /* 0x0004e400000e0000 */
.L_x_2972:
[----:B------:R-:W-:-:S04]  /*20620*/  IADD3 R8, R8, 0x60, RZ ;  /* 0x0000006008087810 */ /* 0x000fc80007ffe0ff */
[----:B------:R-:W-:-:S13]  /*20630*/  ISETP.GE.AND P0, PT, R8, R4, PT ;  /* 0x000000040800720c */ /* 0x000fda0003f06270 */
[----:B------:R-:W-:Y:S05]  /*20640*/  @P0 BRA `(.L_x_2882) ;  /* 0x0000008000000947 */ /* 0x000fea0003800000 */
[----:B------:R-:W-:Y:S02]  /*20650*/  ISETP.GE.AND P1, PT, R76, c[0x0][0x3c8], PT ;  /* 0x0000f2004c007a0c */ /* 0x000fe40003f26270 */
[----:B------:R-:W-:-:S11]  /*20660*/  ISETP.GE.AND P0, PT, R211, c[0x0][0x3c8], PT ;  /* 0x0000f200d3007a0c */ /* 0x000fd60003f06270 */
[CC--:B---3--:R-:W-:Y:S02]  /*20670*/  @!P1 LEA R4, P3, R76.reuse, R2.reuse, 0x1 ;  /* 0x000000024c049211 */ /* 0x0c8fe400078608ff */
[C---:B------:R-:W-:Y:S02]  /*20680*/  @!P0 LEA R2, P2, R211.reuse, R2, 0x1 ;  /* 0x00000002d3028211 */ /* 0x040fe400078408ff */
[-C--:B-1----:R-:W-:Y:S02]  /*20690*/  @!P1 LEA.HI.X R5, R76, R6.reuse, R77, 0x1, P3 ;  /* 0x000000064c059211 */ /* 0x082fe400018f0c4d */
[----:B------:R-:W-:-:S03]  /*206a0*/  @!P0 LEA.HI.X R3, R211, R6, R237, 0x1, P2 ;  /* 0x00000006d3038211 */ /* 0x000fc600010f0ced */
[----:B------:R1:W-:Y:S04]  /*206b0*/  @!P1 ST.E.128 [R4.64], RZ ;  /* 0x000000ff04009985 */ /* 0x0003e8000c101d08 */
[----:B------:R1:W-:Y:S02]  /*206c0*/  @!P0 ST.E.128 [R2.64], RZ ;  /* 0x000000ff02008985 */ /* 0x0003e4000c101d08 */
.L_x_2882:
[----:B------:R-:W-:Y:S05]  /*206d0*/  BSYNC B1 ;  /* 0x0000000000017941 */ /* 0x000fea0003800000 */
.L_x_2866:
        /* <DEDUP_REMOVED lines=15> */
.L_x_2973:
[----:B------:R-:W-:Y:S05]  /*207d0*/  BRA.DIV ~URZ, `(.L_x_2905) ;  /* 0x00003cc27f007947 */ /* 0x000fea000b800000 */
[----:B------:R3:W4:Y:S02]  /*207e0*/  SHFL.IDX PT, R9, R70, 0x1, 0x1f ;  /* 0x00201f0046097f89 */ /* 0x00072400000e0000 */
.L_x_2974:
        /* <DEDUP_REMOVED lines=19> */
.L_x_2975:
        /* <DEDUP_REMOVED lines=16> */
.L_x_2976:
[----:B---3--:R-:W-:Y:S01]  /*20a20*/  IMAD R2, R2, c[0x0][0x538], RZ ;  /* 0x00014e0002027a24 */ /* 0x008fe200078e02ff */
[----:B------:R-:W-:Y:S04]  /*20a30*/  BSSY B1, `(.L_x_2908) ;  /* 0x00000cf000017945 */ /* 0x000fe80003800000 */
[----:B----4-:R-:W-:-:S04]  /*20a40*/  IADD3 R9, R2, R9, RZ ;  /* 0x0000000902097210 */ /* 0x010fc80007ffe0ff */
[----:B--2---:R-:W-:-:S13]  /*20a50*/  ISETP.GT.AND P0, PT, R9, R10, PT ;  /* 0x0000000a0900720c */ /* 0x004fda0003f04270 */
[----:B------:R-:W-:Y:S05]  /*20a60*/  @P0 BRA `(.L_x_2909) ;  /* 0x0000026000000947 */ /* 0x000fea0003800000 */
.L_x_2913:
        /* <DEDUP_REMOVED lines=18> */
.L_x_2977:
        /* <DEDUP_REMOVED lines=16> */
.L_x_2978:
[----:B--2---:R-:W-:-:S05]  /*20c90*/  IMAD R2, R2, c[0x0][0x538], RZ ;  /* 0x00014e0002027a24 */ /* 0x004fca00078e02ff */
[----:B------:R-:W-:-:S04]  /*20ca0*/  IADD3 R9, R2, R9, RZ ;  /* 0x0000000902097210 */ /* 0x000fc80007ffe0ff */
[----:B------:R-:W-:-:S13]  /*20cb0*/  ISETP.GT.AND P0, PT, R9, R10, PT ;  /* 0x0000000a0900720c */ /* 0x000fda0003f04270 */
[----:B-1----:R-:W-:Y:S05]  /*20cc0*/  @!P0 BRA `(.L_x_2913) ;  /* 0xfffffda000008947 */ /* 0x002fea000383ffff */
.L_x_2909:
[----:B------:R-:W-:-:S05]  /*20cd0*/  IADD3 R14, -R2, R9, RZ ;  /* 0x00000009020e7210 */ /* 0x000fca0007ffe1ff */
[----:B------:R-:W-:-:S05]  /*20ce0*/  IMAD R2, R4, c[0x0][0x538], R14 ;  /* 0x00014e0004027a24 */ /* 0x000fca00078e020e */
[----:B------:R-:W-:Y:S01]  /*20cf0*/  ISETP.GT.AND P0, PT, R2, R10, PT ;  /* 0x0000000a0200720c */ /* 0x000fe20003f04270 */
[----:B------:R-:W-:-:S12]  /*20d00*/  BRA.DIV ~URZ, `(.L_x_2914) ;  /* 0x00003be27f007947 */ /* 0x000fd8000b800000 */
[----:B------:R-:W-:-:S03]  /*20d10*/  VOTE.ANY R15, PT, !P0 ;  /* 0x00000000000f7806 */ /* 0x000fc600040e0100 */
.L_x_2979:
[----:B------:R-:W2:Y:S01]  /*20d20*/  LDL.LU R2, [R1+0x24] ;  /* 0x0000240001027983 */ /* 0x000ea20000300800 */
[----:B------:R-:W2:Y:S02]  /*20d30*/  POPC R9, R15 ;  /* 0x0000000f00097309 */ /* 0x000ea40000000000 */
[----:B--2---:R-:W-:-:S05]  /*20d40*/  IADD3 R2, R9, R2, RZ ;  /* 0x0000000209027210 */ /* 0x004fca0007ffe0ff */
[----:B------:R2:W-:Y:S01]  /*20d50*/  STL [R1+0x24], R2 ;  /* 0x0000240201007387 */ /* 0x0005e20000100800 */
[----:B------:R-:W-:Y:S05]  /*20d60*/  BRA.DIV ~URZ, `(.L_x_2915) ;  /* 0x00003bc27f007947 */ /* 0x000fea000b800000 */
[----:B------:R3:W4:Y:S04]  /*20d70*/  SHFL.IDX PT, R11, R6, R9, 0x1f ;  /* 0x00001f09060b7589 */ /* 0x00072800000e0000 */
[----:B------:R3:W1:Y:S02]  /*20d80*/  SHFL.IDX PT, R6, R8, R9, 0x1f ;  /* 0x00001f0908067589 */ /* 0x00066400000e0000 */
.L_x_2980:
[----:B------:R-:W-:Y:S01]  /*20d90*/  ISETP.NE.AND P0, PT, R15, RZ, PT ;  /* 0x000000ff0f00720c */ /* 0x000fe20003f05270 */
[----:B------:R-:W-:-:S12]  /*20da0*/  BSSY B0, `(.L_x_2916) ;  /* 0x0000005000007945 */ /* 0x000fd80003800000 */
[----:B------:R-:W-:Y:S05]  /*20db0*/  @!P0 BRA `(.L_x_2917) ;  /* 0x0000003000008947 */ /* 0x000fea0003800000 */
[----:B---3--:R-:W-:Y:S01]  /*20dc0*/  IADD3 R9, R9, -0x1, RZ ;  /* 0xffffffff09097810 */ /* 0x008fe20007ffe0ff */
[----:B------:R-:W-:Y:S05]  /*20dd0*/  BRA.DIV ~URZ, `(.L_x_2918) ;  /* 0x00003c227f007947 */ /* 0x000fea000b800000 */
[----:B------:R3:W2:Y:S02]  /*20de0*/  SHFL.IDX PT, R16, R4, R9, 0x1f ;  /* 0x00001f0904107589 */ /* 0x0006a400000e0000 */
.L_x_2917:
[----:B------:R-:W-:Y:S05]  /*20df0*/  BSYNC B0 ;  /* 0x0000000000007941 */ /* 0x000fea0003800000 */
.L_x_2916:
[----:B--2---:R-:W-:Y:S01]  /*20e00*/  IMAD R2, R16, c[0x0][0x538], R14 ;  /* 0x00014e0010027a24 */ /* 0x004fe200078e020e */
        /* <DEDUP_REMOVED lines=10> */
[----:B------:R1:W2:Y:S02]  /*20eb0*/  F2I.FTZ.U32.TRUNC.NTZ R5, R2 ;  /* 0x0000000200057305 */ /* 0x0002a4000021f000 */
[----:B-1----:R-:W-:Y:S01]  /*20ec0*/  IABS R2, R6 ;  /* 0x0000000600027213 */ /* 0x002fe20000000000 */
[----:B--23--:R-:W-:-:S04]  /*20ed0*/  IMAD.MOV R4, RZ, RZ, -R5 ;  /* 0x000000ffff047224 */ /* 0x00cfc800078e0a05 */
[----:B------:R-:W-:Y:S01]  /*20ee0*/  IMAD.MOV.U32 R8, RZ, RZ, R2 ;  /* 0x000000ffff087224 */ /* 0x000fe200078e0002 */
[----:B------:R-:W-:Y:S01]  /*20ef0*/  IABS R2, R10 ;  /* 0x0000000a00027213 */ /* 0x000fe20000000000 */
[----:B------:R-:W-:Y:S02]  /*20f00*/  IMAD R9, R4, R3, RZ ;  /* 0x0000000304097224 */ /* 0x000fe400078e02ff */
[----:B------:R-:W-:Y:S01]  /*20f10*/  IMAD.MOV.U32 R4, RZ, RZ, RZ ;  /* 0x000000ffff047224 */ /* 0x000fe200078e00ff */
[----:B------:R-:W1:Y:S03]  /*20f20*/  I2F.RP R15, R8 ;  /* 0x00000008000f7306 */ /* 0x000e660000209400 */
        /* <DEDUP_REMOVED lines=16> */
[----:B------:R-:W-:Y:S01]  /*21030*/  @P2 IADD3 R2, R2, 0x1, RZ ;  /* 0x0000000102022810 */ /* 0x000fe20007ffe0ff */
[----:B-1----:R-:W-:-:S05]  /*21040*/  IMAD.MOV R3, RZ, RZ, -R5 ;  /* 0x000000ffff037224 */ /* 0x002fca00078e0a05 */
[----:B------:R-:W-:Y:S01]  /*21050*/  @!P1 IMAD.MOV R2, RZ, RZ, -R2 ;  /* 0x000000ffff029224 */ /* 0x000fe200078e0a02 */
[----:B------:R-:W-:Y:S02]  /*21060*/  MOV R4, R3 ;  /* 0x0000000300047202 */ /* 0x000fe40000000f00 */
[----:B------:R-:W-:Y:S02]  /*21070*/  @!P0 LOP3.LUT R2, RZ, R11, RZ, 0x33, !PT ;  /* 0x0000000bff028212 */ /* 0x000fe400078e33ff */
[----:B------:R-:W-:Y:S01]  /*21080*/  IABS R3, R6 ;  /* 0x0000000600037213 */ /* 0x000fe20000000000 */
[----:B------:R-:W-:Y:S01]  /*21090*/  IMAD R9, R4, R8, RZ ;  /* 0x0000000804097224 */ /* 0x000fe200078e02ff */
[----:B------:R-:W-:Y:S01]  /*210a0*/  IABS R15, R2 ;  /* 0x00000002000f7213 */ /* 0x000fe20000000000 */
[----:B------:R-:W-:Y:S02]  /*210b0*/  IMAD.MOV.U32 R4, RZ, RZ, RZ ;  /* 0x000000ffff047224 */ /* 0x000fe400078e00ff */
[----:B------:R-:W-:-:S02]  /*210c0*/  IMAD.MOV R14, RZ, RZ, -R3 ;  /* 0x000000ffff0e7224 */ /* 0x000fc400078e0a03 */
        /* <DEDUP_REMOVED lines=23> */
.L_x_2920:
        /* <DEDUP_REMOVED lines=68> */
.L_x_2921:
[----:B------:R-:W-:Y:S05]  /*21680*/  BSYNC B0 ;  /* 0x0000000000007941 */ /* 0x000fea0003800000 */
.L_x_2919:
[----:B------:R-:W-:-:S04]  /*21690*/  LOP3.LUT R3, RZ, R3, RZ, 0x33, !PT ;  /* 0x00000003ff037212 */ /* 0x000fc800078e33ff */
[----:B-1----:R-:W-:-:S05]  /*216a0*/  IADD3 R2, R3, R11, RZ ;  /* 0x0000000b03027210 */ /* 0x002fca0007ffe0ff */
[----:B------:R1:W-:Y:S01]  /*216b0*/  STL [R1+0x1c], R2 ;  /* 0x00001c0201007387 */ /* 0x0003e20000100800 */
[----:B------:R-:W-:Y:S05]  /*216c0*/  BRA `(.L_x_2922) ;  /* 0x0000005000007947 */ /* 0x000fea0003800000 */
.L_x_2910:
[----:B------:R-:W-:Y:S01]  /*216d0*/  MOV R2, c[0x0][0x53c] ;  /* 0x00014f0000027a02 */ /* 0x000fe20000000f00 */
[----:B------:R2:W-:Y:S04]  /*216e0*/  STL [R1+0x18], R10 ;  /* 0x0000180a01007387 */ /* 0x0005e80000100800 */
[----:B------:R2:W-:Y:S04]  /*216f0*/  STL [R1+0x1c], RZ ;  /* 0x00001cff01007387 */ /* 0x0005e80000100800 */
[----:B------:R2:W-:Y:S04]  /*21700*/  STL [R1+0x20], RZ ;  /* 0x000020ff01007387 */ /* 0x0005e80000100800 */
[----:B------:R2:W-:Y:S02]  /*21710*/  STL [R1+0x24], R2 ;  /* 0x0000240201007387 */ /* 0x0005e40000100800 */
.L_x_2922:
[----:B------:R-:W-:Y:S05]  /*21720*/  BSYNC B1 ;  /* 0x0000000000017941 */ /* 0x000fea0003800000 */
.L_x_2908:
        /* <DEDUP_REMOVED lines=9> */
.L_x_2903:
[----:B-1----:R-:W3:Y:S02]  /*217c0*/  LDL R2, [R1+0x24] ;  /* 0x0000240001027983 */ /* 0x002ee40000100800 */
[----:B---3--:R-:W-:-:S13]  /*217d0*/  ISETP.GE.AND P0, PT, R2, c[0x0][0x53c], PT ;  /* 0x00014f0002007a0c */ /* 0x008fda0003f06270 */
[----:B--2---:R-:W-:Y:S01]  /*217e0*/  @P0 CALL.REL.NOINC `(.L_x_2923) ;  /* 0x0000001000000944 */ /* 0x004fe20003c00000 */
[----:B------:R-:W-:Y:S05]  /*217f0*/  BRA `(.L_x_2924) ;  /* 0xfffe053000007947 */ /* 0x000fea000383ffff */
.L_x_2923:
[----:B------:R-:W-:Y:S05]  /*21800*/  EXIT ;  /* 0x000000000000794d */ /* 0x000fea0003800000 */
.L_x_2677:
[----:B------:R-:W-:Y:S02]  /*21810*/  MOV R3, 0x1 ;  /* 0x0000000100037802 */ /* 0x000fe40000000f00 */
[----:B------:R-:W-:Y:S02]  /*21820*/  MOV R4, 0x21840 ;  /* 0x0002184000047802 */ /* 0x000fe40000000f00 */
[----:B------:R-:W-:Y:S05]  /*21830*/  CALL.REL.NOINC `($__internal_44_$__cuda_sm70_shflsync_up_p) ;  /* 0x000032f000007944 */ /* 0x000fea0003c00000 */
[----:B------:R-:W-:Y:S01]  /*21840*/  MOV R0, R3 ;  /* 0x0000000300007202 */ /* 0x000fe20000000f00 */
[----:B------:R-:W-:Y:S05]  /*21850*/  BRA `(.L_x_2925) ;  /* 0xfffdec0000007947 */ /* 0x000fea000383ffff */
.L_x_2678:
[----:B------:R-:W-:Y:S02]  /*21860*/  MOV R3, 0x2 ;  /* 0x0000000200037802 */ /* 0x000fe40000000f00 */
[----:B------:R-:W-:Y:S02]  /*21870*/  MOV R4, 0x21890 ;  /* 0x0002189000047802 */ /* 0x000fe40000000f00 */
[----:B------:R-:W-:Y:S05]  /*21880*/  CALL.REL.NOINC `($__internal_44_$__cuda_sm70_shflsync_up_p) ;  /* 0x000032a000007944 */ /* 0x000fea0003c00000 */
[----:B------:R-:W-:Y:S02]  /*21890*/  SEL R0, R3, RZ, P4 ;  /* 0x000000ff03007207 */ /* 0x000fe40002000000 */
[----:B------:R-:W-:Y:S02]  /*218a0*/  MOV R3, 0x4 ;  /* 0x0000000400037802 */ /* 0x000fe40000000f00 */
[----:B------:R-:W-:Y:S01]  /*218b0*/  MOV R4, 0x218f0 ;  /* 0x000218f000047802 */ /* 0x000fe20000000f00 */
[----:B------:R-:W-:-:S04]  /*218c0*/  IMAD.IADD R0, R2, 0x1, R0 ;  /* 0x0000000102007824 */ /* 0x000fc800078e0200 */
[----:B------:R-:W-:Y:S02]  /*218d0*/  IMAD.MOV.U32 R2, RZ, RZ, R0 ;  /* 0x000000ffff027224 */ /* 0x000fe400078e0000 */
[----:B------:R-:W-:Y:S05]  /*218e0*/  CALL.REL.NOINC `($__internal_44_$__cuda_sm70_shflsync_up_p) ;  /* 0x0000324000007944 */ /* 0x000fea0003c00000 */
[----:B------:R-:W-:Y:S02]  /*218f0*/  SEL R3, R3, RZ, P3 ;  /* 0x000000ff03037207 */ /* 0x000fe40001800000 */
[----:B------:R-:W-:-:S03]  /*21900*/  MOV R4, 0x21950 ;  /* 0x0002195000047802 */ /* 0x000fc60000000f00 */
[----:B------:R-:W-:Y:S01]  /*21910*/  IMAD.IADD R0, R0, 0x1, R3 ;  /* 0x0000000100007824 */ /* 0x000fe200078e0203 */
[----:B------:R-:W-:-:S03]  /*21920*/  MOV R3, 0x8 ;  /* 0x0000000800037802 */ /* 0x000fc60000000f00 */
        /* <DEDUP_REMOVED lines=8> */
[----:B------:R-:W-:Y:S01]  /*219b0*/  SEL R3, R3, RZ, P1 ;  /* 0x000000ff03037207 */ /* 0x000fe20000800000 */
[----:B------:R-:W-:Y:S01]  /*219c0*/  IMAD.MOV.U32 R2, RZ, RZ, 0x1f ;  /* 0x0000001fff027424 */ /* 0x000fe200078e00ff */
[----:B------:R-:W-:-:S03]  /*219d0*/  MOV R216, 0x1f ;  /* 0x0000001f00d87802 */ /* 0x000fc60000000f00 */
[----:B------:R-:W-:Y:S01]  /*219e0*/  IMAD.IADD R4, R0, 0x1, R3 ;  /* 0x0000000100047824 */ /* 0x000fe200078e0203 */
[----:B------:R-:W-:-:S03]  /*219f0*/  MOV R3, 0x21a20 ;  /* 0x00021a2000037802 */ /* 0x000fc60000000f00 */
[----:B------:R-:W-:Y:S02]  /*21a00*/  IMAD.MOV.U32 R5, RZ, RZ, R4 ;  /* 0x000000ffff057224 */ /* 0x000fe400078e0004 */
[----:B------:R-:W-:Y:S05]  /*21a10*/  CALL.REL.NOINC `($__internal_43_$__cuda_sm70_shflsync_idx_p) ;  /* 0x000030b000007944 */ /* 0x000fea0003c00000 */
[----:B------:R-:W-:Y:S01]  /*21a20*/  MOV R0, R5 ;  /* 0x0000000500007202 */ /* 0x000fe20000000f00 */
[----:B------:R-:W-:Y:S05]  /*21a30*/  BRA `(.L_x_2926) ;  /* 0xfffdeb2000007947 */ /* 0x000fea000383ffff */
.L_x_2680:
[----:B------:R-:W-:Y:S02]  /*21a40*/  SEL R2, RZ, 0x1, P0 ;  /* 0x00000001ff027807 */ /* 0x000fe40000000000 */
[----:B------:R-:W-:Y:S02]  /*21a50*/  MOV R3, 0x21a70 ;  /* 0x00021a7000037802 */ /* 0x000fe40000000f00 */
[----:B------:R-:W-:Y:S05]  /*21a60*/  CALL.REL.NOINC `($__internal_45_$__cuda_sm70_votesync_ballot) ;  /* 0x0000312000007944 */ /* 0x000fea0003c00000 */
[----:B------:R-:W-:Y:S05]  /*21a70*/  BRA `(.L_x_2927) ;  /* 0xfffdeb7000007947 */ /* 0x000fea000383ffff */
.L_x_2681:
[----:B------:R-:W-:Y:S01]  /*21a80*/  IMAD.MOV.U32 R5, RZ, RZ, R9 ;  /* 0x000000ffff057224 */ /* 0x000fe200078e0009 */
[----:B-1----:R-:W-:Y:S01]  /*21a90*/  MOV R2, R0 ;  /* 0x0000000000027202 */ /* 0x002fe20000000f00 */
[----:B------:R-:W-:Y:S01]  /*21aa0*/  IMAD.MOV.U32 R216, RZ, RZ, 0x1f ;  /* 0x0000001fffd87424 */ /* 0x000fe200078e00ff */
[----:B------:R-:W-:Y:S02]  /*21ab0*/  MOV R3, 0x21ad0 ;  /* 0x00021ad000037802 */ /* 0x000fe40000000f00 */
[----:B------:R-:W-:Y:S05]  /*21ac0*/  CALL.REL.NOINC `($__internal_43_$__cuda_sm70_shflsync_idx_p) ;  /* 0x0000300000007944 */ /* 0x000fea0003c00000 */
[----:B------:R-:W-:Y:S01]  /*21ad0*/  IMAD.MOV.U32 R12, RZ, RZ, R5 ;  /* 0x000000ffff0c7224 */ /* 0x000fe200078e0005 */
[----:B------:R-:W-:Y:S01]  /*21ae0*/  MOV R5, R8 ;  /* 0x0000000800057202 */ /* 0x000fe20000000f00 */
[----:B------:R-:W-:Y:S01]  /*21af0*/  IMAD.MOV.U32 R6, RZ, RZ, RZ ;  /* 0x000000ffff067224 */ /* 0x000fe200078e00ff */
[----:B------:R-:W-:Y:S01]  /*21b00*/  MOV R2, R0 ;  /* 0x0000000000027202 */ /* 0x000fe20000000f00 */
[----:B------:R-:W-:Y:S01]  /*21b10*/  IMAD.MOV.U32 R216, RZ, RZ, 0x1f ;  /* 0x0000001fffd87424 */ /* 0x000fe200078e00ff */
[----:B------:R-:W-:-:S02]  /*21b20*/  MOV R3, 0x21b40 ;  /* 0x00021b4000037802 */ /* 0x000fc40000000f00 */
[----:B------:R-:W-:Y:S05]  /*21b30*/  CALL.REL.NOINC `($__internal_43_$__cuda_sm70_shflsync_idx_p) ;  /* 0x00002f9000007944 */ /* 0x000fea0003c00000 */
[----:B------:R-:W-:Y:S01]  /*21b40*/  MOV R9, R5 ;  /* 0x0000000500097202 */ /* 0x000fe20000000f00 */
[----:B------:R-:W-:Y:S05]  /*21b50*/  BRA `(.L_x_2928) ;  /* 0xfffdeb0000007947 */ /* 0x000fea000383ffff */
.L_x_2684:
[----:B------:R-:W-:Y:S01]  /*21b60*/  IMAD.MOV.U32 R5, RZ, RZ, R4 ;  /* 0x000000ffff057224 */ /* 0x000fe200078e0004 */
[----:B-1----:R-:W-:Y:S01]  /*21b70*/  MOV R2, R0 ;  /* 0x0000000000027202 */ /* 0x002fe20000000f00 */
[----:B------:R-:W-:Y:S01]  /*21b80*/  IMAD.MOV.U32 R216, RZ, RZ, 0x1f ;  /* 0x0000001fffd87424 */ /* 0x000fe200078e00ff */
[----:B------:R-:W-:-:S02]  /*21b90*/  MOV R3, 0x21bb0 ;  /* 0x00021bb000037802 */ /* 0x000fc40000000f00 */
[----:B---34-:R-:W-:Y:S05]  /*21ba0*/  CALL.REL.NOINC `($__internal_43_$__cuda_sm70_shflsync_idx_p) ;  /* 0x00002f2000007944 */ /* 0x018fea0003c00000 */
[----:B------:R-:W-:Y:S01]  /*21bb0*/  MOV R6, R5 ;  /* 0x0000000500067202 */ /* 0x000fe20000000f00 */
[----:B------:R-:W-:Y:S05]  /*21bc0*/  BRA `(.L_x_2683) ;  /* 0xfffdeaf000007947 */ /* 0x000fea000383ffff */
.L_x_2787:
[----:B------:R-:W-:Y:S01]  /*21bd0*/  IMAD.MOV.U32 R5, RZ, RZ, R4 ;  /* 0x000000ffff057224 */ /* 0x000fe200078e0004 */
[----:B------:R-:W-:Y:S01]  /*21be0*/  MOV R2, RZ ;  /* 0x000000ff00027202 */ /* 0x000fe20000000f00 */
[----:B------:R-:W-:Y:S01]  /*21bf0*/  IMAD.MOV.U32 R216, RZ, RZ, 0x181f ;  /* 0x0000181fffd87424 */ /* 0x000fe200078e00ff */
[----:B------:R-:W-:-:S02]  /*21c00*/  MOV R3, 0x21c20 ;  /* 0x00021c2000037802 */ /* 0x000fc40000000f00 */
[----:B------:R-:W-:Y:S05]  /*21c10*/  CALL.REL.NOINC `($__internal_43_$__cuda_sm70_shflsync_idx_p) ;  /* 0x00002eb000007944 */ /* 0x000fea0003c00000 */
[----:B------:R-:W-:Y:S01]  /*21c20*/  MOV R14, R5 ;  /* 0x00000005000e7202 */ /* 0x000fe20000000f00 */
[----:B------:R-:W-:Y:S05]  /*21c30*/  BRA `(.L_x_2929) ;  /* 0xfffed46000007947 */ /* 0x000fea000383ffff */
.L_x_2788:
[----:B------:R-:W-:Y:S01]  /*21c40*/  IMAD.MOV.U32 R5, RZ, RZ, R11 ;  /* 0x000000ffff057224 */ /* 0x000fe200078e000b */
[----:B------:R-:W-:Y:S01]  /*21c50*/  MOV R2, RZ ;  /* 0x000000ff00027202 */ /* 0x000fe20000000f00 */
[----:B------:R-:W-:Y:S01]  /*21c60*/  IMAD.MOV.U32 R216, RZ, RZ, 0x181f ;  /* 0x0000181fffd87424 */ /* 0x000fe200078e00ff */
[----:B------:R-:W-:-:S02]  /*21c70*/  MOV R3, 0x21c90 ;  /* 0x00021c9000037802 */ /* 0x000fc40000000f00 */
[----:B-12---:R-:W-:Y:S05]  /*21c80*/  CALL.REL.NOINC `($__internal_43_$__cuda_sm70_shflsync_idx_p) ;  /* 0x00002e4000007944 */ /* 0x006fea0003c00000 */
[----:B------:R-:W-:Y:S01]  /*21c90*/  ISETP.GE.AND P1, PT, R76, c[0x0][0x1d4], PT ;  /* 0x000075004c007a0c */ /* 0x000fe20003f26270 */
[----:B------:R-:W-:Y:S01]  /*21ca0*/  IMAD.MOV.U32 R216, RZ, RZ, 0x181f ;  /* 0x0000181fffd87424 */ /* 0x000fe200078e00ff */
[----:B------:R-:W-:-:S02]  /*21cb0*/  IADD3 R2, P0, R5, R6, RZ ;  /* 0x0000000605027210 */ /* 0x000fc40007f1e0ff */
        /* <DEDUP_REMOVED lines=8> */
[----:B------:R-:W-:-:S04]  /*21d40*/  IMAD.MOV.U32 R5, RZ, RZ, R4 ;  /* 0x000000ffff057224 */ /* 0x000fc800078e0004 */
[----:B------:R-:W-:Y:S01]  /*21d50*/  IMAD.X R3, R14, 0x1, R9, P2 ;  /* 0x000000010e037824 */ /* 0x000fe200010e0609 */
[----:B------:R-:W-:-:S04]  /*21d60*/  SEL R14, RZ, 0x10, P0 ;  /* 0x00000010ff0e7807 */ /* 0x000fc80000000000 */
[----:B------:R1:W-:Y:S02]  /*21d70*/  LDGSTS.E.BYPASS.LTC128B.128 [R210+0xb100], [R2.64], !P0 ;  /* 0x0b10000002d27fae */ /* 0x0003e4000c101d48 */
[----:B-1----:R-:W-:Y:S01]  /*21d80*/  IMAD.MOV.U32 R2, RZ, RZ, 0x1 ;  /* 0x00000001ff027424 */ /* 0x002fe200078e00ff */
[----:B------:R-:W-:Y:S02]  /*21d90*/  MOV R3, 0x21db0 ;  /* 0x00021db000037802 */ /* 0x000fe40000000f00 */
[----:B------:R-:W-:Y:S05]  /*21da0*/  CALL.REL.NOINC `($__internal_43_$__cuda_sm70_shflsync_idx_p) ;  /* 0x00002d2000007944 */ /* 0x000fea0003c00000 */
[----:B------:R-:W-:Y:S01]  /*21db0*/  IMAD.MOV.U32 R17, RZ, RZ, R5 ;  /* 0x000000ffff117224 */ /* 0x000fe200078e0005 */
[----:B------:R-:W-:Y:S01]  /*21dc0*/  MOV R2, 0x1 ;  /* 0x0000000100027802 */ /* 0x000fe20000000f00 */
[----:B------:R-:W-:Y:S01]  /*21dd0*/  IMAD.MOV.U32 R5, RZ, RZ, R11 ;  /* 0x000000ffff057224 */ /* 0x000fe200078e000b */
[----:B------:R-:W-:Y:S02]  /*21de0*/  MOV R216, 0x181f ;  /* 0x0000181f00d87802 */ /* 0x000fe40000000f00 */
[----:B------:R-:W-:Y:S02]  /*21df0*/  MOV R3, 0x21e10 ;  /* 0x00021e1000037802 */ /* 0x000fe40000000f00 */
[----:B------:R-:W-:Y:S05]  /*21e00*/  CALL.REL.NOINC `($__internal_43_$__cuda_sm70_shflsync_idx_p) ;  /* 0x00002cc000007944 */ /* 0x000fea0003c00000 */
        /* <DEDUP_REMOVED lines=26> */
[----:B------:R-:W-:Y:S01]  /*21fb0*/  MOV R2, R5 ;  /* 0x0000000500027202 */ /* 0x000fe20000000f00 */
[----:B------:R-:W-:Y:S05]  /*21fc0*/  BRA `(.L_x_2930) ;  /* 0xfffed23000007947 */ /* 0x000fea000383ffff */
.L_x_2789:
[----:B------:R-:W-:Y:S01]  /*21fd0*/  IMAD.MOV.U32 R5, RZ, RZ, R6 ;  /* 0x000000ffff057224 */ /* 0x000fe200078e0006 */
[----:B------:R-:W-:Y:S01]  /*21fe0*/  MOV R2, RZ ;  /* 0x000000ff00027202 */ /* 0x000fe20000000f00 */
[----:B------:R-:W-:Y:S01]  /*21ff0*/  IMAD.MOV.U32 R216, RZ, RZ, 0x1c1f ;  /* 0x00001c1fffd87424 */ /* 0x000fe200078e00ff */
[----:B------:R-:W-:-:S02]  /*22000*/  MOV R3, 0x22020 ;  /* 0x0002202000037802 */ /* 0x000fc40000000f00 */
[----:B------:R-:W-:Y:S05]  /*22010*/  CALL.REL.NOINC `($__internal_43_$__cuda_sm70_shflsync_idx_p) ;  /* 0x00002ab000007944 */ /* 0x000fea0003c00000 */
[----:B------:R-:W-:Y:S01]  /*22020*/  MOV R4, R5 ;  /* 0x0000000500047202 */ /* 0x000fe20000000f00 */
[----:B------:R-:W-:Y:S05]  /*22030*/  BRA `(.L_x_2931) ;  /* 0xfffed3f000007947 */ /* 0x000fea000383ffff */
.L_x_2794:
[----:B------:R-:W-:Y:S01]  /*22040*/  IMAD.MOV.U32 R5, RZ, RZ, R6 ;  /* 0x000000ffff057224 */ /* 0x000fe200078e0006 */
[----:B------:R-:W-:Y:S01]  /*22050*/  MOV R2, 0x1 ;  /* 0x0000000100027802 */ /* 0x000fe20000000f00 */
[----:B------:R-:W-:Y:S01]  /*22060*/  IMAD.MOV.U32 R216, RZ, RZ, 0x1c1f ;  /* 0x00001c1fffd87424 */ /* 0x000fe200078e00ff */
[----:B------:R-:W-:-:S02]  /*22070*/  MOV R3, 0x22090 ;  /* 0x0002209000037802 */ /* 0x000fc40000000f00 */
[----:B-1----:R-:W-:Y:S05]  /*22080*/  CALL.REL.NOINC `($__internal_43_$__cuda_sm70_shflsync_idx_p) ;  /* 0x00002a4000007944 */ /* 0x002fea0003c00000 */
[----:B------:R-:W-:Y:S01]  /*22090*/  MOV R4, R5 ;  /* 0x0000000500047202 */ /* 0x000fe20000000f00 */
[----:B------:R-:W-:Y:S05]  /*220a0*/  BRA `(.L_x_2932) ;  /* 0xfffedd8000007947 */ /* 0x000fea000383ffff */
.L_x_2799:
[----:B------:R-:W-:Y:S01]  /*220b0*/  IMAD.MOV.U32 R4, RZ, RZ, R5 ;  /* 0x000000ffff047224 */ /* 0x000fe200078e0005 */
[----:B------:R-:W-:-:S02]  /*220c0*/  MOV R3, 0x2 ;  /* 0x0000000200037802 */ /* 0x000fc40000000f00 */
[----:B------:R-:W-:Y:S02]  /*220d0*/  MOV R2, 0x220f0 ;  /* 0x000220f000027802 */ /* 0x000fe40000000f00 */
[----:B------:R-:W-:Y:S05]  /*220e0*/  CALL.REL.NOINC `($__internal_42_$__cuda_sm70_shflsync_bfly_p) ;  /* 0x0000298000007944 */ /* 0x000fea0003c00000 */
[----:B------:R-:W-:Y:S01]  /*220f0*/  MOV R2, R141 ;  /* 0x0000008d00027202 */ /* 0x000fe20000000f00 */
[----:B------:R-:W-:Y:S05]  /*22100*/  BRA `(.L_x_2933) ;  /* 0xfffee76000007947 */ /* 0x000fea000383ffff */
.L_x_2800:
[----:B------:R-:W-:Y:S01]  /*22110*/  IMAD.MOV.U32 R4, RZ, RZ, R5 ;  /* 0x000000ffff047224 */ /* 0x000fe200078e0005 */
[----:B------:R-:W-:Y:S02]  /*22120*/  MOV R3, 0x1 ;  /* 0x0000000100037802 */ /* 0x000fe40000000f00 */
[----:B------:R-:W-:Y:S02]  /*22130*/  MOV R2, 0x22150 ;  /* 0x0002215000027802 */ /* 0x000fe40000000f00 */
[----:B------:R-:W-:Y:S05]  /*22140*/  CALL.REL.NOINC `($__internal_42_$__cuda_sm70_shflsync_bfly_p) ;  /* 0x0000292000007944 */ /* 0x000fea0003c00000 */
[----:B------:R-:W-:Y:S01]  /*22150*/  FMNMX.FTZ R5, R5, R141, !PT ;  /* 0x0000008d05057209 */ /* 0x000fe20007810000 */
[----:B------:R-:W-:Y:S01]  /*22160*/  IMAD.MOV.U32 R4, RZ, RZ, R6 ;  /* 0x000000ffff047224 */ /* 0x000fe200078e0006 */
[----:B------:R-:W-:Y:S01]  /*22170*/  MOV R2, 0x221a0 ;  /* 0x000221a000027802 */ /* 0x000fe20000000f00 */
[----:B------:R-:W-:Y:S02]  /*22180*/  IMAD.MOV.U32 R3, RZ, RZ, 0x2 ;  /* 0x00000002ff037424 */ /* 0x000fe400078e00ff */
[----:B------:R-:W-:Y:S05]  /*22190*/  CALL.REL.NOINC `($__internal_42_$__cuda_sm70_shflsync_bfly_p) ;  /* 0x000028d000007944 */ /* 0x000fea0003c00000 */
[----:B------:R-:W-:Y:S01]  /*221a0*/  FMNMX.FTZ R4, R6, R141, !PT ;  /* 0x0000008d06047209 */ /* 0x000fe20007810000 */
[----:B------:R-:W-:Y:S01]  /*221b0*/  IMAD.MOV.U32 R3, RZ, RZ, 0x1 ;  /* 0x00000001ff037424 */ /* 0x000fe200078e00ff */
[----:B------:R-:W-:Y:S02]  /*221c0*/  MOV R2, 0x221e0 ;  /* 0x000221e000027802 */ /* 0x000fe40000000f00 */
[----:B------:R-:W-:Y:S05]  /*221d0*/  CALL.REL.NOINC `($__internal_42_$__cuda_sm70_shflsync_bfly_p) ;  /* 0x0000289000007944 */ /* 0x000fea0003c00000 */
[----:B------:R-:W-:Y:S01]  /*221e0*/  MOV R6, R141 ;  /* 0x0000008d00067202 */ /* 0x000fe20000000f00 */
[----:B------:R-:W-:Y:S05]  /*221f0*/  BRA `(.L_x_2934) ;  /* 0xfffee6e000007947 */ /* 0x000fea000383ffff */
.L_x_2808:
[----:B------:R-:W-:Y:S01]  /*22200*/  MOV R2, RZ ;  /* 0x000000ff00027202 */ /* 0x000fe20000000f00 */
[----:B------:R-:W-:Y:S01]  /*22210*/  IMAD.MOV.U32 R5, RZ, RZ, R4 ;  /* 0x000000ffff057224 */ /* 0x000fe200078e0004 */
[----:B------:R-:W-:Y:S01]  /*22220*/  MOV R3, 0x22250 ;  /* 0x0002225000037802 */ /* 0x000fe20000000f00 */
[----:B------:R-:W-:Y:S02]  /*22230*/  IMAD.MOV.U32 R216, RZ, RZ, 0x181f ;  /* 0x0000181fffd87424 */ /* 0x000fe400078e00ff */
[----:B-1--4-:R-:W-:Y:S05]  /*22240*/  CALL.REL.NOINC `($__internal_43_$__cuda_sm70_shflsync_idx_p) ;  /* 0x0000288000007944 */ /* 0x012fea0003c00000 */
[----:B------:R-:W-:Y:S01]  /*22250*/  MOV R21, R5 ;  /* 0x0000000500157202 */ /* 0x000fe20000000f00 */
[----:B------:R-:W-:-:S05]  /*22260*/  BRA `(.L_x_2935) ;  /* 0xfffeff4000007947 */ /* 0x000fca000383ffff */
.L_x_2809:
[----:B------:R-:W-:Y:S01]  /*22270*/  MOV R2, RZ ;  /* 0x000000ff00027202 */ /* 0x000fe20000000f00 */
[----:B------:R-:W-:Y:S01]  /*22280*/  IMAD.MOV.U32 R5, RZ, RZ, R8 ;  /* 0x000000ffff057224 */ /* 0x000fe200078e0008 */
[----:B------:R-:W-:Y:S01]  /*22290*/  MOV R3, 0x222c0 ;  /* 0x000222c000037802 */ /* 0x000fe20000000f00 */
[----:B------:R-:W-:Y:S02]  /*222a0*/  IMAD.MOV.U32 R216, RZ, RZ, 0x181f ;  /* 0x0000181fffd87424 */ /* 0x000fe400078e00ff */
[----:B-1234-:R-:W-:Y:S05]  /*222b0*/  CALL.REL.NOINC `($__internal_43_$__cuda_sm70_shflsync_idx_p) ;  /* 0x0000281000007944 */ /* 0x01efea0003c00000 */
        /* <DEDUP_REMOVED lines=17> */
[----:B------:R-:W-:Y:S05]  /*223d0*/  CALL.REL.NOINC `($__internal_43_$__cuda_sm70_shflsync_idx_p) ;  /* 0x000026f000007944 */ /* 0x000fea0003c00000 */
[----:B------:R-:W-:Y:S01]  /*223e0*/  MOV R2, 0x1 ;  /* 0x0000000100027802 */ /* 0x000fe20000000f00 */
[----:B------:R-:W-:Y:S01]  /*223f0*/  IMAD.MOV.U32 R23, RZ, RZ, R5 ;  /* 0x000000ffff177224 */ /* 0x000fe200078e0005 */
[----:B------:R-:W-:Y:S01]  /*22400*/  MOV R216, 0x181f ;  /* 0x0000181f00d87802 */ /* 0x000fe20000000f00 */
[----:B------:R-:W-:Y:S01]  /*22410*/  IMAD.MOV.U32 R5, RZ, RZ, R8 ;  /* 0x000000ffff057224 */ /* 0x000fe200078e0008 */
[----:B------:R-:W-:Y:S02]  /*22420*/  MOV R3, 0x22440 ;  /* 0x0002244000037802 */ /* 0x000fe40000000f00 */
[----:B------:R-:W-:Y:S05]  /*22430*/  CALL.REL.NOINC `($__internal_43_$__cuda_sm70_shflsync_idx_p) ;  /* 0x0000269000007944 */ /* 0x000fea0003c00000 */
        /* <DEDUP_REMOVED lines=19> */
[----:B------:R-:W-:Y:S05]  /*22570*/  CALL.REL.NOINC `($__internal_43_$__cuda_sm70_shflsync_idx_p) ;  /* 0x0000255000007944 */ /* 0x000fea0003c00000 */
[----:B------:R-:W-:Y:S01]  /*22580*/  MOV R2, 0x2 ;  /* 0x0000000200027802 */ /* 0x000fe20000000f00 */
[----:B------:R-:W-:Y:S01]  /*22590*/  IMAD.MOV.U32 R4, RZ, RZ, R5 ;  /* 0x000000ffff047224 */ /* 0x000fe200078e0005 */
[----:B------:R-:W-:Y:S01]  /*225a0*/  MOV R216, 0x181f ;  /* 0x0000181f00d87802 */ /* 0x000fe20000000f00 */
[----:B------:R-:W-:Y:S01]  /*225b0*/  IMAD.MOV.U32 R5, RZ, RZ, R8 ;  /* 0x000000ffff057224 */ /* 0x000fe200078e0008 */
[----:B------:R-:W-:Y:S02]  /*225c0*/  MOV R3, 0x225e0 ;  /* 0x000225e000037802 */ /* 0x000fe40000000f00 */
[----:B------:R-:W-:Y:S05]  /*225d0*/  CALL.REL.NOINC `($__internal_43_$__cuda_sm70_shflsync_idx_p) ;  /* 0x000024f000007944 */ /* 0x000fea0003c00000 */
[----:B------:R-:W-:-:S05]  /*225e0*/  BRA `(.L_x_2936) ;  /* 0xfffefd3000007947 */ /* 0x000fca000383ffff */
.L_x_2812:
[----:B------:R-:W-:Y:S01]  /*225f0*/  MOV R2, RZ ;  /* 0x000000ff00027202 */ /* 0x000fe20000000f00 */
[----:B------:R-:W-:Y:S01]  /*22600*/  IMAD.MOV.U32 R5, RZ, RZ, R4 ;  /* 0x000000ffff057224 */ /* 0x000fe200078e0004 */
[----:B------:R-:W-:Y:S01]  /*22610*/  MOV R3, 0x22640 ;  /* 0x0002264000037802 */ /* 0x000fe20000000f00 */
[----:B------:R-:W-:Y:S02]  /*22620*/  IMAD.MOV.U32 R216, RZ, RZ, 0x181f ;  /* 0x0000181fffd87424 */ /* 0x000fe400078e00ff */
[----:B------:R-:W-:Y:S05]  /*22630*/  CALL.REL.NOINC `($__internal_43_$__cuda_sm70_shflsync_idx_p) ;  /* 0x0000249000007944 */ /* 0x000fea0003c00000 */
[----:B------:R-:W-:Y:S01]  /*22640*/  MOV R145, R5 ;  /* 0x0000000500917202 */ /* 0x000fe20000000f00 */
[----:B------:R-:W-:-:S05]  /*22650*/  BRA `(.L_x_2937) ;  /* 0xffff08e000007947 */ /* 0x000fca000383ffff */
.L_x_2813:
[----:B------:R-:W-:Y:S01]  /*22660*/  MOV R2, RZ ;  /* 0x000000ff00027202 */ /* 0x000fe20000000f00 */
[----:B------:R-:W-:Y:S01]  /*22670*/  IMAD.MOV.U32 R5, RZ, RZ, R140 ;  /* 0x000000ffff057224 */ /* 0x000fe200078e008c */
[----:B------:R-:W-:Y:S01]  /*22680*/  MOV R3, 0x226b0 ;  /* 0x000226b000037802 */ /* 0x000fe20000000f00 */
[----:B------:R-:W-:Y:S02]  /*22690*/  IMAD.MOV.U32 R216, RZ, RZ, 0x181f ;  /* 0x0000181fffd87424 */ /* 0x000fe400078e00ff */
[----:B-12---:R-:W-:Y:S05]  /*226a0*/  CALL.REL.NOINC `($__internal_43_$__cuda_sm70_shflsync_idx_p) ;  /* 0x0000242000007944 */ /* 0x006fea0003c00000 */
        /* <DEDUP_REMOVED lines=51> */
.L_x_2814:
[----:B------:R-:W-:Y:S01]  /*229e0*/  MOV R2, RZ ;  /* 0x000000ff00027202 */ /* 0x000fe20000000f00 */
[----:B------:R-:W-:Y:S01]  /*229f0*/  IMAD.MOV.U32 R5, RZ, RZ, R140 ;  /* 0x000000ffff057224 */ /* 0x000fe200078e008c */
[----:B------:R-:W-:Y:S01]  /*22a00*/  MOV R3, 0x22a30 ;  /* 0x00022a3000037802 */ /* 0x000fe20000000f00 */
[----:B------:R-:W-:Y:S02]  /*22a10*/  IMAD.MOV.U32 R216, RZ, RZ, 0x1c1f ;  /* 0x00001c1fffd87424 */ /* 0x000fe400078e00ff */
[----:B------:R-:W-:Y:S05]  /*22a20*/  CALL.REL.NOINC `($__internal_43_$__cuda_sm70_shflsync_idx_p) ;  /* 0x000020a000007944 */ /* 0x000fea0003c00000 */
[----:B------:R-:W-:-:S05]  /*22a30*/  BRA `(.L_x_2939) ;  /* 0xffff086000007947 */ /* 0x000fca000383ffff */
.L_x_2819:
[----:B------:R-:W-:Y:S01]  /*22a40*/  MOV R2, 0x1 ;  /* 0x0000000100027802 */ /* 0x000fe20000000f00 */
[----:B------:R-:W-:Y:S01]  /*22a50*/  IMAD.MOV.U32 R5, RZ, RZ, R140 ;  /* 0x000000ffff057224 */ /* 0x000fe200078e008c */
[----:B------:R-:W-:Y:S01]  /*22a60*/  MOV R3, 0x22a90 ;  /* 0x00022a9000037802 */ /* 0x000fe20000000f00 */
[----:B------:R-:W-:Y:S02]  /*22a70*/  IMAD.MOV.U32 R216, RZ, RZ, 0x1c1f ;  /* 0x00001c1fffd87424 */ /* 0x000fe400078e00ff */
[----:B-1----:R-:W-:Y:S05]  /*22a80*/  CALL.REL.NOINC `($__internal_43_$__cuda_sm70_shflsync_idx_p) ;  /* 0x0000204000007944 */ /* 0x002fea0003c00000 */
[----:B------:R-:W-:-:S05]  /*22a90*/  BRA `(.L_x_2940) ;  /* 0xffff125000007947 */ /* 0x000fca000383ffff */
.L_x_2824:
[----:B------:R-:W-:Y:S02]  /*22aa0*/  MOV R3, 0x2 ;  /* 0x0000000200037802 */ /* 0x000fe40000000f00 */
[----:B------:R-:W-:Y:S02]  /*22ab0*/  MOV R2, 0x22ad0 ;  /* 0x00022ad000027802 */ /* 0x000fe40000000f00 */
[----:B-12---:R-:W-:Y:S05]  /*22ac0*/  CALL.REL.NOINC `($__internal_42_$__cuda_sm70_shflsync_bfly_p) ;  /* 0x00001fa000007944 */ /* 0x006fea0003c00000 */
[----:B------:R-:W-:Y:S01]  /*22ad0*/  MOV R2, R141 ;  /* 0x0000008d00027202 */ /* 0x000fe20000000f00 */
[----:B------:R-:W-:-:S05]  /*22ae0*/  BRA `(.L_x_2941) ;  /* 0xffff1ca000007947 */ /* 0x000fca000383ffff */
.L_x_2825:
[----:B------:R-:W-:Y:S02]  /*22af0*/  MOV R3, 0x1 ;  /* 0x0000000100037802 */ /* 0x000fe40000000f00 */
[----:B------:R-:W-:Y:S02]  /*22b00*/  MOV R2, 0x22b20 ;  /* 0x00022b2000027802 */ /* 0x000fe40000000f00 */
[----:B-12---:R-:W-:Y:S05]  /*22b10*/  CALL.REL.NOINC `($__internal_42_$__cuda_sm70_shflsync_bfly_p) ;  /* 0x00001f5000007944 */ /* 0x006fea0003c00000 */
[----:B------:R-:W-:Y:S01]  /*22b20*/  IMAD.MOV.U32 R3, RZ, RZ, 0x2 ;  /* 0x00000002ff037424 */ /* 0x000fe200078e00ff */
[----:B------:R-:W-:Y:S01]  /*22b30*/  FMNMX.FTZ R5, R4, R141, !PT ;  /* 0x0000008d04057209 */ /* 0x000fe20007810000 */
[----:B------:R-:W-:Y:S01]  /*22b40*/  IMAD.MOV.U32 R4, RZ, RZ, R8 ;  /* 0x000000ffff047224 */ /* 0x000fe200078e0008 */
[----:B------:R-:W-:Y:S02]  /*22b50*/  MOV R2, 0x22b70 ;  /* 0x00022b7000027802 */ /* 0x000fe40000000f00 */
[----:B------:R-:W-:Y:S05]  /*22b60*/  CALL.REL.NOINC `($__internal_42_$__cuda_sm70_shflsync_bfly_p) ;  /* 0x00001f0000007944 */ /* 0x000fea0003c00000 */
[----:B------:R-:W-:Y:S01]  /*22b70*/  FMNMX.FTZ R4, R8, R141, !PT ;  /* 0x0000008d08047209 */ /* 0x000fe20007810000 */
[----:B------:R-:W-:Y:S01]  /*22b80*/  IMAD.MOV.U32 R3, RZ, RZ, 0x1 ;  /* 0x00000001ff037424 */ /* 0x000fe200078e00ff */
[----:B------:R-:W-:Y:S02]  /*22b90*/  MOV R2, 0x22bb0 ;  /* 0x00022bb000027802 */ /* 0x000fe40000000f00 */
[----:B------:R-:W-:Y:S05]  /*22ba0*/  CALL.REL.NOINC `($__internal_42_$__cuda_sm70_shflsync_bfly_p) ;  /* 0x00001ec000007944 */ /* 0x000fea0003c00000 */
[----:B------:R-:W-:Y:S01]  /*22bb0*/  MOV R2, R141 ;  /* 0x0000008d00027202 */ /* 0x000fe20000000f00 */
[----:B------:R-:W-:-:S05]  /*22bc0*/  BRA `(.L_x_2942) ;  /* 0xffff1c3000007947 */ /* 0x000fca000383ffff */
.L_x_2834:
[----:B------:R-:W-:Y:S01]  /*22bd0*/  MOV R2, RZ ;  /* 0x000000ff00027202 */ /* 0x000fe20000000f00 */
[----:B------:R-:W-:Y:S01]  /*22be0*/  IMAD.MOV.U32 R5, RZ, RZ, R4 ;  /* 0x000000ffff057224 */ /* 0x000fe200078e0004 */
[----:B------:R-:W-:Y:S01]  /*22bf0*/  MOV R3, 0x22c20 ;  /* 0x00022c2000037802 */ /* 0x000fe20000000f00 */
[----:B------:R-:W-:Y:S02]  /*22c00*/  IMAD.MOV.U32 R216, RZ, RZ, 0x181f ;  /* 0x0000181fffd87424 */ /* 0x000fe400078e00ff */
[----:B-1--4-:R-:W-:Y:S05]  /*22c10*/  CALL.REL.NOINC `($__internal_43_$__cuda_sm70_shflsync_idx_p) ;  /* 0x00001eb000007944 */ /* 0x012fea0003c00000 */
[----:B------:R-:W-:Y:S01]  /*22c20*/  MOV R21, R5 ;  /* 0x0000000500157202 */ /* 0x000fe20000000f00 */
[----:B------:R-:W-:-:S05]  /*22c30*/  BRA `(.L_x_2943) ;  /* 0xffff395000007947 */ /* 0x000fca000383ffff */
.L_x_2835:
        /* <DEDUP_REMOVED lines=56> */
.L_x_2838:
[----:B------:R-:W-:Y:S01]  /*22fc0*/  MOV R2, RZ ;  /* 0x000000ff00027202 */ /* 0x000fe20000000f00 */
[----:B------:R-:W-:Y:S01]  /*22fd0*/  IMAD.MOV.U32 R5, RZ, RZ, R4 ;  /* 0x000000ffff057224 */ /* 0x000fe200078e0004 */
[----:B------:R-:W-:Y:S01]  /*22fe0*/  MOV R3, 0x23010 ;  /* 0x0002301000037802 */ /* 0x000fe20000000f00 */
[----:B------:R-:W-:Y:S02]  /*22ff0*/  IMAD.MOV.U32 R216, RZ, RZ, 0x181f ;  /* 0x0000181fffd87424 */ /* 0x000fe400078e00ff */
[----:B------:R-:W-:Y:S05]  /*23000*/  CALL.REL.NOINC `($__internal_43_$__cuda_sm70_shflsync_idx_p) ;  /* 0x00001ac000007944 */ /* 0x000fea0003c00000 */
[----:B------:R-:W-:Y:S01]  /*23010*/  MOV R145, R5 ;  /* 0x0000000500917202 */ /* 0x000fe20000000f00 */
[----:B------:R-:W-:-:S05]  /*23020*/  BRA `(.L_x_2945) ;  /* 0xffff42f000007947 */ /* 0x000fca000383ffff */
.L_x_2839:
        /* <DEDUP_REMOVED lines=56> */
.L_x_2840:
[----:B------:R-:W-:Y:S02]  /*233b0*/  MOV R3, 0x2 ;  /* 0x0000000200037802 */ /* 0x000fe40000000f00 */
[----:B------:R-:W-:Y:S02]  /*233c0*/  MOV R2, 0x233e0 ;  /* 0x000233e000027802 */ /* 0x000fe40000000f00 */
[----:B------:R-:W-:Y:S05]  /*233d0*/  CALL.REL.NOINC `($__internal_42_$__cuda_sm70_shflsync_bfly_p) ;  /* 0x0000169000007944 */ /* 0x000fea0003c00000 */
[----:B------:R-:W-:Y:S01]  /*233e0*/  MOV R2, R141 ;  /* 0x0000008d00027202 */ /* 0x000fe20000000f00 */
[----:B------:R-:W-:-:S05]  /*233f0*/  BRA `(.L_x_2947) ;  /* 0xffff44c000007947 */ /* 0x000fca000383ffff */
.L_x_2841:
[----:B------:R-:W-:Y:S02]  /*23400*/  MOV R3, 0x1 ;  /* 0x0000000100037802 */ /* 0x000fe40000000f00 */
[----:B------:R-:W-:Y:S02]  /*23410*/  MOV R2, 0x23430 ;  /* 0x0002343000027802 */ /* 0x000fe40000000f00 */
[----:B------:R-:W-:Y:S05]  /*23420*/  CALL.REL.NOINC `($__internal_42_$__cuda_sm70_shflsync_bfly_p) ;  /* 0x0000164000007944 */ /* 0x000fea0003c00000 */
        /* <DEDUP_REMOVED lines=11> */
.L_x_2844:
[----:B--23--:R-:W-:Y:S01]  /*234e0*/  MOV R2, RZ ;  /* 0x000000ff00027202 */ /* 0x00cfe20000000f00 */
[----:B------:R-:W-:Y:S01]  /*234f0*/  IMAD.MOV.U32 R5, RZ, RZ, R4 ;  /* 0x000000ffff057224 */ /* 0x000fe200078e0004 */
[----:B------:R-:W-:Y:S01]  /*23500*/  MOV R3, 0x23530 ;  /* 0x0002353000037802 */ /* 0x000fe20000000f00 */
[----:B------:R-:W-:Y:S02]  /*23510*/  IMAD.MOV.U32 R216, RZ, RZ, 0x181f ;  /* 0x0000181fffd87424 */ /* 0x000fe400078e00ff */
[----:B-1--4-:R-:W-:Y:S05]  /*23520*/  CALL.REL.NOINC `($__internal_43_$__cuda_sm70_shflsync_idx_p) ;  /* 0x000015a000007944 */ /* 0x012fea0003c00000 */
[----:B------:R-:W-:-:S05]  /*23530*/  BRA `(.L_x_2949) ;  /* 0xffff5ed000007947 */ /* 0x000fca000383ffff */
.L_x_2847:
[----:B------:R-:W-:Y:S01]  /*23540*/  MOV R2, RZ ;  /* 0x000000ff00027202 */ /* 0x000fe20000000f00 */
[----:B------:R-:W-:Y:S01]  /*23550*/  IMAD.MOV.U32 R5, RZ, RZ, R4 ;  /* 0x000000ffff057224 */ /* 0x000fe200078e0004 */
[----:B------:R-:W-:Y:S01]  /*23560*/  MOV R3, 0x23590 ;  /* 0x0002359000037802 */ /* 0x000fe20000000f00 */
[----:B------:R-:W-:Y:S02]  /*23570*/  IMAD.MOV.U32 R216, RZ, RZ, 0x181f ;  /* 0x0000181fffd87424 */ /* 0x000fe400078e00ff */
[----:B------:R-:W-:Y:S05]  /*23580*/  CALL.REL.NOINC `($__internal_43_$__cuda_sm70_shflsync_idx_p) ;  /* 0x0000154000007944 */ /* 0x000fea0003c00000 */
[----:B------:R-:W-:Y:S01]  /*23590*/  MOV R145, R5 ;  /* 0x0000000500917202 */ /* 0x000fe20000000f00 */
[----:B------:R-:W-:-:S05]  /*235a0*/  BRA `(.L_x_2950) ;  /* 0xffff6b8000007947 */ /* 0x000fca000383ffff */
.L_x_2848:
[----:B------:R-:W-:Y:S01]  /*235b0*/  MOV R2, RZ ;  /* 0x000000ff00027202 */ /* 0x000fe20000000f00 */
[----:B------:R-:W-:Y:S01]  /*235c0*/  IMAD.MOV.U32 R5, RZ, RZ, R140 ;  /* 0x000000ffff057224 */ /* 0x000fe200078e008c */
[----:B------:R-:W-:Y:S01]  /*235d0*/  MOV R3, 0x23600 ;  /* 0x0002360000037802 */ /* 0x000fe20000000f00 */
[----:B------:R-:W-:Y:S02]  /*235e0*/  IMAD.MOV.U32 R216, RZ, RZ, 0x181f ;  /* 0x0000181fffd87424 */ /* 0x000fe400078e00ff */
[----:B-12---:R-:W-:Y:S05]  /*235f0*/  CALL.REL.NOINC `($__internal_43_$__cuda_sm70_shflsync_idx_p) ;  /* 0x000014d000007944 */ /* 0x006fea0003c00000 */
        /* <DEDUP_REMOVED lines=13> */
[----:B-1----:R-:W-:Y:S05]  /*236d0*/  CALL.REL.NOINC `($__internal_43_$__cuda_sm70_shflsync_idx_p) ;  /* 0x000013f000007944 */ /* 0x002fea0003c00000 */
[----:B------:R-:W-:Y:S01]  /*236e0*/  MOV R2, 0x1 ;  /* 0x0000000100027802 */ /* 0x000fe20000000f00 */
[----:B------:R-:W-:Y:S01]  /*236f0*/  IMAD.MOV.U32 R145, RZ, RZ, R5 ;  /* 0x000000ffff917224 */ /* 0x000fe200078e0005 */
[----:B------:R-:W-:Y:S01]  /*23700*/  MOV R216, 0x181f ;  /* 0x0000181f00d87802 */ /* 0x000fe20000000f00 */
[----:B------:R-:W-:Y:S01]  /*23710*/  IMAD.MOV.U32 R5, RZ, RZ, R140 ;  /* 0x000000ffff057224 */ /* 0x000fe200078e008c */
[----:B------:R-:W-:Y:S02]  /*23720*/  MOV R3, 0x23740 ;  /* 0x0002374000037802 */ /* 0x000fe40000000f00 */
[----:B------:R-:W-:Y:S05]  /*23730*/  CALL.REL.NOINC `($__internal_43_$__cuda_sm70_shflsync_idx_p) ;  /* 0x0000139000007944 */ /* 0x000fea0003c00000 */
        /* <DEDUP_REMOVED lines=20> */
[----:B------:R-:W-:-:S05]  /*23880*/  BRA `(.L_x_2951) ;  /* 0xffff69d000007947 */ /* 0x000fca000383ffff */
.L_x_2849:
[----:B------:R-:W-:Y:S01]  /*23890*/  MOV R2, RZ ;  /* 0x000000ff00027202 */ /* 0x000fe20000000f00 */
[----:B------:R-:W-:Y:S01]  /*238a0*/  IMAD.MOV.U32 R5, RZ, RZ, R140 ;  /* 0x000000ffff057224 */ /* 0x000fe200078e008c */
[----:B------:R-:W-:Y:S01]  /*238b0*/  MOV R3, 0x238e0 ;  /* 0x000238e000037802 */ /* 0x000fe20000000f00 */
[----:B------:R-:W-:Y:S02]  /*238c0*/  IMAD.MOV.U32 R216, RZ, RZ, 0x1c1f ;  /* 0x00001c1fffd87424 */ /* 0x000fe400078e00ff */
[----:B------:R-:W-:Y:S05]  /*238d0*/  CALL.REL.NOINC `($__internal_43_$__cuda_sm70_shflsync_idx_p) ;  /* 0x000011f000007944 */ /* 0x000fea0003c00000 */
[----:B------:R-:W-:-:S05]  /*238e0*/  BRA `(.L_x_2952) ;  /* 0xffff6b0000007947 */ /* 0x000fca000383ffff */
.L_x_2854:
[----:B------:R-:W-:Y:S01]  /*238f0*/  MOV R2, 0x1 ;  /* 0x0000000100027802 */ /* 0x000fe20000000f00 */
[----:B------:R-:W-:Y:S01]  /*23900*/  IMAD.MOV.U32 R5, RZ, RZ, R140 ;  /* 0x000000ffff057224 */ /* 0x000fe200078e008c */
[----:B------:R-:W-:Y:S01]  /*23910*/  MOV R3, 0x23940 ;  /* 0x0002394000037802 */ /* 0x000fe20000000f00 */
[----:B------:R-:W-:Y:S02]  /*23920*/  IMAD.MOV.U32 R216, RZ, RZ, 0x1c1f ;  /* 0x00001c1fffd87424 */ /* 0x000fe400078e00ff */
[----:B-1----:R-:W-:Y:S05]  /*23930*/  CALL.REL.NOINC `($__internal_43_$__cuda_sm70_shflsync_idx_p) ;  /* 0x0000119000007944 */ /* 0x002fea0003c00000 */
[----:B------:R-:W-:-:S05]  /*23940*/  BRA `(.L_x_2953) ;  /* 0xffff74f000007947 */ /* 0x000fca000383ffff */
.L_x_2859:
[----:B------:R-:W-:Y:S02]  /*23950*/  MOV R3, 0x2 ;  /* 0x0000000200037802 */ /* 0x000fe40000000f00 */
[----:B------:R-:W-:Y:S02]  /*23960*/  MOV R2, 0x23980 ;  /* 0x0002398000027802 */ /* 0x000fe40000000f00 */
[----:B-12---:R-:W-:Y:S05]  /*23970*/  CALL.REL.NOINC `($__internal_42_$__cuda_sm70_shflsync_bfly_p) ;  /* 0x000010f000007944 */ /* 0x006fea0003c00000 */
[----:B------:R-:W-:Y:S01]  /*23980*/  MOV R2, R141 ;  /* 0x0000008d00027202 */ /* 0x000fe20000000f00 */
[----:B------:R-:W-:-:S05]  /*23990*/  BRA `(.L_x_2954) ;  /* 0xffff7f4000007947 */ /* 0x000fca000383ffff */
.L_x_2860:
        /* <DEDUP_REMOVED lines=14> */
.L_x_2862:
[----:B------:R-:W-:Y:S01]  /*23a80*/  IMAD.MOV.U32 R4, RZ, RZ, R215 ;  /* 0x000000ffff047224 */ /* 0x000fe200078e00d7 */
[----:B------:R-:W-:-:S02]  /*23a90*/  MOV R3, 0x2 ;  /* 0x0000000200037802 */ /* 0x000fc40000000f00 */
[----:B------:R-:W-:Y:S02]  /*23aa0*/  MOV R2, 0x23ac0 ;  /* 0x00023ac000027802 */ /* 0x000fe40000000f00 */
[----:B------:R-:W-:Y:S05]  /*23ab0*/  CALL.REL.NOINC `($__internal_42_$__cuda_sm70_shflsync_bfly_p) ;  /* 0x00000fb000007944 */ /* 0x000fea0003c00000 */
[----:B------:R-:W-:Y:S01]  /*23ac0*/  MOV R2, R141 ;  /* 0x0000008d00027202 */ /* 0x000fe20000000f00 */
[----:B------:R-:W-:Y:S05]  /*23ad0*/  BRA `(.L_x_2956) ;  /* 0xffff979000007947 */ /* 0x000fea000383ffff */
.L_x_2863:
[----:B------:R-:W-:Y:S01]  /*23ae0*/  IMAD.MOV.U32 R4, RZ, RZ, R6 ;  /* 0x000000ffff047224 */ /* 0x000fe200078e0006 */
[----:B------:R-:W-:Y:S02]  /*23af0*/  MOV R3, 0x1 ;  /* 0x0000000100037802 */ /* 0x000fe40000000f00 */
[----:B------:R-:W-:Y:S02]  /*23b00*/  MOV R2, 0x23b20 ;  /* 0x00023b2000027802 */ /* 0x000fe40000000f00 */
[----:B-1----:R-:W-:Y:S05]  /*23b10*/  CALL.REL.NOINC `($__internal_42_$__cuda_sm70_shflsync_bfly_p) ;  /* 0x00000f5000007944 */ /* 0x002fea0003c00000 */
[----:B------:R-:W-:Y:S01]  /*23b20*/  FADD.FTZ R6, R6, R141 ;  /* 0x0000008d06067221 */ /* 0x000fe20000010000 */
[----:B------:R-:W-:Y:S02]  /*23b30*/  MOV R4, R236 ;  /* 0x000000ec00047202 */ /* 0x000fe40000000f00 */
[----:B------:R-:W-:Y:S02]  /*23b40*/  MOV R3, 0x2 ;  /* 0x0000000200037802 */ /* 0x000fe40000000f00 */
[----:B------:R-:W-:Y:S02]  /*23b50*/  MOV R2, 0x23b70 ;  /* 0x00023b7000027802 */ /* 0x000fe40000000f00 */
[----:B------:R-:W-:Y:S05]  /*23b60*/  CALL.REL.NOINC `($__internal_42_$__cuda_sm70_shflsync_bfly_p) ;  /* 0x00000f0000007944 */ /* 0x000fea0003c00000 */
[----:B------:R-:W-:Y:S01]  /*23b70*/  FADD.FTZ R4, R236, R141 ;  /* 0x0000008dec047221 */ /* 0x000fe20000010000 */
[----:B------:R-:W-:-:S02]  /*23b80*/  MOV R3, 0x1 ;  /* 0x0000000100037802 */ /* 0x000fc40000000f00 */
[----:B------:R-:W-:Y:S02]  /*23b90*/  MOV R2, 0x23bb0 ;  /* 0x00023bb000027802 */ /* 0x000fe40000000f00 */
[----:B------:R-:W-:Y:S05]  /*23ba0*/  CALL.REL.NOINC `($__internal_42_$__cuda_sm70_shflsync_bfly_p) ;  /* 0x00000ec000007944 */ /* 0x000fea0003c00000 */
[----:B------:R-:W-:Y:S01]  /*23bb0*/  MOV R2, R141 ;  /* 0x0000008d00027202 */ /* 0x000fe20000000f00 */
[----:B------:R-:W-:Y:S05]  /*23bc0*/  BRA `(.L_x_2957) ;  /* 0xffff971000007947 */ /* 0x000fea000383ffff */
.L_x_2870:
[----:B--234-:R-:W-:Y:S01]  /*23bd0*/  IMAD.MOV.U32 R5, RZ, RZ, R8 ;  /* 0x000000ffff057224 */ /* 0x01cfe200078e0008 */
[----:B------:R-:W-:Y:S01]  /*23be0*/  MOV R2, RZ ;  /* 0x000000ff00027202 */ /* 0x000fe20000000f00 */
[----:B------:R-:W-:Y:S01]  /*23bf0*/  IMAD.MOV.U32 R216, RZ, RZ, 0x181f ;  /* 0x0000181fffd87424 */ /* 0x000fe200078e00ff */
[----:B------:R-:W-:Y:S02]  /*23c00*/  MOV R3, 0x23c20 ;  /* 0x00023c2000037802 */ /* 0x000fe40000000f00 */
[----:B-1----:R-:W-:Y:S05]  /*23c10*/  CALL.REL.NOINC `($__internal_43_$__cuda_sm70_shflsync_idx_p) ;  /* 0x00000eb000007944 */ /* 0x002fea0003c00000 */
[----:B------:R-:W-:Y:S01]  /*23c20*/  MOV R14, R5 ;  /* 0x00000005000e7202 */ /* 0x000fe20000000f00 */
[----:B------:R-:W-:Y:S05]  /*23c30*/  BRA `(.L_x_2958) ;  /* 0xffffaaa000007947 */ /* 0x000fea000383ffff */
.L_x_2871:
[----:B------:R-:W-:Y:S01]  /*23c40*/  IMAD.MOV.U32 R5, RZ, RZ, R9 ;  /* 0x000000ffff057224 */ /* 0x000fe200078e0009 */
[----:B------:R-:W-:Y:S01]  /*23c50*/  MOV R2, RZ ;  /* 0x000000ff00027202 */ /* 0x000fe20000000f00 */
[----:B------:R-:W-:Y:S01]  /*23c60*/  IMAD.MOV.U32 R216, RZ, RZ, 0x181f ;  /* 0x0000181fffd87424 */ /* 0x000fe200078e00ff */
[----:B------:R-:W-:Y:S02]  /*23c70*/  MOV R3, 0x23c90 ;  /* 0x00023c9000037802 */ /* 0x000fe40000000f00 */
[----:B-123--:R-:W-:Y:S05]  /*23c80*/  CALL.REL.NOINC `($__internal_43_$__cuda_sm70_shflsync_idx_p) ;  /* 0x00000e4000007944 */ /* 0x00efea0003c00000 */
[----:B------:R-:W-:Y:S01]  /*23c90*/  MOV R2, R5 ;  /* 0x0000000500027202 */ /* 0x000fe20000000f00 */
[----:B------:R-:W-:Y:S05]  /*23ca0*/  BRA `(.L_x_2959) ;  /* 0xffffaa5000007947 */ /* 0x000fea000383ffff */
.L_x_2874:
[----:B------:R-:W-:Y:S01]  /*23cb0*/  IMAD.MOV.U32 R5, RZ, RZ, R8 ;  /* 0x000000ffff057224 */ /* 0x000fe200078e0008 */
[----:B--2---:R-:W-:Y:S01]  /*23cc0*/  MOV R2, 0x1 ;  /* 0x0000000100027802 */ /* 0x004fe20000000f00 */
[----:B------:R-:W-:Y:S01]  /*23cd0*/  IMAD.MOV.U32 R216, RZ, RZ, 0x181f ;  /* 0x0000181fffd87424 */ /* 0x000fe200078e00ff */
[----:B------:R-:W-:-:S02]  /*23ce0*/  MOV R3, 0x23d00 ;  /* 0x00023d0000037802 */ /* 0x000fc40000000f00 */
[----:B-1-34-:R-:W-:Y:S05]  /*23cf0*/  CALL.REL.NOINC `($__internal_43_$__cuda_sm70_shflsync_idx_p) ;  /* 0x00000dd000007944 */ /* 0x01afea0003c00000 */
[----:B------:R-:W-:Y:S01]  /*23d00*/  IMAD.MOV.U32 R14, RZ, RZ, R5 ;  /* 0x000000ffff0e7224 */ /* 0x000fe200078e0005 */
[----:B------:R-:W-:Y:S01]  /*23d10*/  MOV R2, 0x1 ;  /* 0x0000000100027802 */ /* 0x000fe20000000f00 */
[----:B------:R-:W-:Y:S01]  /*23d20*/  IMAD.MOV.U32 R5, RZ, RZ, R9 ;  /* 0x000000ffff057224 */ /* 0x000fe200078e0009 */
[----:B------:R-:W-:-:S02]  /*23d30*/  MOV R216, 0x181f ;  /* 0x0000181f00d87802 */ /* 0x000fc40000000f00 */
[----:B------:R-:W-:Y:S02]  /*23d40*/  MOV R3, 0x23d60 ;  /* 0x00023d6000037802 */ /* 0x000fe40000000f00 */
[----:B------:R-:W-:Y:S05]  /*23d50*/  CALL.REL.NOINC `($__internal_43_$__cuda_sm70_shflsync_idx_p) ;  /* 0x00000d7000007944 */ /* 0x000fea0003c00000 */
[----:B------:R-:W-:Y:S01]  /*23d60*/  MOV R2, R5 ;  /* 0x0000000500027202 */ /* 0x000fe20000000f00 */
[----:B------:R-:W-:Y:S05]  /*23d70*/  BRA `(.L_x_2960) ;  /* 0xffffaa7000007947 */ /* 0x000fea000383ffff */
.L_x_2877:
[----:B------:R-:W-:Y:S01]  /*23d80*/  IMAD.MOV.U32 R5, RZ, RZ, R8 ;  /* 0x000000ffff057224 */ /* 0x000fe200078e0008 */
[----:B--2---:R-:W-:Y:S01]  /*23d90*/  MOV R2, 0x2 ;  /* 0x0000000200027802 */ /* 0x004fe20000000f00 */
[----:B------:R-:W-:Y:S01]  /*23da0*/  IMAD.MOV.U32 R216, RZ, RZ, 0x181f ;  /* 0x0000181fffd87424 */ /* 0x000fe200078e00ff */
[----:B------:R-:W-:Y:S02]  /*23db0*/  MOV R3, 0x23dd0 ;  /* 0x00023dd000037802 */ /* 0x000fe40000000f00 */
[----:B-1-34-:R-:W-:Y:S05]  /*23dc0*/  CALL.REL.NOINC `($__internal_43_$__cuda_sm70_shflsync_idx_p) ;  /* 0x00000d0000007944 */ /* 0x01afea0003c00000 */
[----:B------:R-:W-:Y:S01]  /*23dd0*/  MOV R14, R5 ;  /* 0x00000005000e7202 */ /* 0x000fe20000000f00 */
[----:B------:R-:W-:Y:S05]  /*23de0*/  BRA `(.L_x_2961) ;  /* 0xffffaaf000007947 */ /* 0x000fea000383ffff */
.L_x_2878:
[----:B------:R-:W-:Y:S01]  /*23df0*/  IMAD.MOV.U32 R5, RZ, RZ, R9 ;  /* 0x000000ffff057224 */ /* 0x000fe200078e0009 */
[----:B--2---:R-:W-:Y:S01]  /*23e00*/  MOV R2, 0x2 ;  /* 0x0000000200027802 */ /* 0x004fe20000000f00 */
[----:B------:R-:W-:Y:S01]  /*23e10*/  IMAD.MOV.U32 R216, RZ, RZ, 0x181f ;  /* 0x0000181fffd87424 */ /* 0x000fe200078e00ff */
[----:B------:R-:W-:Y:S02]  /*23e20*/  MOV R3, 0x23e40 ;  /* 0x00023e4000037802 */ /* 0x000fe40000000f00 */
[----:B-1-34-:R-:W-:Y:S05]  /*23e30*/  CALL.REL.NOINC `($__internal_43_$__cuda_sm70_shflsync_idx_p) ;  /* 0x00000c9000007944 */ /* 0x01afea0003c00000 */
[----:B------:R-:W-:Y:S01]  /*23e40*/  MOV R2, R5 ;  /* 0x0000000500027202 */ /* 0x000fe20000000f00 */
[----:B------:R-:W-:Y:S05]  /*23e50*/  BRA `(.L_x_2962) ;  /* 0xffffaaa000007947 */ /* 0x000fea000383ffff */
.L_x_2881:
[----:B------:R-:W-:Y:S01]  /*23e60*/  IMAD.MOV.U32 R5, RZ, RZ, R8 ;  /* 0x000000ffff057224 */ /* 0x000fe200078e0008 */
[----:B---34-:R-:W-:Y:S01]  /*23e70*/  MOV R2, 0x3 ;  /* 0x0000000300027802 */ /* 0x018fe20000000f00 */
[----:B------:R-:W-:Y:S01]  /*23e80*/  IMAD.MOV.U32 R216, RZ, RZ, 0x181f ;  /* 0x0000181fffd87424 */ /* 0x000fe200078e00ff */
[----:B------:R-:W-:-:S02]  /*23e90*/  MOV R3, 0x23eb0 ;  /* 0x00023eb000037802 */ /* 0x000fc40000000f00 */
[----:B-12---:R-:W-:Y:S05]  /*23ea0*/  CALL.REL.NOINC `($__internal_43_$__cuda_sm70_shflsync_idx_p) ;  /* 0x00000c2000007944 */ /* 0x006fea0003c00000 */
[----:B------:R-:W-:Y:S01]  /*23eb0*/  IMAD.MOV.U32 R8, RZ, RZ, R5 ;  /* 0x000000ffff087224 */ /* 0x000fe200078e0005 */
[----:B------:R-:W-:Y:S01]  /*23ec0*/  MOV R2, 0x3 ;  /* 0x0000000300027802 */ /* 0x000fe20000000f00 */
[----:B------:R-:W-:Y:S01]  /*23ed0*/  IMAD.MOV.U32 R5, RZ, RZ, R9 ;  /* 0x000000ffff057224 */ /* 0x000fe200078e0009 */
[----:B------:R-:W-:-:S02]  /*23ee0*/  MOV R216, 0x181f ;  /* 0x0000181f00d87802 */ /* 0x000fc40000000f00 */
[----:B------:R-:W-:Y:S02]  /*23ef0*/  MOV R3, 0x23f10 ;  /* 0x00023f1000037802 */ /* 0x000fe40000000f00 */
[----:B------:R-:W-:Y:S05]  /*23f00*/  CALL.REL.NOINC `($__internal_43_$__cuda_sm70_shflsync_idx_p) ;  /* 0x00000bc000007944 */ /* 0x000fea0003c00000 */
[----:B------:R-:W-:Y:S05]  /*23f10*/  BRA `(.L_x_2963) ;  /* 0xffffaae000007947 */ /* 0x000fea000383ffff */
.L_x_2883:
[----:B------:R-:W-:Y:S01]  /*23f20*/  IMAD.MOV.U32 R5, RZ, RZ, R6 ;  /* 0x000000ffff057224 */ /* 0x000fe200078e0006 */
[----:B------:R-:W-:Y:S01]  /*23f30*/  MOV R2, RZ ;  /* 0x000000ff00027202 */ /* 0x000fe20000000f00 */
[----:B------:R-:W-:Y:S01]  /*23f40*/  IMAD.MOV.U32 R216, RZ, RZ, 0x1c1f ;  /* 0x00001c1fffd87424 */ /* 0x000fe200078e00ff */
[----:B------:R-:W-:Y:S02]  /*23f50*/  MOV R3, 0x23f70 ;  /* 0x00023f7000037802 */ /* 0x000fe40000000f00 */
[----:B------:R-:W-:Y:S05]  /*23f60*/  CALL.REL.NOINC `($__internal_43_$__cuda_sm70_shflsync_idx_p) ;  /* 0x00000b6000007944 */ /* 0x000fea0003c00000 */
[----:B------:R-:W-:Y:S01]  /*23f70*/  MOV R4, R5 ;  /* 0x0000000500047202 */ /* 0x000fe20000000f00 */
[----:B------:R-:W-:Y:S05]  /*23f80*/  BRA `(.L_x_2964) ;  /* 0xffffad6000007947 */ /* 0x000fea000383ffff */
.L_x_2884:
[----:B------:R-:W-:Y:S01]  /*23f90*/  IMAD.MOV.U32 R5, RZ, RZ, R16 ;  /* 0x000000ffff057224 */ /* 0x000fe200078e0010 */
[----:B------:R-:W-:Y:S01]  /*23fa0*/  MOV R2, RZ ;  /* 0x000000ff00027202 */ /* 0x000fe20000000f00 */
[----:B------:R-:W-:Y:S01]  /*23fb0*/  IMAD.MOV.U32 R216, RZ, RZ, 0x1c1f ;  /* 0x00001c1fffd87424 */ /* 0x000fe200078e00ff */
[----:B------:R-:W-:Y:S02]  /*23fc0*/  MOV R3, 0x23fe0 ;  /* 0x00023fe000037802 */ /* 0x000fe40000000f00 */
[----:B-12---:R-:W-:Y:S05]  /*23fd0*/  CALL.REL.NOINC `($__internal_43_$__cuda_sm70_shflsync_idx_p) ;  /* 0x00000af000007944 */ /* 0x006fea0003c00000 */
[----:B------:R-:W-:Y:S01]  /*23fe0*/  MOV R2, R5 ;  /* 0x0000000500027202 */ /* 0x000fe20000000f00 */
[----:B------:R-:W-:Y:S05]  /*23ff0*/  BRA `(.L_x_2965) ;  /* 0xffffad1000007947 */ /* 0x000fea000383ffff */
.L_x_2887:
[----:B------:R-:W-:Y:S01]  /*24000*/  IMAD.MOV.U32 R5, RZ, RZ, R6 ;  /* 0x000000ffff057224 */ /* 0x000fe200078e0006 */
[----:B----4-:R-:W-:Y:S01]  /*24010*/  MOV R2, 0x1 ;  /* 0x0000000100027802 */ /* 0x010fe20000000f00 */
[----:B------:R-:W-:Y:S01]  /*24020*/  IMAD.MOV.U32 R216, RZ, RZ, 0x1c1f ;  /* 0x00001c1fffd87424 */ /* 0x000fe200078e00ff */
[----:B------:R-:W-:-:S02]  /*24030*/  MOV R3, 0x24050 ;  /* 0x0002405000037802 */ /* 0x000fc40000000f00 */
[----:B-123--:R-:W-:Y:S05]  /*24040*/  CALL.REL.NOINC `($__internal_43_$__cuda_sm70_shflsync_idx_p) ;  /* 0x00000a8000007944 */ /* 0x00efea0003c00000 */
        /* <DEDUP_REMOVED lines=8> */
.L_x_2891:
[----:B------:R-:W-:Y:S01]  /*240d0*/  IMAD.MOV.U32 R5, RZ, RZ, R6 ;  /* 0x000000ffff057224 */ /* 0x000fe200078e0006 */
[----:B------:R-:W-:Y:S01]  /*240e0*/  MOV R2, RZ ;  /* 0x000000ff00027202 */ /* 0x000fe20000000f00 */
[----:B------:R-:W-:Y:S01]  /*240f0*/  IMAD.MOV.U32 R216, RZ, RZ, 0x181f ;  /* 0x0000181fffd87424 */ /* 0x000fe200078e00ff */
[----:B------:R-:W-:Y:S02]  /*24100*/  MOV R3, 0x24120 ;  /* 0x0002412000037802 */ /* 0x000fe40000000f00 */
[----:B------:R-:W-:Y:S05]  /*24110*/  CALL.REL.NOINC `($__internal_43_$__cuda_sm70_shflsync_idx_p) ;  /* 0x000009b000007944 */ /* 0x000fea0003c00000 */
[----:B------:R-:W-:Y:S01]  /*24120*/  MOV R14, R5 ;  /* 0x00000005000e7202 */ /* 0x000fe20000000f00 */
[----:B------:R-:W-:Y:S05]  /*24130*/  BRA `(.L_x_2967) ;  /* 0xffffc1b000007947 */ /* 0x000fea000383ffff */
.L_x_2892:
[----:B------:R-:W-:Y:S01]  /*24140*/  IMAD.MOV.U32 R5, RZ, RZ, R9 ;  /* 0x000000ffff057224 */ /* 0x000fe200078e0009 */
[----:B------:R-:W-:Y:S01]  /*24150*/  MOV R2, RZ ;  /* 0x000000ff00027202 */ /* 0x000fe20000000f00 */
[----:B------:R-:W-:Y:S01]  /*24160*/  IMAD.MOV.U32 R216, RZ, RZ, 0x181f ;  /* 0x0000181fffd87424 */ /* 0x000fe200078e00ff */
[----:B------:R-:W-:Y:S02]  /*24170*/  MOV R3, 0x24190 ;  /* 0x0002419000037802 */ /* 0x000fe40000000f00 */
[----:B-12---:R-:W-:Y:S05]  /*24180*/  CALL.REL.NOINC `($__internal_43_$__cuda_sm70_shflsync_idx_p) ;  /* 0x0000094000007944 */ /* 0x006fea0003c00000 */
[----:B------:R-:W-:Y:S01]  /*24190*/  MOV R2, R5 ;  /* 0x0000000500027202 */ /* 0x000fe20000000f00 */
[----:B------:R-:W-:Y:S05]  /*241a0*/  BRA `(.L_x_2968) ;  /* 0xffffc16000007947 */ /* 0x000fea000383ffff */
.L_x_2895:
[----:B------:R-:W-:Y:S01]  /*241b0*/  IMAD.MOV.U32 R5, RZ, RZ, R6 ;  /* 0x000000ffff057224 */ /* 0x000fe200078e0006 */
[----:B--2-4-:R-:W-:Y:S01]  /*241c0*/  MOV R2, 0x1 ;  /* 0x0000000100027802 */ /* 0x014fe20000000f00 */
[----:B------:R-:W-:Y:S01]  /*241d0*/  IMAD.MOV.U32 R216, RZ, RZ, 0x181f ;  /* 0x0000181fffd87424 */ /* 0x000fe200078e00ff */
[----:B------:R-:W-:-:S02]  /*241e0*/  MOV R3, 0x24200 ;  /* 0x0002420000037802 */ /* 0x000fc40000000f00 */
[----:B-1-3--:R-:W-:Y:S05]  /*241f0*/  CALL.REL.NOINC `($__internal_43_$__cuda_sm70_shflsync_idx_p) ;  /* 0x000008d000007944 */ /* 0x00afea0003c00000 */
        /* <DEDUP_REMOVED lines=8> */
.L_x_2898:
[----:B------:R-:W-:Y:S01]  /*24280*/  IMAD.MOV.U32 R5, RZ, RZ, R6 ;  /* 0x000000ffff057224 */ /* 0x000fe200078e0006 */
[----:B-1--4-:R-:W-:Y:S01]  /*24290*/  MOV R2, 0x2 ;  /* 0x0000000200027802 */ /* 0x012fe20000000f00 */
[----:B------:R-:W-:Y:S01]  /*242a0*/  IMAD.MOV.U32 R216, RZ, RZ, 0x181f ;  /* 0x0000181fffd87424 */ /* 0x000fe200078e00ff */
[----:B------:R-:W-:Y:S02]  /*242b0*/  MOV R3, 0x242d0 ;  /* 0x000242d000037802 */ /* 0x000fe40000000f00 */
[----:B--23--:R-:W-:Y:S05]  /*242c0*/  CALL.REL.NOINC `($__internal_43_$__cuda_sm70_shflsync_idx_p) ;  /* 0x0000080000007944 */ /* 0x00cfea0003c00000 */
[----:B------:R-:W-:Y:S01]  /*242d0*/  MOV R14, R5 ;  /* 0x00000005000e7202 */ /* 0x000fe20000000f00 */
[----:B------:R-:W-:Y:S05]  /*242e0*/  BRA `(.L_x_2970) ;  /* 0xffffc21000007947 */ /* 0x000fea000383ffff */
.L_x_2899:
[----:B------:R-:W-:Y:S01]  /*242f0*/  IMAD.MOV.U32 R5, RZ, RZ, R9 ;  /* 0x000000ffff057224 */ /* 0x000fe200078e0009 */
[----:B----4-:R-:W-:Y:S01]  /*24300*/  MOV R2, 0x2 ;  /* 0x0000000200027802 */ /* 0x010fe20000000f00 */
[----:B------:R-:W-:Y:S01]  /*24310*/  IMAD.MOV.U32 R216, RZ, RZ, 0x181f ;  /* 0x0000181fffd87424 */ /* 0x000fe200078e00ff */
[----:B------:R-:W-:Y:S02]  /*24320*/  MOV R3, 0x24340 ;  /* 0x0002434000037802 */ /* 0x000fe40000000f00 */
[----:B-123--:R-:W-:Y:S05]  /*24330*/  CALL.REL.NOINC `($__internal_43_$__cuda_sm70_shflsync_idx_p) ;  /* 0x0000079000007944 */ /* 0x00efea0003c00000 */
[----:B------:R-:W-:Y:S01]  /*24340*/  MOV R2, R5 ;  /* 0x0000000500027202 */ /* 0x000fe20000000f00 */
[----:B------:R-:W-:Y:S05]  /*24350*/  BRA `(.L_x_2971) ;  /* 0xffffc1c000007947 */ /* 0x000fea000383ffff */
.L_x_2902:
[----:B------:R-:W-:Y:S01]  /*24360*/  IMAD.MOV.U32 R5, RZ, RZ, R6 ;  /* 0x000000ffff057224 */ /* 0x000fe200078e0006 */
[----:B-1----:R-:W-:Y:S01]  /*24370*/  MOV R2, 0x3 ;  /* 0x0000000300027802 */ /* 0x002fe20000000f00 */
[----:B------:R-:W-:Y:S01]  /*24380*/  IMAD.MOV.U32 R216, RZ, RZ, 0x181f ;  /* 0x0000181fffd87424 */ /* 0x000fe200078e00ff */
[----:B------:R-:W-:-:S02]  /*24390*/  MOV R3, 0x243b0 ;  /* 0x000243b000037802 */ /* 0x000fc40000000f00 */
[----:B--234-:R-:W-:Y:S05]  /*243a0*/  CALL.REL.NOINC `($__internal_43_$__cuda_sm70_shflsync_idx_p) ;  /* 0x0000072000007944 */ /* 0x01cfea0003c00000 */
        /* <DEDUP_REMOVED lines=8> */
.L_x_2904:
[----:B------:R-:W-:Y:S01]  /*24430*/  IMAD.MOV.U32 R5, RZ, RZ, R70 ;  /* 0x000000ffff057224 */ /* 0x000fe200078e0046 */
[----:B------:R-:W-:Y:S01]  /*24440*/  MOV R2, RZ ;  /* 0x000000ff00027202 */ /* 0x000fe20000000f00 */
[----:B------:R-:W-:Y:S01]  /*24450*/  IMAD.MOV.U32 R216, RZ, RZ, 0x1f ;  /* 0x0000001fffd87424 */ /* 0x000fe200078e00ff */
[----:B------:R-:W-:Y:S02]  /*24460*/  MOV R3, 0x24480 ;  /* 0x0002448000037802 */ /* 0x000fe40000000f00 */
[----:B------:R-:W-:Y:S05]  /*24470*/  CALL.REL.NOINC `($__internal_43_$__cuda_sm70_shflsync_idx_p) ;  /* 0x0000065000007944 */ /* 0x000fea0003c00000 */
[----:B------:R-:W-:Y:S01]  /*24480*/  MOV R10, R5 ;  /* 0x00000005000a7202 */ /* 0x000fe20000000f00 */
[----:B------:R-:W-:Y:S05]  /*24490*/  BRA `(.L_x_2973) ;  /* 0xffffc33000007947 */ /* 0x000fea000383ffff */
.L_x_2905:
[----:B------:R-:W-:Y:S01]  /*244a0*/  IMAD.MOV.U32 R5, RZ, RZ, R70 ;  /* 0x000000ffff057224 */ /* 0x000fe200078e0046 */
[----:B------:R-:W-:Y:S01]  /*244b0*/  MOV R2, 0x1 ;  /* 0x0000000100027802 */ /* 0x000fe20000000f00 */
[----:B------:R-:W-:Y:S01]  /*244c0*/  IMAD.MOV.U32 R216, RZ, RZ, 0x1f ;  /* 0x0000001fffd87424 */ /* 0x000fe200078e00ff */
[----:B------:R-:W-:Y:S02]  /*244d0*/  MOV R3, 0x244f0 ;  /* 0x000244f000037802 */ /* 0x000fe40000000f00 */
[----:B-12---:R-:W-:Y:S05]  /*244e0*/  CALL.REL.NOINC `($__internal_43_$__cuda_sm70_shflsync_idx_p) ;  /* 0x000005e000007944 */ /* 0x006fea0003c00000 */
[----:B------:R-:W-:Y:S01]  /*244f0*/  MOV R9, R5 ;  /* 0x0000000500097202 */ /* 0x000fe20000000f00 */
[----:B------:R-:W-:Y:S05]  /*24500*/  BRA `(.L_x_2974) ;  /* 0xffffc2e000007947 */ /* 0x000fea000383ffff */
.L_x_2906:
[----:B------:R-:W-:Y:S02]  /*24510*/  MOV R3, 0x1 ;  /* 0x0000000100037802 */ /* 0x000fe40000000f00 */
[----:B------:R-:W-:-:S02]  /*24520*/  MOV R4, 0x24540 ;  /* 0x0002454000047802 */ /* 0x000fc40000000f00 */
[----:B-1234-:R-:W-:Y:S05]  /*24530*/  CALL.REL.NOINC `($__internal_44_$__cuda_sm70_shflsync_up_p) ;  /* 0x000005f000007944 */ /* 0x01efea0003c00000 */
[----:B------:R-:W-:Y:S05]  /*24540*/  BRA `(.L_x_2975) ;  /* 0xffffc3d000007947 */ /* 0x000fea000383ffff */
.L_x_2907:
[----:B------:R-:W-:Y:S02]  /*24550*/  MOV R3, 0x2 ;  /* 0x0000000200037802 */ /* 0x000fe40000000f00 */
[----:B------:R-:W-:-:S02]  /*24560*/  MOV R4, 0x24580 ;  /* 0x0002458000047802 */ /* 0x000fc40000000f00 */
[----:B--2-4-:R-:W-:Y:S05]  /*24570*/  CALL.REL.NOINC `($__internal_44_$__cuda_sm70_shflsync_up_p) ;  /* 0x000005b000007944 */ /* 0x014fea0003c00000 */
[----:B------:R-:W-:Y:S02]  /*24580*/  SEL R3, R3, RZ, P1 ;  /* 0x000000ff03037207 */ /* 0x000fe40000800000 */
[----:B------:R-:W-:-:S03]  /*24590*/  MOV R4, 0x245d0 ;  /* 0x000245d000047802 */ /* 0x000fc60000000f00 */
[----:B------:R-:W-:Y:S02]  /*245a0*/  IMAD.IADD R2, R2, 0x1, R3 ;  /* 0x0000000102027824 */ /* 0x000fe400078e0203 */
[----:B------:R-:W-:Y:S02]  /*245b0*/  IMAD.MOV.U32 R3, RZ, RZ, 0x4 ;  /* 0x00000004ff037424 */ /* 0x000fe400078e00ff */
[----:B------:R-:W-:Y:S05]  /*245c0*/  CALL.REL.NOINC `($__internal_44_$__cuda_sm70_shflsync_up_p) ;  /* 0x0000056000007944 */ /* 0x000fea0003c00000 */
        /* <DEDUP_REMOVED lines=12> */
[----:B------:R-:W-:Y:S01]  /*24690*/  IMAD.IADD R4, R3, 0x1, R2 ;  /* 0x0000000103047824 */ /* 0x000fe200078e0202 */
[----:B------:R-:W-:Y:S01]  /*246a0*/  MOV R3, 0x246e0 ;  /* 0x000246e000037802 */ /* 0x000fe20000000f00 */
[----:B------:R-:W-:Y:S02]  /*246b0*/  IMAD.MOV.U32 R2, RZ, RZ, 0x1f ;  /* 0x0000001fff027424 */ /* 0x000fe400078e00ff */
[----:B------:R-:W-:Y:S02]  /*246c0*/  IMAD.MOV.U32 R5, RZ, RZ, R4 ;  /* 0x000000ffff057224 */ /* 0x000fe400078e0004 */
[----:B------:R-:W-:Y:S05]  /*246d0*/  CALL.REL.NOINC `($__internal_43_$__cuda_sm70_shflsync_idx_p) ;  /* 0x000003f000007944 */ /* 0x000fea0003c00000 */
[----:B------:R-:W-:Y:S01]  /*246e0*/  MOV R2, R5 ;  /* 0x0000000500027202 */ /* 0x000fe20000000f00 */
[----:B------:R-:W-:Y:S05]  /*246f0*/  BRA `(.L_x_2976) ;  /* 0xffffc32000007947 */ /* 0x000fea000383ffff */
.L_x_2911:
[----:B------:R-:W-:Y:S02]  /*24700*/  MOV R3, 0x1 ;  /* 0x0000000100037802 */ /* 0x000fe40000000f00 */
[----:B------:R-:W-:Y:S02]  /*24710*/  MOV R4, 0x24730 ;  /* 0x0002473000047802 */ /* 0x000fe40000000f00 */
[----:B------:R-:W-:Y:S05]  /*24720*/  CALL.REL.NOINC `($__internal_44_$__cuda_sm70_shflsync_up_p) ;  /* 0x0000040000007944 */ /* 0x000fea0003c00000 */
[----:B------:R-:W-:Y:S05]  /*24730*/  BRA `(.L_x_2977) ;  /* 0xffffc45000007947 */ /* 0x000fea000383ffff */
.L_x_2912:
[----:B------:R-:W-:Y:S02]  /*24740*/  MOV R3, 0x2 ;  /* 0x0000000200037802 */ /* 0x000fe40000000f00 */
[----:B------:R-:W-:Y:S02]  /*24750*/  MOV R4, 0x24770 ;  /* 0x0002477000047802 */ /* 0x000fe40000000f00 */
        /* <DEDUP_REMOVED lines=25> */
.L_x_2914:
[----:B------:R-:W-:Y:S02]  /*248f0*/  SEL R2, RZ, 0x1, P0 ;  /* 0x00000001ff027807 */ /* 0x000fe40000000000 */
[----:B------:R-:W-:Y:S02]  /*24900*/  MOV R3, 0x24920 ;  /* 0x0002492000037802 */ /* 0x000fe40000000f00 */
[----:B-1----:R-:W-:Y:S05]  /*24910*/  CALL.REL.NOINC `($__internal_45_$__cuda_sm70_votesync_ballot) ;  /* 0x0000027000007944 */ /* 0x002fea0003c00000 */
[----:B------:R-:W-:Y:S05]  /*24920*/  BRA `(.L_x_2979) ;  /* 0xffffc3f000007947 */ /* 0x000fea000383ffff */
.L_x_2915:
[----:B------:R-:W-:Y:S01]  /*24930*/  IMAD.MOV.U32 R5, RZ, RZ, R6 ;  /* 0x000000ffff057224 */ /* 0x000fe200078e0006 */
[----:B--2---:R-:W-:Y:S01]  /*24940*/  MOV R2, R9 ;  /* 0x0000000900027202 */ /* 0x004fe20000000f00 */
[----:B------:R-:W-:Y:S01]  /*24950*/  IMAD.MOV.U32 R216, RZ, RZ, 0x1f ;  /* 0x0000001fffd87424 */ /* 0x000fe200078e00ff */
[----:B------:R-:W-:-:S02]  /*24960*/  MOV R3, 0x24980 ;  /* 0x0002498000037802 */ /* 0x000fc40000000f00 */
[----:B-1----:R-:W-:Y:S05]  /*24970*/  CALL.REL.NOINC `($__internal_43_$__cuda_sm70_shflsync_idx_p) ;  /* 0x0000015000007944 */ /* 0x002fea0003c00000 */
[----:B------:R-:W-:Y:S01]  /*24980*/  IMAD.MOV.U32 R11, RZ, RZ, R5 ;  /* 0x000000ffff0b7224 */ /* 0x000fe200078e0005 */
[----:B------:R-:W-:Y:S01]  /*24990*/  MOV R2, R9 ;  /* 0x0000000900027202 */ /* 0x000fe20000000f00 */
[----:B------:R-:W-:Y:S01]  /*249a0*/  IMAD.MOV.U32 R5, RZ, RZ, R8 ;  /* 0x000000ffff057224 */ /* 0x000fe200078e0008 */
[----:B------:R-:W-:-:S02]  /*249b0*/  MOV R216, 0x1f ;  /* 0x0000001f00d87802 */ /* 0x000fc40000000f00 */
[----:B------:R-:W-:Y:S02]  /*249c0*/  MOV R3, 0x249e0 ;  /* 0x000249e000037802 */ /* 0x000fe40000000f00 */
[----:B------:R-:W-:Y:S05]  /*249d0*/  CALL.REL.NOINC `($__internal_43_$__cuda_sm70_shflsync_idx_p) ;  /* 0x000000f000007944 */ /* 0x000fea0003c00000 */
[----:B------:R-:W-:Y:S01]  /*249e0*/  MOV R6, R5 ;  /* 0x0000000500067202 */ /* 0x000fe20000000f00 */
[----:B------:R-:W-:Y:S05]  /*249f0*/  BRA `(.L_x_2980) ;  /* 0xffffc39000007947 */ /* 0x000fea000383ffff */
.L_x_2918:
[----:B------:R-:W-:Y:S01]  /*24a00*/  IMAD.MOV.U32 R5, RZ, RZ, R4 ;  /* 0x000000ffff057224 */ /* 0x000fe200078e0004 */
[----:B--2---:R-:W-:Y:S01]  /*24a10*/  MOV R2, R9 ;  /* 0x0000000900027202 */ /* 0x004fe20000000f00 */
[----:B------:R-:W-:Y:S01]  /*24a20*/  IMAD.MOV.U32 R216, RZ, RZ, 0x1f ;  /* 0x0000001fffd87424 */ /* 0x000fe200078e00ff */
[----:B------:R-:W-:Y:S02]  /*24a30*/  MOV R3, 0x24a50 ;  /* 0x00024a5000037802 */ /* 0x000fe40000000f00 */
[----:B-1--4-:R-:W-:Y:S05]  /*24a40*/  CALL.REL.NOINC `($__internal_43_$__cuda_sm70_shflsync_idx_p) ;  /* 0x0000008000007944 */ /* 0x012fea0003c00000 */
[----:B------:R-:W-:Y:S01]  /*24a50*/  MOV R16, R5 ;  /* 0x0000000500107202 */ /* 0x000fe20000000f00 */
[----:B------:R-:W-:Y:S05]  /*24a60*/  BRA `(.L_x_2917) ;  /* 0xffffc38000007947 */ /* 0x000fea000383ffff */
        .weak           $__internal_42_$__cuda_sm70_shflsync_bfly_p
        .type           $__internal_42_$__cuda_sm70_shflsync_bfly_p,@function
        .size           $__internal_42_$__cuda_sm70_shflsync_bfly_p,($__internal_43_$__cuda_sm70_shflsync_idx_p - $__internal_42_$__cuda_sm70_shflsync_bfly_p)
$__internal_42_$__cuda_sm70_shflsync_bfly_p:
[----:B------:R-:W-:Y:S02]  /*24a70*/  MOV R141, 0x1f ;  /* 0x0000001f008d7802 */ /* 0x000fe40000000f00 */
[----:B------:R-:W-:-:S04]  /*24a80*/  MOV R142, 0xffffffff ;  /* 0xffffffff008e7802 */ /* 0x000fc80000000f00 */
[----:B------:R-:W-:Y:S04]  /*24a90*/  WARPSYNC R142 ;  /* 0x0000008e00007348 */ /* 0x000fe80003800000 */
[----:B------:R1:W2:Y:S02]  /*24aa0*/  SHFL.BFLY PT, R141, R4, R3, R141 ;  /* 0x0c000003048d7389 */ /* 0x0002a400000e008d */
[----:B-1----:R-:W-:-:S04]  /*24ab0*/  MOV R3, 0x0 ;  /* 0x0000000000037802 */ /* 0x002fc80000000f00 */
[----:B--2---:R-:W-:Y:S05]  /*24ac0*/  RET.REL.NODEC R2 `(_ZN7cutlass13device_kernelIN5flash19enable_sm80_to_sm89INS1_16FlashAttnFwdSm80INS1_25CollectiveMainloopFwdSm80ILi8ELi1ELb1EN4cute5tupleIJNS5_1CILi128EEENS7_ILi96EEES8_EEELi128ENS_10bfloat16_tEfNS_4arch4Sm80ELb0ELb1ELb0ELb1ELb1ELb1ELb1ELb1EEENS1_21CollectiveEpilogueFwdINS6_IJS8_S8_S9_EEENS6_IJNS7_ILi1EEESH_SH_EEESB_SD_Li256ELb1ELb1ELb1ELb0EEENS1_36VarlenDynamicPersistentTileSchedulerILi128ELi96ELi256ELi256ELb1ELb1ELb0ELb1ELb0ELb1EEEEEEEEEvNT_6ParamsE) ;  /* 0xfffdb53002007950 */ /* 0x004fea0003c3ffff */
        .weak           $__internal_43_$__cuda_sm70_shflsync_idx_p
        .type           $__internal_43_$__cuda_sm70_shflsync_idx_p,@function
        .size           $__internal_43_$__cuda_sm70_shflsync_idx_p,($__internal_44_$__cuda_sm70_shflsync_up_p - $__internal_43_$__cuda_sm70_shflsync_idx_p)
$__internal_43_$__cuda_sm70_shflsync_idx_p:
[----:B------:R-:W-:-:S04]  /*24ad0*/  MOV R217, 0xffffffff ;  /* 0xffffffff00d97802 */ /* 0x000fc80000000f00 */
[----:B------:R-:W-:Y:S04]  /*24ae0*/  WARPSYNC R217 ;  /* 0x000000d900007348 */ /* 0x000fe80003800000 */
[----:B------:R1:W2:Y:S02]  /*24af0*/  SHFL.IDX PT, R5, R5, R2, R216 ;  /* 0x0000000205057389 */ /* 0x0002a400000e00d8 */
[----:B-1----:R-:W-:Y:S02]  /*24b00*/  MOV R2, R3 ;  /* 0x0000000300027202 */ /* 0x002fe40000000f00 */
[----:B------:R-:W-:-:S04]  /*24b10*/  MOV R3, 0x0 ;  /* 0x0000000000037802 */ /* 0x000fc80000000f00 */
[----:B--2---:R-:W-:Y:S05]  /*24b20*/  RET.REL.NODEC R2 `(_ZN7cutlass13device_kernelIN5flash19enable_sm80_to_sm89INS1_16FlashAttnFwdSm80INS1_25CollectiveMainloopFwdSm80ILi8ELi1ELb1EN4cute5tupleIJNS5_1CILi128EEENS7_ILi96EEES8_EEELi128ENS_10bfloat16_tEfNS_4arch4Sm80ELb0ELb1ELb0ELb1ELb1ELb1ELb1ELb1EEENS1_21CollectiveEpilogueFwdINS6_IJS8_S8_S9_EEENS6_IJNS7_ILi1EEESH_SH_EEESB_SD_Li256ELb1ELb1ELb1ELb0EEENS1_36VarlenDynamicPersistentTileSchedulerILi128ELi96ELi256ELi256ELb1ELb1ELb0ELb1ELb0ELb1EEEEEEEEEvNT_6ParamsE) ;  /* 0xfffdb4d002007950 */ /* 0x004fea0003c3ffff */
        .weak           $__internal_44_$__cuda_sm70_shflsync_up_p
        .type           $__internal_44_$__cuda_sm70_shflsync_up_p,@function
        .size           $__internal_44_$__cuda_sm70_shflsync_up_p,($__internal_45_$__cuda_sm70_votesync_ballot - $__internal_44_$__cuda_sm70_shflsync_up_p)
$__internal_44_$__cuda_sm70_shflsync_up_p:
[----:B------:R-:W-:Y:S02]  /*24b30*/  MOV R11, 0xffffffff ;  /* 0xffffffff000b7802 */ /* 0x000fe40000000f00 */
[----:B------:R-:W-:Y:S02]  /*24b40*/  MOV R5, RZ ;  /* 0x000000ff00057202 */ /* 0x000fe40000000f00 */
[----:B------:R-:W-:Y:S04]  /*24b50*/  WARPSYNC R11 ;  /* 0x0000000b00007348 */ /* 0x000fe80003800000 */
[----:B------:R1:W2:Y:S02]  /*24b60*/  SHFL.UP PT, R3, R2, R3, R5 ;  /* 0x0400000302037389 */ /* 0x0002a400000e0005 */
[----:B-1----:R-:W-:-:S04]  /*24b70*/  MOV R5, 0x0 ;  /* 0x0000000000057802 */ /* 0x002fc80000000f00 */
[----:B--2---:R-:W-:Y:S05]  /*24b80*/  RET.REL.NODEC R4 `(_ZN7cutlass13device_kernelIN5flash19enable_sm80_to_sm89INS1_16FlashAttnFwdSm80INS1_25CollectiveMainloopFwdSm80ILi8ELi1ELb1EN4cute5tupleIJNS5_1CILi128EEENS7_ILi96EEES8_EEELi128ENS_10bfloat16_tEfNS_4arch4Sm80ELb0ELb1ELb0ELb1ELb1ELb1ELb1ELb1EEENS1_21CollectiveEpilogueFwdINS6_IJS8_S8_S9_EEENS6_IJNS7_ILi1EEESH_SH_EEESB_SD_Li256ELb1ELb1ELb1ELb0EEENS1_36VarlenDynamicPersistentTileSchedulerILi128ELi96ELi256ELi256ELb1ELb1ELb0ELb1ELb0ELb1EEEEEEEEEvNT_6ParamsE) ;  /* 0xfffdb47004007950 */ /* 0x004fea0003c3ffff */
        .weak           $__internal_45_$__cuda_sm70_votesync_ballot
        .type           $__internal_45_$__cuda_sm70_votesync_ballot,@function
        .size           $__internal_45_$__cuda_sm70_votesync_ballot,(.L_x_3630 - $__internal_45_$__cuda_sm70_votesync_ballot)
$__internal_45_$__cuda_sm70_votesync_ballot:
[----:B------:R-:W-:Y:S01]  /*24b90*/  ISETP.NE.U32.AND P0, PT, R2, 0x1, PT ;  /* 0x000000010200780c */ /* 0x000fe20003f05070 */
[----:B------:R-:W-:-:S04]  /*24ba0*/  IMAD.MOV.U32 R5, RZ, RZ, -0x1 ;  /* 0xffffffffff057424 */ /* 0x000fc800078e00ff */
[----:B------:R-:W-:Y:S08]  /*24bb0*/  WARPSYNC R5 ;  /* 0x0000000500007348 */ /* 0x000ff00003800000 */
[----:B------:R-:W-:-:S04]  /*24bc0*/  VOTE.ANY R2, PT, !P0 ;  /* 0x0000000000027806 */ /* 0x000fc800040e0100 */
[----:B------:R-:W-:Y:S01]  /*24bd0*/  LOP3.LUT R15, R2, R5, RZ, 0xc0, !PT ;  /* 0x00000005020f7212 */ /* 0x000fe200078ec0ff */
[----:B------:R-:W-:Y:S02]  /*24be0*/  IMAD.MOV.U32 R2, RZ, RZ, R3 ;  /* 0x000000ffff027224 */ /* 0x000fe400078e0003 */
[----:B------:R-:W-:-:S04]  /*24bf0*/  IMAD.MOV.U32 R3, RZ, RZ, 0x0 ;  /* 0x00000000ff037424 */ /* 0x000fc800078e00ff */
[----:B------:R-:W-:Y:S05]  /*24c00*/  RET.REL.NODEC R2 `(_ZN7cutlass13device_kernelIN5flash19enable_sm80_to_sm89INS1_16FlashAttnFwdSm80INS1_25CollectiveMainloopFwdSm80ILi8ELi1ELb1EN4cute5tupleIJNS5_1CILi128EEENS7_ILi96EEES8_EEELi128ENS_10bfloat16_tEfNS_4arch4Sm80ELb0ELb1ELb0ELb1ELb1ELb1ELb1ELb1EEENS1_21CollectiveEpilogueFwdINS6_IJS8_S8_S9_EEENS6_IJNS7_ILi1EEESH_SH_EEESB_SD_Li256ELb1ELb1ELb1ELb0EEENS1_36VarlenDynamicPersistentTileSchedulerILi128ELi96ELi256ELi256ELb1ELb1ELb0ELb1ELb0ELb1EEEEEEEEEvNT_6ParamsE) ;  /* 0xfffdb3f002007950 */ /* 0x000fea0003c3ffff */
.L_x_2981:
        /* <DEDUP_REMOVED lines=15> */
.L_x_3630:


//--------------------- .text._ZN7cutlass13device_kernelIN5flash19enable_sm80_to_sm89INS1_16FlashAttnFwdSm80INS1_25CollectiveMainloopFwdSm80ILi4ELi1ELb0EN4cute5tupleIJNS5_1CILi128EEENS7_ILi64EEES8_EEELi128ENS_10bfloat16_tEfNS_4arch4Sm80ELb1ELb0ELb0ELb0ELb1ELb0ELb1ELb1EEENS1_21CollectiveEpilogueFwdINS6_IJS8_S8_S9_EEENS6_IJNS7_ILi1EEESH_SH_EEESB_SD_Li128ELb0ELb1ELb1ELb0EEENS1_30DynamicPersistentTileSchedulerILi128ELi128ELb1ELb1ELb0EEEEEEEEEvNT_6ParamsE --------------------------
	.section	.text._ZN7cutlass13device_kernelIN5flash19enable_sm80_to_sm89INS1_16FlashAttnFwdSm80INS1_25CollectiveMainloopFwdSm80ILi4ELi1ELb0EN4cute5tupleIJNS5_1CILi128EEENS7_ILi64EEES8_EEELi128ENS_10bfloat16_tEfNS_4arch4Sm80ELb1ELb0ELb0ELb0ELb1ELb0ELb1ELb1EEENS1_21CollectiveEpilogueFwdINS6_IJS8_S8_S9_EEENS6_IJNS7_ILi1EEESH_SH_EEESB_SD_Li128ELb0ELb1ELb1ELb0EEENS1_30DynamicPersistentTileSchedulerILi128ELi128ELb1ELb1ELb0EEEEEEEEEvNT_6ParamsE,"ax",@progbits
	.sectioninfo	@"SHI_REGISTERS=255"
	.align	128
.text._ZN7cutlass13device_kernelIN5flash19enable_sm80_to_sm89INS1_16FlashAttnFwdSm80INS1_25CollectiveMainloopFwdSm80ILi4ELi1ELb0EN4cute5tupleIJNS5_1CILi128EEENS7_ILi64EEES8_EEELi128ENS_10bfloat16_tEfNS_4arch4Sm80ELb1ELb0ELb0ELb0ELb1ELb0ELb1ELb1EEENS1_21CollectiveEpilogueFwdINS6_IJS8_S8_S9_EEENS6_IJNS7_ILi1EEESH_SH_EEESB_SD_Li128ELb0ELb1ELb1ELb0EEENS1_30DynamicPersistentTileSchedulerILi128ELi128ELb1ELb1ELb0EEEEEEEEEvNT_6ParamsE:
        .type           _ZN7cutlass13device_kernelIN5flash19enable_sm80_to_sm89INS1_16FlashAttnFwdSm80INS1_25CollectiveMainloopFwdSm80ILi4ELi1ELb0EN4cute5tupleIJNS5_1CILi128EEENS7_ILi64EEES8_EEELi128ENS_10bfloat16_tEfNS_4arch4Sm80ELb1ELb0ELb0ELb0ELb1ELb0ELb1ELb1EEENS1_21CollectiveEpilogueFwdINS6_IJS8_S8_S9_EEENS6_IJNS7_ILi1EEESH_SH_EEESB_SD_Li128ELb0ELb1ELb1ELb0EEENS1_30DynamicPersistentTileSchedulerILi128ELi128ELb1ELb1ELb0EEEEEEEEEvNT_6ParamsE,@function
        .size           _ZN7cutlass13device_kernelIN5flash19enable_sm80_to_sm89INS1_16FlashAttnFwdSm80INS1_25CollectiveMainloopFwdSm80ILi4ELi1ELb0EN4cute5tupleIJNS5_1CILi128EEENS7_ILi64EEES8_EEELi128ENS_10bfloat16_tEfNS_4arch4Sm80ELb1ELb0ELb0ELb0ELb1ELb0ELb1ELb1EEENS1_21CollectiveEpilogueFwdINS6_IJS8_S8_S9_EEENS6_IJNS7_ILi1EEESH_SH_EEESB_SD_Li128ELb0ELb1ELb1ELb0EEENS1_30DynamicPersistentTileSchedulerILi128ELi128ELb1ELb1ELb0EEEEEEEEEvNT_6ParamsE,(.L_x_3635 - _ZN7cutlass13device_kernelIN5flash19enable_sm80_to_sm89INS1_16FlashAttnFwdSm80INS1_25CollectiveMainloopFwdSm80ILi4ELi1ELb0EN4cute5tupleIJNS5_1CILi128EEENS7_ILi64EEES8_EEELi128ENS_10bfloat16_tEfNS_4arch4Sm80ELb1ELb0ELb0ELb0ELb1ELb0ELb1ELb1EEENS1_21CollectiveEpilogueFwdINS6_IJS8_S8_S9_EEENS6_IJNS7_ILi1EEESH_SH_EEESB_SD_Li128ELb0ELb1ELb1ELb0EEENS1_30DynamicPersistentTileSchedulerILi128ELi128ELb1ELb1ELb0EEEEEEEEEvNT_6ParamsE)
        .other          _ZN7cutlass13device_kernelIN5flash19enable_sm80_to_sm89INS1_16FlashAttnFwdSm80INS1_25CollectiveMainloopFwdSm80ILi4ELi1ELb0EN4cute5tupleIJNS5_1CILi128EEENS7_ILi64EEES8_EEELi128ENS_10bfloat16_tEfNS_4arch4Sm80ELb1ELb0ELb0ELb0ELb1ELb0ELb1ELb1EEENS1_21CollectiveEpilogueFwdINS6_IJS8_S8_S9_EEENS6_IJNS7_ILi1EEESH_SH_EEESB_SD_Li128ELb0ELb1ELb1ELb0EEENS1_30DynamicPersistentTileSchedulerILi128ELi128ELb1ELb1ELb0EEEEEEEEEvNT_6ParamsE,@"STO_CUDA_ENTRY STV_DEFAULT"
_ZN7cutlass13device_kernelIN5flash19enable_sm80_to_sm89INS1_16FlashAttnFwdSm80INS1_25CollectiveMainloopFwdSm80ILi4ELi1ELb0EN4cute5tupleIJNS5_1CILi128EEENS7_ILi64EEES8_EEELi128ENS_10bfloat16_tEfNS_4arch4Sm80ELb1ELb0ELb0ELb0ELb1ELb0ELb1ELb1EEENS1_21CollectiveEpilogueFwdINS6_IJS8_S8_S9_EEENS6_IJNS7_ILi1EEESH_SH_EEESB_SD_Li128ELb0ELb1ELb1ELb0EEENS1_30DynamicPersistentTileSchedulerILi128ELi128ELb1ELb1ELb0EEEEEEEEEvNT_6ParamsE:
        /* <DEDUP_REMOVED lines=14> */
[----:B------:R-:W-:Y:S02]  /*00e0*/  ULDC.64 UR8, c[0x0][0x118] ;  /* 0x0000460000087ab9 */ /* 0x000fe40000000a00 */
[CC--:B------:R-:W-:Y:S02]  /*00f0*/  LEA.HI R12, R14.reuse, R19.reuse, RZ, 0x3 ;  /* 0x000000130e0c7211 */ /* 0x0c0fe400078f18ff */
[CC--:B------:R-:W-:Y:S02]  /*0100*/  LEA.HI R0, R14.reuse, R19.reuse, RZ, 0x2 ;  /* 0x000000130e007211 */ /* 0x0c0fe400078f10ff */
[----:B------:R-:W-:Y:S02]  /*0110*/  LEA.HI R4, R14, R19, RZ, 0x4 ;  /* 0x000000130e047211 */ /* 0x000fe400078f20ff */
[----:B------:R-:W-:-:S02]  /*0120*/  SHF.R.S32.HI R3, RZ, 0x3, R12 ;  /* 0x00000003ff037819 */ /* 0x000fc4000001140c */
[----:B------:R-:W-:Y:S02]  /*0130*/  LOP3.LUT R6, R12, 0xfffffff8, RZ, 0xc0, !PT ;  /* 0xfffffff80c067812 */ /* 0x000fe400078ec0ff */
[----:B------:R-:W-:Y:S01]  /*0140*/  LOP3.LUT R2, R0, 0xfffffffc, RZ, 0xc0, !PT ;  /* 0xfffffffc00027812 */ /* 0x000fe200078ec0ff */
[----:B------:R-:W-:Y:S01]  /*0150*/  IMAD.SHL.U32 R3, R3, 0x40, RZ ;  /* 0x0000004003037824 */ /* 0x000fe200078e00ff */
[C---:B------:R-:W-:Y:S01]  /*0160*/  LOP3.LUT R0, R4.reuse, 0xfffffff0, RZ, 0xc0, !PT ;  /* 0xfffffff004007812 */ /* 0x040fe200078ec0ff */
[C---:B------:R-:W-:Y:S01]  /*0170*/  IMAD.IADD R9, R19.reuse, 0x1, -R6 ;  /* 0x0000000113097824 */ /* 0x040fe200078e0a06 */
[----:B------:R-:W-:Y:S01]  /*0180*/  SHF.R.S32.HI R5, RZ, 0x4, R4 ;  /* 0x00000004ff057819 */ /* 0x000fe20000011404 */
[----:B------:R-:W-:Y:S01]  /*0190*/  IMAD.IADD R2, R19, 0x1, -R2 ;  /* 0x0000000113027824 */ /* 0x000fe200078e0a02 */
[----:B------:R-:W-:Y:S01]  /*01a0*/  LOP3.LUT R3, R3, 0x1c0, RZ, 0xc0, !PT ;  /* 0x000001c003037812 */ /* 0x000fe200078ec0ff */
[----:B------:R-:W-:Y:S01]  /*01b0*/  IMAD.IADD R0, R19, 0x1, -R0 ;  /* 0x0000000113007824 */ /* 0x000fe200078e0a00 */
[----:B------:R-:W-:Y:S01]  /*01c0*/  LEA.HI R4, R4, R5, RZ, 0x1 ;  /* 0x0000000504047211 */ /* 0x000fe200078f08ff */
[----:B------:R-:W-:Y:S01]  /*01d0*/  IMAD.SHL.U32 R18, R9, 0x8, RZ ;  /* 0x0000000809127824 */ /* 0x000fe200078e00ff */
[----:B------:R-:W-:-:S02]  /*01e0*/  LEA.HI R8, R2, R2, RZ, 0x1 ;  /* 0x0000000202087211 */ /* 0x000fc400078f08ff */
[----:B------:R-:W-:Y:S02]  /*01f0*/  SHF.R.S32.HI R10, RZ, 0x1f, R0 ;  /* 0x0000001fff0a7819 */ /* 0x000fe40000011400 */
[----:B------:R-:W-:Y:S01]  /*0200*/  LOP3.LUT R7, R4, 0xfffffffe, RZ, 0xc0, !PT ;  /* 0xfffffffe04077812 */ /* 0x000fe200078ec0ff */
[----:B------:R-:W-:Y:S01]  /*0210*/  STL [R1+0xc], R18 ;  /* 0x00000c1201007387 */ /* 0x000fe20000100800 */
[----:B------:R-:W-:Y:S02]  /*0220*/  SHF.R.U32.HI R6, RZ, 0x3, R3 ;  /* 0x00000003ff067819 */ /* 0x000fe40000011603 */
[----:B------:R-:W-:Y:S01]  /*0230*/  LOP3.LUT R4, R3, 0x38, R18, 0xf8, !PT ;  /* 0x0000003803047812 */ /* 0x000fe200078ef812 */
[----:B------:R-:W-:Y:S01]  /*0240*/  IMAD.IADD R11, R5, 0x1, -R7 ;  /* 0x00000001050b7824 */ /* 0x000fe200078e0a07 */
[----:B------:R-:W-:Y:S02]  /*0250*/  LOP3.LUT R3, R8, 0x1ffffffe, RZ, 0xc0, !PT ;  /* 0x1ffffffe08037812 */ /* 0x000fe400078ec0ff */
[----:B------:R-:W-:-:S02]  /*0260*/  LEA.HI R10, R10, R0, RZ, 0x3 ;  /* 0x000000000a0a7211 */ /* 0x000fc400078f18ff */
[----:B------:R-:W-:Y:S01]  /*0270*/  LOP3.LUT R7, R4, R6, RZ, 0x3c, !PT ;  /* 0x0000000604077212 */ /* 0x000fe200078e3cff */
[----:B------:R-:W-:Y:S01]  /*0280*/  IMAD.IADD R13, R2, 0x1, -R3 ;  /* 0x00000001020d7824 */ /* 0x000fe200078e0a03 */
[----:B------:R-:W-:Y:S01]  /*0290*/  LOP3.LUT R4, R10, 0xfffffff8, RZ, 0xc0, !PT ;  /* 0xfffffff80a047812 */ /* 0x000fe200078ec0ff */
[----:B------:R-:W-:Y:S01]  /*02a0*/  IMAD.SHL.U32 R2, R9, 0x40, RZ ;  /* 0x0000004009027824 */ /* 0x000fe200078e00ff */
[CC--:B------:R-:W-:Y:S02]  /*02b0*/  LEA.HI R5, R14.reuse, R19.reuse, RZ, 0x5 ;  /* 0x000000130e057211 */ /* 0x0c0fe400078f28ff */
[----:B------:R-:W-:Y:S01]  /*02c0*/  LEA.HI R3, R14, R19, RZ, 0x6 ;  /* 0x000000130e037211 */ /* 0x000fe200078f30ff */
[----:B------:R-:W-:Y:S01]  /*02d0*/  IMAD.IADD R9, R0, 0x1, -R4 ;  /* 0x0000000100097824 */ /* 0x000fe200078e0a04 */
[----:B------:R-:W-:Y:S02]  /*02e0*/  LOP3.LUT R0, R2, 0x1c0, RZ, 0xc0, !PT ;  /* 0x000001c002007812 */ /* 0x000fe400078ec0ff */
[--C-:B------:R-:W-:Y:S01]  /*02f0*/  SHF.R.S32.HI R239, RZ, 0x5, R5.reuse ;  /* 0x00000005ffef7819 */ /* 0x100fe20000011405 */
[----:B------:R-:W-:Y:S01]  /*0300*/  IMAD.SHL.U32 R3, R3, 0x8, RZ ;  /* 0x0000000803037824 */ /* 0x000fe200078e00ff */
[----:B------:R-:W-:-:S02]  /*0310*/  SHF.R.S32.HI R2, RZ, 0x1f, R5 ;  /* 0x0000001fff027819 */ /* 0x000fc40000011405 */
[----:B------:R-:W-:Y:S02]  /*0320*/  LOP3.LUT R6, R0, 0x8, R12, 0xf8, !PT ;  /* 0x0000000800067812 */ /* 0x000fe400078ef80c */
[----:B------:R-:W-:Y:S02]  /*0330*/  SHF.R.U32.HI R4, RZ, 0x3, R0 ;  /* 0x00000003ff047819 */ /* 0x000fe40000011600 */
[----:B------:R-:W-:Y:S01]  /*0340*/  LEA.HI R0, R2, R239, RZ, 0x2 ;  /* 0x000000ef02007211 */ /* 0x000fe200078f10ff */
[----:B------:R-:W-:Y:S01]  /*0350*/  IMAD.SHL.U32 R2, R9, 0x40, RZ ;  /* 0x0000004009027824 */ /* 0x000fe200078e00ff */
[----:B------:R-:W-:Y:S02]  /*0360*/  LOP3.LUT R5, R5, 0xffffffe0, RZ, 0xc0, !PT ;  /* 0xffffffe005057812 */ /* 0x000fe400078ec0ff */
[----:B------:R-:W-:Y:S02]  /*0370*/  LOP3.LUT R0, R0, 0xffffffc, RZ, 0xc0, !PT ;  /* 0x0ffffffc00007812 */ /* 0x000fe400078ec0ff */
[----:B------:R-:W-:Y:S01]  /*0380*/  LOP3.LUT R12, R6, R4, RZ, 0x3c, !PT ;  /* 0x00000004060c7212 */ /* 0x000fe200078e3cff */
[----:B------:R-:W-:Y:S01]  /*0390*/  IMAD.IADD R17, R19, 0x1, -R5 ;  /* 0x0000000113117824 */ /* 0x000fe200078e0a05 */
[----:B------:R-:W-:Y:S01]  /*03a0*/  LOP3.LUT R7, R7, 0x7ffffe00, R3, 0xf8, !PT ;  /* 0x7ffffe0007077812 */ /* 0x000fe200078ef803 */
[----:B------:R-:W-:Y:S01]  /*03b0*/  IMAD.IADD R6, R239, 0x1, -R0 ;  /* 0x00000001ef067824 */ /* 0x000fe200078e0a00 */
[----:B------:R-:W-:Y:S01]  /*03c0*/  LOP3.LUT R0, R2, 0x1c0, RZ, 0xc0, !PT ;  /* 0x000001c002007812 */ /* 0x000fe200078ec0ff */
[----:B------:R-:W-:Y:S01]  /*03d0*/  IMAD.SHL.U32 R3, R11, 0x8, RZ ;  /* 0x000000080b037824 */ /* 0x000fe200078e00ff */
[----:B------:R-:W-:Y:S01]  /*03e0*/  SHF.R.S32.HI R5, RZ, 0x1f, R17 ;  /* 0x0000001fff057819 */ /* 0x000fe20000011411 */
[----:B------:R-:W-:Y:S01]  /*03f0*/  IMAD.SHL.U32 R2, R10, 0x40, RZ ;  /* 0x000000400a027824 */ /* 0x000fe200078e00ff */
[----:B------:R-:W-:Y:S01]  /*0400*/  SHF.R.U32.HI R235, RZ, 0x3, R0 ;  /* 0x00000003ffeb7819 */ /* 0x000fe20000011600 */
[----:B------:R-:W-:Y:S01]  /*0410*/  IMAD.SHL.U32 R4, R8, 0x20, RZ ;  /* 0x0000002008047824 */ /* 0x000fe200078e00ff */
[----:B------:R-:W-:Y:S01]  /*0420*/  LOP3.LUT R3, R0, 0x8, R3, 0xf8, !PT ;  /* 0x0000000800037812 */ /* 0x000fe200078ef803 */
[----:B------:R-:W-:Y:S01]  /*0430*/  IMAD.SHL.U32 R252, R7, 0x2, RZ ;  /* 0x0000000207fc7824 */ /* 0x000fe200078e00ff */
[----:B------:R-:W-:-:S02]  /*0440*/  LOP3.LUT R2, R2, 0xfffffe00, RZ, 0xc0, !PT ;  /* 0xfffffe0002027812 */ /* 0x000fc400078ec0ff */
[----:B------:R-:W-:Y:S02]  /*0450*/  LEA.HI R5, R5, R17, RZ, 0x2 ;  /* 0x0000001105057211 */ /* 0x000fe400078f10ff */
[----:B------:R-:W-:Y:S01]  /*0460*/  LOP3.LUT R235, R3, R235, RZ, 0x3c, !PT ;  /* 0x000000eb03eb7212 */ /* 0x000fe200078e3cff */
[----:B------:R-:W-:Y:S01]  /*0470*/  IMAD R239, R239, 0x400, R2 ;  /* 0x00000400efef7824 */ /* 0x000fe200078e0202 */
[----:B------:R-:W-:Y:S02]  /*0480*/  SHF.R.S32.HI R0, RZ, 0x2, R5 ;  /* 0x00000002ff007819 */ /* 0x000fe40000011405 */
[----:B------:R-:W-:Y:S01]  /*0490*/  LEA.HI R3, R14, R19, RZ, 0x7 ;  /* 0x000000130e037211 */ /* 0x000fe200078f38ff */
[----:B------:R-:W-:Y:S01]  /*04a0*/  IMAD.IADD R239, R239, 0x1, R235 ;  /* 0x00000001efef7824 */ /* 0x000fe200078e02eb */
[----:B------:R-:W-:Y:S01]  /*04b0*/  LOP3.LUT R4, R4, 0xffffffc0, RZ, 0xc0, !PT ;  /* 0xffffffc004047812 */ /* 0x000fe200078ec0ff */
[----:B------:R-:W-:Y:S01]  /*04c0*/  IMAD R16, R6, 0x10, R0 ;  /* 0x0000001006107824 */ /* 0x000fe200078e0200 */
[----:B------:R-:W-:Y:S01]  /*04d0*/  LOP3.LUT R235, R235, R2, RZ, 0xfc, !PT ;  /* 0x00000002ebeb7212 */ /* 0x000fe200078efcff */
[----:B------:R-:W-:Y:S01]  /*04e0*/  IMAD R0, R11, 0x200, R12 ;  /* 0x000002000b007824 */ /* 0x000fe200078e020c */
[----:B------:R-:W-:Y:S01]  /*04f0*/  LOP3.LUT R2, R5, 0x7ffffffc, RZ, 0xc0, !PT ;  /* 0x7ffffffc05027812 */ /* 0x000fe200078ec0ff */
[----:B------:R-:W-:Y:S01]  /*0500*/  IMAD R4, R13, 0x8, R4 ;  /* 0x000000080d047824 */ /* 0x000fe200078e0204 */
[----:B------:R-:W-:Y:S01]  /*0510*/  IADD3 R8, R18, 0x40, RZ ;  /* 0x0000004012087810 */ /* 0x000fe20007ffe0ff */
[----:B------:R-:W-:Y:S01]  /*0520*/  STL [R1+0x100], R16 ;  /* 0x0001001001007387 */ /* 0x000fe20000100800 */
[----:B------:R-:W-:Y:S01]  /*0530*/  SHF.R.S32.HI R5, RZ, 0x7, R3 ;  /* 0x00000007ff057819 */ /* 0x000fe20000011403 */
[----:B------:R-:W-:Y:S01]  /*0540*/  IMAD.IADD R2, R17, 0x1, -R2 ;  /* 0x0000000111027824 */ /* 0x000fe200078e0a02 */
[----:B------:R-:W-:Y:S01]  /*0550*/  SHF.R.S32.HI R3, RZ, 0x1f, R18 ;  /* 0x0000001fff037819 */ /* 0x000fe20000011412 */
[----:B------:R1:W-:Y:S01]  /*0560*/  STL [R1+0xb0], R15 ;  /* 0x0000b00f01007387 */ /* 0x0003e20000100800 */
[----:B------:R-:W-:Y:S01]  /*0570*/  SHF.R.S32.HI R5, RZ, 0x1f, R8 ;  /* 0x0000001fff057819 */ /* 0x000fe20000011408 */
[----:B------:R-:W-:Y:S01]  /*0580*/  IMAD.SHL.U32 R2, R2, 0x2, RZ ;  /* 0x0000000202027824 */ /* 0x000fe200078e00ff */
[----:B------:R-:W-:Y:S01]  /*0590*/  R2P PR, R9, 0x6 ;  /* 0x0000000609007804 */ /* 0x000fe20000000000 */
[----:B------:R2:W-:Y:S01]  /*05a0*/  STL [R1+0x1c], R8 ;  /* 0x00001c0801007387 */ /* 0x0005e20000100800 */
[----:B------:R-:W-:Y:S01]  /*05b0*/  IMAD.MOV.U32 R6, RZ, RZ, 0x20 ;  /* 0x00000020ff067424 */ /* 0x000fe200078e00ff */
[----:B------:R-:W-:-:S02]  /*05c0*/  LEA R232, R0, 0x4100, 0x1 ;  /* 0x0000410000e87811 */ /* 0x000fc400078e08ff */
[----:B------:R3:W-:Y:S01]  /*05d0*/  STL [R1+0xf8], R3 ;  /* 0x0000f80301007387 */ /* 0x0007e20000100800 */
[C---:B------:R-:W-:Y:S02]  /*05e0*/  IADD3 R14, R2.reuse, 0x18, RZ ;  /* 0x00000018020e7810 */ /* 0x040fe40007ffe0ff */
[C---:B------:R-:W-:Y:S01]  /*05f0*/  IADD3 R13, R2.reuse, 0x20, RZ ;  /* 0x00000020020d7810 */ /* 0x040fe20007ffe0ff */
[----:B------:R4:W-:Y:S01]  /*0600*/  STL [R1+0xf4], R5 ;  /* 0x0000f40501007387 */ /* 0x0009e20000100800 */
[C---:B------:R-:W-:Y:S02]  /*0610*/  IADD3 R12, R2.reuse, 0x28, RZ ;  /* 0x00000028020c7810 */ /* 0x040fe40007ffe0ff */
[C---:B------:R-:W-:Y:S02]  /*0620*/  IADD3 R11, R2.reuse, 0x30, RZ ;  /* 0x00000030020b7810 */ /* 0x040fe40007ffe0ff */
[C---:B------:R-:W-:Y:S02]  /*0630*/  IADD3 R10, R2.reuse, 0x38, RZ ;  /* 0x00000038020a7810 */ /* 0x040fe40007ffe0ff */
[----:B------:R-:W-:-:S02]  /*0640*/  IADD3 R9, R2, 0x40, RZ ;  /* 0x0000004002097810 */ /* 0x000fc40007ffe0ff */
[----:B------:R-:W-:Y:S02]  /*0650*/  SEL R0, R6, 0xffffffe0, !P1 ;  /* 0xffffffe006007807 */ /* 0x000fe40004800000 */
[C---:B------:R-:W-:Y:S02]  /*0660*/  IADD3 R7, R2.reuse, 0x50, RZ ;  /* 0x0000005002077810 */ /* 0x040fe40007ffe0ff */
[C---:B-1----:R-:W-:Y:S02]  /*0670*/  IADD3 R15, R2.reuse, 0x10, RZ ;  /* 0x00000010020f7810 */ /* 0x042fe40007ffe0ff */
[C---:B------:R-:W-:Y:S02]  /*0680*/  IADD3 R6, R2.reuse, 0x58, RZ ;  /* 0x0000005802067810 */ /* 0x040fe40007ffe0ff */
[----:B--2---:R-:W-:Y:S02]  /*0690*/  IADD3 R8, R2, 0x48, RZ ;  /* 0x0000004802087810 */ /* 0x004fe40007ffe0ff */
[----:B------:R-:W-:Y:S01]  /*06a0*/  LEA R239, R239, 0x8100, 0x1 ;  /* 0x00008100efef7811 */ /* 0x000fe200078e08ff */
[----:B---3--:R-:W-:Y:S01]  /*06b0*/  IMAD.IADD R3, R16, 0x1, R4 ;  /* 0x0000000110037824 */ /* 0x008fe200078e0204 */
[----:B------:R-:W-:-:S02]  /*06c0*/  IADD3 R16, R2, 0x8, RZ ;  /* 0x0000000802107810 */ /* 0x000fc40007ffe0ff */
[C---:B------:R-:W-:Y:S01]  /*06d0*/  IADD3 R4, R2.reuse, 0x68, RZ ;  /* 0x0000006802047810 */ /* 0x040fe20007ffe0ff */
[----:B------:R-:W-:Y:S01]  /*06e0*/  IMAD.IADD R241, R239, 0x1, R0 ;  /* 0x00000001eff17824 */ /* 0x000fe200078e0200 */
[----:B------:R1:W-:Y:S01]  /*06f0*/  STL [R1+0xfc], R3 ;  /* 0x0000fc0301007387 */ /* 0x0003e20000100800 */
[----:B----4-:R-:W-:Y:S02]  /*0700*/  IADD3 R5, R2, 0x60, RZ ;  /* 0x0000006002057810 */ /* 0x010fe40007ffe0ff */
[----:B------:R-:W-:Y:S01]  /*0710*/  SEL R237, R237, 0xffffffc0, !P2 ;  /* 0xffffffc0eded7807 */ /* 0x000fe20005000000 */
[----:B------:R-:W-:Y:S01]  /*0720*/  STL [R1+0x60], R2 ;  /* 0x0000600201007387 */ /* 0x000fe20000100800 */
[----:B------:R-:W-:-:S03]  /*0730*/  LEA R235, R235, 0x100, 0x1 ;  /* 0x00000100ebeb7811 */ /* 0x000fc600078e08ff */
[----:B------:R-:W-:Y:S02]  /*0740*/  IMAD.IADD R240, R239, 0x1, R237 ;  /* 0x00000001eff07824 */ /* 0x000fe400078e02ed */
[C-C-:B------:R-:W-:Y:S02]  /*0750*/  IMAD.IADD R236, R0.reuse, 0x1, R235.reuse ;  /* 0x0000000100ec7824 */ /* 0x140fe400078e02eb */
[----:B------:R-:W-:Y:S02]  /*0760*/  IMAD.IADD R238, R237, 0x1, R235 ;  /* 0x00000001edee7824 */ /* 0x000fe400078e02eb */
[----:B------:R-:W-:Y:S02]  /*0770*/  IMAD.IADD R242, R241, 0x1, R237 ;  /* 0x00000001f1f27824 */ /* 0x000fe400078e02ed */
[----:B------:R-:W-:Y:S02]  /*0780*/  IMAD.IADD R248, R0, 0x1, R240 ;  /* 0x0000000100f87824 */ /* 0x000fe400078e02f0 */
[----:B------:R-:W-:Y:S01]  /*0790*/  IMAD.IADD R237, R237, 0x1, R236 ;  /* 0x00000001eded7824 */ /* 0x000fe200078e02ec */
[----:B-1----:R-:W-:-:S05]  /*07a0*/  SHF.R.S32.HI R3, RZ, 0x1f, R2 ;  /* 0x0000001fff037819 */ /* 0x002fca0000011402 */
        /* <DEDUP_REMOVED lines=48> */
.L_x_3057:
        /* <DEDUP_REMOVED lines=19> */
.L_x_2983:
[----:B------:R-:W-:-:S04]  /*0be0*/  MOV R0, c[0x0][0x554] ;  /* 0x0001550000007a02 */ /* 0x000fc80000000f00 */
[----:B------:R-:W-:Y:S02]  /*0bf0*/  ISETP.NE.AND P0, PT, R0, 0x1, PT ;  /* 0x000000010000780c */ /* 0x000fe40003f05270 */
[----:B------:R-:W-:-:S11]  /*0c00*/  MOV R0, R2 ;  /* 0x0000000200007202 */ /* 0x000fd60000000f00 */
[----:B------:R-:W-:-:S05]  /*0c10*/  @P0 IMAD.HI.U32 R4, R2, c[0x0][0x558], RZ ;  /* 0x0001560002040a27 */ /* 0x000fca00078e00ff */
[----:B------:R-:W-:-:S05]  /*0c20*/  @P0 SHF.R.U32.HI R0, RZ, c[0x0][0x55c], R4 ;  /* 0x00015700ff000a19 */ /* 0x000fca0000011604 */
[----:B------:R-:W-:Y:S02]  /*0c30*/  IMAD R4, R0, c[0x0][0x554], RZ ;  /* 0x0001550000047a24 */ /* 0x000fe400078e02ff */
.L_x_2984:
[----:B------:R-:W-:Y:S05]  /*0c40*/  BSYNC B0 ;  /* 0x0000000000007941 */ /* 0x000fea0003800000 */
.L_x_2982:
        /* <DEDUP_REMOVED lines=16> */
[----:B------:R-:W-:-:S05]  /*0d50*/  IMAD.MOV.U32 R5, RZ, RZ, 0x40 ;  /* 0x00000040ff057424 */ /* 0x000fca00078e00ff */
[----:B------:R-:W-:Y:S01]  /*0d60*/  IADD3 R5, R5, -c[0x0][0x168], RZ ;  /* 0x80005a0005057a10 */ /* 0x000fe20007ffe0ff */
[----:B--2---:R-:W-:-:S05]  /*0d70*/  IMAD.MOV.U32 R2, RZ, RZ, c[0x0][0x53c] ;  /* 0x00014f00ff027624 */ /* 0x004fca00078e00ff */
[----:B------:R-:W-:Y:S02]  /*0d80*/  ISETP.NE.AND P0, PT, R2, 0x1, PT ;  /* 0x000000010200780c */ /* 0x000fe40003f05270 */
[----:B------:R-:W-:-:S11]  /*0d90*/  LOP3.LUT R2, R0, 0x1ffffff, RZ, 0x3c, !PT ;  /* 0x01ffffff00027812 */ /* 0x000fd600078e3cff */
[----:B------:R-:W-:Y:S01]  /*0da0*/  @P0 IMAD.HI.U32 R3, R0, c[0x0][0x540], RZ ;  /* 0x0001500000030a27 */ /* 0x000fe200078e00ff */
[----:B------:R-:W-:Y:S02]  /*0db0*/  IADD3 R0, R2, c[0x0][0x53c], RZ ;  /* 0x00014f0002007a10 */ /* 0x000fe40007ffe0ff */
[----:B------:R-:W-:Y:S02]  /*0dc0*/  MOV R2, c[0x0][0x2c4] ;  /* 0x0000b10000027a02 */ /* 0x000fe40000000f00 */
[----:B------:R-:W-:Y:S02]  /*0dd0*/  @P0 SHF.R.U32.HI R14, RZ, c[0x0][0x544], R3 ;  /* 0x00015100ff0e0a19 */ /* 0x000fe40000011603 */
[----:B------:R-:W-:Y:S01]  /*0de0*/  ISETP.NE.AND P4, PT, R2, 0x1, PT ;  /* 0x000000010200780c */ /* 0x000fe20003f85270 */
[----:B------:R-:W-:Y:S02]  /*0df0*/  IMAD.MOV.U32 R2, RZ, RZ, c[0x0][0x2ac] ;  /* 0x0000ab00ff027624 */ /* 0x000fe400078e00ff */
[----:B------:R-:W-:Y:S01]  /*0e00*/  IMAD R0, R14, c[0x0][0x53c], R0 ;  /* 0x00014f000e007a24 */ /* 0x000fe200078e0200 */
[----:B------:R1:W-:Y:S01]  /*0e10*/  STL [R1+0x6c], R14 ;  /* 0x00006c0e01007387 */ /* 0x0003e20000100800 */
[----:B------:R-:W-:-:S02]  /*0e20*/  IMAD R222, R2, c[0x0][0x1d0], RZ ;  /* 0x0000740002de7a24 */ /* 0x000fc400078e02ff */
[----:B------:R-:W-:Y:S02]  /*0e30*/  IMAD.SHL.U32 R13, R0, 0x80, RZ ;  /* 0x00000080000d7824 */ /* 0x000fe400078e00ff */
[----:B------:R-:W-:Y:S01]  /*0e40*/  IMAD R2, R2, c[0x0][0x1d0], R5 ;  /* 0x0000740002027a24 */ /* 0x000fe200078e0205 */
[----:B------:R-:W-:Y:S02]  /*0e50*/  IADD3 R5, R222, 0x3f, RZ ;  /* 0x0000003fde057810 */ /* 0x000fe40007ffe0ff */
        /* <DEDUP_REMOVED lines=23> */
[----:B-1----:R-:W-:Y:S02]  /*0fd0*/  IADD3 R6, R0, -0x1, R7 ;  /* 0xffffffff00067810 */ /* 0x002fe40007ffe007 */
[----:B------:R-:W1:Y:S02]  /*0fe0*/  I2F.RP R4, R3 ;  /* 0x0000000300047306 */ /* 0x000e640000209400 */
[----:B------:R-:W-:Y:S02]  /*0ff0*/  IABS R10, R6 ;  /* 0x00000006000a7213 */ /* 0x000fe40000000000 */
[----:B------:R-:W-:-:S04]  /*1000*/  LOP3.LUT R6, R6, R0, RZ, 0x3c, !PT ;  /* 0x0000000006067212 */ /* 0x000fc800078e3cff */
[----:B------:R-:W-:Y:S01]  /*1010*/  ISETP.GE.AND P0, PT, R6, RZ, PT ;  /* 0x000000ff0600720c */ /* 0x000fe20003f06270 */
[----:B-1----:R-:W1:Y:S02]  /*1020*/  MUFU.RCP R4, R4 ;  /* 0x0000000400047308 */ /* 0x002e640000001000 */
[----:B-1----:R-:W-:-:S06]  /*1030*/  IADD3 R4, R4, 0xffffffe, RZ ;  /* 0x0ffffffe04047810 */ /* 0x002fcc0007ffe0ff */
[----:B------:R-:W1:Y:S02]  /*1040*/  F2I.FTZ.U32.TRUNC.NTZ R5, R4 ;  /* 0x0000000400057305 */ /* 0x000e64000021f000 */
[----:B-1----:R-:W-:Y:S02]  /*1050*/  IMAD.MOV R2, RZ, RZ, -R5 ;  /* 0x000000ffff027224 */ /* 0x002fe400078e0a05 */
        /* <DEDUP_REMOVED lines=18> */
.L_x_2986:
[----:B------:R-:W-:Y:S05]  /*1180*/  BSYNC B0 ;  /* 0x0000000000007941 */ /* 0x000fea0003800000 */
.L_x_2985:
        /* <DEDUP_REMOVED lines=74> */
[----:B--2---:R-:W2:Y:S01]  /*1630*/  S2R R3, SR_TID.X ;  /* 0x0000000000037919 */ /* 0x004ea20000002100 */
[----:B------:R-:W-:-:S03]  /*1640*/  ISETP.NE.U32.AND P1, PT, RZ, c[0x0][0x340], PT ;  /* 0x0000d000ff007a0c */ /* 0x000fc60003f25070 */
[----:B------:R-:W3:Y:S01]  /*1650*/  LDL R8, [R1+0x1c] ;  /* 0x00001c0001087983 */ /* 0x000ee20000100800 */
[----:B------:R-:W-:-:S03]  /*1660*/  ISETP.NE.AND.EX P1, PT, RZ, c[0x0][0x344], PT, P1 ;  /* 0x0000d100ff007a0c */ /* 0x000fc60003f25310 */
[----:B------:R-:W4:Y:S01]  /*1670*/  LDL R9, [R1+0xc] ;  /* 0x00000c0001097983 */ /* 0x000f220000100800 */
[----:B--2---:R-:W-:-:S04]  /*1680*/  SHF.R.S32.HI R4, RZ, 0x1f, R3 ;  /* 0x0000001fff047819 */ /* 0x004fc80000011403 */
[----:B------:R-:W-:-:S05]  /*1690*/  LEA.HI R4, R4, R3, RZ, 0x3 ;  /* 0x0000000304047211 */ /* 0x000fca00078f18ff */
[----:B------:R-:W-:Y:S01]  /*16a0*/  @P1 IMAD.MOV.U32 R2, RZ, RZ, 0x4 ;  /* 0x00000004ff021424 */ /* 0x000fe200078e00ff */
[----:B------:R-:W-:Y:S02]  /*16b0*/  SHF.R.S32.HI R5, RZ, 0x1f, R3 ;  /* 0x0000001fff057819 */ /* 0x000fe40000011403 */
[----:B------:R-:W-:Y:S02]  /*16c0*/  LOP3.LUT R4, R4, 0xfffffff8, RZ, 0xc0, !PT ;  /* 0xfffffff804047812 */ /* 0x000fe400078ec0ff */
[----:B------:R-:W-:-:S03]  /*16d0*/  LEA.HI R5, R5, R3, RZ, 0x3 ;  /* 0x0000000305057211 */ /* 0x000fc600078f18ff */
[----:B------:R-:W-:Y:S02]  /*16e0*/  IMAD.IADD R4, R3, 0x1, -R4 ;  /* 0x0000000103047824 */ /* 0x000fe400078e0a04 */
[----:B------:R-:W-:-:S05]  /*16f0*/  @P1 IMAD.WIDE R2, R11, R2, c[0x0][0x340] ;  /* 0x0000d0000b021625 */ /* 0x000fca00078e0202 */
[----:B------:R2:W5:Y:S01]  /*1700*/  @P1 LDG.E R10, [R2.64] ;  /* 0x00000008020a1981 */ /* 0x000562000c1e1900 */
[----:B------:R-:W-:Y:S02]  /*1710*/  SHF.R.S32.HI R5, RZ, 0x3, R5 ;  /* 0x00000003ff057819 */ /* 0x000fe40000011405 */
[----:B------:R-:W-:Y:S02]  /*1720*/  SHF.R.S32.HI R21, RZ, 0x1f, R12 ;  /* 0x0000001fff157819 */ /* 0x000fe4000001140c */
[----:B------:R-:W-:-:S03]  /*1730*/  LEA R4, R4, R5, 0x4 ;  /* 0x0000000504047211 */ /* 0x000fc600078e20ff */
[----:B------:R-:W-:Y:S02]  /*1740*/  IMAD R0, R21, c[0x0][0x1b8], RZ ;  /* 0x00006e0015007a24 */ /* 0x000fe400078e02ff */
[----:B------:R-:W-:Y:S01]  /*1750*/  IMAD.IADD R4, R13, 0x1, R4 ;  /* 0x000000010d047824 */ /* 0x000fe200078e0204 */
[----:B-1----:R-:W-:Y:S01]  /*1760*/  SHF.R.S32.HI R6, RZ, 0x1f, R11 ;  /* 0x0000001fff067819 */ /* 0x002fe2000001140b */
[----:B------:R-:W-:Y:S02]  /*1770*/  IMAD R5, R12, c[0x0][0x1bc], R0 ;  /* 0x00006f000c057a24 */ /* 0x000fe400078e0200 */
[----:B------:R-:W-:Y:S01]  /*1780*/  @P4 IMAD.HI.U32 R7, R4, c[0x0][0x2c8], RZ ;  /* 0x0000b20004074a27 */ /* 0x000fe200078e00ff */
[----:B------:R-:W-:-:S04]  /*1790*/  MOV R0, R4 ;  /* 0x0000000400007202 */ /* 0x000fc80000000f00 */
[----:B------:R-:W-:Y:S01]  /*17a0*/  @P4 SHF.R.U32.HI R0, RZ, c[0x0][0x2cc], R7 ;  /* 0x0000b300ff004a19 */ /* 0x000fe20000011607 */
[----:B--2---:R-:W-:-:S04]  /*17b0*/  IMAD.WIDE.U32 R2, R12, c[0x0][0x1b8], RZ ;  /* 0x00006e000c027a25 */ /* 0x004fc800078e00ff */
[----:B------:R-:W-:Y:S02]  /*17c0*/  IMAD.IADD R3, R3, 0x1, R5 ;  /* 0x0000000103037824 */ /* 0x000fe400078e0205 */
[----:B------:R-:W-:Y:S01]  /*17d0*/  IMAD R5, R6, c[0x0][0x1c0], RZ ;  /* 0x0000700006057a24 */ /* 0x000fe200078e02ff */
[----:B------:R-:W-:-:S03]  /*17e0*/  SHF.R.S32.HI R7, RZ, 0x1f, R0 ;  /* 0x0000001fff077819 */ /* 0x000fc60000011400 */
[C---:B------:R-:W-:Y:S01]  /*17f0*/  IMAD R6, R11.reuse, c[0x0][0x1c4], R5 ;  /* 0x000071000b067a24 */ /* 0x040fe200078e0205 */
[----:B------:R-:W-:Y:S01]  /*1800*/  IADD3 R5, -R0, RZ, RZ ;  /* 0x000000ff00057210 */ /* 0x000fe20007ffe1ff */
[----:B------:R-:W-:-:S04]  /*1810*/  IMAD.WIDE.U32 R2, R11, c[0x0][0x1c0], R2 ;  /* 0x000070000b027a25 */ /* 0x000fc800078e0002 */
[----:B------:R-:W-:Y:S02]  /*1820*/  IMAD R4, R5, c[0x0][0x2c4], R4 ;  /* 0x0000b10005047a24 */ /* 0x000fe400078e0204 */
[----:B------:R-:W-:Y:S02]  /*1830*/  IMAD.IADD R3, R3, 0x1, R6 ;  /* 0x0000000103037824 */ /* 0x000fe400078e0206 */
[----:B------:R-:W-:Y:S02]  /*1840*/  IMAD R5, R7, c[0x0][0x1b0], RZ ;  /* 0x00006c0007057a24 */ /* 0x000fe400078e02ff */
[----:B------:R-:W-:-:S04]  /*1850*/  IMAD.WIDE.U32 R2, R0, c[0x0][0x1b0], R2 ;  /* 0x00006c0000027a25 */ /* 0x000fc800078e0002 */
[----:B------:R-:W-:Y:S01]  /*1860*/  IMAD R6, R0, c[0x0][0x1b4], R5 ;  /* 0x00006d0000067a24 */ /* 0x000fe200078e0205 */
[----:B------:R-:W-:-:S04]  /*1870*/  SHF.R.S32.HI R5, RZ, 0x1f, R4 ;  /* 0x0000001fff057819 */ /* 0x000fc80000011404 */
[----:B------:R-:W-:Y:S01]  /*1880*/  IADD3 R3, R3, R6, RZ ;  /* 0x0000000603037210 */ /* 0x000fe20007ffe0ff */
[----:B------:R-:W-:-:S04]  /*1890*/  IMAD R0, R5, c[0x0][0x1a8], RZ ;  /* 0x00006a0005007a24 */ /* 0x000fc800078e02ff */
[C---:B------:R-:W-:Y:S02]  /*18a0*/  IMAD R0, R4.reuse, c[0x0][0x1ac], R0 ;  /* 0x00006b0004007a24 */ /* 0x040fe400078e0200 */
[----:B------:R-:W-:-:S04]  /*18b0*/  IMAD.WIDE.U32 R2, R4, c[0x0][0x1a8], R2 ;  /* 0x00006a0004027a25 */ /* 0x000fc800078e0002 */
[----:B------:R-:W-:Y:S01]  /*18c0*/  IMAD.IADD R7, R3, 0x1, R0 ;  /* 0x0000000103077824 */ /* 0x000fe200078e0200 */
[----:B------:R-:W-:Y:S02]  /*18d0*/  IADD3 R58, R221, -0x1, RZ ;  /* 0xffffffffdd3a7810 */ /* 0x000fe40007ffe0ff */
[----:B---3--:R-:W-:Y:S02]  /*18e0*/  ISETP.GE.AND P3, PT, R8, c[0x0][0x198], PT ;  /* 0x0000660008007a0c */ /* 0x008fe40003f66270 */
[C---:B------:R-:W-:Y:S02]  /*18f0*/  LEA R8, P0, R2.reuse, c[0x0][0x160], 0x1 ;  /* 0x0000580002087a11 */ /* 0x040fe400078008ff */
[----:B----4-:R-:W-:Y:S02]  /*1900*/  ISETP.GE.AND P5, PT, R9, c[0x0][0x198], PT ;  /* 0x0000660009007a0c */ /* 0x010fe40003fa6270 */
[----:B------:R-:W-:Y:S02]  /*1910*/  LEA.HI.X R7, R2, c[0x0][0x164], R7, 0x1, P0 ;  /* 0x0000590002077a11 */ /* 0x000fe400000f0c07 */
[----:B------:R-:W-:Y:S01]  /*1920*/  @!P1 MOV R10, R11 ;  /* 0x0000000b000a9202 */ /* 0x000fe20000000f00 */
[----:B------:R-:W-:Y:S06]  /*1930*/  BRA.DIV ~URZ, `(.L_x_2988) ;  /* 0x00010cb27f007947 */ /* 0x000fec000b800000 */
[----:B------:R1:W2:Y:S02]  /*1940*/  SHFL.IDX PT, R9, R7, RZ, 0x181f ;  /* 0x00181fff07097589 */ /* 0x0002a400000e0000 */
.L_x_3058:
[----:B------:R-:W-:Y:S05]  /*1950*/  BRA.DIV ~URZ, `(.L_x_2989) ;  /* 0x00010d027f007947 */ /* 0x000fea000b800000 */
[----:B------:R3:W4:Y:S02]  /*1960*/  SHFL.IDX PT, R0, R8, RZ, 0x181f ;  /* 0x00181fff08007589 */ /* 0x00072400000e0000 */
.L_x_3059:
        /* <DEDUP_REMOVED lines=13> */
[----:B--2---:R-:W2:Y:S04]  /*1a40*/  LDL R15, [R1+0xf8] ;  /* 0x0000f800010f7983 */ /* 0x004ea80000100800 */
        /* <DEDUP_REMOVED lines=10> */
.L_x_2991:
[----:B------:R-:W-:Y:S05]  /*1af0*/  BSYNC B0 ;  /* 0x0000000000007941 */ /* 0x000fea0003800000 */
.L_x_2990:
[----:B------:R-:W-:Y:S05]  /*1b00*/  BRA.DIV ~URZ, `(.L_x_2992) ;  /* 0x00010bc27f007947 */ /* 0x000fea000b800000 */
[----:B--2---:R2:W3:Y:S04]  /*1b10*/  SHFL.IDX PT, R9, R7, 0x1, 0x181f ;  /* 0x00381f0007097f89 */ /* 0x0044e800000e0000 */
[----:B----4-:R2:W4:Y:S02]  /*1b20*/  SHFL.IDX PT, R0, R8, 0x1, 0x181f ;  /* 0x00381f0008007f89 */ /* 0x01052400000e0000 */
.L_x_3060:
[----:B-1----:R-:W-:Y:S01]  /*1b30*/  IADD3 R2, R6, 0x10, RZ ;  /* 0x0000001006027810 */ /* 0x002fe20007ffe0ff */
[----:B------:R-:W-:Y:S03]  /*1b40*/  BSSY B0, `(.L_x_2993) ;  /* 0x0000010000007945 */ /* 0x000fe60003800000 */
[----:B------:R-:W-:-:S13]  /*1b50*/  ISETP.GE.AND P0, PT, R2, R11, PT ;  /* 0x0000000b0200720c */ /* 0x000fda0003f06270 */
[----:B------:R-:W-:Y:S05]  /*1b60*/  @P0 BRA `(.L_x_2994) ;  /* 0x000000d000000947 */ /* 0x000fea0003800000 */
[----:B--2---:R-:W2:Y:S04]  /*1b70*/  LDL R14, [R1+0xc] ;  /* 0x00000c00010e7983 */ /* 0x004ea80000100800 */
[----:B----4-:R-:W4:Y:S04]  /*1b80*/  LDL R12, [R1+0x1c] ;  /* 0x00001c00010c7983 */ /* 0x010f280000100800 */
[----:B---3--:R-:W3:Y:S04]  /*1b90*/  LDL R15, [R1+0xf8] ;  /* 0x0000f800010f7983 */ /* 0x008ee80000100800 */
[----:B------:R-:W3:Y:S01]  /*1ba0*/  LDL R13, [R1+0xf4] ;  /* 0x0000f400010d7983 */ /* 0x000ee20000100800 */
[----:B--2---:R-:W-:-:S02]  /*1bb0*/  LEA R4, P1, R14, R0, 0x1 ;  /* 0x000000000e047211 */ /* 0x004fc400078208ff */
        /* <DEDUP_REMOVED lines=8> */
.L_x_2994:
[----:B------:R-:W-:Y:S05]  /*1c40*/  BSYNC B0 ;  /* 0x0000000000007941 */ /* 0x000fea0003800000 */
.L_x_2993:
[----:B------:R-:W-:Y:S05]  /*1c50*/  BRA.DIV ~URZ, `(.L_x_2995) ;  /* 0x00010b627f007947 */ /* 0x000fea000b800000 */
[----:B---3--:R3:W1:Y:S02]  /*1c60*/  SHFL.IDX PT, R9, R7, 0x2, 0x181f ;  /* 0x00581f0007097f89 */ /* 0x00866400000e0000 */
.L_x_3061:
[----:B------:R-:W-:Y:S05]  /*1c70*/  BRA.DIV ~URZ, `(.L_x_2996) ;  /* 0x00010bc27f007947 */ /* 0x000fea000b800000 */
[----:B----4-:R4:W2:Y:S02]  /*1c80*/  SHFL.IDX PT, R0, R8, 0x2, 0x181f ;  /* 0x00581f0008007f89 */ /* 0x0108a400000e0000 */
.L_x_3062:
[----:B-1----:R-:W-:Y:S01]  /*1c90*/  IADD3 R2, R6, 0x20, RZ ;  /* 0x0000002006027810 */ /* 0x002fe20007ffe0ff */
[----:B------:R-:W-:Y:S03]  /*1ca0*/  BSSY B0, `(.L_x_2997) ;  /* 0x0000010000007945 */ /* 0x000fe60003800000 */
[----:B------:R-:W-:-:S13]  /*1cb0*/  ISETP.GE.AND P0, PT, R2, R11, PT ;  /* 0x0000000b0200720c */ /* 0x000fda0003f06270 */
[----:B------:R-:W-:Y:S05]  /*1cc0*/  @P0 BRA `(.L_x_2998) ;  /* 0x000000d000000947 */ /* 0x000fea0003800000 */
[----:B---3--:R-:W3:Y:S04]  /*1cd0*/  LDL R14, [R1+0xc] ;  /* 0x00000c00010e7983 */ /* 0x008ee80000100800 */
        /* <DEDUP_REMOVED lines=12> */
.L_x_2998:
[----:B------:R-:W-:Y:S05]  /*1da0*/  BSYNC B0 ;  /* 0x0000000000007941 */ /* 0x000fea0003800000 */
.L_x_2997:
[----:B------:R-:W-:Y:S05]  /*1db0*/  BRA.DIV ~URZ, `(.L_x_2999) ;  /* 0x00010b027f007947 */ /* 0x000fea000b800000 */
[----:B------:R1:W3:Y:S04]  /*1dc0*/  SHFL.IDX PT, R9, R7, 0x3, 0x181f ;  /* 0x00781f0007097f89 */ /* 0x0002e800000e0000 */
[----:B--2---:R1:W2:Y:S02]  /*1dd0*/  SHFL.IDX PT, R0, R8, 0x3, 0x181f ;  /* 0x00781f0008007f89 */ /* 0x0042a400000e0000 */
.L_x_3063:
[----:B-1----:R-:W-:Y:S01]  /*1de0*/  IADD3 R2, R6, 0x30, RZ ;  /* 0x0000003006027810 */ /* 0x002fe20007ffe0ff */
[----:B------:R-:W-:Y:S03]  /*1df0*/  BSSY B0, `(.L_x_3000) ;  /* 0x0000010000007945 */ /* 0x000fe60003800000 */
[----:B------:R-:W-:-:S13]  /*1e00*/  ISETP.GE.AND P0, PT, R2, R11, PT ;  /* 0x0000000b0200720c */ /* 0x000fda0003f06270 */
[----:B------:R-:W-:Y:S05]  /*1e10*/  @P0 BRA `(.L_x_3001) ;  /* 0x000000d000000947 */ /* 0x000fea0003800000 */
[----:B----4-:R-:W4:Y:S04]  /*1e20*/  LDL R14, [R1+0xc] ;  /* 0x00000c00010e7983 */ /* 0x010f280000100800 */
[----:B---3--:R-:W3:Y:S04]  /*1e30*/  LDL R12, [R1+0x1c] ;  /* 0x00001c00010c7983 */ /* 0x008ee80000100800 */
[----:B--2---:R-:W2:Y:S04]  /*1e40*/  LDL R15, [R1+0xf8] ;  /* 0x0000f800010f7983 */ /* 0x004ea80000100800 */
        /* <DEDUP_REMOVED lines=10> */
.L_x_3001:
[----:B------:R-:W-:Y:S05]  /*1ef0*/  BSYNC B0 ;  /* 0x0000000000007941 */ /* 0x000fea0003800000 */
.L_x_3000:
[----:B------:R-:W-:Y:S05]  /*1f00*/  BRA.DIV ~URZ, `(.L_x_3002) ;  /* 0x00010aa27f007947 */ /* 0x000fea000b800000 */
[----:B---3--:R3:W1:Y:S02]  /*1f10*/  SHFL.IDX PT, R9, R7, 0x4, 0x181f ;  /* 0x00981f0007097f89 */ /* 0x00866400000e0000 */
.L_x_3064:
[----:B------:R-:W-:Y:S05]  /*1f20*/  BRA.DIV ~URZ, `(.L_x_3003) ;  /* 0x00010b027f007947 */ /* 0x000fea000b800000 */
[----:B--2---:R2:W3:Y:S02]  /*1f30*/  SHFL.IDX PT, R0, R8, 0x4, 0x181f ;  /* 0x00981f0008007f89 */ /* 0x0044e400000e0000 */
.L_x_3065:
        /* <DEDUP_REMOVED lines=17> */
.L_x_3005:
[----:B------:R-:W-:Y:S05]  /*2050*/  BSYNC B0 ;  /* 0x0000000000007941 */ /* 0x000fea0003800000 */
.L_x_3004:
[----:B------:R-:W-:Y:S05]  /*2060*/  BRA.DIV ~URZ, `(.L_x_3006) ;  /* 0x00010a427f007947 */ /* 0x000fea000b800000 */
[----:B------:R1:W2:Y:S04]  /*2070*/  SHFL.IDX PT, R9, R7, 0x5, 0x181f ;  /* 0x00b81f0007097f89 */ /* 0x0002a800000e0000 */
[----:B---3--:R1:W3:Y:S02]  /*2080*/  SHFL.IDX PT, R0, R8, 0x5, 0x181f ;  /* 0x00b81f0008007f89 */ /* 0x0082e400000e0000 */
.L_x_3066:
        /* <DEDUP_REMOVED lines=17> */
.L_x_3008:
[----:B------:R-:W-:Y:S05]  /*21a0*/  BSYNC B0 ;  /* 0x0000000000007941 */ /* 0x000fea0003800000 */
.L_x_3007:
[----:B------:R-:W-:Y:S05]  /*21b0*/  BRA.DIV ~URZ, `(.L_x_3009) ;  /* 0x000109e27f007947 */ /* 0x000fea000b800000 */
[----:B--2---:R2:W1:Y:S02]  /*21c0*/  SHFL.IDX PT, R9, R7, 0x6, 0x181f ;  /* 0x00d81f0007097f89 */ /* 0x00446400000e0000 */
.L_x_3067:
[----:B------:R-:W-:Y:S05]  /*21d0*/  BRA.DIV ~URZ, `(.L_x_3010) ;  /* 0x00010a427f007947 */ /* 0x000fea000b800000 */
[----:B---3--:R3:W2:Y:S02]  /*21e0*/  SHFL.IDX PT, R0, R8, 0x6, 0x181f ;  /* 0x00d81f0008007f89 */ /* 0x0086a400000e0000 */
.L_x_3068:
        /* <DEDUP_REMOVED lines=17> */
.L_x_3012:
[----:B------:R-:W-:Y:S05]  /*2300*/  BSYNC B0 ;  /* 0x0000000000007941 */ /* 0x000fea0003800000 */
.L_x_3011:
[----:B------:R-:W-:Y:S05]  /*2310*/  BRA.DIV ~URZ, `(.L_x_3013) ;  /* 0x000109827f007947 */ /* 0x000fea000b800000 */
[----:B--2---:R-:W2:Y:S04]  /*2320*/  SHFL.IDX PT, R7, R7, 0x7, 0x181f ;  /* 0x00f81f0007077f89 */ /* 0x004ea800000e0000 */
[----:B------:R1:W3:Y:S02]  /*2330*/  SHFL.IDX PT, R0, R8, 0x7, 0x181f ;  /* 0x00f81f0008007f89 */ /* 0x0002e400000e0000 */
.L_x_3069:
[----:B----4-:R-:W4:Y:S04]  /*2340*/  LDL R23, [R1+0xc] ;  /* 0x00000c0001177983 */ /* 0x010f280000100800 */
[----:B---3--:R-:W3:Y:S04]  /*2350*/  LDL R30, [R1+0x1c] ;  /* 0x00001c00011e7983 */ /* 0x008ee80000100800 */
[----:B--2---:R-:W2:Y:S04]  /*2360*/  LDL R24, [R1+0xf8] ;  /* 0x0000f80001187983 */ /* 0x004ea80000100800 */
[----:B------:R-:W2:Y:S01]  /*2370*/  LDL R22, [R1+0xf4] ;  /* 0x0000f40001167983 */ /* 0x000ea20000100800 */
[----:B------:R-:W-:-:S04]  /*2380*/  IADD3 R6, R6, 0x70, RZ ;  /* 0x0000007006067810 */ /* 0x000fc80007ffe0ff */
[----:B------:R-:W-:Y:S01]  /*2390*/  ISETP.GE.AND P2, PT, R6, R11, PT ;  /* 0x0000000b0600720c */ /* 0x000fe20003f46270 */
[----:B------:R-:W1:Y:S01]  /*23a0*/  S2R R9, SR_TID.X ;  /* 0x0000000000097919 */ /* 0x000e620000002100 */
[----:B-----5:R-:W-:-:S05]  /*23b0*/  IMAD.WIDE.U32 R156, R10, c[0x0][0x2b0], RZ ;  /* 0x0000ac000a9c7a25 */ /* 0x020fca00078e00ff */
[----:B------:R2:W-:Y:S01]  /*23c0*/  STL.64 [R1+0x40], R156 ;  /* 0x0000409c01007387 */ /* 0x0005e20000100a00 */
[--C-:B-1----:R-:W-:Y:S02]  /*23d0*/  SHF.R.S32.HI R25, RZ, 0x1f, R9.reuse ;  /* 0x0000001fff197819 */ /* 0x102fe40000011409 */
[----:B------:R-:W-:Y:S02]  /*23e0*/  SHF.R.S32.HI R8, RZ, 0x1f, R9 ;  /* 0x0000001fff087819 */ /* 0x000fe40000011409 */
[-C--:B------:R-:W-:Y:S02]  /*23f0*/  LEA.HI R25, R25, R9.reuse, RZ, 0x3 ;  /* 0x0000000919197211 */ /* 0x080fe400078f18ff */
[----:B------:R-:W-:Y:S02]  /*2400*/  LEA.HI R8, R8, R9, RZ, 0x3 ;  /* 0x0000000908087211 */ /* 0x000fe400078f18ff */
[----:B------:R-:W-:Y:S02]  /*2410*/  LOP3.LUT R25, R25, 0xfffffff8, RZ, 0xc0, !PT ;  /* 0xfffffff819197812 */ /* 0x000fe400078ec0ff */
[----:B------:R-:W-:-:S03]  /*2420*/  SHF.R.S32.HI R8, RZ, 0x3, R8 ;  /* 0x00000003ff087819 */ /* 0x000fc60000011408 */
[----:B------:R-:W-:-:S04]  /*2430*/  IMAD.IADD R25, R9, 0x1, -R25 ;  /* 0x0000000109197824 */ /* 0x000fc800078e0a19 */
[----:B------:R-:W-:Y:S01]  /*2440*/  IMAD R59, R25, 0x10, R8 ;  /* 0x00000010193b7824 */ /* 0x000fe200078e0208 */
[-C--:B----4-:R-:W-:Y:S02]  /*2450*/  @!P2 LEA R4, P1, R23, R0.reuse, 0x1 ;  /* 0x000000001704a211 */ /* 0x090fe400078208ff */
[----:B---3--:R-:W-:Y:S02]  /*2460*/  @!P2 LEA R2, P0, R30, R0, 0x1 ;  /* 0x000000001e02a211 */ /* 0x008fe400078008ff */
[----:B------:R-:W-:-:S05]  /*2470*/  SHF.R.S32.HI R0, RZ, 0x1f, R10 ;  /* 0x0000001fff007819 */ /* 0x000fca000001140a */
[----:B------:R-:W-:-:S04]  /*2480*/  IMAD R0, R0, c[0x0][0x2b0], RZ ;  /* 0x0000ac0000007a24 */ /* 0x000fc800078e02ff */
[----:B------:R-:W-:-:S04]  /*2490*/  IMAD R0, R10, c[0x0][0x2b4], R0 ;  /* 0x0000ad000a007a24 */ /* 0x000fc800078e0200 */
[----:B------:R-:W-:-:S05]  /*24a0*/  IMAD.IADD R154, R157, 0x1, R0 ;  /* 0x000000019d9a7824 */ /* 0x000fca00078e0200 */
[----:B------:R1:W-:Y:S01]  /*24b0*/  STL [R1+0x58], R154 ;  /* 0x0000589a01007387 */ /* 0x0003e20000100800 */
        /* <DEDUP_REMOVED lines=10> */
[----:B------:R-:W-:-:S02]  /*2560*/  IMAD.MOV.U32 R0, RZ, RZ, c[0x0][0x2b8] ;  /* 0x0000ae00ff007624 */ /* 0x000fc400078e00ff */
[----:B-1----:R-:W-:Y:S01]  /*2570*/  IMAD R2, R58, 0x40, R59 ;  /* 0x000000403a027824 */ /* 0x002fe200078e023b */
[----:B------:R-:W3:Y:S02]  /*2580*/  LDL R27, [R1+0x68] ;  /* 0x00006800011b7983 */ /* 0x000ee40000100800 */
[----:B------:R-:W-:Y:S02]  /*2590*/  ISETP.NE.AND P3, PT, R0, 0x1, PT ;  /* 0x000000010000780c */ /* 0x000fe40003f65270 */
[----:B------:R-:W-:-:S04]  /*25a0*/  ISETP.GE.AND P1, PT, R2, R222, PT ;  /* 0x000000de0200720c */ /* 0x000fc80003f26270 */
[----:B------:R-:W-:Y:S01]  /*25b0*/  ISETP.GT.OR P1, PT, R59, 0x3f, P1 ;  /* 0x0000003f3b00780c */ /* 0x000fe20000f24670 */
[----:B------:R-:W-:Y:S01]  /*25c0*/  IMAD.MOV.U32 R26, RZ, RZ, RZ ;  /* 0x000000ffff1a7224 */ /* 0x000fe200078e00ff */
[----:B------:R-:W-:Y:S01]  /*25d0*/  BAR.SYNC.DEFER_BLOCKING 0x0 ;  /* 0x0000000000007b1d */ /* 0x000fe20000010000 */
[----:B--2---:R-:W-:-:S04]  /*25e0*/  IMAD.IADD R2, R2, 0x1, R155 ;  /* 0x0000000102027824 */ /* 0x004fc800078e029b */
        /* <DEDUP_REMOVED lines=9> */
[----:B------:R-:W-:-:S05]  /*2680*/  IMAD R14, R0, c[0x0][0x2b8], R2 ;  /* 0x0000ae00000e7a24 */ /* 0x000fca00078e0202 */
[----:B------:R-:W-:Y:S01]  /*2690*/  SHF.R.S32.HI R13, RZ, 0x1f, R14 ;  /* 0x0000001fff0d7819 */ /* 0x000fe2000001140e */
[----:B------:R-:W-:-:S04]  /*26a0*/  IMAD.WIDE.U32 R2, R14, c[0x0][0x1e0], RZ ;  /* 0x000078000e027a25 */ /* 0x000fc800078e00ff */
[----:B------:R-:W-:-:S04]  /*26b0*/  IMAD R0, R13, c[0x0][0x1e0], RZ ;  /* 0x000078000d007a24 */ /* 0x000fc800078e02ff */
[----:B------:R-:W-:-:S04]  /*26c0*/  IMAD R0, R14, c[0x0][0x1e4], R0 ;  /* 0x000079000e007a24 */ /* 0x000fc800078e0200 */
[----:B------:R-:W-:Y:S02]  /*26d0*/  IMAD.IADD R3, R3, 0x1, R0 ;  /* 0x0000000103037824 */ /* 0x000fe400078e0200 */
[----:B------:R-:W-:Y:S02]  /*26e0*/  IMAD R0, R21, c[0x0][0x1e8], RZ ;  /* 0x00007a0015007a24 */ /* 0x000fe400078e02ff */
[----:B---3--:R-:W-:-:S04]  /*26f0*/  IMAD.WIDE.U32 R152, R27, c[0x0][0x1e8], RZ ;  /* 0x00007a001b987a25 */ /* 0x008fc800078e00ff */
[----:B------:R-:W-:-:S04]  /*2700*/  IMAD R0, R27, c[0x0][0x1ec], R0 ;  /* 0x00007b001b007a24 */ /* 0x000fc800078e0200 */
[----:B------:R-:W-:Y:S02]  /*2710*/  IMAD.IADD R151, R153, 0x1, R0 ;  /* 0x0000000199977824 */ /* 0x000fe400078e0200 */
[----:B------:R-:W-:-:S04]  /*2720*/  IMAD R148, R58, -0x40, R222 ;  /* 0xffffffc03a947824 */ /* 0x000fc800078e02de */
[----:B------:R-:W-:-:S05]  /*2730*/  IMAD.IADD R28, R148, 0x1, -R8 ;  /* 0x00000001941c7824 */ /* 0x000fca00078e0a08 */
[C---:B------:R-:W-:Y:S02]  /*2740*/  ISETP.GE.AND P5, PT, R28.reuse, 0x1, PT ;  /* 0x000000011c00780c */ /* 0x040fe40003fa6270 */
[----:B------:R-:W-:-:S11]  /*2750*/  ISETP.GE.AND P2, PT, R28, 0x11, PT ;  /* 0x000000111c00780c */ /* 0x000fd60003f46270 */
[C---:B------:R-:W-:Y:S01]  /*2760*/  @P5 ISETP.GE.AND P1, PT, R23.reuse, c[0x0][0x1d4], PT ;  /* 0x0000750017005a0c */ /* 0x040fe20003f26270 */
[----:B------:R-:W-:Y:S01]  /*2770*/  STL [R1+0x8], R14 ;  /* 0x0000080e01007387 */ /* 0x000fe20000100800 */
[C---:B------:R-:W-:Y:S02]  /*2780*/  IMAD.SHL.U32 R149, R23.reuse, 0x2, RZ ;  /* 0x0000000217957824 */ /* 0x040fe400078e00ff */
[----:B------:R-:W-:Y:S01]  /*2790*/  IMAD.SHL.U32 R150, R30, 0x2, RZ ;  /* 0x000000021e967824 */ /* 0x000fe200078e00ff */
[----:B------:R-:W-:Y:S02]  /*27a0*/  SHF.L.U64.HI R57, R23, 0x1, R24 ;  /* 0x0000000117397819 */ /* 0x000fe40000010218 */
[----:B------:R-:W-:Y:S02]  /*27b0*/  IADD3 R243, R232, 0x20, RZ ;  /* 0x00000020e8f37810 */ /* 0x000fe40007ffe0ff */
        /* <DEDUP_REMOVED lines=9> */
[----:B------:R-:W1:Y:S04]  /*2850*/  SHFL.IDX PT, R4, R0, RZ, 0x181f ;  /* 0x00181fff00047589 */ /* 0x000e6800000e0000 */
[----:B------:R-:W2:Y:S04]  /*2860*/  SHFL.IDX PT, R7, R12, RZ, 0x181f ;  /* 0x00181fff0c077589 */ /* 0x000ea800000e0000 */
[----:B------:R-:W3:Y:S04]  /*2870*/  SHFL.IDX PT, R5, R0, 0x1, 0x181f ;  /* 0x00381f0000057f89 */ /* 0x000ee800000e0000 */
[----:B------:R-:W4:Y:S04]  /*2880*/  SHFL.IDX PT, R10, R12, 0x1, 0x181f ;  /* 0x00381f000c0a7f89 */ /* 0x000f2800000e0000 */
[----:B------:R-:W5:Y:S01]  /*2890*/  SHFL.IDX PT, R9, R0, 0x2, 0x181f ;  /* 0x00581f0000097f89 */ /* 0x000f6200000e0000 */
[----:B-1----:R-:W-:-:S04]  /*28a0*/  @P5 LEA R2, P0, R23, R4, 0x1 ;  /* 0x0000000417025211 */ /* 0x002fc800078008ff */
[C---:B--2---:R-:W-:Y:S01]  /*28b0*/  @P5 LEA.HI.X R3, R23.reuse, R7, R24, 0x1, P0 ;  /* 0x0000000717035211 */ /* 0x044fe200000f0c18 */
[----:B------:R-:W1:Y:S04]  /*28c0*/  SHFL.IDX PT, R11, R12, 0x2, 0x181f ;  /* 0x00581f000c0b7f89 */ /* 0x000e6800000e0000 */
[----:B------:R2:W-:Y:S01]  /*28d0*/  @P5 LDGSTS.E.BYPASS.LTC128B.128 [R252+0x4100], [R2.64], !P1 ;  /* 0x0410000002fc5fae */ /* 0x0005e2000c901d48 */
[----:B---3--:R-:W-:Y:S02]  /*28e0*/  @P2 LEA R6, P6, R23, R5, 0x1 ;  /* 0x0000000517062211 */ /* 0x008fe400078c08ff */
[C---:B------:R-:W-:Y:S01]  /*28f0*/  @P5 ISETP.GE.AND P0, PT, R30.reuse, c[0x0][0x1d4], PT ;  /* 0x000075001e005a0c */ /* 0x040fe20003f06270 */
[----:B------:R-:W3:Y:S04]  /*2900*/  SHFL.IDX PT, R8, R0, 0x3, 0x181f ;  /* 0x00781f0000087f89 */ /* 0x000ee800000e0000 */
[----:B------:R-:W1:Y:S01]  /*2910*/  SHFL.IDX PT, R0, R12, 0x3, 0x181f ;  /* 0x00781f000c007f89 */ /* 0x000e6200000e0000 */
[----:B--2---:R-:W-:-:S04]  /*2920*/  @P5 LEA R2, P1, R30, R4, 0x1 ;  /* 0x000000041e025211 */ /* 0x004fc800078208ff */
[----:B------:R-:W-:Y:S02]  /*2930*/  @P5 LEA.HI.X R3, R30, R7, R22, 0x1, P1 ;  /* 0x000000071e035211 */ /* 0x000fe400008f0c16 */
[C---:B----4-:R-:W-:Y:S02]  /*2940*/  @P2 LEA.HI.X R7, R23.reuse, R10, R24, 0x1, P6 ;  /* 0x0000000a17072211 */ /* 0x050fe400030f0c18 */
[----:B------:R-:W-:Y:S01]  /*2950*/  ISETP.GE.AND P6, PT, R28, 0x21, PT ;  /* 0x000000211c00780c */ /* 0x000fe20003fc6270 */
[----:B------:R5:W-:Y:S01]  /*2960*/  @P5 LDGSTS.E.BYPASS.LTC128B.128 [R252+0x6100], [R2.64], !P0 ;  /* 0x0610000002fc5fae */ /* 0x000be2000c101d48 */
[----:B------:R-:W-:Y:S02]  /*2970*/  @P2 ISETP.GE.AND P1, PT, R23, c[0x0][0x1d4], PT ;  /* 0x0000750017002a0c */ /* 0x000fe40003f26270 */
[----:B------:R-:W-:-:S04]  /*2980*/  @P2 LEA R4, P0, R30, R5, 0x1 ;  /* 0x000000051e042211 */ /* 0x000fc800078008ff */
[----:B------:R-:W-:-:S07]  /*2990*/  @P2 LEA.HI.X R5, R30, R10, R22, 0x1, P0 ;  /* 0x0000000a1e052211 */ /* 0x000fce00000f0c16 */
[----:B------:R2:W-:Y:S01]  /*29a0*/  @P2 LDGSTS.E.BYPASS.LTC128B.128 [R252+0x4900], [R6.64], !P1 ;  /* 0x0490000006fc2fae */ /* 0x0005e2000c901d48 */
[----:B------:R-:W-:Y:S02]  /*29b0*/  @P2 ISETP.GE.AND P1, PT, R30, c[0x0][0x1d4], PT ;  /* 0x000075001e002a0c */ /* 0x000fe40003f26270 */
[C---:B------:R-:W-:Y:S02]  /*29c0*/  @P6 ISETP.GE.AND P0, PT, R23.reuse, c[0x0][0x1d4], PT ;  /* 0x0000750017006a0c */ /* 0x040fe40003f06270 */
[----:B-----5:R-:W-:-:S09]  /*29d0*/  @P6 LEA R2, P5, R23, R9, 0x1 ;  /* 0x0000000917026211 */ /* 0x020fd200078a08ff */
[----:B------:R3:W-:Y:S01]  /*29e0*/  @P2 LDGSTS.E.BYPASS.LTC128B.128 [R252+0x6900], [R4.64], !P1 ;  /* 0x0690000004fc2fae */ /* 0x0007e2000c901d48 */
[----:B-1----:R-:W-:Y:S02]  /*29f0*/  @P6 LEA.HI.X R3, R23, R11, R24, 0x1, P5 ;  /* 0x0000000b17036211 */ /* 0x002fe400028f0c18 */
[----:B------:R-:W-:-:S03]  /*2a00*/  ISETP.GE.AND P5, PT, R28, 0x31, PT ;  /* 0x000000311c00780c */ /* 0x000fc60003fa6270 */
[----:B------:R1:W-:Y:S01]  /*2a10*/  @P6 LDGSTS.E.BYPASS.LTC128B.128 [R252+0x5100], [R2.64], !P0 ;  /* 0x0510000002fc6fae */ /* 0x0003e2000c101d48 */
[----:B--2---:R-:W-:-:S04]  /*2a20*/  @P6 LEA R6, P2, R30, R9, 0x1 ;  /* 0x000000091e066211 */ /* 0x004fc800078408ff */
[C---:B------:R-:W-:Y:S02]  /*2a30*/  @P6 LEA.HI.X R7, R30.reuse, R11, R22, 0x1, P2 ;  /* 0x0000000b1e076211 */ /* 0x040fe400010f0c16 */
[----:B------:R-:W-:-:S03]  /*2a40*/  @P6 ISETP.GE.AND P2, PT, R30, c[0x0][0x1d4], PT ;  /* 0x000075001e006a0c */ /* 0x000fc60003f46270 */
[----:B---3--:R-:W-:-:S04]  /*2a50*/  @P5 LEA R4, P1, R23, R8, 0x1 ;  /* 0x0000000817045211 */ /* 0x008fc800078208ff */
[----:B------:R-:W-:-:S06]  /*2a60*/  @P5 LEA.HI.X R5, R23, R0, R24, 0x1, P1 ;  /* 0x0000000017055211 */ /* 0x000fcc00008f0c18 */
[----:B------:R2:W-:Y:S01]  /*2a70*/  @P6 LDGSTS.E.BYPASS.LTC128B.128 [R252+0x7100], [R6.64], !P2 ;  /* 0x0710000006fc6fae */ /* 0x0005e2000d101d48 */
[C---:B-1----:R-:W-:Y:S02]  /*2a80*/  @P5 LEA R2, P0, R30.reuse, R8, 0x1 ;  /* 0x000000081e025211 */ /* 0x042fe400078008ff */
[----:B------:R-:W-:Y:S02]  /*2a90*/  @P5 ISETP.GE.AND P1, PT, R23, c[0x0][0x1d4], PT ;  /* 0x0000750017005a0c */ /* 0x000fe40003f26270 */
[C---:B------:R-:W-:Y:S02]  /*2aa0*/  @P5 LEA.HI.X R3, R30.reuse, R0, R22, 0x1, P0 ;  /* 0x000000001e035211 */ /* 0x040fe400000f0c16 */
[----:B------:R-:W-:-:S09]  /*2ab0*/  @P5 ISETP.GE.AND P0, PT, R30, c[0x0][0x1d4], PT ;  /* 0x000075001e005a0c */ /* 0x000fd20003f06270 */
[----:B------:R2:W-:Y:S04]  /*2ac0*/  @P5 LDGSTS.E.BYPASS.LTC128B.128 [R252+0x5900], [R4.64], !P1 ;  /* 0x0590000004fc5fae */ /* 0x0005e8000c901d48 */
[----:B------:R1:W-:Y:S04]  /*2ad0*/  @P5 LDGSTS.E.BYPASS.LTC128B.128 [R252+0x7900], [R2.64], !P0 ;  /* 0x0790000002fc5fae */ /* 0x0003e8000c101d48 */
[----:B------:R-:W0:Y:S01]  /*2ae0*/  LDGDEPBAR ;  /* 0x00000000000079af */ /* 0x000e220000000000 */
[----:B------:R-:W-:-:S04]  /*2af0*/  IMAD R0, R13, c[0x0][0x208], RZ ;  /* 0x000082000d007a24 */ /* 0x000fc800078e02ff */
[----:B------:R-:W-:Y:S01]  /*2b00*/  IMAD R0, R14, c[0x0][0x20c], R0 ;  /* 0x000083000e007a24 */ /* 0x000fe200078e0200 */
[----:B------:R-:W-:-:S04]  /*2b10*/  DEPBAR.LE SB0, 0x1 ;  /* 0x000080400000791a */ /* 0x000fc80000000000 */
[----:B------:R-:W-:-:S04]  /*2b20*/  DEPBAR.LE SB0, 0x0 ;  /* 0x000080000000791a */ /* 0x000fc80000000000 */
[----:B------:R-:W-:Y:S01]  /*2b30*/  BAR.SYNC.DEFER_BLOCKING 0x0 ;  /* 0x0000000000007b1d */ /* 0x000fe20000010000 */
[----:B-1----:R-:W-:-:S04]  /*2b40*/  IMAD.WIDE.U32 R2, R14, c[0x0][0x208], RZ ;  /* 0x000082000e027a25 */ /* 0x002fc800078e00ff */
[----:B------:R-:W-:Y:S02]  /*2b50*/  IMAD.IADD R3, R3, 0x1, R0 ;  /* 0x0000000103037824 */ /* 0x000fe400078e0200 */
[----:B------:R-:W-:Y:S02]  /*2b60*/  IMAD R0, R21, c[0x0][0x210], RZ ;  /* 0x0000840015007a24 */ /* 0x000fe400078e02ff */
[----:B------:R-:W-:-:S04]  /*2b70*/  IMAD.WIDE.U32 R10, R27, c[0x0][0x210], RZ ;  /* 0x000084001b0a7a25 */ /* 0x000fc800078e00ff */
[----:B------:R-:W-:Y:S02]  /*2b80*/  IMAD R0, R27, c[0x0][0x214], R0 ;  /* 0x000085001b007a24 */ /* 0x000fe400078e0200 */
[----:B------:R-:W-:Y:S02]  /*2b90*/  IMAD R8, R20, c[0x0][0x218], RZ ;  /* 0x0000860014087a24 */ /* 0x000fe400078e02ff */
[C---:B------:R-:W-:Y:S01]  /*2ba0*/  IMAD.WIDE.U32 R2, R26.reuse, c[0x0][0x218], R2 ;  /* 0x000086001a027a25 */ /* 0x040fe200078e0002 */
[----:B------:R-:W-:Y:S03]  /*2bb0*/  STL [R1], R26 ;  /* 0x0000001a01007387 */ /* 0x000fe60000100800 */
[----:B------:R-:W-:Y:S01]  /*2bc0*/  IMAD.IADD R9, R11, 0x1, R0 ;  /* 0x000000010b097824 */ /* 0x000fe200078e0200 */
[----:B------:R-:W-:Y:S01]  /*2bd0*/  STL.64 [R1+0x38], R152 ;  /* 0x0000389801007387 */ /* 0x000fe20000100a00 */
[----:B------:R-:W-:Y:S01]  /*2be0*/  IMAD R0, R26, c[0x0][0x21c], R8 ;  /* 0x000087001a007a24 */ /* 0x000fe200078e0208 */
[----:B------:R-:W-:-:S02]  /*2bf0*/  IADD3 R2, P0, R2, R10, RZ ;  /* 0x0000000a02027210 */ /* 0x000fc40007f1e0ff */
[----:B--2---:R-:W-:Y:S04]  /*2c00*/  LDSM.16.M88.4 R4, [R239+0x2000] ;  /* 0x00200000ef04783b */ /* 0x004fe80000000200 */
[----:B------:R-:W-:Y:S04]  /*2c10*/  LDSM.16.M88.4 R16, [R232] ;  /* 0x00000000e810783b */ /* 0x000fe80000000200 */
[----:B------:R-:W-:Y:S01]  /*2c20*/  LDSM.16.M88.4 R12, [R239] ;  /* 0x00000000ef0c783b */ /* 0x000fe20000000200 */
[----:B------:R-:W-:-:S03]  /*2c30*/  IADD3.X R3, R9, R3, R0, P0, !PT ;  /* 0x0000000309037210 */ /* 0x000fc600007fe400 */
[----:B------:R-:W-:Y:S01]  /*2c40*/  STL [R1+0x4c], R151 ;  /* 0x00004c9701007387 */ /* 0x000fe20000100800 */
[----:B------:R-:W-:-:S03]  /*2c50*/  LEA R0, P0, R2, c[0x0][0x1f8], 0x1 ;  /* 0x00007e0002007a11 */ /* 0x000fc600078008ff */
[----:B------:R-:W-:Y:S04]  /*2c60*/  STL.64 [R1+0x50], R10 ;  /* 0x0000500a01007387 */ /* 0x000fe80000100a00 */
[----:B------:R-:W-:Y:S04]  /*2c70*/  STL [R1+0x5c], R9 ;  /* 0x00005c0901007387 */ /* 0x000fe80000100800 */
[----:B------:R-:W2:Y:S01]  /*2c80*/  LDL R158, [R1+0x28] ;  /* 0x00002800019e7983 */ /* 0x000ea20000100800 */
[----:B------:R-:W-:-:S03]  /*2c90*/  LEA.HI.X R20, R2, c[0x0][0x1fc], R3, 0x1, P0 ;  /* 0x00007f0002147a11 */ /* 0x000fc600000f0c03 */
[----:B------:R-:W1:Y:S04]  /*2ca0*/  SHFL.IDX PT, R3, R0, RZ, 0x181f ;  /* 0x00181fff00037589 */ /* 0x000e6800000e0000 */
[----:B------:R-:W3:Y:S04]  /*2cb0*/  SHFL.IDX PT, R2, R0, 0x1, 0x181f ;  /* 0x00381f0000027f89 */ /* 0x000ee800000e0000 */
[----:B------:R-:W4:Y:S04]  /*2cc0*/  SHFL.IDX PT, R8, R20, RZ, 0x181f ;  /* 0x00181fff14087589 */ /* 0x000f2800000e0000 */
[----:B------:R-:W-:Y:S04]  /*2cd0*/  LDSM.16.M88.4 R32, [R232+0x800] ;  /* 0x00080000e820783b */ /* 0x000fe80000000200 */
[----:B------:R-:W-:Y:S04]  /*2ce0*/  LDSM.16.M88.4 R40, [R232+0x1000] ;  /* 0x00100000e828783b */ /* 0x000fe80000000200 */
[----:B------:R-:W-:Y:S04]  /*2cf0*/  LDSM.16.M88.4 R48, [R232+0x1800] ;  /* 0x00180000e830783b */ /* 0x000fe80000000200 */
[----:B------:R-:W-:Y:S01]  /*2d00*/  SHFL.IDX PT, R9, R0, 0x2, 0x181f ;  /* 0x00581f0000097f89 */ /* 0x000fe200000e0000 */
[----:B------:R-:W-:-:S03]  /*2d10*/  R2P PR, R25, 0x6 ;  /* 0x0000000619007804 */ /* 0x000fc60000000000 */
[----:B------:R-:W5:Y:S04]  /*2d20*/  SHFL.IDX PT, R10, R20, 0x1, 0x181f ;  /* 0x00381f00140a7f89 */ /* 0x000f6800000e0000 */
[----:B------:R-:W5:Y:S04]  /*2d30*/  SHFL.IDX PT, R11, R20, 0x2, 0x181f ;  /* 0x00581f00140b7f89 */ /* 0x000f6800000e0000 */
[----:B------:R-:W5:Y:S04]  /*2d40*/  SHFL.IDX PT, R0, R0, 0x3, 0x181f ;  /* 0x00781f0000007f89 */ /* 0x000f6800000e0000 */
[----:B------:R5:W5:Y:S01]  /*2d50*/  SHFL.IDX PT, R29, R20, 0x3, 0x181f ;  /* 0x00781f00141d7f89 */ /* 0x000b6200000e0000 */
[----:B-1----:R-:W-:-:S02]  /*2d60*/  IADD3 R26, P5, R3, R149, RZ ;  /* 0x00000095031a7210 */ /* 0x002fc40007fbe0ff */
[----:B------:R-:W-:Y:S02]  /*2d70*/  @P1 IADD3 R243, R232, -0x20, RZ ;  /* 0xffffffe0e8f31810 */ /* 0x000fe40007ffe0ff */
[-C--:B------:R-:W-:Y:S01]  /*2d80*/  IADD3 R24, P1, R3, R150.reuse, RZ ;  /* 0x0000009603187210 */ /* 0x080fe20007f3e0ff */
[-C--:B------:R-:W-:Y:S01]  /*2d90*/  HMMA.16816.F32.BF16 R52, R4, R16.reuse, RZ ;  /* 0x000000100434723c */ /* 0x080fe200000418ff */
[----:B---3--:R-:W-:Y:S01]  /*2da0*/  IADD3 R22, P6, R2, R149, RZ ;  /* 0x0000009502167210 */ /* 0x008fe20007fde0ff */
[C-C-:B----4-:R-:W-:Y:S01]  /*2db0*/  IMAD.X R27, R8.reuse, 0x1, R57.reuse, P5 ;  /* 0x00000001081b7824 */ /* 0x150fe200028e0639 */
[----:B------:R-:W-:Y:S01]  /*2dc0*/  ISETP.GE.AND P0, PT, R23, c[0x0][0x1d4], PT ;  /* 0x0000750017007a0c */ /* 0x000fe20003f06270 */
[----:B------:R-:W-:Y:S01]  /*2dd0*/  IMAD.X R25, R8, 0x1, R56, P1 ;  /* 0x0000000108197824 */ /* 0x000fe200008e0638 */
[----:B------:R-:W-:Y:S03]  /*2de0*/  LDSM.16.M88.4 R44, [R243] ;  /* 0x00000000f32c783b */ /* 0x000fe60000000200 */
[----:B------:R-:W-:Y:S01]  /*2df0*/  HMMA.16816.F32.BF16 R96, R12, R16, RZ ;  /* 0x000000100c60723c */ /* 0x000fe200000418ff */
[----:B-----5:R-:W-:Y:S01]  /*2e00*/  IMAD.X R23, R10, 0x1, R57, P6 ;  /* 0x000000010a177824 */ /* 0x020fe200030e0639 */
[----:B------:R-:W-:Y:S05]  /*2e10*/  LDSM.16.M88.4 R36, [R243+0x800] ;  /* 0x00080000f324783b */ /* 0x000fea0000000200 */
[----:B------:R-:W-:-:S02]  /*2e20*/  IADD3 R16, P5, R2, R150, RZ ;  /* 0x0000009602107210 */ /* 0x000fc40007fbe0ff */
[CC--:B------:R-:W-:Y:S02]  /*2e30*/  IADD3 R2, P1, R9.reuse, R149.reuse, RZ ;  /* 0x0000009509027210 */ /* 0x0c0fe40007f3e0ff */
[----:B------:R-:W-:Y:S01]  /*2e40*/  IADD3 R20, P6, R9, R150, RZ ;  /* 0x0000009609147210 */ /* 0x000fe20007fde0ff */
[--C-:B------:R-:W-:Y:S01]  /*2e50*/  IMAD.X R17, R10, 0x1, R56.reuse, P5 ;  /* 0x000000010a117824 */ /* 0x100fe200028e0638 */
[----:B------:R-:W-:Y:S01]  /*2e60*/  ISETP.LT.OR P5, PT, R28, 0x1, P0 ;  /* 0x000000011c00780c */ /* 0x000fe200007a1670 */
[-C--:B------:R-:W-:Y:S01]  /*2e70*/  HMMA.16816.F32.BF16 R100, R4, R18.reuse, RZ ;  /* 0x000000120464723c */ /* 0x080fe200000418ff */
[C-C-:B------:R-:W-:Y:S02]  /*2e80*/  IMAD.X R3, R11.reuse, 0x1, R57.reuse, P1 ;  /* 0x000000010b037824 */ /* 0x140fe400008e0639 */
[----:B------:R-:W-:Y:S01]  /*2e90*/  IMAD.X R21, R11, 0x1, R56, P6 ;  /* 0x000000010b157824 */ /* 0x000fe200030e0638 */
[----:B------:R-:W-:Y:S01]  /*2ea0*/  ISETP.GE.AND P6, PT, R30, c[0x0][0x1d4], PT ;  /* 0x000075001e007a0c */ /* 0x000fe20003fc6270 */
[----:B------:R-:W-:Y:S03]  /*2eb0*/  LDSM.16.M88.4 R8, [R241] ;  /* 0x00000000f108783b */ /* 0x000fe60000000200 */
[----:B------:R-:W-:Y:S07]  /*2ec0*/  HMMA.16816.F32.BF16 R80, R12, R18, RZ ;  /* 0x000000120c50723c */ /* 0x000fee00000418ff */
[----:B------:R-:W-:Y:S01]  /*2ed0*/  IADD3 R18, P1, R0, R149, RZ ;  /* 0x0000009500127210 */ /* 0x000fe20007f3e0ff */
[----:B------:R-:W-:Y:S04]  /*2ee0*/  HMMA.16816.F32.BF16 R84, R4, R32, RZ ;  /* 0x000000200454723c */ /* 0x000fe800000418ff */
[----:B------:R-:W-:Y:S01]  /*2ef0*/  IMAD.X R19, R29, 0x1, R57, P1 ;  /* 0x000000011d137824 */ /* 0x000fe200008e0639 */
[----:B------:R-:W-:-:S03]  /*2f00*/  ISETP.LT.OR P1, PT, R28, 0x1, P6 ;  /* 0x000000011c00780c */ /* 0x000fc60003721670 */
[C---:B------:R-:W-:Y:S08]  /*2f10*/  HMMA.16816.F32.BF16 R92, R4.reuse, R40, RZ ;  /* 0x00000028045c723c */ /* 0x040ff000000418ff */
[C---:B------:R-:W-:Y:S08]  /*2f20*/  HMMA.16816.F32.BF16 R88, R4.reuse, R48, RZ ;  /* 0x000000300458723c */ /* 0x040ff000000418ff */
[C---:B------:R-:W-:Y:S08]  /*2f30*/  HMMA.16816.F32.BF16 R108, R4.reuse, R34, RZ ;  /* 0x00000022046c723c */ /* 0x040ff000000418ff */
[C---:B------:R-:W-:Y:S08]  /*2f40*/  HMMA.16816.F32.BF16 R112, R4.reuse, R42, RZ ;  /* 0x0000002a0470723c */ /* 0x040ff000000418ff */
[----:B------:R-:W-:Y:S01]  /*2f50*/  HMMA.16816.F32.BF16 R104, R4, R50, RZ ;  /* 0x000000320468723c */ /* 0x000fe200000418ff */
[----:B------:R-:W1:Y:S07]  /*2f60*/  LDSM.16.M88.4 R4, [R241+0x2000] ;  /* 0x00200000f104783b */ /* 0x000e6e0000000200 */
[C---:B------:R-:W-:Y:S08]  /*2f70*/  HMMA.16816.F32.BF16 R72, R12.reuse, R32, RZ ;  /* 0x000000200c48723c */ /* 0x040ff000000418ff */
[C---:B------:R-:W-:Y:S01]  /*2f80*/  HMMA.16816.F32.BF16 R68, R12.reuse, R34, RZ ;  /* 0x000000220c44723c */ /* 0x040fe200000418ff */
[----:B------:R-:W3:Y:S07]  /*2f90*/  LDSM.16.M88.4 R32, [R243+0x1000] ;  /* 0x00100000f320783b */ /* 0x000eee0000000200 */
[C---:B------:R-:W-:Y:S08]  /*2fa0*/  HMMA.16816.F32.BF16 R64, R12.reuse, R40, RZ ;  /* 0x000000280c40723c */ /* 0x040ff000000418ff */
[----:B------:R-:W-:Y:S01]  /*2fb0*/  HMMA.16816.F32.BF16 R76, R12, R42, RZ ;  /* 0x0000002a0c4c723c */ /* 0x000fe200000418ff */
[----:B------:R-:W4:Y:S04]  /*2fc0*/  LDSM.16.M88.4 R40, [R243+0x1800] ;  /* 0x00180000f328783b */ /* 0x000f280000000200 */
        /* <DEDUP_REMOVED lines=12> */
[----:B------:R-:W-:Y:S01]  /*3090*/  ISETP.LT.OR P6, PT, R28, 0x31, P6 ;  /* 0x000000311c00780c */ /* 0x000fe200037c1670 */
[C---:B------:R-:W-:Y:S04]  /*30a0*/  HMMA.16816.F32.BF16 R60, R12.reuse, R48, RZ ;  /* 0x000000300c3c723c */ /* 0x040fe800000418ff */
[----:B------:R3:W-:Y:S04]  /*30b0*/  LDGSTS.E.BYPASS.LTC128B.128 [R252+0x1100], [R2.64], !P5 ;  /* 0x0110000002fc7fae */ /* 0x0007e8000e901d48 */
[----:B------:R-:W-:Y:S01]  /*30c0*/  HMMA.16816.F32.BF16 R12, R12, R50, RZ ;  /* 0x000000320c0c723c */ /* 0x000fe200000418ff */
[----:B------:R5:W-:Y:S04]  /*30d0*/  LDGSTS.E.BYPASS.LTC128B.128 [R252+0x3100], [R20.64], !P1 ;  /* 0x0310000014fc7fae */ /* 0x000be8000c901d48 */
[----:B------:R4:W-:Y:S01]  /*30e0*/  LDGSTS.E.BYPASS.LTC128B.128 [R252+0x1900], [R18.64], !P0 ;  /* 0x0190000012fc7fae */ /* 0x0009e2000c101d48 */
[----:B-1----:R-:W-:Y:S01]  /*30f0*/  IMAD.MOV.U32 R16, RZ, RZ, 0x40 ;  /* 0x00000040ff107424 */ /* 0x002fe200078e00ff */
[----:B---3--:R-:W-:-:S04]  /*3100*/  IADD3 R2, P5, R0, R150, RZ ;  /* 0x0000009600027210 */ /* 0x008fc80007fbe0ff */
[----:B------:R-:W-:Y:S01]  /*3110*/  SEL R0, R16, 0xffffffc0, !P2 ;  /* 0xffffffc010007807 */ /* 0x000fe20005000000 */
[----:B------:R-:W-:-:S04]  /*3120*/  IMAD.X R3, R29, 0x1, R56, P5 ;  /* 0x000000011d037824 */ /* 0x000fc800028e0638 */
[----:B------:R-:W-:Y:S01]  /*3130*/  IMAD.IADD R234, R232, 0x1, R0 ;  /* 0x00000001e8ea7824 */ /* 0x000fe200078e0200 */
[C---:B------:R-:W-:Y:S01]  /*3140*/  HMMA.16816.F32.BF16 R24, R4.reuse, R44, R52 ;  /* 0x0000002c0418723c */ /* 0x040fe20000041834 */
[----:B------:R1:W-:Y:S04]  /*3150*/  LDGSTS.E.BYPASS.LTC128B.128 [R252+0x3900], [R2.64], !P6 ;  /* 0x0390000002fc7fae */ /* 0x0003e8000f101d48 */
[----:B----4-:R-:W-:Y:S04]  /*3160*/  LDSM.16.M88.4 R16, [R240+0x2000] ;  /* 0x00200000f010783b */ /* 0x010fe80000000200 */
[----:B------:R-:W3:Y:S01]  /*3170*/  LDSM.16.M88.4 R52, [R234] ;  /* 0x00000000ea34783b */ /* 0x000ee20000000200 */
[----:B------:R-:W-:Y:S03]  /*3180*/  HMMA.16816.F32.BF16 R116, R4, R36, R84 ;  /* 0x000000240474723c */ /* 0x000fe60000041854 */
[----:B------:R-:W4:Y:S01]  /*3190*/  LDSM.16.M88.4 R48, [R234+0x800] ;  /* 0x00080000ea30783b */ /* 0x000f220000000200 */
[----:B------:R-:W-:-:S02]  /*31a0*/  IADD3 R244, R243, 0x2000, RZ ;  /* 0x00002000f3f47810 */ /* 0x000fc40007ffe0ff */
[----:B------:R-:W-:Y:S01]  /*31b0*/  IADD3 R245, R243, 0x2800, RZ ;  /* 0x00002800f3f57810 */ /* 0x000fe20007ffe0ff */
[----:B------:R-:W0:Y:S01]  /*31c0*/  LDGDEPBAR ;  /* 0x00000000000079af */ /* 0x000e220000000000 */
[C---:B------:R-:W-:Y:S08]  /*31d0*/  HMMA.16816.F32.BF16 R132, R4.reuse, R32, R92 ;  /* 0x000000200484723c */ /* 0x040ff0000004185c */
[C---:B------:R-:W-:Y:S08]  /*31e0*/  HMMA.16816.F32.BF16 R128, R4.reuse, R40, R88 ;  /* 0x000000280480723c */ /* 0x040ff00000041858 */
[----:B------:R-:W-:Y:S08]  /*31f0*/  HMMA.16816.F32.BF16 R84, R4, R46, R100 ;  /* 0x0000002e0454723c */ /* 0x000ff00000041864 */
[C---:B------:R-:W-:Y:S08]  /*3200*/  HMMA.16816.F32.BF16 R120, R8.reuse, R32, R64 ;  /* 0x000000200878723c */ /* 0x040ff00000041840 */
[----:B------:R-:W-:Y:S08]  /*3210*/  HMMA.16816.F32.BF16 R124, R8, R40, R60 ;  /* 0x00000028087c723c */ /* 0x000ff0000004183c */
[C---:B------:R-:W-:Y:S08]  /*3220*/  HMMA.16816.F32.BF16 R92, R4.reuse, R38, R108 ;  /* 0x00000026045c723c */ /* 0x040ff0000004186c */
[----:B------:R-:W-:Y:S08]  /*3230*/  HMMA.16816.F32.BF16 R100, R4, R42, R104 ;  /* 0x0000002a0464723c */ /* 0x000ff00000041868 */
[C---:B------:R-:W-:Y:S08]  /*3240*/  HMMA.16816.F32.BF16 R96, R8.reuse, R44, R96 ;  /* 0x0000002c0860723c */ /* 0x040ff00000041860 */
[C---:B------:R-:W-:Y:S08]  /*3250*/  HMMA.16816.F32.BF16 R88, R8.reuse, R36, R72 ;  /* 0x000000240858723c */ /* 0x040ff00000041848 */
[C---:B------:R-:W-:Y:S01]  /*3260*/  HMMA.16816.F32.BF16 R64, R8.reuse, R46, R80 ;  /* 0x0000002e0840723c */ /* 0x040fe20000041850 */
[----:B------:R-:W1:Y:S07]  /*3270*/  LDSM.16.M88.4 R44, [R234+0x1000] ;  /* 0x00100000ea2c783b */ /* 0x000e6e0000000200 */
[C---:B------:R-:W-:Y:S01]  /*3280*/  HMMA.16816.F32.BF16 R60, R8.reuse, R38, R68 ;  /* 0x00000026083c723c */ /* 0x040fe20000041844 */
[----:B------:R-:W1:Y:S07]  /*3290*/  LDSM.16.M88.4 R36, [R234+0x1800] ;  /* 0x00180000ea24783b */ /* 0x000e6e0000000200 */
[----:B------:R-:W-:Y:S01]  /*32a0*/  HMMA.16816.F32.BF16 R40, R8, R42, R12 ;  /* 0x0000002a0828723c */ /* 0x000fe2000004180c */
[----:B------:R-:W1:Y:S01]  /*32b0*/  LDSM.16.M88.4 R12, [R240] ;  /* 0x00000000f00c783b */ /* 0x000e620000000200 */
[----:B------:R-:W-:-:S05]  /*32c0*/  IMAD.IADD R233, R244, 0x1, R0 ;  /* 0x00000001f4e97824 */ /* 0x000fca00078e0200 */
[----:B------:R-:W-:Y:S01]  /*32d0*/  LDSM.16.M88.4 R28, [R233+-0x1800] ;  /* 0xffe80000e91c783b */ /* 0x000fe20000000200 */
[-C--:B------:R-:W-:Y:S03]  /*32e0*/  HMMA.16816.F32.BF16 R112, R4, R34.reuse, R112 ;  /* 0x000000220470723c */ /* 0x080fe60000041870 */
[----:B------:R-:W-:Y:S04]  /*32f0*/  LDSM.16.M88.4 R4, [R242+0x2000] ;  /* 0x00200000f204783b */ /* 0x000fe80000000200 */
[----:B-----5:R-:W-:Y:S01]  /*3300*/  LDSM.16.M88.4 R20, [R233+-0x800] ;  /* 0xfff80000e914783b */ /* 0x020fe20000000200 */
[----:B------:R-:W-:Y:S03]  /*3310*/  HMMA.16816.F32.BF16 R72, R8, R34, R76 ;  /* 0x000000220848723c */ /* 0x000fe6000004184c */
[----:B------:R-:W5:Y:S04]  /*3320*/  LDSM.16.M88.4 R32, [R233+-0x2000] ;  /* 0xffe00000e920783b */ /* 0x000f680000000200 */
[----:B------:R-:W-:Y:S01]  /*3330*/  LDSM.16.M88.4 R8, [R242] ;  /* 0x00000000f208783b */ /* 0x000fe20000000200 */
[C---:B---3--:R-:W-:Y:S03]  /*3340*/  HMMA.16816.F32.BF16 R76, R16.reuse, R52, R24 ;  /* 0x00000034104c723c */ /* 0x048fe60000041818 */
[----:B------:R-:W3:Y:S05]  /*3350*/  LDSM.16.M88.4 R24, [R233+-0x1000] ;  /* 0xfff00000e918783b */ /* 0x000eea0000000200 */
[C---:B----4-:R-:W-:Y:S08]  /*3360*/  HMMA.16816.F32.BF16 R116, R16.reuse, R48, R116 ;  /* 0x000000301074723c */ /* 0x050ff00000041874 */
[C---:B------:R-:W-:Y:S08]  /*3370*/  HMMA.16816.F32.BF16 R84, R16.reuse, R54, R84 ;  /* 0x000000361054723c */ /* 0x040ff00000041854 */
[C---:B------:R-:W-:Y:S08]  /*3380*/  HMMA.16816.F32.BF16 R92, R16.reuse, R50, R92 ;  /* 0x00000032105c723c */ /* 0x040ff0000004185c */
[C---:B-1----:R-:W-:Y:S08]  /*3390*/  HMMA.16816.F32.BF16 R104, R16.reuse, R44, R132 ;  /* 0x0000002c1068723c */ /* 0x042ff00000041884 */
[C---:B------:R-:W-:Y:S08]  /*33a0*/  HMMA.16816.F32.BF16 R108, R16.reuse, R36, R128 ;  /* 0x00000024106c723c */ /* 0x040ff00000041880 */
        /* <DEDUP_REMOVED lines=12> */
[----:B------:R-:W1:Y:S04]  /*3470*/  LDSM.16.M88.4 R12, [R239+0x6000] ;  /* 0x00600000ef0c783b */ /* 0x000e680000000200 */
[----:B------:R-:W4:Y:S03]  /*3480*/  LDSM.16.M88.4 R36, [R232+0x3000] ;  /* 0x00300000e824783b */ /* 0x000f260000000200 */
[C---:B-----5:R-:W-:Y:S08]  /*3490*/  HMMA.16816.F32.BF16 R64, R4.reuse, R32, R76 ;  /* 0x000000200440723c */ /* 0x060ff0000004184c */
[C---:B------:R-:W-:Y:S08]  /*34a0*/  HMMA.16816.F32.BF16 R72, R4.reuse, R34, R84 ;  /* 0x000000220448723c */ /* 0x040ff00000041854 */
[C---:B---3--:R-:W-:Y:S08]  /*34b0*/  HMMA.16816.F32.BF16 R140, R4.reuse, R24, R104 ;  /* 0x00000018048c723c */ /* 0x048ff00000041868 */
[C---:B------:R-:W-:Y:S08]  /*34c0*/  HMMA.16816.F32.BF16 R76, R4.reuse, R28, R116 ;  /* 0x0000001c044c723c */ /* 0x040ff00000041874 */
[C---:B------:R-:W-:Y:S08]  /*34d0*/  HMMA.16816.F32.BF16 R84, R4.reuse, R30, R92 ;  /* 0x0000001e0454723c */ /* 0x040ff0000004185c */
[C---:B------:R-:W-:Y:S08]  /*34e0*/  HMMA.16816.F32.BF16 R136, R4.reuse, R26, R112 ;  /* 0x0000001a0488723c */ /* 0x040ff00000041870 */
[----:B------:R-:W-:Y:S08]  /*34f0*/  HMMA.16816.F32.BF16 R132, R4, R20, R108 ;  /* 0x000000140484723c */ /* 0x000ff0000004186c */
[C---:B------:R-:W-:Y:S08]  /*3500*/  HMMA.16816.F32.BF16 R120, R8.reuse, R34, R80 ;  /* 0x000000220878723c */ /* 0x040ff00000041850 */
[C---:B------:R-:W-:Y:S01]  /*3510*/  HMMA.16816.F32.BF16 R104, R8.reuse, R22, R16 ;  /* 0x000000160868723c */ /* 0x040fe20000041810 */
[----:B------:R-:W3:Y:S07]  /*3520*/  LDSM.16.M88.4 R16, [R232+0x3800] ;  /* 0x00380000e810783b */ /* 0x000eee0000000200 */
[C---:B------:R-:W-:Y:S01]  /*3530*/  HMMA.16816.F32.BF16 R124, R8.reuse, R32, R96 ;  /* 0x00000020087c723c */ /* 0x040fe20000041860 */
[C---:B------:R-:W-:Y:S01]  /*3540*/  IADD3 R246, R243.reuse, 0x3000, RZ ;  /* 0x00003000f3f67810 */ /* 0x040fe20007ffe0ff */
[----:B------:R-:W-:Y:S06]  /*3550*/  LDSM.16.M88.4 R32, [R244] ;  /* 0x00000000f420783b */ /* 0x000fec0000000200 */
[C---:B------:R-:W-:Y:S08]  /*3560*/  HMMA.16816.F32.BF16 R116, R8.reuse, R28, R88 ;  /* 0x0000001c0874723c */ /* 0x040ff00000041858 */
[C---:B------:R-:W-:Y:S01]  /*3570*/  HMMA.16816.F32.BF16 R112, R8.reuse, R30, R68 ;  /* 0x0000001e0870723c */ /* 0x040fe20000041844 */
[----:B------:R-:W-:Y:S07]  /*3580*/  LDSM.16.M88.4 R28, [R245] ;  /* 0x00000000f51c783b */ /* 0x000fee0000000200 */
[C---:B------:R-:W-:Y:S08]  /*3590*/  HMMA.16816.F32.BF16 R108, R8.reuse, R24, R60 ;  /* 0x00000018086c723c */ /* 0x040ff0000004183c */
[C---:B------:R-:W-:Y:S01]  /*35a0*/  HMMA.16816.F32.BF16 R80, R8.reuse, R26, R52 ;  /* 0x0000001a0850723c */ /* 0x040fe20000041834 */
[----:B------:R-:W-:Y:S07]  /*35b0*/  LDSM.16.M88.4 R24, [R246] ;  /* 0x00000000f618783b */ /* 0x000fee0000000200 */
[----:B------:R-:W-:Y:S01]  /*35c0*/  HMMA.16816.F32.BF16 R92, R8, R20, R48 ;  /* 0x00000014085c723c */ /* 0x000fe20000041830 */
[----:B------:R-:W5:Y:S07]  /*35d0*/  LDSM.16.M88.4 R8, [R239+0x4000] ;  /* 0x00400000ef08783b */ /* 0x000f6e0000000200 */
[----:B------:R-:W-:Y:S01]  /*35e0*/  HMMA.16816.F32.BF16 R128, R4, R22, R100 ;  /* 0x000000160480723c */ /* 0x000fe20000041864 */
[----:B------:R-:W2:Y:S04]  /*35f0*/  LDSM.16.M88.4 R4, [R241+0x6000] ;  /* 0x00600000f104783b */ /* 0x000ea80000000200 */
[----:B------:R-:W2:Y:S01]  /*3600*/  LDSM.16.M88.4 R20, [R241+0x4000] ;  /* 0x00400000f114783b */ /* 0x000ea20000000200 */
[----:B------:R-:W-:-:S02]  /*3610*/  IADD3 R247, R243, 0x3800, RZ ;  /* 0x00003800f3f77810 */ /* 0x000fc40007ffe0ff */
[C---:B-1----:R-:W-:Y:S03]  /*3620*/  HMMA.16816.F32.BF16 R60, R12.reuse, R40, R76 ;  /* 0x000000280c3c723c */ /* 0x042fe6000004184c */
[----:B------:R-:W1:Y:S05]  /*3630*/  LDSM.16.M88.4 R52, [R247] ;  /* 0x00000000f734783b */ /* 0x000e6a0000000200 */
[C---:B------:R-:W-:Y:S08]  /*3640*/  HMMA.16816.F32.BF16 R48, R12.reuse, R42, R84 ;  /* 0x0000002a0c30723c */ /* 0x040ff00000041854 */
[C---:B------:R-:W-:Y:S08]  /*3650*/  HMMA.16816.F32.BF16 R88, R12.reuse, R44, R64 ;  /* 0x0000002c0c58723c */ /* 0x040ff00000041840 */
[C---:B------:R-:W-:Y:S08]  /*3660*/  HMMA.16816.F32.BF16 R68, R12.reuse, R46, R72 ;  /* 0x0000002e0c44723c */ /* 0x040ff00000041848 */
[C---:B----4-:R-:W-:Y:S08]  /*3670*/  HMMA.16816.F32.BF16 R84, R12.reuse, R36, R140 ;  /* 0x000000240c54723c */ /* 0x050ff0000004188c */
[C---:B------:R-:W-:Y:S08]  /*3680*/  HMMA.16816.F32.BF16 R100, R12.reuse, R38, R136 ;  /* 0x000000260c64723c */ /* 0x040ff00000041888 */
[C---:B---3--:R-:W-:Y:S08]  /*3690*/  HMMA.16816.F32.BF16 R96, R12.reuse, R16, R132 ;  /* 0x000000100c60723c */ /* 0x048ff00000041884 */
[----:B------:R-:W-:Y:S08]  /*36a0*/  HMMA.16816.F32.BF16 R76, R12, R18, R128 ;  /* 0x000000120c4c723c */ /* 0x000ff00000041880 */
[C---:B-----5:R-:W-:Y:S08]  /*36b0*/  HMMA.16816.F32.BF16 R72, R8.reuse, R44, R124 ;  /* 0x0000002c0848723c */ /* 0x060ff0000004187c */
[C---:B------:R-:W-:Y:S08]  /*36c0*/  HMMA.16816.F32.BF16 R64, R8.reuse, R46, R120 ;  /* 0x0000002e0840723c */ /* 0x040ff00000041878 */
[C---:B------:R-:W-:Y:S08]  /*36d0*/  HMMA.16816.F32.BF16 R12, R8.reuse, R36, R108 ;  /* 0x00000024080c723c */ /* 0x040ff0000004186c */
[C---:B------:R-:W-:Y:S08]  /*36e0*/  HMMA.16816.F32.BF16 R44, R8.reuse, R40, R116 ;  /* 0x00000028082c723c */ /* 0x040ff00000041874 */
[C---:B------:R-:W-:Y:S08]  /*36f0*/  HMMA.16816.F32.BF16 R40, R8.reuse, R42, R112 ;  /* 0x0000002a0828723c */ /* 0x040ff00000041870 */
[C---:B------:R-:W-:Y:S01]  /*3700*/  HMMA.16816.F32.BF16 R80, R8.reuse, R38, R80 ;  /* 0x000000260850723c */ /* 0x040fe20000041850 */
[----:B------:R-:W-:Y:S07]  /*3710*/  LDSM.16.M88.4 R36, [R234+0x3800] ;  /* 0x00380000ea24783b */ /* 0x000fee0000000200 */
[C---:B------:R-:W-:Y:S08]  /*3720*/  HMMA.16816.F32.BF16 R92, R8.reuse, R16, R92 ;  /* 0x00000010085c723c */ /* 0x040ff0000004185c */
[----:B------:R-:W-:Y:S01]  /*3730*/  HMMA.16816.F32.BF16 R104, R8, R18, R104 ;  /* 0x000000120868723c */ /* 0x000fe20000041868 */
[----:B------:R-:W-:Y:S04]  /*3740*/  LDSM.16.M88.4 R16, [R240+0x6000] ;  /* 0x00600000f010783b */ /* 0x000fe80000000200 */
[----:B------:R-:W-:Y:S03]  /*3750*/  LDSM.16.M88.4 R8, [R242+0x4000] ;  /* 0x00400000f208783b */ /* 0x000fe60000000200 */
[----:B--2---:R-:W-:Y:S01]  /*3760*/  HMMA.16816.F32.BF16 R136, R4, R30, R48 ;  /* 0x0000001e0488723c */ /* 0x004fe20000041830 */
[----:B------:R-:W2:Y:S07]  /*3770*/  LDSM.16.M88.4 R48, [R234+0x2000] ;  /* 0x00200000ea30783b */ /* 0x000eae0000000200 */
[C---:B------:R-:W-:Y:S01]  /*3780*/  HMMA.16816.F32.BF16 R112, R20.reuse, R24, R12 ;  /* 0x000000181470723c */ /* 0x040fe2000004180c */
[----:B------:R-:W3:Y:S07]  /*3790*/  LDSM.16.M88.4 R12, [R240+0x4000] ;  /* 0x00400000f00c783b */ /* 0x000eee0000000200 */
[C---:B------:R-:W-:Y:S01]  /*37a0*/  HMMA.16816.F32.BF16 R120, R20.reuse, R28, R44 ;  /* 0x0000001c1478723c */ /* 0x040fe2000004182c */
[----:B------:R-:W4:Y:S07]  /*37b0*/  LDSM.16.M88.4 R44, [R234+0x2800] ;  /* 0x00280000ea2c783b */ /* 0x000f2e0000000200 */
[----:B------:R-:W-:Y:S01]  /*37c0*/  HMMA.16816.F32.BF16 R116, R20, R30, R40 ;  /* 0x0000001e1474723c */ /* 0x000fe20000041828 */
[----:B------:R-:W5:Y:S07]  /*37d0*/  LDSM.16.M88.4 R40, [R234+0x3000] ;  /* 0x00300000ea28783b */ /* 0x000f6e0000000200 */
[C---:B------:R-:W-:Y:S01]  /*37e0*/  HMMA.16816.F32.BF16 R140, R4.reuse, R28, R60 ;  /* 0x0000001c048c723c */ /* 0x040fe2000004183c */
[----:B------:R-:W-:Y:S07]  /*37f0*/  LDSM.16.M88.4 R28, [R233+0x800] ;  /* 0x00080000e91c783b */ /* 0x000fee0000000200 */
[C---:B------:R-:W-:Y:S08]  /*3800*/  HMMA.16816.F32.BF16 R88, R4.reuse, R32, R88 ;  /* 0x000000200458723c */ /* 0x040ff00000041858 */
[----:B------:R-:W-:Y:S08]  /*3810*/  HMMA.16816.F32.BF16 R144, R4, R34, R68 ;  /* 0x000000220490723c */ /* 0x000ff00000041844 */
[C---:B------:R-:W-:Y:S08]  /*3820*/  HMMA.16816.F32.BF16 R124, R20.reuse, R32, R72 ;  /* 0x00000020147c723c */ /* 0x040ff00000041848 */
[----:B------:R-:W-:Y:S01]  /*3830*/  HMMA.16816.F32.BF16 R60, R20, R34, R64 ;  /* 0x00000022143c723c */ /* 0x000fe20000041840 */
[----:B------:R-:W-:Y:S07]  /*3840*/  LDSM.16.M88.4 R32, [R233] ;  /* 0x00000000e920783b */ /* 0x000fee0000000200 */
[C---:B------:R-:W-:Y:S08]  /*3850*/  HMMA.16816.F32.BF16 R132, R4.reuse, R24, R84 ;  /* 0x000000180484723c */ /* 0x040ff00000041854 */
[C---:B------:R-:W-:Y:S08]  /*3860*/  HMMA.16816.F32.BF16 R84, R4.reuse, R26, R100 ;  /* 0x0000001a0454723c */ /* 0x040ff00000041864 */
[C---:B-1----:R-:W-:Y:S08]  /*3870*/  HMMA.16816.F32.BF16 R128, R4.reuse, R52, R96 ;  /* 0x000000340480723c */ /* 0x042ff00000041860 */
[----:B------:R-:W-:Y:S01]  /*3880*/  HMMA.16816.F32.BF16 R68, R4, R54, R76 ;  /* 0x000000360444723c */ /* 0x000fe2000004184c */
[----:B------:R-:W1:Y:S07]  /*3890*/  LDSM.16.M88.4 R4, [R248+0x6000] ;  /* 0x00600000f804783b */ /* 0x000e6e0000000200 */
[C---:B------:R-:W-:Y:S01]  /*38a0*/  HMMA.16816.F32.BF16 R108, R20.reuse, R26, R80 ;  /* 0x0000001a146c723c */ /* 0x040fe20000041850 */
[----:B------:R-:W1:Y:S07]  /*38b0*/  LDSM.16.M88.4 R24, [R233+0x1000] ;  /* 0x00100000e918783b */ /* 0x000e6e0000000200 */
[C---:B------:R-:W-:Y:S08]  /*38c0*/  HMMA.16816.F32.BF16 R76, R20.reuse, R52, R92 ;  /* 0x00000034144c723c */ /* 0x040ff0000004185c */
[----:B------:R-:W-:Y:S01]  /*38d0*/  HMMA.16816.F32.BF16 R72, R20, R54, R104 ;  /* 0x000000361448723c */ /* 0x000fe20000041868 */
[----:B------:R-:W1:Y:S01]  /*38e0*/  LDSM.16.M88.4 R20, [R233+0x1800] ;  /* 0x00180000e914783b */ /* 0x000e620000000200 */
[----:B------:R-:W-:Y:S01]  /*38f0*/  ISETP.GT.AND P0, PT, R58, R158, PT ;  /* 0x0000009e3a00720c */ /* 0x000fe20003f04270 */
[----:B------:R-:W-:-:S05]  /*3900*/  DEPBAR.LE SB0, 0x0 ;  /* 0x000080000000791a */ /* 0x000fca0000000000 */
[C---:B--2---:R-:W-:Y:S08]  /*3910*/  HMMA.16816.F32.BF16 R104, R16.reuse, R48, R88 ;  /* 0x000000301068723c */ /* 0x044ff00000041858 */
[----:B------:R-:W-:Y:S08]  /*3920*/  HMMA.16816.F32.BF16 R100, R16, R50, R144 ;  /* 0x000000321064723c */ /* 0x000ff00000041890 */
[C---:B---3--:R-:W-:Y:S08]  /*3930*/  HMMA.16816.F32.BF16 R64, R12.reuse, R48, R124 ;  /* 0x000000300c40723c */ /* 0x048ff0000004187c */
[----:B------:R-:W-:Y:S08]  /*3940*/  HMMA.16816.F32.BF16 R60, R12, R50, R60 ;  /* 0x000000320c3c723c */ /* 0x000ff0000004183c */
[C---:B----4-:R-:W-:Y:S08]  /*3950*/  HMMA.16816.F32.BF16 R96, R16.reuse, R44, R140 ;  /* 0x0000002c1060723c */ /* 0x050ff0000004188c */
[----:B------:R-:W-:Y:S08]  /*3960*/  HMMA.16816.F32.BF16 R92, R16, R46, R136 ;  /* 0x0000002e105c723c */ /* 0x000ff00000041888 */
[C---:B------:R-:W-:Y:S08]  /*3970*/  HMMA.16816.F32.BF16 R52, R12.reuse, R44, R120 ;  /* 0x0000002c0c34723c */ /* 0x040ff00000041878 */
[----:B------:R-:W-:Y:S08]  /*3980*/  HMMA.16816.F32.BF16 R48, R12, R46, R116 ;  /* 0x0000002e0c30723c */ /* 0x000ff00000041874 */
[C---:B-----5:R-:W-:Y:S08]  /*3990*/  HMMA.16816.F32.BF16 R88, R16.reuse, R40, R132 ;  /* 0x000000281058723c */ /* 0x060ff00000041884 */
[C---:B------:R-:W-:Y:S08]  /*39a0*/  HMMA.16816.F32.BF16 R84, R16.reuse, R42, R84 ;  /* 0x0000002a1054723c */ /* 0x040ff00000041854 */
[C---:B------:R-:W-:Y:S08]  /*39b0*/  HMMA.16816.F32.BF16 R80, R16.reuse, R36, R128 ;  /* 0x000000241050723c */ /* 0x040ff00000041880 */
[----:B------:R-:W-:Y:S08]  /*39c0*/  HMMA.16816.F32.BF16 R68, R16, R38, R68 ;  /* 0x000000261044723c */ /* 0x000ff00000041844 */
[C---:B------:R-:W-:Y:S08]  /*39d0*/  HMMA.16816.F32.BF16 R44, R12.reuse, R40, R112 ;  /* 0x000000280c2c723c */ /* 0x040ff00000041870 */
[C---:B------:R-:W-:Y:S08]  /*39e0*/  HMMA.16816.F32.BF16 R40, R12.reuse, R42, R108 ;  /* 0x0000002a0c28723c */ /* 0x040ff0000004186c */
[C---:B------:R-:W-:Y:S08]  /*39f0*/  HMMA.16816.F32.BF16 R16, R12.reuse, R36, R76 ;  /* 0x000000240c10723c */ /* 0x040ff0000004184c */
[----:B------:R-:W-:Y:S01]  /*3a00*/  HMMA.16816.F32.BF16 R12, R12, R38, R72 ;  /* 0x000000260c0c723c */ /* 0x000fe20000041848 */
[----:B------:R-:W-:Y:S01]  /*3a10*/  BSSY B0, `(.L_x_3014) ;  /* 0x0000065000007945 */ /* 0x000fe20003800000 */
[----:B------:R-:W-:-:S02]  /*3a20*/  ISETP.GT.AND P1, PT, R59, 0x3f, PT ;  /* 0x0000003f3b00780c */ /* 0x000fc40003f24270 */
[----:B------:R-:W-:-:S04]  /*3a30*/  IADD3 R251, R243, 0x1800, RZ ;  /* 0x00001800f3fb7810 */ /* 0x000fc80007ffe0ff */
[----:B-1----:R-:W-:Y:S01]  /*3a40*/  HMMA.16816.F32.BF16 R96, R4, R28, R96 ;  /* 0x0000001c0460723c */ /* 0x002fe20000041860 */
[C---:B------:R-:W-:Y:S02]  /*3a50*/  IADD3 R250, R243.reuse, 0x1000, RZ ;  /* 0x00001000f3fa7810 */ /* 0x040fe40007ffe0ff */
[----:B------:R-:W-:-:S05]  /*3a60*/  IADD3 R249, R243, 0x800, RZ ;  /* 0x00000800f3f97810 */ /* 0x000fca0007ffe0ff */
[C---:B------:R-:W-:Y:S08]  /*3a70*/  HMMA.16816.F32.BF16 R92, R4.reuse, R30, R92 ;  /* 0x0000001e045c723c */ /* 0x040ff0000004185c */
[C---:B------:R-:W-:Y:S08]  /*3a80*/  HMMA.16816.F32.BF16 R72, R4.reuse, R24, R88 ;  /* 0x000000180448723c */ /* 0x040ff00000041858 */
[----:B------:R-:W-:Y:S08]  /*3a90*/  HMMA.16816.F32.BF16 R84, R4, R26, R84 ;  /* 0x0000001a0454723c */ /* 0x000ff00000041854 */
[C---:B------:R-:W-:Y:S08]  /*3aa0*/  HMMA.16816.F32.BF16 R52, R8.reuse, R28, R52 ;  /* 0x0000001c0834723c */ /* 0x040ff00000041834 */
        /* <DEDUP_REMOVED lines=32> */
[----:B------:R-:W-:Y:S01]  /*3cb0*/  IADD3 R3, R3, R0, RZ ;  /* 0x0000000003037210 */ /* 0x000fe20007ffe0ff */
[----:B--2---:R1:W-:Y:S01]  /*3cc0*/  STL [R1], R6 ;  /* 0x0000000601007387 */ /* 0x0043e20000100800 */
[----:B------:R-:W-:-:S03]  /*3cd0*/  SHF.R.S32.HI R0, RZ, 0x1f, R6 ;  /* 0x0000001fff007819 */ /* 0x000fc60000011406 */
        /* <DEDUP_REMOVED lines=8> */
[----:B------:R2:W3:Y:S02]  /*3d60*/  SHFL.IDX PT, R8, R0, RZ, 0x181f ;  /* 0x00181fff00087589 */ /* 0x0004e400000e0000 */
.L_x_3070:
[----:B------:R-:W-:Y:S05]  /*3d70*/  BRA.DIV ~URZ, `(.L_x_3017) ;  /* 0x0000f0827f007947 */ /* 0x000fea000b800000 */
[----:B-1----:R-:W4:Y:S04]  /*3d80*/  LDL R7, [R1+0xc] ;  /* 0x00000c0001077983 */ /* 0x002f280000100800 */
[----:B------:R-:W5:Y:S04]  /*3d90*/  LDL R3, [R1+0x1c] ;  /* 0x00001c0001037983 */ /* 0x000f680000100800 */
[----:B------:R-:W1:Y:S04]  /*3da0*/  SHFL.IDX PT, R2, R4, RZ, 0x181f ;  /* 0x00181fff04027589 */ /* 0x000e6800000e0000 */
[----:B------:R-:W2:Y:S04]  /*3db0*/  SHFL.IDX PT, R5, R4, 0x1, 0x181f ;  /* 0x00381f0004057f89 */ /* 0x000ea800000e0000 */
[----:B------:R-:W3:Y:S04]  /*3dc0*/  SHFL.IDX PT, R9, R0, 0x1, 0x181f ;  /* 0x00381f0000097f89 */ /* 0x000ee800000e0000 */
[----:B------:R-:W2:Y:S04]  /*3dd0*/  SHFL.IDX PT, R12, R4, 0x2, 0x181f ;  /* 0x00581f00040c7f89 */ /* 0x000ea800000e0000 */
[----:B------:R-:W2:Y:S01]  /*3de0*/  SHFL.IDX PT, R13, R0, 0x2, 0x181f ;  /* 0x00581f00000d7f89 */ /* 0x000ea200000e0000 */
[----:B-1----:R-:W-:-:S02]  /*3df0*/  IADD3 R6, P6, R2, R149, RZ ;  /* 0x0000009502067210 */ /* 0x002fc40007fde0ff */
[-C--:B------:R-:W-:Y:S02]  /*3e00*/  IADD3 R2, P5, R2, R150.reuse, RZ ;  /* 0x0000009602027210 */ /* 0x080fe40007fbe0ff */
[----:B----4-:R-:W-:Y:S01]  /*3e10*/  ISETP.GE.AND P2, PT, R7, c[0x0][0x1d4], PT ;  /* 0x0000750007007a0c */ /* 0x010fe20003f46270 */
[C-C-:B---3--:R-:W-:Y:S01]  /*3e20*/  IMAD.X R7, R8.reuse, 0x1, R57.reuse, P6 ;  /* 0x0000000108077824 */ /* 0x148fe200030e0639 */
[----:B--2---:R-:W-:Y:S02]  /*3e30*/  IADD3 R10, P6, R5, R149, RZ ;  /* 0x00000095050a7210 */ /* 0x004fe40007fde0ff */
[----:B-----5:R-:W-:Y:S01]  /*3e40*/  ISETP.GE.AND P0, PT, R3, c[0x0][0x1d4], PT ;  /* 0x0000750003007a0c */ /* 0x020fe20003f06270 */
[----:B------:R-:W-:Y:S01]  /*3e50*/  IMAD.X R3, R8, 0x1, R56, P5 ;  /* 0x0000000108037824 */ /* 0x000fe200028e0638 */
[----:B------:R-:W-:Y:S01]  /*3e60*/  IADD3 R8, P5, R5, R150, RZ ;  /* 0x0000009605087210 */ /* 0x000fe20007fbe0ff */
[----:B------:R-:W-:Y:S01]  /*3e70*/  IMAD.X R11, R9, 0x1, R57, P6 ;  /* 0x00000001090b7824 */ /* 0x000fe200030e0639 */
[----:B------:R-:W-:-:S03]  /*3e80*/  SEL R5, RZ, 0x10, P0 ;  /* 0x00000010ff057807 */ /* 0x000fc60000000000 */
[----:B------:R-:W-:Y:S02]  /*3e90*/  IMAD.X R9, R9, 0x1, R56, P5 ;  /* 0x0000000109097824 */ /* 0x000fe400028e0638 */
[----:B------:R1:W-:Y:S04]  /*3ea0*/  LDGSTS.E.BYPASS.LTC128B.128 [R252+0x4100], [R6.64], !P2 ;  /* 0x0410000006fc7fae */ /* 0x0003e8000d101d48 */
[----:B------:R2:W-:Y:S04]  /*3eb0*/  LDGSTS.E.BYPASS.LTC128B.128 [R252+0x6100], [R2.64], !P0 ;  /* 0x0610000002fc7fae */ /* 0x0005e8000c101d48 */
[----:B------:R3:W-:Y:S04]  /*3ec0*/  LDGSTS.E.BYPASS.LTC128B.128 [R252+0x4900], [R10.64], !P2 ;  /* 0x049000000afc7fae */ /* 0x0007e8000d101d48 */
[----:B------:R4:W-:Y:S01]  /*3ed0*/  LDGSTS.E.BYPASS.LTC128B.128 [R252+0x6900], [R8.64], !P0 ;  /* 0x0690000008fc7fae */ /* 0x0009e2000c101d48 */
[----:B-1----:R-:W-:-:S02]  /*3ee0*/  IADD3 R6, P5, R12, R150, RZ ;  /* 0x000000960c067210 */ /* 0x002fc40007fbe0ff */
[----:B--2---:R-:W-:-:S03]  /*3ef0*/  IADD3 R2, P6, R12, R149, RZ ;  /* 0x000000950c027210 */ /* 0x004fc60007fde0ff */
[C---:B------:R-:W-:Y:S02]  /*3f00*/  IMAD.X R7, R13.reuse, 0x1, R56, P5 ;  /* 0x000000010d077824 */ /* 0x040fe400028e0638 */
[----:B------:R-:W-:Y:S01]  /*3f10*/  IMAD.X R3, R13, 0x1, R57, P6 ;  /* 0x000000010d037824 */ /* 0x000fe200030e0639 */
[----:B----4-:R3:W1:Y:S04]  /*3f20*/  SHFL.IDX PT, R8, R0, 0x3, 0x181f ;  /* 0x00781f0000087f89 */ /* 0x01066800000e0000 */
[----:B------:R3:W2:Y:S04]  /*3f30*/  SHFL.IDX PT, R0, R4, 0x3, 0x181f ;  /* 0x00781f0004007f89 */ /* 0x0006a800000e0000 */
[----:B------:R3:W-:Y:S04]  /*3f40*/  LDGSTS.E.BYPASS.LTC128B.128 [R252+0x5100], [R2.64], !P2 ;  /* 0x0510000002fc7fae */ /* 0x0007e8000d101d48 */
[----:B------:R4:W-:Y:S02]  /*3f50*/  LDGSTS.E.BYPASS.LTC128B.128 [R252+0x7100], [R6.64], !P0 ;  /* 0x0710000006fc7fae */ /* 0x0009e4000c101d48 */
[----:B----4-:R-:W-:-:S04]  /*3f60*/  SEL R6, RZ, 0x10, P2 ;  /* 0x00000010ff067807 */ /* 0x010fc80001000000 */
.L_x_3071:
[----:B-123--:R-:W-:Y:S02]  /*3f70*/  IADD3 R2, -R6, 0x10, RZ ;  /* 0x0000001006027810 */ /* 0x00efe40007ffe1ff */
[----:B------:R-:W-:-:S02]  /*3f80*/  IADD3 R3, -R5, 0x10, RZ ;  /* 0x0000001005037810 */ /* 0x000fc40007ffe1ff */
[----:B------:R-:W-:Y:S02]  /*3f90*/  LOP3.LUT R2, R2, 0xf, RZ, 0xc0, !PT ;  /* 0x0000000f02027812 */ /* 0x000fe400078ec0ff */
[----:B------:R-:W-:Y:S02]  /*3fa0*/  ISETP.NE.U32.AND P6, PT, R6, RZ, PT ;  /* 0x000000ff0600720c */ /* 0x000fe40003fc5070 */
[----:B------:R-:W-:Y:S02]  /*3fb0*/  IADD3 R4, P2, P0, R2, R0, R149 ;  /* 0x0000000002047210 */ /* 0x000fe4000785e095 */
        /* <DEDUP_REMOVED lines=10> */
.L_x_3015:
[----:B------:R-:W-:Y:S05]  /*4060*/  BSYNC B0 ;  /* 0x0000000000007941 */ /* 0x000fea0003800000 */
.L_x_3014:
[----:B-1----:R-:W2:Y:S04]  /*4070*/  LDL R3, [R1+0xac] ;  /* 0x0000ac0001037983 */ /* 0x002ea80000100800 */
[----:B------:R-:W2:Y:S04]  /*4080*/  LDL R0, [R1+0xfc] ;  /* 0x0000fc0001007983 */ /* 0x000ea80000100800 */
[----:B------:R-:W3:Y:S01]  /*4090*/  LDL R6, [R1+0x60] ;  /* 0x0000600001067983 */ /* 0x000ee20000100800 */
[----:B------:R-:W-:Y:S02]  /*40a0*/  MOV R2, 0xffffffc0 ;  /* 0xffffffc000027802 */ /* 0x000fe40000000f00 */
[----:B------:R-:W-:Y:S01]  /*40b0*/  MOV R4, c[0x0][0x2ac] ;  /* 0x0000ab0000047a02 */ /* 0x000fe20000000f00 */
[----:B------:R-:W0:Y:S02]  /*40c0*/  LDGDEPBAR ;  /* 0x00000000000079af */ /* 0x000e240000000000 */
[----:B------:R-:W-:-:S04]  /*40d0*/  IMAD R2, R58, R2, 0x1 ;  /* 0x000000013a027424 */ /* 0x000fc800078e0202 */
[----:B------:R-:W-:Y:S01]  /*40e0*/  IMAD R2, R4, c[0x0][0x1d0], R2 ;  /* 0x0000740004027a24 */ /* 0x000fe200078e0202 */
[----:B--2---:R-:W-:Y:S02]  /*40f0*/  IADD3 R0, R0, R3, RZ ;  /* 0x0000000300007210 */ /* 0x004fe40007ffe0ff */
[----:B---3--:R-:W-:-:S03]  /*4100*/  IADD3 R5, -R6, R148, RZ ;  /* 0x0000009406057210 */ /* 0x008fc60007ffe1ff */
[----:B------:R-:W-:Y:S01]  /*4110*/  @P4 IMAD.HI.U32 R3, R0, c[0x0][0x2c8], RZ ;  /* 0x0000b20000034a27 */ /* 0x000fe200078e00ff */
[----:B------:R1:W-:Y:S01]  /*4120*/  STL [R1+0x2c], R0 ;  /* 0x00002c0001007387 */ /* 0x0003e20000100800 */
[----:B------:R-:W-:-:S03]  /*4130*/  IADD3 R4, R2, -c[0x0][0x168], -R6 ;  /* 0x80005a0002047a10 */ /* 0x000fc60007ffe806 */
[----:B-1----:R-:W-:Y:S01]  /*4140*/  @P4 SHF.R.U32.HI R0, RZ, c[0x0][0x2cc], R3 ;  /* 0x0000b300ff004a19 */ /* 0x002fe20000011603 */
[----:B------:R-:W-:Y:S05]  /*4150*/  BRA.DIV ~URZ, `(.L_x_3018) ;  /* 0x0000f2527f007947 */ /* 0x000fea000b800000 */
[----:B------:R1:W2:Y:S02]  /*4160*/  SHFL.IDX PT, R2, R0, RZ, 0x1c1f ;  /* 0x001c1fff00027589 */ /* 0x0002a400000e0000 */
.L_x_3072:
        /* <DEDUP_REMOVED lines=37> */
[----:B-1----:R-:W1:Y:S01]  /*43c0*/  SHFL.IDX PT, R0, R0, 0x3, 0x1c1f ;  /* 0x007c1f0000007f89 */ /* 0x002e6200000e0000 */
[----:B--2---:R-:W-:-:S02]  /*43d0*/  IMAD.IADD R3, R4, 0x1, R3 ;  /* 0x0000000104037824 */ /* 0x004fc400078e0203 */
[----:B---3--:R-:W-:-:S03]  /*43e0*/  IMAD.IADD R2, R4, 0x1, R2 ;  /* 0x0000000104027824 */ /* 0x008fc600078e0202 */
[----:B------:R-:W-:Y:S01]  /*43f0*/  IMNMX R3, R5, R3, PT ;  /* 0x0000000305037217 */ /* 0x000fe20003800200 */
[----:B-1----:R-:W-:-:S03]  /*4400*/  IMAD.IADD R0, R4, 0x1, R0 ;  /* 0x0000000104007824 */ /* 0x002fc600078e0200 */
[C---:B------:R-:W-:Y:S02]  /*4410*/  ISETP.GT.AND P0, PT, R3.reuse, 0x9, PT ;  /* 0x000000090300780c */ /* 0x040fe40003f04270 */
[----:B------:R-:W-:Y:S02]  /*4420*/  ISETP.GT.AND P5, PT, R3, 0x1, PT ;  /* 0x000000010300780c */ /* 0x000fe40003fa4270 */
[----:B------:R-:W-:Y:S02]  /*4430*/  FSEL R16, R63, -INF , P0 ;  /* 0xff8000003f107808 */ /* 0x000fe40000000000 */
[----:B------:R-:W-:Y:S02]  /*4440*/  ISETP.GT.AND P0, PT, R3, 0x19, PT ;  /* 0x000000190300780c */ /* 0x000fe40003f04270 */
[----:B------:R-:W-:Y:S02]  /*4450*/  FSEL R10, R67, -INF , P5 ;  /* 0xff800000430a7808 */ /* 0x000fe40002800000 */
[----:B------:R-:W-:-:S02]  /*4460*/  FSEL R25, R51, -INF , P0 ;  /* 0xff80000033197808 */ /* 0x000fc40000000000 */
[C---:B------:R-:W-:Y:S02]  /*4470*/  ISETP.GT.AND P0, PT, R3.reuse, 0x29, PT ;  /* 0x000000290300780c */ /* 0x040fe40003f04270 */
[----:B------:R-:W-:Y:S02]  /*4480*/  ISETP.GT.AND P5, PT, R3, 0x11, PT ;  /* 0x000000110300780c */ /* 0x000fe40003fa4270 */
[----:B------:R-:W-:Y:S02]  /*4490*/  FSEL R60, R43, -INF , P0 ;  /* 0xff8000002b3c7808 */ /* 0x000fe40000000000 */
[C---:B------:R-:W-:Y:S02]  /*44a0*/  ISETP.GT.AND P2, PT, R3.reuse, 0x8, PT ;  /* 0x000000080300780c */ /* 0x040fe40003f44270 */
[----:B------:R-:W-:Y:S02]  /*44b0*/  ISETP.GT.AND P0, PT, R3, 0x31, PT ;  /* 0x000000310300780c */ /* 0x000fe40003f04270 */
[----:B------:R-:W-:-:S02]  /*44c0*/  IMNMX R2, R5, R2, PT ;  /* 0x0000000205027217 */ /* 0x000fc40003800200 */
[----:B------:R-:W-:Y:S02]  /*44d0*/  FSEL R19, R55, -INF , P5 ;  /* 0xff80000037137808 */ /* 0x000fe40002800000 */
[----:B------:R-:W-:Y:S02]  /*44e0*/  FSEL R14, R62, -INF , P2 ;  /* 0xff8000003e0e7808 */ /* 0x000fe40001000000 */
[----:B------:R-:W-:Y:S02]  /*44f0*/  ISETP.GT.AND P5, PT, R3, 0x21, PT ;  /* 0x000000210300780c */ /* 0x000fe40003fa4270 */
[----:B------:R-:W-:Y:S02]  /*4500*/  FSEL R51, R31, -INF , P0 ;  /* 0xff8000001f337808 */ /* 0x000fe40000000000 */
[----:B------:R-:W-:Y:S02]  /*4510*/  ISETP.GT.AND P2, PT, R3, 0x18, PT ;  /* 0x000000180300780c */ /* 0x000fe40003f44270 */
[----:B------:R-:W-:-:S02]  /*4520*/  ISETP.GT.AND P0, PT, R2, RZ, PT ;  /* 0x000000ff0200720c */ /* 0x000fc40003f04270 */
[----:B------:R-:W-:Y:S02]  /*4530*/  IMNMX R0, R5, R0, PT ;  /* 0x0000000005007217 */ /* 0x000fe40003800200 */
[----:B------:R-:W-:Y:S02]  /*4540*/  FSEL R63, R47, -INF , P5 ;  /* 0xff8000002f3f7808 */ /* 0x000fe40002800000 */
[----:B------:R-:W-:Y:S02]  /*4550*/  FSEL R23, R50, -INF , P2 ;  /* 0xff80000032177808 */ /* 0x000fe40001000000 */
[C---:B------:R-:W-:Y:S02]  /*4560*/  ISETP.GT.AND P5, PT, R3.reuse, 0x38, PT ;  /* 0x000000380300780c */ /* 0x040fe40003fa4270 */
[----:B------:R-:W-:Y:S02]  /*4570*/  FSEL R20, R104, -INF , P0 ;  /* 0xff80000068147808 */ /* 0x000fe40000000000 */
[----:B------:R-:W-:-:S02]  /*4580*/  ISETP.GT.AND P2, PT, R3, 0x28, PT ;  /* 0x000000280300780c */ /* 0x000fc40003f44270 */
[----:B------:R-:W-:Y:S02]  /*4590*/  ISETP.GT.AND P0, PT, R0, 0x1, PT ;  /* 0x000000010000780c */ /* 0x000fe40003f04270 */
[----:B------:R-:W-:Y:S02]  /*45a0*/  FSEL R50, R26, -INF , P5 ;  /* 0xff8000001a327808 */ /* 0x000fe40002800000 */
[----:B------:R-:W-:Y:S02]  /*45b0*/  ISETP.GT.AND P6, PT, R3, RZ, PT ;  /* 0x000000ff0300720c */ /* 0x000fe40003fc4270 */
[----:B------:R-:W-:Y:S02]  /*45c0*/  FSEL R62, R42, -INF , P2 ;  /* 0xff8000002a3e7808 */ /* 0x000fe40001000000 */
[----:B------:R-:W-:Y:S02]  /*45d0*/  FSEL R26, R107, -INF , P0 ;  /* 0xff8000006b1a7808 */ /* 0x000fe40000000000 */
[----:B------:R-:W-:-:S02]  /*45e0*/  ISETP.GT.AND P2, PT, R3, 0x39, PT ;  /* 0x000000390300780c */ /* 0x000fc40003f44270 */
[----:B------:R-:W-:Y:S02]  /*45f0*/  ISETP.GT.AND P0, PT, R2, 0x9, PT ;  /* 0x000000090200780c */ /* 0x000fe40003f04270 */
[----:B------:R-:W-:Y:S02]  /*4600*/  FSEL R9, R66, -INF , P6 ;  /* 0xff80000042097808 */ /* 0x000fe40003000000 */
[----:B------:R-:W-:Y:S02]  /*4610*/  ISETP.GT.AND P6, PT, R3, 0x10, PT ;  /* 0x000000100300780c */ /* 0x000fe40003fc4270 */
        /* <DEDUP_REMOVED lines=8> */
[----:B------:R-:W-:-:S02]  /*46a0*/  ISETP.GT.AND P5, PT, R0, RZ, PT ;  /* 0x000000ff0000720c */ /* 0x000fc40003fa4270 */
[----:B------:R-:W-:Y:S02]  /*46b0*/  ISETP.GT.AND P2, PT, R2, 0x8, PT ;  /* 0x000000080200780c */ /* 0x000fe40003f44270 */
[----:B------:R-:W-:Y:S02]  /*46c0*/  ISETP.GT.AND P0, PT, R0, 0x11, PT ;  /* 0x000000110000780c */ /* 0x000fe40003f04270 */
[----:B------:R-:W-:Y:S02]  /*46d0*/  FSEL R64, R46, -INF , P6 ;  /* 0xff8000002e407808 */ /* 0x000fe40003000000 */
[----:B------:R-:W-:Y:S02]  /*46e0*/  ISETP.GT.AND P6, PT, R3, 0x30, PT ;  /* 0x000000300300780c */ /* 0x000fe40003fc4270 */
[----:B------:R-:W-:Y:S02]  /*46f0*/  FSEL R24, R106, -INF , P5 ;  /* 0xff8000006a187808 */ /* 0x000fe40002800000 */
[----:B------:R-:W-:-:S02]  /*4700*/  FSEL R27, R100, -INF , P2 ;  /* 0xff800000641b7808 */ /* 0x000fc40001000000 */
[----:B------:R-:W-:Y:S02]  /*4710*/  FSEL R36, R99, -INF , P0 ;  /* 0xff80000063247808 */ /* 0x000fe40000000000 */
[C---:B------:R-:W-:Y:S02]  /*4720*/  ISETP.GT.AND P5, PT, R0.reuse, 0x8, PT ;  /* 0x000000080000780c */ /* 0x040fe40003fa4270 */
[----:B------:R-:W-:Y:S02]  /*4730*/  ISETP.GT.AND P2, PT, R0, 0x9, PT ;  /* 0x000000090000780c */ /* 0x000fe40003f44270 */
[----:B------:R-:W-:Y:S02]  /*4740*/  ISETP.GT.AND P0, PT, R2, 0x19, PT ;  /* 0x000000190200780c */ /* 0x000fe40003f04270 */
[----:B------:R-:W-:Y:S02]  /*4750*/  FSEL R58, R30, -INF , P6 ;  /* 0xff8000001e3a7808 */ /* 0x000fe40003000000 */
[----:B------:R-:W-:-:S02]  /*4760*/  FSEL R30, R102, -INF , P5 ;  /* 0xff800000661e7808 */ /* 0x000fc40002800000 */
[----:B------:R-:W-:Y:S02]  /*4770*/  FSEL R32, R103, -INF , P2 ;  /* 0xff80000067207808 */ /* 0x000fe40001000000 */
[----:B------:R-:W-:Y:S02]  /*4780*/  FSEL R34, R93, -INF , P0 ;  /* 0xff8000005d227808 */ /* 0x000fe40000000000 */
[----:B------:R-:W-:Y:S02]  /*4790*/  ISETP.GT.AND P5, PT, R2, 0x11, PT ;  /* 0x000000110200780c */ /* 0x000fe40003fa4270 */
[C---:B------:R-:W-:Y:S02]  /*47a0*/  ISETP.GT.AND P2, PT, R0.reuse, 0x10, PT ;  /* 0x000000100000780c */ /* 0x040fe40003f44270 */
[----:B------:R-:W-:Y:S02]  /*47b0*/  ISETP.GT.AND P0, PT, R0, 0x18, PT ;  /* 0x000000180000780c */ /* 0x000fe40003f04270 */
[----:B------:R-:W-:-:S02]  /*47c0*/  FSEL R31, R97, -INF , P5 ;  /* 0xff800000611f7808 */ /* 0x000fc40002800000 */
[----:B------:R-:W-:Y:S02]  /*47d0*/  FSEL R35, R98, -INF , P2 ;  /* 0xff80000062237808 */ /* 0x000fe40001000000 */
[----:B------:R-:W-:Y:S02]  /*47e0*/  FSEL R40, R94, -INF , P0 ;  /* 0xff8000005e287808 */ /* 0x000fe40000000000 */
[C---:B------:R-:W-:Y:S02]  /*47f0*/  ISETP.GT.AND P5, PT, R2.reuse, 0x18, PT ;  /* 0x000000180200780c */ /* 0x040fe40003fa4270 */
[----:B------:R-:W-:Y:S02]  /*4800*/  ISETP.GT.AND P2, PT, R2, 0x20, PT ;  /* 0x000000200200780c */ /* 0x000fe40003f44270 */
[----:B------:R-:W-:Y:S02]  /*4810*/  ISETP.GT.AND P0, PT, R0, 0x21, PT ;  /* 0x000000210000780c */ /* 0x000fe40003f04270 */
[----:B------:R-:W-:-:S02]  /*4820*/  FSEL R33, R92, -INF , P5 ;  /* 0xff8000005c217808 */ /* 0x000fc40002800000 */
[----:B------:R-:W-:Y:S02]  /*4830*/  FSEL R61, R72, -INF , P2 ;  /* 0xff800000483d7808 */ /* 0x000fe40001000000 */
[----:B------:R-:W-:Y:S02]  /*4840*/  FSEL R67, R75, -INF , P0 ;  /* 0xff8000004b437808 */ /* 0x000fe40000000000 */
[C---:B------:R-:W-:Y:S02]  /*4850*/  ISETP.GT.AND P5, PT, R0.reuse, 0x19, PT ;  /* 0x000000190000780c */ /* 0x040fe40003fa4270 */
[----:B------:R-:W-:Y:S02]  /*4860*/  ISETP.GT.AND P2, PT, R0, 0x20, PT ;  /* 0x000000200000780c */ /* 0x000fe40003f44270 */
        /* <DEDUP_REMOVED lines=10> */
[----:B------:R-:W-:Y:S02]  /*4910*/  FMNMX.FTZ R3, R7, R8, !PT ;  /* 0x0000000807037209 */ /* 0x000fe40007810000 */
[----:B------:R-:W-:Y:S02]  /*4920*/  FSEL R89, R84, -INF , P5 ;  /* 0xff80000054597808 */ /* 0x000fe40002800000 */
[----:B------:R-:W-:Y:S02]  /*4930*/  FSEL R120, R85, -INF , P2 ;  /* 0xff80000055787808 */ /* 0x000fe40001000000 */
[----:B------:R-:W-:-:S02]  /*4940*/  FSEL R74, R87, -INF , P0 ;  /* 0xff800000574a7808 */ /* 0x000fc40000000000 */
[C---:B------:R-:W-:Y:S02]  /*4950*/  ISETP.GT.AND P5, PT, R2.reuse, 0x31, PT ;  /* 0x000000310200780c */ /* 0x040fe40003fa4270 */
[----:B------:R-:W-:Y:S02]  /*4960*/  ISETP.GT.AND P2, PT, R2, 0x38, PT ;  /* 0x000000380200780c */ /* 0x000fe40003f44270 */
[----:B------:R-:W-:Y:S02]  /*4970*/  FSEL R75, R86, -INF , P6 ;  /* 0xff800000564b7808 */ /* 0x000fe40003000000 */
[----:B------:R-:W-:Y:S02]  /*4980*/  ISETP.GT.AND P0, PT, R0, 0x30, PT ;  /* 0x000000300000780c */ /* 0x000fe40003f04270 */
[----:B------:R-:W-:Y:S02]  /*4990*/  ISETP.GT.AND P6, PT, R2, 0x39, PT ;  /* 0x000000390200780c */ /* 0x000fe40003fc4270 */
[----:B------:R-:W-:-:S02]  /*49a0*/  FMNMX.FTZ R2, R11, R3, !PT ;  /* 0x000000030b027209 */ /* 0x000fc40007810000 */
[----:B------:R-:W-:Y:S02]  /*49b0*/  FSEL R88, R81, -INF , P5 ;  /* 0xff80000051587808 */ /* 0x000fe40002800000 */
[----:B------:R-:W-:Y:S02]  /*49c0*/  FSEL R90, R68, -INF , P2 ;  /* 0xff800000445a7808 */ /* 0x000fe40001000000 */
[----:B------:R-:W-:Y:S02]  /*49d0*/  FSEL R72, R82, -INF , P0 ;  /* 0xff80000052487808 */ /* 0x000fe40000000000 */
[C---:B------:R-:W-:Y:S02]  /*49e0*/  ISETP.GT.AND P5, PT, R0.reuse, 0x31, PT ;  /* 0x000000310000780c */ /* 0x040fe40003fa4270 */
[C---:B------:R-:W-:Y:S02]  /*49f0*/  ISETP.GT.AND P2, PT, R0.reuse, 0x38, PT ;  /* 0x000000380000780c */ /* 0x040fe40003f44270 */
[----:B------:R-:W-:-:S02]  /*4a00*/  ISETP.GT.AND P0, PT, R0, 0x39, PT ;  /* 0x000000390000780c */ /* 0x000fc40003f04270 */
        /* <DEDUP_REMOVED lines=52> */
[----:B------:R-:W-:Y:S02]  /*4d50*/  FSEL R57, R70, -INF , P2 ;  /* 0xff80000046397808 */ /* 0x000fe40001000000 */
[----:B------:R-:W-:-:S02]  /*4d60*/  FMNMX.FTZ R0, R121, R0, !PT ;  /* 0x0000000079007209 */ /* 0x000fc40007810000 */
[----:B------:R-:W-:Y:S02]  /*4d70*/  FMNMX.FTZ R135, R50, R135, !PT ;  /* 0x0000008732877209 */ /* 0x000fe40007810000 */
[----:B------:R-:W-:Y:S02]  /*4d80*/  FMNMX.FTZ R3, R73, R3, !PT ;  /* 0x0000000349037209 */ /* 0x000fe40007810000 */
[----:B------:R-:W-:Y:S02]  /*4d90*/  FMNMX.FTZ R134, R48, R2, !PT ;  /* 0x0000000230867209 */ /* 0x000fe40007810000 */
[----:B------:R-:W-:Y:S02]  /*4da0*/  FMNMX.FTZ R0, R65, R0, !PT ;  /* 0x0000000041007209 */ /* 0x000fe40007810000 */
[----:B------:R-:W-:Y:S01]  /*4db0*/  FMNMX.FTZ R135, R49, R135, !PT ;  /* 0x0000008731877209 */ /* 0x000fe20007810000 */
[----:B------:R-:W1:Y:S01]  /*4dc0*/  SHFL.BFLY PT, R5, R134, 0x2, 0x1f ;  /* 0x0c401f0086057f89 */ /* 0x000e6200000e0000 */
[----:B------:R-:W-:-:S02]  /*4dd0*/  FSEL R56, R71, -INF , P0 ;  /* 0xff80000047387808 */ /* 0x000fc40000000000 */
        /* <DEDUP_REMOVED lines=15> */
[----:B---3--:R-:W-:-:S03]  /*4ed0*/  FMNMX.FTZ R135, R135, R3, !PT ;  /* 0x0000000387877209 */ /* 0x008fc60007810000 */
.L_x_3073:
[C---:B------:R-:W-:Y:S01]  /*4ee0*/  FMUL.FTZ R4, R136.reuse, c[0x0][0x2d0] ;  /* 0x0000b40088047a20 */ /* 0x040fe20000410000 */
[----:B------:R-:W-:Y:S01]  /*4ef0*/  FSETP.NEU.FTZ.AND P0, PT, R136, -INF , PT ;  /* 0xff8000008800780b */ /* 0x000fe20003f1d000 */
[----:B------:R-:W-:Y:S01]  /*4f00*/  FMUL.FTZ R3, R135, c[0x0][0x2d0] ;  /* 0x0000b40087037a20 */ /* 0x000fe20000410000 */
[----:B----4-:R-:W-:Y:S01]  /*4f10*/  FMNMX.FTZ R133, R133, R6, !PT ;  /* 0x0000000685857209 */ /* 0x010fe20007810000 */
[----:B------:R-:W-:Y:S01]  /*4f20*/  WARPSYNC 0xffffffff ;  /* 0xffffffff00007948 */ /* 0x000fe20003800000 */
[----:B------:R-:W-:Y:S01]  /*4f30*/  FSEL R4, R4, RZ, P0 ;  /* 0x000000ff04047208 */ /* 0x000fe20000000000 */
[----:B------:R-:W-:Y:S01]  /*4f40*/  LDSM.16.MT88.4 R68, [R235] ;  /* 0x00000000eb44783b */ /* 0x000fe20000004200 */
[----:B------:R-:W-:-:S03]  /*4f50*/  FSETP.NEU.FTZ.AND P0, PT, R135, -INF , PT ;  /* 0xff8000008700780b */ /* 0x000fc60003f1d000 */
[--C-:B------:R-:W-:Y:S01]  /*4f60*/  FFMA.FTZ R0, R7, c[0x0][0x2d0], -R4.reuse ;  /* 0x0000b40007007a23 */ /* 0x100fe20000010804 */
[----:B------:R-:W-:Y:S01]  /*4f70*/  FSEL R3, R3, RZ, P0 ;  /* 0x000000ff03037208 */ /* 0x000fe20000000000 */
[----:B------:R-:W-:Y:S01]  /*4f80*/  FFMA.FTZ R2, R18, c[0x0][0x2d0], -R4 ;  /* 0x0000b40012027a23 */ /* 0x000fe20000010804 */
[----:B------:R-:W-:Y:S01]  /*4f90*/  FSETP.NEU.FTZ.AND P0, PT, R134, -INF , PT ;  /* 0xff8000008600780b */ /* 0x000fe20003f1d000 */
[----:B------:R1:W-:Y:S01]  /*4fa0*/  MUFU.EX2 R144, R0 ;  /* 0x0000000000907308 */ /* 0x0003e20000000800 */
[----:B------:R-:W-:Y:S01]  /*4fb0*/  LDSM.16.MT88.4 R92, [R236] ;  /* 0x00000000ec5c783b */ /* 0x000fe20000004200 */
[----:B------:R-:W-:-:S03]  /*4fc0*/  FFMA.FTZ R5, R23, c[0x0][0x2d0], -R3 ;  /* 0x0000b40017057a23 */ /* 0x000fc60000010803 */
[----:B------:R-:W2:Y:S03]  /*4fd0*/  LDSM.16.MT88.4 R96, [R238] ;  /* 0x00000000ee60783b */ /* 0x000ea60000004200 */
[----:B------:R3:W-:Y:S01]  /*4fe0*/  MUFU.EX2 R191, R2 ;  /* 0x0000000200bf7308 */ /* 0x0007e20000000800 */
[----:B------:R-:W-:Y:S04]  /*4ff0*/  LDSM.16.MT88.4 R76, [R235+0x800] ;  /* 0x00080000eb4c783b */ /* 0x000fe80000004200 */
[----:B------:R-:W-:Y:S01]  /*5000*/  LDSM.16.MT88.4 R116, [R235+0x2000] ;  /* 0x00200000eb74783b */ /* 0x000fe20000004200 */
[----:B-1----:R-:W-:Y:S02]  /*5010*/  FFMA.FTZ R0, R8, c[0x0][0x2d0], -R4 ;  /* 0x0000b40008007a23 */ /* 0x002fe40000010804 */
[----:B------:R1:W-:Y:S01]  /*5020*/  MUFU.EX2 R189, R5 ;  /* 0x0000000500bd7308 */ /* 0x0003e20000000800 */
[----:B------:R-:W-:Y:S04]  /*5030*/  LDSM.16.MT88.4 R84, [R236+0x800] ;  /* 0x00080000ec54783b */ /* 0x000fe80000004200 */
[----:B------:R-:W-:Y:S01]  /*5040*/  LDSM.16.MT88.4 R100, [R237] ;  /* 0x00000000ed64783b */ /* 0x000fe20000004200 */
[----:B---3--:R-:W-:-:S02]  /*5050*/  FMUL.FTZ R2, R134, c[0x0][0x2d0] ;  /* 0x0000b40086027a20 */ /* 0x008fc40000410000 */
[----:B------:R3:W-:Y:S01]  /*5060*/  MUFU.EX2 R143, R0 ;  /* 0x00000000008f7308 */ /* 0x0007e20000000800 */
[----:B------:R-:W4:Y:S02]  /*5070*/  LDSM.16.MT88.4 R104, [R238+0x800] ;  /* 0x00080000ee68783b */ /* 0x000f240000004200 */
[----:B------:R-:W-:Y:S02]  /*5080*/  FSEL R2, R2, RZ, P0 ;  /* 0x000000ff02027208 */ /* 0x000fe40000000000 */
[----:B------:R-:W-:Y:S01]  /*5090*/  LDSM.16.MT88.4 R112, [R235+0x2800] ;  /* 0x00280000eb70783b */ /* 0x000fe20000004200 */
[----:B------:R-:W-:Y:S02]  /*50a0*/  FSETP.NEU.FTZ.AND P0, PT, R133, -INF , PT ;  /* 0xff8000008500780b */ /* 0x000fe40003f1d000 */
[--C-:B-1----:R-:W-:Y:S01]  /*50b0*/  FFMA.FTZ R5, R33, c[0x0][0x2d0], -R2.reuse ;  /* 0x0000b40021057a23 */ /* 0x102fe20000010802 */
[----:B------:R-:W-:Y:S01]  /*50c0*/  LDSM.16.MT88.4 R80, [R236+0x2000] ;  /* 0x00200000ec50783b */ /* 0x000fe20000004200 */
[----:B------:R-:W-:-:S02]  /*50d0*/  FFMA.FTZ R61, R61, c[0x0][0x2d0], -R2 ;  /* 0x0000b4003d3d7a23 */ /* 0x000fc40000010802 */
[----:B------:R1:W-:Y:S01]  /*50e0*/  MUFU.EX2 R183, R5 ;  /* 0x0000000500b77308 */ /* 0x0003e20000000800 */
[----:B------:R-:W5:Y:S01]  /*50f0*/  LDSM.16.MT88.4 R108, [R237+0x800] ;  /* 0x00080000ed6c783b */ /* 0x000f620000004200 */
[----:B------:R-:W-:Y:S02]  /*5100*/  FFMA.FTZ R48, R48, c[0x0][0x2d0], -R2 ;  /* 0x0000b40030307a23 */ /* 0x000fe40000010802 */
[----:B---3--:R-:W-:Y:S01]  /*5110*/  FFMA.FTZ R0, R11, c[0x0][0x2d0], -R4 ;  /* 0x0000b4000b007a23 */ /* 0x008fe20000010804 */
[----:B------:R-:W3:Y:S03]  /*5120*/  LDSM.16.MT88.4 R52, [R236+0x2800] ;  /* 0x00280000ec34783b */ /* 0x000ee60000004200 */
[----:B------:R2:W-:Y:S01]  /*5130*/  MUFU.EX2 R146, R0 ;  /* 0x0000000000927308 */ /* 0x0005e20000000800 */
[----:B-1----:R-:W-:-:S07]  /*5140*/  FFMA.FTZ R5, R34, c[0x0][0x2d0], -R2 ;  /* 0x0000b40022057a23 */ /* 0x002fce0000010802 */
[----:B------:R-:W-:Y:S01]  /*5150*/  MUFU.EX2 R188, R5 ;  /* 0x0000000500bc7308 */ /* 0x000fe20000000800 */
[----:B--2---:R-:W-:-:S07]  /*5160*/  FFMA.FTZ R0, R12, c[0x0][0x2d0], -R4 ;  /* 0x0000b4000c007a23 */ /* 0x004fce0000010804 */
[----:B------:R1:W-:Y:S02]  /*5170*/  MUFU.EX2 R153, R0 ;  /* 0x0000000000997308 */ /* 0x0003e40000000800 */
[----:B-1----:R-:W-:-:S06]  /*5180*/  FFMA.FTZ R0, R13, c[0x0][0x2d0], -R4 ;  /* 0x0000b4000d007a23 */ /* 0x002fcc0000010804 */
[----:B------:R1:W-:Y:S02]  /*5190*/  MUFU.EX2 R155, R0 ;  /* 0x00000000009b7308 */ /* 0x0003e40000000800 */
[----:B-1----:R-:W-:-:S06]  /*51a0*/  FFMA.FTZ R0, R15, c[0x0][0x2d0], -R4 ;  /* 0x0000b4000f007a23 */ /* 0x002fcc0000010804 */
[----:B------:R1:W-:Y:S02]  /*51b0*/  MUFU.EX2 R160, R0 ;  /* 0x0000000000a07308 */ /* 0x0003e40000000800 */
[----:B-1----:R-:W-:-:S06]  /*51c0*/  FFMA.FTZ R0, R21, c[0x0][0x2d0], -R4 ;  /* 0x0000b40015007a23 */ /* 0x002fcc0000010804 */
[----:B------:R1:W2:Y:S02]  /*51d0*/  MUFU.EX2 R220, R0 ;  /* 0x0000000000dc7308 */ /* 0x0002a40000000800 */
[----:B-1----:R-:W-:Y:S01]  /*51e0*/  FFMA.FTZ R0, R9, c[0x0][0x2d0], -R3 ;  /* 0x0000b40009007a23 */ /* 0x002fe20000010803 */
[----:B--2---:R-:W-:-:S05]  /*51f0*/  F2FP.BF16.PACK_AB R18, R220, R191 ;  /* 0x000000bfdc12723e */ /* 0x004fca00000010ff */
[----:B------:R1:W-:Y:S02]  /*5200*/  MUFU.EX2 R138, R0 ;  /* 0x00000000008a7308 */ /* 0x0003e40000000800 */
[----:B-1----:R-:W-:-:S06]  /*5210*/  FFMA.FTZ R0, R10, c[0x0][0x2d0], -R3 ;  /* 0x0000b4000a007a23 */ /* 0x002fcc0000010803 */
[----:B------:R1:W2:Y:S02]  /*5220*/  MUFU.EX2 R137, R0 ;  /* 0x0000000000897308 */ /* 0x0002a40000000800 */
[----:B-1----:R-:W-:Y:S01]  /*5230*/  FFMA.FTZ R0, R14, c[0x0][0x2d0], -R3 ;  /* 0x0000b4000e007a23 */ /* 0x002fe20000010803 */
[----:B------:R-:W-:-:S05]  /*5240*/  F2FP.BF16.PACK_AB R14, R188, R183 ;  /* 0x000000b7bc0e723e */ /* 0x000fca00000010ff */
[----:B------:R1:W-:Y:S02]  /*5250*/  MUFU.EX2 R140, R0 ;  /* 0x00000000008c7308 */ /* 0x0003e40000000800 */
[----:B-1----:R-:W-:Y:S01]  /*5260*/  FFMA.FTZ R0, R16, c[0x0][0x2d0], -R3 ;  /* 0x0000b40010007a23 */ /* 0x002fe20000010803 */
[----:B------:R-:W-:-:S05]  /*5270*/  F2FP.BF16.PACK_AB R16, R160, R155 ;  /* 0x0000009ba010723e */ /* 0x000fca00000010ff */
[----:B------:R1:W-:Y:S02]  /*5280*/  MUFU.EX2 R145, R0 ;  /* 0x0000000000917308 */ /* 0x0003e40000000800 */
[----:B-1----:R-:W-:-:S06]  /*5290*/  FFMA.FTZ R0, R17, c[0x0][0x2d0], -R3 ;  /* 0x0000b40011007a23 */ /* 0x002fcc0000010803 */
[----:B------:R1:W-:Y:S02]  /*52a0*/  MUFU.EX2 R152, R0 ;  /* 0x0000000000987308 */ /* 0x0003e40000000800 */
[----:B-1----:R-:W-:-:S06]  /*52b0*/  FFMA.FTZ R0, R19, c[0x0][0x2d0], -R3 ;  /* 0x0000b40013007a23 */ /* 0x002fcc0000010803 */
[----:B------:R1:W1:Y:S02]  /*52c0*/  MUFU.EX2 R154, R0 ;  /* 0x00000000009a7308 */ /* 0x0002640000000800 */
[----:B-1----:R-:W-:Y:S01]  /*52d0*/  FFMA.FTZ R0, R25, c[0x0][0x2d0], -R3 ;  /* 0x0000b40019007a23 */ /* 0x002fe20000010803 */
[----:B--2---:R-:W-:Y:S02]  /*52e0*/  F2FP.BF16.PACK_AB R25, R137, R138 ;  /* 0x0000008a8919723e */ /* 0x004fe400000010ff */
[----:B------:R-:W-:-:S03]  /*52f0*/  F2FP.BF16.PACK_AB R17, R154, R152 ;  /* 0x000000989a11723e */ /* 0x000fc600000010ff */
[----:B------:R1:W2:Y:S02]  /*5300*/  MUFU.EX2 R190, R0 ;  /* 0x0000000000be7308 */ /* 0x0002a40000000800 */
[----:B-1----:R-:W-:Y:S01]  /*5310*/  FFMA.FTZ R0, R20, c[0x0][0x2d0], -R2 ;  /* 0x0000b40014007a23 */ /* 0x002fe20000010802 */
[----:B--2---:R-:W-:-:S05]  /*5320*/  F2FP.BF16.PACK_AB R19, R190, R189 ;  /* 0x000000bdbe13723e */ /* 0x004fca00000010ff */
[----:B------:R1:W-:Y:S02]  /*5330*/  MUFU.EX2 R129, R0 ;  /* 0x0000000000817308 */ /* 0x0003e40000000800 */
[----:B-1----:R-:W-:-:S06]  /*5340*/  FFMA.FTZ R0, R22, c[0x0][0x2d0], -R2 ;  /* 0x0000b40016007a23 */ /* 0x002fcc0000010802 */
[----:B------:R1:W2:Y:S02]  /*5350*/  MUFU.EX2 R128, R0 ;  /* 0x0000000000807308 */ /* 0x0002a40000000800 */
[----:B-1----:R-:W-:Y:S01]  /*5360*/  FFMA.FTZ R0, R27, c[0x0][0x2d0], -R2 ;  /* 0x0000b4001b007a23 */ /* 0x002fe20000010802 */
[----:B--2---:R-:W-:Y:S02]  /*5370*/  F2FP.BF16.PACK_AB R20, R128, R129 ;  /* 0x000000818014723e */ /* 0x004fe400000010ff */
[----:B------:R-:W-:-:S03]  /*5380*/  F2FP.BF16.PACK_AB R27, R145, R140 ;  /* 0x0000008c911b723e */ /* 0x000fc600000010ff */
        /* <DEDUP_REMOVED lines=8> */
[----:B-1----:R-:W-:Y:S01]  /*5410*/  FMUL.FTZ R0, R133, c[0x0][0x2d0] ;  /* 0x0000b40085007a20 */ /* 0x002fe20000410000 */
[----:B--2---:R-:W-:-:S04]  /*5420*/  F2FP.BF16.PACK_AB R12, R147, R142 ;  /* 0x0000008e930c723e */ /* 0x004fc800000010ff */
[----:B------:R-:W-:-:S05]  /*5430*/  FSEL R0, R0, RZ, P0 ;  /* 0x000000ff00007208 */ /* 0x000fca0000000000 */
[--C-:B------:R-:W-:Y:S01]  /*5440*/  FFMA.FTZ R5, R24, c[0x0][0x2d0], -R0.reuse ;  /* 0x0000b40018057a23 */ /* 0x100fe20000010800 */
[----:B------:R-:W-:Y:S01]  /*5450*/  F2FP.BF16.PACK_AB R24, R143, R144 ;  /* 0x000000908f18723e */ /* 0x000fe200000010ff */
[--C-:B------:R-:W-:Y:S02]  /*5460*/  FFMA.FTZ R67, R67, c[0x0][0x2d0], -R0.reuse ;  /* 0x0000b40043437a23 */ /* 0x100fe40000010800 */
[----:B------:R1:W-:Y:S01]  /*5470*/  MUFU.EX2 R7, R5 ;  /* 0x0000000500077308 */ /* 0x0003e20000000800 */
[--C-:B------:R-:W-:Y:S02]  /*5480*/  FFMA.FTZ R72, R72, c[0x0][0x2d0], -R0.reuse ;  /* 0x0000b40048487a23 */ /* 0x100fe40000010800 */
[--C-:B------:R-:W-:Y:S02]  /*5490*/  FFMA.FTZ R73, R73, c[0x0][0x2d0], -R0.reuse ;  /* 0x0000b40049497a23 */ /* 0x100fe40000010800 */
[----:B-1----:R-:W-:Y:S01]  /*54a0*/  FFMA.FTZ R5, R26, c[0x0][0x2d0], -R0 ;  /* 0x0000b4001a057a23 */ /* 0x002fe20000010800 */
[----:B------:R-:W-:-:S03]  /*54b0*/  F2FP.BF16.PACK_AB R26, R153, R146 ;  /* 0x00000092991a723e */ /* 0x000fc600000010ff */
[----:B------:R1:W2:Y:S04]  /*54c0*/  MUFU.EX2 R6, R5 ;  /* 0x0000000500067308 */ /* 0x0002a80000000800 */
[----:B------:R-:W-:Y:S01]  /*54d0*/  HMMA.16816.F32.BF16 R44, R24, R96, RZ ;  /* 0x00000060182c723c */ /* 0x000fe200000418ff */
[----:B-1----:R-:W-:Y:S01]  /*54e0*/  FFMA.FTZ R5, R30, c[0x0][0x2d0], -R0 ;  /* 0x0000b4001e057a23 */ /* 0x002fe20000010800 */
[----:B--2---:R-:W-:-:S03]  /*54f0*/  F2FP.BF16.PACK_AB R21, R6, R7 ;  /* 0x000000070615723e */ /* 0x004fc600000010ff */
[----:B------:R1:W-:Y:S11]  /*5500*/  MUFU.EX2 R130, R5 ;  /* 0x0000000500827308 */ /* 0x0003f60000000800 */
[----:B------:R-:W-:Y:S08]  /*5510*/  @!UPT UIADD3 URZ, URZ, URZ, URZ ;  /* 0x0000003f3f3ff290 */ /* 0x000ff0000fffe03f */
[----:B----4-:R-:W-:Y:S01]  /*5520*/  HMMA.16816.F32.BF16 R192, R16, R104, R44 ;  /* 0x0000006810c0723c */ /* 0x010fe2000004182c */
[----:B------:R-:W2:Y:S01]  /*5530*/  LDSM.16.MT88.4 R44, [R238+0x2000] ;  /* 0x00200000ee2c783b */ /* 0x000ea20000004200 */
[----:B-1----:R-:W-:-:S04]  /*5540*/  FFMA.FTZ R5, R32, c[0x0][0x2d0], -R0 ;  /* 0x0000b40020057a23 */ /* 0x002fc80000010800 */
[----:B------:R1:W4:Y:S02]  /*5550*/  MUFU.EX2 R132, R5 ;  /* 0x0000000500847308 */ /* 0x0003240000000800 */
[--C-:B-1----:R-:W-:Y:S01]  /*5560*/  FFMA.FTZ R5, R35, c[0x0][0x2d0], -R0.reuse ;  /* 0x0000b40023057a23 */ /* 0x102fe20000010800 */
[----:B----4-:R-:W-:Y:S01]  /*5570*/  F2FP.BF16.PACK_AB R23, R132, R130 ;  /* 0x000000828417723e */ /* 0x010fe200000010ff */
[----:B------:R-:W-:Y:S04]  /*5580*/  HMMA.16816.F32.BF16 R32, R24, R92, RZ ;  /* 0x0000005c1820723c */ /* 0x000fe800000418ff */
[----:B------:R1:W-:Y:S04]  /*5590*/  MUFU.EX2 R141, R5 ;  /* 0x00000005008d7308 */ /* 0x0003e80000000800 */
[C---:B------:R-:W-:Y:S08]  /*55a0*/  HMMA.16816.F32.BF16 R28, R20.reuse, R68, RZ ;  /* 0x00000044141c723c */ /* 0x040ff000000418ff */
[----:B------:R-:W-:Y:S01]  /*55b0*/  HMMA.16816.F32.BF16 R8, R20, R92, RZ ;  /* 0x0000005c1408723c */ /* 0x000fe200000418ff */
[----:B-1----:R-:W-:-:S04]  /*55c0*/  FFMA.FTZ R5, R36, c[0x0][0x2d0], -R0 ;  /* 0x0000b40024057a23 */ /* 0x002fc80000010800 */
[----:B------:R-:W1:Y:S03]  /*55d0*/  MUFU.EX2 R180, R5 ;  /* 0x0000000500b47308 */ /* 0x000e660000000800 */
[----:B------:R-:W-:Y:S07]  /*55e0*/  HMMA.16816.F32.BF16 R36, R24, R68, RZ ;  /* 0x000000441824723c */ /* 0x000fee00000418ff */
[--C-:B------:R-:W-:Y:S01]  /*55f0*/  FFMA.FTZ R68, R75, c[0x0][0x2d0], -R0.reuse ;  /* 0x0000b4004b447a23 */ /* 0x100fe20000010800 */
[----:B------:R-:W-:Y:S01]  /*5600*/  HMMA.16816.F32.BF16 R184, R16, R84, R32 ;  /* 0x0000005410b8723c */ /* 0x000fe20000041820 */
[----:B------:R-:W-:-:S02]  /*5610*/  FFMA.FTZ R69, R74, c[0x0][0x2d0], -R0 ;  /* 0x0000b4004a457a23 */ /* 0x000fc40000010800 */
[--C-:B------:R-:W-:Y:S02]  /*5620*/  FFMA.FTZ R74, R57, c[0x0][0x2d0], -R0.reuse ;  /* 0x0000b400394a7a23 */ /* 0x100fe40000010800 */
[--C-:B------:R-:W-:Y:S01]  /*5630*/  FFMA.FTZ R75, R56, c[0x0][0x2d0], -R0.reuse ;  /* 0x0000b400384b7a23 */ /* 0x100fe20000010800 */
[----:B-1----:R-:W-:Y:S01]  /*5640*/  F2FP.BF16.PACK_AB R13, R180, R141 ;  /* 0x0000008db40d723e */ /* 0x002fe200000010ff */
[--C-:B------:R-:W-:Y:S01]  /*5650*/  FFMA.FTZ R5, R40, c[0x0][0x2d0], -R0.reuse ;  /* 0x0000b40028057a23 */ /* 0x100fe20000010800 */
[----:B------:R-:W-:Y:S03]  /*5660*/  HMMA.16816.F32.BF16 R32, R20, R100, RZ ;  /* 0x000000641420723c */ /* 0x000fe600000418ff */
[----:B------:R1:W-:Y:S05]  /*5670*/  MUFU.EX2 R182, R5 ;  /* 0x0000000500b67308 */ /* 0x0003ea0000000800 */
[----:B------:R-:W-:Y:S08]  /*5680*/  HMMA.16816.F32.BF16 R176, R16, R76, R36 ;  /* 0x0000004c10b0723c */ /* 0x000ff00000041824 */
[----:B------:R-:W-:Y:S01]  /*5690*/  HMMA.16816.F32.BF16 R36, R24, R100, RZ ;  /* 0x000000641824723c */ /* 0x000fe200000418ff */
[----:B-1----:R-:W-:-:S04]  /*56a0*/  FFMA.FTZ R5, R41, c[0x0][0x2d0], -R0 ;  /* 0x0000b40029057a23 */ /* 0x002fc80000010800 */
[----:B------:R-:W1:Y:S03]  /*56b0*/  MUFU.EX2 R181, R5 ;  /* 0x0000000500b57308 */ /* 0x000e660000000800 */
[----:B------:R-:W-:Y:S01]  /*56c0*/  HMMA.16816.F32.BF16 R40, R20, R96, RZ ;  /* 0x000000601428723c */ /* 0x000fe200000418ff */
[----:B-1----:R-:W-:Y:S11]  /*56d0*/  F2FP.BF16.PACK_AB R15, R181, R182 ;  /* 0x000000b6b50f723e */ /* 0x002ff600000010ff */
[----:B------:R-:W-:Y:S04]  /*56e0*/  @!UPT UIADD3 URZ, URZ, URZ, URZ ;  /* 0x0000003f3f3ff290 */ /* 0x000fe8000fffe03f */
[----:B-----5:R-:W-:Y:S07]  /*56f0*/  HMMA.16816.F32.BF16 R200, R16, R108, R36 ;  /* 0x0000006c10c8723c */ /* 0x020fee0000041824 */
[----:B------:R-:W-:Y:S01]  /*5700*/  FFMA.FTZ R39, R60, c[0x0][0x2d0], -R3 ;  /* 0x0000b4003c277a23 */ /* 0x000fe20000010803 */
[----:B------:R-:W-:Y:S01]  /*5710*/  HMMA.16816.F32.BF16 R172, R12, R76, R28 ;  /* 0x0000004c0cac723c */ /* 0x000fe2000004181c */
[----:B------:R-:W-:Y:S02]  /*5720*/  FFMA.FTZ R60, R66, c[0x0][0x2d0], -R2 ;  /* 0x0000b400423c7a23 */ /* 0x000fe40000010802 */
[----:B------:R-:W-:-:S02]  /*5730*/  FFMA.FTZ R66, R59, c[0x0][0x2d0], -R0 ;  /* 0x0000b4003b427a23 */ /* 0x000fc40000010800 */
[--C-:B------:R-:W-:Y:S01]  /*5740*/  FFMA.FTZ R37, R122, c[0x0][0x2d0], -R4.reuse ;  /* 0x0000b4007a257a23 */ /* 0x100fe20000010804 */
[----:B------:R-:W-:Y:S01]  /*5750*/  MUFU.EX2 R39, R39 ;  /* 0x0000002700277308 */ /* 0x000fe20000000800 */
[----:B------:R-:W-:Y:S01]  /*5760*/  FFMA.FTZ R36, R121, c[0x0][0x2d0], -R4 ;  /* 0x0000b40079247a23 */ /* 0x000fe20000010804 */
[----:B------:R-:W-:Y:S01]  /*5770*/  HMMA.16816.F32.BF16 R28, R24, R116, RZ ;  /* 0x00000074181c723c */ /* 0x000fe200000418ff */
[--C-:B------:R-:W-:Y:S02]  /*5780*/  FFMA.FTZ R38, R62, c[0x0][0x2d0], -R3.reuse ;  /* 0x0000b4003e267a23 */ /* 0x100fe40000010803 */
[----:B------:R-:W-:Y:S02]  /*5790*/  FFMA.FTZ R62, R49, c[0x0][0x2d0], -R3 ;  /* 0x0000b400313e7a23 */ /* 0x000fe40000010803 */
[----:B------:R-:W-:Y:S02]  /*57a0*/  FFMA.FTZ R49, R90, c[0x0][0x2d0], -R2 ;  /* 0x0000b4005a317a23 */ /* 0x000fe40000010802 */
[----:B------:R-:W-:Y:S01]  /*57b0*/  FADD.FTZ R0, R129, R128 ;  /* 0x0000008081007221 */ /* 0x000fe20000010000 */
[----:B------:R-:W-:Y:S03]  /*57c0*/  HMMA.16816.F32.BF16 R148, R12, R108, R32 ;  /* 0x0000006c0c94723c */ /* 0x000fe60000041820 */
[----:B------:R-:W-:-:S04]  /*57d0*/  FADD.FTZ R0, R131, R0 ;  /* 0x0000000083007221 */ /* 0x000fc80000010000 */
[--C-:B------:R-:W-:Y:S01]  /*57e0*/  FFMA.FTZ R35, R65, c[0x0][0x2d0], -R4.reuse ;  /* 0x0000b40041237a23 */ /* 0x100fe20000010804 */
[----:B------:R-:W-:Y:S01]  /*57f0*/  HMMA.16816.F32.BF16 R164, R12, R84, R8 ;  /* 0x000000540ca4723c */ /* 0x000fe20000041808 */
[--C-:B------:R-:W-:Y:S01]  /*5800*/  FFMA.FTZ R65, R58, c[0x0][0x2d0], -R3.reuse ;  /* 0x0000b4003a417a23 */ /* 0x100fe20000010803 */
[----:B------:R-:W-:Y:S01]  /*5810*/  MUFU.EX2 R85, R36 ;  /* 0x0000002400557308 */ /* 0x000fe20000000800 */
[----:B------:R-:W1:Y:S01]  /*5820*/  LDSM.16.MT88.4 R56, [R238+0x2800] ;  /* 0x00280000ee38783b */ /* 0x000e620000004200 */
[----:B------:R-:W-:Y:S02]  /*5830*/  FFMA.FTZ R32, R127, c[0x0][0x2d0], -R4 ;  /* 0x0000b4007f207a23 */ /* 0x000fe40000010804 */
[--C-:B------:R-:W-:Y:S02]  /*5840*/  FFMA.FTZ R34, R64, c[0x0][0x2d0], -R3.reuse ;  /* 0x0000b40040227a23 */ /* 0x100fe40000010803 */
[----:B------:R-:W-:Y:S01]  /*5850*/  HMMA.16816.F32.BF16 R208, R16, R112, R28 ;  /* 0x0000007010d0723c */ /* 0x000fe2000004181c */
[--C-:B------:R-:W-:Y:S01]  /*5860*/  FFMA.FTZ R33, R63, c[0x0][0x2d0], -R3.reuse ;  /* 0x0000b4003f217a23 */ /* 0x100fe20000010803 */
[----:B------:R-:W-:Y:S01]  /*5870*/  MUFU.EX2 R36, R60 ;  /* 0x0000003c00247308 */ /* 0x000fe20000000800 */
[----:B------:R-:W-:-:S02]  /*5880*/  FFMA.FTZ R64, R51, c[0x0][0x2d0], -R3 ;  /* 0x0000b40033407a23 */ /* 0x000fc40000010803 */
[----:B------:R-:W-:Y:S02]  /*5890*/  FFMA.FTZ R63, R50, c[0x0][0x2d0], -R3 ;  /* 0x0000b400323f7a23 */ /* 0x000fe40000010803 */
[----:B------:R-:W-:Y:S01]  /*58a0*/  FADD.FTZ R3, R144, R143 ;  /* 0x0000008f90037221 */ /* 0x000fe20000010000 */
[----:B------:R-:W-:Y:S01]  /*58b0*/  HMMA.16816.F32.BF16 R28, R24, R80, RZ ;  /* 0x00000050181c723c */ /* 0x000fe200000418ff */
[--C-:B------:R-:W-:Y:S02]  /*58c0*/  FFMA.FTZ R51, R91, c[0x0][0x2d0], -R2.reuse ;  /* 0x0000b4005b337a23 */ /* 0x100fe40000010802 */
[----:B------:R-:W-:Y:S01]  /*58d0*/  FFMA.FTZ R50, R88, c[0x0][0x2d0], -R2 ;  /* 0x0000b40058327a23 */ /* 0x000fe20000010802 */
[----:B------:R-:W-:Y:S01]  /*58e0*/  MUFU.EX2 R63, R63 ;  /* 0x0000003f003f7308 */ /* 0x000fe20000000800 */
[----:B------:R-:W-:Y:S02]  /*58f0*/  FADD.FTZ R3, R146, R3 ;  /* 0x0000000392037221 */ /* 0x000fe40000010000 */
[----:B------:R-:W-:Y:S01]  /*5900*/  FADD.FTZ R0, R139, R0 ;  /* 0x000000008b007221 */ /* 0x000fe20000010000 */
[----:B------:R-:W-:Y:S01]  /*5910*/  HMMA.16816.F32.BF16 R8, R20, R116, RZ ;  /* 0x000000741408723c */ /* 0x000fe200000418ff */
[----:B------:R-:W-:-:S02]  /*5920*/  FADD.FTZ R3, R153, R3 ;  /* 0x0000000399037221 */ /* 0x000fc40000010000 */
[----:B------:R-:W-:Y:S01]  /*5930*/  FADD.FTZ R0, R142, R0 ;  /* 0x000000008e007221 */ /* 0x000fe20000010000 */
[----:B------:R-:W-:Y:S01]  /*5940*/  MUFU.EX2 R51, R51 ;  /* 0x0000003300337308 */ /* 0x000fe20000000800 */
[----:B------:R-:W-:-:S03]  /*5950*/  FADD.FTZ R3, R155, R3 ;  /* 0x000000039b037221 */ /* 0x000fc60000010000 */
[----:B------:R-:W-:Y:S04]  /*5960*/  HMMA.16816.F32.BF16 R156, R12, R104, R40 ;  /* 0x000000680c9c723c */ /* 0x000fe80000041828 */
[----:B------:R-:W4:Y:S03]  /*5970*/  MUFU.EX2 R50, R50 ;  /* 0x0000003200327308 */ /* 0x000f260000000800 */
[----:B------:R-:W-:Y:S01]  /*5980*/  FADD.FTZ R40, R7, R6 ;  /* 0x0000000607287221 */ /* 0x000fe20000010000 */
[----:B---3--:R-:W-:Y:S07]  /*5990*/  HMMA.16816.F32.BF16 R216, R16, R52, R28 ;  /* 0x0000003410d8723c */ /* 0x008fee000004181c */
[--C-:B------:R-:W-:Y:S01]  /*59a0*/  FFMA.FTZ R31, R126, c[0x0][0x2d0], -R4.reuse ;  /* 0x0000b4007e1f7a23 */ /* 0x100fe20000010804 */
[----:B------:R-:W-:Y:S01]  /*59b0*/  HMMA.16816.F32.BF16 R204, R12, R112, R8 ;  /* 0x000000700ccc723c */ /* 0x000fe20000041808 */
[----:B------:R-:W-:-:S02]  /*59c0*/  FFMA.FTZ R30, R125, c[0x0][0x2d0], -R4 ;  /* 0x0000b4007d1e7a23 */ /* 0x000fc40000010804 */
[--C-:B------:R-:W-:Y:S01]  /*59d0*/  FFMA.FTZ R29, R124, c[0x0][0x2d0], -R4.reuse ;  /* 0x0000b4007c1d7a23 */ /* 0x100fe20000010804 */
[----:B------:R-:W-:Y:S01]  /*59e0*/  MUFU.EX2 R76, R31 ;  /* 0x0000001f004c7308 */ /* 0x000fe20000000800 */
[----:B------:R-:W-:Y:S01]  /*59f0*/  FFMA.FTZ R28, R123, c[0x0][0x2d0], -R4 ;  /* 0x0000b4007b1c7a23 */ /* 0x000fe20000010804 */
[----:B----4-:R-:W-:Y:S02]  /*5a00*/  F2FP.BF16.PACK_AB R124, R50, R51 ;  /* 0x00000033327c723e */ /* 0x010fe400000010ff */
[C---:B--2---:R-:W-:Y:S04]  /*5a10*/  HMMA.16816.F32.BF16 R4, R20.reuse, R44, RZ ;  /* 0x0000002c1404723c */ /* 0x044fe800000418ff */
[----:B------:R-:W-:Y:S04]  /*5a20*/  MUFU.EX2 R31, R33 ;  /* 0x00000021001f7308 */ /* 0x000fe80000000800 */
[----:B------:R-:W-:Y:S04]  /*5a30*/  HMMA.16816.F32.BF16 R8, R20, R80, RZ ;  /* 0x000000501408723c */ /* 0x000fe800000418ff */
[----:B------:R-:W-:Y:S08]  /*5a40*/  MUFU.EX2 R80, R32 ;  /* 0x0000002000507308 */ /* 0x000ff00000000800 */
[----:B------:R2:W-:Y:S04]  /*5a50*/  MUFU.EX2 R77, R29 ;  /* 0x0000001d004d7308 */ /* 0x0005e80000000800 */
[C---:B-1----:R-:W-:Y:S04]  /*5a60*/  HMMA.16816.F32.BF16 R196, R12.reuse, R56, R4 ;  /* 0x000000380cc4723c */ /* 0x042fe80000041804 */
[----:B------:R1:W-:Y:S03]  /*5a70*/  MUFU.EX2 R88, R28 ;  /* 0x0000001c00587308 */ /* 0x0003e60000000800 */
[----:B------:R-:W-:Y:S01]  /*5a80*/  FADD.FTZ R4, R130, R40 ;  /* 0x0000002882047221 */ /* 0x000fe20000010000 */
[----:B------:R-:W-:Y:S01]  /*5a90*/  HMMA.16816.F32.BF16 R212, R12, R52, R8 ;  /* 0x000000340cd4723c */ /* 0x000fe20000041808 */
[----:B------:R-:W3:Y:S02]  /*5aa0*/  LDSM.16.MT88.4 R40, [R237+0x2000] ;  /* 0x00200000ed28783b */ /* 0x000ee40000004200 */
[----:B------:R-:W-:Y:S01]  /*5ab0*/  FADD.FTZ R4, R132, R4 ;  /* 0x0000000484047221 */ /* 0x000fe20000010000 */
[----:B------:R-:W-:Y:S03]  /*5ac0*/  MUFU.EX2 R84, R30 ;  /* 0x0000001e00547308 */ /* 0x000fe60000000800 */
[----:B------:R-:W-:Y:S01]  /*5ad0*/  FFMA.FTZ R53, R89, c[0x0][0x2d0], -R2 ;  /* 0x0000b40059357a23 */ /* 0x000fe20000010802 */
[----:B------:R-:W-:Y:S01]  /*5ae0*/  HMMA.16816.F32.BF16 R8, R24, R44, RZ ;  /* 0x0000002c1808723c */ /* 0x000fe200000418ff */
[----:B--2---:R-:W-:-:S02]  /*5af0*/  FADD.FTZ R29, R141, R4 ;  /* 0x000000048d1d7221 */ /* 0x004fc40000010000 */
[----:B------:R-:W-:Y:S01]  /*5b00*/  FFMA.FTZ R52, R120, c[0x0][0x2d0], -R2 ;  /* 0x0000b40078347a23 */ /* 0x000fe20000010802 */
[----:B------:R-:W2:Y:S01]  /*5b10*/  MUFU.EX2 R89, R35 ;  /* 0x0000002300597308 */ /* 0x000ea20000000800 */
[----:B------:R-:W-:Y:S02]  /*5b20*/  FADD.FTZ R2, R138, R137 ;  /* 0x000000898a027221 */ /* 0x000fe40000010000 */
[----:B-1----:R-:W-:Y:S02]  /*5b30*/  FADD.FTZ R28, R160, R3 ;  /* 0x00000003a01c7221 */ /* 0x002fe40000010000 */
[----:B------:R-:W-:-:S03]  /*5b40*/  FADD.FTZ R2, R140, R2 ;  /* 0x000000028c027221 */ /* 0x000fc60000010000 */
[----:B------:R1:W-:Y:S01]  /*5b50*/  MUFU.EX2 R44, R34 ;  /* 0x00000022002c7308 */ /* 0x0003e20000000800 */
[----:B------:R-:W-:-:S04]  /*5b60*/  FADD.FTZ R2, R145, R2 ;  /* 0x0000000291027221 */ /* 0x000fc80000010000 */
[----:B------:R-:W-:-:S03]  /*5b70*/  FADD.FTZ R2, R152, R2 ;  /* 0x0000000298027221 */ /* 0x000fc60000010000 */
[----:B------:R-:W-:Y:S01]  /*5b80*/  MUFU.EX2 R45, R38 ;  /* 0x00000026002d7308 */ /* 0x000fe20000000800 */
[----:B------:R-:W-:Y:S01]  /*5b90*/  FADD.FTZ R3, R154, R2 ;  /* 0x000000029a037221 */ /* 0x000fe20000010000 */
[----:B--2---:R-:W-:Y:S01]  /*5ba0*/  F2FP.BF16.PACK_AB R130, R89, R85 ;  /* 0x000000555982723e */ /* 0x004fe200000010ff */
[----:B------:R-:W-:Y:S01]  /*5bb0*/  FADD.FTZ R2, R147, R0 ;  /* 0x0000000093027221 */ /* 0x000fe20000010000 */
[----:B------:R-:W-:Y:S01]  /*5bc0*/  HMMA.16816.F32.BF16 R168, R16, R56, R8 ;  /* 0x0000003810a8723c */ /* 0x000fe20000041808 */
[----:B------:R-:W-:Y:S02]  /*5bd0*/  FADD.FTZ R0, R191, R28 ;  /* 0x0000001cbf007221 */ /* 0x000fe40000010000 */
[----:B------:R-:W-:Y:S01]  /*5be0*/  FADD.FTZ R2, R183, R2 ;  /* 0x00000002b7027221 */ /* 0x000fe20000010000 */
[----:B-1----:R-:W1:Y:S01]  /*5bf0*/  LDSM.16.MT88.4 R32, [R237+0x2800] ;  /* 0x00280000ed20783b */ /* 0x002e620000004200 */
[----:B------:R-:W-:Y:S01]  /*5c00*/  FADD.FTZ R0, R220, R0 ;  /* 0x00000000dc007221 */ /* 0x000fe20000010000 */
[----:B------:R-:W-:Y:S01]  /*5c10*/  MUFU.EX2 R38, R61 ;  /* 0x0000003d00267308 */ /* 0x000fe20000000800 */
[----:B------:R-:W-:Y:S01]  /*5c20*/  FADD.FTZ R3, R189, R3 ;  /* 0x00000003bd037221 */ /* 0x000fe20000010000 */
[----:B---3--:R-:W-:Y:S01]  /*5c30*/  HMMA.16816.F32.BF16 R4, R20, R40, RZ ;  /* 0x000000281404723c */ /* 0x008fe200000418ff */
[----:B------:R-:W-:-:S02]  /*5c40*/  FADD.FTZ R0, R80, R0 ;  /* 0x0000000050007221 */ /* 0x000fc40000010000 */
[----:B------:R-:W-:Y:S02]  /*5c50*/  FADD.FTZ R3, R190, R3 ;  /* 0x00000003be037221 */ /* 0x000fe40000010000 */
[----:B------:R-:W-:Y:S01]  /*5c60*/  FADD.FTZ R0, R76, R0 ;  /* 0x000000004c007221 */ /* 0x000fe20000010000 */
[----:B------:R-:W2:Y:S02]  /*5c70*/  MUFU.EX2 R81, R37 ;  /* 0x0000002500517308 */ /* 0x000ea40000000800 */
[----:B------:R-:W-:Y:S01]  /*5c80*/  HMMA.16816.F32.BF16 R8, R24, R40, RZ ;  /* 0x000000281808723c */ /* 0x000fe200000418ff */
[----:B------:R-:W-:-:S05]  /*5c90*/  FADD.FTZ R0, R84, R0 ;  /* 0x0000000054007221 */ /* 0x000fca0000010000 */
[----:B------:R-:W-:Y:S08]  /*5ca0*/  MUFU.EX2 R37, R53 ;  /* 0x0000003500257308 */ /* 0x000ff00000000800 */
[----:B------:R-:W3:Y:S01]  /*5cb0*/  MUFU.EX2 R30, R52 ;  /* 0x00000034001e7308 */ /* 0x000ee20000000800 */
[----:B--2---:R-:W-:-:S07]  /*5cc0*/  F2FP.BF16.PACK_AB R128, R81, R88 ;  /* 0x000000585180723e */ /* 0x004fce00000010ff */
[----:B------:R-:W-:Y:S01]  /*5cd0*/  MUFU.EX2 R56, R65 ;  /* 0x0000004100387308 */ /* 0x000fe20000000800 */
[-C--:B-1----:R-:W-:Y:S07]  /*5ce0*/  HMMA.16816.F32.BF16 R160, R12, R32.reuse, R4 ;  /* 0x000000200ca0723c */ /* 0x082fee0000041804 */
[----:B------:R-:W-:Y:S01]  /*5cf0*/  MUFU.EX2 R52, R49 ;  /* 0x0000003100347308 */ /* 0x000fe20000000800 */
[----:B------:R-:W-:Y:S01]  /*5d00*/  FADD.FTZ R4, R180, R29 ;  /* 0x0000001db4047221 */ /* 0x000fe20000010000 */
[----:B------:R-:W-:Y:S01]  /*5d10*/  HMMA.16816.F32.BF16 R152, R16, R32, R8 ;  /* 0x000000201098723c */ /* 0x000fe20000041808 */
[----:B------:R-:W-:-:S02]  /*5d20*/  FADD.FTZ R6, R188, R2 ;  /* 0x00000002bc067221 */ /* 0x000fc40000010000 */
[----:B------:R-:W-:-:S03]  /*5d30*/  FADD.FTZ R2, R182, R4 ;  /* 0x00000004b6027221 */ /* 0x000fc60000010000 */
[----:B------:R-:W1:Y:S01]  /*5d40*/  MUFU.EX2 R49, R48 ;  /* 0x0000003000317308 */ /* 0x000e620000000800 */
[----:B------:R-:W-:Y:S01]  /*5d50*/  FADD.FTZ R5, R77, R0 ;  /* 0x000000004d057221 */ /* 0x000fe20000010000 */
[----:B------:R-:W-:Y:S01]  /*5d60*/  F2FP.BF16.PACK_AB R4, R36, R38 ;  /* 0x000000262404723e */ /* 0x000fe200000010ff */
[----:B------:R-:W-:Y:S01]  /*5d70*/  FADD.FTZ R28, R181, R2 ;  /* 0x00000002b51c7221 */ /* 0x000fe20000010000 */
[----:B------:R-:W-:Y:S01]  /*5d80*/  F2FP.BF16.PACK_AB R9, R31, R44 ;  /* 0x0000002c1f09723e */ /* 0x000fe200000010ff */
[----:B------:R-:W-:Y:S01]  /*5d90*/  FADD.FTZ R2, R44, R3 ;  /* 0x000000032c027221 */ /* 0x000fe20000010000 */
[----:B------:R-:W-:Y:S02]  /*5da0*/  F2FP.BF16.PACK_AB R11, R39, R45 ;  /* 0x0000002d270b723e */ /* 0x000fe400000010ff */
[----:B------:R-:W2:Y:S01]  /*5db0*/  MUFU.EX2 R48, R66 ;  /* 0x0000004200307308 */ /* 0x000ea20000000800 */
[----:B------:R-:W-:Y:S01]  /*5dc0*/  FADD.FTZ R2, R31, R2 ;  /* 0x000000021f027221 */ /* 0x000fe20000010000 */
[----:B------:R-:W-:-:S02]  /*5dd0*/  F2FP.BF16.PACK_AB R8, R76, R80 ;  /* 0x000000504c08723e */ /* 0x000fc400000010ff */
[----:B------:R-:W-:Y:S01]  /*5de0*/  F2FP.BF16.PACK_AB R10, R77, R84 ;  /* 0x000000544d0a723e */ /* 0x000fe200000010ff */
[----:B------:R-:W-:Y:S02]  /*5df0*/  FADD.FTZ R0, R45, R2 ;  /* 0x000000022d007221 */ /* 0x000fe40000010000 */
[----:B------:R-:W-:Y:S01]  /*5e00*/  FADD.FTZ R2, R38, R6 ;  /* 0x0000000626027221 */ /* 0x000fe20000010000 */
[----:B------:R-:W4:Y:S01]  /*5e10*/  MUFU.EX2 R41, R64 ;  /* 0x0000004000297308 */ /* 0x000f220000000800 */
[----:B------:R-:W-:Y:S01]  /*5e20*/  FADD.FTZ R3, R39, R0 ;  /* 0x0000000027037221 */ /* 0x000fe20000010000 */
[----:B---3--:R-:W-:Y:S01]  /*5e30*/  F2FP.BF16.PACK_AB R6, R30, R37 ;  /* 0x000000251e06723e */ /* 0x008fe200000010ff */
[----:B------:R-:W-:Y:S01]  /*5e40*/  FADD.FTZ R0, R36, R2 ;  /* 0x0000000224007221 */ /* 0x000fe20000010000 */
[----:B-1----:R-:W-:Y:S01]  /*5e50*/  F2FP.BF16.PACK_AB R126, R49, R52 ;  /* 0x00000034317e723e */ /* 0x002fe200000010ff */
[----:B------:R-:W-:Y:S02]  /*5e60*/  FADD.FTZ R2, R56, R3 ;  /* 0x0000000338027221 */ /* 0x000fe40000010000 */
[----:B------:R-:W-:Y:S01]  /*5e70*/  FADD.FTZ R0, R37, R0 ;  /* 0x0000000025007221 */ /* 0x000fe20000010000 */
[----:B------:R-:W1:Y:S03]  /*5e80*/  MUFU.EX2 R40, R67 ;  /* 0x0000004300287308 */ /* 0x000e660000000800 */
[----:B------:R-:W-:-:S02]  /*5e90*/  FADD.FTZ R7, R30, R0 ;  /* 0x000000001e077221 */ /* 0x000fc40000010000 */
[----:B------:R-:W-:Y:S02]  /*5ea0*/  FADD.FTZ R0, R88, R5 ;  /* 0x0000000558007221 */ /* 0x000fe40000010000 */
[----:B--2---:R-:W-:Y:S01]  /*5eb0*/  FADD.FTZ R5, R48, R28 ;  /* 0x0000001c30057221 */ /* 0x004fe20000010000 */
[----:B------:R-:W2:Y:S01]  /*5ec0*/  MUFU.EX2 R33, R68 ;  /* 0x0000004400217308 */ /* 0x000ea20000000800 */
[----:B------:R-:W-:Y:S01]  /*5ed0*/  FADD.FTZ R0, R81, R0 ;  /* 0x0000000051007221 */ /* 0x000fe20000010000 */
[C---:B----4-:R-:W-:Y:S01]  /*5ee0*/  F2FP.BF16.PACK_AB R129, R41.reuse, R56 ;  /* 0x000000382981723e */ /* 0x050fe200000010ff */
[----:B------:R-:W-:Y:S02]  /*5ef0*/  FADD.FTZ R3, R41, R2 ;  /* 0x0000000229037221 */ /* 0x000fe40000010000 */
[----:B------:R-:W-:Y:S02]  /*5f00*/  FADD.FTZ R2, R85, R0 ;  /* 0x0000000055027221 */ /* 0x000fe40000010000 */
[----:B------:R-:W-:Y:S01]  /*5f10*/  FADD.FTZ R0, R63, R3 ;  /* 0x000000033f007221 */ /* 0x000fe20000010000 */
[----:B------:R-:W3:Y:S01]  /*5f20*/  MUFU.EX2 R57, R62 ;  /* 0x0000003e00397308 */ /* 0x000ee20000000800 */
[----:B-1----:R-:W-:-:S02]  /*5f30*/  FADD.FTZ R5, R40, R5 ;  /* 0x0000000528057221 */ /* 0x002fc40000010000 */
[----:B------:R-:W-:Y:S02]  /*5f40*/  FADD.FTZ R28, R89, R2 ;  /* 0x00000002591c7221 */ /* 0x000fe40000010000 */
[----:B------:R-:W-:Y:S01]  /*5f50*/  FADD.FTZ R2, R51, R7 ;  /* 0x0000000733027221 */ /* 0x000fe20000010000 */
[----:B------:R-:W-:Y:S02]  /*5f60*/  HMMA.16816.F32.BF16 R88, R20, R70, RZ ;  /* 0x000000461458723c */ /* 0x000fe400000418ff */
[----:B------:R-:W1:Y:S01]  /*5f70*/  MUFU.EX2 R31, R69 ;  /* 0x00000045001f7308 */ /* 0x000e620000000800 */
[----:B--2---:R-:W-:Y:S01]  /*5f80*/  FADD.FTZ R3, R33, R5 ;  /* 0x0000000521037221 */ /* 0x004fe20000010000 */
[----:B------:R2:W-:Y:S06]  /*5f90*/  STL [R1+0x18], R28 ;  /* 0x0000181c01007387 */ /* 0x0005ec0000100800 */
[----:B------:R-:W4:Y:S01]  /*5fa0*/  MUFU.EX2 R32, R72 ;  /* 0x0000004800207308 */ /* 0x000f220000000800 */
[C---:B---3--:R-:W-:Y:S01]  /*5fb0*/  FADD.FTZ R5, R57.reuse, R0 ;  /* 0x0000000039057221 */ /* 0x048fe20000010000 */
[----:B------:R-:W-:Y:S01]  /*5fc0*/  F2FP.BF16.PACK_AB R131, R57, R63 ;  /* 0x0000003f3983723e */ /* 0x000fe200000010ff */
[----:B------:R-:W-:-:S05]  /*5fd0*/  FADD.FTZ R0, R50, R2 ;  /* 0x0000000232007221 */ /* 0x000fca0000010000 */
[----:B------:R-:W-:Y:S01]  /*5fe0*/  MUFU.EX2 R29, R74 ;  /* 0x0000004a001d7308 */ /* 0x000fe20000000800 */
[C---:B-1----:R-:W-:Y:S01]  /*5ff0*/  FADD.FTZ R2, R31.reuse, R3 ;  /* 0x000000031f027221 */ /* 0x042fe20000010000 */
[----:B------:R1:W-:Y:S01]  /*6000*/  STL [R1+0x14], R5 ;  /* 0x0000140501007387 */ /* 0x0003e20000100800 */
[----:B------:R-:W-:Y:S01]  /*6010*/  FADD.FTZ R0, R52, R0 ;  /* 0x0000000034007221 */ /* 0x000fe20000010000 */
[----:B------:R-:W-:-:S04]  /*6020*/  F2FP.BF16.PACK_AB R7, R31, R33 ;  /* 0x000000211f07723e */ /* 0x000fc800000010ff */
[----:B------:R-:W3:Y:S01]  /*6030*/  MUFU.EX2 R30, R73 ;  /* 0x00000049001e7308 */ /* 0x000ee20000000800 */
[----:B----4-:R-:W-:-:S07]  /*6040*/  FADD.FTZ R2, R32, R2 ;  /* 0x0000000220027221 */ /* 0x010fce0000010000 */
[----:B--2---:R-:W2:Y:S01]  /*6050*/  MUFU.EX2 R28, R75 ;  /* 0x0000004b001c7308 */ /* 0x004ea20000000800 */
[----:B------:R-:W-:Y:S01]  /*6060*/  FADD.FTZ R0, R49, R0 ;  /* 0x0000000031007221 */ /* 0x000fe20000010000 */
[C---:B------:R-:W-:Y:S04]  /*6070*/  HMMA.16816.F32.BF16 R64, R20.reuse, R98, RZ ;  /* 0x000000621440723c */ /* 0x040fe800000418ff */
[----:B------:R4:W-:Y:S01]  /*6080*/  STL [R1+0x20], R0 ;  /* 0x0000200001007387 */ /* 0x0009e20000100800 */
[C---:B---3--:R-:W-:Y:S01]  /*6090*/  FADD.FTZ R2, R30.reuse, R2 ;  /* 0x000000021e027221 */ /* 0x048fe20000010000 */
[----:B------:R-:W-:Y:S02]  /*60a0*/  F2FP.BF16.PACK_AB R125, R30, R32 ;  /* 0x000000201e7d723e */ /* 0x000fe400000010ff */
[C---:B------:R-:W-:Y:S01]  /*60b0*/  HMMA.16816.F32.BF16 R60, R20.reuse, R102, RZ ;  /* 0x00000066143c723c */ /* 0x040fe200000418ff */
[----:B-1----:R-:W-:Y:S01]  /*60c0*/  F2FP.BF16.PACK_AB R5, R40, R48 ;  /* 0x000000302805723e */ /* 0x002fe200000010ff */
[----:B------:R-:W-:Y:S01]  /*60d0*/  FADD.FTZ R2, R29, R2 ;  /* 0x000000021d027221 */ /* 0x000fe20000010000 */
[----:B------:R-:W3:Y:S03]  /*60e0*/  LDL R132, [R1+0x28] ;  /* 0x0000280001847983 */ /* 0x000ee60000100800 */
[C---:B--2---:R-:W-:Y:S01]  /*60f0*/  FADD.FTZ R2, R28.reuse, R2 ;  /* 0x000000021c027221 */ /* 0x044fe20000010000 */
[----:B------:R-:W-:Y:S01]  /*6100*/  F2FP.BF16.PACK_AB R127, R28, R29 ;  /* 0x0000001d1c7f723e */ /* 0x000fe200000010ff */
[C---:B------:R-:W-:Y:S08]  /*6110*/  HMMA.16816.F32.BF16 R72, R20.reuse, R94, RZ ;  /* 0x0000005e1448723c */ /* 0x040ff000000418ff */
[C---:B------:R-:W-:Y:S01]  /*6120*/  HMMA.16816.F32.BF16 R48, R20.reuse, R118, RZ ;  /* 0x000000761430723c */ /* 0x040fe200000418ff */
[----:B----4-:R-:W2:Y:S07]  /*6130*/  LDL R0, [R1+0xac] ;  /* 0x0000ac0001007983 */ /* 0x010eae0000100800 */
[C---:B------:R-:W-:Y:S08]  /*6140*/  HMMA.16816.F32.BF16 R36, R20.reuse, R82, RZ ;  /* 0x000000521424723c */ /* 0x040ff000000418ff */
[C---:B------:R-:W-:Y:S08]  /*6150*/  HMMA.16816.F32.BF16 R28, R20.reuse, R46, RZ ;  /* 0x0000002e141c723c */ /* 0x040ff000000418ff */
[----:B------:R-:W-:Y:S08]  /*6160*/  HMMA.16816.F32.BF16 R20, R20, R42, RZ ;  /* 0x0000002a1414723c */ /* 0x000ff000000418ff */
        /* <DEDUP_REMOVED lines=8> */
[----:B------:R-:W-:Y:S11]  /*61f0*/  HMMA.16816.F32.BF16 R12, R24, R70, RZ ;  /* 0x00000046180c723c */ /* 0x000ff600000418ff */
[----:B------:R-:W-:Y:S11]  /*6200*/  @!UPT UIADD3 URZ, URZ, URZ, URZ ;  /* 0x0000003f3f3ff290 */ /* 0x000ff6000fffe03f */
[----:B------:R-:W-:Y:S02]  /*6210*/  @!UPT UIADD3 URZ, URZ, URZ, URZ ;  /* 0x0000003f3f3ff290 */ /* 0x000fe4000fffe03f */
[----:B------:R-:W-:Y:S01]  /*6220*/  HMMA.16816.F32.BF16 R180, R16, R78, R12 ;  /* 0x0000004e10b4723c */ /* 0x000fe2000004180c */
[----:B------:R-:W-:Y:S04]  /*6230*/  STL [R1+0x24], R2 ;  /* 0x0000240201007387 */ /* 0x000fe80000100800 */
[----:B------:R-:W-:Y:S03]  /*6240*/  LDSM.16.MT88.4 R76, [R235+0x3800] ;  /* 0x00380000eb4c783b */ /* 0x000fe60000004200 */
[----:B------:R-:W-:Y:S01]  /*6250*/  HMMA.16816.F32.BF16 R12, R24, R94, RZ ;  /* 0x0000005e180c723c */ /* 0x000fe200000418ff */
[----:B------:R-:W-:Y:S11]  /*6260*/  LDSM.16.MT88.4 R92, [R236+0x3800] ;  /* 0x00380000ec5c783b */ /* 0x000ff60000004200 */
[----:B------:R-:W-:Y:S11]  /*6270*/  @!UPT UIADD3 URZ, URZ, URZ, URZ ;  /* 0x0000003f3f3ff290 */ /* 0x000ff6000fffe03f */
[----:B------:R-:W-:Y:S01]  /*6280*/  @!UPT UIADD3 URZ, URZ, URZ, URZ ;  /* 0x0000003f3f3ff290 */ /* 0x000fe2000fffe03f */
[----:B------:R-:W-:Y:S08]  /*6290*/  HMMA.16816.F32.BF16 R188, R16, R86, R12 ;  /* 0x0000005610bc723c */ /* 0x000ff0000004180c */
[----:B------:R-:W-:Y:S11]  /*62a0*/  HMMA.16816.F32.BF16 R12, R24, R98, RZ ;  /* 0x00000062180c723c */ /* 0x000ff600000418ff */
[----:B------:R-:W-:Y:S11]  /*62b0*/  @!UPT UIADD3 URZ, URZ, URZ, URZ ;  /* 0x0000003f3f3ff290 */ /* 0x000ff6000fffe03f */
[----:B------:R-:W-:Y:S02]  /*62c0*/  @!UPT UIADD3 URZ, URZ, URZ, URZ ;  /* 0x0000003f3f3ff290 */ /* 0x000fe4000fffe03f */
[----:B------:R-:W-:Y:S08]  /*62d0*/  HMMA.16816.F32.BF16 R104, R16, R106, R12 ;  /* 0x0000006a1068723c */ /* 0x000ff0000004180c */
[----:B------:R-:W-:Y:S11]  /*62e0*/  HMMA.16816.F32.BF16 R12, R24, R102, RZ ;  /* 0x00000066180c723c */ /* 0x000ff600000418ff */
[----:B------:R-:W-:Y:S11]  /*62f0*/  @!UPT UIADD3 URZ, URZ, URZ, URZ ;  /* 0x0000003f3f3ff290 */ /* 0x000ff6000fffe03f */
[----:B------:R-:W-:Y:S02]  /*6300*/  @!UPT UIADD3 URZ, URZ, URZ, URZ ;  /* 0x0000003f3f3ff290 */ /* 0x000fe4000fffe03f */
[----:B------:R-:W-:Y:S01]  /*6310*/  HMMA.16816.F32.BF16 R20, R16, R110, R12 ;  /* 0x0000006e1014723c */ /* 0x000fe2000004180c */
[----:B------:R-:W-:Y:S07]  /*6320*/  LDSM.16.MT88.4 R108, [R238+0x3800] ;  /* 0x00380000ee6c783b */ /* 0x000fee0000004200 */
[----:B------:R-:W-:Y:S11]  /*6330*/  HMMA.16816.F32.BF16 R12, R24, R118, RZ ;  /* 0x00000076180c723c */ /* 0x000ff600000418ff */
[----:B------:R-:W-:Y:S11]  /*6340*/  @!UPT UIADD3 URZ, URZ, URZ, URZ ;  /* 0x0000003f3f3ff290 */ /* 0x000ff6000fffe03f */
[----:B------:R-:W-:Y:S02]  /*6350*/  @!UPT UIADD3 URZ, URZ, URZ, URZ ;  /* 0x0000003f3f3ff290 */ /* 0x000fe4000fffe03f */
[----:B------:R-:W-:Y:S08]  /*6360*/  HMMA.16816.F32.BF16 R36, R16, R114, R12 ;  /* 0x000000721024723c */ /* 0x000ff0000004180c */
[----:B------:R-:W-:Y:S11]  /*6370*/  HMMA.16816.F32.BF16 R12, R24, R82, RZ ;  /* 0x00000052180c723c */ /* 0x000ff600000418ff */
[----:B------:R-:W-:Y:S11]  /*6380*/  @!UPT UIADD3 URZ, URZ, URZ, URZ ;  /* 0x0000003f3f3ff290 */ /* 0x000ff6000fffe03f */
[----:B------:R-:W-:Y:S02]  /*6390*/  @!UPT UIADD3 URZ, URZ, URZ, URZ ;  /* 0x0000003f3f3ff290 */ /* 0x000fe4000fffe03f */
[----:B------:R-:W-:Y:S08]  /*63a0*/  HMMA.16816.F32.BF16 R52, R16, R54, R12 ;  /* 0x000000361034723c */ /* 0x000ff0000004180c */
[C---:B------:R-:W-:Y:S08]  /*63b0*/  HMMA.16816.F32.BF16 R12, R24.reuse, R46, RZ ;  /* 0x0000002e180c723c */ /* 0x040ff000000418ff */
[----:B------:R-:W-:Y:S11]  /*63c0*/  HMMA.16816.F32.BF16 R24, R24, R42, RZ ;  /* 0x0000002a1818723c */ /* 0x000ff600000418ff */
[----:B------:R-:W-:Y:S05]  /*63d0*/  @!UPT UIADD3 URZ, URZ, URZ, URZ ;  /* 0x0000003f3f3ff290 */ /* 0x000fea000fffe03f */
[C---:B------:R-:W-:Y:S01]  /*63e0*/  HMMA.16816.F32.BF16 R56, R16.reuse, R58, R12 ;  /* 0x0000003a1038723c */ /* 0x040fe2000004180c */
[----:B------:R-:W1:Y:S07]  /*63f0*/  LDSM.16.MT88.4 R12, [R236+0x1000] ;  /* 0x00100000ec0c783b */ /* 0x000e6e0000004200 */
[----:B------:R-:W-:Y:S01]  /*6400*/  HMMA.16816.F32.BF16 R24, R16, R34, R24 ;  /* 0x000000221018723c */ /* 0x000fe20000041818 */
[----:B------:R-:W4:Y:S07]  /*6410*/  LDSM.16.MT88.4 R16, [R235+0x1000] ;  /* 0x00100000eb10783b */ /* 0x000f2e0000004200 */
[C---:B-1----:R-:W-:Y:S08]  /*6420*/  HMMA.16816.F32.BF16 R184, R8.reuse, R12, R184 ;  /* 0x0000000c08b8723c */ /* 0x042ff000000418b8 */
[-C--:B----4-:R-:W-:Y:S08]  /*6430*/  HMMA.16816.F32.BF16 R176, R8, R16.reuse, R176 ;  /* 0x0000001008b0723c */ /* 0x090ff000000418b0 */
[----:B------:R-:W-:Y:S08]  /*6440*/  HMMA.16816.F32.BF16 R172, R4, R16, R172 ;  /* 0x0000001004ac723c */ /* 0x000ff000000418ac */
[-C--:B------:R-:W-:Y:S08]  /*6450*/  HMMA.16816.F32.BF16 R180, R8, R18.reuse, R180 ;  /* 0x0000001208b4723c */ /* 0x080ff000000418b4 */
[C---:B------:R-:W-:Y:S01]  /*6460*/  HMMA.16816.F32.BF16 R28, R4.reuse, R18, R88 ;  /* 0x00000012041c723c */ /* 0x040fe20000041858 */
[----:B------:R-:W1:Y:S07]  /*6470*/  LDSM.16.MT88.4 R16, [R238+0x1000] ;  /* 0x00100000ee10783b */ /* 0x000e6e0000004200 */
[----:B------:R-:W-:Y:S08]  /*6480*/  HMMA.16816.F32.BF16 R164, R4, R12, R164 ;  /* 0x0000000c04a4723c */ /* 0x000ff000000418a4 */
[-C--:B------:R-:W-:Y:S08]  /*6490*/  HMMA.16816.F32.BF16 R188, R8, R14.reuse, R188 ;  /* 0x0000000e08bc723c */ /* 0x080ff000000418bc */
[----:B------:R-:W-:Y:S01]  /*64a0*/  HMMA.16816.F32.BF16 R32, R4, R14, R72 ;  /* 0x0000000e0420723c */ /* 0x000fe20000041848 */
[----:B------:R-:W4:Y:S07]  /*64b0*/  LDSM.16.MT88.4 R12, [R237+0x1000] ;  /* 0x00100000ed0c783b */ /* 0x000f2e0000004200 */
[-C--:B-1----:R-:W-:Y:S08]  /*64c0*/  HMMA.16816.F32.BF16 R192, R8, R16.reuse, R192 ;  /* 0x0000001008c0723c */ /* 0x082ff000000418c0 */
[----:B------:R-:W-:Y:S08]  /*64d0*/  HMMA.16816.F32.BF16 R156, R4, R16, R156 ;  /* 0x00000010049c723c */ /* 0x000ff0000004189c */
[-C--:B------:R-:W-:Y:S08]  /*64e0*/  HMMA.16816.F32.BF16 R104, R8, R18.reuse, R104 ;  /* 0x000000120868723c */ /* 0x080ff00000041868 */
[----:B------:R-:W-:Y:S01]  /*64f0*/  HMMA.16816.F32.BF16 R40, R4, R18, R64 ;  /* 0x000000120428723c */ /* 0x000fe20000041840 */
[----:B------:R-:W1:Y:S07]  /*6500*/  LDSM.16.MT88.4 R16, [R235+0x3000] ;  /* 0x00300000eb10783b */ /* 0x000e6e0000004200 */
[-C--:B----4-:R-:W-:Y:S08]  /*6510*/  HMMA.16816.F32.BF16 R200, R8, R12.reuse, R200 ;  /* 0x0000000c08c8723c */ /* 0x090ff000000418c8 */
[----:B------:R-:W-:Y:S08]  /*6520*/  HMMA.16816.F32.BF16 R148, R4, R12, R148 ;  /* 0x0000000c0494723c */ /* 0x000ff00000041894 */
[-C--:B------:R-:W-:Y:S08]  /*6530*/  HMMA.16816.F32.BF16 R20, R8, R14.reuse, R20 ;  /* 0x0000000e0814723c */ /* 0x080ff00000041814 */
[C---:B------:R-:W-:Y:S01]  /*6540*/  HMMA.16816.F32.BF16 R44, R4.reuse, R14, R60 ;  /* 0x0000000e042c723c */ /* 0x040fe2000004183c */
[----:B------:R-:W4:Y:S07]  /*6550*/  LDSM.16.MT88.4 R12, [R236+0x3000] ;  /* 0x00300000ec0c783b */ /* 0x000f2e0000004200 */
[----:B-1----:R-:W-:Y:S08]  /*6560*/  HMMA.16816.F32.BF16 R60, R4, R18, R48 ;  /* 0x00000012043c723c */ /* 0x002ff00000041830 */
[C---:B------:R-:W-:Y:S08]  /*6570*/  HMMA.16816.F32.BF16 R68, R8.reuse, R16, R208 ;  /* 0x000000100844723c */ /* 0x040ff000000418d0 */
[-C--:B----4-:R-:W-:Y:S08]  /*6580*/  HMMA.16816.F32.BF16 R84, R8, R12.reuse, R216 ;  /* 0x0000000c0854723c */ /* 0x090ff000000418d8 */
[----:B------:R-:W-:Y:S08]  /*6590*/  HMMA.16816.F32.BF16 R88, R4, R12, R212 ;  /* 0x0000000c0458723c */ /* 0x000ff000000418d4 */
[-C--:B------:R-:W-:Y:S08]  /*65a0*/  HMMA.16816.F32.BF16 R52, R8, R14.reuse, R52 ;  /* 0x0000000e0834723c */ /* 0x080ff00000041834 */
[C---:B------:R-:W-:Y:S01]  /*65b0*/  HMMA.16816.F32.BF16 R48, R4.reuse, R14, R120 ;  /* 0x0000000e0430723c */ /* 0x040fe20000041878 */
[----:B------:R-:W1:Y:S07]  /*65c0*/  LDSM.16.MT88.4 R12, [R237+0x3000] ;  /* 0x00300000ed0c783b */ /* 0x000e6e0000004200 */
[----:B------:R-:W-:Y:S08]  /*65d0*/  HMMA.16816.F32.BF16 R72, R4, R16, R204 ;  /* 0x000000100448723c */ /* 0x000ff000000418cc */
[----:B------:R-:W-:Y:S01]  /*65e0*/  HMMA.16816.F32.BF16 R36, R8, R18, R36 ;  /* 0x000000120824723c */ /* 0x000fe20000041824 */
[----:B------:R-:W4:Y:S01]  /*65f0*/  LDSM.16.MT88.4 R16, [R238+0x3000] ;  /* 0x00300000ee10783b */ /* 0x000f220000004200 */
[----:B--2---:R-:W-:-:S06]  /*6600*/  @P4 IMAD.HI.U32 R2, R0, c[0x0][0x2c8], RZ ;  /* 0x0000b20000024a27 */ /* 0x004fcc00078e00ff */
[----:B-1----:R-:W-:Y:S01]  /*6610*/  HMMA.16816.F32.BF16 R116, R8, R12, R152 ;  /* 0x0000000c0874723c */ /* 0x002fe20000041898 */
[----:B------:R-:W1:Y:S01]  /*6620*/  LDSM.16.MT88.4 R152, [R238+0x1800] ;  /* 0x00180000ee98783b */ /* 0x000e620000004200 */
[----:B------:R-:W-:-:S06]  /*6630*/  @P4 SHF.R.U32.HI R0, RZ, c[0x0][0x2cc], R2 ;  /* 0x0000b300ff004a19 */ /* 0x000fcc0000011602 */
[C---:B------:R-:W-:Y:S08]  /*6640*/  HMMA.16816.F32.BF16 R24, R8.reuse, R14, R24 ;  /* 0x0000000e0818723c */ /* 0x040ff00000041818 */
[C---:B----4-:R-:W-:Y:S01]  /*6650*/  HMMA.16816.F32.BF16 R100, R8.reuse, R16, R168 ;  /* 0x000000100864723c */ /* 0x050fe200000418a8 */
[----:B------:R-:W2:Y:S07]  /*6660*/  LDSM.16.MT88.4 R168, [R235+0x1800] ;  /* 0x00180000eba8783b */ /* 0x000eae0000004200 */
[----:B------:R-:W-:Y:S08]  /*6670*/  HMMA.16816.F32.BF16 R56, R8, R18, R56 ;  /* 0x000000120838723c */ /* 0x000ff00000041838 */
[----:B------:R-:W-:Y:S01]  /*6680*/  HMMA.16816.F32.BF16 R8, R4, R16, R196 ;  /* 0x000000100408723c */ /* 0x000fe200000418c4 */
[----:B------:R-:W-:-:S07]  /*6690*/  IADD3 R0, R0, -c[0x0][0x168], R222 ;  /* 0x80005a0000007a10 */ /* 0x000fce0007ffe0de */
[C---:B------:R-:W-:Y:S01]  /*66a0*/  HMMA.16816.F32.BF16 R16, R4.reuse, R18, R144 ;  /* 0x000000120410723c */ /* 0x040fe20000041890 */
[----:B------:R-:W-:Y:S07]  /*66b0*/  LDSM.16.MT88.4 R144, [R237+0x1800] ;  /* 0x00180000ed90783b */ /* 0x000fee0000004200 */
[C---:B------:R-:W-:Y:S01]  /*66c0*/  HMMA.16816.F32.BF16 R120, R4.reuse, R12, R160 ;  /* 0x0000000c0478723c */ /* 0x040fe200000418a0 */
[----:B------:R-:W4:Y:S07]  /*66d0*/  LDSM.16.MT88.4 R160, [R236+0x1800] ;  /* 0x00180000eca0783b */ /* 0x000f2e0000004200 */
[----:B------:R-:W-:Y:S01]  /*66e0*/  HMMA.16816.F32.BF16 R12, R4, R14, R140 ;  /* 0x0000000e040c723c */ /* 0x000fe2000004188c */
[----:B------:R-:W5:Y:S01]  /*66f0*/  LDSM.16.MT88.4 R4, [R237+0x3800] ;  /* 0x00380000ed04783b */ /* 0x000f620000004200 */
[----:B------:R-:W-:-:S04]  /*6700*/  SHF.R.S32.HI R2, RZ, 0x1f, R0 ;  /* 0x0000001fff027819 */ /* 0x000fc80000011400 */
[----:B------:R-:W-:Y:S02]  /*6710*/  LEA.HI R0, R2, R0, RZ, 0x6 ;  /* 0x0000000002007211 */ /* 0x000fe400078f30ff */
[----:B-1----:R-:W-:Y:S02]  /*6720*/  HMMA.16816.F32.BF16 R196, R128, R154, R104 ;  /* 0x0000009a80c4723c */ /* 0x002fe40000041868 */
[----:B------:R-:W-:Y:S02]  /*6730*/  SHF.R.S32.HI R0, RZ, 0x6, R0 ;  /* 0x00000006ff007819 */ /* 0x000fe40000011400 */
[----:B------:R-:W-:-:S04]  /*6740*/  IADD3 R3, R221, -0x2, RZ ;  /* 0xfffffffedd037810 */ /* 0x000fc80007ffe0ff */
[----:B------:R-:W-:Y:S01]  /*6750*/  HMMA.16816.F32.BF16 R104, R124, R108, R8 ;  /* 0x0000006c7c68723c */ /* 0x000fe20000041808 */
[----:B------:R1:W-:Y:S06]  /*6760*/  STL [R1+0x4], R3 ;  /* 0x0000040301007387 */ /* 0x0003ec0000100800 */
[----:B---3--:R-:W-:-:S05]  /*6770*/  IMNMX R8, R132, R0, !PT ;  /* 0x0000000084087217 */ /* 0x008fca0007800200 */
[----:B------:R1:W-:Y:S01]  /*6780*/  STL [R1+0x30], R8 ;  /* 0x0000300801007387 */ /* 0x0003e20000100800 */
[----:B------:R-:W-:Y:S01]  /*6790*/  ISETP.GE.AND P0, PT, R3, R8, PT ;  /* 0x000000080300720c */ /* 0x000fe20003f06270 */
[-C--:B--2---:R-:W-:Y:S08]  /*67a0*/  HMMA.16816.F32.BF16 R176, R128, R168.reuse, R176 ;  /* 0x000000a880b0723c */ /* 0x084ff000000418b0 */
[----:B------:R-:W-:Y:S08]  /*67b0*/  HMMA.16816.F32.BF16 R172, R124, R168, R172 ;  /* 0x000000a87cac723c */ /* 0x000ff000000418ac */
[C---:B------:R-:W-:Y:S08]  /*67c0*/  HMMA.16816.F32.BF16 R180, R128.reuse, R170, R180 ;  /* 0x000000aa80b4723c */ /* 0x040ff000000418b4 */
[-C--:B----4-:R-:W-:Y:S08]  /*67d0*/  HMMA.16816.F32.BF16 R184, R128, R160.reuse, R184 ;  /* 0x000000a080b8723c */ /* 0x090ff000000418b8 */
[----:B------:R-:W-:Y:S08]  /*67e0*/  HMMA.16816.F32.BF16 R164, R124, R160, R164 ;  /* 0x000000a07ca4723c */ /* 0x000ff000000418a4 */
[C---:B------:R-:W-:Y:S08]  /*67f0*/  HMMA.16816.F32.BF16 R188, R128.reuse, R162, R188 ;  /* 0x000000a280bc723c */ /* 0x040ff000000418bc */
[-C--:B------:R-:W-:Y:S08]  /*6800*/  HMMA.16816.F32.BF16 R192, R128, R152.reuse, R192 ;  /* 0x0000009880c0723c */ /* 0x080ff000000418c0 */
[----:B------:R-:W-:Y:S08]  /*6810*/  HMMA.16816.F32.BF16 R156, R124, R152, R156 ;  /* 0x000000987c9c723c */ /* 0x000ff0000004189c */
[-C--:B------:R-:W-:Y:S08]  /*6820*/  HMMA.16816.F32.BF16 R200, R128, R144.reuse, R200 ;  /* 0x0000009080c8723c */ /* 0x080ff000000418c8 */
[----:B------:R-:W-:Y:S08]  /*6830*/  HMMA.16816.F32.BF16 R148, R124, R144, R148 ;  /* 0x000000907c94723c */ /* 0x000ff00000041894 */
        /* <DEDUP_REMOVED lines=9> */
[C---:B------:R-:W-:Y:S08]  /*68d0*/  HMMA.16816.F32.BF16 R168, R124.reuse, R170, R28 ;  /* 0x000000aa7ca8723c */ /* 0x040ff0000004181c */
[C---:B------:R-:W-:Y:S08]  /*68e0*/  HMMA.16816.F32.BF16 R160, R124.reuse, R162, R32 ;  /* 0x000000a27ca0723c */ /* 0x040ff00000041820 */
[C---:B------:R-:W-:Y:S08]  /*68f0*/  HMMA.16816.F32.BF16 R152, R124.reuse, R154, R40 ;  /* 0x0000009a7c98723c */ /* 0x040ff00000041828 */
[----:B------:R-:W-:Y:S08]  /*6900*/  HMMA.16816.F32.BF16 R144, R124, R146, R44 ;  /* 0x000000927c90723c */ /* 0x000ff0000004182c */
[----:B-----5:R-:W-:Y:S08]  /*6910*/  HMMA.16816.F32.BF16 R116, R128, R4, R116 ;  /* 0x000000048074723c */ /* 0x020ff00000041874 */
[C---:B------:R-:W-:Y:S08]  /*6920*/  HMMA.16816.F32.BF16 R76, R124.reuse, R78, R60 ;  /* 0x0000004e7c4c723c */ /* 0x040ff0000004183c */
[C---:B------:R-:W-:Y:S08]  /*6930*/  HMMA.16816.F32.BF16 R92, R124.reuse, R94, R48 ;  /* 0x0000005e7c5c723c */ /* 0x040ff00000041830 */
[C---:B------:R-:W-:Y:S08]  /*6940*/  HMMA.16816.F32.BF16 R108, R124.reuse, R110, R16 ;  /* 0x0000006e7c6c723c */ /* 0x040ff00000041810 */
[----:B------:R-:W-:Y:S08]  /*6950*/  HMMA.16816.F32.BF16 R120, R124, R4, R120 ;  /* 0x000000047c78723c */ /* 0x000ff00000041878 */
[-C--:B------:R-:W-:Y:S08]  /*6960*/  HMMA.16816.F32.BF16 R128, R128, R6.reuse, R24 ;  /* 0x000000068080723c */ /* 0x080ff00000041818 */
[----:B------:R-:W-:Y:S01]  /*6970*/  HMMA.16816.F32.BF16 R124, R124, R6, R12 ;  /* 0x000000067c7c723c */ /* 0x000fe2000004180c */
[----:B------:R-:W-:Y:S10]  /*6980*/  @!P0 BRA `(.L_x_3020) ;  /* 0x00004e3000008947 */ /* 0x000ff40003800000 */
[----:B-1----:R-:W-:Y:S01]  /*6990*/  IMAD.MOV.U32 R0, RZ, RZ, R3 ;  /* 0x000000ffff007224 */ /* 0x002fe200078e0003 */
[----:B------:R-:W-:Y:S01]  /*69a0*/  MOV R138, R135 ;  /* 0x00000087008a7202 */ /* 0x000fe20000000f00 */
[----:B------:R-:W-:Y:S01]  /*69b0*/  IMAD.MOV.U32 R140, RZ, RZ, R133 ;  /* 0x000000ffff8c7224 */ /* 0x000fe200078e0085 */
[----:B------:R-:W-:-:S02]  /*69c0*/  MOV R137, R136 ;  /* 0x0000008800897202 */ /* 0x000fc40000000f00 */
[----:B------:R1:W-:Y:S01]  /*69d0*/  STL [R1+0x4], R0 ;  /* 0x0000040001007387 */ /* 0x0003e20000100800 */
[----:B------:R-:W-:-:S07]  /*69e0*/  MOV R139, R134 ;  /* 0x00000086008b7202 */ /* 0x000fce0000000f00 */
.L_x_3031:
        /* <DEDUP_REMOVED lines=22> */
[----:B------:R-:W3:Y:S04]  /*6b50*/  LDL R12, [R1] ;  /* 0x00000000010c7983 */ /* 0x000ee80000100800 */
[----:B------:R-:W4:Y:S04]  /*6b60*/  LDL.64 R10, [R1+0x50] ;  /* 0x00005000010a7983 */ /* 0x000f280000100a00 */
[----:B------:R-:W5:Y:S04]  /*6b70*/  LDL R9, [R1+0x5c] ;  /* 0x00005c0001097983 */ /* 0x000f680000100800 */
[----:B------:R-:W4:Y:S04]  /*6b80*/  LDL R6, [R1+0xf4] ;  /* 0x0000f40001067983 */ /* 0x000f280000100800 */
[----:B------:R-:W4:Y:S04]  /*6b90*/  LDL R8, [R1+0x1c] ;  /* 0x00001c0001087983 */ /* 0x000f280000100800 */
[----:B------:R-:W5:Y:S04]  /*6ba0*/  LDL R5, [R1+0xf8] ;  /* 0x0000f80001057983 */ /* 0x000f680000100800 */
[----:B------:R-:W5:Y:S01]  /*6bb0*/  LDL R7, [R1+0xc] ;  /* 0x00000c0001077983 */ /* 0x000f620000100800 */
[----:B--2---:R-:W-:Y:S01]  /*6bc0*/  IMAD.WIDE.U32 R2, R4, c[0x0][0x208], RZ ;  /* 0x0000820004027a25 */ /* 0x004fe200078e00ff */
[----:B------:R-:W-:Y:S05]  /*6bd0*/  SHF.R.S32.HI R0, RZ, 0x1f, R4 ;  /* 0x0000001fff007819 */ /* 0x000fea0000011404 */
[----:B------:R-:W-:Y:S04]  /*6be0*/  IMAD R0, R0, c[0x0][0x208], RZ ;  /* 0x0000820000007a24 */ /* 0x000fe800078e02ff */
[----:B------:R-:W-:Y:S04]  /*6bf0*/  IMAD R0, R4, c[0x0][0x20c], R0 ;  /* 0x0000830004007a24 */ /* 0x000fe800078e0200 */
[----:B------:R-:W-:Y:S01]  /*6c00*/  IMAD.IADD R3, R3, 0x1, R0 ;  /* 0x0000000103037824 */ /* 0x000fe200078e0200 */
[----:B---3--:R-:W-:Y:S03]  /*6c10*/  SHF.R.S32.HI R0, RZ, 0x1f, R12 ;  /* 0x0000001fff007819 */ /* 0x008fe6000001140c */
[----:B------:R-:W-:Y:S01]  /*6c20*/  IMAD.WIDE.U32 R2, R12, c[0x0][0x218], R2 ;  /* 0x000086000c027a25 */ /* 0x000fe200078e0002 */
[C---:B----4-:R-:W-:Y:S02]  /*6c30*/  SHF.L.U64.HI R6, R8.reuse, 0x1, R6 ;  /* 0x0000000108067819 */ /* 0x050fe40000010206 */
[----:B------:R-:W-:Y:S01]  /*6c40*/  SHF.L.U32 R13, R8, 0x1, RZ ;  /* 0x00000001080d7819 */ /* 0x000fe200000006ff */
[----:B------:R-:W-:Y:S01]  /*6c50*/  IMAD R4, R0, c[0x0][0x218], RZ ;  /* 0x0000860000047a24 */ /* 0x000fe200078e02ff */
[----:B------:R-:W-:Y:S03]  /*6c60*/  IADD3 R0, P0, R10, R2, RZ ;  /* 0x000000020a007210 */ /* 0x000fe60007f1e0ff */
[----:B------:R-:W-:Y:S01]  /*6c70*/  IMAD R4, R12, c[0x0][0x21c], R4 ;  /* 0x000087000c047a24 */ /* 0x000fe200078e0204 */
[C---:B-----5:R-:W-:Y:S01]  /*6c80*/  SHF.L.U64.HI R5, R7.reuse, 0x1, R5 ;  /* 0x0000000107057819 */ /* 0x060fe20000010205 */
[----:B------:R-:W-:Y:S03]  /*6c90*/  IMAD.SHL.U32 R12, R7, 0x2, RZ ;  /* 0x00000002070c7824 */ /* 0x000fe600078e00ff */
[----:B------:R-:W-:Y:S02]  /*6ca0*/  IADD3.X R2, R9, R3, R4, P0, !PT ;  /* 0x0000000309027210 */ /* 0x000fe400007fe404 */
[C---:B------:R-:W-:Y:S04]  /*6cb0*/  LEA R4, P0, R0.reuse, c[0x0][0x1f8], 0x1 ;  /* 0x00007e0000047a11 */ /* 0x040fe800078008ff */
[----:B------:R-:W-:Y:S01]  /*6cc0*/  LEA.HI.X R0, R0, c[0x0][0x1fc], R2, 0x1, P0 ;  /* 0x00007f0000007a11 */ /* 0x000fe200000f0c02 */
[----:B------:R-:W-:-:S06]  /*6cd0*/  BRA.DIV ~URZ, `(.L_x_3023) ;  /* 0x0000d5127f007947 */ /* 0x000fcc000b800000 */
[----:B------:R1:W2:Y:S02]  /*6ce0*/  SHFL.IDX PT, R7, R0, RZ, 0x181f ;  /* 0x00181fff00077589 */ /* 0x0002a400000e0000 */
.L_x_3074:
[----:B------:R-:W-:-:S05]  /*6cf0*/  BRA.DIV ~URZ, `(.L_x_3024) ;  /* 0x0000d5627f007947 */ /* 0x000fca000b800000 */
[----:B------:R-:W3:Y:S04]  /*6d00*/  LDL R2, [R1+0xc] ;  /* 0x00000c0001027983 */ /* 0x000ee80000100800 */
[----:B------:R-:W4:Y:S04]  /*6d10*/  LDL R9, [R1+0x1c] ;  /* 0x00001c0001097983 */ /* 0x000f280000100800 */
[----:B------:R-:W5:Y:S01]  /*6d20*/  SHFL.IDX PT, R10, R4, RZ, 0x181f ;  /* 0x00181fff040a7589 */ /* 0x000f6200000e0000 */
[----:B---3--:R-:W-:Y:S02]  /*6d30*/  ISETP.GE.AND P2, PT, R2, c[0x0][0x1d4], PT ;  /* 0x0000750002007a0c */ /* 0x008fe40003f46270 */
[CC--:B-----5:R-:W-:Y:S02]  /*6d40*/  IADD3 R2, P0, R10.reuse, R12.reuse, RZ ;  /* 0x0000000c0a027210 */ /* 0x0e0fe40007f1e0ff */
[-C--:B------:R-:W-:Y:S03]  /*6d50*/  IADD3 R10, P5, R10, R13.reuse, RZ ;  /* 0x0000000d0a0a7210 */ /* 0x080fe60007fbe0ff */
[--C-:B--2---:R-:W-:Y:S01]  /*6d60*/  IMAD.X R3, R7, 0x1, R5.reuse, P0 ;  /* 0x0000000107037824 */ /* 0x104fe200000e0605 */
[----:B----4-:R-:W-:Y:S01]  /*6d70*/  ISETP.GE.AND P0, PT, R9, c[0x0][0x1d4], PT ;  /* 0x0000750009007a0c */ /* 0x010fe20003f06270 */
        /* <DEDUP_REMOVED lines=24> */
.L_x_3075:
        /* <DEDUP_REMOVED lines=15> */
.L_x_3022:
[----:B-1-34-:R-:W-:Y:S05]  /*6ff0*/  BSYNC B0 ;  /* 0x0000000000007941 */ /* 0x01afea0003800000 */
.L_x_3021:
[----:B------:R-:W0:Y:S01]  /*7000*/  LDGDEPBAR ;  /* 0x00000000000079af */ /* 0x000e220000000000 */
[----:B------:R-:W-:Y:S01]  /*7010*/  WARPSYNC 0xffffffff ;  /* 0xffffffff00007948 */ /* 0x000fe20003800000 */
[-C--:B------:R-:W-:Y:S01]  /*7020*/  HMMA.16816.F32.BF16 R4, R64, R16.reuse, RZ ;  /* 0x000000104004723c */ /* 0x080fe200000418ff */
[----:B------:R-:W-:Y:S05]  /*7030*/  BSSY B0, `(.L_x_3025) ;  /* 0x000010e000007945 */ /* 0x000fea0003800000 */
[----:B------:R-:W2:Y:S02]  /*7040*/  LDL R0, [R1+0x28] ;  /* 0x0000280001007983 */ /* 0x000ea40000100800 */
[C---:B------:R-:W-:Y:S02]  /*7050*/  HMMA.16816.F32.BF16 R8, R60.reuse, R16, RZ ;  /* 0x000000103c08723c */ /* 0x040fe400000418ff */
[----:B------:R-:W2:Y:S06]  /*7060*/  LDL R2, [R1+0x4] ;  /* 0x0000040001027983 */ /* 0x000eac0000100800 */
        /* <DEDUP_REMOVED lines=37> */
[C---:B---3--:R-:W-:Y:S08]  /*72c0*/  HMMA.16816.F32.BF16 R8, R220.reuse, R212, R8 ;  /* 0x000000d4dc08723c */ /* 0x048ff00000041808 */
[-C--:B------:R-:W-:Y:S08]  /*72d0*/  HMMA.16816.F32.BF16 R12, R220, R214.reuse, R12 ;  /* 0x000000d6dc0c723c */ /* 0x080ff0000004180c */
[C---:B------:R-:W-:Y:S01]  /*72e0*/  HMMA.16816.F32.BF16 R16, R132.reuse, R214, R16 ;  /* 0x000000d68410723c */ /* 0x040fe20000041810 */
[----:B------:R-:W-:Y:S07]  /*72f0*/  LDSM.16.M88.4 R212, [R233+-0x2000] ;  /* 0xffe00000e9d4783b */ /* 0x000fee0000000200 */
[-C--:B----4-:R-:W-:Y:S08]  /*7300*/  HMMA.16816.F32.BF16 R20, R132, R208.reuse, R20 ;  /* 0x000000d08414723c */ /* 0x090ff00000041814 */
[C---:B------:R-:W-:Y:S08]  /*7310*/  HMMA.16816.F32.BF16 R24, R220.reuse, R208, R24 ;  /* 0x000000d0dc18723c */ /* 0x040ff00000041818 */
[-C--:B------:R-:W-:Y:S03]  /*7320*/  HMMA.16816.F32.BF16 R28, R220, R210.reuse, R28 ;  /* 0x000000d2dc1c723c */ /* 0x080fe6000004181c */
[----:B--2---:R-:W-:Y:S05]  /*7330*/  ISETP.GT.AND P0, PT, R2, R0, PT ;  /* 0x000000000200720c */ /* 0x004fea0003f04270 */
        /* <DEDUP_REMOVED lines=98> */
[----:B------:R-:W-:Y:S07]  /*7960*/  LDSM.16.M88.4 R220, [R233+0x1000] ;  /* 0x00100000e9dc783b */ /* 0x000fee0000000200 */
[----:B------:R-:W-:Y:S01]  /*7970*/  HMMA.16816.F32.BF16 R64, R132, R226, R64 ;  /* 0x000000e28440723c */ /* 0x000fe20000041840 */
[----:B------:R-:W2:Y:S07]  /*7980*/  LDSM.16.M88.4 R132, [R233+0x800] ;  /* 0x00080000e984783b */ /* 0x000eae0000000200 */
[-C--:B-1----:R-:W-:Y:S01]  /*7990*/  HMMA.16816.F32.BF16 R4, R208, R212.reuse, R4 ;  /* 0x000000d4d004723c */ /* 0x082fe20000041804 */
[----:B------:R-:W1:Y:S01]  /*79a0*/  LDSM.16.M88.4 R224, [R233+0x1800] ;  /* 0x00180000e9e0783b */ /* 0x000e620000000200 */
[----:B------:R-:W-:Y:S06]  /*79b0*/  DEPBAR.LE SB0, 0x0 ;  /* 0x000080000000791a */ /* 0x000fec0000000000 */
[C---:B---3--:R-:W-:Y:S01]  /*79c0*/  HMMA.16816.F32.BF16 R8, R216.reuse, R212, R8 ;  /* 0x000000d4d808723c */ /* 0x048fe20000041808 */
[----:B------:R-:W-:Y:S07]  /*79d0*/  BAR.SYNC.DEFER_BLOCKING 0x0 ;  /* 0x0000000000007b1d */ /* 0x000fee0000010000 */
[-C--:B------:R-:W-:Y:S08]  /*79e0*/  HMMA.16816.F32.BF16 R12, R216, R214.reuse, R12 ;  /* 0x000000d6d80c723c */ /* 0x080ff0000004180c */
[C---:B------:R-:W-:Y:S08]  /*79f0*/  HMMA.16816.F32.BF16 R16, R208.reuse, R214, R16 ;  /* 0x000000d6d010723c */ /* 0x040ff00000041810 */
[-C--:B--2---:R-:W-:Y:S08]  /*7a00*/  HMMA.16816.F32.BF16 R20, R208, R132.reuse, R20 ;  /* 0x00000084d014723c */ /* 0x084ff00000041814 */
        /* <DEDUP_REMOVED lines=11> */
[----:B------:R-:W-:Y:S07]  /*7ac0*/  @!UPT UIADD3 URZ, URZ, URZ, URZ ;  /* 0x0000003f3f3ff290 */ /* 0x000fee000fffe03f */
[----:B------:R-:W-:-:S11]  /*7ad0*/  @!P0 BRA `(.L_x_3026) ;  /* 0x0000063000008947 */ /* 0x000fd60003800000 */
[----:B------:R-:W2:Y:S04]  /*7ae0*/  LDL R3, [R1+0x48] ;  /* 0x0000480001037983 */ /* 0x000ea80000100800 */
[----:B------:R-:W3:Y:S04]  /*7af0*/  LDL.64 R228, [R1+0x40] ;  /* 0x0000400001e47983 */ /* 0x000ee80000100a00 */
[----:B------:R-:W4:Y:S04]  /*7b00*/  LDL R143, [R1+0x58] ;  /* 0x00005800018f7983 */ /* 0x000f280000100800 */
[----:B------:R-:W1:Y:S04]  /*7b10*/  S2R R136, SR_TID.X ;  /* 0x0000000000887919 */ /* 0x000e680000002100 */
[----:B------:R-:W5:Y:S04]  /*7b20*/  LDL.64 R208, [R1+0x38] ;  /* 0x0000380001d07983 */ /* 0x000f680000100a00 */
[----:B------:R-:W4:Y:S04]  /*7b30*/  LDL R142, [R1+0x4c] ;  /* 0x00004c00018e7983 */ /* 0x000f280000100800 */
[----:B------:R-:W5:Y:S04]  /*7b40*/  LDL R134, [R1+0xf4] ;  /* 0x0000f40001867983 */ /* 0x000f680000100800 */
[----:B------:R-:W5:Y:S04]  /*7b50*/  LDL R141, [R1+0x1c] ;  /* 0x00001c00018d7983 */ /* 0x000f680000100800 */
[----:B------:R-:W5:Y:S01]  /*7b60*/  LDL R135, [R1+0xf8] ;  /* 0x0000f80001877983 */ /* 0x000f620000100800 */
        /* <DEDUP_REMOVED lines=16> */
[----:B------:R-:W-:Y:S01]  /*7c70*/  IMAD.MOV.U32 R143, RZ, RZ, RZ ;  /* 0x000000ffff8f7224 */ /* 0x000fe200078e00ff */
[----:B------:R-:W-:Y:S01]  /*7c80*/  @!P1 LEA R132, P0, R3, c[0x0][0x2a0], 0x2 ;  /* 0x0000a80003849a11 */ /* 0x000fe200078010ff */
[----:B------:R-:W-:Y:S01]  /*7c90*/  IMAD.MOV R0, RZ, RZ, -R0 ;  /* 0x000000ffff007224 */ /* 0x000fe200078e0a00 */
[----:B-----5:R-:W-:Y:S03]  /*7ca0*/  SHF.L.U64.HI R134, R141, 0x1, R134 ;  /* 0x000000018d867819 */ /* 0x020fe60000010286 */
[----:B------:R-:W-:Y:S01]  /*7cb0*/  IMAD R210, R0, c[0x0][0x2b8], R2 ;  /* 0x0000ae0000d27a24 */ /* 0x000fe200078e0202 */
[----:B------:R-:W-:Y:S03]  /*7cc0*/  @!P1 LEA.HI.X R133, R3, c[0x0][0x2a4], R133, 0x2, P0 ;  /* 0x0000a90003859a11 */ /* 0x000fe600000f1485 */
[----:B------:R-:W-:Y:S01]  /*7cd0*/  IMAD.WIDE.U32 R2, R210, c[0x0][0x1e0], RZ ;  /* 0x00007800d2027a25 */ /* 0x000fe200078e00ff */
[----:B------:R-:W-:Y:S01]  /*7ce0*/  SHF.R.S32.HI R0, RZ, 0x1f, R210 ;  /* 0x0000001fff007819 */ /* 0x000fe200000114d2 */
[----:B------:R1:W2:Y:S04]  /*7cf0*/  @!P1 LDG.E R143, [R132.64] ;  /* 0x00000008848f9981 */ /* 0x0002a8000c1e1900 */
[----:B------:R-:W-:Y:S01]  /*7d00*/  IMAD R0, R0, c[0x0][0x1e0], RZ ;  /* 0x0000780000007a24 */ /* 0x000fe200078e02ff */
[----:B------:R3:W-:Y:S03]  /*7d10*/  STL [R1+0x8], R210 ;  /* 0x000008d201007387 */ /* 0x0007e60000100800 */
[----:B------:R-:W-:Y:S04]  /*7d20*/  IMAD R0, R210, c[0x0][0x1e4], R0 ;  /* 0x00007900d2007a24 */ /* 0x000fe800078e0200 */
[----:B------:R-:W-:Y:S01]  /*7d30*/  IMAD.IADD R3, R3, 0x1, R0 ;  /* 0x0000000103037824 */ /* 0x000fe200078e0200 */
[C---:B-1----:R-:W-:Y:S01]  /*7d40*/  SHF.L.U64.HI R133, R136.reuse, 0x1, R135 ;  /* 0x0000000188857819 */ /* 0x042fe20000010287 */
[----:B---3--:R-:W-:Y:S02]  /*7d50*/  IMAD.SHL.U32 R210, R141, 0x2, RZ ;  /* 0x000000028dd27824 */ /* 0x008fe400078e00ff */
[----:B------:R-:W-:Y:S01]  /*7d60*/  IMAD.SHL.U32 R141, R136, 0x2, RZ ;  /* 0x00000002888d7824 */ /* 0x000fe200078e00ff */
[----:B--2---:R-:W-:Y:S01]  /*7d70*/  SHF.R.S32.HI R132, RZ, 0x1f, R143 ;  /* 0x0000001fff847819 */ /* 0x004fe2000001148f */
[----:B------:R1:W-:Y:S01]  /*7d80*/  STL [R1], R143 ;  /* 0x0000008f01007387 */ /* 0x0003e20000100800 */
        /* <DEDUP_REMOVED lines=9> */
.L_x_3076:
[----:B------:R-:W-:-:S05]  /*7e20*/  BRA.DIV ~URZ, `(.L_x_3028) ;  /* 0x0000ca527f007947 */ /* 0x000fca000b800000 */
[----:B------:R-:W4:Y:S04]  /*7e30*/  LDL R2, [R1+0xc] ;  /* 0x00000c0001027983 */ /* 0x000f280000100800 */
[----:B------:R-:W5:Y:S04]  /*7e40*/  LDL R142, [R1+0x1c] ;  /* 0x00001c00018e7983 */ /* 0x000f680000100800 */
[----:B------:R-:W1:Y:S04]  /*7e50*/  SHFL.IDX PT, R208, R132, RZ, 0x181f ;  /* 0x00181fff84d07589 */ /* 0x000e6800000e0000 */
[----:B------:R-:W-:Y:S01]  /*7e60*/  SHFL.IDX PT, R136, R0, 0x2, 0x181f ;  /* 0x00581f0000887f89 */ /* 0x000fe200000e0000 */
[----:B----4-:R-:W-:Y:S02]  /*7e70*/  ISETP.GE.AND P2, PT, R2, c[0x0][0x1d4], PT ;  /* 0x0000750002007a0c */ /* 0x010fe40003f46270 */
[CC--:B-1----:R-:W-:Y:S02]  /*7e80*/  IADD3 R2, P0, R208.reuse, R141.reuse, RZ ;  /* 0x0000008dd0027210 */ /* 0x0c2fe40007f1e0ff */
[-C--:B------:R-:W-:Y:S03]  /*7e90*/  IADD3 R208, P5, R208, R210.reuse, RZ ;  /* 0x000000d2d0d07210 */ /* 0x080fe60007fbe0ff */
[C-C-:B---3--:R-:W-:Y:S01]  /*7ea0*/  IMAD.X R3, R135.reuse, 0x1, R133.reuse, P0 ;  /* 0x0000000187037824 */ /* 0x148fe200000e0685 */
[----:B-----5:R-:W-:Y:S01]  /*7eb0*/  ISETP.GE.AND P0, PT, R142, c[0x0][0x1d4], PT ;  /* 0x000075008e007a0c */ /* 0x020fe20003f06270 */
[--C-:B------:R-:W-:Y:S02]  /*7ec0*/  IMAD.X R209, R135, 0x1, R134.reuse, P5 ;  /* 0x0000000187d17824 */ /* 0x100fe400028e0686 */
[----:B------:R-:W-:Y:S04]  /*7ed0*/  SHFL.IDX PT, R135, R132, 0x2, 0x181f ;  /* 0x00581f0084877f89 */ /* 0x000fe800000e0000 */
[----:B------:R1:W-:Y:S06]  /*7ee0*/  LDGSTS.E.BYPASS.LTC128B.128 [R252+0x4100], [R2.64], !P2 ;  /* 0x0410000002fc7fae */ /* 0x0003ec000d101d48 */
[----:B------:R3:W-:Y:S04]  /*7ef0*/  LDGSTS.E.BYPASS.LTC128B.128 [R252+0x6100], [R208.64], !P0 ;  /* 0x06100000d0fc7fae */ /* 0x0007e8000c101d48 */
[----:B-1----:R-:W1:Y:S04]  /*7f00*/  SHFL.IDX PT, R2, R132, 0x1, 0x181f ;  /* 0x00381f0084027f89 */ /* 0x002e6800000e0000 */
[----:B------:R-:W4:Y:S04]  /*7f10*/  SHFL.IDX PT, R3, R0, 0x1, 0x181f ;  /* 0x00381f0000037f89 */ /* 0x000f2800000e0000 */
[----:B--2---:R-:W2:Y:S04]  /*7f20*/  SHFL.IDX PT, R0, R0, 0x3, 0x181f ;  /* 0x00781f0000007f89 */ /* 0x004ea800000e0000 */
[----:B------:R-:W2:Y:S01]  /*7f30*/  SHFL.IDX PT, R132, R132, 0x3, 0x181f ;  /* 0x00781f0084847f89 */ /* 0x000ea200000e0000 */
[CC--:B-1----:R-:W-:Y:S02]  /*7f40*/  IADD3 R142, P6, R2.reuse, R141.reuse, RZ ;  /* 0x0000008d028e7210 */ /* 0x0c2fe40007fde0ff */
[-C--:B------:R-:W-:Y:S03]  /*7f50*/  IADD3 R2, P5, R2, R210.reuse, RZ ;  /* 0x000000d202027210 */ /* 0x080fe60007fbe0ff */
[C-C-:B----4-:R-:W-:Y:S02]  /*7f60*/  IMAD.X R143, R3.reuse, 0x1, R133.reuse, P6 ;  /* 0x00000001038f7824 */ /* 0x150fe400030e0685 */
[--C-:B------:R-:W-:Y:S03]  /*7f70*/  IMAD.X R3, R3, 0x1, R134.reuse, P5 ;  /* 0x0000000103037824 */ /* 0x100fe600028e0686 */
[----:B------:R3:W-:Y:S04]  /*7f80*/  LDGSTS.E.BYPASS.LTC128B.128 [R252+0x4900], [R142.64], !P2 ;  /* 0x049000008efc7fae */ /* 0x0007e8000d101d48 */
[----:B------:R1:W-:Y:S02]  /*7f90*/  LDGSTS.E.BYPASS.LTC128B.128 [R252+0x6900], [R2.64], !P0 ;  /* 0x0690000002fc7fae */ /* 0x0003e4000c101d48 */
[C---:B-1----:R-:W-:Y:S05]  /*7fa0*/  IADD3 R2, P5, R135.reuse, R141, RZ ;  /* 0x0000008d87027210 */ /* 0x042fea0007fbe0ff */
[C---:B------:R-:W-:Y:S05]  /*7fb0*/  IMAD.X R3, R136.reuse, 0x1, R133, P5 ;  /* 0x0000000188037824 */ /* 0x040fea00028e0685 */
[----:B------:R1:W-:Y:S02]  /*7fc0*/  LDGSTS.E.BYPASS.LTC128B.128 [R252+0x5100], [R2.64], !P2 ;  /* 0x0510000002fc7fae */ /* 0x0003e4000d101d48 */
[----:B-1----:R-:W-:Y:S02]  /*7fd0*/  IADD3 R2, P5, R135, R210, RZ ;  /* 0x000000d287027210 */ /* 0x002fe40007fbe0ff */
[----:B------:R-:W-:Y:S03]  /*7fe0*/  SEL R135, RZ, 0x10, P2 ;  /* 0x00000010ff877807 */ /* 0x000fe60001000000 */
[----:B------:R-:W-:Y:S01]  /*7ff0*/  IMAD.X R3, R136, 0x1, R134, P5 ;  /* 0x0000000188037824 */ /* 0x000fe200028e0686 */
[----:B------:R-:W-:Y:S04]  /*8000*/  SEL R136, RZ, 0x10, P0 ;  /* 0x00000010ff887807 */ /* 0x000fe80000000000 */
[----:B------:R3:W-:Y:S03]  /*8010*/  LDGSTS.E.BYPASS.LTC128B.128 [R252+0x7100], [R2.64], !P0 ;  /* 0x0710000002fc7fae */ /* 0x0007e6000c101d48 */
.L_x_3077:
[C---:B--2---:R-:W-:Y:S02]  /*8020*/  ISETP.NE.U32.AND P5, PT, R135.reuse, RZ, PT ;  /* 0x000000ff8700720c */ /* 0x044fe40003fa5070 */
        /* <DEDUP_REMOVED lines=14> */
.L_x_3026:
[----:B------:R-:W-:Y:S05]  /*8110*/  BSYNC B0 ;  /* 0x0000000000007941 */ /* 0x000fea0003800000 */
.L_x_3025:
[----:B------:R-:W2:Y:S01]  /*8120*/  LDL R132, [R1+0x2c] ;  /* 0x00002c0001847983 */ /* 0x000ea20000100800 */
[----:B------:R-:W-:Y:S03]  /*8130*/  MOV R133, 0xffffffc0 ;  /* 0xffffffc000857802 */ /* 0x000fe60000000f00 */
[----:B-1----:R-:W3:Y:S04]  /*8140*/  LDL R3, [R1+0x4] ;  /* 0x0000040001037983 */ /* 0x002ee80000100800 */
[----:B------:R-:W4:Y:S04]  /*8150*/  LDL R2, [R1+0x60] ;  /* 0x0000600001027983 */ /* 0x000f280000100800 */
[----:B------:R-:W0:Y:S01]  /*8160*/  LDGDEPBAR ;  /* 0x00000000000079af */ /* 0x000e220000000000 */
[----:B--2---:R-:W-:Y:S04]  /*8170*/  @P4 IMAD.HI.U32 R0, R132, c[0x0][0x2c8], RZ ;  /* 0x0000b20084004a27 */ /* 0x004fe800078e00ff */
[----:B---3--:R-:W-:Y:S01]  /*8180*/  IMAD R133, R3, R133, 0x1 ;  /* 0x0000000103857424 */ /* 0x008fe200078e0285 */
[----:B------:R-:W-:Y:S02]  /*8190*/  @P4 SHF.R.U32.HI R132, RZ, c[0x0][0x2cc], R0 ;  /* 0x0000b300ff844a19 */ /* 0x000fe40000011600 */
[----:B------:R-:W-:Y:S02]  /*81a0*/  MOV R0, c[0x0][0x2ac] ;  /* 0x0000ab0000007a02 */ /* 0x000fe40000000f00 */
[----:B----4-:R-:W-:Y:S05]  /*81b0*/  IADD3 R133, -R2, R133, RZ ;  /* 0x0000008502857210 */ /* 0x010fea0007ffe1ff */
[----:B------:R-:W-:Y:S05]  /*81c0*/  IMAD R133, R0, c[0x0][0x1d0], R133 ;  /* 0x0000740000857a24 */ /* 0x000fea00078e0285 */
[----:B------:R-:W-:Y:S01]  /*81d0*/  IADD3 R133, R133, -c[0x0][0x168], RZ ;  /* 0x80005a0085857a10 */ /* 0x000fe20007ffe0ff */
[----:B------:R-:W-:-:S05]  /*81e0*/  BRA.DIV ~URZ, `(.L_x_3029) ;  /* 0x0000cc427f007947 */ /* 0x000fca000b800000 */
[----:B------:R1:W2:Y:S02]  /*81f0*/  SHFL.IDX PT, R0, R132, RZ, 0x1c1f ;  /* 0x001c1fff84007589 */ /* 0x0002a400000e0000 */
.L_x_3078:
        /* <DEDUP_REMOVED lines=34> */
[----:B------:R-:W-:Y:S01]  /*8420*/  FMNMX.FTZ R136, R4, R137, !PT ;  /* 0x0000008904887209 */ /* 0x000fe20007810000 */
[----:B------:R-:W2:Y:S03]  /*8430*/  SHFL.IDX PT, R2, R132, 0x1, 0x1c1f ;  /* 0x003c1f0084027f89 */ /* 0x000ea600000e0000 */
[----:B------:R-:W-:Y:S04]  /*8440*/  FMNMX.FTZ R136, R142, R136, !PT ;  /* 0x000000888e887209 */ /* 0x000fe80007810000 */
[----:B------:R-:W-:Y:S01]  /*8450*/  FMNMX.FTZ R136, R5, R136, !PT ;  /* 0x0000008805887209 */ /* 0x000fe20007810000 */
[----:B------:R-:W3:Y:S03]  /*8460*/  SHFL.IDX PT, R0, R132, 0x2, 0x1c1f ;  /* 0x005c1f0084007f89 */ /* 0x000ee600000e0000 */
[----:B------:R-:W-:Y:S04]  /*8470*/  FMNMX.FTZ R136, R141, R136, !PT ;  /* 0x000000888d887209 */ /* 0x000fe80007810000 */
[----:B------:R-:W-:Y:S01]  /*8480*/  FMNMX.FTZ R136, R20, R136, !PT ;  /* 0x0000008814887209 */ /* 0x000fe20007810000 */
[----:B------:R-:W4:Y:S03]  /*8490*/  SHFL.IDX PT, R3, R132, 0x3, 0x1c1f ;  /* 0x007c1f0084037f89 */ /* 0x000f2600000e0000 */
[----:B------:R-:W-:Y:S04]  /*84a0*/  FMNMX.FTZ R136, R21, R136, !PT ;  /* 0x0000008815887209 */ /* 0x000fe80007810000 */
[----:B------:R-:W-:Y:S04]  /*84b0*/  FMNMX.FTZ R136, R32, R136, !PT ;  /* 0x0000008820887209 */ /* 0x000fe80007810000 */
[----:B------:R-:W-:Y:S04]  /*84c0*/  FMNMX.FTZ R136, R33, R136, !PT ;  /* 0x0000008821887209 */ /* 0x000fe80007810000 */
[----:B------:R-:W-:Y:S04]  /*84d0*/  FMNMX.FTZ R136, R36, R136, !PT ;  /* 0x0000008824887209 */ /* 0x000fe80007810000 */
[----:B------:R-:W-:Y:S04]  /*84e0*/  FMNMX.FTZ R136, R37, R136, !PT ;  /* 0x0000008825887209 */ /* 0x000fe80007810000 */
[----:B------:R-:W-:Y:S01]  /*84f0*/  FMNMX.FTZ R136, R48, R136, !PT ;  /* 0x0000008830887209 */ /* 0x000fe20007810000 */
[C---:B--2---:R-:W-:Y:S02]  /*8500*/  IMAD.IADD R2, R133.reuse, 0x1, R2 ;  /* 0x0000000185027824 */ /* 0x044fe400078e0202 */
[----:B---3--:R-:W-:Y:S01]  /*8510*/  IMAD.IADD R0, R133, 0x1, R0 ;  /* 0x0000000185007824 */ /* 0x008fe200078e0200 */
[----:B------:R-:W-:Y:S01]  /*8520*/  FMNMX.FTZ R136, R49, R136, !PT ;  /* 0x0000008831887209 */ /* 0x000fe20007810000 */
[----:B----4-:R-:W-:Y:S01]  /*8530*/  IMAD.IADD R133, R133, 0x1, R3 ;  /* 0x0000000185857824 */ /* 0x010fe200078e0203 */
        /* <DEDUP_REMOVED lines=32> */
[C---:B------:R-:W-:Y:S02]  /*8740*/  ISETP.GT.AND P6, PT, R0.reuse, RZ, PT ;  /* 0x000000ff0000720c */ /* 0x040fe40003fc4270 */
[----:B------:R-:W-:Y:S02]  /*8750*/  ISETP.GT.AND P5, PT, R0, 0x1, PT ;  /* 0x000000010000780c */ /* 0x000fe40003fa4270 */
[C---:B------:R-:W-:Y:S02]  /*8760*/  ISETP.GT.AND P2, PT, R133.reuse, RZ, PT ;  /* 0x000000ff8500720c */ /* 0x040fe40003f44270 */
[----:B------:R-:W-:Y:S02]  /*8770*/  ISETP.GT.AND P0, PT, R133, 0x1, PT ;  /* 0x000000018500780c */ /* 0x000fe40003f04270 */
[----:B------:R-:W-:Y:S02]  /*8780*/  FSEL R16, R8, -INF , P6 ;  /* 0xff80000008107808 */ /* 0x000fe40003000000 */
[----:B------:R-:W-:Y:S02]  /*8790*/  FSEL R9, R9, -INF , P5 ;  /* 0xff80000009097808 */ /* 0x000fe40002800000 */
[----:B------:R-:W-:Y:S02]  /*87a0*/  FSEL R10, R10, -INF , P2 ;  /* 0xff8000000a0a7808 */ /* 0x000fe40001000000 */
[----:B------:R-:W-:Y:S02]  /*87b0*/  FSEL R11, R11, -INF , P0 ;  /* 0xff8000000b0b7808 */ /* 0x000fe40000000000 */
[C---:B------:R-:W-:Y:S02]  /*87c0*/  ISETP.GT.AND P6, PT, R0.reuse, 0x8, PT ;  /* 0x000000080000780c */ /* 0x040fe40003fc4270 */
[----:B------:R-:W-:Y:S02]  /*87d0*/  ISETP.GT.AND P5, PT, R0, 0x9, PT ;  /* 0x000000090000780c */ /* 0x000fe40003fa4270 */
[C---:B------:R-:W-:Y:S02]  /*87e0*/  ISETP.GT.AND P2, PT, R133.reuse, 0x8, PT ;  /* 0x000000088500780c */ /* 0x040fe40003f44270 */
        /* <DEDUP_REMOVED lines=9> */
[----:B------:R-:W-:Y:S02]  /*8880*/  FMNMX.FTZ R136, R52, R136, !PT ;  /* 0x0000008834887209 */ /* 0x000fe40007810000 */
        /* <DEDUP_REMOVED lines=37> */
[----:B------:R-:W-:Y:S01]  /*8ae0*/  FMNMX.FTZ R135, R18, R135, !PT ;  /* 0x0000008712877209 */ /* 0x000fe20007810000 */
[----:B------:R-:W2:Y:S01]  /*8af0*/  SHFL.BFLY PT, R0, R136, 0x2, 0x1f ;  /* 0x0c401f0088007f89 */ /* 0x000ea200000e0000 */
        /* <DEDUP_REMOVED lines=12> */
[----:B--2---:R-:W-:Y:S02]  /*8bc0*/  FMNMX.FTZ R136, R0, R136, !PT ;  /* 0x0000008800887209 */ /* 0x004fe40007810000 */
[----:B------:R-:W-:Y:S02]  /*8bd0*/  FMNMX.FTZ R135, R39, R135, !PT ;  /* 0x0000008727877209 */ /* 0x000fe40007810000 */
        /* <DEDUP_REMOVED lines=13> */
[----:B------:R-:W-:Y:S02]  /*8cb0*/  FMNMX.FTZ R134, R45, R134, !PT ;  /* 0x000000862d867209 */ /* 0x000fe40007810000 */
[----:B--2---:R-:W-:Y:S02]  /*8cc0*/  FMNMX.FTZ R136, R136, R0, !PT ;  /* 0x0000000088887209 */ /* 0x004fe40007810000 */
[----:B------:R-:W-:Y:S01]  /*8cd0*/  FSEL R57, R57, -INF , P5 ;  /* 0xff80000039397808 */ /* 0x000fe20002800000 */
[----:B------:R-:W2:Y:S01]  /*8ce0*/  SHFL.BFLY PT, R0, R135, 0x2, 0x1f ;  /* 0x0c401f0087007f89 */ /* 0x000ea200000e0000 */
[----:B------:R-:W-:Y:S02]  /*8cf0*/  FMNMX.FTZ R134, R56, R134, !PT ;  /* 0x0000008638867209 */ /* 0x000fe40007810000 */
[----:B------:R-:W-:Y:S02]  /*8d00*/  FSEL R60, R60, -INF , P2 ;  /* 0xff8000003c3c7808 */ /* 0x000fe40001000000 */
[----:B------:R-:W-:Y:S02]  /*8d10*/  FMNMX.FTZ R134, R57, R134, !PT ;  /* 0x0000008639867209 */ /* 0x000fe40007810000 */
[----:B------:R-:W-:Y:S02]  /*8d20*/  FSEL R61, R61, -INF , P0 ;  /* 0xff8000003d3d7808 */ /* 0x000fe40000000000 */
[----:B------:R-:W-:Y:S02]  /*8d30*/  FMNMX.FTZ R134, R60, R134, !PT ;  /* 0x000000863c867209 */ /* 0x000fe40007810000 */
[----:B------:R-:W-:Y:S02]  /*8d40*/  ISETP.GT.AND P6, PT, R133, 0x30, PT ;  /* 0x000000308500780c */ /* 0x000fe40003fc4270 */
[----:B------:R-:W-:Y:S02]  /*8d50*/  FMNMX.FTZ R134, R61, R134, !PT ;  /* 0x000000863d867209 */ /* 0x000fe40007810000 */
[C---:B------:R-:W-:Y:S02]  /*8d60*/  ISETP.GT.AND P5, PT, R133.reuse, 0x31, PT ;  /* 0x000000318500780c */ /* 0x040fe40003fa4270 */
[----:B------:R-:W-:Y:S02]  /*8d70*/  FSEL R58, R58, -INF , P6 ;  /* 0xff8000003a3a7808 */ /* 0x000fe40003000000 */
[----:B------:R-:W-:Y:S02]  /*8d80*/  ISETP.GT.AND P2, PT, R133, 0x38, PT ;  /* 0x000000388500780c */ /* 0x000fe40003f44270 */
[----:B------:R-:W-:Y:S02]  /*8d90*/  FSEL R59, R59, -INF , P5 ;  /* 0xff8000003b3b7808 */ /* 0x000fe40002800000 */
[----:B------:R-:W-:Y:S02]  /*8da0*/  ISETP.GT.AND P0, PT, R133, 0x39, PT ;  /* 0x000000398500780c */ /* 0x000fe40003f04270 */
[----:B--2---:R-:W-:Y:S02]  /*8db0*/  FMNMX.FTZ R135, R135, R0, !PT ;  /* 0x0000000087877209 */ /* 0x004fe40007810000 */
[----:B------:R-:W-:Y:S02]  /*8dc0*/  FSEL R62, R62, -INF , P2 ;  /* 0xff8000003e3e7808 */ /* 0x000fe40001000000 */
[----:B------:R-:W-:Y:S01]  /*8dd0*/  FSEL R63, R63, -INF , P0 ;  /* 0xff8000003f3f7808 */ /* 0x000fe20000000000 */
[----:B------:R-:W2:Y:S02]  /*8de0*/  SHFL.BFLY PT, R0, R135, 0x1, 0x1f ;  /* 0x0c201f0087007f89 */ /* 0x000ea400000e0000 */
[----:B--2---:R-:W-:Y:S06]  /*8df0*/  FMNMX.FTZ R135, R135, R0, !PT ;  /* 0x0000000087877209 */ /* 0x004fec0007810000 */
        /* <DEDUP_REMOVED lines=23> */
.L_x_3079:
[----:B------:R-:W3:Y:S01]  /*8f70*/  LDL.LU R7, [R1+0x18] ;  /* 0x0000180001077983 */ /* 0x000ee20000300800 */
[C---:B------:R-:W-:Y:S01]  /*8f80*/  FSETP.NEU.FTZ.AND P0, PT, R136.reuse, -INF , PT ;  /* 0xff8000008800780b */ /* 0x040fe20003f1d000 */
[----:B------:R-:W-:Y:S01]  /*8f90*/  FMUL.FTZ R2, R136, c[0x0][0x2d0] ;  /* 0x0000b40088027a20 */ /* 0x000fe20000410000 */
[----:B--2---:R-:W-:Y:S01]  /*8fa0*/  FMNMX.FTZ R133, R0, R132, !PT ;  /* 0x0000008400857209 */ /* 0x004fe20007810000 */
[----:B------:R-:W2:Y:S01]  /*8fb0*/  LDL.LU R210, [R1+0x14] ;  /* 0x0000140001d27983 */ /* 0x000ea20000300800 */
[----:B------:R-:W-:Y:S01]  /*8fc0*/  FSEL R0, R136, RZ, P0 ;  /* 0x000000ff88007208 */ /* 0x000fe20000000000 */
[----:B------:R-:W-:Y:S01]  /*8fd0*/  WARPSYNC 0xffffffff ;  /* 0xffffffff00007948 */ /* 0x000fe20003800000 */
[----:B------:R-:W-:Y:S02]  /*8fe0*/  FSEL R2, R2, RZ, P0 ;  /* 0x000000ff02027208 */ /* 0x000fe40000000000 */
[----:B------:R-:W-:Y:S01]  /*8ff0*/  FSETP.NEU.FTZ.AND P0, PT, R135, -INF , PT ;  /* 0xff8000008700780b */ /* 0x000fe20003f1d000 */
[----:B------:R-:W-:Y:S02]  /*9000*/  FADD.FTZ R0, -R0, R137 ;  /* 0x0000008900007221 */ /* 0x000fe40000010100 */
[--C-:B------:R-:W-:Y:S02]  /*9010*/  FFMA.FTZ R3, R4, c[0x0][0x2d0], -R2.reuse ;  /* 0x0000b40004037a23 */ /* 0x100fe40000010802 */
[----:B------:R-:W-:Y:S02]  /*9020*/  FMUL.FTZ R0, R0, c[0x0][0x2d0] ;  /* 0x0000b40000007a20 */ /* 0x000fe40000410000 */
[--C-:B------:R-:W-:Y:S02]  /*9030*/  FFMA.FTZ R4, R142, c[0x0][0x2d0], -R2.reuse ;  /* 0x0000b4008e047a23 */ /* 0x100fe40000010802 */
[----:B-1----:R-:W-:Y:S01]  /*9040*/  MUFU.EX2 R132, R0 ;  /* 0x0000000000847308 */ /* 0x002fe20000000800 */
        /* <DEDUP_REMOVED lines=14> */
[--C-:B------:R-:W-:Y:S01]  /*9130*/  FFMA.FTZ R141, R65, c[0x0][0x2d0], -R2.reuse ;  /* 0x0000b400418d7a23 */ /* 0x100fe20000010802 */
[----:B------:R-:W-:Y:S01]  /*9140*/  MOV R65, R212 ;  /* 0x000000d400417202 */ /* 0x000fe20000000f00 */
[----:B------:R-:W-:Y:S02]  /*9150*/  FFMA.FTZ R215, R64, c[0x0][0x2d0], -R2 ;  /* 0x0000b40040d77a23 */ /* 0x000fe40000010802 */
[----:B------:R-:W-:Y:S01]  /*9160*/  FMUL.FTZ R2, R135, c[0x0][0x2d0] ;  /* 0x0000b40087027a20 */ /* 0x000fe20000410000 */
[----:B------:R-:W-:Y:S04]  /*9170*/  MUFU.EX2 R8, R8 ;  /* 0x0000000800087308 */ /* 0x000fe80000000800 */
[----:B------:R-:W-:Y:S05]  /*9180*/  FSEL R2, R2, RZ, P0 ;  /* 0x000000ff02027208 */ /* 0x000fea0000000000 */
        /* <DEDUP_REMOVED lines=14> */
[--C-:B------:R-:W-:Y:S01]  /*9270*/  FFMA.FTZ R64, R55, c[0x0][0x2d0], -R2.reuse ;  /* 0x0000b40037407a23 */ /* 0x100fe20000010802 */
[----:B-1----:R-:W-:Y:S01]  /*9280*/  F2FP.BF16.PACK_AB R208, R4, R3 ;  /* 0x0000000304d0723e */ /* 0x002fe200000010ff */
        /* <DEDUP_REMOVED lines=16> */
[----:B---3--:R-:W-:Y:S02]  /*9390*/  FFMA.FTZ R0, R132, R7, R3 ;  /* 0x0000000784007223 */ /* 0x008fe40000010003 */
[----:B------:R-:W-:Y:S02]  /*93a0*/  FFMA.FTZ R3, R6, c[0x0][0x2d0], -R2 ;  /* 0x0000b40006037a23 */ /* 0x000fe40000010802 */
[----:B------:R-:W-:Y:S01]  /*93b0*/  FADD.FTZ R7, R4, R0 ;  /* 0x0000000004077221 */ /* 0x000fe20000010000 */
[----:B------:R-:W-:Y:S01]  /*93c0*/  FSEL R0, R135, RZ, P0 ;  /* 0x000000ff87007208 */ /* 0x000fe20000000000 */
[--C-:B------:R-:W-:Y:S01]  /*93d0*/  FFMA.FTZ R4, R17, c[0x0][0x2d0], -R2.reuse ;  /* 0x0000b40011047a23 */ /* 0x100fe20000010802 */
[----:B------:R-:W-:Y:S01]  /*93e0*/  MUFU.EX2 R209, R3 ;  /* 0x0000000300d17308 */ /* 0x000fe20000000800 */
[----:B------:R-:W-:Y:S01]  /*93f0*/  FSETP.NEU.FTZ.AND P0, PT, R134, -INF , PT ;  /* 0xff8000008600780b */ /* 0x000fe20003f1d000 */
[----:B------:R-:W-:Y:S02]  /*9400*/  FFMA.FTZ R6, R18, c[0x0][0x2d0], -R2 ;  /* 0x0000b40012067a23 */ /* 0x000fe40000010802 */
[----:B------:R-:W-:Y:S02]  /*9410*/  FADD.FTZ R0, -R0, R138 ;  /* 0x0000008a00007221 */ /* 0x000fe40000010100 */
[----:B------:R-:W-:Y:S02]  /*9420*/  FFMA.FTZ R138, R66, c[0x0][0x2d0], -R2 ;  /* 0x0000b400428a7a23 */ /* 0x000fe40000010802 */
[----:B------:R-:W-:Y:S02]  /*9430*/  FMUL.FTZ R0, R0, c[0x0][0x2d0] ;  /* 0x0000b40000007a20 */ /* 0x000fe40000410000 */
[----:B------:R-:W-:Y:S01]  /*9440*/  MUFU.EX2 R4, R4 ;  /* 0x0000000400047308 */ /* 0x000fe20000000800 */
[----:B------:R-:W-:Y:S05]  /*9450*/  FMUL.FTZ R2, R134, c[0x0][0x2d0] ;  /* 0x0000b40086027a20 */ /* 0x000fea0000410000 */
[----:B------:R-:W-:Y:S04]  /*9460*/  FSEL R2, R2, RZ, P0 ;  /* 0x000000ff02027208 */ /* 0x000fe80000000000 */
[----:B------:R-:W2:Y:S01]  /*9470*/  MUFU.EX2 R3, R0 ;  /* 0x0000000000037308 */ /* 0x000ea20000000800 */
[--C-:B------:R-:W-:Y:S02]  /*9480*/  FFMA.FTZ R32, R12, c[0x0][0x2d0], -R2.reuse ;  /* 0x0000b4000c207a23 */ /* 0x100fe40000010802 */
[--C-:B------:R-:W-:Y:S01]  /*9490*/  FFMA.FTZ R54, R57, c[0x0][0x2d0], -R2.reuse ;  /* 0x0000b40039367a23 */ /* 0x100fe20000010802 */
[----:B------:R-:W3:Y:S01]  /*94a0*/  LDL.LU R12, [R1+0x20] ;  /* 0x00002000010c7983 */ /* 0x000ee20000300800 */
        /* <DEDUP_REMOVED lines=12> */
[----:B--2---:R-:W-:Y:S01]  /*9570*/  FFMA.FTZ R0, R3, R210, R209 ;  /* 0x000000d203007223 */ /* 0x004fe200000100d1 */
[C---:B------:R-:W-:Y:S01]  /*9580*/  F2FP.BF16.PACK_AB R209, R4.reuse, R209 ;  /* 0x000000d104d1723e */ /* 0x040fe200000010ff */
[----:B------:R-:W-:Y:S02]  /*9590*/  FFMA.FTZ R51, R45, c[0x0][0x2d0], -R2 ;  /* 0x0000b4002d337a23 */ /* 0x000fe40000010802 */
[----:B------:R-:W-:Y:S01]  /*95a0*/  FADD.FTZ R33, R4, R0 ;  /* 0x0000000004217221 */ /* 0x000fe20000010000 */
[----:B------:R-:W-:Y:S01]  /*95b0*/  FSEL R0, R134, RZ, P0 ;  /* 0x000000ff86007208 */ /* 0x000fe20000000000 */
[--C-:B------:R-:W-:Y:S01]  /*95c0*/  FFMA.FTZ R4, R16, c[0x0][0x2d0], -R2.reuse ;  /* 0x0000b40010047a23 */ /* 0x100fe20000010802 */
[----:B------:R1:W-:Y:S01]  /*95d0*/  MUFU.EX2 R210, R5 ;  /* 0x0000000500d27308 */ /* 0x0003e20000000800 */
[----:B------:R-:W-:Y:S01]  /*95e0*/  FSETP.NEU.FTZ.AND P0, PT, R133, -INF , PT ;  /* 0xff8000008500780b */ /* 0x000fe20003f1d000 */
[--C-:B------:R-:W-:Y:S02]  /*95f0*/  FFMA.FTZ R60, R60, c[0x0][0x2d0], -R2.reuse ;  /* 0x0000b4003c3c7a23 */ /* 0x100fe40000010802 */
[----:B------:R-:W-:Y:S01]  /*9600*/  FADD.FTZ R0, -R0, R139 ;  /* 0x0000008b00007221 */ /* 0x000fe20000010100 */
[----:B------:R-:W-:Y:S01]  /*9610*/  MOV R139, R214 ;  /* 0x000000d6008b7202 */ /* 0x000fe20000000f00 */
[C---:B------:R-:W-:Y:S02]  /*9620*/  FMUL.FTZ R70, R3.reuse, R70 ;  /* 0x0000004603467220 */ /* 0x040fe40000410000 */
[----:B------:R-:W-:Y:S02]  /*9630*/  FMUL.FTZ R0, R0, c[0x0][0x2d0] ;  /* 0x0000b40000007a20 */ /* 0x000fe40000410000 */
[----:B------:R2:W-:Y:S01]  /*9640*/  MUFU.EX2 R21, R4 ;  /* 0x0000000400157308 */ /* 0x0005e20000000800 */
[C---:B------:R-:W-:Y:S02]  /*9650*/  FMUL.FTZ R71, R3.reuse, R71 ;  /* 0x0000004703477220 */ /* 0x040fe40000410000 */
[C---:B------:R-:W-:Y:S02]  /*9660*/  FMUL.FTZ R82, R3.reuse, R82 ;  /* 0x0000005203527220 */ /* 0x040fe40000410000 */
[C---:B------:R-:W-:Y:S02]  /*9670*/  FMUL.FTZ R83, R3.reuse, R83 ;  /* 0x0000005303537220 */ /* 0x040fe40000410000 */
[C---:B------:R-:W-:Y:S02]  /*9680*/  FMUL.FTZ R86, R3.reuse, R86 ;  /* 0x0000005603567220 */ /* 0x040fe40000410000 */
[C---:B------:R-:W-:Y:S01]  /*9690*/  FMUL.FTZ R87, R3.reuse, R87 ;  /* 0x0000005703577220 */ /* 0x040fe20000410000 */
[----:B------:R-:W4:Y:S01]  /*96a0*/  MUFU.EX2 R0, R0 ;  /* 0x0000000000007308 */ /* 0x000f220000000800 */
[C---:B------:R-:W-:Y:S02]  /*96b0*/  FMUL.FTZ R98, R3.reuse, R98 ;  /* 0x0000006203627220 */ /* 0x040fe40000410000 */
[----:B------:R-:W-:Y:S02]  /*96c0*/  FMUL.FTZ R99, R3, R99 ;  /* 0x0000006303637220 */ /* 0x000fe40000410000 */
[----:B-1----:R-:W-:Y:S01]  /*96d0*/  FFMA.FTZ R5, R9, c[0x0][0x2d0], -R2 ;  /* 0x0000b40009057a23 */ /* 0x002fe20000010802 */
[----:B------:R-:W-:Y:S01]  /*96e0*/  FSEL R2, R133, RZ, P0 ;  /* 0x000000ff85027208 */ /* 0x000fe20000000000 */
[C---:B------:R-:W-:Y:S01]  /*96f0*/  FMUL.FTZ R102, R3.reuse, R102 ;  /* 0x0000006603667220 */ /* 0x040fe20000410000 */
[----:B------:R-:W-:Y:S01]  /*9700*/  MOV R9, R215 ;  /* 0x000000d700097202 */ /* 0x000fe20000000f00 */
[C---:B------:R-:W-:Y:S01]  /*9710*/  FMUL.FTZ R103, R3.reuse, R103 ;  /* 0x0000006703677220 */ /* 0x040fe20000410000 */
[----:B------:R1:W5:Y:S01]  /*9720*/  MUFU.EX2 R20, R5 ;  /* 0x0000000500147308 */ /* 0x0003620000000800 */
[----:B------:R-:W-:Y:S01]  /*9730*/  FADD.FTZ R2, -R2, R140 ;  /* 0x0000008c02027221 */ /* 0x000fe20000010100 */
[----:B------:R-:W-:Y:S01]  /*9740*/  MOV R140, R9 ;  /* 0x00000009008c7202 */ /* 0x000fe20000000f00 */
[----:B------:R-:W-:Y:S02]  /*9750*/  FMUL.FTZ R114, R3, R114 ;  /* 0x0000007203727220 */ /* 0x000fe40000410000 */
[----:B--2---:R-:W-:Y:S02]  /*9760*/  FMUL.FTZ R4, R133, c[0x0][0x2d0] ;  /* 0x0000b40085047a20 */ /* 0x004fe40000410000 */
[----:B------:R-:W-:Y:S02]  /*9770*/  FMUL.FTZ R2, R2, c[0x0][0x2d0] ;  /* 0x0000b40002027a20 */ /* 0x000fe40000410000 */
[C---:B------:R-:W-:Y:S01]  /*9780*/  FMUL.FTZ R115, R3.reuse, R115 ;  /* 0x0000007303737220 */ /* 0x040fe20000410000 */
[----:B------:R-:W-:Y:S01]  /*9790*/  FSEL R4, R4, RZ, P0 ;  /* 0x000000ff04047208 */ /* 0x000fe20000000000 */
[----:B------:R-:W-:Y:S02]  /*97a0*/  FMUL.FTZ R118, R3, R118 ;  /* 0x0000007603767220 */ /* 0x000fe40000410000 */
[----:B------:R-:W-:Y:S01]  /*97b0*/  MUFU.EX2 R2, R2 ;  /* 0x0000000200027308 */ /* 0x000fe20000000800 */
[----:B----4-:R-:W-:Y:S02]  /*97c0*/  FMUL.FTZ R9, R0, R173 ;  /* 0x000000ad00097220 */ /* 0x010fe40000410000 */
[----:B------:R-:W2:Y:S01]  /*97d0*/  LDL.LU R173, [R1+0x24] ;  /* 0x0000240001ad7983 */ /* 0x000ea20000300800 */
[--C-:B------:R-:W-:Y:S02]  /*97e0*/  FFMA.FTZ R10, R10, c[0x0][0x2d0], -R4.reuse ;  /* 0x0000b4000a0a7a23 */ /* 0x100fe40000010804 */
[--C-:B------:R-:W-:Y:S02]  /*97f0*/  FFMA.FTZ R46, R46, c[0x0][0x2d0], -R4.reuse ;  /* 0x0000b4002e2e7a23 */ /* 0x100fe40000010804 */
[--C-:B------:R-:W-:Y:S02]  /*9800*/  FFMA.FTZ R22, R43, c[0x0][0x2d0], -R4.reuse ;  /* 0x0000b4002b167a23 */ /* 0x100fe40000010804 */
[--C-:B------:R-:W-:Y:S02]  /*9810*/  FFMA.FTZ R23, R62, c[0x0][0x2d0], -R4.reuse ;  /* 0x0000b4003e177a23 */ /* 0x100fe40000010804 */
[----:B-1----:R-:W-:Y:S01]  /*9820*/  FADD.FTZ R5, R210, R7 ;  /* 0x00000007d2057221 */ /* 0x002fe20000010000 */
[----:B------:R-:W-:Y:S01]  /*9830*/  F2FP.BF16.PACK_AB R210, R8, R210 ;  /* 0x000000d208d2723e */ /* 0x000fe200000010ff */
[--C-:B------:R-:W-:Y:S01]  /*9840*/  FFMA.FTZ R214, R30, c[0x0][0x2d0], -R4.reuse ;  /* 0x0000b4001ed67a23 */ /* 0x100fe20000010804 */
[----:B------:R-:W-:Y:S01]  /*9850*/  MOV R7, R60 ;  /* 0x0000003c00077202 */ /* 0x000fe20000000f00 */
[----:B------:R-:W-:Y:S01]  /*9860*/  FADD.FTZ R212, R8, R5 ;  /* 0x0000000508d47221 */ /* 0x000fe20000010000 */
[----:B------:R-:W-:Y:S01]  /*9870*/  MOV R5, R55 ;  /* 0x0000003700057202 */ /* 0x000fe20000000f00 */
[--C-:B------:R-:W-:Y:S01]  /*9880*/  FFMA.FTZ R213, R31, c[0x0][0x2d0], -R4.reuse ;  /* 0x0000b4001fd57a23 */ /* 0x100fe20000010804 */
[----:B------:R-:W-:Y:S01]  /*9890*/  MOV R55, R141 ;  /* 0x0000008d00377202 */ /* 0x000fe20000000f00 */
        /* <DEDUP_REMOVED lines=11> */
[----:B------:R-:W-:Y:S02]  /*9950*/  FFMA.FTZ R67, R63, c[0x0][0x2d0], -R4 ;  /* 0x0000b4003f437a23 */ /* 0x000fe40000010804 */
        /* <DEDUP_REMOVED lines=15> */
[----:B------:R-:W1:Y:S01]  /*9a50*/  MUFU.EX2 R161, R32 ;  /* 0x0000002000a17308 */ /* 0x000e620000000800 */
[C---:B------:R-:W-:Y:S01]  /*9a60*/  FMUL.FTZ R45, R0.reuse, R153 ;  /* 0x00000099002d7220 */ /* 0x040fe20000410000 */
[----:B------:R-:W-:Y:S01]  /*9a70*/  MOV R153, R140 ;  /* 0x0000008c00997202 */ /* 0x000fe20000000f00 */
[----:B------:R-:W-:Y:S01]  /*9a80*/  FMUL.FTZ R56, R0, R148 ;  /* 0x0000009400387220 */ /* 0x000fe20000410000 */
[----:B-----5:R-:W-:Y:S01]  /*9a90*/  F2FP.BF16.PACK_AB R140, R20, R21 ;  /* 0x00000015148c723e */ /* 0x020fe200000010ff */
        /* <DEDUP_REMOVED lines=18> */
[----:B------:R-:W-:Y:S01]  /*9bc0*/  FMUL.FTZ R92, R0, R92 ;  /* 0x0000005c005c7220 */ /* 0x000fe20000410000 */
        /* <DEDUP_REMOVED lines=11> */
[C---:B------:R-:W-:Y:S02]  /*9c80*/  FMUL.FTZ R30, R2.reuse, R162 ;  /* 0x000000a2021e7220 */ /* 0x040fe40000410000 */
[----:B------:R1:W5:Y:S01]  /*9c90*/  MUFU.EX2 R162, R36 ;  /* 0x0000002400a27308 */ /* 0x0003620000000800 */
[C---:B------:R-:W-:Y:S02]  /*9ca0*/  FMUL.FTZ R31, R2.reuse, R163 ;  /* 0x000000a3021f7220 */ /* 0x040fe40000410000 */
[----:B------:R-:W-:Y:S02]  /*9cb0*/  FMUL.FTZ R43, R2, R159 ;  /* 0x0000009f022b7220 */ /* 0x000fe40000410000 */
[----:B------:R-:W-:Y:S02]  /*9cc0*/  FADD.FTZ R157, R6, R33 ;  /* 0x00000021069d7221 */ /* 0x000fe40000010000 */
[C---:B------:R-:W-:Y:S02]  /*9cd0*/  FMUL.FTZ R7, R3.reuse, R179 ;  /* 0x000000b303077220 */ /* 0x040fe40000410000 */
[C---:B------:R-:W-:Y:S01]  /*9ce0*/  FMUL.FTZ R10, R2.reuse, R174 ;  /* 0x000000ae020a7220 */ /* 0x040fe20000410000 */
[----:B------:R5:W-:Y:S01]  /*9cf0*/  MUFU.EX2 R159, R18 ;  /* 0x00000012009f7308 */ /* 0x000be20000000800 */
[C---:B------:R-:W-:Y:S01]  /*9d00*/  FMUL.FTZ R11, R2.reuse, R175 ;  /* 0x000000af020b7220 */ /* 0x040fe20000410000 */
[----:B------:R-:W-:Y:S01]  /*9d10*/  MOV R174, R145 ;  /* 0x0000009100ae7202 */ /* 0x000fe20000000f00 */
[C---:B------:R-:W-:Y:S01]  /*9d20*/  FMUL.FTZ R14, R2.reuse, R170 ;  /* 0x000000aa020e7220 */ /* 0x040fe20000410000 */
[----:B------:R-:W-:Y:S01]  /*9d30*/  MOV R145, R54 ;  /* 0x0000003600917202 */ /* 0x000fe20000000f00 */
[----:B------:R-:W-:Y:S01]  /*9d40*/  FMUL.FTZ R15, R2, R171 ;  /* 0x000000ab020f7220 */ /* 0x000fe20000410000 */
[----:B------:R-:W-:Y:S01]  /*9d50*/  MOV R171, R148 ;  /* 0x0000009400ab7202 */ /* 0x000fe20000000f00 */
[----:B----4-:R-:W-:Y:S01]  /*9d60*/  FMUL.FTZ R17, R132, R181 ;  /* 0x000000b584117220 */ /* 0x010fe20000410000 */
[----:B------:R-:W-:Y:S01]  /*9d70*/  MOV R148, R52 ;  /* 0x0000003400947202 */ /* 0x000fe20000000f00 */
[C---:B------:R-:W-:Y:S01]  /*9d80*/  FMUL.FTZ R19, R3.reuse, R183 ;  /* 0x000000b703137220 */ /* 0x040fe20000410000 */
[----:B------:R4:W4:Y:S01]  /*9d90*/  MUFU.EX2 R163, R16 ;  /* 0x0000001000a37308 */ /* 0x0009220000000800 */
[----:B------:R-:W-:Y:S01]  /*9da0*/  MOV R175, R165 ;  /* 0x000000a500af7202 */ /* 0x000fe20000000f00 */
[----:B------:R-:W-:Y:S01]  /*9db0*/  FMUL.FTZ R26, R2, R166 ;  /* 0x000000a6021a7220 */ /* 0x000fe20000410000 */
[----:B------:R-:W-:Y:S01]  /*9dc0*/  MOV R170, R153 ;  /* 0x0000009900aa7202 */ /* 0x000fe20000000f00 */
[----:B-1----:R-:W-:Y:S01]  /*9dd0*/  LDSM.16.MT88.4 R36, [R236] ;  /* 0x00000000ec24783b */ /* 0x002fe20000004200 */
[----:B-----5:R-:W-:Y:S01]  /*9de0*/  F2FP.BF16.PACK_AB R211, R162, R6 ;  /* 0x00000006a2d3723e */ /* 0x020fe200000010ff */
[C---:B------:R-:W-:Y:S01]  /*9df0*/  FMUL.FTZ R6, R3.reuse, R178 ;  /* 0x000000b203067220 */ /* 0x040fe20000410000 */
[----:B------:R-:W-:Y:S01]  /*9e00*/  MOV R153, R48 ;  /* 0x0000003000997202 */ /* 0x000fe20000000f00 */
[----:B------:R-:W-:Y:S01]  /*9e10*/  FMUL.FTZ R27, R2, R167 ;  /* 0x000000a7021b7220 */ /* 0x000fe20000410000 */
[----:B------:R-:W-:Y:S01]  /*9e20*/  MOV R166, R175 ;  /* 0x000000af00a67202 */ /* 0x000fe20000000f00 */
[C---:B------:R-:W-:Y:S01]  /*9e30*/  FMUL.FTZ R32, R132.reuse, R188 ;  /* 0x000000bc84207220 */ /* 0x040fe20000410000 */
[----:B------:R-:W-:Y:S01]  /*9e40*/  MOV R175, R51 ;  /* 0x0000003300af7202 */ /* 0x000fe20000000f00 */
[----:B------:R-:W-:Y:S01]  /*9e50*/  FMUL.FTZ R33, R132, R189 ;  /* 0x000000bd84217220 */ /* 0x000fe20000410000 */
[----:B------:R-:W-:Y:S01]  /*9e60*/  MOV R188, R148 ;  /* 0x0000009400bc7202 */ /* 0x000fe20000000f00 */
[----:B------:R-:W-:Y:S01]  /*9e70*/  FMUL.FTZ R18, R3, R182 ;  /* 0x000000b603127220 */ /* 0x000fe20000410000 */
[----:B------:R-:W-:Y:S01]  /*9e80*/  MOV R189, R138 ;  /* 0x0000008a00bd7202 */ /* 0x000fe20000000f00 */
[C---:B------:R-:W-:Y:S01]  /*9e90*/  FMUL.FTZ R62, R2.reuse, R146 ;  /* 0x00000092023e7220 */ /* 0x040fe20000410000 */
[----:B------:R-:W-:Y:S01]  /*9ea0*/  MUFU.EX2 R138, R225 ;  /* 0x000000e1008a7308 */ /* 0x000fe20000000800 */
[C---:B------:R-:W-:Y:S01]  /*9eb0*/  FMUL.FTZ R63, R2.reuse, R147 ;  /* 0x00000093023f7220 */ /* 0x040fe20000410000 */
[----:B------:R-:W-:Y:S01]  /*9ec0*/  MOV R167, R170 ;  /* 0x000000aa00a77202 */ /* 0x000fe20000000f00 */
[C---:B------:R-:W-:Y:S01]  /*9ed0*/  FMUL.FTZ R46, R2.reuse, R154 ;  /* 0x0000009a022e7220 */ /* 0x040fe20000410000 */
[----:B------:R-:W-:Y:S01]  /*9ee0*/  MOV R182, R153 ;  /* 0x0000009900b67202 */ /* 0x000fe20000000f00 */
[----:B------:R-:W-:Y:S01]  /*9ef0*/  FMUL.FTZ R47, R2, R155 ;  /* 0x0000009b022f7220 */ /* 0x000fe20000410000 */
[----:B------:R-:W-:Y:S01]  /*9f00*/  MOV R178, R152 ;  /* 0x0000009800b27202 */ /* 0x000fe20000000f00 */
[C---:B----4-:R-:W-:Y:S01]  /*9f10*/  FMUL.FTZ R16, R132.reuse, R180 ;  /* 0x000000b484107220 */ /* 0x050fe20000410000 */
[----:B------:R-:W-:Y:S01]  /*9f20*/  F2FP.BF16.PACK_AB R143, R163, R160 ;  /* 0x000000a0a38f723e */ /* 0x000fe200000010ff */
[C---:B------:R-:W-:Y:S01]  /*9f30*/  FMUL.FTZ R48, R132.reuse, R196 ;  /* 0x000000c484307220 */ /* 0x040fe20000410000 */
[----:B------:R-:W-:Y:S01]  /*9f40*/  MOV R180, R145 ;  /* 0x0000009100b47202 */ /* 0x000fe20000000f00 */
[C---:B------:R-:W-:Y:S01]  /*9f50*/  FMUL.FTZ R51, R3.reuse, R199 ;  /* 0x000000c703337220 */ /* 0x040fe20000410000 */
[----:B------:R-:W-:Y:S01]  /*9f60*/  MOV R196, R49 ;  /* 0x0000003100c47202 */ /* 0x000fe20000000f00 */
[----:B------:R-:W-:Y:S01]  /*9f70*/  FMUL.FTZ R49, R132, R197 ;  /* 0x000000c584317220 */ /* 0x000fe20000410000 */
[----:B------:R-:W-:Y:S01]  /*9f80*/  MOV R197, R50 ;  /* 0x0000003200c57202 */ /* 0x000fe20000000f00 */
[C---:B------:R-:W-:Y:S01]  /*9f90*/  FMUL.FTZ R50, R3.reuse, R198 ;  /* 0x000000c603327220 */ /* 0x040fe20000410000 */
[----:B------:R-:W-:Y:S01]  /*9fa0*/  MOV R199, R65 ;  /* 0x0000004100c77202 */ /* 0x000fe20000000f00 */
[C---:B------:R-:W-:Y:S01]  /*9fb0*/  FMUL.FTZ R58, R2.reuse, R150 ;  /* 0x00000096023a7220 */ /* 0x040fe20000410000 */
[----:B------:R-:W-:Y:S01]  /*9fc0*/  MOV R198, R171 ;  /* 0x000000ab00c67202 */ /* 0x000fe20000000f00 */
[----:B------:R-:W-:Y:S01]  /*9fd0*/  FMUL.FTZ R59, R2, R151 ;  /* 0x00000097023b7220 */ /* 0x000fe20000410000 */
[----:B------:R-:W-:Y:S01]  /*9fe0*/  MUFU.EX2 R171, R217 ;  /* 0x000000d900ab7308 */ /* 0x000fe20000000800 */
[----:B------:R-:W-:Y:S01]  /*9ff0*/  FMUL.FTZ R65, R132, R205 ;  /* 0x000000cd84417220 */ /* 0x000fe20000410000 */
        /* <DEDUP_REMOVED lines=20> */
[----:B------:R-:W-:Y:S02]  /*a140*/  FMUL.FTZ R127, R2, R127 ;  /* 0x0000007f027f7220 */ /* 0x000fe40000410000 */
[C---:B------:R-:W-:Y:S02]  /*a150*/  FMUL.FTZ R130, R3.reuse, R130 ;  /* 0x0000008203827220 */ /* 0x040fe40000410000 */
[C---:B------:R-:W-:Y:S02]  /*a160*/  FMUL.FTZ R131, R3.reuse, R131 ;  /* 0x0000008303837220 */ /* 0x040fe40000410000 */
[C---:B---3--:R-:W-:Y:S02]  /*a170*/  FFMA.FTZ R4, R0.reuse, R12, R21 ;  /* 0x0000000c00047223 */ /* 0x048fe40000010015 */
[----:B------:R-:W-:Y:S01]  /*a180*/  FMUL.FTZ R12, R0, R168 ;  /* 0x000000a8000c7220 */ /* 0x000fe20000410000 */
[----:B------:R-:W-:Y:S01]  /*a190*/  MOV R0, R22 ;  /* 0x0000001600007202 */ /* 0x000fe20000000f00 */
[----:B------:R-:W-:Y:S01]  /*a1a0*/  FADD.FTZ R158, R20, R4 ;  /* 0x00000004149e7221 */ /* 0x000fe20000010000 */
[----:B------:R-:W-:Y:S01]  /*a1b0*/  MOV R168, R5 ;  /* 0x0000000500a87202 */ /* 0x000fe20000000f00 */
[C---:B------:R-:W-:Y:S01]  /*a1c0*/  FMUL.FTZ R4, R132.reuse, R176 ;  /* 0x000000b084047220 */ /* 0x040fe20000410000 */
[----:B------:R-:W-:Y:S01]  /*a1d0*/  MOV R176, R67 ;  /* 0x0000004300b07202 */ /* 0x000fe20000000f00 */
[----:B------:R-:W-:Y:S01]  /*a1e0*/  FMUL.FTZ R5, R132, R177 ;  /* 0x000000b184057220 */ /* 0x000fe20000410000 */
[----:B------:R-:W-:Y:S01]  /*a1f0*/  MOV R165, R168 ;  /* 0x000000a800a57202 */ /* 0x000fe20000000f00 */
[----:B------:R-:W-:Y:S01]  /*a200*/  FMUL.FTZ R67, R3, R207 ;  /* 0x000000cf03437220 */ /* 0x000fe20000410000 */
[----:B------:R-:W-:Y:S01]  /*a210*/  MOV R168, R53 ;  /* 0x0000003500a87202 */ /* 0x000fe20000000f00 */
[----:B------:R-:W-:Y:S10]  /*a220*/  MUFU.EX2 R216, R176 ;  /* 0x000000b000d87308 */ /* 0x000ff40000000800 */
[----:B------:R-:W-:Y:S01]  /*a230*/  MUFU.EX2 R168, R168 ;  /* 0x000000a800a87308 */ /* 0x000fe20000000800 */
[----:B--2---:R-:W-:Y:S01]  /*a240*/  FFMA.FTZ R156, R2, R173, R141 ;  /* 0x000000ad029c7223 */ /* 0x004fe2000001008d */
[----:B------:R-:W-:Y:S08]  /*a250*/  MOV R173, R172 ;  /* 0x000000ac00ad7202 */ /* 0x000ff00000000f00 */
[----:B------:R-:W1:Y:S01]  /*a260*/  MUFU.EX2 R2, R227 ;  /* 0x000000e300027308 */ /* 0x000e620000000800 */
[----:B------:R-:W-:Y:S02]  /*a270*/  MOV R172, R23 ;  /* 0x0000001700ac7202 */ /* 0x000fe40000000f00 */
[----:B------:R-:W2:Y:S01]  /*a280*/  LDSM.16.MT88.4 R20, [R235] ;  /* 0x00000000eb14783b */ /* 0x000ea20000004200 */
[----:B------:R-:W-:Y:S02]  /*a290*/  F2FP.BF16.PACK_AB R141, R159, R141 ;  /* 0x0000008d9f8d723e */ /* 0x000fe400000010ff */
[----:B------:R-:W-:Y:S04]  /*a2a0*/  MOV R177, R172 ;  /* 0x000000ac00b17202 */ /* 0x000fe80000000f00 */
[----:B------:R-:W-:Y:S10]  /*a2b0*/  MUFU.EX2 R172, R223 ;  /* 0x000000df00ac7308 */ /* 0x000ff40000000800 */
[----:B------:R-:W-:Y:S01]  /*a2c0*/  MUFU.EX2 R217, R177 ;  /* 0x000000b100d97308 */ /* 0x000fe20000000800 */
[-C--:B--2---:R-:W-:Y:S08]  /*a2d0*/  HMMA.16816.F32.BF16 R4, R208, R20.reuse, R4 ;  /* 0x00000014d004723c */ /* 0x084ff00000041804 */
[C---:B------:R-:W-:Y:S07]  /*a2e0*/  HMMA.16816.F32.BF16 R8, R140.reuse, R20, R8 ;  /* 0x000000148c08723c */ /* 0x040fee0000041808 */
[C---:B------:R-:W-:Y:S01]  /*a2f0*/  FMUL.FTZ R20, R132.reuse, R184 ;  /* 0x000000b884147220 */ /* 0x040fe20000410000 */
[-C--:B------:R-:W-:Y:S01]  /*a300*/  HMMA.16816.F32.BF16 R12, R140, R22.reuse, R12 ;  /* 0x000000168c0c723c */ /* 0x080fe2000004180c */
[----:B------:R-:W-:Y:S03]  /*a310*/  MUFU.EX2 R184, R222 ;  /* 0x000000de00b87308 */ /* 0x000fe60000000800 */
[----:B------:R-:W-:Y:S01]  /*a320*/  FMUL.FTZ R21, R132, R185 ;  /* 0x000000b984157220 */ /* 0x000fe20000410000 */
[----:B------:R-:W-:Y:S02]  /*a330*/  MOV R185, R0 ;  /* 0x0000000000b97202 */ /* 0x000fe40000000f00 */
[----:B------:R-:W-:Y:S01]  /*a340*/  MOV R0, R55 ;  /* 0x0000003700007202 */ /* 0x000fe20000000f00 */
[C---:B------:R-:W-:Y:S01]  /*a350*/  HMMA.16816.F32.BF16 R16, R208.reuse, R22, R16 ;  /* 0x00000016d010723c */ /* 0x040fe20000041810 */
[----:B------:R-:W2:Y:S03]  /*a360*/  LDSM.16.MT88.4 R52, [R238] ;  /* 0x00000000ee34783b */ /* 0x000ea60000004200 */
[----:B------:R-:W-:Y:S01]  /*a370*/  MOV R183, R0 ;  /* 0x0000000000b77202 */ /* 0x000fe20000000f00 */
[----:B------:R-:W-:Y:S02]  /*a380*/  FADD.FTZ R0, R137, R212 ;  /* 0x000000d489007221 */ /* 0x000fe40000010000 */
[C---:B------:R-:W-:Y:S01]  /*a390*/  FMUL.FTZ R22, R3.reuse, R186 ;  /* 0x000000ba03167220 */ /* 0x040fe20000410000 */
[----:B------:R-:W-:Y:S01]  /*a3a0*/  MOV R186, R149 ;  /* 0x0000009500ba7202 */ /* 0x000fe20000000f00 */
[C---:B------:R-:W-:Y:S03]  /*a3b0*/  FMUL.FTZ R23, R3.reuse, R187 ;  /* 0x000000bb03177220 */ /* 0x040fe60000410000 */
[----:B------:R-:W-:Y:S01]  /*a3c0*/  MOV R149, R34 ;  /* 0x0000002200957202 */ /* 0x000fe20000000f00 */
[C---:B------:R-:W-:Y:S01]  /*a3d0*/  FMUL.FTZ R34, R3.reuse, R190 ;  /* 0x000000be03227220 */ /* 0x040fe20000410000 */
[----:B------:R-:W-:Y:S01]  /*a3e0*/  MOV R190, R139 ;  /* 0x0000008b00be7202 */ /* 0x000fe20000000f00 */
[----:B-1----:R-:W-:Y:S01]  /*a3f0*/  FADD.FTZ R0, R2, R0 ;  /* 0x0000000002007221 */ /* 0x002fe20000010000 */
[-C--:B------:R-:W-:Y:S01]  /*a400*/  HMMA.16816.F32.BF16 R20, R208, R36.reuse, R20 ;  /* 0x00000024d014723c */ /* 0x080fe20000041814 */
[----:B------:R-:W1:Y:S02]  /*a410*/  MUFU.EX2 R139, R226 ;  /* 0x000000e2008b7308 */ /* 0x000e640000000800 */
[----:B------:R-:W-:Y:S02]  /*a420*/  MOV R179, R149 ;  /* 0x0000009500b37202 */ /* 0x000fe40000000f00 */
[----:B------:R-:W-:Y:S01]  /*a430*/  LDSM.16.MT88.4 R148, [R235+0x800] ;  /* 0x00080000eb94783b */ /* 0x000fe20000004200 */
[----:B------:R-:W-:Y:S02]  /*a440*/  MOV R187, R144 ;  /* 0x0000009000bb7202 */ /* 0x000fe40000000f00 */
[C---:B------:R-:W-:Y:S03]  /*a450*/  HMMA.16816.F32.BF16 R24, R140.reuse, R36, R24 ;  /* 0x000000248c18723c */ /* 0x040fe60000041818 */
[----:B------:R-:W-:Y:S01]  /*a460*/  MUFU.EX2 R225, R190 ;  /* 0x000000be00e17308 */ /* 0x000fe20000000800 */
[----:B------:R-:W-:Y:S01]  /*a470*/  MOV R144, R35 ;  /* 0x0000002300907202 */ /* 0x000fe20000000f00 */
[C---:B------:R-:W-:Y:S01]  /*a480*/  FMUL.FTZ R35, R3.reuse, R191 ;  /* 0x000000bf03237220 */ /* 0x040fe20000410000 */
[----:B------:R-:W-:Y:S01]  /*a490*/  MOV R191, R66 ;  /* 0x0000004200bf7202 */ /* 0x000fe20000000f00 */
[----:B------:R-:W-:Y:S01]  /*a4a0*/  FMUL.FTZ R66, R3, R206 ;  /* 0x000000ce03427220 */ /* 0x000fe20000410000 */
[-C--:B------:R-:W-:Y:S04]  /*a4b0*/  HMMA.16816.F32.BF16 R28, R140, R38.reuse, R28 ;  /* 0x000000268c1c723c */ /* 0x080fe8000004181c */
[----:B------:R-:W-:Y:S01]  /*a4c0*/  MOV R181, R144 ;  /* 0x0000009000b57202 */ /* 0x000fe20000000f00 */
[----:B------:R-:W-:Y:S01]  /*a4d0*/  MUFU.EX2 R226, R189 ;  /* 0x000000bd00e27308 */ /* 0x000fe20000000800 */
[----:B------:R-:W3:Y:S01]  /*a4e0*/  LDSM.16.MT88.4 R144, [R237] ;  /* 0x00000000ed90783b */ /* 0x000ee20000004200 */
[C---:B------:R-:W-:Y:S01]  /*a4f0*/  FMUL.FTZ R36, R132.reuse, R192 ;  /* 0x000000c084247220 */ /* 0x040fe20000410000 */
[C---:B------:R-:W-:Y:S04]  /*a500*/  HMMA.16816.F32.BF16 R32, R208.reuse, R38, R32 ;  /* 0x00000026d020723c */ /* 0x040fe80000041820 */
[C---:B------:R-:W-:Y:S02]  /*a510*/  FMUL.FTZ R37, R132.reuse, R193 ;  /* 0x000000c184257220 */ /* 0x040fe40000410000 */
[----:B-1----:R-:W-:Y:S01]  /*a520*/  FADD.FTZ R0, R139, R0 ;  /* 0x000000008b007221 */ /* 0x002fe20000010000 */
[----:B------:R-:W-:Y:S01]  /*a530*/  MUFU.EX2 R192, R214 ;  /* 0x000000d600c07308 */ /* 0x000fe20000000800 */
[C---:B------:R-:W-:Y:S04]  /*a540*/  FMUL.FTZ R38, R3.reuse, R194 ;  /* 0x000000c203267220 */ /* 0x040fe80000410000 */
[C---:B------:R-:W-:Y:S05]  /*a550*/  FMUL.FTZ R39, R3.reuse, R195 ;  /* 0x000000c303277220 */ /* 0x040fea0000410000 */
[----:B------:R-:W-:Y:S02]  /*a560*/  MUFU.EX2 R195, R213 ;  /* 0x000000d500c37308 */ /* 0x000fe40000000800 */
[-C--:B--2---:R-:W-:Y:S08]  /*a570*/  HMMA.16816.F32.BF16 R36, R208, R52.reuse, R36 ;  /* 0x00000034d024723c */ /* 0x084ff00000041824 */
[C---:B------:R-:W-:Y:S01]  /*a580*/  HMMA.16816.F32.BF16 R40, R140.reuse, R52, R40 ;  /* 0x000000348c28723c */ /* 0x040fe20000041828 */
[----:B------:R-:W-:Y:S06]  /*a590*/  MUFU.EX2 R194, R220 ;  /* 0x000000dc00c27308 */ /* 0x000fec0000000800 */
[C---:B------:R-:W-:Y:S01]  /*a5a0*/  FMUL.FTZ R52, R132.reuse, R200 ;  /* 0x000000c884347220 */ /* 0x040fe20000410000 */
[-C--:B------:R-:W-:Y:S03]  /*a5b0*/  HMMA.16816.F32.BF16 R44, R140, R54.reuse, R44 ;  /* 0x000000368c2c723c */ /* 0x080fe6000004182c */
[----:B------:R-:W1:Y:S01]  /*a5c0*/  MUFU.EX2 R200, R221 ;  /* 0x000000dd00c87308 */ /* 0x000e620000000800 */
[C---:B------:R-:W-:Y:S01]  /*a5d0*/  FMUL.FTZ R53, R132.reuse, R201 ;  /* 0x000000c984357220 */ /* 0x040fe20000410000 */
[----:B------:R-:W-:Y:S01]  /*a5e0*/  MOV R201, R64 ;  /* 0x0000004000c97202 */ /* 0x000fe20000000f00 */
[----:B------:R-:W-:Y:S02]  /*a5f0*/  FMUL.FTZ R64, R132, R204 ;  /* 0x000000cc84407220 */ /* 0x000fe40000410000 */
[C---:B------:R-:W-:Y:S01]  /*a600*/  HMMA.16816.F32.BF16 R48, R208.reuse, R54, R48 ;  /* 0x00000036d030723c */ /* 0x040fe20000041830 */
[----:B------:R-:W-:Y:S03]  /*a610*/  LDSM.16.MT88.4 R204, [R237+0x1800] ;  /* 0x00180000edcc783b */ /* 0x000fe60000004200 */
[----:B------:R-:W-:Y:S01]  /*a620*/  FADD.FTZ R132, R162, R157 ;  /* 0x0000009da2847221 */ /* 0x000fe20000010000 */
[----:B------:R-:W2:Y:S02]  /*a630*/  MUFU.EX2 R193, R219 ;  /* 0x000000db00c17308 */ /* 0x000ea40000000800 */
[C---:B------:R-:W-:Y:S02]  /*a640*/  FMUL.FTZ R54, R3.reuse, R202 ;  /* 0x000000ca03367220 */ /* 0x040fe40000410000 */
[----:B------:R-:W-:Y:S03]  /*a650*/  FMUL.FTZ R55, R3, R203 ;  /* 0x000000cb03377220 */ /* 0x000fe60000410000 */
[----:B------:R-:W-:Y:S03]  /*a660*/  FADD.FTZ R3, R161, R158 ;  /* 0x0000009ea1037221 */ /* 0x000fe60000010000 */
[----:B------:R-:W-:Y:S01]  /*a670*/  MUFU.EX2 R161, R198 ;  /* 0x000000c600a17308 */ /* 0x000fe20000000800 */
[-C--:B---3--:R-:W-:Y:S08]  /*a680*/  HMMA.16816.F32.BF16 R52, R208, R144.reuse, R52 ;  /* 0x00000090d034723c */ /* 0x088ff00000041834 */
[C---:B------:R-:W-:Y:S01]  /*a690*/  HMMA.16816.F32.BF16 R56, R140.reuse, R144, R56 ;  /* 0x000000908c38723c */ /* 0x040fe20000041838 */
[----:B------:R-:W-:Y:S07]  /*a6a0*/  MUFU.EX2 R219, R178 ;  /* 0x000000b200db7308 */ /* 0x000fee0000000800 */
[-C--:B------:R-:W-:Y:S03]  /*a6b0*/  HMMA.16816.F32.BF16 R60, R140, R146.reuse, R60 ;  /* 0x000000928c3c723c */ /* 0x080fe6000004183c */
[----:B------:R-:W-:Y:S05]  /*a6c0*/  MUFU.EX2 R186, R186 ;  /* 0x000000ba00ba7308 */ /* 0x000fea0000000800 */
[C---:B------:R-:W-:Y:S01]  /*a6d0*/  HMMA.16816.F32.BF16 R64, R208.reuse, R146, R64 ;  /* 0x00000092d040723c */ /* 0x040fe20000041840 */
[----:B------:R-:W3:Y:S04]  /*a6e0*/  LDSM.16.MT88.4 R144, [R235+0x2000] ;  /* 0x00200000eb90783b */ /* 0x000ee80000004200 */
        /* <DEDUP_REMOVED lines=19> */
[----:B------:R-:W-:Y:S01]  /*a820*/  F2FP.BF16.PACK_AB R145, R215, R170 ;  /* 0x000000aad791723e */ /* 0x000fe200000010ff */
[-C--:B------:R-:W-:Y:S04]  /*a830*/  HMMA.16816.F32.BF16 R124, R140, R146.reuse, R124 ;  /* 0x000000928c7c723c */ /* 0x080fe8000004187c */
[----:B------:R-:W-:Y:S03]  /*a840*/  F2FP.BF16.PACK_AB R144, R171, R218 ;  /* 0x000000daab90723e */ /* 0x000fe600000010ff */
[----:B------:R-:W-:Y:S01]  /*a850*/  F2FP.BF16.PACK_AB R140, R2, R137 ;  /* 0x00000089028c723e */ /* 0x000fe200000010ff */
[----:B------:R-:W-:Y:S04]  /*a860*/  HMMA.16816.F32.BF16 R128, R208, R146, R128 ;  /* 0x00000092d080723c */ /* 0x000fe80000041880 */
[C---:B------:R-:W-:Y:S01]  /*a870*/  F2FP.BF16.PACK_AB R142, R138.reuse, R139 ;  /* 0x0000008b8a8e723e */ /* 0x040fe200000010ff */
[----:B------:R-:W-:Y:S01]  /*a880*/  FADD.FTZ R2, R138, R0 ;  /* 0x000000008a027221 */ /* 0x000fe20000010000 */
[----:B------:R-:W-:Y:S01]  /*a890*/  F2FP.BF16.PACK_AB R141, R172, R224 ;  /* 0x000000e0ac8d723e */ /* 0x000fe200000010ff */
[----:B------:R-:W-:Y:S01]  /*a8a0*/  FADD.FTZ R0, R159, R156 ;  /* 0x0000009c9f007221 */ /* 0x000fe20000010000 */
[----:B-1----:R-:W-:Y:S01]  /*a8b0*/  F2FP.BF16.PACK_AB R143, R200, R184 ;  /* 0x000000b8c88f723e */ /* 0x002fe200000010ff */
[----:B------:R-:W1:Y:S01]  /*a8c0*/  LDSM.16.MT88.4 R156, [R238+0x800] ;  /* 0x00080000ee9c783b */ /* 0x000e620000004200 */
[----:B------:R-:W-:Y:S02]  /*a8d0*/  MUFU.EX2 R138, R199 ;  /* 0x000000c7008a7308 */ /* 0x000fe40000000800 */
[----:B--2---:R-:W-:Y:S01]  /*a8e0*/  F2FP.BF16.PACK_AB R146, R194, R193 ;  /* 0x000000c1c292723e */ /* 0x004fe200000010ff */
[----:B------:R-:W-:Y:S01]  /*a8f0*/  FADD.FTZ R137, R160, R0 ;  /* 0x00000000a0897221 */ /* 0x000fe20000010000 */
[----:B------:R-:W-:Y:S01]  /*a900*/  F2FP.BF16.PACK_AB R147, R195, R192 ;  /* 0x000000c0c393723e */ /* 0x000fe200000010ff */
[-C--:B------:R-:W-:Y:S05]  /*a910*/  HMMA.16816.F32.BF16 R4, R140, R148.reuse, R4 ;  /* 0x000000948c04723c */ /* 0x080fea0000041804 */
[----:B------:R2:W-:Y:S01]  /*a920*/  MUFU.EX2 R160, R197 ;  /* 0x000000c500a07308 */ /* 0x0005e20000000800 */
[----:B------:R-:W-:Y:S01]  /*a930*/  FADD.FTZ R137, R163, R137 ;  /* 0x00000089a3897221 */ /* 0x000fe20000010000 */
[----:B------:R-:W-:Y:S01]  /*a940*/  F2FP.BF16.PACK_AB R211, R216, R217 ;  /* 0x000000d9d8d3723e */ /* 0x000fe200000010ff */
[C---:B------:R-:W-:Y:S07]  /*a950*/  HMMA.16816.F32.BF16 R8, R144.reuse, R148, R8 ;  /* 0x000000949008723c */ /* 0x040fee0000041808 */
[----:B------:R-:W3:Y:S01]  /*a960*/  MUFU.EX2 R139, R201 ;  /* 0x000000c9008b7308 */ /* 0x000ee20000000800 */
[-C--:B------:R-:W-:Y:S08]  /*a970*/  HMMA.16816.F32.BF16 R12, R144, R150.reuse, R12 ;  /* 0x00000096900c723c */ /* 0x080ff0000004180c */
[C---:B------:R-:W-:Y:S01]  /*a980*/  HMMA.16816.F32.BF16 R16, R140.reuse, R150, R16 ;  /* 0x000000968c10723c */ /* 0x040fe20000041810 */
[----:B------:R-:W4:Y:S01]  /*a990*/  LDSM.16.MT88.4 R148, [R237+0x800] ;  /* 0x00080000ed94783b */ /* 0x000f220000004200 */
[----:B------:R5:W-:Y:S02]  /*a9a0*/  MUFU.EX2 R201, R196 ;  /* 0x000000c400c97308 */ /* 0x000be40000000800 */
[----:B--2---:R-:W-:Y:S04]  /*a9b0*/  MOV R197, R185 ;  /* 0x000000b900c57202 */ /* 0x004fe80000000f00 */
[-C--:B------:R-:W-:Y:S04]  /*a9c0*/  HMMA.16816.F32.BF16 R20, R140, R152.reuse, R20 ;  /* 0x000000988c14723c */ /* 0x080fe80000041814 */
[----:B------:R-:W-:Y:S01]  /*a9d0*/  MUFU.EX2 R230, R197 ;  /* 0x000000c500e67308 */ /* 0x000fe20000000800 */
[----:B---3--:R-:W-:Y:S03]  /*a9e0*/  FADD.FTZ R0, R139, R2 ;  /* 0x000000028b007221 */ /* 0x008fe60000010000 */
[C---:B------:R-:W-:Y:S04]  /*a9f0*/  HMMA.16816.F32.BF16 R24, R144.reuse, R152, R24 ;  /* 0x000000989018723c */ /* 0x040fe80000041818 */
[----:B------:R-:W-:Y:S02]  /*aa00*/  FADD.FTZ R0, R138, R0 ;  /* 0x000000008a007221 */ /* 0x000fe40000010000 */
[----:B------:R-:W-:Y:S02]  /*aa10*/  MUFU.EX2 R185, R231 ;  /* 0x000000e700b97308 */ /* 0x000fe40000000800 */
[-C--:B------:R-:W-:Y:S04]  /*aa20*/  HMMA.16816.F32.BF16 R28, R144, R154.reuse, R28 ;  /* 0x0000009a901c723c */ /* 0x080fe8000004181c */
[----:B------:R-:W-:Y:S01]  /*aa30*/  FADD.FTZ R0, R161, R0 ;  /* 0x00000000a1007221 */ /* 0x000fe20000010000 */
[----:B-----5:R-:W-:Y:S03]  /*aa40*/  MOV R196, R173 ;  /* 0x000000ad00c47202 */ /* 0x020fe60000000f00 */
[C---:B------:R-:W-:Y:S01]  /*aa50*/  HMMA.16816.F32.BF16 R32, R140.reuse, R154, R32 ;  /* 0x0000009a8c20723c */ /* 0x040fe20000041820 */
[----:B------:R-:W2:Y:S01]  /*aa60*/  LDSM.16.MT88.4 R152, [R235+0x2800] ;  /* 0x00280000eb98783b */ /* 0x000ea20000004200 */
[----:B------:R-:W-:Y:S02]  /*aa70*/  MUFU.EX2 R173, R229 ;  /* 0x000000e500ad7308 */ /* 0x000fe40000000800 */
[----:B------:R-:W-:Y:S02]  /*aa80*/  FADD.FTZ R2, R160, R0 ;  /* 0x00000000a0027221 */ /* 0x000fe40000010000 */
[----:B------:R-:W-:Y:S02]  /*aa90*/  FADD.FTZ R0, R164, R3 ;  /* 0x00000003a4007221 */ /* 0x000fe40000010000 */
[-C--:B-1----:R-:W-:Y:S04]  /*aaa0*/  HMMA.16816.F32.BF16 R36, R140, R156.reuse, R36 ;  /* 0x0000009c8c24723c */ /* 0x082fe80000041824 */
[----:B------:R1:W-:Y:S01]  /*aab0*/  MUFU.EX2 R229, R196 ;  /* 0x000000c400e57308 */ /* 0x0003e20000000800 */
[----:B------:R-:W-:Y:S02]  /*aac0*/  FADD.FTZ R3, R224, R132 ;  /* 0x00000084e0037221 */ /* 0x000fe40000010000 */
[----:B------:R-:W-:Y:S01]  /*aad0*/  FADD.FTZ R132, R218, R0 ;  /* 0x00000000da847221 */ /* 0x000fe20000010000 */
[C---:B------:R-:W-:Y:S04]  /*aae0*/  HMMA.16816.F32.BF16 R40, R144.reuse, R156, R40 ;  /* 0x0000009c9028723c */ /* 0x040fe80000041828 */
[----:B------:R-:W-:Y:S02]  /*aaf0*/  FADD.FTZ R0, R169, R2 ;  /* 0x00000002a9007221 */ /* 0x000fe40000010000 */
[----:B------:R-:W3:Y:S01]  /*ab00*/  MUFU.EX2 R218, R179 ;  /* 0x000000b300da7308 */ /* 0x000ee20000000800 */
[----:B------:R-:W-:Y:S01]  /*ab10*/  FADD.FTZ R3, R172, R3 ;  /* 0x00000003ac037221 */ /* 0x000fe20000010000 */
[-C--:B------:R-:W-:Y:S04]  /*ab20*/  HMMA.16816.F32.BF16 R44, R144, R158.reuse, R44 ;  /* 0x0000009e902c723c */ /* 0x080fe8000004182c */
[----:B------:R-:W-:Y:S02]  /*ab30*/  FADD.FTZ R0, R168, R0 ;  /* 0x00000000a8007221 */ /* 0x000fe40000010000 */
[----:B------:R-:W-:Y:S02]  /*ab40*/  FADD.FTZ R132, R171, R132 ;  /* 0x00000084ab847221 */ /* 0x000fe40000010000 */
[C---:B------:R-:W-:Y:S01]  /*ab50*/  HMMA.16816.F32.BF16 R48, R140.reuse, R158, R48 ;  /* 0x0000009e8c30723c */ /* 0x040fe20000041830 */
[----:B------:R-:W5:Y:S01]  /*ab60*/  LDSM.16.MT88.4 R156, [R236+0x2800] ;  /* 0x00280000ec9c783b */ /* 0x000f620000004200 */
[----:B------:R-:W-:Y:S02]  /*ab70*/  MUFU.EX2 R231, R228 ;  /* 0x000000e400e77308 */ /* 0x000fe40000000800 */
[----:B-1----:R-:W-:Y:S02]  /*ab80*/  MOV R196, R183 ;  /* 0x000000b700c47202 */ /* 0x002fe40000000f00 */
[----:B------:R-:W-:Y:S02]  /*ab90*/  MOV R183, R181 ;  /* 0x000000b500b77202 */ /* 0x000fe40000000f00 */
[-C--:B----4-:R-:W-:Y:S04]  /*aba0*/  HMMA.16816.F32.BF16 R52, R140, R148.reuse, R52 ;  /* 0x000000948c34723c */ /* 0x090fe80000041834 */
[----:B------:R-:W-:Y:S01]  /*abb0*/  MOV R181, R166 ;  /* 0x000000a600b57202 */ /* 0x000fe20000000f00 */
[----:B------:R-:W-:Y:S01]  /*abc0*/  MUFU.EX2 R223, R183 ;  /* 0x000000b700df7308 */ /* 0x000fe20000000800 */
[----:B---3--:R-:W-:Y:S02]  /*abd0*/  F2FP.BF16.PACK_AB R209, R219, R218 ;  /* 0x000000dadbd1723e */ /* 0x008fe400000010ff */
[C---:B------:R-:W-:Y:S07]  /*abe0*/  HMMA.16816.F32.BF16 R56, R144.reuse, R148, R56 ;  /* 0x000000949038723c */ /* 0x040fee0000041838 */
[----:B------:R-:W-:Y:S01]  /*abf0*/  MUFU.EX2 R221, R181 ;  /* 0x000000b500dd7308 */ /* 0x000fe20000000800 */
[-C--:B------:R-:W-:Y:S08]  /*ac00*/  HMMA.16816.F32.BF16 R60, R144, R150.reuse, R60 ;  /* 0x00000096903c723c */ /* 0x080ff0000004183c */
[C---:B------:R-:W-:Y:S01]  /*ac10*/  HMMA.16816.F32.BF16 R64, R140.reuse, R150, R64 ;  /* 0x000000968c40723c */ /* 0x040fe20000041840 */
[----:B------:R-:W1:Y:S01]  /*ac20*/  LDSM.16.MT88.4 R148, [R238+0x2800] ;  /* 0x00280000ee94783b */ /* 0x000e620000004200 */
[----:B------:R3:W-:Y:S06]  /*ac30*/  MUFU.EX2 R228, R191 ;  /* 0x000000bf00e47308 */ /* 0x0007ec0000000800 */
[-C--:B--2---:R-:W-:Y:S08]  /*ac40*/  HMMA.16816.F32.BF16 R68, R140, R152.reuse, R68 ;  /* 0x000000988c44723c */ /* 0x084ff00000041844 */
[C---:B------:R-:W-:Y:S08]  /*ac50*/  HMMA.16816.F32.BF16 R72, R144.reuse, R152, R72 ;  /* 0x000000989048723c */ /* 0x040ff00000041848 */
[-C--:B------:R-:W-:Y:S04]  /*ac60*/  HMMA.16816.F32.BF16 R76, R144, R154.reuse, R76 ;  /* 0x0000009a904c723c */ /* 0x080fe8000004184c */
[----:B---3--:R-:W-:Y:S02]  /*ac70*/  MOV R191, R188 ;  /* 0x000000bc00bf7202 */ /* 0x008fe40000000f00 */
[----:B------:R-:W-:Y:S02]  /*ac80*/  MOV R188, R182 ;  /* 0x000000b600bc7202 */ /* 0x000fe40000000f00 */
[C---:B------:R-:W-:Y:S01]  /*ac90*/  HMMA.16816.F32.BF16 R80, R140.reuse, R154, R80 ;  /* 0x0000009a8c50723c */ /* 0x040fe20000041850 */
[----:B------:R-:W2:Y:S01]  /*aca0*/  LDSM.16.MT88.4 R152, [R237+0x2800] ;  /* 0x00280000ed98783b */ /* 0x000ea20000004200 */
[----:B------:R-:W-:Y:S02]  /*acb0*/  MUFU.EX2 R227, R191 ;  /* 0x000000bf00e37308 */ /* 0x000fe40000000800 */
[----:B------:R-:W-:Y:S02]  /*acc0*/  MOV R182, R180 ;  /* 0x000000b400b67202 */ /* 0x000fe40000000f00 */
[----:B------:R-:W-:Y:S02]  /*acd0*/  MOV R180, R165 ;  /* 0x000000a500b47202 */ /* 0x000fe40000000f00 */
[-C--:B-----5:R-:W-:Y:S04]  /*ace0*/  HMMA.16816.F32.BF16 R84, R140, R156.reuse, R84 ;  /* 0x0000009c8c54723c */ /* 0x0a0fe80000041854 */
[----:B------:R-:W3:Y:S04]  /*acf0*/  MUFU.EX2 R222, R182 ;  /* 0x000000b600de7308 */ /* 0x000ee80000000800 */
[C---:B------:R-:W-:Y:S06]  /*ad00*/  HMMA.16816.F32.BF16 R88, R144.reuse, R156, R88 ;  /* 0x0000009c9058723c */ /* 0x040fec0000041858 */
[----:B------:R4:W5:Y:S02]  /*ad10*/  MUFU.EX2 R220, R180 ;  /* 0x000000b400dc7308 */ /* 0x0009640000000800 */
[-C--:B------:R-:W-:Y:S08]  /*ad20*/  HMMA.16816.F32.BF16 R92, R144, R158.reuse, R92 ;  /* 0x0000009e905c723c */ /* 0x080ff0000004185c */
[C---:B------:R-:W-:Y:S01]  /*ad30*/  HMMA.16816.F32.BF16 R96, R140.reuse, R158, R96 ;  /* 0x0000009e8c60723c */ /* 0x040fe20000041860 */
[----:B------:R-:W2:Y:S01]  /*ad40*/  LDSM.16.MT88.4 R156, [R235+0x1000] ;  /* 0x00100000eb9c783b */ /* 0x000ea20000004200 */
[----:B------:R5:W-:Y:S02]  /*ad50*/  MUFU.EX2 R224, R188 ;  /* 0x000000bc00e07308 */ /* 0x000be40000000800 */
[----:B---3--:R-:W-:Y:S04]  /*ad60*/  F2FP.BF16.PACK_AB R208, R222, R223 ;  /* 0x000000dfded0723e */ /* 0x008fe800000010ff */
[-C--:B-1----:R-:W-:Y:S01]  /*ad70*/  HMMA.16816.F32.BF16 R100, R140, R148.reuse, R100 ;  /* 0x000000948c64723c */ /* 0x082fe20000041864 */
[----:B----4-:R-:W-:Y:S03]  /*ad80*/  LDSM.16.MT88.4 R180, [R235+0x1800] ;  /* 0x00180000ebb4783b */ /* 0x010fe60000004200 */
[----:B-----5:R-:W-:Y:S04]  /*ad90*/  F2FP.BF16.PACK_AB R210, R220, R221 ;  /* 0x000000dddcd2723e */ /* 0x020fe800000010ff */
[C---:B------:R-:W-:Y:S08]  /*ada0*/  HMMA.16816.F32.BF16 R104, R144.reuse, R148, R104 ;  /* 0x000000949068723c */ /* 0x040ff00000041868 */
[-C--:B------:R-:W-:Y:S01]  /*adb0*/  HMMA.16816.F32.BF16 R108, R144, R150.reuse, R108 ;  /* 0x00000096906c723c */ /* 0x080fe2000004186c */
[----:B------:R-:W-:Y:S07]  /*adc0*/  LDSM.16.MT88.4 R188, [R236+0x1800] ;  /* 0x00180000ecbc783b */ /* 0x000fee0000004200 */
[C---:B------:R-:W-:Y:S01]  /*add0*/  HMMA.16816.F32.BF16 R112, R140.reuse, R150, R112 ;  /* 0x000000968c70723c */ /* 0x040fe20000041870 */
[----:B------:R-:W1:Y:S07]  /*ade0*/  LDSM.16.MT88.4 R148, [R236+0x1000] ;  /* 0x00100000ec94783b */ /* 0x000e6e0000004200 */
[-C--:B--2---:R-:W-:Y:S08]  /*adf0*/  HMMA.16816.F32.BF16 R116, R140, R152.reuse, R116 ;  /* 0x000000988c74723c */ /* 0x084ff00000041874 */
[C---:B------:R-:W-:Y:S08]  /*ae00*/  HMMA.16816.F32.BF16 R120, R144.reuse, R152, R120 ;  /* 0x000000989078723c */ /* 0x040ff00000041878 */
[-C--:B------:R-:W-:Y:S07]  /*ae10*/  HMMA.16816.F32.BF16 R124, R144, R154.reuse, R124 ;  /* 0x0000009a907c723c */ /* 0x080fee000004187c */
[----:B------:R-:W-:Y:S01]  /*ae20*/  F2FP.BF16.PACK_AB R146, R160, R161 ;  /* 0x000000a1a092723e */ /* 0x000fe200000010ff */
[----:B------:R-:W-:Y:S01]  /*ae30*/  HMMA.16816.F32.BF16 R128, R140, R154, R128 ;  /* 0x0000009a8c80723c */ /* 0x000fe20000041880 */
[----:B------:R-:W2:Y:S03]  /*ae40*/  LDSM.16.MT88.4 R152, [R238+0x1000] ;  /* 0x00100000ee98783b */ /* 0x000ea60000004200 */
[----:B------:R-:W-:Y:S02]  /*ae50*/  F2FP.BF16.PACK_AB R144, R138, R139 ;  /* 0x0000008b8a90723e */ /* 0x000fe400000010ff */
[----:B------:R-:W-:Y:S01]  /*ae60*/  F2FP.BF16.PACK_AB R145, R186, R201 ;  /* 0x000000c9ba91723e */ /* 0x000fe200000010ff */
[----:B------:R3:W4:Y:S01]  /*ae70*/  MUFU.EX2 R139, R167 ;  /* 0x000000a7008b7308 */ /* 0x0007220000000800 */
[----:B------:R-:W-:Y:S01]  /*ae80*/  F2FP.BF16.PACK_AB R147, R174, R202 ;  /* 0x000000caae93723e */ /* 0x000fe200000010ff */
[----:B------:R-:W-:Y:S03]  /*ae90*/  LDSM.16.MT88.4 R160, [R235+0x3000] ;  /* 0x00300000eba0783b */ /* 0x000fe60000004200 */
[----:B------:R-:W-:Y:S02]  /*aea0*/  F2FP.BF16.PACK_AB R140, R187, R185 ;  /* 0x000000b9bb8c723e */ /* 0x000fe400000010ff */
[----:B------:R-:W-:Y:S01]  /*aeb0*/  F2FP.BF16.PACK_AB R142, R175, R173 ;  /* 0x000000adaf8e723e */ /* 0x000fe200000010ff */
[-C--:B------:R-:W-:Y:S02]  /*aec0*/  HMMA.16816.F32.BF16 R4, R144, R156.reuse, R4 ;  /* 0x0000009c9004723c */ /* 0x080fe40000041804 */
[----:B------:R5:W1:Y:S03]  /*aed0*/  MUFU.EX2 R138, R196 ;  /* 0x000000c4008a7308 */ /* 0x000a660000000800 */
[----:B------:R-:W-:Y:S02]  /*aee0*/  F2FP.BF16.PACK_AB R141, R230, R231 ;  /* 0x000000e7e68d723e */ /* 0x000fe400000010ff */
[----:B------:R-:W-:Y:S07]  /*aef0*/  F2FP.BF16.PACK_AB R143, R228, R229 ;  /* 0x000000e5e48f723e */ /* 0x000fee00000010ff */
[C---:B------:R-:W-:Y:S01]  /*af00*/  HMMA.16816.F32.BF16 R8, R140.reuse, R156, R8 ;  /* 0x0000009c8c08723c */ /* 0x040fe20000041808 */
[----:B---3--:R-:W-:Y:S03]  /*af10*/  LDSM.16.MT88.4 R164, [R236+0x3000] ;  /* 0x00300000eca4783b */ /* 0x008fe60000004200 */
[----:B----4-:R-:W-:Y:S04]  /*af20*/  FADD.FTZ R0, R139, R0 ;  /* 0x000000008b007221 */ /* 0x010fe80000010000 */
[-C--:B------:R-:W-:Y:S01]  /*af30*/  HMMA.16816.F32.BF16 R12, R140, R158.reuse, R12 ;  /* 0x0000009e8c0c723c */ /* 0x080fe2000004180c */
[----:B-----5:R-:W-:Y:S03]  /*af40*/  LDSM.16.MT88.4 R196, [R238+0x1800] ;  /* 0x00180000eec4783b */ /* 0x020fe60000004200 */
[----:B-1----:R-:W-:Y:S04]  /*af50*/  FADD.FTZ R0, R138, R0 ;  /* 0x000000008a007221 */ /* 0x002fe80000010000 */
[C---:B------:R-:W-:Y:S01]  /*af60*/  HMMA.16816.F32.BF16 R16, R144.reuse, R158, R16 ;  /* 0x0000009e9010723c */ /* 0x040fe20000041810 */
[----:B------:R-:W1:Y:S07]  /*af70*/  LDSM.16.MT88.4 R156, [R237+0x1000] ;  /* 0x00100000ed9c783b */ /* 0x000e6e0000004200 */
[-C--:B------:R-:W-:Y:S01]  /*af80*/  HMMA.16816.F32.BF16 R20, R144, R148.reuse, R20 ;  /* 0x000000949014723c */ /* 0x080fe20000041814 */
[----:B------:R3:W-:Y:S07]  /*af90*/  STL [R1+0x18], R0 ;  /* 0x0000180001007387 */ /* 0x0007ee0000100800 */
[C---:B------:R-:W-:Y:S08]  /*afa0*/  HMMA.16816.F32.BF16 R24, R140.reuse, R148, R24 ;  /* 0x000000948c18723c */ /* 0x040ff00000041818 */
[-C--:B------:R-:W-:Y:S08]  /*afb0*/  HMMA.16816.F32.BF16 R28, R140, R150.reuse, R28 ;  /* 0x000000968c1c723c */ /* 0x080ff0000004181c */
[C---:B------:R-:W-:Y:S01]  /*afc0*/  HMMA.16816.F32.BF16 R32, R144.reuse, R150, R32 ;  /* 0x000000969020723c */ /* 0x040fe20000041820 */
[----:B------:R-:W4:Y:S03]  /*afd0*/  LDSM.16.MT88.4 R148, [R238+0x3000] ;  /* 0x00300000ee94783b */ /* 0x000f260000004200 */
[----:B---3--:R-:W-:Y:S01]  /*afe0*/  FADD.FTZ R0, R170, R137 ;  /* 0x00000089aa007221 */ /* 0x008fe20000010000 */
[----:B------:R-:W-:Y:S03]  /*aff0*/  MOV R137, R173 ;  /* 0x000000ad00897202 */ /* 0x000fe60000000f00 */
[-C--:B--2---:R-:W-:Y:S04]  /*b000*/  HMMA.16816.F32.BF16 R36, R144, R152.reuse, R36 ;  /* 0x000000989024723c */ /* 0x084fe80000041824 */
[----:B------:R-:W-:Y:S01]  /*b010*/  FADD.FTZ R2, R215, R0 ;  /* 0x00000000d7027221 */ /* 0x000fe20000010000 */
[----:B------:R-:W-:Y:S01]  /*b020*/  MOV R0, R184 ;  /* 0x000000b800007202 */ /* 0x000fe20000000f00 */
[----:B------:R-:W-:Y:S02]  /*b030*/  LDSM.16.MT88.4 R212, [R235+0x3800] ;  /* 0x00380000ebd4783b */ /* 0x000fe40000004200 */
[C---:B------:R-:W-:Y:S04]  /*b040*/  HMMA.16816.F32.BF16 R40, R140.reuse, R152, R40 ;  /* 0x000000988c28723c */ /* 0x040fe80000041828 */
[----:B------:R-:W-:Y:S04]  /*b050*/  FADD.FTZ R0, R0, R3 ;  /* 0x0000000300007221 */ /* 0x000fe80000010000 */
[-C--:B------:R-:W-:Y:S08]  /*b060*/  HMMA.16816.F32.BF16 R44, R140, R154.reuse, R44 ;  /* 0x0000009a8c2c723c */ /* 0x080ff0000004182c */
[C---:B------:R-:W-:Y:S01]  /*b070*/  HMMA.16816.F32.BF16 R48, R144.reuse, R154, R48 ;  /* 0x0000009a9030723c */ /* 0x040fe20000041830 */
[----:B------:R-:W2:Y:S07]  /*b080*/  LDSM.16.MT88.4 R152, [R237+0x3000] ;  /* 0x00300000ed98783b */ /* 0x000eae0000004200 */
[-C--:B-1----:R-:W-:Y:S08]  /*b090*/  HMMA.16816.F32.BF16 R52, R144, R156.reuse, R52 ;  /* 0x0000009c9034723c */ /* 0x082ff00000041834 */
        /* <DEDUP_REMOVED lines=14> */
[C---:B------:R-:W-:Y:S08]  /*b180*/  HMMA.16816.F32.BF16 R112, R144.reuse, R150, R112 ;  /* 0x000000969070723c */ /* 0x040ff00000041870 */
[-C--:B--2---:R-:W-:Y:S08]  /*b190*/  HMMA.16816.F32.BF16 R116, R144, R152.reuse, R116 ;  /* 0x000000989074723c */ /* 0x084ff00000041874 */
[C---:B------:R-:W-:Y:S08]  /*b1a0*/  HMMA.16816.F32.BF16 R120, R140.reuse, R152, R120 ;  /* 0x000000988c78723c */ /* 0x040ff00000041878 */
[-C--:B------:R-:W-:Y:S07]  /*b1b0*/  HMMA.16816.F32.BF16 R124, R140, R154.reuse, R124 ;  /* 0x0000009a8c7c723c */ /* 0x080fee000004187c */
[----:B------:R-:W-:Y:S01]  /*b1c0*/  F2FP.BF16.PACK_AB R140, R168, R169 ;  /* 0x000000a9a88c723e */ /* 0x000fe200000010ff */
[----:B------:R-:W-:Y:S04]  /*b1d0*/  HMMA.16816.F32.BF16 R128, R144, R154, R128 ;  /* 0x0000009a9080723c */ /* 0x000fe80000041880 */
[----:B------:R-:W-:Y:S02]  /*b1e0*/  F2FP.BF16.PACK_AB R142, R138, R139 ;  /* 0x0000008b8a8e723e */ /* 0x000fe400000010ff */
[----:B------:R-:W-:Y:S02]  /*b1f0*/  F2FP.BF16.PACK_AB R141, R225, R227 ;  /* 0x000000e3e18d723e */ /* 0x000fe400000010ff */
[----:B------:R-:W-:Y:S04]  /*b200*/  F2FP.BF16.PACK_AB R143, R224, R226 ;  /* 0x000000e2e08f723e */ /* 0x000fe800000010ff */
[----:B------:R-:W-:Y:S02]  /*b210*/  MOV R138, R175 ;  /* 0x000000af008a7202 */ /* 0x000fe40000000f00 */
[----:B------:R-:W-:Y:S01]  /*b220*/  MOV R139, R174 ;  /* 0x000000ae008b7202 */ /* 0x000fe20000000f00 */
[-C--:B------:R-:W-:Y:S01]  /*b230*/  HMMA.16816.F32.BF16 R176, R140, R180.reuse, R4 ;  /* 0x000000b48cb0723c */ /* 0x080fe20000041804 */
[----:B------:R-:W1:Y:S07]  /*b240*/  LDSM.16.MT88.4 R4, [R236+0x3800] ;  /* 0x00380000ec04783b */ /* 0x000e6e0000004200 */
[C---:B------:R-:W-:Y:S01]  /*b250*/  HMMA.16816.F32.BF16 R172, R208.reuse, R180, R8 ;  /* 0x000000b4d0ac723c */ /* 0x040fe20000041808 */
[----:B------:R-:W2:Y:S07]  /*b260*/  LDSM.16.MT88.4 R8, [R238+0x3800] ;  /* 0x00380000ee08783b */ /* 0x000eae0000004200 */
[-C--:B------:R-:W-:Y:S01]  /*b270*/  HMMA.16816.F32.BF16 R168, R208, R182.reuse, R12 ;  /* 0x000000b6d0a8723c */ /* 0x080fe2000004180c */
[----:B------:R-:W3:Y:S07]  /*b280*/  LDSM.16.MT88.4 R12, [R237+0x3800] ;  /* 0x00380000ed0c783b */ /* 0x000eee0000004200 */
[C---:B------:R-:W-:Y:S07]  /*b290*/  HMMA.16816.F32.BF16 R180, R140.reuse, R182, R16 ;  /* 0x000000b68cb4723c */ /* 0x040fee0000041810 */
[----:B------:R-:W-:Y:S02]  /*b2a0*/  MOV R18, R187 ;  /* 0x000000bb00127202 */ /* 0x000fe40000000f00 */
[----:B------:R-:W-:Y:S03]  /*b2b0*/  MOV R17, R186 ;  /* 0x000000ba00117202 */ /* 0x000fe60000000f00 */
[----:B------:R-:W-:Y:S02]  /*b2c0*/  MOV R16, R185 ;  /* 0x000000b900107202 */ /* 0x000fe40000000f00 */
[-C--:B------:R-:W-:Y:S03]  /*b2d0*/  HMMA.16816.F32.BF16 R184, R140, R188.reuse, R20 ;  /* 0x000000bc8cb8723c */ /* 0x080fe60000041814 */
[----:B------:R-:W-:Y:S04]  /*b2e0*/  MOV R19, R202 ;  /* 0x000000ca00137202 */ /* 0x000fe80000000f00 */
[----:B------:R-:W-:Y:S01]  /*b2f0*/  MOV R23, R201 ;  /* 0x000000c900177202 */ /* 0x000fe20000000f00 */
        /* <DEDUP_REMOVED lines=8> */
[----:B------:R-:W-:Y:S01]  /*b380*/  MOV R27, R192 ;  /* 0x000000c0001b7202 */ /* 0x000fe20000000f00 */
[----:B------:R-:W-:Y:S02]  /*b390*/  FADD.FTZ R0, R23, R0 ;  /* 0x0000000017007221 */ /* 0x000fe40000010000 */
[----:B------:R-:W-:Y:S01]  /*b3a0*/  FADD.FTZ R3, R26, R132 ;  /* 0x000000841a037221 */ /* 0x000fe20000010000 */
[-C--:B------:R-:W-:Y:S04]  /*b3b0*/  HMMA.16816.F32.BF16 R192, R140, R196.reuse, R36 ;  /* 0x000000c48cc0723c */ /* 0x080fe80000041824 */
[----:B------:R-:W-:Y:S02]  /*b3c0*/  FADD.FTZ R0, R17, R0 ;  /* 0x0000000011007221 */ /* 0x000fe40000010000 */
[----:B------:R-:W-:Y:S02]  /*b3d0*/  FADD.FTZ R3, R21, R3 ;  /* 0x0000000315037221 */ /* 0x000fe40000010000 */
[C---:B------:R-:W-:Y:S04]  /*b3e0*/  HMMA.16816.F32.BF16 R156, R208.reuse, R196, R40 ;  /* 0x000000c4d09c723c */ /* 0x040fe80000041828 */
[----:B------:R-:W-:Y:S02]  /*b3f0*/  FADD.FTZ R0, R19, R0 ;  /* 0x0000000013007221 */ /* 0x000fe40000010000 */
        /* <DEDUP_REMOVED lines=17> */
[----:B------:R-:W-:Y:S04]  /*b510*/  FADD.FTZ R2, R231, R2 ;  /* 0x00000002e7027221 */ /* 0x000fe80000010000 */
[C---:B------:R-:W-:Y:S04]  /*b520*/  HMMA.16816.F32.BF16 R204, R140.reuse, R206, R64 ;  /* 0x000000ce8ccc723c */ /* 0x040fe80000041840 */
[----:B------:R-:W-:Y:S04]  /*b530*/  FADD.FTZ R2, R230, R2 ;  /* 0x00000002e6027221 */ /* 0x000fe80000010000 */
[-C--:B------:R-:W-:Y:S04]  /*b540*/  HMMA.16816.F32.BF16 R68, R140, R212.reuse, R68 ;  /* 0x000000d48c44723c */ /* 0x080fe80000041844 */
[----:B------:R-:W-:Y:S04]  /*b550*/  FADD.FTZ R2, R229, R2 ;  /* 0x00000002e5027221 */ /* 0x000fe80000010000 */
[C---:B------:R-:W-:Y:S04]  /*b560*/  HMMA.16816.F32.BF16 R72, R208.reuse, R212, R72 ;  /* 0x000000d4d048723c */ /* 0x040fe80000041848 */
[----:B------:R-:W-:Y:S04]  /*b570*/  FADD.FTZ R2, R228, R2 ;  /* 0x00000002e4027221 */ /* 0x000fe80000010000 */
[-C--:B------:R-:W-:Y:S04]  /*b580*/  HMMA.16816.F32.BF16 R76, R208, R214.reuse, R76 ;  /* 0x000000d6d04c723c */ /* 0x080fe8000004184c */
[----:B------:R-:W-:Y:S04]  /*b590*/  FADD.FTZ R2, R218, R2 ;  /* 0x00000002da027221 */ /* 0x000fe80000010000 */
[C---:B------:R-:W-:Y:S08]  /*b5a0*/  HMMA.16816.F32.BF16 R80, R140.reuse, R214, R80 ;  /* 0x000000d68c50723c */ /* 0x040ff00000041850 */
[-C--:B-1----:R-:W-:Y:S08]  /*b5b0*/  HMMA.16816.F32.BF16 R84, R140, R4.reuse, R84 ;  /* 0x000000048c54723c */ /* 0x082ff00000041854 */
[C---:B------:R-:W-:Y:S07]  /*b5c0*/  HMMA.16816.F32.BF16 R88, R208.reuse, R4, R88 ;  /* 0x00000004d058723c */ /* 0x040fee0000041858 */
[----:B------:R-:W-:Y:S01]  /*b5d0*/  FADD.FTZ R4, R225, R0 ;  /* 0x00000000e1047221 */ /* 0x000fe20000010000 */
[-C--:B------:R-:W-:Y:S04]  /*b5e0*/  HMMA.16816.F32.BF16 R92, R208, R6.reuse, R92 ;  /* 0x00000006d05c723c */ /* 0x080fe8000004185c */
[----:B------:R-:W-:Y:S02]  /*b5f0*/  FADD.FTZ R4, R226, R4 ;  /* 0x00000004e2047221 */ /* 0x000fe40000010000 */
[----:B------:R-:W-:Y:S02]  /*b600*/  FADD.FTZ R0, R222, R3 ;  /* 0x00000003de007221 */ /* 0x000fe40000010000 */
[C---:B------:R-:W-:Y:S01]  /*b610*/  HMMA.16816.F32.BF16 R96, R140.reuse, R6, R96 ;  /* 0x000000068c60723c */ /* 0x040fe20000041860 */
[----:B------:R-:W4:Y:S03]  /*b620*/  LDL R6, [R1+0x30] ;  /* 0x0000300001067983 */ /* 0x000f260000100800 */
[----:B------:R-:W-:Y:S01]  /*b630*/  FADD.FTZ R4, R224, R4 ;  /* 0x00000004e0047221 */ /* 0x000fe20000010000 */
[----:B------:R-:W5:Y:S01]  /*b640*/  LDL.LU R5, [R1+0x4] ;  /* 0x0000040001057983 */ /* 0x000f620000300800 */
[----:B------:R-:W-:Y:S02]  /*b650*/  FADD.FTZ R3, R219, R2 ;  /* 0x00000002db037221 */ /* 0x000fe40000010000 */
[-C--:B--2---:R-:W-:Y:S01]  /*b660*/  HMMA.16816.F32.BF16 R100, R140, R8.reuse, R100 ;  /* 0x000000088c64723c */ /* 0x084fe20000041864 */
[----:B------:R-:W-:Y:S03]  /*b670*/  STL [R1+0x14], R4 ;  /* 0x0000140401007387 */ /* 0x000fe60000100800 */
[----:B------:R-:W-:Y:S02]  /*b680*/  FADD.FTZ R2, R221, R0 ;  /* 0x00000000dd027221 */ /* 0x000fe40000010000 */
[----:B------:R-:W-:Y:S02]  /*b690*/  FADD.FTZ R0, R217, R3 ;  /* 0x00000003d9007221 */ /* 0x000fe40000010000 */
[C---:B------:R-:W-:Y:S04]  /*b6a0*/  HMMA.16816.F32.BF16 R104, R208.reuse, R8, R104 ;  /* 0x00000008d068723c */ /* 0x040fe80000041868 */
[----:B------:R-:W-:Y:S02]  /*b6b0*/  FADD.FTZ R2, R220, R2 ;  /* 0x00000002dc027221 */ /* 0x000fe40000010000 */
[----:B------:R-:W-:Y:S02]  /*b6c0*/  FADD.FTZ R0, R216, R0 ;  /* 0x00000000d8007221 */ /* 0x000fe40000010000 */
[-C--:B------:R-:W-:Y:S01]  /*b6d0*/  HMMA.16816.F32.BF16 R108, R208, R10.reuse, R108 ;  /* 0x0000000ad06c723c */ /* 0x080fe2000004186c */
[----:B------:R-:W-:Y:S07]  /*b6e0*/  STL [R1+0x20], R2 ;  /* 0x0000200201007387 */ /* 0x000fee0000100800 */
[C---:B------:R-:W-:Y:S08]  /*b6f0*/  HMMA.16816.F32.BF16 R112, R140.reuse, R10, R112 ;  /* 0x0000000a8c70723c */ /* 0x040ff00000041870 */
[-C--:B---3--:R-:W-:Y:S08]  /*b700*/  HMMA.16816.F32.BF16 R116, R140, R12.reuse, R116 ;  /* 0x0000000c8c74723c */ /* 0x088ff00000041874 */
[C---:B------:R-:W-:Y:S08]  /*b710*/  HMMA.16816.F32.BF16 R120, R208.reuse, R12, R120 ;  /* 0x0000000cd078723c */ /* 0x040ff00000041878 */
[-C--:B------:R-:W-:Y:S08]  /*b720*/  HMMA.16816.F32.BF16 R124, R208, R14.reuse, R124 ;  /* 0x0000000ed07c723c */ /* 0x080ff0000004187c */
[----:B------:R-:W-:Y:S07]  /*b730*/  HMMA.16816.F32.BF16 R128, R140, R14, R128 ;  /* 0x0000000e8c80723c */ /* 0x000fee0000041880 */
[----:B------:R-:W-:Y:S02]  /*b740*/  MOV R140, R133 ;  /* 0x00000085008c7202 */ /* 0x000fe40000000f00 */
[C---:B-----5:R-:W-:Y:S02]  /*b750*/  IADD3 R3, R5.reuse, -0x1, RZ ;  /* 0xffffffff05037810 */ /* 0x060fe40007ffe0ff */
[----:B----4-:R-:W-:Y:S03]  /*b760*/  ISETP.GT.AND P0, PT, R5, R6, PT ;  /* 0x000000060500720c */ /* 0x010fe60003f04270 */
[----:B------:R-:W-:Y:S04]  /*b770*/  STL [R1+0x4], R3 ;  /* 0x0000040301007387 */ /* 0x000fe80000100800 */
[----:B------:R1:W-:Y:S02]  /*b780*/  STL [R1+0x24], R0 ;  /* 0x0000240001007387 */ /* 0x0003e40000100800 */
[----:B-1----:R-:W-:Y:S05]  /*b790*/  MOV R0, R3 ;  /* 0x0000000300007202 */ /* 0x002fea0000000f00 */
[----:B------:R1:W-:Y:S02]  /*b7a0*/  STL [R1+0x4], R0 ;  /* 0x0000040001007387 */ /* 0x0003e40000100800 */
[----:B-1----:R-:W-:-:S05]  /*b7b0*/  @P0 BRA `(.L_x_3031) ;  /* 0xffffb23000000947 */ /* 0x002fca000383ffff */
.L_x_3020:
[----:B-1----:R-:W2:Y:S04]  /*b7c0*/  LDL R2, [R1+0x28] ;  /* 0x0000280001027983 */ /* 0x002ea80000100800 */
[----:B------:R-:W2:Y:S02]  /*b7d0*/  LDL R0, [R1+0x4] ;  /* 0x0000040001007983 */ /* 0x000ea40000100800 */
[----:B--2---:R-:W-:-:S13]  /*b7e0*/  ISETP.GE.AND P0, PT, R0, R2, PT ;  /* 0x000000020000720c */ /* 0x004fda0003f06270 */
[----:B------:R-:W-:Y:S05]  /*b7f0*/  @!P0 BRA `(.L_x_3032) ;  /* 0x0000424000008947 */ /* 0x000fea0003800000 */
[----:B------:R-:W-:Y:S01]  /*b800*/  IMAD.MOV.U32 R138, RZ, RZ, R135 ;  /* 0x000000ffff8a7224 */ /* 0x000fe200078e0087 */
[----:B------:R-:W-:Y:S01]  /*b810*/  MOV R140, R133 ;  /* 0x00000085008c7202 */ /* 0x000fe20000000f00 */
[----:B------:R-:W-:Y:S01]  /*b820*/  IMAD.MOV.U32 R137, RZ, RZ, R136 ;  /* 0x000000ffff897224 */ /* 0x000fe200078e0088 */
[----:B------:R-:W-:Y:S02]  /*b830*/  MOV R139, R134 ;  /* 0x00000086008b7202 */ /* 0x000fe40000000f00 */
.L_x_3039:
[----:B------:R-:W2:Y:S01]  /*b840*/  LDL R4, [R1+0x8] ;  /* 0x0000080001047983 */ /* 0x000ea20000100800 */
[----:B------:R-:W-:Y:S04]  /*b850*/  DEPBAR.LE SB0, 0x0 ;  /* 0x000080000000791a */ /* 0x000fe80000000000 */
[----:B------:R-:W3:Y:S01]  /*b860*/  LDL R12, [R1] ;  /* 0x00000000010c7983 */ /* 0x000ee20000100800 */
[----:B------:R-:W-:Y:S03]  /*b870*/  WARPSYNC 0xffffffff ;  /* 0xffffffff00007948 */ /* 0x000fe60003800000 */
[----:B------:R-:W4:Y:S04]  /*b880*/  LDL.64 R10, [R1+0x50] ;  /* 0x00005000010a7983 */ /* 0x000f280000100a00 */
[----:B------:R-:W5:Y:S04]  /*b890*/  LDL R9, [R1+0x5c] ;  /* 0x00005c0001097983 */ /* 0x000f680000100800 */
[----:B------:R-:W4:Y:S04]  /*b8a0*/  LDL R8, [R1+0xf4] ;  /* 0x0000f40001087983 */ /* 0x000f280000100800 */
[----:B------:R-:W4:Y:S04]  /*b8b0*/  LDL R7, [R1+0x1c] ;  /* 0x00001c0001077983 */ /* 0x000f280000100800 */
[----:B------:R-:W5:Y:S04]  /*b8c0*/  LDL R6, [R1+0xf8] ;  /* 0x0000f80001067983 */ /* 0x000f680000100800 */
        /* <DEDUP_REMOVED lines=14> */
[----:B--2---:R-:W-:Y:S01]  /*b9b0*/  IMAD.WIDE.U32 R2, R4, c[0x0][0x208], RZ ;  /* 0x0000820004027a25 */ /* 0x004fe200078e00ff */
[----:B------:R-:W-:Y:S05]  /*b9c0*/  SHF.R.S32.HI R0, RZ, 0x1f, R4 ;  /* 0x0000001fff007819 */ /* 0x000fea0000011404 */
[----:B------:R-:W-:Y:S04]  /*b9d0*/  IMAD R0, R0, c[0x0][0x208], RZ ;  /* 0x0000820000007a24 */ /* 0x000fe800078e02ff */
[----:B------:R-:W-:Y:S01]  /*b9e0*/  IMAD R0, R4, c[0x0][0x20c], R0 ;  /* 0x0000830004007a24 */ /* 0x000fe200078e0200 */
[----:B---3--:R-:W-:Y:S03]  /*b9f0*/  SHF.R.S32.HI R4, RZ, 0x1f, R12 ;  /* 0x0000001fff047819 */ /* 0x008fe6000001140c */
[----:B------:R-:W-:Y:S02]  /*ba00*/  IMAD.IADD R3, R3, 0x1, R0 ;  /* 0x0000000103037824 */ /* 0x000fe400078e0200 */
[----:B------:R-:W-:Y:S02]  /*ba10*/  IMAD R4, R4, c[0x0][0x218], RZ ;  /* 0x0000860004047a24 */ /* 0x000fe400078e02ff */
[C---:B------:R-:W-:Y:S01]  /*ba20*/  IMAD.WIDE.U32 R2, R12.reuse, c[0x0][0x218], R2 ;  /* 0x000086000c027a25 */ /* 0x040fe200078e0002 */
[C---:B----4-:R-:W-:Y:S03]  /*ba30*/  SHF.L.U64.HI R52, R7.reuse, 0x1, R8 ;  /* 0x0000000107347819 */ /* 0x050fe60000010208 */
[----:B------:R-:W-:Y:S01]  /*ba40*/  IMAD R4, R12, c[0x0][0x21c], R4 ;  /* 0x000087000c047a24 */ /* 0x000fe200078e0204 */
[----:B------:R-:W-:Y:S02]  /*ba50*/  IADD3 R36, P0, R10, R2, RZ ;  /* 0x000000020a247210 */ /* 0x000fe40007f1e0ff */
[----:B------:R-:W-:Y:S02]  /*ba60*/  SHF.L.U32 R57, R7, 0x1, RZ ;  /* 0x0000000107397819 */ /* 0x000fe400000006ff */
[----:B-----5:R-:W-:Y:S02]  /*ba70*/  IADD3.X R4, R9, R3, R4, P0, !PT ;  /* 0x0000000309047210 */ /* 0x020fe400007fe404 */
[C---:B------:R-:W-:Y:S01]  /*ba80*/  LEA R0, P0, R36.reuse, c[0x0][0x1f8], 0x1 ;  /* 0x00007e0024007a11 */ /* 0x040fe200078008ff */
[C---:B------:R-:W-:Y:S01]  /*ba90*/  IMAD.SHL.U32 R55, R5.reuse, 0x2, RZ ;  /* 0x0000000205377824 */ /* 0x040fe200078e00ff */
[----:B------:R-:W-:Y:S02]  /*baa0*/  SHF.L.U64.HI R44, R5, 0x1, R6 ;  /* 0x00000001052c7819 */ /* 0x000fe40000010206 */
[----:B------:R-:W-:Y:S01]  /*bab0*/  LEA.HI.X R36, R36, c[0x0][0x1fc], R4, 0x1, P0 ;  /* 0x00007f0024247a11 */ /* 0x000fe200000f0c04 */
[----:B------:R-:W-:-:S06]  /*bac0*/  BRA.DIV ~URZ, `(.L_x_3033) ;  /* 0x0000a1527f007947 */ /* 0x000fcc000b800000 */
[----:B-1----:R1:W2:Y:S02]  /*bad0*/  SHFL.IDX PT, R28, R36, RZ, 0x181f ;  /* 0x00181fff241c7589 */ /* 0x0022a400000e0000 */
.L_x_3080:
[-C--:B------:R-:W-:Y:S01]  /*bae0*/  HMMA.16816.F32.BF16 R4, R64, R16.reuse, RZ ;  /* 0x000000104004723c */ /* 0x080fe200000418ff */
[----:B------:R-:W3:Y:S01]  /*baf0*/  LDL R136, [R1+0xc] ;  /* 0x00000c0001887983 */ /* 0x000ee20000100800 */
[----:B------:R-:W-:Y:S03]  /*bb00*/  BSSY B0, `(.L_x_3034) ;  /* 0x0000131000007945 */ /* 0x000fe60003800000 */
[----:B------:R-:W4:Y:S03]  /*bb10*/  LDL R142, [R1+0x1c] ;  /* 0x00001c00018e7983 */ /* 0x000f260000100800 */
[C---:B------:R-:W-:Y:S01]  /*bb20*/  HMMA.16816.F32.BF16 R8, R60.reuse, R16, RZ ;  /* 0x000000103c08723c */ /* 0x040fe200000418ff */
[----:B------:R-:W5:Y:S07]  /*bb30*/  SHFL.IDX PT, R3, R0, RZ, 0x181f ;  /* 0x00181fff00037589 */ /* 0x000f6e00000e0000 */
[-C--:B------:R-:W-:Y:S01]  /*bb40*/  HMMA.16816.F32.BF16 R12, R60, R18.reuse, RZ ;  /* 0x000000123c0c723c */ /* 0x080fe200000418ff */
[----:B------:R-:W1:Y:S07]  /*bb50*/  SHFL.IDX PT, R40, R0, 0x1, 0x181f ;  /* 0x00381f0000287f89 */ /* 0x000e6e00000e0000 */
[C---:B------:R-:W-:Y:S01]  /*bb60*/  HMMA.16816.F32.BF16 R16, R64.reuse, R18, RZ ;  /* 0x000000124010723c */ /* 0x040fe200000418ff */
[----:B------:R-:W2:Y:S07]  /*bb70*/  SHFL.IDX PT, R37, R36, 0x1, 0x181f ;  /* 0x00381f0024257f89 */ /* 0x000eae00000e0000 */
[-C--:B------:R-:W-:Y:S01]  /*bb80*/  HMMA.16816.F32.BF16 R20, R64, R32.reuse, RZ ;  /* 0x000000204014723c */ /* 0x080fe200000418ff */
[----:B------:R-:W1:Y:S07]  /*bb90*/  SHFL.IDX PT, R45, R0, 0x2, 0x181f ;  /* 0x00581f00002d7f89 */ /* 0x000e6e00000e0000 */
[C---:B------:R-:W-:Y:S01]  /*bba0*/  HMMA.16816.F32.BF16 R24, R60.reuse, R32, RZ ;  /* 0x000000203c18723c */ /* 0x040fe200000418ff */
[----:B------:R-:W1:Y:S08]  /*bbb0*/  SHFL.IDX PT, R46, R36, 0x2, 0x181f ;  /* 0x00581f00242e7f89 */ /* 0x000e7000000e0000 */
[----:B------:R-:W2:Y:S08]  /*bbc0*/  SHFL.IDX PT, R0, R0, 0x3, 0x181f ;  /* 0x00781f0000007f89 */ /* 0x000eb000000e0000 */
[----:B------:R3:W3:Y:S08]  /*bbd0*/  SHFL.IDX PT, R53, R36, 0x3, 0x181f ;  /* 0x00781f0024357f89 */ /* 0x0006f000000e0000 */
[----:B------:R-:W4:Y:S01]  /*bbe0*/  LDL R143, [R1+0x28] ;  /* 0x00002800018f7983 */ /* 0x000f220000100800 */
[C---:B-----5:R-:W-:Y:S02]  /*bbf0*/  IADD3 R2, P4, R3.reuse, R55, RZ ;  /* 0x0000003703027210 */ /* 0x060fe40007f9e0ff */
[----:B------:R-:W-:Y:S03]  /*bc00*/  IADD3 R38, P5, R3, R57, RZ ;  /* 0x0000003903267210 */ /* 0x000fe60007fbe0ff */
[----:B--2---:R-:W-:Y:S01]  /*bc10*/  IMAD.X R3, R28, 0x1, R44, P4 ;  /* 0x000000011c037824 */ /* 0x004fe200020e062c */
[----:B-1----:R-:W-:Y:S01]  /*bc20*/  IADD3 R42, P4, R40, R55, RZ ;  /* 0x00000037282a7210 */ /* 0x002fe20007f9e0ff */
[----:B------:R-:W-:Y:S01]  /*bc30*/  IMAD.X R39, R28, 0x1, R52, P5 ;  /* 0x000000011c277824 */ /* 0x000fe200028e0634 */
[----:B------:R-:W-:Y:S01]  /*bc40*/  IADD3 R40, P5, R40, R57, RZ ;  /* 0x0000003928287210 */ /* 0x000fe20007fbe0ff */
[-C--:B------:R-:W-:Y:S02]  /*bc50*/  HMMA.16816.F32.BF16 R28, R60, R34.reuse, RZ ;  /* 0x000000223c1c723c */ /* 0x080fe400000418ff */
[C---:B------:R-:W-:Y:S02]  /*bc60*/  IMAD.X R43, R37.reuse, 0x1, R44, P4 ;  /* 0x00000001252b7824 */ /* 0x040fe400020e062c */
[----:B------:R-:W-:Y:S04]  /*bc70*/  IMAD.X R41, R37, 0x1, R52, P5 ;  /* 0x0000000125297824 */ /* 0x000fe800028e0634 */
[C---:B------:R-:W-:Y:S02]  /*bc80*/  HMMA.16816.F32.BF16 R32, R64.reuse, R34, RZ ;  /* 0x000000224020723c */ /* 0x040fe400000418ff */
[----:B---3--:R-:W-:Y:S02]  /*bc90*/  ISETP.GE.AND P2, PT, R136, c[0x0][0x1d4], PT ;  /* 0x0000750088007a0c */ /* 0x008fe40003f46270 */
[----:B----4-:R-:W-:Y:S02]  /*bca0*/  ISETP.GE.AND P0, PT, R142, c[0x0][0x1d4], PT ;  /* 0x000075008e007a0c */ /* 0x010fe40003f06270 */
[----:B------:R-:W-:Y:S02]  /*bcb0*/  SEL R141, RZ, 0x10, P2 ;  /* 0x00000010ff8d7807 */ /* 0x000fe40001000000 */
[----:B------:R-:W-:Y:S04]  /*bcc0*/  SEL R56, RZ, 0x10, P0 ;  /* 0x00000010ff387807 */ /* 0x000fe80000000000 */
[C---:B------:R-:W-:Y:S02]  /*bcd0*/  IADD3 R54, -R141.reuse, 0x10, RZ ;  /* 0x000000108d367810 */ /* 0x040fe40007ffe1ff */
[----:B------:R-:W-:Y:S01]  /*bce0*/  ISETP.NE.U32.AND P6, PT, R141, RZ, PT ;  /* 0x000000ff8d00720c */ /* 0x000fe20003fc5070 */
[----:B------:R1:W-:Y:S01]  /*bcf0*/  LDGSTS.E.BYPASS.LTC128B.128 [R252+0x100], [R2.64], !P2 ;  /* 0x0010000002fc7fae */ /* 0x0003e2000d101d48 */
[----:B------:R-:W-:Y:S02]  /*bd00*/  LOP3.LUT R54, R54, 0xf, RZ, 0xc0, !PT ;  /* 0x0000000f36367812 */ /* 0x000fe400078ec0ff */
[C---:B------:R-:W-:Y:S02]  /*bd10*/  ISETP.NE.U32.AND P5, PT, R56.reuse, RZ, PT ;  /* 0x000000ff3800720c */ /* 0x040fe40003fa5070 */
[----:B------:R-:W-:Y:S03]  /*bd20*/  IADD3 R56, -R56, 0x10, RZ ;  /* 0x0000001038387810 */ /* 0x000fe60007ffe1ff */
[----:B------:R2:W-:Y:S01]  /*bd30*/  LDGSTS.E.BYPASS.LTC128B.128 [R252+0x2100], [R38.64], !P0 ;  /* 0x0210000026fc7fae */ /* 0x0005e2000c101d48 */
[----:B------:R-:W-:Y:S07]  /*bd40*/  LOP3.LUT R56, R56, 0xf, RZ, 0xc0, !PT ;  /* 0x0000000f38387812 */ /* 0x000fee00078ec0ff */
[----:B------:R3:W-:Y:S08]  /*bd50*/  LDGSTS.E.BYPASS.LTC128B.128 [R252+0x900], [R42.64], !P2 ;  /* 0x009000002afc7fae */ /* 0x0007f0000d101d48 */
[----:B------:R3:W-:Y:S01]  /*bd60*/  LDGSTS.E.BYPASS.LTC128B.128 [R252+0x2900], [R40.64], !P0 ;  /* 0x0290000028fc7fae */ /* 0x0007e2000c101d48 */
[C---:B-1----:R-:W-:Y:S05]  /*bd70*/  IADD3 R2, P4, R45.reuse, R55, RZ ;  /* 0x000000372d027210 */ /* 0x042fea0007f9e0ff */
[C---:B------:R-:W-:Y:S01]  /*bd80*/  IMAD.X R3, R46.reuse, 0x1, R44, P4 ;  /* 0x000000012e037824 */ /* 0x040fe200020e062c */
[-C--:B--2---:R-:W-:Y:S04]  /*bd90*/  HMMA.16816.F32.BF16 R36, R64, R48.reuse, RZ ;  /* 0x000000304024723c */ /* 0x084fe800000418ff */
[----:B------:R1:W-:Y:S04]  /*bda0*/  LDGSTS.E.BYPASS.LTC128B.128 [R252+0x1100], [R2.64], !P2 ;  /* 0x0110000002fc7fae */ /* 0x0003e8000d101d48 */
[C---:B---3--:R-:W-:Y:S04]  /*bdb0*/  HMMA.16816.F32.BF16 R40, R60.reuse, R48, RZ ;  /* 0x000000303c28723c */ /* 0x048fe800000418ff */
[----:B-1----:R-:W-:Y:S05]  /*bdc0*/  IADD3 R2, P2, R45, R57, RZ ;  /* 0x000000392d027210 */ /* 0x002fea0007f5e0ff */
[----:B------:R-:W-:Y:S03]  /*bdd0*/  IMAD.X R3, R46, 0x1, R52, P2 ;  /* 0x000000012e037824 */ /* 0x000fe600010e0634 */
[-C--:B------:R-:W-:Y:S02]  /*bde0*/  IADD3 R54, P4, P2, R54, R0.reuse, R55 ;  /* 0x0000000036367210 */ /* 0x080fe40007a9e037 */
[----:B------:R1:W-:Y:S02]  /*bdf0*/  LDGSTS.E.BYPASS.LTC128B.128 [R252+0x3100], [R2.64], !P0 ;  /* 0x0310000002fc7fae */ /* 0x0003e4000c101d48 */
[-C--:B------:R-:W-:Y:S02]  /*be00*/  IADD3.X R55, RZ, R53.reuse, R44, P4, P2 ;  /* 0x00000035ff377210 */ /* 0x080fe400027e442c */
[-C--:B------:R-:W-:Y:S01]  /*be10*/  HMMA.16816.F32.BF16 R44, R60, R50.reuse, RZ ;  /* 0x000000323c2c723c */ /* 0x080fe200000418ff */
[----:B------:R-:W-:Y:S03]  /*be20*/  IADD3 R56, P4, P2, R56, R0, R57 ;  /* 0x0000000038387210 */ /* 0x000fe60007a9e039 */
[----:B------:R2:W-:Y:S01]  /*be30*/  LDGSTS.E.BYPASS.LTC128B.128.ZFILL [R252+0x1900], [R54.64], P6 ;  /* 0x0190000036fc7fae */ /* 0x0005e2000b141d48 */
[----:B------:R-:W-:Y:S03]  /*be40*/  IADD3.X R57, RZ, R53, R52, P4, P2 ;  /* 0x00000035ff397210 */ /* 0x000fe600027e4434 */
[C---:B------:R-:W-:Y:S04]  /*be50*/  HMMA.16816.F32.BF16 R48, R64.reuse, R50, RZ ;  /* 0x000000324030723c */ /* 0x040fe800000418ff */
[----:B------:R3:W-:Y:S08]  /*be60*/  LDGSTS.E.BYPASS.LTC128B.128.ZFILL [R252+0x3900], [R56.64], P5 ;  /* 0x0390000038fc7fae */ /* 0x0007f0000a941d48 */
[----:B------:R-:W0:Y:S08]  /*be70*/  LDGDEPBAR ;  /* 0x00000000000079af */ /* 0x000e300000000000 */
[----:B-1----:R-:W4:Y:S01]  /*be80*/  LDL R3, [R1+0x4] ;  /* 0x0000040001037983 */ /* 0x002f220000100800 */
[-C--:B--2---:R-:W-:Y:S08]  /*be90*/  HMMA.16816.F32.BF16 R52, R64, R132.reuse, RZ ;  /* 0x000000844034723c */ /* 0x084ff000000418ff */
[C---:B---3--:R-:W-:Y:S08]  /*bea0*/  HMMA.16816.F32.BF16 R56, R60.reuse, R132, RZ ;  /* 0x000000843c38723c */ /* 0x048ff000000418ff */
        /* <DEDUP_REMOVED lines=28> */
[----:B------:R-:W-:Y:S07]  /*c070*/  LDSM.16.M88.4 R212, [R233+-0x2000] ;  /* 0xffe00000e9d4783b */ /* 0x000fee0000000200 */
[-C--:B---3--:R-:W-:Y:S08]  /*c080*/  HMMA.16816.F32.BF16 R20, R132, R208.reuse, R20 ;  /* 0x000000d08414723c */ /* 0x088ff00000041814 */
        /* <DEDUP_REMOVED lines=17> */
[C---:B--2---:R-:W-:Y:S04]  /*c1a0*/  HMMA.16816.F32.BF16 R8, R216.reuse, R212, R8 ;  /* 0x000000d4d808723c */ /* 0x044fe80000041808 */
[----:B----4-:R-:W-:Y:S04]  /*c1b0*/  ISETP.GT.AND P2, PT, R3, R143, PT ;  /* 0x0000008f0300720c */ /* 0x010fe80003f44270 */
        /* <DEDUP_REMOVED lines=106> */
[----:B------:R-:W2:Y:S01]  /*c860*/  LDL R2, [R1+0x48] ;  /* 0x0000480001027983 */ /* 0x000ea20000100800 */
[----:B------:R-:W-:Y:S02]  /*c870*/  IMAD.MOV.U32 R208, RZ, RZ, RZ ;  /* 0x000000ffffd07224 */ /* 0x000fe400078e00ff */
[----:B------:R-:W-:Y:S01]  /*c880*/  IMAD.SHL.U32 R211, R142, 0x2, RZ ;  /* 0x000000028ed37824 */ /* 0x000fe200078e00ff */
[----:B------:R-:W3:Y:S01]  /*c890*/  LDL.64 R212, [R1+0x40] ;  /* 0x0000400001d47983 */ /* 0x000ee20000100a00 */
[----:B------:R-:W-:Y:S03]  /*c8a0*/  IMAD.SHL.U32 R210, R136, 0x2, RZ ;  /* 0x0000000288d27824 */ /* 0x000fe600078e00ff */
[----:B------:R-:W4:Y:S04]  /*c8b0*/  LDL R231, [R1+0x58] ;  /* 0x0000580001e77983 */ /* 0x000f280000100800 */
[----:B------:R-:W1:Y:S04]  /*c8c0*/  S2R R143, SR_TID.X ;  /* 0x00000000008f7919 */ /* 0x000e680000002100 */
[----:B------:R-:W5:Y:S04]  /*c8d0*/  LDL.64 R228, [R1+0x38] ;  /* 0x0000380001e47983 */ /* 0x000f680000100a00 */
[----:B------:R-:W4:Y:S04]  /*c8e0*/  LDL R134, [R1+0xf4] ;  /* 0x0000f40001867983 */ /* 0x000f280000100800 */
        /* <DEDUP_REMOVED lines=15> */
[----:B---3--:R-:W-:Y:S02]  /*c9e0*/  @!P1 IADD3 R3, P2, R0, R212, RZ ;  /* 0x000000d400039210 */ /* 0x008fe40007f5e0ff */
[----:B----4-:R-:W-:Y:S02]  /*c9f0*/  SHF.L.U64.HI R134, R142, 0x1, R134 ;  /* 0x000000018e867819 */ /* 0x010fe40000010286 */
        /* <DEDUP_REMOVED lines=8> */
[----:B------:R-:W-:Y:S01]  /*ca80*/  IMAD R0, R0, c[0x0][0x1e0], RZ ;  /* 0x0000780000007a24 */ /* 0x000fe200078e02ff */
[----:B------:R1:W-:Y:S03]  /*ca90*/  STL [R1+0x8], R209 ;  /* 0x000008d101007387 */ /* 0x0003e60000100800 */
[----:B------:R-:W-:Y:S04]  /*caa0*/  IMAD R0, R209, c[0x0][0x1e4], R0 ;  /* 0x00007900d1007a24 */ /* 0x000fe800078e0200 */
[----:B------:R-:W-:Y:S01]  /*cab0*/  IMAD.IADD R3, R3, 0x1, R0 ;  /* 0x0000000103037824 */ /* 0x000fe200078e0200 */
[----:B-----5:R-:W-:Y:S02]  /*cac0*/  SHF.L.U64.HI R133, R136, 0x1, R135 ;  /* 0x0000000188857819 */ /* 0x020fe40000010287 */
[----:B--2---:R-:W-:Y:S01]  /*cad0*/  SHF.R.S32.HI R132, RZ, 0x1f, R208 ;  /* 0x0000001fff847819 */ /* 0x004fe200000114d0 */
[----:B------:R1:W-:Y:S01]  /*cae0*/  STL [R1], R208 ;  /* 0x000000d001007387 */ /* 0x0003e20000100800 */
        /* <DEDUP_REMOVED lines=9> */
.L_x_3081:
[----:B------:R-:W-:-:S05]  /*cb80*/  BRA.DIV ~URZ, `(.L_x_3037) ;  /* 0x000091727f007947 */ /* 0x000fca000b800000 */
[----:B------:R-:W4:Y:S01]  /*cb90*/  SHFL.IDX PT, R142, R132, RZ, 0x181f ;  /* 0x00181fff848e7589 */ /* 0x000f2200000e0000 */
[C---:B------:R-:W-:Y:S02]  /*cba0*/  IADD3 R2, -R141.reuse, 0x10, RZ ;  /* 0x000000108d027810 */ /* 0x040fe40007ffe1ff */
[----:B------:R-:W-:Y:S01]  /*cbb0*/  ISETP.NE.U32.AND P2, PT, R141, RZ, PT ;  /* 0x000000ff8d00720c */ /* 0x000fe20003f45070 */
[----:B------:R-:W5:Y:S01]  /*cbc0*/  SHFL.IDX PT, R3, R132, 0x1, 0x181f ;  /* 0x00381f0084037f89 */ /* 0x000f6200000e0000 */
[----:B------:R-:W-:Y:S03]  /*cbd0*/  LOP3.LUT R2, R2, 0xf, RZ, 0xc0, !PT ;  /* 0x0000000f02027812 */ /* 0x000fe600078ec0ff */
[----:B------:R-:W-:Y:S01]  /*cbe0*/  SHFL.IDX PT, R136, R0, 0x2, 0x181f ;  /* 0x00581f0000887f89 */ /* 0x000fe200000e0000 */
[----:B-1--4-:R-:W-:Y:S04]  /*cbf0*/  IADD3 R208, P5, P4, R2, R142, R210 ;  /* 0x0000008e02d07210 */ /* 0x012fe80007cbe0d2 */
[--C-:B---3--:R-:W-:Y:S02]  /*cc00*/  IADD3.X R209, RZ, R135, R133.reuse, P5, P4 ;  /* 0x00000087ffd17210 */ /* 0x108fe40002fe8485 */
[----:B------:R-:W-:Y:S03]  /*cc10*/  IADD3 R142, P4, R142, R211, RZ ;  /* 0x000000d38e8e7210 */ /* 0x000fe60007f9e0ff */
[----:B------:R1:W-:Y:S02]  /*cc20*/  LDGSTS.E.BYPASS.LTC128B.128.ZFILL [R252+0x4100], [R208.64], P2 ;  /* 0x04100000d0fc7fae */ /* 0x0003e40009141d48 */
[----:B------:R-:W-:Y:S02]  /*cc30*/  IMAD.X R143, R135, 0x1, R134, P4 ;  /* 0x00000001878f7824 */ /* 0x000fe400020e0686 */
[----:B------:R-:W3:Y:S04]  /*cc40*/  SHFL.IDX PT, R135, R0, 0x1, 0x181f ;  /* 0x00381f0000877f89 */ /* 0x000ee800000e0000 */
[----:B------:R5:W-:Y:S04]  /*cc50*/  LDGSTS.E.BYPASS.LTC128B.128 [R252+0x6100], [R142.64], !P0 ;  /* 0x061000008efc7fae */ /* 0x000be8000c101d48 */
[----:B--2---:R-:W-:Y:S01]  /*cc60*/  SHFL.IDX PT, R0, R0, 0x3, 0x181f ;  /* 0x00781f0000007f89 */ /* 0x004fe200000e0000 */
[C---:B-----5:R-:W-:Y:S04]  /*cc70*/  IADD3 R142, P5, P4, R2.reuse, R3, R210 ;  /* 0x00000003028e7210 */ /* 0x060fe80007cbe0d2 */
[--C-:B---3--:R-:W-:Y:S05]  /*cc80*/  IADD3.X R143, RZ, R135, R133.reuse, P5, P4 ;  /* 0x00000087ff8f7210 */ /* 0x108fea0002fe8485 */
[----:B------:R2:W-:Y:S02]  /*cc90*/  LDGSTS.E.BYPASS.LTC128B.128.ZFILL [R252+0x4900], [R142.64], P2 ;  /* 0x049000008efc7fae */ /* 0x0005e40009141d48 */
[----:B--2---:R-:W-:Y:S05]  /*cca0*/  IADD3 R142, P4, R3, R211, RZ ;  /* 0x000000d3038e7210 */ /* 0x004fea0007f9e0ff */
[----:B------:R-:W-:Y:S02]  /*ccb0*/  IMAD.X R143, R135, 0x1, R134, P4 ;  /* 0x00000001878f7824 */ /* 0x000fe400020e0686 */
[----:B------:R-:W2:Y:S04]  /*ccc0*/  SHFL.IDX PT, R135, R132, 0x2, 0x181f ;  /* 0x00581f0084877f89 */ /* 0x000ea800000e0000 */
[----:B------:R1:W-:Y:S04]  /*ccd0*/  LDGSTS.E.BYPASS.LTC128B.128 [R252+0x6900], [R142.64], !P0 ;  /* 0x069000008efc7fae */ /* 0x0003e8000c101d48 */
[----:B------:R-:W3:Y:S01]  /*cce0*/  SHFL.IDX PT, R132, R132, 0x3, 0x181f ;  /* 0x00781f0084847f89 */ /* 0x000ee200000e0000 */
[----:B--2---:R-:W-:Y:S04]  /*ccf0*/  IADD3 R2, P5, P4, R2, R135, R210 ;  /* 0x0000008702027210 */ /* 0x004fe80007cbe0d2 */
[----:B------:R-:W-:Y:S05]  /*cd00*/  IADD3.X R3, RZ, R136, R133, P5, P4 ;  /* 0x00000088ff037210 */ /* 0x000fea0002fe8485 */
[----:B------:R2:W-:Y:S02]  /*cd10*/  LDGSTS.E.BYPASS.LTC128B.128.ZFILL [R252+0x5100], [R2.64], P2 ;  /* 0x0510000002fc7fae */ /* 0x0005e40009141d48 */
[----:B--2---:R-:W-:Y:S05]  /*cd20*/  IADD3 R2, P2, R135, R211, RZ ;  /* 0x000000d387027210 */ /* 0x004fea0007f5e0ff */
[----:B------:R-:W-:Y:S05]  /*cd30*/  IMAD.X R3, R136, 0x1, R134, P2 ;  /* 0x0000000188037824 */ /* 0x000fea00010e0686 */
[----:B------:R1:W-:Y:S03]  /*cd40*/  LDGSTS.E.BYPASS.LTC128B.128 [R252+0x7100], [R2.64], !P0 ;  /* 0x0710000002fc7fae */ /* 0x0003e6000c101d48 */
.L_x_3082:
[C---:B-1-3--:R-:W-:Y:S02]  /*cd50*/  IADD3 R2, -R141.reuse, 0x10, RZ ;  /* 0x000000108d027810 */ /* 0x04afe40007ffe1ff */
        /* <DEDUP_REMOVED lines=11> */
.L_x_3035:
[----:B------:R-:W-:Y:S05]  /*ce10*/  BSYNC B0 ;  /* 0x0000000000007941 */ /* 0x000fea0003800000 */
.L_x_3034:
        /* <DEDUP_REMOVED lines=67> */
[----:B-1----:R-:W-:Y:S02]  /*d250*/  FMNMX.FTZ R132, R132, R0, !PT ;  /* 0x0000000084847209 */ /* 0x002fe40007810000 */
[----:B------:R-:W1:Y:S04]  /*d260*/  SHFL.BFLY PT, R0, R135, 0x2, 0x1f ;  /* 0x0c401f0087007f89 */ /* 0x000e6800000e0000 */
[----:B------:R-:W2:Y:S01]  /*d270*/  SHFL.BFLY PT, R136, R132, 0x1, 0x1f ;  /* 0x0c201f0084887f89 */ /* 0x000ea200000e0000 */
[----:B-1----:R-:W-:Y:S02]  /*d280*/  FMNMX.FTZ R135, R135, R0, !PT ;  /* 0x0000000087877209 */ /* 0x002fe40007810000 */
[----:B--2---:R-:W-:Y:S03]  /*d290*/  FMNMX.FTZ R136, R132, R136, !PT ;  /* 0x0000008884887209 */ /* 0x004fe60007810000 */
[----:B------:R-:W1:Y:S04]  /*d2a0*/  SHFL.BFLY PT, R0, R135, 0x1, 0x1f ;  /* 0x0c201f0087007f89 */ /* 0x000e6800000e0000 */
[----:B------:R-:W2:Y:S01]  /*d2b0*/  SHFL.BFLY PT, R132, R133, 0x2, 0x1f ;  /* 0x0c401f0085847f89 */ /* 0x000ea200000e0000 */
[----:B-1----:R-:W-:Y:S03]  /*d2c0*/  FMNMX.FTZ R135, R135, R0, !PT ;  /* 0x0000000087877209 */ /* 0x002fe60007810000 */
[----:B------:R-:W1:Y:S01]  /*d2d0*/  SHFL.BFLY PT, R0, R134, 0x2, 0x1f ;  /* 0x0c401f0086007f89 */ /* 0x000e6200000e0000 */
[----:B--2---:R-:W-:Y:S02]  /*d2e0*/  FMNMX.FTZ R132, R133, R132, !PT ;  /* 0x0000008485847209 */ /* 0x004fe40007810000 */
[----:B-1----:R-:W-:Y:S05]  /*d2f0*/  FMNMX.FTZ R134, R134, R0, !PT ;  /* 0x0000000086867209 */ /* 0x002fea0007810000 */
[----:B------:R-:W1:Y:S02]  /*d300*/  SHFL.BFLY PT, R0, R134, 0x1, 0x1f ;  /* 0x0c201f0086007f89 */ /* 0x000e6400000e0000 */
[----:B-1----:R-:W-:Y:S02]  /*d310*/  FMNMX.FTZ R134, R134, R0, !PT ;  /* 0x0000000086867209 */ /* 0x002fe40007810000 */
[----:B------:R1:W2:Y:S04]  /*d320*/  SHFL.BFLY PT, R0, R132, 0x1, 0x1f ;  /* 0x0c201f0084007f89 */ /* 0x0002a800000e0000 */
.L_x_3083:
[----:B------:R-:W3:Y:S01]  /*d330*/  LDL.LU R3, [R1+0x18] ;  /* 0x0000180001037983 */ /* 0x000ee20000300800 */
[----:B------:R-:W-:Y:S01]  /*d340*/  FMUL.FTZ R2, R136, c[0x0][0x2d0] ;  /* 0x0000b40088027a20 */ /* 0x000fe20000410000 */
[----:B--2---:R-:W-:Y:S01]  /*d350*/  FMNMX.FTZ R133, R0, R132, !PT ;  /* 0x0000008400857209 */ /* 0x004fe20007810000 */
[----:B------:R-:W-:Y:S01]  /*d360*/  FADD.FTZ R0, -R136, R137 ;  /* 0x0000008988007221 */ /* 0x000fe20000010100 */
[----:B------:R-:W2:Y:S01]  /*d370*/  LDL.LU R210, [R1+0x14] ;  /* 0x0000140001d27983 */ /* 0x000ea20000300800 */
[--C-:B------:R-:W-:Y:S01]  /*d380*/  FFMA.FTZ R4, R4, c[0x0][0x2d0], -R2.reuse ;  /* 0x0000b40004047a23 */ /* 0x100fe20000010802 */
[----:B------:R-:W-:Y:S01]  /*d390*/  WARPSYNC 0xffffffff ;  /* 0xffffffff00007948 */ /* 0x000fe20003800000 */
        /* <DEDUP_REMOVED lines=20> */
[----:B------:R-:W-:Y:S01]  /*d4e0*/  FMUL.FTZ R2, R135, c[0x0][0x2d0] ;  /* 0x0000b40087027a20 */ /* 0x000fe20000410000 */
[----:B------:R-:W-:Y:S03]  /*d4f0*/  MUFU.EX2 R20, R16 ;  /* 0x0000001000147308 */ /* 0x000fe60000000800 */
        /* <DEDUP_REMOVED lines=17> */
[----:B------:R-:W-:Y:S09]  /*d610*/  FFMA.FTZ R211, R18, c[0x0][0x2d0], -R2 ;  /* 0x0000b40012d37a23 */ /* 0x000ff20000010802 */
[----:B------:R-:W-:Y:S10]  /*d620*/  MUFU.EX2 R211, R211 ;  /* 0x000000d300d37308 */ /* 0x000ff40000000800 */
[----:B------:R-:W-:Y:S01]  /*d630*/  MUFU.EX2 R137, R137 ;  /* 0x0000008900897308 */ /* 0x000fe20000000800 */
        /* <DEDUP_REMOVED lines=17> */
[----:B---3--:R-:W-:Y:S04]  /*d750*/  FFMA.FTZ R0, R132, R3, R4 ;  /* 0x0000000384007223 */ /* 0x008fe80000010004 */
[C---:B------:R-:W-:Y:S01]  /*d760*/  FADD.FTZ R5, R208.reuse, R0 ;  /* 0x00000000d0057221 */ /* 0x040fe20000010000 */
[----:B------:R-:W-:Y:S01]  /*d770*/  F2FP.BF16.PACK_AB R208, R208, R4 ;  /* 0x00000004d0d0723e */ /* 0x000fe200000010ff */
[----:B------:R-:W-:Y:S02]  /*d780*/  FADD.FTZ R0, -R135, R138 ;  /* 0x0000008a87007221 */ /* 0x000fe40000010100 */
[----:B------:R-:W-:Y:S02]  /*d790*/  FMUL.FTZ R4, R134, c[0x0][0x2d0] ;  /* 0x0000b40086047a20 */ /* 0x000fe40000410000 */
[----:B------:R-:W-:Y:S02]  /*d7a0*/  FMUL.FTZ R0, R0, c[0x0][0x2d0] ;  /* 0x0000b40000007a20 */ /* 0x000fe40000410000 */
[----:B------:R-:W-:Y:S02]  /*d7b0*/  FFMA.FTZ R9, R9, c[0x0][0x2d0], -R4 ;  /* 0x0000b40009097a23 */ /* 0x000fe40000010804 */
[----:B------:R-:W2:Y:S01]  /*d7c0*/  MUFU.EX2 R3, R0 ;  /* 0x0000000000037308 */ /* 0x000ea20000000800 */
[----:B------:R-:W-:Y:S02]  /*d7d0*/  FFMA.FTZ R138, R55, c[0x0][0x2d0], -R2 ;  /* 0x0000b400378a7a23 */ /* 0x000fe40000010802 */
[--C-:B------:R-:W-:Y:S02]  /*d7e0*/  FFMA.FTZ R8, R8, c[0x0][0x2d0], -R4.reuse ;  /* 0x0000b40008087a23 */ /* 0x100fe40000010804 */
[--C-:B------:R-:W-:Y:S02]  /*d7f0*/  FFMA.FTZ R54, R57, c[0x0][0x2d0], -R4.reuse ;  /* 0x0000b40039367a23 */ /* 0x100fe40000010804 */
[--C-:B------:R-:W-:Y:S02]  /*d800*/  FFMA.FTZ R55, R61, c[0x0][0x2d0], -R4.reuse ;  /* 0x0000b4003d377a23 */ /* 0x100fe40000010804 */
[--C-:B------:R-:W-:Y:S01]  /*d810*/  FFMA.FTZ R18, R12, c[0x0][0x2d0], -R4.reuse ;  /* 0x0000b4000c127a23 */ /* 0x100fe20000010804 */
[----:B------:R-:W-:Y:S01]  /*d820*/  MUFU.EX2 R21, R9 ;  /* 0x0000000900157308 */ /* 0x000fe20000000800 */
[--C-:B------:R-:W-:Y:S01]  /*d830*/  FFMA.FTZ R214, R25, c[0x0][0x2d0], -R4.reuse ;  /* 0x0000b40019d67a23 */ /* 0x100fe20000010804 */
[----:B------:R-:W-:Y:S01]  /*d840*/  MOV R12, R212 ;  /* 0x000000d4000c7202 */ /* 0x000fe20000000f00 */
[--C-:B------:R-:W-:Y:S02]  /*d850*/  FFMA.FTZ R230, R41, c[0x0][0x2d0], -R4.reuse ;  /* 0x0000b40029e67a23 */ /* 0x100fe40000010804 */
[--C-:B------:R-:W-:Y:S02]  /*d860*/  FFMA.FTZ R35, R56, c[0x0][0x2d0], -R4.reuse ;  /* 0x0000b40038237a23 */ /* 0x100fe40000010804 */
[--C-:B------:R-:W-:Y:S02]  /*d870*/  FFMA.FTZ R60, R60, c[0x0][0x2d0], -R4.reuse ;  /* 0x0000b4003c3c7a23 */ /* 0x100fe40000010804 */
[--C-:B------:R-:W-:Y:S01]  /*d880*/  FFMA.FTZ R216, R24, c[0x0][0x2d0], -R4.reuse ;  /* 0x0000b40018d87a23 */ /* 0x100fe20000010804 */
[----:B------:R-:W-:Y:S01]  /*d890*/  MUFU.EX2 R22, R8 ;  /* 0x0000000800167308 */ /* 0x000fe20000000800 */
[--C-:B------:R-:W-:Y:S02]  /*d8a0*/  FFMA.FTZ R218, R28, c[0x0][0x2d0], -R4.reuse ;  /* 0x0000b4001cda7a23 */ /* 0x100fe40000010804 */
[----:B------:R-:W-:Y:S02]  /*d8b0*/  FFMA.FTZ R219, R29, c[0x0][0x2d0], -R4 ;  /* 0x0000b4001ddb7a23 */ /* 0x000fe40000010804 */
[----:B--2---:R-:W-:Y:S02]  /*d8c0*/  FFMA.FTZ R0, R3, R210, R6 ;  /* 0x000000d203007223 */ /* 0x004fe40000010006 */
[----:B------:R-:W-:Y:S02]  /*d8d0*/  FFMA.FTZ R231, R40, c[0x0][0x2d0], -R4 ;  /* 0x0000b40028e77a23 */ /* 0x000fe40000010804 */
[----:B------:R-:W-:Y:S01]  /*d8e0*/  FADD.FTZ R32, R7, R0 ;  /* 0x0000000007207221 */ /* 0x000fe20000010000 */
[----:B------:R1:W2:Y:S01]  /*d8f0*/  MUFU.EX2 R210, R17 ;  /* 0x0000001100d27308 */ /* 0x0002a20000000800 */
[----:B------:R-:W-:Y:S02]  /*d900*/  FADD.FTZ R0, -R134, R139 ;  /* 0x0000008b86007221 */ /* 0x000fe40000010100 */
[--C-:B------:R-:W-:Y:S02]  /*d910*/  FFMA.FTZ R229, R44, c[0x0][0x2d0], -R4.reuse ;  /* 0x0000b4002ce57a23 */ /* 0x100fe40000010804 */
[----:B------:R-:W-:Y:S02]  /*d920*/  FMUL.FTZ R0, R0, c[0x0][0x2d0] ;  /* 0x0000b40000007a20 */ /* 0x000fe40000410000 */
[--C-:B------:R-:W-:Y:S02]  /*d930*/  FFMA.FTZ R50, R45, c[0x0][0x2d0], -R4.reuse ;  /* 0x0000b4002d327a23 */ /* 0x100fe40000010804 */
[----:B------:R-:W-:Y:S01]  /*d940*/  FADD.FTZ R5, R20, R5 ;  /* 0x0000000514057221 */ /* 0x000fe20000010000 */
        /* <DEDUP_REMOVED lines=9> */
[----:B-1----:R-:W-:Y:S02]  /*d9e0*/  FFMA.FTZ R17, R13, c[0x0][0x2d0], -R4 ;  /* 0x0000b4000d117a23 */ /* 0x002fe40000010804 */
[----:B------:R-:W4:Y:S01]  /*d9f0*/  LDL.LU R13, [R1+0x20] ;  /* 0x00002000010d7983 */ /* 0x000f220000300800 */
[----:B------:R-:W-:Y:S02]  /*da00*/  FMUL.FTZ R4, R133, c[0x0][0x2d0] ;  /* 0x0000b40085047a20 */ /* 0x000fe40000410000 */
[C---:B--2---:R-:W-:Y:S01]  /*da10*/  FADD.FTZ R220, R210.reuse, R5 ;  /* 0x00000005d2dc7221 */ /* 0x044fe20000010000 */
[----:B------:R-:W-:Y:S01]  /*da20*/  F2FP.BF16.PACK_AB R210, R210, R20 ;  /* 0x00000014d2d2723e */ /* 0x000fe200000010ff */
[----:B------:R-:W-:Y:S01]  /*da30*/  FFMA.FTZ R23, R43, c[0x0][0x2d0], -R4 ;  /* 0x0000b4002b177a23 */ /* 0x000fe20000010804 */
[----:B------:R-:W-:Y:S01]  /*da40*/  MOV R20, R60 ;  /* 0x0000003c00147202 */ /* 0x000fe20000000f00 */
[----:B---3--:R-:W-:Y:S01]  /*da50*/  FMUL.FTZ R9, R2, R173 ;  /* 0x000000ad02097220 */ /* 0x008fe20000410000 */
[----:B------:R-:W-:Y:S01]  /*da60*/  MOV R5, R64 ;  /* 0x0000004000057202 */ /* 0x000fe20000000f00 */
[----:B------:R-:W2:Y:S01]  /*da70*/  LDL.LU R173, [R1+0x24] ;  /* 0x0000240001ad7983 */ /* 0x000ea20000300800 */
[----:B------:R-:W-:Y:S01]  /*da80*/  FADD.FTZ R0, -R133, R140 ;  /* 0x0000008c85007221 */ /* 0x000fe20000010100 */
[----:B------:R-:W-:Y:S01]  /*da90*/  MOV R140, R12 ;  /* 0x0000000c008c7202 */ /* 0x000fe20000000f00 */
[--C-:B------:R-:W-:Y:S01]  /*daa0*/  FFMA.FTZ R213, R30, c[0x0][0x2d0], -R4.reuse ;  /* 0x0000b4001ed57a23 */ /* 0x100fe20000010804 */
[----:B------:R-:W-:Y:S01]  /*dab0*/  MOV R64, R52 ;  /* 0x0000003400407202 */ /* 0x000fe20000000f00 */
[----:B------:R-:W-:Y:S01]  /*dac0*/  FMUL.FTZ R0, R0, c[0x0][0x2d0] ;  /* 0x0000b40000007a20 */ /* 0x000fe20000410000 */
        /* <DEDUP_REMOVED lines=19> */
[C---:B------:R-:W-:Y:S01]  /*dc00*/  FMUL.FTZ R12, R2.reuse, R168 ;  /* 0x000000a8020c7220 */ /* 0x040fe20000410000 */
[----:B------:R-:W-:Y:S01]  /*dc10*/  MOV R168, R20 ;  /* 0x0000001400a87202 */ /* 0x000fe20000000f00 */
[C---:B------:R-:W-:Y:S02]  /*dc20*/  FMUL.FTZ R29, R2.reuse, R161 ;  /* 0x000000a1021d7220 */ /* 0x040fe40000410000 */
[C---:B------:R-:W-:Y:S01]  /*dc30*/  FMUL.FTZ R56, R2.reuse, R148 ;  /* 0x0000009402387220 */ /* 0x040fe20000410000 */
[----:B------:R-:W-:Y:S01]  /*dc40*/  MOV R148, R140 ;  /* 0x0000008c00947202 */ /* 0x000fe20000000f00 */
[C---:B------:R-:W-:Y:S01]  /*dc50*/  FMUL.FTZ R61, R2.reuse, R145 ;  /* 0x00000091023d7220 */ /* 0x040fe20000410000 */
[----:B------:R-:W-:Y:S01]  /*dc60*/  MOV R145, R23 ;  /* 0x0000001700917202 */ /* 0x000fe20000000f00 */
[----:B------:R-:W-:Y:S01]  /*dc70*/  FMUL.FTZ R28, R2, R160 ;  /* 0x000000a0021c7220 */ /* 0x000fe20000410000 */
[----:B------:R-:W-:Y:S01]  /*dc80*/  F2FP.BF16.PACK_AB R140, R21, R22 ;  /* 0x00000016158c723e */ /* 0x000fe200000010ff */
[C---:B-1----:R-:W-:Y:S01]  /*dc90*/  FMUL.FTZ R30, R0.reuse, R162 ;  /* 0x000000a2001e7220 */ /* 0x042fe20000410000 */
[----:B------:R1:W-:Y:S01]  /*dca0*/  MUFU.EX2 R160, R7 ;  /* 0x0000000700a07308 */ /* 0x0003e20000000800 */
[----:B------:R-:W-:Y:S02]  /*dcb0*/  FMUL.FTZ R31, R0, R163 ;  /* 0x000000a3001f7220 */ /* 0x000fe40000410000 */
[----:B------:R-:W-:Y:S02]  /*dcc0*/  FMUL.FTZ R24, R2, R164 ;  /* 0x000000a402187220 */ /* 0x000fe40000410000 */
[C---:B------:R-:W-:Y:S02]  /*dcd0*/  FMUL.FTZ R42, R0.reuse, R158 ;  /* 0x0000009e002a7220 */ /* 0x040fe40000410000 */
[----:B------:R-:W-:Y:S02]  /*dce0*/  FMUL.FTZ R43, R0, R159 ;  /* 0x0000009f002b7220 */ /* 0x000fe40000410000 */
[C---:B------:R-:W-:Y:S01]  /*dcf0*/  FMUL.FTZ R41, R2.reuse, R157 ;  /* 0x0000009d02297220 */ /* 0x040fe20000410000 */
[----:B------:R-:W3:Y:S01]  /*dd00*/  MUFU.EX2 R162, R19 ;  /* 0x0000001300a27308 */ /* 0x000ee20000000800 */
[----:B------:R-:W-:Y:S02]  /*dd10*/  FADD.FTZ R157, R211, R32 ;  /* 0x00000020d39d7221 */ /* 0x000fe40000010000 */
[----:B------:R-:W-:Y:S01]  /*dd20*/  FMUL.FTZ R25, R2, R165 ;  /* 0x000000a502197220 */ /* 0x000fe20000410000 */
[----:B------:R-:W-:Y:S01]  /*dd30*/  MOV R165, R5 ;  /* 0x0000000500a57202 */ /* 0x000fe20000000f00 */
[----:B------:R-:W-:Y:S02]  /*dd40*/  FMUL.FTZ R5, R132, R177 ;  /* 0x000000b184057220 */ /* 0x000fe40000410000 */
[C---:B------:R-:W-:Y:S02]  /*dd50*/  FMUL.FTZ R40, R2.reuse, R156 ;  /* 0x0000009c02287220 */ /* 0x040fe40000410000 */
[C---:B------:R-:W-:Y:S01]  /*dd60*/  FMUL.FTZ R44, R2.reuse, R152 ;  /* 0x00000098022c7220 */ /* 0x040fe20000410000 */
[----:B------:R-:W5:Y:S01]  /*dd70*/  MUFU.EX2 R163, R6 ;  /* 0x0000000600a37308 */ /* 0x000f620000000800 */
[----:B------:R-:W-:Y:S01]  /*dd80*/  MOV R152, R38 ;  /* 0x0000002600987202 */ /* 0x000fe20000000f00 */
[C---:B------:R-:W-:Y:S01]  /*dd90*/  FMUL.FTZ R57, R2.reuse, R149 ;  /* 0x0000009502397220 */ /* 0x040fe20000410000 */
[----:B------:R-:W-:Y:S01]  /*dda0*/  MOV R149, R39 ;  /* 0x0000002700957202 */ /* 0x000fe20000000f00 */
[C---:B-1----:R-:W-:Y:S01]  /*ddb0*/  FMUL.FTZ R7, R3.reuse, R179 ;  /* 0x000000b303077220 */ /* 0x042fe20000410000 */
[----:B------:R-:W-:Y:S01]  /*ddc0*/  MOV R177, R152 ;  /* 0x0000009800b17202 */ /* 0x000fe20000000f00 */
[C---:B------:R-:W-:Y:S01]  /*ddd0*/  FMUL.FTZ R60, R2.reuse, R144 ;  /* 0x00000090023c7220 */ /* 0x040fe20000410000 */
[----:B------:R-:W-:Y:S01]  /*dde0*/  MOV R144, R37 ;  /* 0x0000002500907202 */ /* 0x000fe20000000f00 */
[C---:B------:R-:W-:Y:S01]  /*ddf0*/  FMUL.FTZ R45, R2.reuse, R153 ;  /* 0x00000099022d7220 */ /* 0x040fe20000410000 */
[----:B------:R-:W-:Y:S01]  /*de00*/  MOV R153, R143 ;  /* 0x0000008f00997202 */ /* 0x000fe20000000f00 */
[----:B------:R1:W-:Y:S01]  /*de10*/  MUFU.EX2 R159, R18 ;  /* 0x00000012009f7308 */ /* 0x0003e20000000800 */
[----:B------:R-:W-:Y:S01]  /*de20*/  FMUL.FTZ R8, R2, R172 ;  /* 0x000000ac02087220 */ /* 0x000fe20000410000 */
[----:B------:R-:W-:Y:S01]  /*de30*/  MOV R172, R46 ;  /* 0x0000002e00ac7202 */ /* 0x000fe20000000f00 */
[----:B------:R-:W-:Y:S01]  /*de40*/  FMUL.FTZ R10, R0, R174 ;  /* 0x000000ae000a7220 */ /* 0x000fe20000410000 */
[----:B---3--:R-:W-:Y:S01]  /*de50*/  F2FP.BF16.PACK_AB R211, R162, R211 ;  /* 0x000000d3a2d3723e */ /* 0x008fe200000010ff */
[C---:B------:R-:W-:Y:S01]  /*de60*/  FMUL.FTZ R11, R0.reuse, R175 ;  /* 0x000000af000b7220 */ /* 0x040fe20000410000 */
[----:B------:R-:W-:Y:S01]  /*de70*/  MOV R175, R165 ;  /* 0x000000a500af7202 */ /* 0x000fe20000000f00 */
[C---:B------:R-:W-:Y:S01]  /*de80*/  FMUL.FTZ R14, R0.reuse, R170 ;  /* 0x000000aa000e7220 */ /* 0x040fe20000410000 */
[----:B------:R-:W-:Y:S01]  /*de90*/  MOV R165, R55 ;  /* 0x0000003700a57202 */ /* 0x000fe20000000f00 */
[C---:B------:R-:W-:Y:S01]  /*dea0*/  FMUL.FTZ R15, R0.reuse, R171 ;  /* 0x000000ab000f7220 */ /* 0x040fe20000410000 */
[----:B------:R3:W3:Y:S01]  /*deb0*/  MUFU.EX2 R164, R17 ;  /* 0x0000001100a47308 */ /* 0x0006e20000000800 */
[----:B------:R-:W-:Y:S01]  /*dec0*/  FMUL.FTZ R19, R3, R183 ;  /* 0x000000b703137220 */ /* 0x000fe20000410000 */
[----:B------:R-:W-:Y:S01]  /*ded0*/  MOV R174, R168 ;  /* 0x000000a800ae7202 */ /* 0x000fe20000000f00 */
[C---:B------:R-:W-:Y:S01]  /*dee0*/  FMUL.FTZ R26, R0.reuse, R166 ;  /* 0x000000a6001a7220 */ /* 0x040fe20000410000 */
[----:B-----5:R-:W-:Y:S01]  /*def0*/  F2FP.BF16.PACK_AB R143, R163, R160 ;  /* 0x000000a0a38f723e */ /* 0x020fe200000010ff */
[C---:B------:R-:W-:Y:S01]  /*df00*/  FMUL.FTZ R6, R3.reuse, R178 ;  /* 0x000000b203067220 */ /* 0x040fe20000410000 */
[----:B------:R-:W-:Y:S01]  /*df10*/  MOV R168, R64 ;  /* 0x0000004000a87202 */ /* 0x000fe20000000f00 */
[----:B------:R-:W-:Y:S01]  /*df20*/  FMUL.FTZ R27, R0, R167 ;  /* 0x000000a7001b7220 */ /* 0x000fe20000410000 */
[----:B------:R-:W-:Y:S01]  /*df30*/  MOV R64, R52 ;  /* 0x0000003400407202 */ /* 0x000fe20000000f00 */
[----:B------:R-:W-:Y:S01]  /*df40*/  FMUL.FTZ R32, R132, R188 ;  /* 0x000000bc84207220 */ /* 0x000fe20000410000 */
[----:B------:R5:W2:Y:S01]  /*df50*/  MUFU.EX2 R158, R16 ;  /* 0x00000010009e7308 */ /* 0x000aa20000000800 */
[----:B------:R-:W-:Y:S01]  /*df60*/  MOV R170, R148 ;  /* 0x0000009400aa7202 */ /* 0x000fe20000000f00 */
[----:B------:R-:W-:Y:S01]  /*df70*/  FMUL.FTZ R62, R0, R146 ;  /* 0x00000092003e7220 */ /* 0x000fe20000410000 */
[----:B------:R-:W-:Y:S01]  /*df80*/  MOV R148, R33 ;  /* 0x0000002100947202 */ /* 0x000fe20000000f00 */
[C---:B-1----:R-:W-:Y:S01]  /*df90*/  FMUL.FTZ R18, R3.reuse, R182 ;  /* 0x000000b603127220 */ /* 0x042fe20000410000 */
        /* <DEDUP_REMOVED lines=8> */
[----:B------:R-:W-:Y:S01]  /*e020*/  MOV R175, R67 ;  /* 0x0000004300af7202 */ /* 0x000fe20000000f00 */
[----:B---3--:R-:W-:Y:S01]  /*e030*/  FMUL.FTZ R17, R132, R181 ;  /* 0x000000b584117220 */ /* 0x008fe20000410000 */
[----:B------:R-:W-:Y:S01]  /*e040*/  MOV R183, R148 ;  /* 0x0000009400b77202 */ /* 0x000fe20000000f00 */
[C---:B------:R-:W-:Y:S01]  /*e050*/  FMUL.FTZ R72, R2.reuse, R72 ;  /* 0x0000004802487220 */ /* 0x040fe20000410000 */
[----:B------:R-:W-:Y:S01]  /*e060*/  MOV R189, R138 ;  /* 0x0000008a00bd7202 */ /* 0x000fe20000000f00 */
[C---:B------:R-:W-:Y:S01]  /*e070*/  FMUL.FTZ R73, R2.reuse, R73 ;  /* 0x0000004902497220 */ /* 0x040fe20000410000 */
[----:B------:R-:W-:Y:S01]  /*e080*/  MUFU.EX2 R138, R225 ;  /* 0x000000e1008a7308 */ /* 0x000fe20000000800 */
[C---:B------:R-:W-:Y:S01]  /*e090*/  FMUL.FTZ R76, R2.reuse, R76 ;  /* 0x0000004c024c7220 */ /* 0x040fe20000410000 */
[----:B------:R-:W-:Y:S01]  /*e0a0*/  MOV R181, R153 ;  /* 0x0000009900b57202 */ /* 0x000fe20000000f00 */
[----:B------:R-:W-:Y:S01]  /*e0b0*/  FMUL.FTZ R77, R2, R77 ;  /* 0x0000004d024d7220 */ /* 0x000fe20000410000 */
[----:B------:R-:W-:Y:S01]  /*e0c0*/  LDSM.16.MT88.4 R152, [R236+0x800] ;  /* 0x00080000ec98783b */ /* 0x000fe20000004200 */
[----:B-----5:R-:W-:Y:S02]  /*e0d0*/  FMUL.FTZ R16, R132, R180 ;  /* 0x000000b484107220 */ /* 0x020fe40000410000 */
        /* <DEDUP_REMOVED lines=46> */
[----:B------:R-:W-:Y:S02]  /*e3c0*/  FMUL.FTZ R131, R3, R131 ;  /* 0x0000008303837220 */ /* 0x000fe40000410000 */
[C---:B----4-:R-:W-:Y:S02]  /*e3d0*/  FFMA.FTZ R4, R2.reuse, R13, R22 ;  /* 0x0000000d02047223 */ /* 0x050fe40000010016 */
[----:B------:R-:W-:Y:S01]  /*e3e0*/  FMUL.FTZ R13, R2, R169 ;  /* 0x000000a9020d7220 */ /* 0x000fe20000410000 */
[----:B------:R-:W-:Y:S01]  /*e3f0*/  MOV R169, R142 ;  /* 0x0000008e00a97202 */ /* 0x000fe20000000f00 */
[----:B------:R-:W-:Y:S01]  /*e400*/  FADD.FTZ R161, R21, R4 ;  /* 0x0000000415a17221 */ /* 0x000fe20000010000 */
[----:B------:R-:W-:Y:S01]  /*e410*/  F2FP.BF16.PACK_AB R142, R164, R159 ;  /* 0x0000009fa48e723e */ /* 0x000fe200000010ff */
[----:B------:R-:W1:Y:S01]  /*e420*/  LDSM.16.MT88.4 R20, [R235] ;  /* 0x00000000eb14783b */ /* 0x000e620000004200 */
[----:B------:R-:W-:Y:S01]  /*e430*/  FMUL.FTZ R4, R132, R176 ;  /* 0x000000b084047220 */ /* 0x000fe20000410000 */
[----:B------:R-:W-:Y:S01]  /*e440*/  MOV R176, R139 ;  /* 0x0000008b00b07202 */ /* 0x000fe20000000f00 */
[----:B--2---:R-:W-:Y:S01]  /*e450*/  FFMA.FTZ R156, R0, R173, R141 ;  /* 0x000000ad009c7223 */ /* 0x004fe2000001008d */
[----:B------:R-:W-:Y:S01]  /*e460*/  MOV R173, R36 ;  /* 0x0000002400ad7202 */ /* 0x000fe20000000f00 */
[----:B------:R-:W-:Y:S01]  /*e470*/  FADD.FTZ R161, R159, R161 ;  /* 0x000000a19fa17221 */ /* 0x000fe20000010000 */
[----:B------:R-:W-:Y:S01]  /*e480*/  F2FP.BF16.PACK_AB R141, R158, R141 ;  /* 0x0000008d9e8d723e */ /* 0x000fe200000010ff */
[----:B------:R-:W-:Y:S01]  /*e490*/  MUFU.EX2 R139, R226 ;  /* 0x000000e2008b7308 */ /* 0x000fe20000000800 */
[----:B------:R-:W2:Y:S01]  /*e4a0*/  LDSM.16.MT88.4 R36, [R236] ;  /* 0x00000000ec24783b */ /* 0x000ea20000004200 */
[----:B------:R-:W-:Y:S01]  /*e4b0*/  MOV R2, R65 ;  /* 0x0000004100027202 */ /* 0x000fe20000000f00 */
[----:B------:R-:W-:Y:S01]  /*e4c0*/  FADD.FTZ R0, R137, R220 ;  /* 0x000000dc89007221 */ /* 0x000fe20000010000 */
[----:B------:R-:W-:Y:S01]  /*e4d0*/  MOV R65, R48 ;  /* 0x0000003000417202 */ /* 0x000fe20000000f00 */
[C---:B------:R-:W-:Y:S01]  /*e4e0*/  FMUL.FTZ R48, R132.reuse, R196 ;  /* 0x000000c484307220 */ /* 0x040fe20000410000 */
[----:B------:R-:W-:Y:S01]  /*e4f0*/  MOV R196, R49 ;  /* 0x0000003100c47202 */ /* 0x000fe20000000f00 */
[C---:B------:R-:W-:Y:S01]  /*e500*/  FMUL.FTZ R49, R132.reuse, R197 ;  /* 0x000000c584317220 */ /* 0x040fe20000410000 */
[----:B------:R-:W-:Y:S01]  /*e510*/  MOV R198, R65 ;  /* 0x0000004100c67202 */ /* 0x000fe20000000f00 */
[----:B------:R-:W-:Y:S01]  /*e520*/  FMUL.FTZ R65, R132, R205 ;  /* 0x000000cd84417220 */ /* 0x000fe20000410000 */
[----:B------:R-:W-:Y:S01]  /*e530*/  MOV R197, R170 ;  /* 0x000000aa00c57202 */ /* 0x000fe20000000f00 */
[----:B------:R-:W-:Y:S01]  /*e540*/  MUFU.EX2 R226, R188 ;  /* 0x000000bc00e27308 */ /* 0x000fe20000000800 */
[----:B------:R-:W-:Y:S09]  /*e550*/  MOV R182, R2 ;  /* 0x0000000200b67202 */ /* 0x000ff20000000f00 */
[----:B------:R-:W3:Y:S10]  /*e560*/  MUFU.EX2 R2, R227 ;  /* 0x000000e300027308 */ /* 0x000ef40000000800 */
[----:B------:R-:W4:Y:S01]  /*e570*/  MUFU.EX2 R170, R217 ;  /* 0x000000d900aa7308 */ /* 0x000f220000000800 */
[-C--:B-1----:R-:W-:Y:S08]  /*e580*/  HMMA.16816.F32.BF16 R4, R208, R20.reuse, R4 ;  /* 0x00000014d004723c */ /* 0x082ff00000041804 */
[C---:B------:R-:W-:Y:S01]  /*e590*/  HMMA.16816.F32.BF16 R8, R140.reuse, R20, R8 ;  /* 0x000000148c08723c */ /* 0x040fe20000041808 */
[----:B------:R-:W-:Y:S03]  /*e5a0*/  MUFU.EX2 R173, R173 ;  /* 0x000000ad00ad7308 */ /* 0x000fe60000000800 */
[----:B---3--:R-:W-:Y:S03]  /*e5b0*/  FADD.FTZ R0, R2, R0 ;  /* 0x0000000002007221 */ /* 0x008fe60000010000 */
[C---:B------:R-:W-:Y:S01]  /*e5c0*/  FMUL.FTZ R20, R132.reuse, R184 ;  /* 0x000000b884147220 */ /* 0x040fe20000410000 */
[-C--:B------:R-:W-:Y:S03]  /*e5d0*/  HMMA.16816.F32.BF16 R12, R140, R22.reuse, R12 ;  /* 0x000000168c0c723c */ /* 0x080fe6000004180c */
[----:B------:R-:W-:Y:S01]  /*e5e0*/  MUFU.EX2 R184, R222 ;  /* 0x000000de00b87308 */ /* 0x000fe20000000800 */
[C---:B------:R-:W-:Y:S01]  /*e5f0*/  FMUL.FTZ R21, R132.reuse, R185 ;  /* 0x000000b984157220 */ /* 0x040fe20000410000 */
[----:B------:R-:W-:Y:S01]  /*e600*/  MOV R185, R145 ;  /* 0x0000009100b97202 */ /* 0x000fe20000000f00 */
[----:B------:R-:W-:Y:S01]  /*e610*/  FADD.FTZ R0, R139, R0 ;  /* 0x000000008b007221 */ /* 0x000fe20000010000 */
[----:B------:R-:W-:Y:S01]  /*e620*/  MOV R145, R54 ;  /* 0x0000003600917202 */ /* 0x000fe20000000f00 */
[C---:B------:R-:W-:Y:S04]  /*e630*/  HMMA.16816.F32.BF16 R16, R208.reuse, R22, R16 ;  /* 0x00000016d010723c */ /* 0x040fe80000041810 */
[----:B------:R-:W-:Y:S01]  /*e640*/  MOV R179, R145 ;  /* 0x0000009100b37202 */ /* 0x000fe20000000f00 */
[----:B------:R-:W-:Y:S02]  /*e650*/  MUFU.EX2 R169, R169 ;  /* 0x000000a900a97308 */ /* 0x000fe40000000800 */
[C---:B------:R-:W-:Y:S01]  /*e660*/  FMUL.FTZ R22, R3.reuse, R186 ;  /* 0x000000ba03167220 */ /* 0x040fe20000410000 */
[----:B------:R-:W-:Y:S01]  /*e670*/  MOV R186, R149 ;  /* 0x0000009500ba7202 */ /* 0x000fe20000000f00 */
[C---:B------:R-:W-:Y:S03]  /*e680*/  FMUL.FTZ R23, R3.reuse, R187 ;  /* 0x000000bb03177220 */ /* 0x040fe60000410000 */
[----:B------:R-:W-:Y:S02]  /*e690*/  MOV R187, R144 ;  /* 0x0000009000bb7202 */ /* 0x000fe40000000f00 */
[----:B------:R-:W-:Y:S01]  /*e6a0*/  MOV R144, R35 ;  /* 0x0000002300907202 */ /* 0x000fe20000000f00 */
[C---:B------:R-:W-:Y:S01]  /*e6b0*/  FMUL.FTZ R35, R3.reuse, R191 ;  /* 0x000000bf03237220 */ /* 0x040fe20000410000 */
[-C--:B--2---:R-:W-:Y:S01]  /*e6c0*/  HMMA.16816.F32.BF16 R20, R208, R36.reuse, R20 ;  /* 0x00000024d014723c */ /* 0x084fe20000041814 */
[----:B------:R-:W-:Y:S02]  /*e6d0*/  MUFU.EX2 R217, R176 ;  /* 0x000000b000d97308 */ /* 0x000fe40000000800 */
[----:B------:R-:W-:Y:S02]  /*e6e0*/  MOV R191, R53 ;  /* 0x0000003500bf7202 */ /* 0x000fe40000000f00 */
[----:B------:R-:W1:Y:S01]  /*e6f0*/  LDSM.16.MT88.4 R52, [R238] ;  /* 0x00000000ee34783b */ /* 0x000e620000004200 */
[----:B------:R-:W-:Y:S01]  /*e700*/  MOV R149, R34 ;  /* 0x0000002200957202 */ /* 0x000fe20000000f00 */
[C---:B------:R-:W-:Y:S01]  /*e710*/  FMUL.FTZ R34, R3.reuse, R190 ;  /* 0x000000be03227220 */ /* 0x040fe20000410000 */
[C---:B------:R-:W-:Y:S03]  /*e720*/  HMMA.16816.F32.BF16 R24, R140.reuse, R36, R24 ;  /* 0x000000248c18723c */ /* 0x040fe60000041818 */
[----:B------:R-:W-:Y:S01]  /*e730*/  MUFU.EX2 R186, R186 ;  /* 0x000000ba00ba7308 */ /* 0x000fe20000000800 */
[----:B------:R-:W-:Y:S02]  /*e740*/  MOV R180, R144 ;  /* 0x0000009000b47202 */ /* 0x000fe40000000f00 */
[----:B------:R-:W2:Y:S01]  /*e750*/  LDSM.16.MT88.4 R144, [R237] ;  /* 0x00000000ed90783b */ /* 0x000ea20000004200 */
[----:B------:R-:W-:Y:S01]  /*e760*/  MOV R178, R149 ;  /* 0x0000009500b27202 */ /* 0x000fe20000000f00 */
[-C--:B------:R-:W-:Y:S04]  /*e770*/  HMMA.16816.F32.BF16 R28, R140, R38.reuse, R28 ;  /* 0x000000268c1c723c */ /* 0x080fe8000004181c */
[C---:B------:R-:W-:Y:S01]  /*e780*/  FMUL.FTZ R36, R132.reuse, R192 ;  /* 0x000000c084247220 */ /* 0x040fe20000410000 */
[----:B------:R-:W-:Y:S01]  /*e790*/  MOV R190, R51 ;  /* 0x0000003300be7202 */ /* 0x000fe20000000f00 */
[----:B------:R-:W-:Y:S01]  /*e7a0*/  LDSM.16.MT88.4 R148, [R235+0x800] ;  /* 0x00080000eb94783b */ /* 0x000fe20000004200 */
[----:B------:R-:W-:Y:S01]  /*e7b0*/  MUFU.EX2 R192, R213 ;  /* 0x000000d500c07308 */ /* 0x000fe20000000800 */
[C---:B------:R-:W-:Y:S04]  /*e7c0*/  HMMA.16816.F32.BF16 R32, R208.reuse, R38, R32 ;  /* 0x00000026d020723c */ /* 0x040fe80000041820 */
[C---:B------:R-:W-:Y:S02]  /*e7d0*/  FMUL.FTZ R37, R132.reuse, R193 ;  /* 0x000000c184257220 */ /* 0x040fe40000410000 */
[C---:B------:R-:W-:Y:S01]  /*e7e0*/  FMUL.FTZ R51, R3.reuse, R199 ;  /* 0x000000c703337220 */ /* 0x040fe20000410000 */
[----:B------:R-:W-:Y:S01]  /*e7f0*/  MOV R199, R64 ;  /* 0x0000004000c77202 */ /* 0x000fe20000000f00 */
[C---:B------:R-:W-:Y:S01]  /*e800*/  FMUL.FTZ R38, R3.reuse, R194 ;  /* 0x000000c203267220 */ /* 0x040fe20000410000 */
[----:B------:R-:W-:Y:S03]  /*e810*/  MUFU.EX2 R193, R218 ;  /* 0x000000da00c17308 */ /* 0x000fe60000000800 */
[C---:B------:R-:W-:Y:S02]  /*e820*/  FMUL.FTZ R39, R3.reuse, R195 ;  /* 0x000000c303277220 */ /* 0x040fe40000410000 */
[C---:B------:R-:W-:Y:S02]  /*e830*/  FMUL.FTZ R64, R132.reuse, R204 ;  /* 0x000000cc84407220 */ /* 0x040fe40000410000 */
[----:B------:R-:W-:Y:S03]  /*e840*/  LDSM.16.MT88.4 R204, [R237+0x1800] ;  /* 0x00180000edcc783b */ /* 0x000fe60000004200 */
[----:B------:R-:W-:Y:S01]  /*e850*/  MUFU.EX2 R195, R212 ;  /* 0x000000d400c37308 */ /* 0x000fe20000000800 */
[-C--:B-1----:R-:W-:Y:S08]  /*e860*/  HMMA.16816.F32.BF16 R36, R208, R52.reuse, R36 ;  /* 0x00000034d024723c */ /* 0x082ff00000041824 */
[C---:B------:R-:W-:Y:S01]  /*e870*/  HMMA.16816.F32.BF16 R40, R140.reuse, R52, R40 ;  /* 0x000000348c28723c */ /* 0x040fe20000041828 */
[----:B------:R-:W-:Y:S06]  /*e880*/  MUFU.EX2 R218, R178 ;  /* 0x000000b200da7308 */ /* 0x000fec0000000800 */
[C---:B------:R-:W-:Y:S01]  /*e890*/  FMUL.FTZ R52, R132.reuse, R200 ;  /* 0x000000c884347220 */ /* 0x040fe20000410000 */
[-C--:B------:R-:W-:Y:S03]  /*e8a0*/  HMMA.16816.F32.BF16 R44, R140, R54.reuse, R44 ;  /* 0x000000368c2c723c */ /* 0x080fe6000004182c */
[----:B------:R-:W1:Y:S01]  /*e8b0*/  MUFU.EX2 R200, R221 ;  /* 0x000000dd00c87308 */ /* 0x000e620000000800 */
[----:B------:R-:W-:Y:S04]  /*e8c0*/  FMUL.FTZ R53, R132, R201 ;  /* 0x000000c984357220 */ /* 0x000fe80000410000 */
[C---:B------:R-:W-:Y:S05]  /*e8d0*/  HMMA.16816.F32.BF16 R48, R208.reuse, R54, R48 ;  /* 0x00000036d030723c */ /* 0x040fea0000041830 */
[----:B------:R-:W3:Y:S02]  /*e8e0*/  MUFU.EX2 R194, R219 ;  /* 0x000000db00c27308 */ /* 0x000ee40000000800 */
[C---:B------:R-:W-:Y:S02]  /*e8f0*/  FMUL.FTZ R54, R3.reuse, R202 ;  /* 0x000000ca03367220 */ /* 0x040fe40000410000 */
[----:B------:R-:W-:Y:S06]  /*e900*/  FMUL.FTZ R55, R3, R203 ;  /* 0x000000cb03377220 */ /* 0x000fec0000410000 */
[----:B------:R-:W5:Y:S01]  /*e910*/  MUFU.EX2 R132, R199 ;  /* 0x000000c700847308 */ /* 0x000f620000000800 */
[-C--:B--2---:R-:W-:Y:S08]  /*e920*/  HMMA.16816.F32.BF16 R52, R208, R144.reuse, R52 ;  /* 0x00000090d034723c */ /* 0x084ff00000041834 */
[C---:B------:R-:W-:Y:S01]  /*e930*/  HMMA.16816.F32.BF16 R56, R140.reuse, R144, R56 ;  /* 0x000000908c38723c */ /* 0x040fe20000041838 */
[----:B------:R-:W-:Y:S07]  /*e940*/  MUFU.EX2 R3, R198 ;  /* 0x000000c600037308 */ /* 0x000fee0000000800 */
[-C--:B------:R-:W-:Y:S03]  /*e950*/  HMMA.16816.F32.BF16 R60, R140, R146.reuse, R60 ;  /* 0x000000928c3c723c */ /* 0x080fe6000004183c */
[----:B------:R-:W2:Y:S05]  /*e960*/  MUFU.EX2 R219, R177 ;  /* 0x000000b100db7308 */ /* 0x000eaa0000000800 */
[C---:B------:R-:W-:Y:S01]  /*e970*/  HMMA.16816.F32.BF16 R64, R208.reuse, R146, R64 ;  /* 0x00000092d040723c */ /* 0x040fe20000041840 */
[----:B------:R-:W1:Y:S04]  /*e980*/  LDSM.16.MT88.4 R144, [R235+0x2000] ;  /* 0x00200000eb90783b */ /* 0x000e680000004200 */
[----:B------:R2:W-:Y:S10]  /*e990*/  MUFU.EX2 R201, R191 ;  /* 0x000000bf00c97308 */ /* 0x0005f40000000800 */
[----:B------:R-:W-:Y:S10]  /*e9a0*/  MUFU.EX2 R202, R187 ;  /* 0x000000bb00ca7308 */ /* 0x000ff40000000800 */
[----:B------:R-:W-:Y:S01]  /*e9b0*/  MUFU.EX2 R187, R230 ;  /* 0x000000e600bb7308 */ /* 0x000fe20000000800 */
[----:B--2---:R-:W-:Y:S09]  /*e9c0*/  MOV R191, R172 ;  /* 0x000000ac00bf7202 */ /* 0x004ff20000000f00 */
[----:B------:R-:W-:Y:S01]  /*e9d0*/  MUFU.EX2 R172, R229 ;  /* 0x000000e500ac7308 */ /* 0x000fe20000000800 */
[-C--:B-1----:R-:W-:Y:S09]  /*e9e0*/  HMMA.16816.F32.BF16 R68, R208, R144.reuse, R68 ;  /* 0x00000090d044723c */ /* 0x082ff20000041844 */
[----:B------:R1:W-:Y:S01]  /*e9f0*/  MUFU.EX2 R229, R191 ;  /* 0x000000bf00e57308 */ /* 0x0003e20000000800 */
[C---:B------:R-:W-:Y:S08]  /*ea00*/  HMMA.16816.F32.BF16 R72, R140.reuse, R144, R72 ;  /* 0x000000908c48723c */ /* 0x040ff00000041848 */
[-C--:B------:R-:W-:Y:S08]  /*ea10*/  HMMA.16816.F32.BF16 R76, R140, R146.reuse, R76 ;  /* 0x000000928c4c723c */ /* 0x080ff0000004184c */
[C---:B------:R-:W-:Y:S01]  /*ea20*/  HMMA.16816.F32.BF16 R80, R208.reuse, R146, R80 ;  /* 0x00000092d050723c */ /* 0x040fe20000041850 */
[----:B------:R-:W2:Y:S03]  /*ea30*/  LDSM.16.MT88.4 R144, [R236+0x2000] ;  /* 0x00200000ec90783b */ /* 0x000ea60000004200 */
[----:B-1----:R-:W-:Y:S02]  /*ea40*/  MOV R191, R182 ;  /* 0x000000b600bf7202 */ /* 0x002fe40000000f00 */
[----:B------:R-:W-:Y:S02]  /*ea50*/  MOV R182, R180 ;  /* 0x000000b400b67202 */ /* 0x000fe40000000f00 */
[----:B------:R-:W-:Y:S02]  /*ea60*/  MOV R180, R166 ;  /* 0x000000a600b47202 */ /* 0x000fe40000000f00 */
[----:B------:R-:W-:Y:S10]  /*ea70*/  MUFU.EX2 R223, R182 ;  /* 0x000000b600df7308 */ /* 0x000ff40000000800 */
[----:B------:R-:W-:Y:S01]  /*ea80*/  MUFU.EX2 R221, R180 ;  /* 0x000000b400dd7308 */ /* 0x000fe20000000800 */
[-C--:B--2---:R-:W-:Y:S08]  /*ea90*/  HMMA.16816.F32.BF16 R84, R208, R144.reuse, R84 ;  /* 0x00000090d054723c */ /* 0x084ff00000041854 */
        /* <DEDUP_REMOVED lines=9> */
[-C--:B-1----:R-:W-:Y:S08]  /*eb30*/  HMMA.16816.F32.BF16 R116, R208, R144.reuse, R116 ;  /* 0x00000090d074723c */ /* 0x082ff00000041874 */
[C---:B------:R-:W-:Y:S07]  /*eb40*/  HMMA.16816.F32.BF16 R120, R140.reuse, R144, R120 ;  /* 0x000000908c78723c */ /* 0x040fee0000041878 */
[----:B------:R-:W-:Y:S01]  /*eb50*/  F2FP.BF16.PACK_AB R144, R214, R216 ;  /* 0x000000d8d690723e */ /* 0x000fe200000010ff */
[-C--:B------:R-:W-:Y:S04]  /*eb60*/  HMMA.16816.F32.BF16 R124, R140, R146.reuse, R124 ;  /* 0x000000928c7c723c */ /* 0x080fe8000004187c */
[----:B----4-:R-:W-:Y:S03]  /*eb70*/  F2FP.BF16.PACK_AB R145, R215, R170 ;  /* 0x000000aad791723e */ /* 0x010fe600000010ff */
[----:B------:R-:W-:Y:S01]  /*eb80*/  F2FP.BF16.PACK_AB R140, R2, R137 ;  /* 0x00000089028c723e */ /* 0x000fe200000010ff */
[----:B------:R-:W-:Y:S01]  /*eb90*/  HMMA.16816.F32.BF16 R128, R208, R146, R128 ;  /* 0x00000092d080723c */ /* 0x000fe20000041880 */
[----:B------:R1:W-:Y:S03]  /*eba0*/  MUFU.EX2 R137, R196 ;  /* 0x000000c400897308 */ /* 0x0003e60000000800 */
[C---:B------:R-:W-:Y:S01]  /*ebb0*/  F2FP.BF16.PACK_AB R142, R138.reuse, R139 ;  /* 0x0000008b8a8e723e */ /* 0x040fe200000010ff */
[----:B------:R-:W-:Y:S01]  /*ebc0*/  FADD.FTZ R2, R138, R0 ;  /* 0x000000008a027221 */ /* 0x000fe20000010000 */
[----:B------:R-:W-:Y:S01]  /*ebd0*/  F2FP.BF16.PACK_AB R141, R171, R224 ;  /* 0x000000e0ab8d723e */ /* 0x000fe200000010ff */
[----:B------:R-:W-:Y:S01]  /*ebe0*/  FADD.FTZ R0, R158, R156 ;  /* 0x0000009c9e007221 */ /* 0x000fe20000010000 */
[----:B------:R-:W-:Y:S01]  /*ebf0*/  F2FP.BF16.PACK_AB R143, R200, R184 ;  /* 0x000000b8c88f723e */ /* 0x000fe200000010ff */
[----:B------:R-:W-:Y:S02]  /*ec00*/  FADD.FTZ R138, R162, R157 ;  /* 0x0000009da28a7221 */ /* 0x000fe40000010000 */
[----:B------:R-:W2:Y:S01]  /*ec10*/  LDSM.16.MT88.4 R156, [R238+0x800] ;  /* 0x00080000ee9c783b */ /* 0x000ea20000004200 */
[----:B------:R-:W4:Y:S01]  /*ec20*/  MUFU.EX2 R139, R197 ;  /* 0x000000c5008b7308 */ /* 0x000f220000000800 */
[----:B------:R-:W-:Y:S01]  /*ec30*/  FADD.FTZ R160, R160, R0 ;  /* 0x00000000a0a07221 */ /* 0x000fe20000010000 */
[----:B---3--:R-:W-:Y:S01]  /*ec40*/  F2FP.BF16.PACK_AB R146, R194, R193 ;  /* 0x000000c1c292723e */ /* 0x008fe200000010ff */
[-C--:B------:R-:W-:Y:S05]  /*ec50*/  HMMA.16816.F32.BF16 R4, R140, R148.reuse, R4 ;  /* 0x000000948c04723c */ /* 0x080fea0000041804 */
[----:B------:R-:W-:Y:S01]  /*ec60*/  F2FP.BF16.PACK_AB R147, R195, R192 ;  /* 0x000000c0c393723e */ /* 0x000fe200000010ff */
[----:B-----5:R-:W-:Y:S01]  /*ec70*/  FADD.FTZ R0, R132, R2 ;  /* 0x0000000284007221 */ /* 0x020fe20000010000 */
[----:B------:R-:W-:Y:S05]  /*ec80*/  F2FP.BF16.PACK_AB R209, R219, R218 ;  /* 0x000000dadbd1723e */ /* 0x000fea00000010ff */
[C---:B------:R-:W-:Y:S04]  /*ec90*/  HMMA.16816.F32.BF16 R8, R144.reuse, R148, R8 ;  /* 0x000000949008723c */ /* 0x040fe80000041808 */
[----:B-1----:R-:W-:Y:S01]  /*eca0*/  MOV R196, R185 ;  /* 0x000000b900c47202 */ /* 0x002fe20000000f00 */
[----:B------:R-:W-:Y:S01]  /*ecb0*/  FADD.FTZ R0, R3, R0 ;  /* 0x0000000003007221 */ /* 0x000fe20000010000 */
[----:B------:R-:W-:Y:S02]  /*ecc0*/  MUFU.EX2 R185, R231 ;  /* 0x000000e700b97308 */ /* 0x000fe40000000800 */
[-C--:B------:R-:W-:Y:S04]  /*ecd0*/  HMMA.16816.F32.BF16 R12, R144, R150.reuse, R12 ;  /* 0x00000096900c723c */ /* 0x080fe8000004180c */
[----:B----4-:R-:W-:Y:S04]  /*ece0*/  FADD.FTZ R0, R139, R0 ;  /* 0x000000008b007221 */ /* 0x010fe80000010000 */
[C---:B------:R-:W-:Y:S01]  /*ecf0*/  HMMA.16816.F32.BF16 R16, R140.reuse, R150, R16 ;  /* 0x000000968c10723c */ /* 0x040fe20000041810 */
[----:B------:R-:W1:Y:S01]  /*ed00*/  LDSM.16.MT88.4 R148, [R237+0x800] ;  /* 0x00080000ed94783b */ /* 0x000e620000004200 */
[----:B------:R3:W-:Y:S02]  /*ed10*/  MUFU.EX2 R230, R196 ;  /* 0x000000c400e67308 */ /* 0x0007e40000000800 */
[----:B------:R-:W-:Y:S02]  /*ed20*/  FADD.FTZ R2, R137, R0 ;  /* 0x0000000089027221 */ /* 0x000fe40000010000 */
[----:B------:R-:W-:Y:S02]  /*ed30*/  FADD.FTZ R0, R164, R161 ;  /* 0x000000a1a4007221 */ /* 0x000fe40000010000 */
[-C--:B------:R-:W-:Y:S04]  /*ed40*/  HMMA.16816.F32.BF16 R20, R140, R152.reuse, R20 ;  /* 0x000000988c14723c */ /* 0x080fe80000041814 */
[----:B------:R-:W-:Y:S04]  /*ed50*/  MUFU.EX2 R231, R228 ;  /* 0x000000e400e77308 */ /* 0x000fe80000000800 */
[C---:B------:R-:W-:Y:S06]  /*ed60*/  HMMA.16816.F32.BF16 R24, R144.reuse, R152, R24 ;  /* 0x000000989018723c */ /* 0x040fec0000041818 */
[----:B------:R4:W-:Y:S02]  /*ed70*/  MUFU.EX2 R228, R190 ;  /* 0x000000be00e47308 */ /* 0x0009e40000000800 */
[-C--:B------:R-:W-:Y:S01]  /*ed80*/  HMMA.16816.F32.BF16 R28, R144, R154.reuse, R28 ;  /* 0x0000009a901c723c */ /* 0x080fe2000004181c */
[----:B---3--:R-:W-:Y:S07]  /*ed90*/  LDSM.16.MT88.4 R196, [R238+0x1800] ;  /* 0x00180000eec4783b */ /* 0x008fee0000004200 */
[C---:B------:R-:W-:Y:S01]  /*eda0*/  HMMA.16816.F32.BF16 R32, R140.reuse, R154, R32 ;  /* 0x0000009a8c20723c */ /* 0x040fe20000041820 */
[----:B------:R-:W3:Y:S07]  /*edb0*/  LDSM.16.MT88.4 R152, [R235+0x2800] ;  /* 0x00280000eb98783b */ /* 0x000eee0000004200 */
[-C--:B--2---:R-:W-:Y:S04]  /*edc0*/  HMMA.16816.F32.BF16 R36, R140, R156.reuse, R36 ;  /* 0x0000009c8c24723c */ /* 0x084fe80000041824 */
[----:B----4-:R-:W-:Y:S04]  /*edd0*/  MOV R190, R183 ;  /* 0x000000b700be7202 */ /* 0x010fe80000000f00 */
[C---:B------:R-:W-:Y:S01]  /*ede0*/  HMMA.16816.F32.BF16 R40, R144.reuse, R156, R40 ;  /* 0x0000009c9028723c */ /* 0x040fe20000041828 */
[----:B------:R-:W-:Y:S03]  /*edf0*/  MUFU.EX2 R227, R190 ;  /* 0x000000be00e37308 */ /* 0x000fe60000000800 */
[----:B------:R-:W-:Y:S02]  /*ee00*/  MOV R183, R181 ;  /* 0x000000b500b77202 */ /* 0x000fe40000000f00 */
[----:B------:R-:W-:Y:S02]  /*ee10*/  MOV R181, R179 ;  /* 0x000000b300b57202 */ /* 0x000fe40000000f00 */
[-C--:B------:R-:W-:Y:S04]  /*ee20*/  HMMA.16816.F32.BF16 R44, R144, R158.reuse, R44 ;  /* 0x0000009e902c723c */ /* 0x080fe8000004182c */
[----:B------:R-:W-:Y:S01]  /*ee30*/  MOV R179, R165 ;  /* 0x000000a500b37202 */ /* 0x000fe20000000f00 */
[----:B------:R-:W2:Y:S03]  /*ee40*/  MUFU.EX2 R222, R181 ;  /* 0x000000b500de7308 */ /* 0x000ea60000000800 */
[C---:B------:R-:W-:Y:S01]  /*ee50*/  HMMA.16816.F32.BF16 R48, R140.reuse, R158, R48 ;  /* 0x0000009e8c30723c */ /* 0x040fe20000041830 */
[----:B------:R-:W4:Y:S06]  /*ee60*/  LDSM.16.MT88.4 R156, [R236+0x2800] ;  /* 0x00280000ec9c783b */ /* 0x000f2c0000004200 */
[----:B------:R-:W5:Y:S01]  /*ee70*/  MUFU.EX2 R220, R179 ;  /* 0x000000b300dc7308 */ /* 0x000f620000000800 */
[-C--:B-1----:R-:W-:Y:S08]  /*ee80*/  HMMA.16816.F32.BF16 R52, R140, R148.reuse, R52 ;  /* 0x000000948c34723c */ /* 0x082ff00000041834 */
[C---:B------:R-:W-:Y:S04]  /*ee90*/  HMMA.16816.F32.BF16 R56, R144.reuse, R148, R56 ;  /* 0x000000949038723c */ /* 0x040fe80000041838 */
[----:B--2---:R-:W-:Y:S04]  /*eea0*/  F2FP.BF16.PACK_AB R208, R222, R223 ;  /* 0x000000dfded0723e */ /* 0x004fe800000010ff */
[-C--:B------:R-:W-:Y:S04]  /*eeb0*/  HMMA.16816.F32.BF16 R60, R144, R150.reuse, R60 ;  /* 0x00000096903c723c */ /* 0x080fe8000004183c */
[----:B-----5:R-:W-:Y:S04]  /*eec0*/  F2FP.BF16.PACK_AB R210, R220, R221 ;  /* 0x000000dddcd2723e */ /* 0x020fe800000010ff */
[C---:B------:R-:W-:Y:S01]  /*eed0*/  HMMA.16816.F32.BF16 R64, R140.reuse, R150, R64 ;  /* 0x000000968c40723c */ /* 0x040fe20000041840 */
[----:B------:R-:W1:Y:S07]  /*eee0*/  LDSM.16.MT88.4 R148, [R238+0x2800] ;  /* 0x00280000ee94783b */ /* 0x000e6e0000004200 */
[-C--:B---3--:R-:W-:Y:S08]  /*eef0*/  HMMA.16816.F32.BF16 R68, R140, R152.reuse, R68 ;  /* 0x000000988c44723c */ /* 0x088ff00000041844 */
        /* <DEDUP_REMOVED lines=20> */
[----:B------:R-:W-:Y:S01]  /*f040*/  F2FP.BF16.PACK_AB R146, R137, R139 ;  /* 0x0000008b8992723e */ /* 0x000fe200000010ff */
[----:B------:R-:W-:Y:S01]  /*f050*/  FADD.FTZ R137, R163, R160 ;  /* 0x000000a0a3897221 */ /* 0x000fe20000010000 */
[----:B------:R-:W-:Y:S01]  /*f060*/  F2FP.BF16.PACK_AB R145, R186, R201 ;  /* 0x000000c9ba91723e */ /* 0x000fe200000010ff */
[----:B------:R4:W5:Y:S01]  /*f070*/  MUFU.EX2 R139, R167 ;  /* 0x000000a7008b7308 */ /* 0x0009620000000800 */
[----:B------:R-:W-:Y:S01]  /*f080*/  F2FP.BF16.PACK_AB R147, R173, R202 ;  /* 0x000000caad93723e */ /* 0x000fe200000010ff */
[----:B------:R-:W-:Y:S03]  /*f090*/  LDSM.16.MT88.4 R160, [R235+0x3000] ;  /* 0x00300000eba0783b */ /* 0x000fe60000004200 */
[----:B------:R-:W-:Y:S01]  /*f0a0*/  F2FP.BF16.PACK_AB R140, R187, R185 ;  /* 0x000000b9bb8c723e */ /* 0x000fe200000010ff */
[----:B------:R-:W-:Y:S01]  /*f0b0*/  FADD.FTZ R3, R224, R138 ;  /* 0x0000008ae0037221 */ /* 0x000fe20000010000 */
[-C--:B------:R-:W-:Y:S01]  /*f0c0*/  F2FP.BF16.PACK_AB R142, R174, R172.reuse ;  /* 0x000000acae8e723e */ /* 0x080fe200000010ff */
[-C--:B---3--:R-:W-:Y:S02]  /*f0d0*/  HMMA.16816.F32.BF16 R4, R144, R156.reuse, R4 ;  /* 0x0000009c9004723c */ /* 0x088fe40000041804 */
[----:B------:R3:W-:Y:S03]  /*f0e0*/  MUFU.EX2 R224, R183 ;  /* 0x000000b700e07308 */ /* 0x0007e60000000800 */
[----:B------:R-:W-:Y:S01]  /*f0f0*/  F2FP.BF16.PACK_AB R141, R230, R231 ;  /* 0x000000e7e68d723e */ /* 0x000fe200000010ff */
[----:B------:R-:W-:Y:S01]  /*f100*/  FADD.FTZ R132, R216, R0 ;  /* 0x00000000d8847221 */ /* 0x000fe20000010000 */
[----:B------:R-:W-:Y:S01]  /*f110*/  F2FP.BF16.PACK_AB R143, R228, R229 ;  /* 0x000000e5e48f723e */ /* 0x000fe200000010ff */
[----:B------:R-:W-:Y:S04]  /*f120*/  FADD.FTZ R0, R169, R2 ;  /* 0x00000002a9007221 */ /* 0x000fe80000010000 */
[----:B------:R-:W1:Y:S01]  /*f130*/  MUFU.EX2 R138, R191 ;  /* 0x000000bf008a7308 */ /* 0x000e620000000800 */
[----:B------:R-:W-:Y:S01]  /*f140*/  FADD.FTZ R132, R214, R132 ;  /* 0x00000084d6847221 */ /* 0x000fe20000010000 */
[C---:B------:R-:W-:Y:S01]  /*f150*/  HMMA.16816.F32.BF16 R8, R140.reuse, R156, R8 ;  /* 0x0000009c8c08723c */ /* 0x040fe20000041808 */
[----:B----4-:R-:W-:Y:S03]  /*f160*/  LDSM.16.MT88.4 R164, [R236+0x3000] ;  /* 0x00300000eca4783b */ /* 0x010fe60000004200 */
[----:B------:R-:W-:Y:S02]  /*f170*/  FADD.FTZ R0, R168, R0 ;  /* 0x00000000a8007221 */ /* 0x000fe40000010000 */
[----:B------:R-:W-:Y:S02]  /*f180*/  FADD.FTZ R3, R171, R3 ;  /* 0x00000003ab037221 */ /* 0x000fe40000010000 */
[-C--:B------:R-:W-:Y:S01]  /*f190*/  HMMA.16816.F32.BF16 R12, R140, R158.reuse, R12 ;  /* 0x0000009e8c0c723c */ /* 0x080fe2000004180c */
[----:B------:R-:W4:Y:S01]  /*f1a0*/  MUFU.EX2 R216, R175 ;  /* 0x000000af00d87308 */ /* 0x000f220000000800 */
[----:B---3--:R-:W-:Y:S02]  /*f1b0*/  LDSM.16.MT88.4 R180, [R235+0x1800] ;  /* 0x00180000ebb4783b */ /* 0x008fe40000004200 */
[----:B-----5:R-:W-:Y:S04]  /*f1c0*/  FADD.FTZ R0, R139, R0 ;  /* 0x000000008b007221 */ /* 0x020fe80000010000 */
[C---:B------:R-:W-:Y:S02]  /*f1d0*/  HMMA.16816.F32.BF16 R16, R144.reuse, R158, R16 ;  /* 0x0000009e9010723c */ /* 0x040fe40000041810 */
[----:B------:R-:W3:Y:S02]  /*f1e0*/  LDSM.16.MT88.4 R156, [R237+0x1000] ;  /* 0x00100000ed9c783b */ /* 0x000ee40000004200 */
[----:B-1----:R-:W-:Y:S04]  /*f1f0*/  FADD.FTZ R0, R138, R0 ;  /* 0x000000008a007221 */ /* 0x002fe80000010000 */
[-C--:B------:R-:W-:Y:S02]  /*f200*/  HMMA.16816.F32.BF16 R20, R144, R148.reuse, R20 ;  /* 0x000000949014723c */ /* 0x080fe40000041814 */
[----:B------:R-:W-:Y:S06]  /*f210*/  LDSM.16.MT88.4 R188, [R236+0x1800] ;  /* 0x00180000ecbc783b */ /* 0x000fec0000004200 */
[C---:B------:R-:W-:Y:S02]  /*f220*/  HMMA.16816.F32.BF16 R24, R140.reuse, R148, R24 ;  /* 0x000000948c18723c */ /* 0x040fe40000041818 */
[----:B------:R1:W-:Y:S02]  /*f230*/  STL [R1+0x18], R0 ;  /* 0x0000180001007387 */ /* 0x0003e40000100800 */
[----:B----4-:R-:W-:Y:S04]  /*f240*/  F2FP.BF16.PACK_AB R211, R216, R217 ;  /* 0x000000d9d8d3723e */ /* 0x010fe800000010ff */
[-C--:B------:R-:W-:Y:S08]  /*f250*/  HMMA.16816.F32.BF16 R28, R140, R150.reuse, R28 ;  /* 0x000000968c1c723c */ /* 0x080ff0000004181c */
[C---:B------:R-:W-:Y:S01]  /*f260*/  HMMA.16816.F32.BF16 R32, R144.reuse, R150, R32 ;  /* 0x000000969020723c */ /* 0x040fe20000041820 */
[----:B------:R-:W4:Y:S07]  /*f270*/  LDSM.16.MT88.4 R148, [R238+0x3000] ;  /* 0x00300000ee94783b */ /* 0x000f2e0000004200 */
[-C--:B--2---:R-:W-:Y:S04]  /*f280*/  HMMA.16816.F32.BF16 R36, R144, R152.reuse, R36 ;  /* 0x000000989024723c */ /* 0x084fe80000041824 */
[----:B-1----:R-:W-:Y:S01]  /*f290*/  FADD.FTZ R0, R170, R137 ;  /* 0x00000089aa007221 */ /* 0x002fe20000010000 */
[----:B------:R-:W-:Y:S03]  /*f2a0*/  MOV R137, R172 ;  /* 0x000000ac00897202 */ /* 0x000fe60000000f00 */
[C---:B------:R-:W-:Y:S04]  /*f2b0*/  HMMA.16816.F32.BF16 R40, R140.reuse, R152, R40 ;  /* 0x000000988c28723c */ /* 0x040fe80000041828 */
[----:B------:R-:W-:Y:S01]  /*f2c0*/  FADD.FTZ R2, R215, R0 ;  /* 0x00000000d7027221 */ /* 0x000fe20000010000 */
[----:B------:R-:W-:Y:S01]  /*f2d0*/  MOV R0, R184 ;  /* 0x000000b800007202 */ /* 0x000fe20000000f00 */
[----:B------:R-:W-:Y:S02]  /*f2e0*/  LDSM.16.MT88.4 R212, [R235+0x3800] ;  /* 0x00380000ebd4783b */ /* 0x000fe40000004200 */
[-C--:B------:R-:W-:Y:S04]  /*f2f0*/  HMMA.16816.F32.BF16 R44, R140, R154.reuse, R44 ;  /* 0x0000009a8c2c723c */ /* 0x080fe8000004182c */
[----:B------:R-:W-:Y:S04]  /*f300*/  FADD.FTZ R0, R0, R3 ;  /* 0x0000000300007221 */ /* 0x000fe80000010000 */
[C---:B------:R-:W-:Y:S01]  /*f310*/  HMMA.16816.F32.BF16 R48, R144.reuse, R154, R48 ;  /* 0x0000009a9030723c */ /* 0x040fe20000041830 */
[----:B------:R-:W1:Y:S07]  /*f320*/  LDSM.16.MT88.4 R152, [R237+0x3000] ;  /* 0x00300000ed98783b */ /* 0x000e6e0000004200 */
        /* <DEDUP_REMOVED lines=16> */
[-C--:B-1----:R-:W-:Y:S08]  /*f430*/  HMMA.16816.F32.BF16 R116, R144, R152.reuse, R116 ;  /* 0x000000989074723c */ /* 0x082ff00000041874 */
        /* <DEDUP_REMOVED lines=26> */
[----:B------:R-:W-:Y:S02]  /*f5e0*/  MOV R20, R200 ;  /* 0x000000c800147202 */ /* 0x000fe40000000f00 */
        /* <DEDUP_REMOVED lines=17> */
[----:B------:R-:W-:Y:S01]  /*f700*/  FADD.FTZ R3, R137, R3 ;  /* 0x0000000389037221 */ /* 0x000fe20000010000 */
[----:B------:R-:W-:Y:S01]  /*f710*/  MOV R137, R136 ;  /* 0x0000008800897202 */ /* 0x000fe20000000f00 */
[-C--:B------:R-:W-:Y:S04]  /*f720*/  HMMA.16816.F32.BF16 R200, R140, R204.reuse, R52 ;  /* 0x000000cc8cc8723c */ /* 0x080fe80000041834 */
[----:B------:R-:W-:Y:S02]  /*f730*/  FADD.FTZ R0, R227, R0 ;  /* 0x00000000e3007221 */ /* 0x000fe40000010000 */
[----:B------:R-:W-:Y:S01]  /*f740*/  FADD.FTZ R3, R138, R3 ;  /* 0x000000038a037221 */ /* 0x000fe20000010000 */
[----:B------:R-:W-:Y:S01]  /*f750*/  MOV R138, R135 ;  /* 0x00000087008a7202 */ /* 0x000fe20000000f00 */
        /* <DEDUP_REMOVED lines=25> */
[----:B------:R1:W-:Y:S03]  /*f8f0*/  STL [R1+0x14], R4 ;  /* 0x0000140401007387 */ /* 0x0003e60000100800 */
        /* <DEDUP_REMOVED lines=8> */
[C---:B------:R-:W-:Y:S01]  /*f980*/  HMMA.16816.F32.BF16 R112, R140.reuse, R10, R112 ;  /* 0x0000000a8c70723c */ /* 0x040fe20000041870 */
[----:B------:R1:W-:Y:S07]  /*f990*/  STL [R1+0x20], R3 ;  /* 0x0000200301007387 */ /* 0x0003ee0000100800 */
[-C--:B---3--:R-:W-:Y:S08]  /*f9a0*/  HMMA.16816.F32.BF16 R116, R140, R12.reuse, R116 ;  /* 0x0000000c8c74723c */ /* 0x088ff00000041874 */
[C---:B------:R-:W-:Y:S08]  /*f9b0*/  HMMA.16816.F32.BF16 R120, R208.reuse, R12, R120 ;  /* 0x0000000cd078723c */ /* 0x040ff00000041878 */
[-C--:B------:R-:W-:Y:S08]  /*f9c0*/  HMMA.16816.F32.BF16 R124, R208, R14.reuse, R124 ;  /* 0x0000000ed07c723c */ /* 0x080ff0000004187c */
[----:B------:R-:W-:Y:S07]  /*f9d0*/  HMMA.16816.F32.BF16 R128, R140, R14, R128 ;  /* 0x0000000e8c80723c */ /* 0x000fee0000041880 */
[----:B------:R-:W-:Y:S02]  /*f9e0*/  MOV R140, R133 ;  /* 0x00000085008c7202 */ /* 0x000fe40000000f00 */
[C---:B-----5:R-:W-:Y:S02]  /*f9f0*/  IADD3 R0, R6.reuse, -0x1, RZ ;  /* 0xffffffff06007810 */ /* 0x060fe40007ffe0ff */
[----:B----4-:R-:W-:Y:S03]  /*fa00*/  ISETP.GT.AND P0, PT, R6, R7, PT ;  /* 0x000000070600720c */ /* 0x010fe60003f04270 */
[----:B------:R1:W-:Y:S04]  /*fa10*/  STL [R1+0x4], R0 ;  /* 0x0000040001007387 */ /* 0x0003e80000100800 */
[----:B------:R1:W-:Y:S06]  /*fa20*/  STL [R1+0x24], R2 ;  /* 0x0000240201007387 */ /* 0x0003ec0000100800 */
[----:B-1----:R-:W-:-:S05]  /*fa30*/  @P0 BRA `(.L_x_3039) ;  /* 0xffffbe0000000947 */ /* 0x002fca000383ffff */
.L_x_3032:
[----:B------:R-:W-:Y:S05]  /*fa40*/  BRA.DIV ~URZ, `(.L_x_3040) ;  /* 0x00006a027f007947 */ /* 0x000fea000b800000 */
[----:B------:R-:W2:Y:S04]  /*fa50*/  LDL R0, [R1+0x18] ;  /* 0x0000180001007983 */ /* 0x000ea80000100800 */
[----:B--2---:R1:W2:Y:S02]  /*fa60*/  SHFL.BFLY PT, R7, R0, 0x2, 0x1f ;  /* 0x0c401f0000077f89 */ /* 0x0042a400000e0000 */
.L_x_3084:
[----:B-1----:R-:W3:Y:S02]  /*fa70*/  LDL.LU R0, [R1+0x18] ;  /* 0x0000180001007983 */ /* 0x002ee40000300800 */
[----:B--23--:R-:W-:Y:S01]  /*fa80*/  FADD.FTZ R7, R7, R0 ;  /* 0x0000000007077221 */ /* 0x00cfe20000010000 */
[----:B------:R-:W-:Y:S05]  /*fa90*/  BRA.DIV ~URZ, `(.L_x_3041) ;  /* 0x00006a127f007947 */ /* 0x000fea000b800000 */
[----:B------:R-:W2:Y:S04]  /*faa0*/  LDL.LU R2, [R1+0x14] ;  /* 0x0000140001027983 */ /* 0x000ea80000300800 */
[----:B------:R-:W3:Y:S04]  /*fab0*/  LDL.LU R0, [R1+0x20] ;  /* 0x0000200001007983 */ /* 0x000ee80000300800 */
[----:B------:R-:W4:Y:S04]  /*fac0*/  LDL.LU R9, [R1+0x24] ;  /* 0x0000240001097983 */ /* 0x000f280000300800 */
[----:B--2---:R-:W1:Y:S04]  /*fad0*/  SHFL.BFLY PT, R6, R2, 0x2, 0x1f ;  /* 0x0c401f0002067f89 */ /* 0x004e6800000e0000 */
[----:B---3--:R-:W2:Y:S04]  /*fae0*/  SHFL.BFLY PT, R5, R0, 0x2, 0x1f ;  /* 0x0c401f0000057f89 */ /* 0x008ea800000e0000 */
[----:B----4-:R-:W3:Y:S01]  /*faf0*/  SHFL.BFLY PT, R4, R9, 0x2, 0x1f ;  /* 0x0c401f0009047f89 */ /* 0x010ee200000e0000 */
[----:B-1----:R-:W-:-:S02]  /*fb00*/  FADD.FTZ R6, R6, R2 ;  /* 0x0000000206067221 */ /* 0x002fc40000010000 */
[----:B--2---:R-:W-:-:S03]  /*fb10*/  FADD.FTZ R5, R5, R0 ;  /* 0x0000000005057221 */ /* 0x004fc60000010000 */
[----:B------:R-:W1:Y:S01]  /*fb20*/  SHFL.BFLY PT, R2, R6, 0x1, 0x1f ;  /* 0x0c201f0006027f89 */ /* 0x000e6200000e0000 */
[----:B---3--:R-:W-:-:S03]  /*fb30*/  FADD.FTZ R4, R4, R9 ;  /* 0x0000000904047221 */ /* 0x008fc60000010000 */
[----:B------:R-:W2:Y:S04]  /*fb40*/  SHFL.BFLY PT, R0, R7, 0x1, 0x1f ;  /* 0x0c201f0007007f89 */ /* 0x000ea800000e0000 */
[----:B------:R-:W3:Y:S04]  /*fb50*/  SHFL.BFLY PT, R3, R5, 0x1, 0x1f ;  /* 0x0c201f0005037f89 */ /* 0x000ee800000e0000 */
[----:B------:R4:W4:Y:S01]  /*fb60*/  SHFL.BFLY PT, R8, R4, 0x1, 0x1f ;  /* 0x0c201f0004087f89 */ /* 0x00092200000e0000 */
[----:B-1----:R-:W-:Y:S02]  /*fb70*/  FADD.FTZ R6, R6, R2 ;  /* 0x0000000206067221 */ /* 0x002fe40000010000 */
[----:B--2---:R-:W-:-:S02]  /*fb80*/  FADD.FTZ R7, R7, R0 ;  /* 0x0000000007077221 */ /* 0x004fc40000010000 */
[----:B---3--:R-:W-:-:S03]  /*fb90*/  FADD.FTZ R5, R5, R3 ;  /* 0x0000000305057221 */ /* 0x008fc60000010000 */
.L_x_3085:
[----:B------:R-:W-:Y:S01]  /*fba0*/  FSETP.NE.FTZ.AND P3, PT, R7, RZ, PT ;  /* 0x000000ff0700720b */ /* 0x000fe20003f75000 */
[----:B------:R-:W-:Y:S01]  /*fbb0*/  CS2R R2, SRZ ;  /* 0x0000000000027805 */ /* 0x000fe2000001ff00 */
[----:B------:R-:W-:Y:S01]  /*fbc0*/  MOV R0, RZ ;  /* 0x000000ff00007202 */ /* 0x000fe20000000f00 */
[----:B----4-:R-:W-:Y:S01]  /*fbd0*/  FADD.FTZ R4, R8, R4 ;  /* 0x0000000408047221 */ /* 0x010fe20000010000 */
[----:B------:R-:W-:Y:S02]  /*fbe0*/  FSETP.NE.FTZ.AND P2, PT, R6, RZ, PT ;  /* 0x000000ff0600720b */ /* 0x000fe40003f55000 */
[----:B------:R-:W-:Y:S02]  /*fbf0*/  FSETP.NE.FTZ.AND P1, PT, R5, RZ, PT ;  /* 0x000000ff0500720b */ /* 0x000fe40003f35000 */
[----:B------:R-:W-:Y:S02]  /*fc00*/  FSETP.NE.FTZ.AND P0, PT, R4, RZ, PT ;  /* 0x000000ff0400720b */ /* 0x000fe40003f15000 */
[----:B------:R-:W-:-:S02]  /*fc10*/  MOV R23, 0xff800000 ;  /* 0xff80000000177802 */ /* 0x000fc40000000f00 */
[----:B------:R-:W-:Y:S01]  /*fc20*/  MOV R21, 0xff800000 ;  /* 0xff80000000157802 */ /* 0x000fe20000000f00 */
[----:B------:R-:W1:Y:S01]  /*fc30*/  @P3 MUFU.RCP R0, R7 ;  /* 0x0000000700003308 */ /* 0x000e620000001000 */
[----:B------:R-:W-:Y:S02]  /*fc40*/  MOV R22, 0xff800000 ;  /* 0xff80000000167802 */ /* 0x000fe40000000f00 */
[----:B------:R-:W-:-:S03]  /*fc50*/  MOV R20, 0xff800000 ;  /* 0xff80000000147802 */ /* 0x000fc60000000f00 */
[----:B------:R-:W-:Y:S02]  /*fc60*/  @P1 MOV R10, 0x3f317218 ;  /* 0x3f317218000a1802 */ /* 0x000fe40000000f00 */
[----:B------:R-:W2:Y:S08]  /*fc70*/  @P3 MUFU.LG2 R7, R7 ;  /* 0x0000000700073308 */ /* 0x000eb00000000c00 */
[----:B------:R-:W3:Y:S01]  /*fc80*/  @P2 MUFU.RCP R3, R6 ;  /* 0x0000000600032308 */ /* 0x000ee20000001000 */
[----:B-1----:R-:W-:-:S02]  /*fc90*/  FMUL.FTZ R176, R0, R176 ;  /* 0x000000b000b07220 */ /* 0x002fc40000410000 */
[C---:B------:R-:W-:Y:S02]  /*fca0*/  FMUL.FTZ R177, R0.reuse, R177 ;  /* 0x000000b100b17220 */ /* 0x040fe40000410000 */
[C---:B------:R-:W-:Y:S02]  /*fcb0*/  FMUL.FTZ R180, R0.reuse, R180 ;  /* 0x000000b400b47220 */ /* 0x040fe40000410000 */
[C---:B------:R-:W-:Y:S01]  /*fcc0*/  FMUL.FTZ R181, R0.reuse, R181 ;  /* 0x000000b500b57220 */ /* 0x040fe20000410000 */
[----:B------:R-:W1:Y:S01]  /*fcd0*/  @P1 MUFU.RCP R2, R5 ;  /* 0x0000000500021308 */ /* 0x000e620000001000 */
[C---:B------:R-:W-:Y:S02]  /*fce0*/  FMUL.FTZ R184, R0.reuse, R184 ;  /* 0x000000b800b87220 */ /* 0x040fe40000410000 */
[C---:B------:R-:W-:Y:S02]  /*fcf0*/  FMUL.FTZ R185, R0.reuse, R185 ;  /* 0x000000b900b97220 */ /* 0x040fe40000410000 */
[----:B------:R-:W-:-:S02]  /*fd00*/  FMUL.FTZ R188, R0, R188 ;  /* 0x000000bc00bc7220 */ /* 0x000fc40000410000 */
[C---:B------:R-:W-:Y:S01]  /*fd10*/  FMUL.FTZ R189, R0.reuse, R189 ;  /* 0x000000bd00bd7220 */ /* 0x040fe20000410000 */
[----:B------:R-:W4:Y:S01]  /*fd20*/  @P2 MUFU.LG2 R6, R6 ;  /* 0x0000000600062308 */ /* 0x000f220000000c00 */
[C---:B------:R-:W-:Y:S02]  /*fd30*/  FMUL.FTZ R192, R0.reuse, R192 ;  /* 0x000000c000c07220 */ /* 0x040fe40000410000 */
[C---:B------:R-:W-:Y:S02]  /*fd40*/  FMUL.FTZ R193, R0.reuse, R193 ;  /* 0x000000c100c17220 */ /* 0x040fe40000410000 */
[C---:B------:R-:W-:Y:S02]  /*fd50*/  FMUL.FTZ R196, R0.reuse, R196 ;  /* 0x000000c400c47220 */ /* 0x040fe40000410000 */
[C---:B------:R-:W-:Y:S01]  /*fd60*/  FMUL.FTZ R197, R0.reuse, R197 ;  /* 0x000000c500c57220 */ /* 0x040fe20000410000 */
[----:B------:R-:W5:Y:S01]  /*fd70*/  @P1 MUFU.LG2 R5, R5 ;  /* 0x0000000500051308 */ /* 0x000f620000000c00 */
        /* <DEDUP_REMOVED lines=21> */
[----:B--2---:R-:W-:Y:S02]  /*fed0*/  @P3 FMUL.FTZ R9, R7, 0.69314718246459960938 ;  /* 0x3f31721807093820 */ /* 0x004fe40000410000 */
[C---:B---3--:R-:W-:Y:S02]  /*fee0*/  FMUL.FTZ R178, R3.reuse, R178 ;  /* 0x000000b203b27220 */ /* 0x048fe40000410000 */
[----:B------:R-:W-:Y:S01]  /*fef0*/  @P3 FMUL.FTZ R7, R0, c[0x0][0x2d0] ;  /* 0x0000b40000073a20 */ /* 0x000fe20000410000 */
[----:B------:R-:W-:Y:S01]  /*ff00*/  MOV R0, RZ ;  /* 0x000000ff00007202 */ /* 0x000fe20000000f00 */
[C---:B------:R-:W-:Y:S02]  /*ff10*/  FMUL.FTZ R179, R3.reuse, R179 ;  /* 0x000000b303b37220 */ /* 0x040fe40000410000 */
[----:B------:R-:W-:-:S02]  /*ff20*/  FMUL.FTZ R182, R3, R182 ;  /* 0x000000b603b67220 */ /* 0x000fc40000410000 */
[C---:B------:R-:W-:Y:S01]  /*ff30*/  FMUL.FTZ R183, R3.reuse, R183 ;  /* 0x000000b703b77220 */ /* 0x040fe20000410000 */
[----:B------:R-:W2:Y:S01]  /*ff40*/  @P0 MUFU.RCP R0, R4 ;  /* 0x0000000400000308 */ /* 0x000ea20000001000 */
        /* <DEDUP_REMOVED lines=61> */
[----:B------:R1:W3:Y:S01]  /*10320*/  @P0 MUFU.LG2 R2, R4 ;  /* 0x0000000400020308 */ /* 0x0002e20000000c00 */
[----:B----4-:R-:W-:Y:S02]  /*10330*/  @P2 FMUL.FTZ R8, R6, 0.69314718246459960938 ;  /* 0x3f31721806082820 */ /* 0x010fe40000410000 */
[----:B------:R-:W-:Y:S02]  /*10340*/  @P2 FMUL.FTZ R6, R3, c[0x0][0x2d0] ;  /* 0x0000b40003062a20 */ /* 0x000fe40000410000 */
[----:B-----5:R-:W-:Y:S02]  /*10350*/  @P1 FMUL.FTZ R5, R5, 0.69314718246459960938 ;  /* 0x3f31721805051820 */ /* 0x020fe40000410000 */
[----:B------:R-:W-:Y:S02]  /*10360*/  @P1 FMUL.FTZ R3, R10, c[0x0][0x2d0] ;  /* 0x0000b4000a031a20 */ /* 0x000fe40000410000 */
[----:B--2---:R-:W-:-:S02]  /*10370*/  FMUL.FTZ R174, R0, R174 ;  /* 0x000000ae00ae7220 */ /* 0x004fc40000410000 */
[----:B------:R-:W-:Y:S01]  /*10380*/  @P1 FFMA.FTZ R23, R3, R134, R5 ;  /* 0x0000008603171223 */ /* 0x000fe20000010005 */
[----:B------:R-:W-:Y:S01]  /*10390*/  @P0 MOV R3, 0x3f317218 ;  /* 0x3f31721800030802 */ /* 0x000fe20000000f00 */
[C---:B------:R-:W-:Y:S02]  /*103a0*/  FMUL.FTZ R175, R0.reuse, R175 ;  /* 0x000000af00af7220 */ /* 0x040fe40000410000 */
[----:B------:R-:W-:Y:S01]  /*103b0*/  FMUL.FTZ R170, R0, R170 ;  /* 0x000000aa00aa7220 */ /* 0x000fe20000410000 */
[----:B-1----:R-:W-:Y:S01]  /*103c0*/  MOV R4, 0x1 ;  /* 0x0000000100047802 */ /* 0x002fe20000000f00 */
[----:B---3--:R-:W-:Y:S02]  /*103d0*/  @P0 FMUL.FTZ R2, R2, 0.69314718246459960938 ;  /* 0x3f31721802020820 */ /* 0x008fe40000410000 */
        /* <DEDUP_REMOVED lines=30> */
[----:B------:R-:W-:Y:S01]  /*105c0*/  PRMT R0, R4, 0x7610, R0 ;  /* 0x0000761004007816 */ /* 0x000fe20000000000 */
[----:B------:R-:W-:Y:S02]  /*105d0*/  @P3 FFMA.FTZ R21, R7, R136, R9 ;  /* 0x0000008807153223 */ /* 0x000fe40000010009 */
[----:B------:R-:W-:-:S02]  /*105e0*/  @P2 FFMA.FTZ R22, R6, R135, R8 ;  /* 0x0000008706162223 */ /* 0x000fc40000010008 */
[----:B------:R-:W-:Y:S02]  /*105f0*/  @P0 FFMA.FTZ R20, R3, R133, R2 ;  /* 0x0000008503140223 */ /* 0x000fe40000010002 */
.L_x_2987:
[----:B--2---:R2:W5:Y:S01]  /*10600*/  LDL R7, [R1+0xb0] ;  /* 0x0000b00001077983 */ /* 0x0045620000100800 */
[----:B------:R-:W-:Y:S03]  /*10610*/  BSSY B0, `(.L_x_3042) ;  /* 0x0000012000007945 */ /* 0x000fe60003800000 */
[----:B-1----:R-:W1:Y:S02]  /*10620*/  S2R R6, SR_TID.X ;  /* 0x0000000000067919 */ /* 0x002e640000002100 */
[----:B-1----:R-:W-:-:S13]  /*10630*/  LOP3.LUT P0, RZ, R6, 0x7f, RZ, 0xc0, !PT ;  /* 0x0000007f06ff7812 */ /* 0x002fda000780c0ff */
[----:B------:R-:W-:Y:S05]  /*10640*/  @P0 BRA `(.L_x_3043) ;  /* 0x000000e000000947 */ /* 0x000fea0003800000 */
[----:B--2---:R-:W1:Y:S01]  /*10650*/  S2R R4, SR_LANEID ;  /* 0x0000000000047919 */ /* 0x004e620000000000 */
        /* <DEDUP_REMOVED lines=13> */
.L_x_3043:
[----:B--2---:R-:W-:Y:S05]  /*10730*/  BSYNC B0 ;  /* 0x0000000000007941 */ /* 0x004fea0003800000 */
.L_x_3042:
        /* <DEDUP_REMOVED lines=8> */
[----:B------:R2:W-:Y:S01]  /*107c0*/  STL [R1+0x10], RZ ;  /* 0x000010ff01007387 */ /* 0x0005e20000100800 */
[----:B------:R-:W-:Y:S01]  /*107d0*/  SHF.R.S32.HI R2, RZ, 0x1f, R6 ;  /* 0x0000001fff027819 */ /* 0x000fe20000011406 */
[----:B------:R-:W-:-:S03]  /*107e0*/  IMAD.MOV.U32 R3, RZ, RZ, 0x1f ;  /* 0x0000001fff037424 */ /* 0x000fc600078e00ff */
[----:B------:R-:W-:-:S04]  /*107f0*/  LEA.HI R2, R2, R6, RZ, 0x7 ;  /* 0x0000000602027211 */ /* 0x000fc800078f38ff */
[----:B------:R-:W-:-:S05]  /*10800*/  SHF.R.S32.HI R2, RZ, 0x7, R2 ;  /* 0x00000007ff027819 */ /* 0x000fca0000011402 */
[----:B------:R-:W-:Y:S01]  /*10810*/  IMAD.MOV.U32 R143, RZ, RZ, R2 ;  /* 0x000000ffff8f7224 */ /* 0x000fe200078e0002 */
[----:B------:R-:W-:Y:S02]  /*10820*/  MOV R2, 0x10840 ;  /* 0x0001084000027802 */ /* 0x000fe40000000f00 */
[----:B-12---:R-:W-:Y:S05]  /*10830*/  CALL.REL.NOINC `($__internal_47_$__cuda_sm70_shflsync_idx_p) ;  /* 0x00005fb000007944 */ /* 0x006fea0003c00000 */
.L_x_3046:
[----:B------:R-:W2:Y:S04]  /*10840*/  LDL.LU R3, [R1+0x68] ;  /* 0x0000680001037983 */ /* 0x000ea80000300800 */
[----:B------:R-:W3:Y:S04]  /*10850*/  LDL R8, [R1+0xfc] ;  /* 0x0000fc0001087983 */ /* 0x000ee80000100800 */
[----:B------:R-:W4:Y:S04]  /*10860*/  LDL.LU R13, [R1+0x64] ;  /* 0x00006400010d7983 */ /* 0x000f280000300800 */
[----:B------:R-:W3:Y:S04]  /*10870*/  LDL.LU R16, [R1+0x6c] ;  /* 0x00006c0001107983 */ /* 0x000ee80000300800 */
[----:B------:R-:W3:Y:S01]  /*10880*/  LDL.LU R15, [R1+0xac] ;  /* 0x0000ac00010f7983 */ /* 0x000ee20000300800 */
[----:B-1----:R-:W-:-:S03]  /*10890*/  IMAD.MOV.U32 R7, RZ, RZ, 0x1 ;  /* 0x00000001ff077424 */ /* 0x002fc600078e00ff */
[----:B------:R-:W4:Y:S02]  /*108a0*/  LDL R14, [R1+0x100] ;  /* 0x00010000010e7983 */ /* 0x000f240000100800 */
[----:B------:R-:W-:Y:S02]  /*108b0*/  ISETP.NE.AND P0, PT, R7, c[0x0][0x4e8], PT ;  /* 0x00013a0007007a0c */ /* 0x000fe40003f05270 */
        /* <DEDUP_REMOVED lines=36> */
[----:B--2--5:R-:W-:Y:S01]  /*10b00*/  SHF.R.S32.HI R0, RZ, 0x1f, R3 ;  /* 0x0000001fff007819 */ /* 0x024fe20000011403 */
[----:B------:R-:W-:-:S04]  /*10b10*/  IMAD.WIDE.U32 R4, R3, c[0x0][0x4d0], RZ ;  /* 0x0001340003047a25 */ /* 0x000fc800078e00ff */
[C---:B------:R-:W-:Y:S02]  /*10b20*/  IMAD R2, R0.reuse, c[0x0][0x4d0], RZ ;  /* 0x0001340000027a24 */ /* 0x040fe400078e02ff */
[----:B------:R-:W-:Y:S02]  /*10b30*/  IMAD R0, R0, c[0x0][0x438], RZ ;  /* 0x00010e0000007a24 */ /* 0x000fe400078e02ff */
[C---:B------:R-:W-:Y:S02]  /*10b40*/  IMAD R6, R3.reuse, c[0x0][0x4d4], R2 ;  /* 0x0001350003067a24 */ /* 0x040fe400078e0202 */
[C---:B------:R-:W-:Y:S02]  /*10b50*/  IMAD R0, R3.reuse, c[0x0][0x43c], R0 ;  /* 0x00010f0003007a24 */ /* 0x040fe400078e0200 */
[----:B------:R-:W-:-:S04]  /*10b60*/  IMAD.WIDE.U32 R2, R3, c[0x0][0x438], RZ ;  /* 0x00010e0003027a25 */ /* 0x000fc800078e00ff */
[----:B---3--:R-:W-:Y:S01]  /*10b70*/  IMAD.IADD R8, R8, 0x1, R15 ;  /* 0x0000000108087824 */ /* 0x008fe200078e020f */
[----:B------:R-:W-:Y:S01]  /*10b80*/  IADD3 R3, R3, R0, RZ ;  /* 0x0000000003037210 */ /* 0x000fe20007ffe0ff */
[----:B------:R-:W-:Y:S01]  /*10b90*/  IMAD.IADD R5, R5, 0x1, R6 ;  /* 0x0000000105057824 */ /* 0x000fe200078e0206 */
[----:B----4-:R-:W-:Y:S01]  /*10ba0*/  SHF.R.S32.HI R0, RZ, 0x1f, R13 ;  /* 0x0000001fff007819 */ /* 0x010fe2000001140d */
[----:B------:R-:W-:-:S04]  /*10bb0*/  @P0 IMAD.HI.U32 R10, R8, c[0x0][0x4ec], RZ ;  /* 0x00013b00080a0a27 */ /* 0x000fc800078e00ff */
[C---:B------:R-:W-:Y:S02]  /*10bc0*/  IMAD R7, R0.reuse, c[0x0][0x4d8], RZ ;  /* 0x0001360000077a24 */ /* 0x040fe400078e02ff */
[----:B------:R-:W-:Y:S01]  /*10bd0*/  IMAD R6, R0, c[0x0][0x440], RZ ;  /* 0x0001100000067a24 */ /* 0x000fe200078e02ff */
[----:B------:R-:W-:Y:S01]  /*10be0*/  MOV R0, R8 ;  /* 0x0000000800007202 */ /* 0x000fe20000000f00 */
[C---:B------:R-:W-:Y:S01]  /*10bf0*/  IMAD R11, R13.reuse, c[0x0][0x4dc], R7 ;  /* 0x000137000d0b7a24 */ /* 0x040fe200078e0207 */
[----:B------:R-:W-:Y:S01]  /*10c00*/  @P0 SHF.R.U32.HI R0, RZ, c[0x0][0x4f0], R10 ;  /* 0x00013c00ff000a19 */ /* 0x000fe2000001160a */
[----:B------:R-:W-:-:S04]  /*10c10*/  IMAD.WIDE.U32 R4, R13, c[0x0][0x4d8], R4 ;  /* 0x000136000d047a25 */ /* 0x000fc800078e0004 */
[----:B------:R-:W-:Y:S01]  /*10c20*/  IMAD R12, R13, c[0x0][0x444], R6 ;  /* 0x000111000d0c7a24 */ /* 0x000fe200078e0206 */
[----:B------:R-:W-:Y:S01]  /*10c30*/  SHF.R.S32.HI R6, RZ, 0x1f, R16 ;  /* 0x0000001fff067819 */ /* 0x000fe20000011410 */
[----:B------:R-:W-:Y:S01]  /*10c40*/  @P0 IMAD.HI.U32 R7, R8, c[0x0][0x4ec], RZ ;  /* 0x00013b0008070a27 */ /* 0x000fe200078e00ff */
[----:B------:R-:W-:Y:S02]  /*10c50*/  IADD3 R5, R5, R11, RZ ;  /* 0x0000000b05057210 */ /* 0x000fe40007ffe0ff */
[----:B------:R-:W-:Y:S01]  /*10c60*/  IADD3 R10, -R0, RZ, RZ ;  /* 0x000000ff000a7210 */ /* 0x000fe20007ffe1ff */
[----:B------:R-:W-:Y:S01]  /*10c70*/  IMAD.MOV.U32 R9, RZ, RZ, R8 ;  /* 0x000000ffff097224 */ /* 0x000fe200078e0008 */
[----:B------:R-:W-:Y:S01]  /*10c80*/  @P0 SHF.R.U32.HI R9, RZ, c[0x0][0x4f0], R7 ;  /* 0x00013c00ff090a19 */ /* 0x000fe20000011607 */
[----:B------:R-:W-:-:S04]  /*10c90*/  IMAD.WIDE.U32 R2, R13, c[0x0][0x440], R2 ;  /* 0x000110000d027a25 */ /* 0x000fc800078e0002 */
[C---:B------:R-:W-:Y:S02]  /*10ca0*/  IMAD R7, R6.reuse, c[0x0][0x4e0], RZ ;  /* 0x0001380006077a24 */ /* 0x040fe400078e02ff */
[----:B------:R-:W-:Y:S02]  /*10cb0*/  IMAD R6, R6, c[0x0][0x448], RZ ;  /* 0x0001120006067a24 */ /* 0x000fe400078e02ff */
[----:B------:R-:W-:Y:S02]  /*10cc0*/  IMAD R10, R10, c[0x0][0x4e8], R8 ;  /* 0x00013a000a0a7a24 */ /* 0x000fe400078e0208 */
[----:B------:R-:W-:Y:S01]  /*10cd0*/  IMAD.WIDE.U32 R4, R16, c[0x0][0x4e0], R4 ;  /* 0x0001380010047a25 */ /* 0x000fe200078e0004 */
[----:B------:R-:W-:-:S03]  /*10ce0*/  SHF.R.S32.HI R11, RZ, 0x1f, R0 ;  /* 0x0000001fff0b7819 */ /* 0x000fc60000011400 */
[----:B------:R-:W-:Y:S02]  /*10cf0*/  IMAD.IADD R3, R3, 0x1, R12 ;  /* 0x0000000103037824 */ /* 0x000fe400078e020c */
[C---:B------:R-:W-:Y:S01]  /*10d00*/  IMAD R12, R16.reuse, c[0x0][0x44c], R6 ;  /* 0x00011300100c7a24 */ /* 0x040fe200078e0206 */
[----:B------:R-:W-:Y:S01]  /*10d10*/  SHF.R.S32.HI R6, RZ, 0x1f, R9 ;  /* 0x0000001fff067819 */ /* 0x000fe20000011409 */
[----:B------:R-:W-:Y:S01]  /*10d20*/  IMAD R13, R16, c[0x0][0x4e4], R7 ;  /* 0x00013900100d7a24 */ /* 0x000fe200078e0207 */
[----:B------:R-:W-:Y:S02]  /*10d30*/  SHF.R.S32.HI R7, RZ, 0x1f, R10 ;  /* 0x0000001fff077819 */ /* 0x000fe4000001140a */
[----:B------:R-:W-:Y:S01]  /*10d40*/  IADD3 R4, P0, R0, R4, RZ ;  /* 0x0000000400047210 */ /* 0x000fe20007f1e0ff */
[----:B------:R-:W-:-:S03]  /*10d50*/  IMAD.WIDE.U32 R2, R16, c[0x0][0x448], R2 ;  /* 0x0001120010027a25 */ /* 0x000fc600078e0002 */
[----:B------:R-:W-:Y:S01]  /*10d60*/  IADD3.X R5, R11, R5, R13, P0, !PT ;  /* 0x000000050b057210 */ /* 0x000fe200007fe40d */
[----:B------:R-:W-:Y:S02]  /*10d70*/  IMAD R0, R6, c[0x0][0x430], RZ ;  /* 0x00010c0006007a24 */ /* 0x000fe400078e02ff */
[----:B------:R-:W-:Y:S02]  /*10d80*/  IMAD R6, R7, c[0x0][0x4c8], RZ ;  /* 0x0001320007067a24 */ /* 0x000fe400078e02ff */
[----:B------:R-:W-:Y:S02]  /*10d90*/  IMAD.IADD R3, R3, 0x1, R12 ;  /* 0x0000000103037824 */ /* 0x000fe400078e020c */
[C---:B------:R-:W-:Y:S02]  /*10da0*/  IMAD R12, R10.reuse, c[0x0][0x4cc], R6 ;  /* 0x000133000a0c7a24 */ /* 0x040fe400078e0206 */
[----:B------:R-:W-:-:S04]  /*10db0*/  IMAD.WIDE.U32 R4, R10, c[0x0][0x4c8], R4 ;  /* 0x000132000a047a25 */ /* 0x000fc800078e0004 */
[C---:B------:R-:W-:Y:S01]  /*10dc0*/  IMAD R11, R9.reuse, c[0x0][0x434], R0 ;  /* 0x00010d00090b7a24 */ /* 0x040fe200078e0200 */
[C---:B------:R-:W-:Y:S01]  /*10dd0*/  IADD3 R0, -R9.reuse, RZ, RZ ;  /* 0x000000ff09007210 */ /* 0x040fe20007ffe1ff */
[----:B------:R-:W-:Y:S01]  /*10de0*/  IMAD.WIDE.U32 R6, R9, c[0x0][0x430], R2 ;  /* 0x00010c0009067a25 */ /* 0x000fe200078e0002 */
[----:B------:R-:W-:Y:S02]  /*10df0*/  IADD3 R3, R5, R12, RZ ;  /* 0x0000000c05037210 */ /* 0x000fe40007ffe0ff */
[----:B------:R-:W-:Y:S01]  /*10e00*/  LEA R2, P0, R4, c[0x0][0x4a8], 0x2 ;  /* 0x00012a0004027a11 */ /* 0x000fe200078010ff */
[----:B------:R-:W-:-:S03]  /*10e10*/  IMAD R5, R0, c[0x0][0x4e8], R8 ;  /* 0x00013a0000057a24 */ /* 0x000fc600078e0208 */
[----:B------:R-:W-:Y:S01]  /*10e20*/  LEA.HI.X R0, R4, c[0x0][0x4ac], R3, 0x2, P0 ;  /* 0x00012b0004007a11 */ /* 0x000fe200000f1403 */
[----:B------:R-:W-:Y:S02]  /*10e30*/  IMAD.IADD R3, R14, 0x1, R15 ;  /* 0x000000010e037824 */ /* 0x000fe400078e020f */
[----:B------:R-:W2:Y:S01]  /*10e40*/  S2R R14, SR_TID.X ;  /* 0x00000000000e7919 */ /* 0x000ea20000002100 */
[----:B------:R-:W-:-:S03]  /*10e50*/  IMAD.IADD R7, R7, 0x1, R11 ;  /* 0x0000000107077824 */ /* 0x000fc600078e020b */
[----:B------:R-:W-:Y:S04]  /*10e60*/  SHFL.IDX PT, R12, R2, RZ, 0x1c1f ;  /* 0x001c1fff020c7589 */ /* 0x000fe800000e0000 */
[----:B------:R-:W3:Y:S04]  /*10e70*/  SHFL.IDX PT, R13, R0, RZ, 0x1c1f ;  /* 0x001c1fff000d7589 */ /* 0x000ee800000e0000 */
[----:B------:R-:W-:Y:S01]  /*10e80*/  SHFL.IDX PT, R10, R2, 0x1, 0x1c1f ;  /* 0x003c1f00020a7f89 */ /* 0x000fe200000e0000 */
[----:B--2---:R-:W-:-:S04]  /*10e90*/  SHF.R.S32.HI R16, RZ, 0x1f, R14 ;  /* 0x0000001fff107819 */ /* 0x004fc8000001140e */
[----:B------:R-:W-:Y:S01]  /*10ea0*/  LEA.HI R16, R16, R14, RZ, 0x5 ;  /* 0x0000000e10107211 */ /* 0x000fe200078f28ff */
[----:B------:R-:W2:Y:S03]  /*10eb0*/  SHFL.IDX PT, R11, R0, 0x1, 0x1c1f ;  /* 0x003c1f00000b7f89 */ /* 0x000ea600000e0000 */
[----:B------:R-:W-:-:S04]  /*10ec0*/  LOP3.LUT R16, R16, 0xffffffe0, RZ, 0xc0, !PT ;  /* 0xffffffe010107812 */ /* 0x000fc800078ec0ff */
[----:B------:R-:W-:Y:S02]  /*10ed0*/  IADD3 R16, -R16, R14, RZ ;  /* 0x0000000e10107210 */ /* 0x000fe40007ffe1ff */
[C---:B------:R-:W-:Y:S02]  /*10ee0*/  IADD3 R17, R3.reuse, 0x8, RZ ;  /* 0x0000000803117810 */ /* 0x040fe40007ffe0ff */
[----:B------:R-:W-:Y:S02]  /*10ef0*/  LOP3.LUT P1, RZ, R16, 0x3, RZ, 0xc0, !PT ;  /* 0x0000000310ff7812 */ /* 0x000fe4000782c0ff */
[----:B------:R-:W-:Y:S01]  /*10f00*/  SHF.R.S32.HI R4, RZ, 0x1f, R5 ;  /* 0x0000001fff047819 */ /* 0x000fe20000011405 */
[----:B------:R-:W-:Y:S01]  /*10f10*/  SHFL.IDX PT, R8, R2, 0x2, 0x1c1f ;  /* 0x005c1f0002087f89 */ /* 0x000fe200000e0000 */
[----:B------:R-:W-:Y:S02]  /*10f20*/  ISETP.GE.OR P4, PT, R3, UR4, P1 ;  /* 0x0000000403007c0c */ /* 0x000fe40008f86670 */
[----:B------:R-:W-:Y:S01]  /*10f30*/  ISETP.GE.OR P3, PT, R17, UR4, P1 ;  /* 0x0000000411007c0c */ /* 0x000fe20008f66670 */
[----:B------:R-:W4:Y:S04]  /*10f40*/  SHFL.IDX PT, R9, R0, 0x2, 0x1c1f ;  /* 0x005c1f0000097f89 */ /* 0x000f2800000e0000 */
[----:B------:R-:W-:Y:S04]  /*10f50*/  SHFL.IDX PT, R14, R2, 0x3, 0x1c1f ;  /* 0x007c1f00020e7f89 */ /* 0x000fe800000e0000 */
[----:B------:R1:W4:Y:S01]  /*10f60*/  SHFL.IDX PT, R15, R0, 0x3, 0x1c1f ;  /* 0x007c1f00000f7f89 */ /* 0x00032200000e0000 */
[----:B------:R-:W-:-:S03]  /*10f70*/  IADD3 R16, R3, 0x40, RZ ;  /* 0x0000004003107810 */ /* 0x000fc60007ffe0ff */
[----:B---3--:R3:W-:Y:S01]  /*10f80*/  @!P4 ST.E [R12.64], R21 ;  /* 0x000000150c00c985 */ /* 0x0087e2000c101908 */
[----:B------:R-:W-:-:S03]  /*10f90*/  ISETP.GE.OR P2, PT, R16, UR4, P1 ;  /* 0x0000000410007c0c */ /* 0x000fc60008f46670 */
[----:B--2---:R3:W-:Y:S01]  /*10fa0*/  @!P3 ST.E [R10.64], R22 ;  /* 0x000000160a00b985 */ /* 0x0047e2000c101908 */
[----:B------:R-:W-:Y:S01]  /*10fb0*/  ISETP.GE.AND P3, PT, R3, UR4, PT ;  /* 0x0000000403007c0c */ /* 0x000fe2000bf66270 */
[----:B-1----:R-:W-:-:S04]  /*10fc0*/  IMAD R0, R4, c[0x0][0x428], RZ ;  /* 0x00010a0004007a24 */ /* 0x002fc800078e02ff */
[C---:B------:R-:W-:Y:S02]  /*10fd0*/  IMAD R0, R5.reuse, c[0x0][0x42c], R0 ;  /* 0x00010b0005007a24 */ /* 0x040fe400078e0200 */
[----:B------:R-:W-:Y:S01]  /*10fe0*/  IMAD.WIDE.U32 R4, R5, c[0x0][0x428], R6 ;  /* 0x00010a0005047a25 */ /* 0x000fe200078e0006 */
[----:B------:R-:W-:-:S04]  /*10ff0*/  IADD3 R6, R3, 0x48, RZ ;  /* 0x0000004803067810 */ /* 0x000fc80007ffe0ff */
[----:B------:R-:W-:Y:S02]  /*11000*/  ISETP.GE.OR P1, PT, R6, UR4, P1 ;  /* 0x0000000406007c0c */ /* 0x000fe40008f26670 */
[----:B------:R-:W-:Y:S02]  /*11010*/  IADD3 R0, R5, R0, RZ ;  /* 0x0000000005007210 */ /* 0x000fe40007ffe0ff */
[C---:B------:R-:W-:Y:S01]  /*11020*/  LEA R19, P0, R4.reuse, c[0x0][0x400], 0x2 ;  /* 0x0001000004137a11 */ /* 0x040fe200078010ff */
[----:B----4-:R3:W-:Y:S03]  /*11030*/  @!P2 ST.E [R8.64], R23 ;  /* 0x000000170800a985 */ /* 0x0107e6000c101908 */
[----:B------:R-:W-:Y:S02]  /*11040*/  LEA.HI.X R18, R4, c[0x0][0x404], R0, 0x2, P0 ;  /* 0x0001010004127a11 */ /* 0x000fe400000f1400 */
[----:B------:R3:W1:Y:S01]  /*11050*/  SHFL.IDX PT, R0, R19, RZ, 0x1c1f ;  /* 0x001c1fff13007589 */ /* 0x00066200000e0000 */
[----:B------:R-:W-:-:S02]  /*11060*/  ISETP.GE.AND P2, PT, R17, UR4, PT ;  /* 0x0000000411007c0c */ /* 0x000fc4000bf46270 */
[----:B------:R-:W-:Y:S01]  /*11070*/  ISETP.GE.AND P0, PT, R6, UR4, PT ;  /* 0x0000000406007c0c */ /* 0x000fe2000bf06270 */
[----:B------:R3:W-:Y:S01]  /*11080*/  @!P1 ST.E [R14.64], R20 ;  /* 0x000000140e009985 */ /* 0x0007e2000c101908 */
[----:B------:R-:W-:-:S03]  /*11090*/  ISETP.GE.AND P1, PT, R16, UR4, PT ;  /* 0x0000000410007c0c */ /* 0x000fc6000bf26270 */
[----:B------:R3:W2:Y:S01]  /*110a0*/  SHFL.IDX PT, R2, R18, RZ, 0x1c1f ;  /* 0x001c1fff12027589 */ /* 0x0006a200000e0000 */
[----:B------:R-:W-:Y:S05]  /*110b0*/  @P3 BRA `(.L_x_3048) ;  /* 0x0000041000003947 */ /* 0x000fea0003800000 */
[----:B------:R-:W-:Y:S02]  /*110c0*/  ISETP.GE.AND P5, PT, R55, c[0x0][0x3c8], PT ;  /* 0x0000f20037007a0c */ /* 0x000fe40003fa6270 */
[----:B------:R-:W-:Y:S02]  /*110d0*/  ISETP.GE.AND P4, PT, R53, c[0x0][0x3c8], PT ;  /* 0x0000f20035007a0c */ /* 0x000fe40003f86270 */
[----:B------:R-:W-:-:S09]  /*110e0*/  ISETP.GE.AND P6, PT, R29, c[0x0][0x3c8], PT ;  /* 0x0000f2001d007a0c */ /* 0x000fd20003fc6270 */
[----:B-1----:R-:W-:-:S04]  /*110f0*/  @!P5 LEA R4, P3, R55, R0, 0x2 ;  /* 0x000000003704d211 */ /* 0x002fc800078610ff */
[----:B--2---:R-:W-:Y:S02]  /*11100*/  @!P5 LEA.HI.X R5, R55, R2, R56, 0x2, P3 ;  /* 0x000000023705d211 */ /* 0x004fe400018f1438 */
        /* <DEDUP_REMOVED lines=46> */
[----:B---3--:R-:W-:-:S04]  /*113f0*/  @!P5 LEA R10, P3, R31, R0, 0x2 ;  /* 0x000000001f0ad211 */ /* 0x008fc800078610ff */
[----:B------:R-:W-:Y:S02]  /*11400*/  @!P5 LEA.HI.X R11, R31, R2, R32, 0x2, P3 ;  /* 0x000000021f0bd211 */ /* 0x000fe400018f1420 */
[----:B------:R-:W-:Y:S02]  /*11410*/  ISETP.GE.AND P5, PT, R27, c[0x0][0x3c8], PT ;  /* 0x0000f2001b007a0c */ /* 0x000fe40003fa6270 */
[----:B------:R-:W-:-:S04]  /*11420*/  @!P6 LEA R8, P3, R29, R0, 0x2 ;  /* 0x000000001d08e211 */ /* 0x000fc800078610ff */
[----:B------:R-:W-:-:S07]  /*11430*/  @!P6 LEA.HI.X R9, R29, R2, R30, 0x2, P3 ;  /* 0x000000021d09e211 */ /* 0x000fce00018f141e */
[----:B------:R-:W-:-:S04]  /*11440*/  @!P5 LEA R6, P3, R27, R0, 0x2 ;  /* 0x000000001b06d211 */ /* 0x000fc800078610ff */
[----:B------:R-:W-:Y:S02]  /*11450*/  @!P5 LEA.HI.X R7, R27, R2, R28, 0x2, P3 ;  /* 0x000000021b07d211 */ /* 0x000fe400018f141c */
[----:B-1----:R-:W-:-:S04]  /*11460*/  @!P4 LEA R4, P3, R25, R0, 0x2 ;  /* 0x000000001904c211 */ /* 0x002fc800078610ff */
[----:B------:R-:W-:Y:S02]  /*11470*/  @!P4 LEA.HI.X R5, R25, R2, R26, 0x2, P3 ;  /* 0x000000021905c211 */ /* 0x000fe400018f141a */
[----:B------:R-:W-:-:S13]  /*11480*/  ISETP.GE.AND P3, PT, R31, c[0x0][0x3c8], PT ;  /* 0x0000f2001f007a0c */ /* 0x000fda0003f66270 */
[----:B------:R1:W-:Y:S04]  /*11490*/  @!P3 ST.E.64 [R10.64], R100 ;  /* 0x000000640a00b985 */ /* 0x0003e8000c101b08 */
[----:B------:R1:W-:Y:S04]  /*114a0*/  @!P6 ST.E.64 [R8.64], R112 ;  /* 0x000000700800e985 */ /* 0x0003e8000c101b08 */
[----:B------:R1:W-:Y:S04]  /*114b0*/  @!P5 ST.E.64 [R6.64], R116 ;  /* 0x000000740600d985 */ /* 0x0003e8000c101b08 */
[----:B------:R1:W-:Y:S02]  /*114c0*/  @!P4 ST.E.64 [R4.64], R128 ;  /* 0x000000800400c985 */ /* 0x0003e4000c101b08 */
.L_x_3048:
[----:B------:R-:W-:Y:S05]  /*114d0*/  BSYNC B0 ;  /* 0x0000000000007941 */ /* 0x000fea0003800000 */
.L_x_3047:
[----:B--2---:R2:W4:Y:S01]  /*114e0*/  SHFL.IDX PT, R2, R18, 0x1, 0x1c1f ;  /* 0x003c1f0012027f89 */ /* 0x00452200000e0000 */
[----:B------:R-:W-:Y:S03]  /*114f0*/  BSSY B0, `(.L_x_3049) ;  /* 0x0000043000007945 */ /* 0x000fe60003800000 */
[----:B-1----:R2:W1:Y:S01]  /*11500*/  SHFL.IDX PT, R0, R19, 0x1, 0x1c1f ;  /* 0x003c1f0013007f89 */ /* 0x00246200000e0000 */
[----:B------:R-:W-:Y:S05]  /*11510*/  @P2 BRA `(.L_x_3050) ;  /* 0x0000040000002947 */ /* 0x000fea0003800000 */
[----:B------:R-:W-:Y:S02]  /*11520*/  ISETP.GE.AND P5, PT, R55, c[0x0][0x3c8], PT ;  /* 0x0000f20037007a0c */ /* 0x000fe40003fa6270 */
[----:B------:R-:W-:-:S02]  /*11530*/  ISETP.GE.AND P2, PT, R53, c[0x0][0x3c8], PT ;  /* 0x0000f20035007a0c */ /* 0x000fc40003f46270 */
[----:B------:R-:W-:-:S09]  /*11540*/  ISETP.GE.AND P3, PT, R51, c[0x0][0x3c8], PT ;  /* 0x0000f20033007a0c */ /* 0x000fd20003f66270 */
[----:B-1----:R-:W-:-:S04]  /*11550*/  @!P5 LEA R4, P4, R55, R0, 0x2 ;  /* 0x000000003704d211 */ /* 0x002fc800078810ff */
[----:B----4-:R-:W-:Y:S02]  /*11560*/  @!P5 LEA.HI.X R5, R55, R2, R56, 0x2, P4 ;  /* 0x000000023705d211 */ /* 0x010fe400020f1438 */
        /* <DEDUP_REMOVED lines=8> */
[----:B----4-:R-:W-:-:S03]  /*115f0*/  @!P5 LEA R6, P4, R49, R0, 0x2 ;  /* 0x000000003106d211 */ /* 0x010fc600078810ff */
        /* <DEDUP_REMOVED lines=33> */
[----:B------:R-:W-:Y:S02]  /*11810*/  @!P3 LEA.HI.X R7, R33, R2, R34, 0x2, P4 ;  /* 0x000000022107b211 */ /* 0x000fe400020f1422 */
[----:B------:R-:W-:-:S03]  /*11820*/  ISETP.GE.AND P4, PT, R29, c[0x0][0x3c8], PT ;  /* 0x0000f2001d007a0c */ /* 0x000fc60003f86270 */
[----:B------:R4:W-:Y:S01]  /*11830*/  @!P3 ST.E.64 [R6.64], R98 ;  /* 0x000000620600b985 */ /* 0x0009e2000c101b08 */
[----:B------:R-:W-:Y:S02]  /*11840*/  ISETP.GE.AND P3, PT, R27, c[0x0][0x3c8], PT ;  /* 0x0000f2001b007a0c */ /* 0x000fe40003f66270 */
[----:B-1----:R-:W-:-:S04]  /*11850*/  @!P5 LEA R4, P2, R31, R0, 0x2 ;  /* 0x000000001f04d211 */ /* 0x002fc800078410ff */
[----:B------:R-:W-:Y:S02]  /*11860*/  @!P5 LEA.HI.X R5, R31, R2, R32, 0x2, P2 ;  /* 0x000000021f05d211 */ /* 0x000fe400010f1420 */
[----:B------:R-:W-:-:S03]  /*11870*/  ISETP.GE.AND P2, PT, R25, c[0x0][0x3c8], PT ;  /* 0x0000f20019007a0c */ /* 0x000fc60003f46270 */
[----:B------:R1:W-:Y:S01]  /*11880*/  @!P5 ST.E.64 [R4.64], R102 ;  /* 0x000000660400d985 */ /* 0x0003e2000c101b08 */
[----:B---3--:R-:W-:-:S04]  /*11890*/  @!P4 LEA R8, P5, R29, R0, 0x2 ;  /* 0x000000001d08c211 */ /* 0x008fc800078a10ff */
[----:B------:R-:W-:Y:S02]  /*118a0*/  @!P4 LEA.HI.X R9, R29, R2, R30, 0x2, P5 ;  /* 0x000000021d09c211 */ /* 0x000fe400028f141e */
[----:B----4-:R-:W-:-:S03]  /*118b0*/  @!P3 LEA R6, P5, R27, R0, 0x2 ;  /* 0x000000001b06b211 */ /* 0x010fc600078a10ff */
[----:B------:R3:W-:Y:S01]  /*118c0*/  @!P4 ST.E.64 [R8.64], R114 ;  /* 0x000000720800c985 */ /* 0x0007e2000c101b08 */
[----:B------:R-:W-:-:S05]  /*118d0*/  @!P3 LEA.HI.X R7, R27, R2, R28, 0x2, P5 ;  /* 0x000000021b07b211 */ /* 0x000fca00028f141c */
[----:B------:R3:W-:Y:S01]  /*118e0*/  @!P3 ST.E.64 [R6.64], R118 ;  /* 0x000000760600b985 */ /* 0x0007e2000c101b08 */
[----:B-1----:R-:W-:-:S04]  /*118f0*/  @!P2 LEA R4, P5, R25, R0, 0x2 ;  /* 0x000000001904a211 */ /* 0x002fc800078a10ff */
[----:B------:R-:W-:-:S05]  /*11900*/  @!P2 LEA.HI.X R5, R25, R2, R26, 0x2, P5 ;  /* 0x000000021905a211 */ /* 0x000fca00028f141a */
[----:B------:R3:W-:Y:S04]  /*11910*/  @!P2 ST.E.64 [R4.64], R130 ;  /* 0x000000820400a985 */ /* 0x0007e8000c101b08 */
.L_x_3050:
[----:B------:R-:W-:Y:S05]  /*11920*/  BSYNC B0 ;  /* 0x0000000000007941 */ /* 0x000fea0003800000 */
.L_x_3049:
[----:B----4-:R4:W2:Y:S01]  /*11930*/  SHFL.IDX PT, R2, R18, 0x2, 0x1c1f ;  /* 0x005c1f0012027f89 */ /* 0x0108a200000e0000 */
[----:B------:R-:W-:Y:S03]  /*11940*/  BSSY B0, `(.L_x_3051) ;  /* 0x0000043000007945 */ /* 0x000fe60003800000 */
[----:B-1----:R4:W1:Y:S01]  /*11950*/  SHFL.IDX PT, R0, R19, 0x2, 0x1c1f ;  /* 0x005c1f0013007f89 */ /* 0x00286200000e0000 */
[----:B------:R-:W-:Y:S05]  /*11960*/  @P1 BRA `(.L_x_3052) ;  /* 0x0000040000001947 */ /* 0x000fea0003800000 */
[----:B------:R-:W-:Y:S02]  /*11970*/  ISETP.GE.AND P3, PT, R55, c[0x0][0x3c8], PT ;  /* 0x0000f20037007a0c */ /* 0x000fe40003f66270 */
[----:B------:R-:W-:Y:S02]  /*11980*/  ISETP.GE.AND P5, PT, R53, c[0x0][0x3c8], PT ;  /* 0x0000f20035007a0c */ /* 0x000fe40003fa6270 */
[----:B------:R-:W-:Y:S02]  /*11990*/  ISETP.GE.AND P2, PT, R51, c[0x0][0x3c8], PT ;  /* 0x0000f20033007a0c */ /* 0x000fe40003f46270 */
[----:B------:R-:W-:-:S07]  /*119a0*/  ISETP.GE.AND P1, PT, R49, c[0x0][0x3c8], PT ;  /* 0x0000f20031007a0c */ /* 0x000fce0003f26270 */
[----:B-1-3--:R-:W-:-:S04]  /*119b0*/  @!P3 LEA R4, P4, R55, R0, 0x2 ;  /* 0x000000003704b211 */ /* 0x00afc800078810ff */
[----:B--2---:R-:W-:Y:S02]  /*119c0*/  @!P3 LEA.HI.X R5, R55, R2, R56, 0x2, P4 ;  /* 0x000000023705b211 */ /* 0x004fe400020f1438 */
        /* <DEDUP_REMOVED lines=35> */
[----:B------:R-:W-:Y:S02]  /*11c00*/  ISETP.GE.AND P4, PT, R31, c[0x0][0x3c8], PT ;  /* 0x0000f2001f007a0c */ /* 0x000fe40003f86270 */
[C---:B--2---:R-:W-:Y:S01]  /*11c10*/  @!P2 LEA R6, P3, R35.reuse, R0, 0x2 ;  /* 0x000000002306a211 */ /* 0x044fe200078610ff */
[----:B------:R2:W-:Y:S03]  /*11c20*/  @!P5 ST.E.64 [R8.64], R76 ;  /* 0x0000004c0800d985 */ /* 0x0005e6000c101b08 */
        /* <DEDUP_REMOVED lines=8> */
[----:B------:R-:W-:Y:S02]  /*11cb0*/  ISETP.GE.AND P1, PT, R25, c[0x0][0x3c8], PT ;  /* 0x0000f20019007a0c */ /* 0x000fe40003f26270 */
[----:B------:R-:W-:Y:S02]  /*11cc0*/  @!P4 LEA.HI.X R11, R31, R2, R32, 0x2, P5 ;  /* 0x000000021f0bc211 */ /* 0x000fe400028f1420 */
[----:B--2---:R-:W-:-:S03]  /*11cd0*/  @!P3 LEA R8, P5, R29, R0, 0x2 ;  /* 0x000000001d08b211 */ /* 0x004fc600078a10ff */
[----:B------:R2:W-:Y:S01]  /*11ce0*/  @!P4 ST.E.64 [R10.64], R104 ;  /* 0x000000680a00c985 */ /* 0x0005e2000c101b08 */
[----:B------:R-:W-:Y:S02]  /*11cf0*/  @!P3 LEA.HI.X R9, R29, R2, R30, 0x2, P5 ;  /* 0x000000021d09b211 */ /* 0x000fe400028f141e */
[----:B---3--:R-:W-:-:S03]  /*11d00*/  @!P2 LEA R6, P5, R27, R0, 0x2 ;  /* 0x000000001b06a211 */ /* 0x008fc600078a10ff */
[----:B------:R2:W-:Y:S01]  /*11d10*/  @!P3 ST.E.64 [R8.64], R108 ;  /* 0x0000006c0800b985 */ /* 0x0005e2000c101b08 */
[----:B------:R-:W-:-:S05]  /*11d20*/  @!P2 LEA.HI.X R7, R27, R2, R28, 0x2, P5 ;  /* 0x000000021b07a211 */ /* 0x000fca00028f141c */
[----:B------:R2:W-:Y:S01]  /*11d30*/  @!P2 ST.E.64 [R6.64], R120 ;  /* 0x000000780600a985 */ /* 0x0005e2000c101b08 */
[----:B-1----:R-:W-:-:S04]  /*11d40*/  @!P1 LEA R4, P5, R25, R0, 0x2 ;  /* 0x0000000019049211 */ /* 0x002fc800078a10ff */
[----:B------:R-:W-:-:S05]  /*11d50*/  @!P1 LEA.HI.X R5, R25, R2, R26, 0x2, P5 ;  /* 0x0000000219059211 */ /* 0x000fca00028f141a */
[----:B------:R2:W-:Y:S04]  /*11d60*/  @!P1 ST.E.64 [R4.64], R124 ;  /* 0x0000007c04009985 */ /* 0x0005e8000c101b08 */
.L_x_3052:
[----:B------:R-:W-:Y:S05]  /*11d70*/  BSYNC B0 ;  /* 0x0000000000007941 */ /* 0x000fea0003800000 */
.L_x_3051:
[----:B--2---:R2:W3:Y:S04]  /*11d80*/  SHFL.IDX PT, R2, R18, 0x3, 0x1c1f ;  /* 0x007c1f0012027f89 */ /* 0x0044e800000e0000 */
[----:B-1----:R2:W1:Y:S01]  /*11d90*/  SHFL.IDX PT, R0, R19, 0x3, 0x1c1f ;  /* 0x007c1f0013007f89 */ /* 0x00246200000e0000 */
[----:B------:R-:W-:Y:S05]  /*11da0*/  @P0 BRA `(.L_x_3053) ;  /* 0x000006e000000947 */ /* 0x000fea0003800000 */
[----:B------:R-:W-:Y:S02]  /*11db0*/  ISETP.GE.AND P1, PT, R55, c[0x0][0x3c8], PT ;  /* 0x0000f20037007a0c */ /* 0x000fe40003f26270 */
[----:B------:R-:W-:Y:S02]  /*11dc0*/  ISETP.GE.AND P2, PT, R53, c[0x0][0x3c8], PT ;  /* 0x0000f20035007a0c */ /* 0x000fe40003f46270 */
[----:B------:R-:W-:-:S09]  /*11dd0*/  ISETP.GE.AND P3, PT, R51, c[0x0][0x3c8], PT ;  /* 0x0000f20033007a0c */ /* 0x000fd20003f66270 */
[-C--:B-1-3--:R-:W-:Y:S02]  /*11de0*/  @!P1 LEA R4, P0, R55, R0.reuse, 0x2 ;  /* 0x0000000037049211 */ /* 0x08afe400078010ff */
[----:B------:R-:W-:Y:S02]  /*11df0*/  @!P2 LEA R6, P5, R53, R0, 0x2 ;  /* 0x000000003506a211 */ /* 0x000fe400078a10ff */
[-C--:B------:R-:W-:Y:S02]  /*11e00*/  @!P1 LEA.HI.X R5, R55, R2.reuse, R56, 0x2, P0 ;  /* 0x0000000237059211 */ /* 0x080fe400000f1438 */
[----:B------:R-:W-:Y:S02]  /*11e10*/  ISETP.GE.AND P0, PT, R49, c[0x0][0x3c8], PT ;  /* 0x0000f20031007a0c */ /* 0x000fe40003f06270 */
[----:B------:R-:W-:Y:S01]  /*11e20*/  @!P2 LEA.HI.X R7, R53, R2, R54, 0x2, P5 ;  /* 0x000000023507a211 */ /* 0x000fe200028f1436 */
[----:B------:R1:W-:Y:S01]  /*11e30*/  @!P1 ST.E.64 [R4.64], R174 ;  /* 0x000000ae04009985 */ /* 0x0003e2000c101b08 */
[----:B------:R-:W-:-:S03]  /*11e40*/  ISETP.GE.AND P1, PT, R47, c[0x0][0x3c8], PT ;  /* 0x0000f2002f007a0c */ /* 0x000fc60003f26270 */
[----:B------:R3:W-:Y:S01]  /*11e50*/  @!P2 ST.E.64 [R6.64], R170 ;  /* 0x000000aa0600a985 */ /* 0x0007e2000c101b08 */
[----:B------:R-:W-:Y:S02]  /*11e60*/  ISETP.GE.AND P2, PT, R45, c[0x0][0x3c8], PT ;  /* 0x0000f2002d007a0c */ /* 0x000fe40003f46270 */
[----:B-1----:R-:W-:-:S04]  /*11e70*/  @!P3 LEA R4, P4, R51, R0, 0x2 ;  /* 0x000000003304b211 */ /* 0x002fc800078810ff */
[----:B------:R-:W-:Y:S02]  /*11e80*/  @!P3 LEA.HI.X R5, R51, R2, R52, 0x2, P4 ;  /* 0x000000023305b211 */ /* 0x000fe400020f1434 */
[----:B---3--:R-:W-:Y:S02]  /*11e90*/  @!P0 LEA R6, P5, R49, R0, 0x2 ;  /* 0x0000000031068211 */ /* 0x008fe400078a10ff */
[----:B------:R-:W-:Y:S01]  /*11ea0*/  ISETP.GE.AND P4, PT, R43, c[0x0][0x3c8], PT ;  /* 0x0000f2002b007a0c */ /* 0x000fe20003f86270 */
[----:B------:R1:W-:Y:S01]  /*11eb0*/  @!P3 ST.E.64 [R4.64], R166 ;  /* 0x000000a60400b985 */ /* 0x0003e2000c101b08 */
[----:B------:R-:W-:-:S05]  /*11ec0*/  @!P0 LEA.HI.X R7, R49, R2, R50, 0x2, P5 ;  /* 0x0000000231078211 */ /* 0x000fca00028f1432 */
[----:B------:R3:W-:Y:S01]  /*11ed0*/  @!P0 ST.E.64 [R6.64], R162 ;  /* 0x000000a206008985 */ /* 0x0007e2000c101b08 */
[----:B-1----:R-:W-:-:S04]  /*11ee0*/  @!P1 LEA R4, P3, R47, R0, 0x2 ;  /* 0x000000002f049211 */ /* 0x002fc800078610ff */
[----:B------:R-:W-:Y:S02]  /*11ef0*/  @!P1 LEA.HI.X R5, R47, R2, R48, 0x2, P3 ;  /* 0x000000022f059211 */ /* 0x000fe400018f1430 */
[----:B------:R-:W-:Y:S02]  /*11f00*/  ISETP.GE.AND P3, PT, R41, c[0x0][0x3c8], PT ;  /* 0x0000f20029007a0c */ /* 0x000fe40003f66270 */
[----:B---3--:R-:W-:Y:S01]  /*11f10*/  @!P2 LEA R6, P0, R45, R0, 0x2 ;  /* 0x000000002d06a211 */ /* 0x008fe200078010ff */
[----:B------:R1:W-:Y:S01]  /*11f20*/  @!P1 ST.E.64 [R4.64], R158 ;  /* 0x0000009e04009985 */ /* 0x0003e2000c101b08 */
[----:B------:R-:W-:Y:S02]  /*11f30*/  ISETP.GE.AND P1, PT, R39, c[0x0][0x3c8], PT ;  /* 0x0000f20027007a0c */ /* 0x000fe40003f26270 */
[----:B------:R-:W-:Y:S02]  /*11f40*/  @!P2 LEA.HI.X R7, R45, R2, R46, 0x2, P0 ;  /* 0x000000022d07a211 */ /* 0x000fe400000f142e */
[----:B------:R-:W-:-:S03]  /*11f50*/  ISETP.GE.AND P0, PT, R37, c[0x0][0x3c8], PT ;  /* 0x0000f20025007a0c */ /* 0x000fc60003f06270 */
[----:B------:R3:W-:Y:S02]  /*11f60*/  @!P2 ST.E.64 [R6.64], R154 ;  /* 0x0000009a0600a985 */ /* 0x0007e4000c101b08 */
[----:B------:R-:W-:-:S04]  /*11f70*/  @!P3 LEA R8, P2, R41, R0, 0x2 ;  /* 0x000000002908b211 */ /* 0x000fc800078410ff */
[----:B------:R-:W-:Y:S02]  /*11f80*/  @!P3 LEA.HI.X R9, R41, R2, R42, 0x2, P2 ;  /* 0x000000022909b211 */ /* 0x000fe400010f142a */
[----:B-1----:R-:W-:-:S04]  /*11f90*/  @!P4 LEA R4, P5, R43, R0, 0x2 ;  /* 0x000000002b04c211 */ /* 0x002fc800078a10ff */
[----:B------:R-:W-:Y:S02]  /*11fa0*/  @!P4 LEA.HI.X R5, R43, R2, R44, 0x2, P5 ;  /* 0x000000022b05c211 */ /* 0x000fe400028f142c */
[----:B---3--:R-:W-:-:S03]  /*11fb0*/  @!P0 LEA R6, P2, R37, R0, 0x2 ;  /* 0x0000000025068211 */ /* 0x008fc600078410ff */
[----:B------:R1:W-:Y:S01]  /*11fc0*/  @!P4 ST.E.64 [R4.64], R150 ;  /* 0x000000960400c985 */ /* 0x0003e2000c101b08 */
[----:B------:R-:W-:Y:S02]  /*11fd0*/  ISETP.GE.AND P4, PT, R35, c[0x0][0x3c8], PT ;  /* 0x0000f20023007a0c */ /* 0x000fe40003f86270 */
[----:B------:R-:W-:Y:S01]  /*11fe0*/  @!P0 LEA.HI.X R7, R37, R2, R38, 0x2, P2 ;  /* 0x0000000225078211 */ /* 0x000fe200010f1426 */
[----:B------:R-:W-:Y:S01]  /*11ff0*/  @!P3 ST.E.64 [R8.64], R146 ;  /* 0x000000920800b985 */ /* 0x000fe2000c101b08 */
[----:B------:R-:W-:Y:S02]  /*12000*/  ISETP.GE.AND P3, PT, R33, c[0x0][0x3c8], PT ;  /* 0x0000f20021007a0c */ /* 0x000fe40003f66270 */
[----:B------:R-:W-:Y:S02]  /*12010*/  ISETP.GE.AND P2, PT, R31, c[0x0][0x3c8], PT ;  /* 0x0000f2001f007a0c */ /* 0x000fe40003f46270 */
[----:B-1----:R-:W-:-:S04]  /*12020*/  @!P1 LEA R4, P5, R39, R0, 0x2 ;  /* 0x0000000027049211 */ /* 0x002fc800078a10ff */
[----:B------:R-:W-:-:S05]  /*12030*/  @!P1 LEA.HI.X R5, R39, R2, R40, 0x2, P5 ;  /* 0x0000000227059211 */ /* 0x000fca00028f1428 */
        /* <DEDUP_REMOVED lines=10> */
[----:B---3--:R-:W-:Y:S02]  /*120e0*/  @!P1 LEA R6, P5, R29, R0, 0x2 ;  /* 0x000000001d069211 */ /* 0x008fe400078a10ff */
        /* <DEDUP_REMOVED lines=10> */
[----:B---3--:R-:W-:-:S04]  /*12190*/  LEA R4, P0, R25, R0, 0x2 ;  /* 0x0000000019047211 */ /* 0x008fc800078010ff */
[----:B------:R-:W-:-:S05]  /*121a0*/  LEA.HI.X R5, R25, R2, R26, 0x2, P0 ;  /* 0x0000000219057211 */ /* 0x000fca00000f141a */
[----:B------:R1:W-:Y:S01]  /*121b0*/  ST.E.64 [R4.64], R126 ;  /* 0x0000007e04007985 */ /* 0x0003e2000c101b08 */
[----:B------:R-:W-:Y:S05]  /*121c0*/  BRA `(.L_x_3053) ;  /* 0x000002c000007947 */ /* 0x000fea0003800000 */
.L_x_3045:
        /* <DEDUP_REMOVED lines=13> */
[----:B-1----:R-:W-:Y:S01]  /*122a0*/  @P0 IMAD.HI.U32 R7, R6, c[0x0][0x4ec], RZ ;  /* 0x00013b0006070a27 */ /* 0x002fe200078e00ff */
        /* <DEDUP_REMOVED lines=30> */
.L_x_3053:
[----:B------:R-:W-:Y:S05]  /*12490*/  BSYNC B1 ;  /* 0x0000000000017941 */ /* 0x000fea0003800000 */
.L_x_3044:
[----:B------:R-:W-:-:S13]  /*124a0*/  ISETP.NE.AND P0, PT, RZ, UR6, PT ;  /* 0x00000006ff007c0c */ /* 0x000fda000bf05270 */
[----:B------:R-:W-:Y:S01]  /*124b0*/  @P0 WARPSYNC 0xffffffff ;  /* 0xffffffff00000948 */ /* 0x000fe20003800000 */
[----:B------:R-:W-:Y:S06]  /*124c0*/  @P0 BAR.SYNC.DEFER_BLOCKING 0x5, 0x80 ;  /* 0x0142000000000b1d */ /* 0x000fec0000010000 */
[----:B-1----:R-:W1:Y:S04]  /*124d0*/  @P0 LDS R0, [0x10100] ;  /* 0x01010000ff000984 */ /* 0x002e680000000800 */
[----:B-1----:R1:W-:Y:S04]  /*124e0*/  @P0 STL [R1+0xb0], R0 ;  /* 0x0000b00001000387 */ /* 0x0023e80000100800 */
[----:B------:R-:W-:Y:S06]  /*124f0*/  @P0 BAR.ARV 0x4, 0x80 ;  /* 0x0102000000000b1d */ /* 0x000fec0000002000 */
[----:B------:R-:W-:Y:S05]  /*12500*/  @P0 BRA `(.L_x_3054) ;  /* 0x0000009000000947 */ /* 0x000fea0003800000 */
[----:B------:R-:W-:Y:S05]  /*12510*/  BRA.DIV ~URZ, `(.L_x_3055) ;  /* 0x000042027f007947 */ /* 0x000fea000b800000 */
[----:B-1----:R1:W2:Y:S02]  /*12520*/  SHFL.IDX PT, R0, R24, RZ, 0x1f ;  /* 0x00001fff18007589 */ /* 0x0022a400000e0000 */
.L_x_3086:
[----:B---3--:R-:W3:Y:S01]  /*12530*/  S2R R2, SR_TID.X ;  /* 0x0000000000027919 */ /* 0x008ee20000002100 */
[----:B------:R-:W-:Y:S03]  /*12540*/  WARPSYNC 0xffffffff ;  /* 0xffffffff00007948 */ /* 0x000fe60003800000 */
[----:B------:R-:W-:Y:S06]  /*12550*/  BAR.SYNC.DEFER_BLOCKING 0x4, 0x80 ;  /* 0x0102000000007b1d */ /* 0x000fec0000010000 */
[----:B--2---:R2:W-:Y:S01]  /*12560*/  STL [R1+0xb0], R0 ;  /* 0x0000b00001007387 */ /* 0x0045e20000100800 */
[----:B---3--:R-:W-:-:S13]  /*12570*/  LOP3.LUT P0, RZ, R2, 0x7f, RZ, 0xc0, !PT ;  /* 0x0000007f02ff7812 */ /* 0x008fda000780c0ff */
[----:B------:R2:W-:Y:S04]  /*12580*/  @!P0 STS [0x10100], R24 ;  /* 0x01010018ff008388 */ /* 0x0005e80000000800 */
[----:B------:R-:W-:Y:S06]  /*12590*/  BAR.ARV 0x5, 0x80 ;  /* 0x0142000000007b1d */ /* 0x000fec0000002000 */
.L_x_3054:
[----:B-12---:R-:W2:Y:S02]  /*125a0*/  LDL R0, [R1+0xb0] ;  /* 0x0000b00001007983 */ /* 0x006ea40000100800 */
[----:B--2---:R-:W-:-:S13]  /*125b0*/  ISETP.GE.AND P0, PT, R0, c[0x0][0x538], PT ;  /* 0x00014e0000007a0c */ /* 0x004fda0003f06270 */
[----:B---34-:R-:W-:Y:S01]  /*125c0*/  @P0 CALL.REL.NOINC `(.L_x_3056) ;  /* 0x0000001000000944 */ /* 0x018fe20003c00000 */
[----:B------:R-:W-:Y:S05]  /*125d0*/  BRA `(.L_x_3057) ;  /* 0xfffee4d000007947 */ /* 0x000fea000383ffff */
.L_x_3056:
[----:B------:R-:W-:Y:S05]  /*125e0*/  EXIT ;  /* 0x000000000000794d */ /* 0x000fea0003800000 */
.L_x_2988:
[----:B------:R1:W-:Y:S01]  /*125f0*/  STL [R1+0x10], RZ ;  /* 0x000010ff01007387 */ /* 0x0003e20000100800 */
[----:B------:R-:W-:Y:S01]  /*12600*/  IMAD.MOV.U32 R143, RZ, RZ, R7 ;  /* 0x000000ffff8f7224 */ /* 0x000fe200078e0007 */
[----:B------:R-:W-:Y:S02]  /*12610*/  MOV R3, 0x181f ;  /* 0x0000181f00037802 */ /* 0x000fe40000000f00 */
[----:B------:R-:W-:Y:S02]  /*12620*/  MOV R2, 0x12640 ;  /* 0x0001264000027802 */ /* 0x000fe40000000f00 */
[----:B-1---5:R-:W-:Y:S05]  /*12630*/  CALL.REL.NOINC `($__internal_47_$__cuda_sm70_shflsync_idx_p) ;  /* 0x000041b000007944 */ /* 0x022fea0003c00000 */
[----:B------:R-:W-:Y:S01]  /*12640*/  MOV R9, R143 ;  /* 0x0000008f00097202 */ /* 0x000fe20000000f00 */
[----:B-1---5:R-:W-:Y:S05]  /*12650*/  BRA `(.L_x_3058) ;  /* 0xfffef2f000007947 */ /* 0x022fea000383ffff */
.L_x_2989:
[----:B------:R3:W-:Y:S01]  /*12660*/  STL [R1+0x10], RZ ;  /* 0x000010ff01007387 */ /* 0x0007e20000100800 */
[----:B------:R-:W-:Y:S01]  /*12670*/  IMAD.MOV.U32 R143, RZ, RZ, R8 ;  /* 0x000000ffff8f7224 */ /* 0x000fe200078e0008 */
[----:B------:R-:W-:Y:S02]  /*12680*/  MOV R3, 0x181f ;  /* 0x0000181f00037802 */ /* 0x000fe40000000f00 */
[----:B------:R-:W-:Y:S02]  /*12690*/  MOV R2, 0x126b0 ;  /* 0x000126b000027802 */ /* 0x000fe40000000f00 */
[----:B-123-5:R-:W-:Y:S05]  /*126a0*/  CALL.REL.NOINC `($__internal_47_$__cuda_sm70_shflsync_idx_p) ;  /* 0x0000414000007944 */ /* 0x02efea0003c00000 */
[----:B-----5:R-:W-:Y:S01]  /*126b0*/  MOV R0, R143 ;  /* 0x0000008f00007202 */ /* 0x020fe20000000f00 */
[----:B-1----:R-:W-:Y:S05]  /*126c0*/  BRA `(.L_x_3059) ;  /* 0xfffef2a000007947 */ /* 0x002fea000383ffff */
.L_x_2992:
[----:B----4-:R-:W-:Y:S01]  /*126d0*/  MOV R0, 0x1 ;  /* 0x0000000100007802 */ /* 0x010fe20000000f00 */
[----:B------:R-:W-:Y:S01]  /*126e0*/  IMAD.MOV.U32 R143, RZ, RZ, R7 ;  /* 0x000000ffff8f7224 */ /* 0x000fe200078e0007 */
[----:B-1----:R-:W-:Y:S01]  /*126f0*/  MOV R2, 0x12730 ;  /* 0x0001273000027802 */ /* 0x002fe20000000f00 */
[----:B------:R-:W-:-:S02]  /*12700*/  IMAD.MOV.U32 R3, RZ, RZ, 0x181f ;  /* 0x0000181fff037424 */ /* 0x000fc400078e00ff */
[----:B------:R1:W-:Y:S04]  /*12710*/  STL [R1+0x10], R0 ;  /* 0x0000100001007387 */ /* 0x0003e80000100800 */
[----:B-12--5:R-:W-:Y:S05]  /*12720*/  CALL.REL.NOINC `($__internal_47_$__cuda_sm70_shflsync_idx_p) ;  /* 0x000040c000007944 */ /* 0x026fea0003c00000 */
[----:B-----5:R-:W-:Y:S01]  /*12730*/  MOV R0, 0x1 ;  /* 0x0000000100007802 */ /* 0x020fe20000000f00 */
[----:B------:R-:W-:Y:S01]  /*12740*/  IMAD.MOV.U32 R9, RZ, RZ, R143 ;  /* 0x000000ffff097224 */ /* 0x000fe200078e008f */
[----:B------:R-:W-:Y:S01]  /*12750*/  MOV R3, 0x181f ;  /* 0x0000181f00037802 */ /* 0x000fe20000000f00 */
[----:B------:R-:W-:Y:S01]  /*12760*/  IMAD.MOV.U32 R143, RZ, RZ, R8 ;  /* 0x000000ffff8f7224 */ /* 0x000fe200078e0008 */
[----:B------:R-:W-:Y:S01]  /*12770*/  MOV R2, 0x127a0 ;  /* 0x000127a000027802 */ /* 0x000fe20000000f00 */
[----:B------:R2:W-:Y:S04]  /*12780*/  STL [R1+0x10], R0 ;  /* 0x0000100001007387 */ /* 0x0005e80000100800 */
[----:B-12---:R-:W-:Y:S05]  /*12790*/  CALL.REL.NOINC `($__internal_47_$__cuda_sm70_shflsync_idx_p) ;  /* 0x0000405000007944 */ /* 0x006fea0003c00000 */
[----:B-----5:R-:W-:Y:S01]  /*127a0*/  MOV R0, R143 ;  /* 0x0000008f00007202 */ /* 0x020fe20000000f00 */
[----:B-1----:R-:W-:Y:S05]  /*127b0*/  BRA `(.L_x_3060) ;  /* 0xfffef37000007947 */ /* 0x002fea000383ffff */
.L_x_2995:
[----:B----4-:R-:W-:Y:S01]  /*127c0*/  MOV R0, 0x2 ;  /* 0x0000000200007802 */ /* 0x010fe20000000f00 */
[----:B------:R-:W-:Y:S01]  /*127d0*/  IMAD.MOV.U32 R143, RZ, RZ, R7 ;  /* 0x000000ffff8f7224 */ /* 0x000fe200078e0007 */
[----:B-1----:R-:W-:Y:S01]  /*127e0*/  MOV R2, 0x12820 ;  /* 0x0001282000027802 */ /* 0x002fe20000000f00 */
[----:B------:R-:W-:Y:S02]  /*127f0*/  IMAD.MOV.U32 R3, RZ, RZ, 0x181f ;  /* 0x0000181fff037424 */ /* 0x000fe400078e00ff */
[----:B------:R1:W-:Y:S04]  /*12800*/  STL [R1+0x10], R0 ;  /* 0x0000100001007387 */ /* 0x0003e80000100800 */
[----:B-123-5:R-:W-:Y:S05]  /*12810*/  CALL.REL.NOINC `($__internal_47_$__cuda_sm70_shflsync_idx_p) ;  /* 0x00003fd000007944 */ /* 0x02efea0003c00000 */
[----:B------:R-:W-:Y:S01]  /*12820*/  MOV R9, R143 ;  /* 0x0000008f00097202 */ /* 0x000fe20000000f00 */
[----:B-1---5:R-:W-:Y:S05]  /*12830*/  BRA `(.L_x_3061) ;  /* 0xfffef43000007947 */ /* 0x022fea000383ffff */
.L_x_2996:
[----:B----4-:R-:W-:Y:S01]  /*12840*/  MOV R0, 0x2 ;  /* 0x0000000200007802 */ /* 0x010fe20000000f00 */
[----:B------:R-:W-:Y:S01]  /*12850*/  IMAD.MOV.U32 R143, RZ, RZ, R8 ;  /* 0x000000ffff8f7224 */ /* 0x000fe200078e0008 */
[----:B-1----:R-:W-:Y:S01]  /*12860*/  MOV R2, 0x128a0 ;  /* 0x000128a000027802 */ /* 0x002fe20000000f00 */
[----:B------:R-:W-:-:S02]  /*12870*/  IMAD.MOV.U32 R3, RZ, RZ, 0x181f ;  /* 0x0000181fff037424 */ /* 0x000fc400078e00ff */
[----:B------:R1:W-:Y:S04]  /*12880*/  STL [R1+0x10], R0 ;  /* 0x0000100001007387 */ /* 0x0003e80000100800 */
[----:B-123-5:R-:W-:Y:S05]  /*12890*/  CALL.REL.NOINC `($__internal_47_$__cuda_sm70_shflsync_idx_p) ;  /* 0x00003f5000007944 */ /* 0x02efea0003c00000 */
[----:B-----5:R-:W-:Y:S01]  /*128a0*/  MOV R0, R143 ;  /* 0x0000008f00007202 */ /* 0x020fe20000000f00 */
[----:B-1----:R-:W-:Y:S05]  /*128b0*/  BRA `(.L_x_3062) ;  /* 0xfffef3d000007947 */ /* 0x002fea000383ffff */
.L_x_2999:
[----:B--2---:R-:W-:Y:S01]  /*128c0*/  MOV R0, 0x3 ;  /* 0x0000000300007802 */ /* 0x004fe20000000f00 */
[----:B------:R-:W-:Y:S01]  /*128d0*/  IMAD.MOV.U32 R143, RZ, RZ, R7 ;  /* 0x000000ffff8f7224 */ /* 0x000fe200078e0007 */
[----:B-1----:R-:W-:Y:S01]  /*128e0*/  MOV R2, 0x12920 ;  /* 0x0001292000027802 */ /* 0x002fe20000000f00 */
[----:B------:R-:W-:Y:S02]  /*128f0*/  IMAD.MOV.U32 R3, RZ, RZ, 0x181f ;  /* 0x0000181fff037424 */ /* 0x000fe400078e00ff */
[----:B------:R1:W-:Y:S04]  /*12900*/  STL [R1+0x10], R0 ;  /* 0x0000100001007387 */ /* 0x0003e80000100800 */
[----:B-1-345:R-:W-:Y:S05]  /*12910*/  CALL.REL.NOINC `($__internal_47_$__cuda_sm70_shflsync_idx_p) ;  /* 0x00003ed000007944 */ /* 0x03afea0003c00000 */
        /* <DEDUP_REMOVED lines=9> */
.L_x_3002:
[----:B--2---:R-:W-:Y:S01]  /*129b0*/  MOV R0, 0x4 ;  /* 0x0000000400007802 */ /* 0x004fe20000000f00 */
[----:B------:R-:W-:Y:S01]  /*129c0*/  IMAD.MOV.U32 R143, RZ, RZ, R7 ;  /* 0x000000ffff8f7224 */ /* 0x000fe200078e0007 */
[----:B-1----:R-:W-:Y:S01]  /*129d0*/  MOV R2, 0x12a10 ;  /* 0x00012a1000027802 */ /* 0x002fe20000000f00 */
[----:B------:R-:W-:-:S02]  /*129e0*/  IMAD.MOV.U32 R3, RZ, RZ, 0x181f ;  /* 0x0000181fff037424 */ /* 0x000fc400078e00ff */
[----:B------:R1:W-:Y:S04]  /*129f0*/  STL [R1+0x10], R0 ;  /* 0x0000100001007387 */ /* 0x0003e80000100800 */
[----:B-1-345:R-:W-:Y:S05]  /*12a00*/  CALL.REL.NOINC `($__internal_47_$__cuda_sm70_shflsync_idx_p) ;  /* 0x00003de000007944 */ /* 0x03afea0003c00000 */
[----:B------:R-:W-:Y:S01]  /*12a10*/  MOV R9, R143 ;  /* 0x0000008f00097202 */ /* 0x000fe20000000f00 */
[----:B-1---5:R-:W-:Y:S05]  /*12a20*/  BRA `(.L_x_3064) ;  /* 0xfffef4f000007947 */ /* 0x022fea000383ffff */
.L_x_3003:
[----:B--2---:R-:W-:Y:S01]  /*12a30*/  MOV R0, 0x4 ;  /* 0x0000000400007802 */ /* 0x004fe20000000f00 */
[----:B------:R-:W-:Y:S01]  /*12a40*/  IMAD.MOV.U32 R143, RZ, RZ, R8 ;  /* 0x000000ffff8f7224 */ /* 0x000fe200078e0008 */
[----:B-1----:R-:W-:Y:S01]  /*12a50*/  MOV R2, 0x12a90 ;  /* 0x00012a9000027802 */ /* 0x002fe20000000f00 */
[----:B------:R-:W-:Y:S02]  /*12a60*/  IMAD.MOV.U32 R3, RZ, RZ, 0x181f ;  /* 0x0000181fff037424 */ /* 0x000fe400078e00ff */
[----:B------:R1:W-:Y:S04]  /*12a70*/  STL [R1+0x10], R0 ;  /* 0x0000100001007387 */ /* 0x0003e80000100800 */
[----:B-1-345:R-:W-:Y:S05]  /*12a80*/  CALL.REL.NOINC `($__internal_47_$__cuda_sm70_shflsync_idx_p) ;  /* 0x00003d6000007944 */ /* 0x03afea0003c00000 */
[----:B-----5:R-:W-:Y:S01]  /*12a90*/  MOV R0, R143 ;  /* 0x0000008f00007202 */ /* 0x020fe20000000f00 */
[----:B-1----:R-:W-:Y:S05]  /*12aa0*/  BRA `(.L_x_3065) ;  /* 0xfffef49000007947 */ /* 0x002fea000383ffff */
.L_x_3006:
[----:B---3--:R-:W-:Y:S01]  /*12ab0*/  MOV R0, 0x5 ;  /* 0x0000000500007802 */ /* 0x008fe20000000f00 */
[----:B------:R-:W-:Y:S01]  /*12ac0*/  IMAD.MOV.U32 R143, RZ, RZ, R7 ;  /* 0x000000ffff8f7224 */ /* 0x000fe200078e0007 */
[----:B-1----:R-:W-:Y:S01]  /*12ad0*/  MOV R2, 0x12b10 ;  /* 0x00012b1000027802 */ /* 0x002fe20000000f00 */
[----:B------:R-:W-:-:S02]  /*12ae0*/  IMAD.MOV.U32 R3, RZ, RZ, 0x181f ;  /* 0x0000181fff037424 */ /* 0x000fc400078e00ff */
        /* <DEDUP_REMOVED lines=11> */
.L_x_3009:
[----:B---3--:R-:W-:Y:S01]  /*12ba0*/  MOV R0, 0x6 ;  /* 0x0000000600007802 */ /* 0x008fe20000000f00 */
[----:B------:R-:W-:Y:S01]  /*12bb0*/  IMAD.MOV.U32 R143, RZ, RZ, R7 ;  /* 0x000000ffff8f7224 */ /* 0x000fe200078e0007 */
[----:B-1----:R-:W-:Y:S01]  /*12bc0*/  MOV R2, 0x12c00 ;  /* 0x00012c0000027802 */ /* 0x002fe20000000f00 */
[----:B------:R-:W-:Y:S02]  /*12bd0*/  IMAD.MOV.U32 R3, RZ, RZ, 0x181f ;  /* 0x0000181fff037424 */ /* 0x000fe400078e00ff */
[----:B------:R1:W-:Y:S04]  /*12be0*/  STL [R1+0x10], R0 ;  /* 0x0000100001007387 */ /* 0x0003e80000100800 */
[----:B-12-45:R-:W-:Y:S05]  /*12bf0*/  CALL.REL.NOINC `($__internal_47_$__cuda_sm70_shflsync_idx_p) ;  /* 0x00003bf000007944 */ /* 0x036fea0003c00000 */
[----:B------:R-:W-:Y:S01]  /*12c00*/  MOV R9, R143 ;  /* 0x0000008f00097202 */ /* 0x000fe20000000f00 */
[----:B-1---5:R-:W-:Y:S05]  /*12c10*/  BRA `(.L_x_3067) ;  /* 0xfffef5b000007947 */ /* 0x022fea000383ffff */
.L_x_3010:
[----:B---3--:R-:W-:Y:S01]  /*12c20*/  MOV R0, 0x6 ;  /* 0x0000000600007802 */ /* 0x008fe20000000f00 */
[----:B------:R-:W-:Y:S01]  /*12c30*/  IMAD.MOV.U32 R143, RZ, RZ, R8 ;  /* 0x000000ffff8f7224 */ /* 0x000fe200078e0008 */
[----:B-1----:R-:W-:Y:S01]  /*12c40*/  MOV R2, 0x12c80 ;  /* 0x00012c8000027802 */ /* 0x002fe20000000f00 */
[----:B------:R-:W-:-:S02]  /*12c50*/  IMAD.MOV.U32 R3, RZ, RZ, 0x181f ;  /* 0x0000181fff037424 */ /* 0x000fc400078e00ff */
[----:B------:R1:W-:Y:S04]  /*12c60*/  STL [R1+0x10], R0 ;  /* 0x0000100001007387 */ /* 0x0003e80000100800 */
[----:B-12-45:R-:W-:Y:S05]  /*12c70*/  CALL.REL.NOINC `($__internal_47_$__cuda_sm70_shflsync_idx_p) ;  /* 0x00003b7000007944 */ /* 0x036fea0003c00000 */
[----:B-----5:R-:W-:Y:S01]  /*12c80*/  MOV R0, R143 ;  /* 0x0000008f00007202 */ /* 0x020fe20000000f00 */
[----:B-1----:R-:W-:Y:S05]  /*12c90*/  BRA `(.L_x_3068) ;  /* 0xfffef55000007947 */ /* 0x002fea000383ffff */
.L_x_3013:
        /* <DEDUP_REMOVED lines=15> */
.L_x_3016:
[----:B------:R2:W-:Y:S01]  /*12d90*/  STL [R1+0x10], RZ ;  /* 0x000010ff01007387 */ /* 0x0005e20000100800 */
[----:B------:R-:W-:Y:S01]  /*12da0*/  IMAD.MOV.U32 R143, RZ, RZ, R0 ;  /* 0x000000ffff8f7224 */ /* 0x000fe200078e0000 */
[----:B------:R-:W-:-:S02]  /*12db0*/  MOV R3, 0x181f ;  /* 0x0000181f00037802 */ /* 0x000fc40000000f00 */
[----:B------:R-:W-:Y:S02]  /*12dc0*/  MOV R2, 0x12de0 ;  /* 0x00012de000027802 */ /* 0x000fe40000000f00 */
[----:B-12---:R-:W-:Y:S05]  /*12dd0*/  CALL.REL.NOINC `($__internal_47_$__cuda_sm70_shflsync_idx_p) ;  /* 0x00003a1000007944 */ /* 0x006fea0003c00000 */
[----:B------:R-:W-:Y:S01]  /*12de0*/  MOV R8, R143 ;  /* 0x0000008f00087202 */ /* 0x000fe20000000f00 */
[----:B-1---5:R-:W-:Y:S05]  /*12df0*/  BRA `(.L_x_3070) ;  /* 0xffff0f7000007947 */ /* 0x022fea000383ffff */
.L_x_3017:
[----:B------:R4:W-:Y:S01]  /*12e00*/  STL [R1+0x10], RZ ;  /* 0x000010ff01007387 */ /* 0x0009e20000100800 */
[----:B------:R-:W-:Y:S01]  /*12e10*/  IMAD.MOV.U32 R143, RZ, RZ, R4 ;  /* 0x000000ffff8f7224 */ /* 0x000fe200078e0004 */
[----:B------:R-:W-:Y:S02]  /*12e20*/  MOV R3, 0x181f ;  /* 0x0000181f00037802 */ /* 0x000fe40000000f00 */
[----:B------:R-:W-:Y:S02]  /*12e30*/  MOV R2, 0x12e50 ;  /* 0x00012e5000027802 */ /* 0x000fe40000000f00 */
[----:B-1234-:R-:W-:Y:S05]  /*12e40*/  CALL.REL.NOINC `($__internal_47_$__cuda_sm70_shflsync_idx_p) ;  /* 0x000039a000007944 */ /* 0x01efea0003c00000 */
[----:B------:R-:W2:Y:S04]  /*12e50*/  LDL R3, [R1+0xc] ;  /* 0x00000c0001037983 */ /* 0x000ea80000100800 */
[----:B------:R-:W3:Y:S01]  /*12e60*/  LDL R2, [R1+0x1c] ;  /* 0x00001c0001027983 */ /* 0x000ee20000100800 */
[----:B------:R-:W-:-:S05]  /*12e70*/  IADD3 R6, P6, R143, R149, RZ ;  /* 0x000000958f067210 */ /* 0x000fca0007fde0ff */
[----:B------:R-:W-:Y:S01]  /*12e80*/  IMAD.X R7, R8, 0x1, R57, P6 ;  /* 0x0000000108077824 */ /* 0x000fe200030e0639 */
[----:B--2---:R-:W-:Y:S02]  /*12e90*/  ISETP.GE.AND P2, PT, R3, c[0x0][0x1d4], PT ;  /* 0x0000750003007a0c */ /* 0x004fe40003f46270 */
[----:B---3--:R-:W-:Y:S02]  /*12ea0*/  ISETP.GE.AND P0, PT, R2, c[0x0][0x1d4], PT ;  /* 0x0000750002007a0c */ /* 0x008fe40003f06270 */
[----:B------:R-:W-:Y:S01]  /*12eb0*/  IADD3 R2, P5, R143, R150, RZ ;  /* 0x000000968f027210 */ /* 0x000fe20007fbe0ff */
[----:B-----5:R-:W-:Y:S01]  /*12ec0*/  IMAD.MOV.U32 R143, RZ, RZ, R0 ;  /* 0x000000ffff8f7224 */ /* 0x020fe200078e0000 */
[----:B------:R-:W-:-:S03]  /*12ed0*/  SEL R5, RZ, 0x10, P0 ;  /* 0x00000010ff057807 */ /* 0x000fc60000000000 */
[----:B------:R-:W-:-:S04]  /*12ee0*/  IMAD.X R3, R8, 0x1, R56, P5 ;  /* 0x0000000108037824 */ /* 0x000fc800028e0638 */
[----:B------:R-:W-:Y:S01]  /*12ef0*/  @!PT LDS RZ, [RZ] ;  /* 0x00000000fffff984 */ /* 0x000fe20000000800 */
[----:B------:R-:W-:Y:S01]  /*12f00*/  @!PT LDS RZ, [RZ] ;  /* 0x00000000fffff984 */ /* 0x000fe20000000800 */
[----:B------:R-:W-:Y:S01]  /*12f10*/  @!PT LDS RZ, [RZ] ;  /* 0x00000000fffff984 */ /* 0x000fe20000000800 */
[----:B------:R2:W-:Y:S04]  /*12f20*/  LDGSTS.E.BYPASS.LTC128B.128 [R252+0x4100], [R6.64], !P2 ;  /* 0x0410000006fc7fae */ /* 0x0005e8000d101d48 */
[----:B------:R3:W-:Y:S01]  /*12f30*/  LDGSTS.E.BYPASS.LTC128B.128 [R252+0x6100], [R2.64], !P0 ;  /* 0x0610000002fc7fae */ /* 0x0007e2000c101d48 */
[----:B--2---:R-:W-:Y:S01]  /*12f40*/  SEL R6, RZ, 0x10, P2 ;  /* 0x00000010ff067807 */ /* 0x004fe20001000000 */
[----:B---3--:R-:W-:Y:S02]  /*12f50*/  IMAD.MOV.U32 R2, RZ, RZ, 0x1 ;  /* 0x00000001ff027424 */ /* 0x008fe400078e00ff */
[----:B------:R-:W-:-:S03]  /*12f60*/  IMAD.MOV.U32 R3, RZ, RZ, 0x181f ;  /* 0x0000181fff037424 */ /* 0x000fc600078e00ff */
[----:B------:R2:W-:Y:S02]  /*12f70*/  STL [R1+0x10], R2 ;  /* 0x0000100201007387 */ /* 0x0005e40000100800 */
[----:B--2---:R-:W-:Y:S02]  /*12f80*/  MOV R2, 0x12fa0 ;  /* 0x00012fa000027802 */ /* 0x004fe40000000f00 */
[----:B-1----:R-:W-:Y:S05]  /*12f90*/  CALL.REL.NOINC `($__internal_47_$__cuda_sm70_shflsync_idx_p) ;  /* 0x0000385000007944 */ /* 0x002fea0003c00000 */
[----:B------:R-:W-:Y:S01]  /*12fa0*/  MOV R2, 0x1 ;  /* 0x0000000100027802 */ /* 0x000fe20000000f00 */
[----:B------:R-:W-:Y:S01]  /*12fb0*/  IMAD.MOV.U32 R7, RZ, RZ, R143 ;  /* 0x000000ffff077224 */ /* 0x000fe200078e008f */
[----:B------:R-:W-:Y:S01]  /*12fc0*/  MOV R3, 0x181f ;  /* 0x0000181f00037802 */ /* 0x000fe20000000f00 */
[----:B-----5:R-:W-:Y:S02]  /*12fd0*/  IMAD.MOV.U32 R143, RZ, RZ, R4 ;  /* 0x000000ffff8f7224 */ /* 0x020fe400078e0004 */
[----:B------:R2:W-:Y:S02]  /*12fe0*/  STL [R1+0x10], R2 ;  /* 0x0000100201007387 */ /* 0x0005e40000100800 */
[----:B--2---:R-:W-:Y:S02]  /*12ff0*/  MOV R2, 0x13010 ;  /* 0x0001301000027802 */ /* 0x004fe40000000f00 */
[----:B-1----:R-:W-:Y:S05]  /*13000*/  CALL.REL.NOINC `($__internal_47_$__cuda_sm70_shflsync_idx_p) ;  /* 0x000037e000007944 */ /* 0x002fea0003c00000 */
[----:B------:R-:W-:Y:S02]  /*13010*/  IADD3 R8, -R6, 0x10, RZ ;  /* 0x0000001006087810 */ /* 0x000fe40007ffe1ff */
[----:B------:R-:W-:-:S02]  /*13020*/  IADD3 R2, -R5, 0x10, RZ ;  /* 0x0000001005027810 */ /* 0x000fc40007ffe1ff */
[----:B------:R-:W-:Y:S02]  /*13030*/  LOP3.LUT R8, R8, 0xf, RZ, 0xc0, !PT ;  /* 0x0000000f08087812 */ /* 0x000fe400078ec0ff */
[----:B------:R-:W-:Y:S02]  /*13040*/  ISETP.NE.U32.AND P6, PT, R6, RZ, PT ;  /* 0x000000ff0600720c */ /* 0x000fe40003fc5070 */
[----:B------:R-:W-:Y:S02]  /*13050*/  IADD3 R8, P2, P0, R8, R143, R149 ;  /* 0x0000008f08087210 */ /* 0x000fe4000785e095 */
[----:B------:R-:W-:Y:S02]  /*13060*/  LOP3.LUT R2, R2, 0xf, RZ, 0xc0, !PT ;  /* 0x0000000f02027812 */ /* 0x000fe400078ec0ff */
[----:B------:R-:W-:Y:S02]  /*13070*/  ISETP.NE.U32.AND P5, PT, R5, RZ, PT ;  /* 0x000000ff0500720c */ /* 0x000fe40003fa5070 */
[----:B------:R-:W-:-:S02]  /*13080*/  IADD3.X R9, RZ, R7, R57, P2, P0 ;  /* 0x00000007ff097210 */ /* 0x000fc400017e0439 */
[----:B------:R-:W-:Y:S01]  /*13090*/  IADD3 R2, P2, P0, R2, R143, R150 ;  /* 0x0000008f02027210 */ /* 0x000fe2000785e096 */
[----:B-----5:R-:W-:Y:S02]  /*130a0*/  IMAD.MOV.U32 R143, RZ, RZ, R0 ;  /* 0x000000ffff8f7224 */ /* 0x020fe400078e0000 */
[----:B------:R-:W-:Y:S01]  /*130b0*/  @!PT LDS RZ, [RZ] ;  /* 0x00000000fffff984 */ /* 0x000fe20000000800 */
[----:B------:R-:W-:Y:S01]  /*130c0*/  @!PT LDS RZ, [RZ] ;  /* 0x00000000fffff984 */ /* 0x000fe20000000800 */
[----:B------:R-:W-:Y:S01]  /*130d0*/  @!PT LDS RZ, [RZ] ;  /* 0x00000000fffff984 */ /* 0x000fe20000000800 */
[----:B------:R2:W-:Y:S01]  /*130e0*/  LDGSTS.E.BYPASS.LTC128B.128.ZFILL [R252+0x4900], [R8.64], P6 ;  /* 0x0490000008fc7fae */ /* 0x0005e2000b141d48 */
[----:B------:R-:W-:-:S05]  /*130f0*/  IADD3.X R3, RZ, R7, R56, P2, P0 ;  /* 0x00000007ff037210 */ /* 0x000fca00017e0438 */
[----:B------:R3:W-:Y:S02]  /*13100*/  LDGSTS.E.BYPASS.LTC128B.128.ZFILL [R252+0x6900], [R2.64], P5 ;  /* 0x0690000002fc7fae */ /* 0x0007e4000a941d48 */
[----:B---3--:R-:W-:Y:S02]  /*13110*/  IMAD.MOV.U32 R2, RZ, RZ, 0x2 ;  /* 0x00000002ff027424 */ /* 0x008fe400078e00ff */
[----:B------:R-:W-:-:S03]  /*13120*/  IMAD.MOV.U32 R3, RZ, RZ, 0x181f ;  /* 0x0000181fff037424 */ /* 0x000fc600078e00ff */
[----:B------:R3:W-:Y:S02]  /*13130*/  STL [R1+0x10], R2 ;  /* 0x0000100201007387 */ /* 0x0007e40000100800 */
[----:B---3--:R-:W-:Y:S02]  /*13140*/  MOV R2, 0x13160 ;  /* 0x0001316000027802 */ /* 0x008fe40000000f00 */
[----:B-12---:R-:W-:Y:S05]  /*13150*/  CALL.REL.NOINC `($__internal_47_$__cuda_sm70_shflsync_idx_p) ;  /* 0x0000369000007944 */ /* 0x006fea0003c00000 */
        /* <DEDUP_REMOVED lines=10> */
[----:B------:R-:W-:Y:S02]  /*13200*/  LOP3.LUT R2, R2, 0xf, RZ, 0xc0, !PT ;  /* 0x0000000f02027812 */ /* 0x000fe400078ec0ff */
[----:B------:R-:W-:Y:S02]  /*13210*/  IADD3 R8, P2, P0, R8, R143, R149 ;  /* 0x0000008f08087210 */ /* 0x000fe4000785e095 */
[----:B------:R-:W-:Y:S02]  /*13220*/  ISETP.NE.U32.AND P6, PT, R6, RZ, PT ;  /* 0x000000ff0600720c */ /* 0x000fe40003fc5070 */
[----:B------:R-:W-:Y:S02]  /*13230*/  IADD3.X R9, RZ, R7, R57, P2, P0 ;  /* 0x00000007ff097210 */ /* 0x000fe400017e0439 */
[----:B------:R-:W-:Y:S01]  /*13240*/  IADD3 R2, P2, P0, R2, R143, R150 ;  /* 0x0000008f02027210 */ /* 0x000fe2000785e096 */
[----:B-----5:R-:W-:Y:S01]  /*13250*/  IMAD.MOV.U32 R143, RZ, RZ, R0 ;  /* 0x000000ffff8f7224 */ /* 0x020fe200078e0000 */
[----:B------:R-:W-:Y:S01]  /*13260*/  ISETP.NE.U32.AND P5, PT, R5, RZ, PT ;  /* 0x000000ff0500720c */ /* 0x000fe20003fa5070 */
[----:B------:R-:W-:Y:S01]  /*13270*/  IMAD.MOV.U32 R0, RZ, RZ, 0x3 ;  /* 0x00000003ff007424 */ /* 0x000fe200078e00ff */
[----:B------:R-:W-:-:S04]  /*13280*/  IADD3.X R3, RZ, R7, R56, P2, P0 ;  /* 0x00000007ff037210 */ /* 0x000fc800017e0438 */
[----:B------:R2:W-:Y:S04]  /*13290*/  STL [R1+0x10], R0 ;  /* 0x0000100001007387 */ /* 0x0005e80000100800 */
[----:B------:R-:W-:Y:S01]  /*132a0*/  @!PT LDS RZ, [RZ] ;  /* 0x00000000fffff984 */ /* 0x000fe20000000800 */
[----:B------:R-:W-:Y:S01]  /*132b0*/  @!PT LDS RZ, [RZ] ;  /* 0x00000000fffff984 */ /* 0x000fe20000000800 */
[----:B------:R-:W-:Y:S01]  /*132c0*/  @!PT LDS RZ, [RZ] ;  /* 0x00000000fffff984 */ /* 0x000fe20000000800 */
[----:B------:R2:W-:Y:S04]  /*132d0*/  LDGSTS.E.BYPASS.LTC128B.128.ZFILL [R252+0x5100], [R8.64], P6 ;  /* 0x0510000008fc7fae */ /* 0x0005e8000b141d48 */
[----:B------:R3:W-:Y:S02]  /*132e0*/  LDGSTS.E.BYPASS.LTC128B.128.ZFILL [R252+0x7100], [R2.64], P5 ;  /* 0x0710000002fc7fae */ /* 0x0007e4000a941d48 */
[----:B---3--:R-:W-:Y:S01]  /*132f0*/  IMAD.MOV.U32 R3, RZ, RZ, 0x181f ;  /* 0x0000181fff037424 */ /* 0x008fe200078e00ff */
[----:B------:R-:W-:-:S02]  /*13300*/  MOV R2, 0x13320 ;  /* 0x0001332000027802 */ /* 0x000fc40000000f00 */
[----:B-12---:R-:W-:Y:S05]  /*13310*/  CALL.REL.NOINC `($__internal_47_$__cuda_sm70_shflsync_idx_p) ;  /* 0x000034d000007944 */ /* 0x006fea0003c00000 */
        /* <DEDUP_REMOVED lines=9> */
.L_x_3018:
[----:B------:R1:W-:Y:S01]  /*133b0*/  STL [R1+0x10], RZ ;  /* 0x000010ff01007387 */ /* 0x0003e20000100800 */
[----:B------:R-:W-:Y:S01]  /*133c0*/  IMAD.MOV.U32 R143, RZ, RZ, R0 ;  /* 0x000000ffff8f7224 */ /* 0x000fe200078e0000 */
[----:B------:R-:W-:-:S02]  /*133d0*/  MOV R3, 0x1c1f ;  /* 0x00001c1f00037802 */ /* 0x000fc40000000f00 */
[----:B------:R-:W-:Y:S02]  /*133e0*/  MOV R2, 0x13400 ;  /* 0x0001340000027802 */ /* 0x000fe40000000f00 */
[----:B-1----:R-:W-:Y:S05]  /*133f0*/  CALL.REL.NOINC `($__internal_47_$__cuda_sm70_shflsync_idx_p) ;  /* 0x000033f000007944 */ /* 0x002fea0003c00000 */
[----:B------:R-:W-:Y:S01]  /*13400*/  MOV R2, R143 ;  /* 0x0000008f00027202 */ /* 0x000fe20000000f00 */
[----:B-1---5:R-:W-:Y:S05]  /*13410*/  BRA `(.L_x_3072) ;  /* 0xffff0d5000007947 */ /* 0x022fea000383ffff */
.L_x_3019:
[----:B------:R-:W-:Y:S01]  /*13420*/  MOV R2, 0x1 ;  /* 0x0000000100027802 */ /* 0x000fe20000000f00 */
[----:B------:R-:W-:Y:S02]  /*13430*/  IMAD.MOV.U32 R143, RZ, RZ, R0 ;  /* 0x000000ffff8f7224 */ /* 0x000fe400078e0000 */
[----:B------:R-:W-:Y:S02]  /*13440*/  IMAD.MOV.U32 R3, RZ, RZ, 0x1c1f ;  /* 0x00001c1fff037424 */ /* 0x000fe400078e00ff */
[----:B------:R2:W-:Y:S02]  /*13450*/  STL [R1+0x10], R2 ;  /* 0x0000100201007387 */ /* 0x0005e40000100800 */
[----:B--2---:R-:W-:Y:S02]  /*13460*/  MOV R2, 0x13480 ;  /* 0x0001348000027802 */ /* 0x004fe40000000f00 */
[----:B-1----:R-:W-:Y:S05]  /*13470*/  CALL.REL.NOINC `($__internal_47_$__cuda_sm70_shflsync_idx_p) ;  /* 0x0000337000007944 */ /* 0x002fea0003c00000 */
[----:B-----5:R-:W-:Y:S02]  /*13480*/  IMAD.IADD R2, R4, 0x1, R143 ;  /* 0x0000000104027824 */ /* 0x020fe400078e028f */
[----:B------:R-:W-:-:S02]  /*13490*/  IMAD.MOV.U32 R143, RZ, RZ, R0 ;  /* 0x000000ffff8f7224 */ /* 0x000fc400078e0000 */
        /* <DEDUP_REMOVED lines=29> */
[----:B------:R-:W-:Y:S01]  /*13670*/  ISETP.GT.AND P0, PT, R2, 0x39, PT ;  /* 0x000000390200780c */ /* 0x000fe20003f04270 */
[----:B------:R-:W-:Y:S01]  /*13680*/  IMAD.MOV.U32 R2, RZ, RZ, 0x2 ;  /* 0x00000002ff027424 */ /* 0x000fe200078e00ff */
[----:B------:R-:W-:Y:S02]  /*13690*/  FSEL R58, R30, -INF , P6 ;  /* 0xff8000001e3a7808 */ /* 0x000fe40003000000 */
[----:B------:R-:W-:-:S02]  /*136a0*/  FSEL R51, R31, -INF , P5 ;  /* 0xff8000001f337808 */ /* 0x000fc40002800000 */
[----:B------:R2:W-:Y:S01]  /*136b0*/  STL [R1+0x10], R2 ;  /* 0x0000100201007387 */ /* 0x0005e20000100800 */
[----:B------:R-:W-:Y:S02]  /*136c0*/  FSEL R50, R26, -INF , P2 ;  /* 0xff8000001a327808 */ /* 0x000fe40001000000 */
[----:B------:R-:W-:Y:S02]  /*136d0*/  FSEL R49, R27, -INF , P0 ;  /* 0xff8000001b317808 */ /* 0x000fe40000000000 */
[----:B--2---:R-:W-:Y:S02]  /*136e0*/  MOV R2, 0x13700 ;  /* 0x0001370000027802 */ /* 0x004fe40000000f00 */
[----:B-1----:R-:W-:Y:S05]  /*136f0*/  CALL.REL.NOINC `($__internal_47_$__cuda_sm70_shflsync_idx_p) ;  /* 0x000030f000007944 */ /* 0x002fea0003c00000 */
[----:B-----5:R-:W-:Y:S02]  /*13700*/  IMAD.IADD R2, R4, 0x1, R143 ;  /* 0x0000000104027824 */ /* 0x020fe400078e028f */
[----:B------:R-:W-:Y:S02]  /*13710*/  IMAD.MOV.U32 R143, RZ, RZ, R0 ;  /* 0x000000ffff8f7224 */ /* 0x000fe400078e0000 */
[----:B------:R-:W-:Y:S01]  /*13720*/  IMAD.MOV.U32 R0, RZ, RZ, 0x3 ;  /* 0x00000003ff007424 */ /* 0x000fe200078e00ff */
[----:B------:R-:W-:Y:S01]  /*13730*/  IMNMX R2, R5, R2, PT ;  /* 0x0000000205027217 */ /* 0x000fe20003800200 */
[----:B------:R-:W-:-:S03]  /*13740*/  IMAD.MOV.U32 R3, RZ, RZ, 0x1c1f ;  /* 0x00001c1fff037424 */ /* 0x000fc600078e00ff */
[----:B------:R2:W-:Y:S01]  /*13750*/  STL [R1+0x10], R0 ;  /* 0x0000100001007387 */ /* 0x0005e20000100800 */
        /* <DEDUP_REMOVED lines=32> */
[----:B------:R-:W-:Y:S02]  /*13960*/  MOV R2, 0x13980 ;  /* 0x0001398000027802 */ /* 0x000fe40000000f00 */
[----:B-12---:R-:W-:Y:S05]  /*13970*/  CALL.REL.NOINC `($__internal_47_$__cuda_sm70_shflsync_idx_p) ;  /* 0x00002e7000007944 */ /* 0x006fea0003c00000 */
[----:B-----5:R-:W-:Y:S01]  /*13980*/  IMAD.IADD R4, R4, 0x1, R143 ;  /* 0x0000000104047824 */ /* 0x020fe200078e028f */
[----:B------:R-:W-:Y:S01]  /*13990*/  FMNMX.FTZ R136, R7, R8, !PT ;  /* 0x0000000807887209 */ /* 0x000fe20007810000 */
[----:B------:R-:W-:Y:S01]  /*139a0*/  IMAD.MOV.U32 R0, RZ, RZ, 0x2 ;  /* 0x00000002ff007424 */ /* 0x000fe200078e00ff */
[----:B------:R-:W-:Y:S02]  /*139b0*/  FMNMX.FTZ R135, R9, R10, !PT ;  /* 0x0000000a09877209 */ /* 0x000fe40007810000 */
[----:B------:R-:W-:Y:S02]  /*139c0*/  IMNMX R5, R5, R4, PT ;  /* 0x0000000405057217 */ /* 0x000fe40003800200 */
[----:B------:R-:W-:-:S02]  /*139d0*/  FMNMX.FTZ R136, R11, R136, !PT ;  /* 0x000000880b887209 */ /* 0x000fc40007810000 */
[C---:B------:R-:W-:Y:S02]  /*139e0*/  ISETP.GT.AND P6, PT, R5.reuse, RZ, PT ;  /* 0x000000ff0500720c */ /* 0x040fe40003fc4270 */
[C---:B------:R-:W-:Y:S02]  /*139f0*/  ISETP.GT.AND P5, PT, R5.reuse, 0x1, PT ;  /* 0x000000010500780c */ /* 0x040fe40003fa4270 */
[----:B------:R-:W-:Y:S02]  /*13a00*/  ISETP.GT.AND P2, PT, R5, 0x8, PT ;  /* 0x000000080500780c */ /* 0x000fe40003f44270 */
[----:B------:R-:W-:Y:S02]  /*13a10*/  FSEL R24, R106, -INF , P6 ;  /* 0xff8000006a187808 */ /* 0x000fe40003000000 */
[----:B------:R-:W-:Y:S02]  /*13a20*/  FSEL R26, R107, -INF , P5 ;  /* 0xff8000006b1a7808 */ /* 0x000fe40002800000 */
[----:B------:R-:W-:-:S02]  /*13a30*/  ISETP.GT.AND P0, PT, R5, 0x9, PT ;  /* 0x000000090500780c */ /* 0x000fc40003f04270 */
[----:B------:R-:W-:Y:S02]  /*13a40*/  FSEL R30, R102, -INF , P2 ;  /* 0xff800000661e7808 */ /* 0x000fe40001000000 */
[----:B------:R-:W-:Y:S02]  /*13a50*/  FMNMX.FTZ R134, R20, R22, !PT ;  /* 0x0000001614867209 */ /* 0x000fe40007810000 */
[----:B------:R-:W-:Y:S02]  /*13a60*/  FMNMX.FTZ R6, R24, R26, !PT ;  /* 0x0000001a18067209 */ /* 0x000fe40007810000 */
[----:B------:R-:W-:Y:S02]  /*13a70*/  FMNMX.FTZ R136, R12, R136, !PT ;  /* 0x000000880c887209 */ /* 0x000fe40007810000 */
[----:B------:R-:W-:Y:S02]  /*13a80*/  FSEL R32, R103, -INF , P0 ;  /* 0xff80000067207808 */ /* 0x000fe40000000000 */
[----:B------:R-:W-:-:S02]  /*13a90*/  ISETP.GT.AND P6, PT, R5, 0x10, PT ;  /* 0x000000100500780c */ /* 0x000fc40003fc4270 */
        /* <DEDUP_REMOVED lines=79> */
[----:B-1----:R-:W-:Y:S05]  /*13f90*/  CALL.REL.NOINC `($__internal_46_$__cuda_sm70_shflsync_bfly_p) ;  /* 0x000027f000007944 */ /* 0x002fea0003c00000 */
[----:B------:R-:W-:Y:S01]  /*13fa0*/  FMNMX.FTZ R136, R136, R0, !PT ;  /* 0x0000000088887209 */ /* 0x000fe20007810000 */
[----:B------:R-:W-:Y:S01]  /*13fb0*/  IMAD.MOV.U32 R0, RZ, RZ, 0x1 ;  /* 0x00000001ff007424 */ /* 0x000fe200078e00ff */
[----:B------:R-:W-:-:S03]  /*13fc0*/  MOV R2, 0x13ff0 ;  /* 0x00013ff000027802 */ /* 0x000fc60000000f00 */
[----:B------:R-:W-:Y:S02]  /*13fd0*/  IMAD.MOV.U32 R132, RZ, RZ, R136 ;  /* 0x000000ffff847224 */ /* 0x000fe400078e0088 */
[----:B------:R-:W-:Y:S05]  /*13fe0*/  CALL.REL.NOINC `($__internal_46_$__cuda_sm70_shflsync_bfly_p) ;  /* 0x000027a000007944 */ /* 0x000fea0003c00000 */
[----:B------:R-:W-:Y:S01]  /*13ff0*/  FMNMX.FTZ R136, R136, R0, !PT ;  /* 0x0000000088887209 */ /* 0x000fe20007810000 */
[----:B------:R-:W-:Y:S01]  /*14000*/  IMAD.MOV.U32 R132, RZ, RZ, R135 ;  /* 0x000000ffff847224 */ /* 0x000fe200078e0087 */
[----:B------:R-:W-:Y:S01]  /*14010*/  MOV R2, 0x14040 ;  /* 0x0001404000027802 */ /* 0x000fe20000000f00 */
[----:B------:R-:W-:Y:S02]  /*14020*/  IMAD.MOV.U32 R0, RZ, RZ, 0x2 ;  /* 0x00000002ff007424 */ /* 0x000fe400078e00ff */
[----:B------:R-:W-:Y:S05]  /*14030*/  CALL.REL.NOINC `($__internal_46_$__cuda_sm70_shflsync_bfly_p) ;  /* 0x0000275000007944 */ /* 0x000fea0003c00000 */
        /* <DEDUP_REMOVED lines=25> */
[----:B------:R-:W-:Y:S01]  /*141d0*/  MOV R133, R0 ;  /* 0x0000000000857202 */ /* 0x000fe20000000f00 */
[----:B------:R-:W-:Y:S05]  /*141e0*/  BRA `(.L_x_3073) ;  /* 0xffff0cf000007947 */ /* 0x000fea000383ffff */
.L_x_3023:
[----:B------:R-:W-:Y:S01]  /*141f0*/  MOV R3, 0x181f ;  /* 0x0000181f00037802 */ /* 0x000fe20000000f00 */
[----:B------:R1:W-:Y:S01]  /*14200*/  STL [R1+0x10], RZ ;  /* 0x000010ff01007387 */ /* 0x0003e20000100800 */
[----:B------:R-:W-:Y:S01]  /*14210*/  MOV R2, 0x14240 ;  /* 0x0001424000027802 */ /* 0x000fe20000000f00 */
[----:B------:R-:W-:Y:S02]  /*14220*/  IMAD.MOV.U32 R143, RZ, RZ, R0 ;  /* 0x000000ffff8f7224 */ /* 0x000fe400078e0000 */
[----:B-1----:R-:W-:Y:S05]  /*14230*/  CALL.REL.NOINC `($__internal_47_$__cuda_sm70_shflsync_idx_p) ;  /* 0x000025b000007944 */ /* 0x002fea0003c00000 */
[----:B------:R-:W-:Y:S01]  /*14240*/  MOV R7, R143 ;  /* 0x0000008f00077202 */ /* 0x000fe20000000f00 */
[----:B-1---5:R-:W-:-:S05]  /*14250*/  BRA `(.L_x_3074) ;  /* 0xffff2a9000007947 */ /* 0x022fca000383ffff */
.L_x_3024:
[----:B------:R-:W-:Y:S01]  /*14260*/  MOV R3, 0x181f ;  /* 0x0000181f00037802 */ /* 0x000fe20000000f00 */
[----:B------:R3:W-:Y:S01]  /*14270*/  STL [R1+0x10], RZ ;  /* 0x000010ff01007387 */ /* 0x0007e20000100800 */
[----:B------:R-:W-:Y:S01]  /*14280*/  MOV R2, 0x142b0 ;  /* 0x000142b000027802 */ /* 0x000fe20000000f00 */
[----:B------:R-:W-:Y:S02]  /*14290*/  IMAD.MOV.U32 R143, RZ, RZ, R4 ;  /* 0x000000ffff8f7224 */ /* 0x000fe400078e0004 */
[----:B-123--:R-:W-:Y:S05]  /*142a0*/  CALL.REL.NOINC `($__internal_47_$__cuda_sm70_shflsync_idx_p) ;  /* 0x0000254000007944 */ /* 0x00efea0003c00000 */
[----:B------:R-:W2:Y:S01]  /*142b0*/  LDL R3, [R1+0xc] ;  /* 0x00000c0001037983 */ /* 0x000ea20000100800 */
[----:B------:R-:W-:Y:S03]  /*142c0*/  IADD3 R8, P2, R143, R12, RZ ;  /* 0x0000000c8f087210 */ /* 0x000fe60007f5e0ff */
[----:B------:R-:W3:Y:S02]  /*142d0*/  LDL R2, [R1+0x1c] ;  /* 0x00001c0001027983 */ /* 0x000ee40000100800 */
[----:B------:R-:W-:Y:S01]  /*142e0*/  IMAD.X R9, R7, 0x1, R5, P2 ;  /* 0x0000000107097824 */ /* 0x000fe200010e0605 */
[----:B---3--:R-:W-:Y:S02]  /*142f0*/  ISETP.GE.AND P0, PT, R2, c[0x0][0x1d4], PT ;  /* 0x0000750002007a0c */ /* 0x008fe40003f06270 */
[----:B--2---:R-:W-:Y:S02]  /*14300*/  ISETP.GE.AND P5, PT, R3, c[0x0][0x1d4], PT ;  /* 0x0000750003007a0c */ /* 0x004fe40003fa6270 */
[----:B------:R-:W-:Y:S01]  /*14310*/  IADD3 R2, P2, R143, R13, RZ ;  /* 0x0000000d8f027210 */ /* 0x000fe20007f5e0ff */
[----:B-----5:R-:W-:Y:S04]  /*14320*/  IMAD.MOV.U32 R143, RZ, RZ, R0 ;  /* 0x000000ffff8f7224 */ /* 0x020fe800078e0000 */
[----:B------:R-:W-:Y:S01]  /*14330*/  IMAD.X R3, R7, 0x1, R6, P2 ;  /* 0x0000000107037824 */ /* 0x000fe200010e0606 */
[----:B------:R-:W-:Y:S05]  /*14340*/  SEL R7, RZ, 0x10, P5 ;  /* 0x00000010ff077807 */ /* 0x000fea0002800000 */
[----:B------:R-:W-:Y:S01]  /*14350*/  @!PT LDS RZ, [RZ] ;  /* 0x00000000fffff984 */ /* 0x000fe20000000800 */
[----:B------:R-:W-:Y:S01]  /*14360*/  @!PT LDS RZ, [RZ] ;  /* 0x00000000fffff984 */ /* 0x000fe20000000800 */
[----:B------:R-:W-:Y:S01]  /*14370*/  @!PT LDS RZ, [RZ] ;  /* 0x00000000fffff984 */ /* 0x000fe20000000800 */
[----:B------:R2:W-:Y:S04]  /*14380*/  LDGSTS.E.BYPASS.LTC128B.128 [R252+0x100], [R8.64], !P5 ;  /* 0x0010000008fc7fae */ /* 0x0005e8000e901d48 */
[----:B------:R3:W-:Y:S01]  /*14390*/  LDGSTS.E.BYPASS.LTC128B.128 [R252+0x2100], [R2.64], !P0 ;  /* 0x0210000002fc7fae */ /* 0x0007e2000c101d48 */
[----:B--2---:R-:W-:Y:S01]  /*143a0*/  SEL R8, RZ, 0x10, P0 ;  /* 0x00000010ff087807 */ /* 0x004fe20000000000 */
[----:B---3--:R-:W-:Y:S02]  /*143b0*/  IMAD.MOV.U32 R2, RZ, RZ, 0x1 ;  /* 0x00000001ff027424 */ /* 0x008fe400078e00ff */
[----:B------:R-:W-:Y:S03]  /*143c0*/  IMAD.MOV.U32 R3, RZ, RZ, 0x181f ;  /* 0x0000181fff037424 */ /* 0x000fe600078e00ff */
        /* <DEDUP_REMOVED lines=10> */
[C---:B------:R-:W-:Y:S02]  /*14470*/  IADD3 R2, -R7.reuse, 0x10, RZ ;  /* 0x0000001007027810 */ /* 0x040fe40007ffe1ff */
        /* <DEDUP_REMOVED lines=9> */
[----:B--2---:R-:W-:Y:S04]  /*14510*/  IADD3 R2, -R8, 0x10, RZ ;  /* 0x0000001008027810 */ /* 0x004fe80007ffe1ff */
[----:B------:R-:W-:Y:S04]  /*14520*/  LOP3.LUT R2, R2, 0xf, RZ, 0xc0, !PT ;  /* 0x0000000f02027812 */ /* 0x000fe800078ec0ff */
[----:B------:R-:W-:Y:S01]  /*14530*/  IADD3 R2, P2, P0, R2, R143, R13 ;  /* 0x0000008f02027210 */ /* 0x000fe2000785e00d */
[----:B-----5:R-:W-:Y:S03]  /*14540*/  IMAD.MOV.U32 R143, RZ, RZ, R0 ;  /* 0x000000ffff8f7224 */ /* 0x020fe600078e0000 */
[----:B------:R-:W-:Y:S05]  /*14550*/  IADD3.X R3, RZ, R9, R6, P2, P0 ;  /* 0x00000009ff037210 */ /* 0x000fea00017e0406 */
[----:B------:R2:W-:Y:S02]  /*14560*/  LDGSTS.E.BYPASS.LTC128B.128.ZFILL [R252+0x2900], [R2.64], P5 ;  /* 0x0290000002fc7fae */ /* 0x0005e4000a941d48 */
[----:B--2---:R-:W-:Y:S02]  /*14570*/  IMAD.MOV.U32 R2, RZ, RZ, 0x2 ;  /* 0x00000002ff027424 */ /* 0x004fe400078e00ff */
        /* <DEDUP_REMOVED lines=24> */
[----:B-----5:R-:W-:Y:S02]  /*14700*/  IMAD.MOV.U32 R143, RZ, RZ, R0 ;  /* 0x000000ffff8f7224 */ /* 0x020fe400078e0000 */
[----:B------:R-:W-:Y:S01]  /*14710*/  IMAD.MOV.U32 R0, RZ, RZ, 0x3 ;  /* 0x00000003ff007424 */ /* 0x000fe200078e00ff */
[----:B------:R-:W-:Y:S04]  /*14720*/  IADD3.X R3, RZ, R9, R6, P2, P0 ;  /* 0x00000009ff037210 */ /* 0x000fe800017e0406 */
[----:B------:R2:W-:Y:S04]  /*14730*/  STL [R1+0x10], R0 ;  /* 0x0000100001007387 */ /* 0x0005e80000100800 */
[----:B------:R3:W-:Y:S02]  /*14740*/  LDGSTS.E.BYPASS.LTC128B.128.ZFILL [R252+0x3100], [R2.64], P5 ;  /* 0x0310000002fc7fae */ /* 0x0007e4000a941d48 */
[----:B---3--:R-:W-:Y:S01]  /*14750*/  MOV R2, 0x14780 ;  /* 0x0001478000027802 */ /* 0x008fe20000000f00 */
[----:B------:R-:W-:Y:S02]  /*14760*/  IMAD.MOV.U32 R3, RZ, RZ, 0x181f ;  /* 0x0000181fff037424 */ /* 0x000fe400078e00ff */
[----:B-12---:R-:W-:Y:S05]  /*14770*/  CALL.REL.NOINC `($__internal_47_$__cuda_sm70_shflsync_idx_p) ;  /* 0x0000207000007944 */ /* 0x006fea0003c00000 */
[----:B------:R-:W-:Y:S01]  /*14780*/  MOV R2, 0x3 ;  /* 0x0000000300027802 */ /* 0x000fe20000000f00 */
[----:B-----5:R-:W-:Y:S01]  /*14790*/  IMAD.MOV.U32 R0, RZ, RZ, R143 ;  /* 0x000000ffff007224 */ /* 0x020fe200078e008f */
[----:B------:R-:W-:Y:S01]  /*147a0*/  MOV R3, 0x181f ;  /* 0x0000181f00037802 */ /* 0x000fe20000000f00 */
[----:B------:R-:W-:Y:S02]  /*147b0*/  IMAD.MOV.U32 R143, RZ, RZ, R4 ;  /* 0x000000ffff8f7224 */ /* 0x000fe400078e0004 */
[----:B------:R2:W-:Y:S02]  /*147c0*/  STL [R1+0x10], R2 ;  /* 0x0000100201007387 */ /* 0x0005e40000100800 */
[----:B--2---:R-:W-:Y:S02]  /*147d0*/  MOV R2, 0x147f0 ;  /* 0x000147f000027802 */ /* 0x004fe40000000f00 */
[----:B-1----:R-:W-:Y:S05]  /*147e0*/  CALL.REL.NOINC `($__internal_47_$__cuda_sm70_shflsync_idx_p) ;  /* 0x0000200000007944 */ /* 0x002fea0003c00000 */
[----:B-----5:R-:W-:Y:S01]  /*147f0*/  MOV R4, R143 ;  /* 0x0000008f00047202 */ /* 0x020fe20000000f00 */
[----:B-1----:R-:W-:-:S05]  /*14800*/  BRA `(.L_x_3075) ;  /* 0xffff26f000007947 */ /* 0x002fca000383ffff */
.L_x_3027:
[----:B------:R-:W-:Y:S01]  /*14810*/  MOV R3, 0x181f ;  /* 0x0000181f00037802 */ /* 0x000fe20000000f00 */
[----:B------:R2:W-:Y:S01]  /*14820*/  STL [R1+0x10], RZ ;  /* 0x000010ff01007387 */ /* 0x0005e20000100800 */
[----:B------:R-:W-:Y:S01]  /*14830*/  MOV R2, 0x14860 ;  /* 0x0001486000027802 */ /* 0x000fe20000000f00 */
[----:B-1----:R-:W-:Y:S02]  /*14840*/  IMAD.MOV.U32 R143, RZ, RZ, R0 ;  /* 0x000000ffff8f7224 */ /* 0x002fe400078e0000 */
[----:B--2---:R-:W-:Y:S05]  /*14850*/  CALL.REL.NOINC `($__internal_47_$__cuda_sm70_shflsync_idx_p) ;  /* 0x00001f9000007944 */ /* 0x004fea0003c00000 */
[----:B------:R-:W-:Y:S01]  /*14860*/  MOV R135, R143 ;  /* 0x0000008f00877202 */ /* 0x000fe20000000f00 */
[----:B-1---5:R-:W-:-:S05]  /*14870*/  BRA `(.L_x_3076) ;  /* 0xffff35a000007947 */ /* 0x022fca000383ffff */
.L_x_3028:
[----:B------:R-:W-:Y:S01]  /*14880*/  MOV R3, 0x181f ;  /* 0x0000181f00037802 */ /* 0x000fe20000000f00 */
[----:B------:R4:W-:Y:S01]  /*14890*/  STL [R1+0x10], RZ ;  /* 0x000010ff01007387 */ /* 0x0009e20000100800 */
[----:B------:R-:W-:Y:S01]  /*148a0*/  MOV R2, 0x148d0 ;  /* 0x000148d000027802 */ /* 0x000fe20000000f00 */
[----:B-1----:R-:W-:Y:S02]  /*148b0*/  IMAD.MOV.U32 R143, RZ, RZ, R132 ;  /* 0x000000ffff8f7224 */ /* 0x002fe400078e0084 */
[----:B--234-:R-:W-:Y:S05]  /*148c0*/  CALL.REL.NOINC `($__internal_47_$__cuda_sm70_shflsync_idx_p) ;  /* 0x00001f2000007944 */ /* 0x01cfea0003c00000 */
[----:B------:R-:W2:Y:S01]  /*148d0*/  LDL R3, [R1+0xc] ;  /* 0x00000c0001037983 */ /* 0x000ea20000100800 */
[----:B------:R-:W-:Y:S03]  /*148e0*/  IADD3 R208, P2, R143, R141, RZ ;  /* 0x0000008d8fd07210 */ /* 0x000fe60007f5e0ff */
[----:B------:R-:W3:Y:S02]  /*148f0*/  LDL R2, [R1+0x1c] ;  /* 0x00001c0001027983 */ /* 0x000ee40000100800 */
[----:B------:R-:W-:Y:S01]  /*14900*/  IMAD.X R209, R135, 0x1, R133, P2 ;  /* 0x0000000187d17824 */ /* 0x000fe200010e0685 */
[----:B---3--:R-:W-:Y:S02]  /*14910*/  ISETP.GE.AND P0, PT, R2, c[0x0][0x1d4], PT ;  /* 0x0000750002007a0c */ /* 0x008fe40003f06270 */
[----:B--2---:R-:W-:Y:S02]  /*14920*/  ISETP.GE.AND P5, PT, R3, c[0x0][0x1d4], PT ;  /* 0x0000750003007a0c */ /* 0x004fe40003fa6270 */
[----:B------:R-:W-:Y:S01]  /*14930*/  IADD3 R2, P2, R143, R210, RZ ;  /* 0x000000d28f027210 */ /* 0x000fe20007f5e0ff */
[----:B-----5:R-:W-:Y:S01]  /*14940*/  IMAD.MOV.U32 R143, RZ, RZ, R0 ;  /* 0x000000ffff8f7224 */ /* 0x020fe200078e0000 */
[----:B------:R-:W-:Y:S03]  /*14950*/  SEL R136, RZ, 0x10, P0 ;  /* 0x00000010ff887807 */ /* 0x000fe60000000000 */
[----:B------:R-:W-:Y:S01]  /*14960*/  IMAD.X R3, R135, 0x1, R134, P2 ;  /* 0x0000000187037824 */ /* 0x000fe200010e0686 */
[----:B------:R-:W-:Y:S05]  /*14970*/  SEL R135, RZ, 0x10, P5 ;  /* 0x00000010ff877807 */ /* 0x000fea0002800000 */
[----:B------:R-:W-:Y:S01]  /*14980*/  @!PT LDS RZ, [RZ] ;  /* 0x00000000fffff984 */ /* 0x000fe20000000800 */
[----:B------:R-:W-:Y:S01]  /*14990*/  @!PT LDS RZ, [RZ] ;  /* 0x00000000fffff984 */ /* 0x000fe20000000800 */
[----:B------:R-:W-:Y:S01]  /*149a0*/  @!PT LDS RZ, [RZ] ;  /* 0x00000000fffff984 */ /* 0x000fe20000000800 */
[----:B------:R2:W-:Y:S04]  /*149b0*/  LDGSTS.E.BYPASS.LTC128B.128 [R252+0x4100], [R208.64], !P5 ;  /* 0x04100000d0fc7fae */ /* 0x0005e8000e901d48 */
[----:B------:R3:W-:Y:S02]  /*149c0*/  LDGSTS.E.BYPASS.LTC128B.128 [R252+0x6100], [R2.64], !P0 ;  /* 0x0610000002fc7fae */ /* 0x0007e4000c101d48 */
[----:B---3--:R-:W-:Y:S02]  /*149d0*/  IMAD.MOV.U32 R2, RZ, RZ, 0x1 ;  /* 0x00000001ff027424 */ /* 0x008fe400078e00ff */
[----:B------:R-:W-:Y:S03]  /*149e0*/  IMAD.MOV.U32 R3, RZ, RZ, 0x181f ;  /* 0x0000181fff037424 */ /* 0x000fe600078e00ff */
[----:B------:R3:W-:Y:S02]  /*149f0*/  STL [R1+0x10], R2 ;  /* 0x0000100201007387 */ /* 0x0007e40000100800 */
[----:B---3--:R-:W-:Y:S02]  /*14a00*/  MOV R2, 0x14a20 ;  /* 0x00014a2000027802 */ /* 0x008fe40000000f00 */
[----:B-12---:R-:W-:Y:S05]  /*14a10*/  CALL.REL.NOINC `($__internal_47_$__cuda_sm70_shflsync_idx_p) ;  /* 0x00001dd000007944 */ /* 0x006fea0003c00000 */
[----:B------:R-:W-:Y:S01]  /*14a20*/  MOV R2, 0x1 ;  /* 0x0000000100027802 */ /* 0x000fe20000000f00 */
[----:B------:R-:W-:Y:S01]  /*14a30*/  IMAD.MOV.U32 R142, RZ, RZ, R143 ;  /* 0x000000ffff8e7224 */ /* 0x000fe200078e008f */
[----:B------:R-:W-:Y:S01]  /*14a40*/  MOV R3, 0x181f ;  /* 0x0000181f00037802 */ /* 0x000fe20000000f00 */
[----:B------:R-:W-:Y:S02]  /*14a50*/  IMAD.MOV.U32 R143, RZ, RZ, R132 ;  /* 0x000000ffff8f7224 */ /* 0x000fe400078e0084 */
[----:B------:R2:W-:Y:S02]  /*14a60*/  STL [R1+0x10], R2 ;  /* 0x0000100201007387 */ /* 0x0005e40000100800 */
[----:B--2---:R-:W-:Y:S02]  /*14a70*/  MOV R2, 0x14a90 ;  /* 0x00014a9000027802 */ /* 0x004fe40000000f00 */
[----:B-1---5:R-:W-:Y:S05]  /*14a80*/  CALL.REL.NOINC `($__internal_47_$__cuda_sm70_shflsync_idx_p) ;  /* 0x00001d6000007944 */ /* 0x022fea0003c00000 */
[C---:B------:R-:W-:Y:S02]  /*14a90*/  IADD3 R2, -R135.reuse, 0x10, RZ ;  /* 0x0000001087027810 */ /* 0x040fe40007ffe1ff */
        /* <DEDUP_REMOVED lines=55> */
[----:B------:R-:W-:Y:S01]  /*14e10*/  MOV R132, R143 ;  /* 0x0000008f00847202 */ /* 0x000fe20000000f00 */
[----:B-1---5:R-:W-:-:S05]  /*14e20*/  BRA `(.L_x_3077) ;  /* 0xffff31f000007947 */ /* 0x022fca000383ffff */
.L_x_3029:
[----:B------:R-:W-:Y:S01]  /*14e30*/  MOV R3, 0x1c1f ;  /* 0x00001c1f00037802 */ /* 0x000fe20000000f00 */
[----:B------:R1:W-:Y:S01]  /*14e40*/  STL [R1+0x10], RZ ;  /* 0x000010ff01007387 */ /* 0x0003e20000100800 */
[----:B------:R-:W-:Y:S01]  /*14e50*/  MOV R2, 0x14e80 ;  /* 0x00014e8000027802 */ /* 0x000fe20000000f00 */
[----:B------:R-:W-:Y:S02]  /*14e60*/  IMAD.MOV.U32 R143, RZ, RZ, R132 ;  /* 0x000000ffff8f7224 */ /* 0x000fe400078e0084 */
[----:B-1----:R-:W-:Y:S05]  /*14e70*/  CALL.REL.NOINC `($__internal_47_$__cuda_sm70_shflsync_idx_p) ;  /* 0x0000197000007944 */ /* 0x002fea0003c00000 */
[----:B-----5:R-:W-:Y:S01]  /*14e80*/  MOV R0, R143 ;  /* 0x0000008f00007202 */ /* 0x020fe20000000f00 */
[----:B-1----:R-:W-:-:S05]  /*14e90*/  BRA `(.L_x_3078) ;  /* 0xffff336000007947 */ /* 0x002fca000383ffff */
.L_x_3030:
[----:B------:R-:W-:Y:S01]  /*14ea0*/  MOV R0, 0x1 ;  /* 0x0000000100007802 */ /* 0x000fe20000000f00 */
[----:B------:R-:W-:Y:S01]  /*14eb0*/  IMAD.MOV.U32 R143, RZ, RZ, R132 ;  /* 0x000000ffff8f7224 */ /* 0x000fe200078e0084 */
[----:B------:R-:W-:Y:S01]  /*14ec0*/  MOV R2, 0x14f00 ;  /* 0x00014f0000027802 */ /* 0x000fe20000000f00 */
[----:B------:R-:W-:Y:S02]  /*14ed0*/  IMAD.MOV.U32 R3, RZ, RZ, 0x1c1f ;  /* 0x00001c1fff037424 */ /* 0x000fe400078e00ff */
[----:B------:R2:W-:Y:S04]  /*14ee0*/  STL [R1+0x10], R0 ;  /* 0x0000100001007387 */ /* 0x0005e80000100800 */
[----:B-12---:R-:W-:Y:S05]  /*14ef0*/  CALL.REL.NOINC `($__internal_47_$__cuda_sm70_shflsync_idx_p) ;  /* 0x000018f000007944 */ /* 0x006fea0003c00000 */
[----:B------:R-:W-:Y:S01]  /*14f00*/  MOV R2, 0x15170 ;  /* 0x0001517000027802 */ /* 0x000fe20000000f00 */
[----:B-----5:R-:W-:Y:S02]  /*14f10*/  IMAD.MOV.U32 R0, RZ, RZ, 0x2 ;  /* 0x00000002ff007424 */ /* 0x020fe400078e00ff */
[----:B------:R-:W-:Y:S02]  /*14f20*/  IMAD.IADD R143, R133, 0x1, R143 ;  /* 0x00000001858f7824 */ /* 0x000fe400078e028f */
[----:B------:R-:W-:Y:S01]  /*14f30*/  IMAD.MOV.U32 R3, RZ, RZ, 0x1c1f ;  /* 0x00001c1fff037424 */ /* 0x000fe200078e00ff */
[----:B------:R2:W-:Y:S02]  /*14f40*/  STL [R1+0x10], R0 ;  /* 0x0000100001007387 */ /* 0x0005e40000100800 */
        /* <DEDUP_REMOVED lines=27> */
[----:B------:R-:W-:Y:S01]  /*15100*/  ISETP.GT.AND P0, PT, R143, 0x39, PT ;  /* 0x000000398f00780c */ /* 0x000fe20003f04270 */
[----:B------:R-:W-:Y:S01]  /*15110*/  IMAD.MOV.U32 R143, RZ, RZ, R132 ;  /* 0x000000ffff8f7224 */ /* 0x000fe200078e0084 */
[----:B------:R-:W-:Y:S02]  /*15120*/  FSEL R54, R54, -INF , P6 ;  /* 0xff80000036367808 */ /* 0x000fe40003000000 */
[----:B------:R-:W-:Y:S02]  /*15130*/  FSEL R55, R55, -INF , P5 ;  /* 0xff80000037377808 */ /* 0x000fe40002800000 */
[----:B------:R-:W-:Y:S02]  /*15140*/  FSEL R66, R66, -INF , P2 ;  /* 0xff80000042427808 */ /* 0x000fe40001000000 */
[----:B------:R-:W-:Y:S02]  /*15150*/  FSEL R67, R67, -INF , P0 ;  /* 0xff80000043437808 */ /* 0x000fe40000000000 */
        /* <DEDUP_REMOVED lines=34> */
[----:B------:R-:W-:Y:S01]  /*15380*/  IMAD.MOV.U32 R143, RZ, RZ, R132 ;  /* 0x000000ffff8f7224 */ /* 0x000fe200078e0084 */
[----:B------:R-:W-:Y:S02]  /*15390*/  FSEL R56, R56, -INF , P6 ;  /* 0xff80000038387808 */ /* 0x000fe40003000000 */
[----:B------:R-:W-:Y:S02]  /*153a0*/  FSEL R57, R57, -INF , P5 ;  /* 0xff80000039397808 */ /* 0x000fe40002800000 */
[----:B------:R-:W-:Y:S02]  /*153b0*/  FSEL R60, R60, -INF , P2 ;  /* 0xff8000003c3c7808 */ /* 0x000fe40001000000 */
[----:B------:R-:W-:Y:S02]  /*153c0*/  FSEL R61, R61, -INF , P0 ;  /* 0xff8000003d3d7808 */ /* 0x000fe40000000000 */
[----:B-12---:R-:W-:Y:S05]  /*153d0*/  CALL.REL.NOINC `($__internal_47_$__cuda_sm70_shflsync_idx_p) ;  /* 0x0000141000007944 */ /* 0x006fea0003c00000 */
[----:B-----5:R-:W-:Y:S01]  /*153e0*/  FMNMX.FTZ R132, R4, R137, !PT ;  /* 0x0000008904847209 */ /* 0x020fe20007810000 */
[----:B------:R-:W-:Y:S01]  /*153f0*/  IMAD.IADD R133, R133, 0x1, R143 ;  /* 0x0000000185857824 */ /* 0x000fe200078e028f */
[----:B------:R-:W-:Y:S01]  /*15400*/  FMNMX.FTZ R7, R6, R138, !PT ;  /* 0x0000008a06077209 */ /* 0x000fe20007810000 */
[----:B------:R-:W-:Y:S01]  /*15410*/  IMAD.MOV.U32 R0, RZ, RZ, 0x2 ;  /* 0x00000002ff007424 */ /* 0x000fe200078e00ff */
[----:B------:R-:W-:Y:S02]  /*15420*/  FMNMX.FTZ R8, R16, R139, !PT ;  /* 0x0000008b10087209 */ /* 0x000fe40007810000 */
        /* <DEDUP_REMOVED lines=97> */
[----:B------:R-:W-:Y:S02]  /*15a40*/  MOV R2, 0x15a60 ;  /* 0x00015a6000027802 */ /* 0x000fe40000000f00 */
        /* <DEDUP_REMOVED lines=28> */
[----:B------:R-:W-:-:S05]  /*15c10*/  BRA `(.L_x_3079) ;  /* 0xffff335000007947 */ /* 0x000fca000383ffff */
.L_x_3033:
[----:B-1----:R-:W-:Y:S01]  /*15c20*/  MOV R3, 0x181f ;  /* 0x0000181f00037802 */ /* 0x002fe20000000f00 */
[----:B------:R1:W-:Y:S01]  /*15c30*/  STL [R1+0x10], RZ ;  /* 0x000010ff01007387 */ /* 0x0003e20000100800 */
[----:B------:R-:W-:Y:S01]  /*15c40*/  MOV R2, 0x15c70 ;  /* 0x00015c7000027802 */ /* 0x000fe20000000f00 */
[----:B------:R-:W-:Y:S02]  /*15c50*/  IMAD.MOV.U32 R143, RZ, RZ, R36 ;  /* 0x000000ffff8f7224 */ /* 0x000fe400078e0024 */
[----:B-1----:R-:W-:Y:S05]  /*15c60*/  CALL.REL.NOINC `($__internal_47_$__cuda_sm70_shflsync_idx_p) ;  /* 0x00000b8000007944 */ /* 0x002fea0003c00000 */
[----:B------:R-:W-:Y:S01]  /*15c70*/  MOV R28, R143 ;  /* 0x0000008f001c7202 */ /* 0x000fe20000000f00 */
[----:B-1---5:R-:W-:-:S05]  /*15c80*/  BRA `(.L_x_3080) ;  /* 0xffff5e5000007947 */ /* 0x022fca000383ffff */
.L_x_3036:
[----:B------:R-:W-:Y:S01]  /*15c90*/  MOV R3, 0x181f ;  /* 0x0000181f00037802 */ /* 0x000fe20000000f00 */
[----:B------:R2:W-:Y:S01]  /*15ca0*/  STL [R1+0x10], RZ ;  /* 0x000010ff01007387 */ /* 0x0005e20000100800 */
[----:B------:R-:W-:Y:S01]  /*15cb0*/  MOV R2, 0x15ce0 ;  /* 0x00015ce000027802 */ /* 0x000fe20000000f00 */
[----:B------:R-:W-:Y:S02]  /*15cc0*/  IMAD.MOV.U32 R143, RZ, RZ, R0 ;  /* 0x000000ffff8f7224 */ /* 0x000fe400078e0000 */
[----:B-12---:R-:W-:Y:S05]  /*15cd0*/  CALL.REL.NOINC `($__internal_47_$__cuda_sm70_shflsync_idx_p) ;  /* 0x00000b1000007944 */ /* 0x006fea0003c00000 */
[----:B------:R-:W-:Y:S01]  /*15ce0*/  MOV R135, R143 ;  /* 0x0000008f00877202 */ /* 0x000fe20000000f00 */
[----:B-1---5:R-:W-:-:S05]  /*15cf0*/  BRA `(.L_x_3081) ;  /* 0xffff6e8000007947 */ /* 0x022fca000383ffff */
.L_x_3037:
[----:B------:R-:W-:Y:S01]  /*15d00*/  MOV R3, 0x181f ;  /* 0x0000181f00037802 */ /* 0x000fe20000000f00 */
[----:B------:R4:W-:Y:S01]  /*15d10*/  STL [R1+0x10], RZ ;  /* 0x000010ff01007387 */ /* 0x0009e20000100800 */
[----:B------:R-:W-:Y:S01]  /*15d20*/  MOV R2, 0x15d50 ;  /* 0x00015d5000027802 */ /* 0x000fe20000000f00 */
[----:B------:R-:W-:Y:S02]  /*15d30*/  IMAD.MOV.U32 R143, RZ, RZ, R132 ;  /* 0x000000ffff8f7224 */ /* 0x000fe400078e0084 */
[----:B-1234-:R-:W-:Y:S05]  /*15d40*/  CALL.REL.NOINC `($__internal_47_$__cuda_sm70_shflsync_idx_p) ;  /* 0x00000aa000007944 */ /* 0x01efea0003c00000 */
[C---:B------:R-:W-:Y:S02]  /*15d50*/  IADD3 R208, -R141.reuse, 0x10, RZ ;  /* 0x000000108dd07810 */ /* 0x040fe40007ffe1ff */
[----:B------:R-:W-:Y:S02]  /*15d60*/  ISETP.NE.U32.AND P2, PT, R141, RZ, PT ;  /* 0x000000ff8d00720c */ /* 0x000fe40003f45070 */
[----:B------:R-:W-:Y:S04]  /*15d70*/  LOP3.LUT R208, R208, 0xf, RZ, 0xc0, !PT ;  /* 0x0000000fd0d07812 */ /* 0x000fe800078ec0ff */
[----:B------:R-:W-:Y:S04]  /*15d80*/  IADD3 R208, P5, P4, R208, R143, R210 ;  /* 0x0000008fd0d07210 */ /* 0x000fe80007cbe0d2 */
[----:B------:R-:W-:Y:S02]  /*15d90*/  IADD3.X R209, RZ, R135, R133, P5, P4 ;  /* 0x00000087ffd17210 */ /* 0x000fe40002fe8485 */
[----:B------:R-:W-:Y:S01]  /*15da0*/  IADD3 R2, P4, R143, R211, RZ ;  /* 0x000000d38f027210 */ /* 0x000fe20007f9e0ff */
[----:B-----5:R-:W-:Y:S02]  /*15db0*/  IMAD.MOV.U32 R143, RZ, RZ, R0 ;  /* 0x000000ffff8f7224 */ /* 0x020fe400078e0000 */
[----:B------:R-:W-:Y:S01]  /*15dc0*/  @!PT LDS RZ, [RZ] ;  /* 0x00000000fffff984 */ /* 0x000fe20000000800 */
[----:B------:R-:W-:Y:S01]  /*15dd0*/  @!PT LDS RZ, [RZ] ;  /* 0x00000000fffff984 */ /* 0x000fe20000000800 */
[----:B------:R-:W-:Y:S01]  /*15de0*/  @!PT LDS RZ, [RZ] ;  /* 0x00000000fffff984 */ /* 0x000fe20000000800 */
[----:B------:R2:W-:Y:S02]  /*15df0*/  LDGSTS.E.BYPASS.LTC128B.128.ZFILL [R252+0x4100], [R208.64], P2 ;  /* 0x04100000d0fc7fae */ /* 0x0005e40009141d48 */
[----:B------:R-:W-:Y:S05]  /*15e00*/  IMAD.X R3, R135, 0x1, R134, P4 ;  /* 0x0000000187037824 */ /* 0x000fea00020e0686 */
        /* <DEDUP_REMOVED lines=48> */
[----:B------:R2:W-:Y:S01]  /*16110*/  LDGSTS.E.BYPASS.LTC128B.128.ZFILL [R252+0x5100], [R208.64], P5 ;  /* 0x05100000d0fc7fae */ /* 0x0005e2000a941d48 */
[----:B------:R-:W-:Y:S02]  /*16120*/  IMAD.MOV.U32 R0, RZ, RZ, 0x3 ;  /* 0x00000003ff007424 */ /* 0x000fe400078e00ff */
[----:B------:R-:W-:Y:S03]  /*16130*/  IMAD.X R3, R135, 0x1, R134, P2 ;  /* 0x0000000187037824 */ /* 0x000fe600010e0686 */
[----:B------:R2:W-:Y:S04]  /*16140*/  STL [R1+0x10], R0 ;  /* 0x0000100001007387 */ /* 0x0005e80000100800 */
[----:B------:R3:W-:Y:S02]  /*16150*/  LDGSTS.E.BYPASS.LTC128B.128 [R252+0x7100], [R2.64], !P0 ;  /* 0x0710000002fc7fae */ /* 0x0007e4000c101d48 */
        /* <DEDUP_REMOVED lines=12> */
.L_x_3038:
[----:B------:R-:W-:Y:S02]  /*16220*/  MOV R0, 0x2 ;  /* 0x0000000200007802 */ /* 0x000fe40000000f00 */
[----:B------:R-:W-:Y:S02]  /*16230*/  MOV R2, 0x16250 ;  /* 0x0001625000027802 */ /* 0x000fe40000000f00 */
        /* <DEDUP_REMOVED lines=33> */
.L_x_3040:
[----:B------:R1:W5:Y:S01]  /*16450*/  LDL R132, [R1+0x18] ;  /* 0x0000180001847983 */ /* 0x0003620000100800 */
[----:B------:R-:W-:-:S02]  /*16460*/  MOV R0, 0x2 ;  /* 0x0000000200007802 */ /* 0x000fc40000000f00 */
[----:B------:R-:W-:Y:S02]  /*16470*/  MOV R2, 0x16490 ;  /* 0x0001649000027802 */ /* 0x000fe40000000f00 */
[----:B-1---5:R-:W-:Y:S05]  /*16480*/  CALL.REL.NOINC `($__internal_46_$__cuda_sm70_shflsync_bfly_p) ;  /* 0x0000030000007944 */ /* 0x022fea0003c00000 */
[----:B------:R-:W-:Y:S01]  /*16490*/  MOV R7, R0 ;  /* 0x0000000000077202 */ /* 0x000fe20000000f00 */
[----:B------:R-:W-:Y:S05]  /*164a0*/  BRA `(.L_x_3084) ;  /* 0xffff95c000007947 */ /* 0x000fea000383ffff */
.L_x_3041:
[----:B------:R-:W-:Y:S01]  /*164b0*/  IMAD.MOV.U32 R132, RZ, RZ, R7 ;  /* 0x000000ffff847224 */ /* 0x000fe200078e0007 */
[----:B------:R-:W-:Y:S02]  /*164c0*/  MOV R0, 0x1 ;  /* 0x0000000100007802 */ /* 0x000fe40000000f00 */
[----:B------:R-:W-:Y:S02]  /*164d0*/  MOV R2, 0x164f0 ;  /* 0x000164f000027802 */ /* 0x000fe40000000f00 */
[----:B------:R-:W-:Y:S05]  /*164e0*/  CALL.REL.NOINC `($__internal_46_$__cuda_sm70_shflsync_bfly_p) ;  /* 0x000002a000007944 */ /* 0x000fea0003c00000 */
[----:B------:R1:W5:Y:S01]  /*164f0*/  LDL R132, [R1+0x14] ;  /* 0x0000140001847983 */ /* 0x0003620000100800 */
[----:B------:R-:W-:Y:S01]  /*16500*/  FADD.FTZ R7, R7, R0 ;  /* 0x0000000007077221 */ /* 0x000fe20000010000 */
[----:B------:R-:W-:Y:S02]  /*16510*/  MOV R0, 0x2 ;  /* 0x0000000200007802 */ /* 0x000fe40000000f00 */
[----:B------:R-:W-:Y:S02]  /*16520*/  MOV R2, 0x16540 ;  /* 0x0001654000027802 */ /* 0x000fe40000000f00 */
[----:B-1---5:R-:W-:Y:S05]  /*16530*/  CALL.REL.NOINC `($__internal_46_$__cuda_sm70_shflsync_bfly_p) ;  /* 0x0000025000007944 */ /* 0x022fea0003c00000 */
[----:B------:R-:W2:Y:S02]  /*16540*/  LDL.LU R2, [R1+0x14] ;  /* 0x0000140001027983 */ /* 0x000ea40000300800 */
[----:B--2---:R-:W-:Y:S01]  /*16550*/  FADD.FTZ R6, R2, R0 ;  /* 0x0000000002067221 */ /* 0x004fe20000010000 */
[----:B------:R-:W-:-:S02]  /*16560*/  MOV R0, 0x1 ;  /* 0x0000000100007802 */ /* 0x000fc40000000f00 */
[----:B------:R-:W-:Y:S02]  /*16570*/  MOV R2, 0x165a0 ;  /* 0x000165a000027802 */ /* 0x000fe40000000f00 */
[----:B------:R-:W-:Y:S02]  /*16580*/  MOV R132, R6 ;  /* 0x0000000600847202 */ /* 0x000fe40000000f00 */
        /* <DEDUP_REMOVED lines=8> */
[----:B------:R-:W-:Y:S02]  /*16610*/  MOV R0, 0x1 ;  /* 0x0000000100007802 */ /* 0x000fe40000000f00 */
[----:B------:R-:W-:-:S02]  /*16620*/  MOV R2, 0x16650 ;  /* 0x0001665000027802 */ /* 0x000fc40000000f00 */
        /* <DEDUP_REMOVED lines=10> */
[----:B------:R-:W-:Y:S02]  /*166d0*/  MOV R2, 0x16700 ;  /* 0x0001670000027802 */ /* 0x000fe40000000f00 */
[----:B------:R-:W-:-:S02]  /*166e0*/  MOV R132, R4 ;  /* 0x0000000400847202 */ /* 0x000fc40000000f00 */
[----:B------:R-:W-:Y:S05]  /*166f0*/  CALL.REL.NOINC `($__internal_46_$__cuda_sm70_shflsync_bfly_p) ;  /* 0x0000009000007944 */ /* 0x000fea0003c00000 */
[----:B------:R-:W-:Y:S01]  /*16700*/  MOV R8, R0 ;  /* 0x0000000000087202 */ /* 0x000fe20000000f00 */
[----:B------:R-:W-:Y:S05]  /*16710*/  BRA `(.L_x_3085) ;  /* 0xffff948000007947 */ /* 0x000fea000383ffff */
.L_x_3055:
[----:B------:R1:W-:Y:S01]  /*16720*/  STL [R1+0x10], RZ ;  /* 0x000010ff01007387 */ /* 0x0003e20000100800 */
[----:B------:R-:W-:Y:S01]  /*16730*/  IMAD.MOV.U32 R143, RZ, RZ, R24 ;  /* 0x000000ffff8f7224 */ /* 0x000fe200078e0018 */
[----:B------:R-:W-:-:S02]  /*16740*/  MOV R3, 0x1f ;  /* 0x0000001f00037802 */ /* 0x000fc40000000f00 */
[----:B---3--:R-:W-:Y:S02]  /*16750*/  MOV R2, 0x16770 ;  /* 0x0001677000027802 */ /* 0x008fe40000000f00 */
[----:B-12-4-:R-:W-:Y:S05]  /*16760*/  CALL.REL.NOINC `($__internal_47_$__cuda_sm70_shflsync_idx_p) ;  /* 0x0000008000007944 */ /* 0x016fea0003c00000 */
[----:B-----5:R-:W-:Y:S01]  /*16770*/  MOV R0, R143 ;  /* 0x0000008f00007202 */ /* 0x020fe20000000f00 */
[----:B-1----:R-:W-:Y:S05]  /*16780*/  BRA `(.L_x_3086) ;  /* 0xffffbda000007947 */ /* 0x002fea000383ffff */
        .weak           $__internal_46_$__cuda_sm70_shflsync_bfly_p
        .type           $__internal_46_$__cuda_sm70_shflsync_bfly_p,@function
        .size           $__internal_46_$__cuda_sm70_shflsync_bfly_p,($__internal_47_$__cuda_sm70_shflsync_idx_p - $__internal_46_$__cuda_sm70_shflsync_bfly_p)
$__internal_46_$__cuda_sm70_shflsync_bfly_p:
[----:B------:R-:W-:Y:S02]  /*16790*/  MOV R143, 0xffffffff ;  /* 0xffffffff008f7802 */ /* 0x000fe40000000f00 */
[----:B------:R-:W-:Y:S02]  /*167a0*/  MOV R3, 0x1f ;  /* 0x0000001f00037802 */ /* 0x000fe40000000f00 */
[----:B------:R-:W-:Y:S04]  /*167b0*/  WARPSYNC R143 ;  /* 0x0000008f00007348 */ /* 0x000fe80003800000 */
[----:B------:R1:W2:Y:S02]  /*167c0*/  SHFL.BFLY PT, R0, R132, R0, R3 ;  /* 0x0c00000084007389 */ /* 0x0002a400000e0003 */
[----:B-1----:R-:W-:-:S04]  /*167d0*/  MOV R3, 0x0 ;  /* 0x0000000000037802 */ /* 0x002fc80000000f00 */
[----:B--2---:R-:W-:Y:S05]  /*167e0*/  RET.REL.NODEC R2 `(_ZN7cutlass13device_kernelIN5flash19enable_sm80_to_sm89INS1_16FlashAttnFwdSm80INS1_25CollectiveMainloopFwdSm80ILi4ELi1ELb0EN4cute5tupleIJNS5_1CILi128EEENS7_ILi64EEES8_EEELi128ENS_10bfloat16_tEfNS_4arch4Sm80ELb1ELb0ELb0ELb0ELb1ELb0ELb1ELb1EEENS1_21CollectiveEpilogueFwdINS6_IJS8_S8_S9_EEENS6_IJNS7_ILi1EEESH_SH_EEESB_SD_Li128ELb0ELb1ELb1ELb0EEENS1_30DynamicPersistentTileSchedulerILi128ELi128ELb1ELb1ELb0EEEEEEEEEvNT_6ParamsE) ;  /* 0xfffe981002007950 */ /* 0x004fea0003c3ffff */
        .weak           $__internal_47_$__cuda_sm70_shflsync_idx_p
        .type           $__internal_47_$__cuda_sm70_shflsync_idx_p,@function
        .size           $__internal_47_$__cuda_sm70_shflsync_idx_p,(.L_x_3635 - $__internal_47_$__cuda_sm70_shflsync_idx_p)
$__internal_47_$__cuda_sm70_shflsync_idx_p:
[----:B------:R1:W-:Y:S04]  /*167f0*/  STL [R1+0x108], R4 ;  /* 0x0001080401007387 */ /* 0x0003e80000100800 */
[----:B------:R2:W-:Y:S01]  /*16800*/  STL [R1+0x104], R0 ;  /* 0x0001040001007387 */ /* 0x0005e20000100800 */
[----:B-1----:R-:W-:-:S03]  /*16810*/  MOV R4, 0xffffffff ;  /* 0xffffffff00047802 */ /* 0x002fc60000000f00 */
[----:B--2---:R-:W2:Y:S01]  /*16820*/  LDL.LU R0, [R1+0x10] ;  /* 0x0000100001007983 */ /* 0x004ea20000300800 */
[----:B------:R-:W-:Y:S04]  /*16830*/  WARPSYNC R4 ;  /* 0x0000000400007348 */ /* 0x000fe80003800000 */
[----:B--2---:R1:W2:Y:S04]  /*16840*/  SHFL.IDX PT, R143, R143, R0, R3 ;  /* 0x000000008f8f7389 */ /* 0x0042a800000e0003 */
[----:B-1----:R1:W5:Y:S04]  /*16850*/  LDL.LU R4, [R1+0x108] ;  /* 0x0001080001047983 */ /* 0x0023680000300800 */
[----:B------:R1:W5:Y:S01]  /*16860*/  LDL.LU R0, [R1+0x104] ;  /* 0x0001040001007983 */ /* 0x0003620000300800 */
[----:B------:R-:W-:-:S04]  /*16870*/  MOV R3, 0x0 ;  /* 0x0000000000037802 */ /* 0x000fc80000000f00 */
[----:B--2---:R-:W-:Y:S05]  /*16880*/  RET.REL.NODEC R2 `(_ZN7cutlass13device_kernelIN5flash19enable_sm80_to_sm89INS1_16FlashAttnFwdSm80INS1_25CollectiveMainloopFwdSm80ILi4ELi1ELb0EN4cute5tupleIJNS5_1CILi128EEENS7_ILi64EEES8_EEELi128ENS_10bfloat16_tEfNS_4arch4Sm80ELb1ELb0ELb0ELb0ELb1ELb0ELb1ELb1EEENS1_21CollectiveEpilogueFwdINS6_IJS8_S8_S9_EEENS6_IJNS7_ILi1EEESH_SH_EEESB_SD_Li128ELb0ELb1ELb1ELb0EEENS1_30DynamicPersistentTileSchedulerILi128ELi128ELb1ELb1ELb0EEEEEEEEEvNT_6ParamsE) ;  /* 0xfffe977002007950 */ /* 0x004fea0003c3ffff */
.L_x_3087:
        /* <DEDUP_REMOVED lines=15> */
.L_x_3635:


//--------------------- .text._ZN7cutlass13device_kernelIN5flash19enable_sm80_to_sm89INS1_16FlashAttnFwdSm80INS1_25CollectiveMainloopFwdSm80ILi8ELi1ELb1EN4cute5tupleIJNS5_1CILi128EEENS7_ILi112EEES8_EEELi128ENS_10bfloat16_tEfNS_4arch4Sm80ELb1ELb0ELb0ELb1ELb1ELb0ELb1ELb1EEENS1_21CollectiveEpilogueFwdINS6_IJS8_S8_S9_EEENS6_IJNS7_ILi1EEESH_SH_EEESB_SD_Li256ELb1ELb1ELb1ELb0EEENS1_36VarlenDynamicPersistentTileSchedulerILi128ELi112ELi256ELi256ELb1ELb1ELb0ELb1ELb1ELb1EEEEEEEEEvNT_6ParamsE --------------------------
	.section	.text._ZN7cutlass13device_kernelIN5flash19enable_sm80_to_sm89INS1_16FlashAttnFwdSm80INS1_25CollectiveMainloopFwdSm80ILi8ELi1ELb1EN4cute5tupleIJNS5_1CILi128EEENS7_ILi112EEES8_EEELi128ENS_10bfloat16_tEfNS_4arch4Sm80ELb1ELb0ELb0ELb1ELb1ELb0ELb1ELb1EEENS1_21CollectiveEpilogueFwdINS6_IJS8_S8_S9_EEENS6_IJNS7_ILi1EEESH_SH_EEESB_SD_Li256ELb1ELb1ELb1ELb0EEENS1_36VarlenDynamicPersistentTileSchedulerILi128ELi112ELi256ELi256ELb1ELb1ELb0ELb1ELb1ELb1EEEEEEEEEvNT_6ParamsE,"ax",@progbits
	.sectioninfo	@"SHI_REGISTERS=255"
	.align	128
.text._ZN7cutlass13device_kernelIN5flash19enable_sm80_to_sm89INS1_16FlashAttnFwdSm80INS1_25CollectiveMainloopFwdSm80ILi8ELi1ELb1EN4cute5tupleIJNS5_1CILi128EEENS7_ILi112EEES8_EEELi128ENS_10bfloat16_tEfNS_4arch4Sm80ELb1ELb0ELb0ELb1ELb1ELb0ELb1ELb1EEENS1_21CollectiveEpilogueFwdINS6_IJS8_S8_S9_EEENS6_IJNS7_ILi1EEESH_SH_EEESB_SD_Li256ELb1ELb1ELb1ELb0EEENS1_36VarlenDynamicPersistentTileSchedulerILi128ELi112ELi256ELi256ELb1ELb1ELb0ELb1ELb1ELb1EEEEEEEEEvNT_6ParamsE:
        .type           _ZN7cutlass13device_kernelIN5flash19enable_sm80_to_sm89INS1_16FlashAttnFwdSm80INS1_25CollectiveMainloopFwdSm80ILi8ELi1ELb1EN4cute5tupleIJNS5_1CILi128EEENS7_ILi112EEES8_EEELi128ENS_10bfloat16_tEfNS_4arch4Sm80ELb1ELb0ELb0ELb1ELb1ELb0ELb1ELb1EEENS1_21CollectiveEpilogueFwdINS6_IJS8_S8_S9_EEENS6_IJNS7_ILi1EEESH_SH_EEESB_SD_Li256ELb1ELb1ELb1ELb0EEENS1_36VarlenDynamicPersistentTileSchedulerILi128ELi112ELi256ELi256ELb1ELb1ELb0ELb1ELb1ELb1EEEEEEEEEvNT_6ParamsE,@function
        .size           _ZN7cutlass13device_kernelIN5flash19enable_sm80_to_sm89INS1_16FlashAttnFwdSm80INS1_25CollectiveMainloopFwdSm80ILi8ELi1ELb1EN4cute5tupleIJNS5_1CILi128EEENS7_ILi112EEES8_EEELi128ENS_10bfloat16_tEfNS_4arch4Sm80ELb1ELb0ELb0ELb1ELb1ELb0ELb1ELb1EEENS1_21CollectiveEpilogueFwdINS6_IJS8_S8_S9_EEENS6_IJNS7_ILi1EEESH_SH_EEESB_SD_Li256ELb1ELb1ELb1ELb0EEENS1_36VarlenDynamicPersistentTileSchedulerILi128ELi112ELi256ELi256ELb1ELb1ELb0ELb1ELb1ELb1EEEEEEEEEvNT_6ParamsE,(.L_x_3638 - _ZN7cutlass13device_kernelIN5flash19enable_sm80_to_sm89INS1_16FlashAttnFwdSm80INS1_25CollectiveMainloopFwdSm80ILi8ELi1ELb1EN4cute5tupleIJNS5_1CILi128EEENS7_ILi112EEES8_EEELi128ENS_10bfloat16_tEfNS_4arch4Sm80ELb1ELb0ELb0ELb1ELb1ELb0ELb1ELb1EEENS1_21CollectiveEpilogueFwdINS6_IJS8_S8_S9_EEENS6_IJNS7_ILi1EEESH_SH_EEESB_SD_Li256ELb1ELb1ELb1ELb0EEENS1_36VarlenDynamicPersistentTileSchedulerILi128ELi112ELi256ELi256ELb1ELb1ELb0ELb1ELb1ELb1EEEEEEEEEvNT_6ParamsE)
        .other          _ZN7cutlass13device_kernelIN5flash19enable_sm80_to_sm89INS1_16FlashAttnFwdSm80INS1_25CollectiveMainloopFwdSm80ILi8ELi1ELb1EN4cute5tupleIJNS5_1CILi128EEENS7_ILi112EEES8_EEELi128ENS_10bfloat16_tEfNS_4arch4Sm80ELb1ELb0ELb0ELb1ELb1ELb0ELb1ELb1EEENS1_21CollectiveEpilogueFwdINS6_IJS8_S8_S9_EEENS6_IJNS7_ILi1EEESH_SH_EEESB_SD_Li256ELb1ELb1ELb1ELb0EEENS1_36VarlenDynamicPersistentTileSchedulerILi128ELi112ELi256ELi256ELb1ELb1ELb0ELb1ELb1ELb1EEEEEEEEEvNT_6ParamsE,@"STO_CUDA_ENTRY STV_DEFAULT"
_ZN7cutlass13device_kernelIN5flash19enable_sm80_to_sm89INS1_16FlashAttnFwdSm80INS1_25CollectiveMainloopFwdSm80ILi8ELi1ELb1EN4cute5tupleIJNS5_1CILi128EEENS7_ILi112EEES8_EEELi128ENS_10bfloat16_tEfNS_4arch4Sm80ELb1ELb0ELb0ELb1ELb1ELb0ELb1ELb1EEENS1_21CollectiveEpilogueFwdINS6_IJS8_S8_S9_EEENS6_IJNS7_ILi1EEESH_SH_EEESB_SD_Li256ELb1ELb1ELb1ELb0EEENS1_36VarlenDynamicPersistentTileSchedulerILi128ELi112ELi256ELi256ELb1ELb1ELb0ELb1ELb1ELb1EEEEEEEEEvNT_6ParamsE:
        /* <DEDUP_REMOVED lines=54> */
.L_x_3093:
        /* <DEDUP_REMOVED lines=16> */
.L_x_3224:
        /* <DEDUP_REMOVED lines=16> */
.L_x_3225:
[----:B--2---:R-:W-:-:S05]  /*0560*/  IMAD R0, R0, c[0x0][0x538], RZ ;  /* 0x00014e0000007a24 */ /* 0x004fca00078e02ff */
[----:B------:R-:W-:-:S04]  /*0570*/  IADD3 R6, R0, R6, RZ ;  /* 0x0000000600067210 */ /* 0x000fc80007ffe0ff */
[----:B------:R-:W-:-:S13]  /*0580*/  ISETP.GT.AND P0, PT, R6, UR4, PT ;  /* 0x0000000406007c0c */ /* 0x000fda000bf04270 */
[----:B-1----:R-:W-:Y:S05]  /*0590*/  @!P0 BRA `(.L_x_3093) ;  /* 0xfffffdc000008947 */ /* 0x002fea000383ffff */
.L_x_3089:
[----:B------:R-:W-:-:S05]  /*05a0*/  IADD3 R10, -R0, R6, RZ ;  /* 0x00000006000a7210 */ /* 0x000fca0007ffe1ff */
[----:B------:R-:W-:-:S05]  /*05b0*/  IMAD R0, R4, c[0x0][0x538], R10 ;  /* 0x00014e0004007a24 */ /* 0x000fca00078e020a */
[----:B------:R-:W-:Y:S01]  /*05c0*/  ISETP.GT.AND P0, PT, R0, UR4, PT ;  /* 0x0000000400007c0c */ /* 0x000fe2000bf04270 */
[----:B------:R-:W-:-:S12]  /*05d0*/  BRA.DIV ~URZ, `(.L_x_3094) ;  /* 0x00012ad27f007947 */ /* 0x000fd8000b800000 */
[----:B------:R-:W-:-:S04]  /*05e0*/  VOTE.ANY R6, PT, !P0 ;  /* 0x0000000000067806 */ /* 0x000fc800040e0100 */
.L_x_3226:
[----:B------:R-:W1:Y:S02]  /*05f0*/  POPC R0, R6 ;  /* 0x0000000600007309 */ /* 0x000e640000000000 */
[----:B-1----:R-:W-:-:S05]  /*0600*/  IADD3 R2, R0, R7, RZ ;  /* 0x0000000700027210 */ /* 0x002fca0007ffe0ff */
[----:B------:R1:W-:Y:S01]  /*0610*/  STL [R1+0x54], R2 ;  /* 0x0000540201007387 */ /* 0x0003e20000100800 */
[----:B------:R-:W-:Y:S05]  /*0620*/  BRA.DIV ~URZ, `(.L_x_3095) ;  /* 0x00012ad27f007947 */ /* 0x000fea000b800000 */
[----:B------:R2:W3:Y:S01]  /*0630*/  SHFL.IDX PT, R12, R9, R0, 0x1f ;  /* 0x00001f00090c7589 */ /* 0x0004e200000e0000 */
[----:B------:R-:W-:-:S03]  /*0640*/  MOV R5, RZ ;  /* 0x000000ff00057202 */ /* 0x000fc60000000f00 */
[----:B------:R2:W4:Y:S04]  /*0650*/  SHFL.IDX PT, R9, R8, R0, 0x1f ;  /* 0x00001f0008097589 */ /* 0x00052800000e0000 */
.L_x_3227:
[----:B------:R-:W-:Y:S01]  /*0660*/  ISETP.NE.AND P0, PT, R6, RZ, PT ;  /* 0x000000ff0600720c */ /* 0x000fe20003f05270 */
[----:B------:R-:W-:-:S12]  /*0670*/  BSSY B0, `(.L_x_3096) ;  /* 0x0000005000007945 */ /* 0x000fd80003800000 */
[----:B------:R-:W-:Y:S05]  /*0680*/  @!P0 BRA `(.L_x_3097) ;  /* 0x0000003000008947 */ /* 0x000fea0003800000 */
[----:B--2---:R-:W-:Y:S01]  /*0690*/  IADD3 R0, R0, -0x1, RZ ;  /* 0xffffffff00007810 */ /* 0x004fe20007ffe0ff */
[----:B------:R-:W-:Y:S05]  /*06a0*/  BRA.DIV ~URZ, `(.L_x_3098) ;  /* 0x00012b327f007947 */ /* 0x000fea000b800000 */
[----:B------:R2:W1:Y:S02]  /*06b0*/  SHFL.IDX PT, R5, R4, R0, 0x1f ;  /* 0x00001f0004057589 */ /* 0x00046400000e0000 */
.L_x_3097:
[----:B------:R-:W-:Y:S05]  /*06c0*/  BSYNC B0 ;  /* 0x0000000000007941 */ /* 0x000fea0003800000 */
.L_x_3096:
        /* <DEDUP_REMOVED lines=69> */
.L_x_3100:
        /* <DEDUP_REMOVED lines=70> */
.L_x_3101:
[----:B------:R-:W-:Y:S05]  /*0f80*/  BSYNC B0 ;  /* 0x0000000000007941 */ /* 0x000fea0003800000 */
.L_x_3099:
[----:B------:R-:W-:-:S04]  /*0f90*/  LOP3.LUT R0, RZ, R0, RZ, 0x33, !PT ;  /* 0x00000000ff007212 */ /* 0x000fc800078e33ff */
[----:B------:R-:W-:-:S05]  /*0fa0*/  IADD3 R0, R0, R12, RZ ;  /* 0x0000000c00007210 */ /* 0x000fca0007ffe0ff */
[----:B------:R2:W-:Y:S01]  /*0fb0*/  STL [R1+0x4c], R0 ;  /* 0x00004c0001007387 */ /* 0x0005e20000100800 */
[----:B------:R-:W-:Y:S05]  /*0fc0*/  BRA `(.L_x_3102) ;  /* 0x0000006000007947 */ /* 0x000fea0003800000 */
.L_x_3090:
[----:B------:R-:W-:Y:S01]  /*0fd0*/  MOV R0, UR4 ;  /* 0x0000000400007c02 */ /* 0x000fe20008000f00 */
[----:B------:R-:W-:Y:S04]  /*0fe0*/  STL [R1+0x4c], RZ ;  /* 0x00004cff01007387 */ /* 0x000fe80000100800 */
[----:B------:R-:W-:Y:S04]  /*0ff0*/  STL [R1+0x50], RZ ;  /* 0x000050ff01007387 */ /* 0x000fe80000100800 */
[----:B------:R1:W-:Y:S02]  /*1000*/  STL [R1+0x48], R0 ;  /* 0x0000480001007387 */ /* 0x0003e40000100800 */
[----:B-1----:R-:W-:-:S05]  /*1010*/  MOV R0, c[0x0][0x53c] ;  /* 0x00014f0000007a02 */ /* 0x002fca0000000f00 */
[----:B------:R1:W-:Y:S02]  /*1020*/  STL [R1+0x54], R0 ;  /* 0x0000540001007387 */ /* 0x0003e40000100800 */
.L_x_3102:
        /* <DEDUP_REMOVED lines=8> */
.L_x_3088:
        /* <DEDUP_REMOVED lines=118> */
[C---:B------:R-:W-:Y:S01]  /*1810*/  IADD3 R12, R26.reuse, 0x68, RZ ;  /* 0x000000681a0c7810 */ /* 0x040fe20007ffe0ff */
[----:B------:R-:W-:Y:S01]  /*1820*/  STL [R1+0x94], R19 ;  /* 0x0000941301007387 */ /* 0x000fe20000100800 */
[----:B--2---:R-:W-:Y:S02]  /*1830*/  IADD3 R11, R26, 0x70, RZ ;  /* 0x000000701a0b7810 */ /* 0x004fe40007ffe0ff */
        /* <DEDUP_REMOVED lines=69> */
.L_x_3223:
        /* <DEDUP_REMOVED lines=39> */
.L_x_3103:
[----:B------:R-:W-:-:S04]  /*1f00*/  ISETP.NE.U32.AND P1, PT, RZ, c[0x0][0x368], PT ;  /* 0x0000da00ff007a0c */ /* 0x000fc80003f25070 */
[----:B------:R-:W-:-:S13]  /*1f10*/  ISETP.NE.AND.EX P1, PT, RZ, c[0x0][0x36c], PT, P1 ;  /* 0x0000db00ff007a0c */ /* 0x000fda0003f25310 */
[----:B------:R-:W-:Y:S05]  /*1f20*/  @!P1 BRA `(.L_x_3104) ;  /* 0x0000004000009947 */ /* 0x000fea0003800000 */
[----:B-1----:R-:W-:-:S04]  /*1f30*/  IADD3 R2, P1, R19, c[0x0][0x368], RZ ;  /* 0x0000da0013027a10 */ /* 0x002fc80007f3e0ff */
[----:B------:R-:W-:-:S05]  /*1f40*/  IADD3.X R3, R18, c[0x0][0x36c], RZ, P1, !PT ;  /* 0x0000db0012037a10 */ /* 0x000fca0000ffe4ff */
[----:B------:R1:W5:Y:S01]  /*1f50*/  LDG.E R0, [R2.64] ;  /* 0x0000000602007981 */ /* 0x000362000c1e1900 */
[----:B------:R-:W-:Y:S05]  /*1f60*/  BRA `(.L_x_3105) ;  /* 0x0000008000007947 */ /* 0x000fea0003800000 */
.L_x_3104:
        /* <DEDUP_REMOVED lines=8> */
.L_x_3105:
        /* <DEDUP_REMOVED lines=67> */
.L_x_3107:
[----:B------:R-:W-:Y:S05]  /*2420*/  BSYNC B0 ;  /* 0x0000000000007941 */ /* 0x000fea0003800000 */
.L_x_3106:
        /* <DEDUP_REMOVED lines=84> */
[----:B------:R-:W-:Y:S01]  /*2970*/  IMAD.WIDE.U32 R24, R17, c[0x0][0x1e8], RZ ;  /* 0x00007a0011187a25 */ /* 0x000fe200078e00ff */
        /* <DEDUP_REMOVED lines=66> */
[----:B------:R-:W-:Y:S01]  /*2da0*/  IMAD R5, R223, c[0x0][0x1e4], R4 ;  /* 0x00007900df057a24 */ /* 0x000fe200078e0204 */
        /* <DEDUP_REMOVED lines=60> */
[C---:B------:R-:W-:Y:S01]  /*3170*/  @P6 ISETP.GE.AND P0, PT, R241.reuse, c[0x0][0x1d4], PT ;  /* 0x00007500f1006a0c */ /* 0x040fe20003f06270 */
[----:B---3--:R-:W-:Y:S02]  /*3180*/  IMAD R4, R14, c[0x0][0x208], RZ ;  /* 0x000082000e047a24 */ /* 0x008fe400078e02ff */
[----:B------:R-:W-:Y:S02]  /*3190*/  IMAD.SHL.U32 R14, R241, 0x2, RZ ;  /* 0x00000002f10e7824 */ /* 0x000fe400078e00ff */
[----:B------:R-:W-:Y:S01]  /*31a0*/  IMAD R5, R223, c[0x0][0x20c], R4 ;  /* 0x00008300df057a24 */ /* 0x000fe200078e0204 */
[----:B------:R-:W-:Y:S01]  /*31b0*/  @P4 LEA R4, P5, R251, R9, 0x1 ;  /* 0x00000009fb044211 */ /* 0x000fe200078a08ff */
        /* <DEDUP_REMOVED lines=16> */
[C---:B------:R-:W-:Y:S01]  /*32c0*/  IMAD.SHL.U32 R13, R251.reuse, 0x2, RZ ;  /* 0x00000002fb0d7824 */ /* 0x040fe200078e00ff */
[C---:B------:R-:W-:Y:S02]  /*32d0*/  LEA R12, P4, R0.reuse, c[0x0][0x1f8], 0x1 ;  /* 0x00007e00000c7a11 */ /* 0x040fe400078808ff */
        /* <DEDUP_REMOVED lines=12> */
[C---:B------:R-:W-:Y:S02]  /*33a0*/  @P5 LEA R2, P0, R251.reuse, R11, 0x1 ;  /* 0x0000000bfb025211 */ /* 0x040fe400078008ff */
        /* <DEDUP_REMOVED lines=81> */
.L_x_3228:
        /* <DEDUP_REMOVED lines=13> */
.L_x_3110:
[----:B--23--:R-:W-:Y:S05]  /*3990*/  BSYNC B0 ;  /* 0x0000000000007941 */ /* 0x00cfea0003800000 */
.L_x_3109:
        /* <DEDUP_REMOVED lines=8> */
[----:B------:R-:W-:Y:S01]  /*3a20*/  HMMA.16816.F32.BF16 R92, R136, R68, R4 ;  /* 0x00000044885c723c */ /* 0x000fe20000041804 */
[----:B------:R-:W-:-:S05]  /*3a30*/  LOP3.LUT R0, R0, 0xfffffff8, RZ, 0xc0, !PT ;  /* 0xfffffff800007812 */ /* 0x000fca00078ec0ff */
[----:B------:R-:W-:Y:S02]  /*3a40*/  IMAD.IADD R0, R2, 0x1, -R0 ;  /* 0x0000000102007824 */ /* 0x000fe400078e0a00 */
[----:B------:R-:W-:Y:S01]  /*3a50*/  HMMA.16816.F32.BF16 R24, R132, R26, RZ ;  /* 0x0000001a8418723c */ /* 0x000fe200000418ff */
[----:B------:R-:W2:Y:S02]  /*3a60*/  LDL R2, [R1] ;  /* 0x0000000001027983 */ /* 0x000ea40000100800 */
[----:B------:R-:W-:-:S05]  /*3a70*/  LOP3.LUT P0, RZ, R0, 0x4, RZ, 0xc0, !PT ;  /* 0x0000000400ff7812 */ /* 0x000fca000780c0ff */
[----:B-1----:R-:W-:Y:S08]  /*3a80*/  HMMA.16816.F32.BF16 R8, R132, R34, RZ ;  /* 0x000000228408723c */ /* 0x002ff000000418ff */
[----:B------:R-:W-:Y:S08]  /*3a90*/  HMMA.16816.F32.BF16 R52, R136, R48, R20 ;  /* 0x000000308834723c */ /* 0x000ff00000041814 */
[C---:B------:R-:W-:Y:S08]  /*3aa0*/  HMMA.16816.F32.BF16 R4, R132.reuse, R66, RZ ;  /* 0x000000428404723c */ /* 0x040ff000000418ff */
[C---:B------:R-:W-:Y:S08]  /*3ab0*/  HMMA.16816.F32.BF16 R16, R132.reuse, R18, RZ ;  /* 0x000000128410723c */ /* 0x040ff000000418ff */
[C---:B------:R-:W-:Y:S08]  /*3ac0*/  HMMA.16816.F32.BF16 R12, R132.reuse, R32, RZ ;  /* 0x00000020840c723c */ /* 0x040ff000000418ff */
[C---:B------:R-:W-:Y:S08]  /*3ad0*/  HMMA.16816.F32.BF16 R20, R132.reuse, R38, RZ ;  /* 0x000000268414723c */ /* 0x040ff000000418ff */
[----:B------:R-:W-:Y:S01]  /*3ae0*/  HMMA.16816.F32.BF16 R32, R132, R72, RZ ;  /* 0x000000488420723c */ /* 0x000fe200000418ff */
[----:B------:R-:W-:-:S05]  /*3af0*/  IMAD.MOV.U32 R0, RZ, RZ, 0x40 ;  /* 0x00000040ff007424 */ /* 0x000fca00078e00ff */
[----:B------:R-:W-:Y:S02]  /*3b00*/  SEL R0, R0, 0xffffffc0, !P0 ;  /* 0xffffffc000007807 */ /* 0x000fe40004000000 */
[----:B------:R-:W-:Y:S03]  /*3b10*/  HMMA.16816.F32.BF16 R56, R136, R40, R28 ;  /* 0x000000288838723c */ /* 0x000fe6000004181c */
[----:B------:R-:W-:-:S05]  /*3b20*/  IMAD.IADD R194, R192, 0x1, R0 ;  /* 0x00000001c0c27824 */ /* 0x000fca00078e0200 */
[----:B------:R-:W-:Y:S01]  /*3b30*/  HMMA.16816.F32.BF16 R28, R132, R74, RZ ;  /* 0x0000004a841c723c */ /* 0x000fe200000418ff */
[----:B------:R-:W-:Y:S07]  /*3b40*/  LDSM.16.M88.4 R36, [R194+0x2800] ;  /* 0x00280000c224783b */ /* 0x000fee0000000200 */
[C---:B------:R-:W-:Y:S01]  /*3b50*/  HMMA.16816.F32.BF16 R40, R136.reuse, R42, R24 ;  /* 0x0000002a8828723c */ /* 0x040fe20000041818 */
[----:B------:R-:W1:Y:S07]  /*3b60*/  LDSM.16.M88.4 R24, [R194] ;  /* 0x00000000c218783b */ /* 0x000e6e0000000200 */
[C---:B------:R-:W-:Y:S08]  /*3b70*/  HMMA.16816.F32.BF16 R100, R136.reuse, R46, R8 ;  /* 0x0000002e8864723c */ /* 0x040ff00000041808 */
[C---:B------:R-:W-:Y:S01]  /*3b80*/  HMMA.16816.F32.BF16 R72, R136.reuse, R106, R4 ;  /* 0x0000006a8848723c */ /* 0x040fe20000041804 */
[----:B------:R-:W3:Y:S07]  /*3b90*/  LDSM.16.M88.4 R4, [R194+0x1000] ;  /* 0x00100000c204783b */ /* 0x000eee0000000200 */
[----:B------:R-:W-:Y:S01]  /*3ba0*/  HMMA.16816.F32.BF16 R88, R136, R50, R16 ;  /* 0x000000328858723c */ /* 0x000fe20000041810 */
[----:B------:R-:W-:Y:S07]  /*3bb0*/  LDSM.16.M88.4 R48, [R194+0x1800] ;  /* 0x00180000c230783b */ /* 0x000fee0000000200 */
[----:B------:R-:W-:Y:S08]  /*3bc0*/  HMMA.16816.F32.BF16 R8, R132, R64, RZ ;  /* 0x000000408408723c */ /* 0x000ff000000418ff */
[C---:B------:R-:W-:Y:S01]  /*3bd0*/  HMMA.16816.F32.BF16 R84, R136.reuse, R70, R20 ;  /* 0x000000468854723c */ /* 0x040fe20000041814 */
[----:B------:R-:W4:Y:S07]  /*3be0*/  LDSM.16.M88.4 R20, [R194+0x800] ;  /* 0x00080000c214783b */ /* 0x000f2e0000000200 */
[C---:B------:R-:W-:Y:S01]  /*3bf0*/  HMMA.16816.F32.BF16 R64, R136.reuse, R108, R32 ;  /* 0x0000006c8840723c */ /* 0x040fe20000041820 */
[----:B------:R-:W5:Y:S07]  /*3c00*/  LDSM.16.M88.4 R32, [R194+0x3000] ;  /* 0x00300000c220783b */ /* 0x000f6e0000000200 */
[----:B------:R-:W-:Y:S01]  /*3c10*/  HMMA.16816.F32.BF16 R96, R136, R44, R12 ;  /* 0x0000002c8860723c */ /* 0x000fe2000004180c */
[----:B------:R-:W1:Y:S07]  /*3c20*/  LDSM.16.M88.4 R44, [R194+0x2000] ;  /* 0x00200000c22c783b */ /* 0x000e6e0000000200 */
[C---:B------:R-:W-:Y:S08]  /*3c30*/  HMMA.16816.F32.BF16 R16, R132.reuse, R60, RZ ;  /* 0x0000003c8410723c */ /* 0x040ff000000418ff */
[----:B------:R-:W-:Y:S08]  /*3c40*/  HMMA.16816.F32.BF16 R12, R132, R62, RZ ;  /* 0x0000003e840c723c */ /* 0x000ff000000418ff */
[----:B------:R-:W-:Y:S01]  /*3c50*/  HMMA.16816.F32.BF16 R60, R136, R110, R28 ;  /* 0x0000006e883c723c */ /* 0x000fe2000004181c */
[----:B------:R-:W-:-:S05]  /*3c60*/  IMAD.IADD R193, R199, 0x1, R0 ;  /* 0x00000001c7c17824 */ /* 0x000fca00078e0200 */
[----:B------:R-:W2:Y:S02]  /*3c70*/  LDSM.16.M88.4 R28, [R193] ;  /* 0x00000000c11c783b */ /* 0x000ea40000000200 */
[C---:B------:R-:W-:Y:S08]  /*3c80*/  HMMA.16816.F32.BF16 R68, R136.reuse, R80, R16 ;  /* 0x000000508844723c */ /* 0x040ff00000041810 */
[C---:B------:R-:W-:Y:S01]  /*3c90*/  HMMA.16816.F32.BF16 R80, R136.reuse, R82, R12 ;  /* 0x000000528850723c */ /* 0x040fe2000004180c */
[----:B------:R-:W-:Y:S07]  /*3ca0*/  LDSM.16.M88.4 R12, [R193+0x1000] ;  /* 0x00100000c10c783b */ /* 0x000fee0000000200 */
[----:B------:R-:W-:Y:S08]  /*3cb0*/  HMMA.16816.F32.BF16 R76, R136, R104, R8 ;  /* 0x00000068884c723c */ /* 0x000ff00000041808 */
[C---:B-1----:R-:W-:Y:S08]  /*3cc0*/  HMMA.16816.F32.BF16 R56, R168.reuse, R24, R56 ;  /* 0x00000018a838723c */ /* 0x042ff00000041838 */
[C---:B------:R-:W-:Y:S08]  /*3cd0*/  HMMA.16816.F32.BF16 R40, R168.reuse, R26, R40 ;  /* 0x0000001aa828723c */ /* 0x040ff00000041828 */
[C---:B---3--:R-:W-:Y:S08]  /*3ce0*/  HMMA.16816.F32.BF16 R16, R168.reuse, R4, R96 ;  /* 0x00000004a810723c */ /* 0x048ff00000041860 */
[C---:B------:R-:W-:Y:S08]  /*3cf0*/  HMMA.16816.F32.BF16 R8, R168.reuse, R6, R100 ;  /* 0x00000006a808723c */ /* 0x040ff00000041864 */
[C---:B----4-:R-:W-:Y:S08]  /*3d00*/  HMMA.16816.F32.BF16 R52, R168.reuse, R20, R52 ;  /* 0x00000014a834723c */ /* 0x050ff00000041834 */
[C---:B------:R-:W-:Y:S01]  /*3d10*/  HMMA.16816.F32.BF16 R24, R168.reuse, R22, R88 ;  /* 0x00000016a818723c */ /* 0x040fe20000041858 */
[----:B------:R-:W1:Y:S07]  /*3d20*/  LDSM.16.M88.4 R20, [R193+0x800] ;  /* 0x00080000c114783b */ /* 0x000e6e0000000200 */
[C---:B------:R-:W-:Y:S08]  /*3d30*/  HMMA.16816.F32.BF16 R4, R168.reuse, R48, R92 ;  /* 0x00000030a804723c */ /* 0x040ff0000004185c */
[C---:B-----5:R-:W-:Y:S01]  /*3d40*/  HMMA.16816.F32.BF16 R92, R168.reuse, R32, R64 ;  /* 0x00000020a85c723c */ /* 0x060fe20000041840 */
[----:B------:R-:W-:Y:S07]  /*3d50*/  LDSM.16.M88.4 R64, [R193+0x2800] ;  /* 0x00280000c140783b */ /* 0x000fee0000000200 */
[C---:B------:R-:W-:Y:S01]  /*3d60*/  HMMA.16816.F32.BF16 R100, R168.reuse, R34, R60 ;  /* 0x00000022a864723c */ /* 0x040fe2000004183c */
[----:B------:R-:W3:Y:S04]  /*3d70*/  LDSM.16.M88.4 R32, [R193+0x2000] ;  /* 0x00200000c120783b */ /* 0x000ee80000000200 */
[----:B------:R-:W-:Y:S03]  /*3d80*/  LDSM.16.M88.4 R60, [R192+0x3800] ;  /* 0x00380000c03c783b */ /* 0x000fe60000000200 */
[C---:B------:R-:W-:Y:S01]  /*3d90*/  HMMA.16816.F32.BF16 R112, R168.reuse, R44, R68 ;  /* 0x0000002ca870723c */ /* 0x040fe20000041844 */
[----:B------:R-:W4:Y:S07]  /*3da0*/  LDSM.16.M88.4 R68, [R193+0x1800] ;  /* 0x00180000c144783b */ /* 0x000f2e0000000200 */
[C---:B------:R-:W-:Y:S01]  /*3db0*/  HMMA.16816.F32.BF16 R104, R168.reuse, R46, R80 ;  /* 0x0000002ea868723c */ /* 0x040fe20000041850 */
[----:B------:R-:W-:Y:S07]  /*3dc0*/  LDSM.16.M88.4 R44, [R192+0x4800] ;  /* 0x00480000c02c783b */ /* 0x000fee0000000200 */
[C---:B------:R-:W-:Y:S01]  /*3dd0*/  HMMA.16816.F32.BF16 R108, R168.reuse, R50, R84 ;  /* 0x00000032a86c723c */ /* 0x040fe20000041854 */
[----:B------:R-:W5:Y:S04]  /*3de0*/  LDSM.16.M88.4 R84, [R193+0x3000] ;  /* 0x00300000c154783b */ /* 0x000f680000000200 */
[----:B------:R-:W3:Y:S03]  /*3df0*/  LDSM.16.M88.4 R48, [R192+0x4000] ;  /* 0x00400000c030783b */ /* 0x000ee60000000200 */
[C---:B------:R-:W-:Y:S08]  /*3e00*/  HMMA.16816.F32.BF16 R96, R168.reuse, R36, R76 ;  /* 0x00000024a860723c */ /* 0x040ff0000004184c */
[----:B------:R-:W-:Y:S01]  /*3e10*/  HMMA.16816.F32.BF16 R76, R168, R38, R72 ;  /* 0x00000026a84c723c */ /* 0x000fe20000041848 */
[----:B------:R-:W-:Y:S07]  /*3e20*/  LDSM.16.M88.4 R36, [R192+0x5800] ;  /* 0x00580000c024783b */ /* 0x000fee0000000200 */
[C---:B--2---:R-:W-:Y:S08]  /*3e30*/  HMMA.16816.F32.BF16 R88, R172.reuse, R28, R56 ;  /* 0x0000001cac58723c */ /* 0x044ff00000041838 */
[C---:B-1----:R-:W-:Y:S08]  /*3e40*/  HMMA.16816.F32.BF16 R80, R172.reuse, R20, R52 ;  /* 0x00000014ac50723c */ /* 0x042ff00000041834 */
[C---:B------:R-:W-:Y:S08]  /*3e50*/  HMMA.16816.F32.BF16 R72, R172.reuse, R22, R24 ;  /* 0x00000016ac48723c */ /* 0x040ff00000041818 */
[C---:B------:R-:W-:Y:S08]  /*3e60*/  HMMA.16816.F32.BF16 R56, R172.reuse, R12, R16 ;  /* 0x0000000cac38723c */ /* 0x040ff00000041810 */
[C---:B---3--:R-:W-:Y:S08]  /*3e70*/  HMMA.16816.F32.BF16 R20, R172.reuse, R32, R112 ;  /* 0x00000020ac14723c */ /* 0x048ff00000041870 */
[C---:B------:R-:W-:Y:S01]  /*3e80*/  HMMA.16816.F32.BF16 R16, R172.reuse, R34, R104 ;  /* 0x00000022ac10723c */ /* 0x040fe20000041868 */
[----:B------:R-:W1:Y:S07]  /*3e90*/  LDSM.16.M88.4 R32, [R192+0x6000] ;  /* 0x00600000c020783b */ /* 0x000e6e0000000200 */
[C---:B------:R-:W-:Y:S01]  /*3ea0*/  HMMA.16816.F32.BF16 R116, R172.reuse, R30, R40 ;  /* 0x0000001eac74723c */ /* 0x040fe20000041828 */
[----:B------:R-:W2:Y:S07]  /*3eb0*/  LDSM.16.M88.4 R40, [R192+0x5000] ;  /* 0x00500000c028783b */ /* 0x000eae0000000200 */
[C---:B------:R-:W-:Y:S08]  /*3ec0*/  HMMA.16816.F32.BF16 R52, R172.reuse, R14, R8 ;  /* 0x0000000eac34723c */ /* 0x040ff00000041808 */
[C---:B------:R-:W-:Y:S01]  /*3ed0*/  HMMA.16816.F32.BF16 R8, R172.reuse, R66, R76 ;  /* 0x00000042ac08723c */ /* 0x040fe2000004184c */
[----:B------:R-:W3:Y:S07]  /*3ee0*/  LDSM.16.M88.4 R76, [R192+0x6800] ;  /* 0x00680000c04c783b */ /* 0x000eee0000000200 */
[C---:B----4-:R-:W-:Y:S08]  /*3ef0*/  HMMA.16816.F32.BF16 R28, R172.reuse, R68, R4 ;  /* 0x00000044ac1c723c */ /* 0x050ff00000041804 */
[C---:B-----5:R-:W-:Y:S08]  /*3f00*/  HMMA.16816.F32.BF16 R4, R172.reuse, R84, R92 ;  /* 0x00000054ac04723c */ /* 0x060ff0000004185c */
[C---:B------:R-:W-:Y:S01]  /*3f10*/  HMMA.16816.F32.BF16 R84, R172.reuse, R86, R100 ;  /* 0x00000056ac54723c */ /* 0x040fe20000041864 */
[----:B------:R-:W4:Y:S07]  /*3f20*/  LDSM.16.M88.4 R100, [R199+0x3800] ;  /* 0x00380000c764783b */ /* 0x000f2e0000000200 */
[C---:B------:R-:W-:Y:S01]  /*3f30*/  HMMA.16816.F32.BF16 R12, R172.reuse, R64, R96 ;  /* 0x00000040ac0c723c */ /* 0x040fe20000041860 */
[----:B------:R-:W5:Y:S07]  /*3f40*/  LDSM.16.M88.4 R64, [R199+0x4000] ;  /* 0x00400000c740783b */ /* 0x000f6e0000000200 */
[----:B------:R-:W-:Y:S01]  /*3f50*/  HMMA.16816.F32.BF16 R24, R172, R70, R108 ;  /* 0x00000046ac18723c */ /* 0x000fe2000004186c */
[----:B------:R-:W-:Y:S07]  /*3f60*/  LDSM.16.M88.4 R68, [R199+0x5000] ;  /* 0x00500000c744783b */ /* 0x000fee0000000200 */
[C---:B------:R-:W-:Y:S01]  /*3f70*/  HMMA.16816.F32.BF16 R124, R176.reuse, R44, R56 ;  /* 0x0000002cb07c723c */ /* 0x040fe20000041838 */
[----:B------:R-:W1:Y:S07]  /*3f80*/  LDSM.16.M88.4 R56, [R199+0x6000] ;  /* 0x00600000c738783b */ /* 0x000e6e0000000200 */
[C---:B------:R-:W-:Y:S01]  /*3f90*/  HMMA.16816.F32.BF16 R128, R176.reuse, R48, R80 ;  /* 0x00000030b080723c */ /* 0x040fe20000041850 */
[----:B------:R-:W2:Y:S07]  /*3fa0*/  LDSM.16.M88.4 R80, [R199+0x4800] ;  /* 0x00480000c750783b */ /* 0x000eae0000000200 */
[C---:B------:R-:W-:Y:S08]  /*3fb0*/  HMMA.16816.F32.BF16 R88, R176.reuse, R60, R88 ;  /* 0x0000003cb058723c */ /* 0x040ff00000041858 */
[C---:B------:R-:W-:Y:S01]  /*3fc0*/  HMMA.16816.F32.BF16 R116, R176.reuse, R62, R116 ;  /* 0x0000003eb074723c */ /* 0x040fe20000041874 */
[----:B------:R-:W3:Y:S07]  /*3fd0*/  LDSM.16.M88.4 R60, [R199+0x5800] ;  /* 0x00580000c73c783b */ /* 0x000eee0000000200 */
[C---:B------:R-:W-:Y:S08]  /*3fe0*/  HMMA.16816.F32.BF16 R112, R176.reuse, R50, R72 ;  /* 0x00000032b070723c */ /* 0x040ff00000041848 */
[C---:B------:R-:W-:Y:S01]  /*3ff0*/  HMMA.16816.F32.BF16 R140, R176.reuse, R46, R52 ;  /* 0x0000002eb08c723c */ /* 0x040fe20000041834 */
[----:B------:R-:W3:Y:S07]  /*4000*/  LDSM.16.M88.4 R52, [R199+0x6800] ;  /* 0x00680000c734783b */ /* 0x000eee0000000200 */
[C---:B-1----:R-:W-:Y:S08]  /*4010*/  HMMA.16816.F32.BF16 R72, R176.reuse, R34, R8 ;  /* 0x00000022b048723c */ /* 0x042ff00000041808 */
[C---:B--2---:R-:W-:Y:S08]  /*4020*/  HMMA.16816.F32.BF16 R120, R176.reuse, R40, R28 ;  /* 0x00000028b078723c */ /* 0x044ff0000004181c */
[C---:B------:R-:W-:Y:S01]  /*4030*/  HMMA.16816.F32.BF16 R108, R176.reuse, R42, R24 ;  /* 0x0000002ab06c723c */ /* 0x040fe20000041818 */
[----:B------:R-:W1:Y:S07]  /*4040*/  LDSM.16.M88.4 R40, [R194+0x3800] ;  /* 0x00380000c228783b */ /* 0x000e6e0000000200 */
[C---:B------:R-:W-:Y:S08]  /*4050*/  HMMA.16816.F32.BF16 R104, R176.reuse, R36, R20 ;  /* 0x00000024b068723c */ /* 0x040ff00000041814 */
[C---:B------:R-:W-:Y:S01]  /*4060*/  HMMA.16816.F32.BF16 R96, R176.reuse, R38, R16 ;  /* 0x00000026b060723c */ /* 0x040fe20000041810 */
[----:B------:R-:W2:Y:S07]  /*4070*/  LDSM.16.M88.4 R36, [R194+0x4000] ;  /* 0x00400000c224783b */ /* 0x000eae0000000200 */
[C---:B------:R-:W-:Y:S01]  /*4080*/  HMMA.16816.F32.BF16 R92, R176.reuse, R32, R12 ;  /* 0x00000020b05c723c */ /* 0x040fe2000004180c */
[----:B------:R-:W1:Y:S07]  /*4090*/  LDSM.16.M88.4 R32, [R194+0x4800] ;  /* 0x00480000c220783b */ /* 0x000e6e0000000200 */
[C---:B---3--:R-:W-:Y:S08]  /*40a0*/  HMMA.16816.F32.BF16 R48, R176.reuse, R76, R4 ;  /* 0x0000004cb030723c */ /* 0x048ff00000041804 */
[----:B------:R-:W-:Y:S01]  /*40b0*/  HMMA.16816.F32.BF16 R44, R176, R78, R84 ;  /* 0x0000004eb02c723c */ /* 0x000fe20000041854 */
[----:B------:R-:W-:Y:S07]  /*40c0*/  LDSM.16.M88.4 R84, [R194+0x6800] ;  /* 0x00680000c254783b */ /* 0x000fee0000000200 */
[C---:B----4-:R-:W-:Y:S01]  /*40d0*/  HMMA.16816.F32.BF16 R28, R180.reuse, R100, R88 ;  /* 0x00000064b41c723c */ /* 0x050fe20000041858 */
[----:B------:R-:W3:Y:S07]  /*40e0*/  LDSM.16.M88.4 R88, [R194+0x5000] ;  /* 0x00500000c258783b */ /* 0x000eee0000000200 */
[C---:B-----5:R-:W-:Y:S01]  /*40f0*/  HMMA.16816.F32.BF16 R20, R180.reuse, R64, R128 ;  /* 0x00000040b414723c */ /* 0x060fe20000041880 */
[----:B------:R-:W4:Y:S07]  /*4100*/  LDSM.16.M88.4 R128, [R194+0x5800] ;  /* 0x00580000c280783b */ /* 0x000f2e0000000200 */
[C---:B------:R-:W-:Y:S08]  /*4110*/  HMMA.16816.F32.BF16 R16, R180.reuse, R66, R112 ;  /* 0x00000042b410723c */ /* 0x040ff00000041870 */
[C---:B------:R-:W-:Y:S08]  /*4120*/  HMMA.16816.F32.BF16 R24, R180.reuse, R102, R116 ;  /* 0x00000066b418723c */ /* 0x040ff00000041874 */
[C---:B------:R-:W-:Y:S01]  /*4130*/  HMMA.16816.F32.BF16 R112, R180.reuse, R58, R72 ;  /* 0x0000003ab470723c */ /* 0x040fe20000041848 */
[----:B------:R-:W5:Y:S07]  /*4140*/  LDSM.16.M88.4 R72, [R194+0x6000] ;  /* 0x00600000c248783b */ /* 0x000f6e0000000200 */
[C---:B------:R-:W-:Y:S08]  /*4150*/  HMMA.16816.F32.BF16 R12, R180.reuse, R80, R124 ;  /* 0x00000050b40c723c */ /* 0x040ff0000004187c */
[C---:B------:R-:W-:Y:S08]  /*4160*/  HMMA.16816.F32.BF16 R8, R180.reuse, R82, R140 ;  /* 0x00000052b408723c */ /* 0x040ff0000004188c */
[C---:B------:R-:W-:Y:S08]  /*4170*/  HMMA.16816.F32.BF16 R4, R180.reuse, R68, R120 ;  /* 0x00000044b404723c */ /* 0x040ff00000041878 */
[C---:B------:R-:W-:Y:S08]  /*4180*/  HMMA.16816.F32.BF16 R80, R180.reuse, R70, R108 ;  /* 0x00000046b450723c */ /* 0x040ff0000004186c */
[C---:B------:R-:W-:Y:S08]  /*4190*/  HMMA.16816.F32.BF16 R120, R180.reuse, R60, R104 ;  /* 0x0000003cb478723c */ /* 0x040ff00000041868 */
[C---:B------:R-:W-:Y:S01]  /*41a0*/  HMMA.16816.F32.BF16 R116, R180.reuse, R56, R92 ;  /* 0x00000038b474723c */ /* 0x040fe2000004185c */
[----:B------:R-:W2:Y:S07]  /*41b0*/  LDSM.16.M88.4 R56, [R193+0x4000] ;  /* 0x00400000c138783b */ /* 0x000eae0000000200 */
[C---:B------:R-:W-:Y:S01]  /*41c0*/  HMMA.16816.F32.BF16 R108, R180.reuse, R52, R48 ;  /* 0x00000034b46c723c */ /* 0x040fe20000041830 */
[----:B------:R-:W3:Y:S07]  /*41d0*/  LDSM.16.M88.4 R48, [R193+0x5000] ;  /* 0x00500000c130783b */ /* 0x000eee0000000200 */
[C---:B------:R-:W-:Y:S01]  /*41e0*/  HMMA.16816.F32.BF16 R124, R180.reuse, R62, R96 ;  /* 0x0000003eb47c723c */ /* 0x040fe20000041860 */
[----:B------:R-:W-:Y:S07]  /*41f0*/  LDSM.16.M88.4 R60, [R193+0x3800] ;  /* 0x00380000c13c783b */ /* 0x000fee0000000200 */
[----:B------:R-:W-:Y:S01]  /*4200*/  HMMA.16816.F32.BF16 R104, R180, R54, R44 ;  /* 0x00000036b468723c */ /* 0x000fe2000004182c */
[----:B------:R-:W3:Y:S04]  /*4210*/  LDSM.16.M88.4 R44, [R193+0x5800] ;  /* 0x00580000c12c783b */ /* 0x000ee80000000200 */
[----:B------:R-:W-:Y:S03]  /*4220*/  LDSM.16.M88.4 R52, [R193+0x4800] ;  /* 0x00480000c134783b */ /* 0x000fe60000000200 */
[C---:B-1----:R-:W-:Y:S08]  /*4230*/  HMMA.16816.F32.BF16 R100, R184.reuse, R40, R28 ;  /* 0x00000028b864723c */ /* 0x042ff0000004181c */
[C---:B------:R-:W-:Y:S01]  /*4240*/  HMMA.16816.F32.BF16 R96, R184.reuse, R42, R24 ;  /* 0x0000002ab860723c */ /* 0x040fe20000041818 */
[----:B------:R-:W1:Y:S07]  /*4250*/  LDSM.16.M88.4 R40, [R193+0x6000] ;  /* 0x00600000c128783b */ /* 0x000e6e0000000200 */
[C---:B--2---:R-:W-:Y:S08]  /*4260*/  HMMA.16816.F32.BF16 R92, R184.reuse, R36, R20 ;  /* 0x00000024b85c723c */ /* 0x044ff00000041814 */
[----:B------:R-:W-:Y:S01]  /*4270*/  HMMA.16816.F32.BF16 R76, R184, R38, R16 ;  /* 0x00000026b84c723c */ /* 0x000fe20000041810 */
[----:B------:R-:W2:Y:S01]  /*4280*/  LDSM.16.M88.4 R36, [R193+0x6800] ;  /* 0x00680000c124783b */ /* 0x000ea20000000200 */
[----:B------:R-:W-:Y:S01]  /*4290*/  ISETP.GT.AND P0, PT, R146, R2, PT ;  /* 0x000000029200720c */ /* 0x000fe20003f04270 */
[----:B------:R-:W-:-:S05]  /*42a0*/  DEPBAR.LE SB0, 0x0 ;  /* 0x000080000000791a */ /* 0x000fca0000000000 */
[C---:B------:R-:W-:Y:S08]  /*42b0*/  HMMA.16816.F32.BF16 R68, R184.reuse, R32, R12 ;  /* 0x00000020b844723c */ /* 0x040ff0000004180c */
[C---:B------:R-:W-:Y:S08]  /*42c0*/  HMMA.16816.F32.BF16 R64, R184.reuse, R34, R8 ;  /* 0x00000022b840723c */ /* 0x040ff00000041808 */
[C---:B---3--:R-:W-:Y:S08]  /*42d0*/  HMMA.16816.F32.BF16 R32, R184.reuse, R88, R4 ;  /* 0x00000058b820723c */ /* 0x048ff00000041804 */
[C---:B------:R-:W-:Y:S08]  /*42e0*/  HMMA.16816.F32.BF16 R28, R184.reuse, R90, R80 ;  /* 0x0000005ab81c723c */ /* 0x040ff00000041850 */
[C---:B----4-:R-:W-:Y:S08]  /*42f0*/  HMMA.16816.F32.BF16 R24, R184.reuse, R128, R120 ;  /* 0x00000080b818723c */ /* 0x050ff00000041878 */
[C---:B-----5:R-:W-:Y:S08]  /*4300*/  HMMA.16816.F32.BF16 R16, R184.reuse, R72, R116 ;  /* 0x00000048b810723c */ /* 0x060ff00000041874 */
[C---:B------:R-:W-:Y:S08]  /*4310*/  HMMA.16816.F32.BF16 R8, R184.reuse, R84, R108 ;  /* 0x00000054b808723c */ /* 0x040ff0000004186c */
[C---:B------:R-:W-:Y:S08]  /*4320*/  HMMA.16816.F32.BF16 R20, R184.reuse, R130, R124 ;  /* 0x00000082b814723c */ /* 0x040ff0000004187c */
[C---:B------:R-:W-:Y:S08]  /*4330*/  HMMA.16816.F32.BF16 R12, R184.reuse, R74, R112 ;  /* 0x0000004ab80c723c */ /* 0x040ff00000041870 */
[----:B------:R-:W-:Y:S01]  /*4340*/  HMMA.16816.F32.BF16 R4, R184, R86, R104 ;  /* 0x00000056b804723c */ /* 0x000fe20000041868 */
[----:B------:R-:W-:Y:S07]  /*4350*/  BSSY B1, `(.L_x_3112) ;  /* 0x0000089000017945 */ /* 0x000fee0003800000 */
[----:B------:R-:W-:Y:S01]  /*4360*/  HMMA.16816.F32.BF16 R92, R188, R56, R92 ;  /* 0x00000038bc5c723c */ /* 0x000fe2000004185c */
[----:B------:R-:W-:-:S07]  /*4370*/  IADD3 R207, R199, 0x3800, RZ ;  /* 0x00003800c7cf7810 */ /* 0x000fce0007ffe0ff */
[----:B------:R-:W-:Y:S01]  /*4380*/  HMMA.16816.F32.BF16 R76, R188, R58, R76 ;  /* 0x0000003abc4c723c */ /* 0x000fe2000004184c */
[----:B------:R-:W-:-:S07]  /*4390*/  IADD3 R206, R199, 0x6800, RZ ;  /* 0x00006800c7ce7810 */ /* 0x000fce0007ffe0ff */
[----:B------:R-:W-:Y:S01]  /*43a0*/  HMMA.16816.F32.BF16 R56, R188, R48, R32 ;  /* 0x00000030bc38723c */ /* 0x000fe20000041820 */
[C---:B------:R-:W-:Y:S02]  /*43b0*/  IADD3 R205, R199.reuse, 0x6000, RZ ;  /* 0x00006000c7cd7810 */ /* 0x040fe40007ffe0ff */
[----:B------:R-:W-:-:S05]  /*43c0*/  IADD3 R204, R199, 0x5800, RZ ;  /* 0x00005800c7cc7810 */ /* 0x000fca0007ffe0ff */
[----:B------:R-:W-:Y:S01]  /*43d0*/  HMMA.16816.F32.BF16 R48, R188, R50, R28 ;  /* 0x00000032bc30723c */ /* 0x000fe2000004181c */
[C---:B------:R-:W-:Y:S02]  /*43e0*/  IADD3 R203, R199.reuse, 0x5000, RZ ;  /* 0x00005000c7cb7810 */ /* 0x040fe40007ffe0ff */
[----:B------:R-:W-:-:S05]  /*43f0*/  IADD3 R202, R199, 0x4800, RZ ;  /* 0x00004800c7ca7810 */ /* 0x000fca0007ffe0ff */
[----:B------:R-:W-:Y:S01]  /*4400*/  HMMA.16816.F32.BF16 R32, R188, R44, R24 ;  /* 0x0000002cbc20723c */ /* 0x000fe20000041818 */
[----:B------:R-:W-:-:S07]  /*4410*/  IADD3 R201, R199, 0x4000, RZ ;  /* 0x00004000c7c97810 */ /* 0x000fce0007ffe0ff */
[C---:B-1----:R-:W-:Y:S08]  /*4420*/  HMMA.16816.F32.BF16 R28, R188.reuse, R40, R16 ;  /* 0x00000028bc1c723c */ /* 0x042ff00000041810 */
[C---:B--2---:R-:W-:Y:S08]  /*4430*/  HMMA.16816.F32.BF16 R24, R188.reuse, R36, R8 ;  /* 0x00000024bc18723c */ /* 0x044ff00000041808 */
        /* <DEDUP_REMOVED lines=44> */
.L_x_3229:
[----:B------:R-:W-:Y:S05]  /*4700*/  BRA.DIV ~URZ, `(.L_x_3115) ;  /* 0x0000ec827f007947 */ /* 0x000fea000b800000 */
[----:B------:R3:W4:Y:S02]  /*4710*/  SHFL.IDX PT, R2, R4, RZ, 0x181f ;  /* 0x00181fff04027589 */ /* 0x00072400000e0000 */
.L_x_3230:
        /* <DEDUP_REMOVED lines=16> */
.L_x_3117:
[----:B------:R-:W-:Y:S05]  /*4820*/  BSYNC B0 ;  /* 0x0000000000007941 */ /* 0x000fea0003800000 */
.L_x_3116:
[----:B------:R-:W-:Y:S05]  /*4830*/  BRA.DIV ~URZ, `(.L_x_3118) ;  /* 0x0000ebc27f007947 */ /* 0x000fea000b800000 */
[----:B--2---:R2:W1:Y:S04]  /*4840*/  SHFL.IDX PT, R5, R0, 0x1, 0x181f ;  /* 0x00381f0000057f89 */ /* 0x00446800000e0000 */
[----:B----4-:R2:W4:Y:S02]  /*4850*/  SHFL.IDX PT, R2, R4, 0x1, 0x181f ;  /* 0x00381f0004027f89 */ /* 0x01052400000e0000 */
.L_x_3231:
        /* <DEDUP_REMOVED lines=16> */
.L_x_3120:
[----:B------:R-:W-:Y:S05]  /*4960*/  BSYNC B0 ;  /* 0x0000000000007941 */ /* 0x000fea0003800000 */
.L_x_3119:
[----:B------:R-:W-:Y:S05]  /*4970*/  BRA.DIV ~URZ, `(.L_x_3121) ;  /* 0x0000eb527f007947 */ /* 0x000fea000b800000 */
[----:B-1----:R1:W2:Y:S02]  /*4980*/  SHFL.IDX PT, R5, R0, 0x2, 0x181f ;  /* 0x00581f0000057f89 */ /* 0x0022a400000e0000 */
.L_x_3232:
[----:B------:R-:W-:Y:S05]  /*4990*/  BRA.DIV ~URZ, `(.L_x_3122) ;  /* 0x0000eba27f007947 */ /* 0x000fea000b800000 */
[----:B----4-:R4:W1:Y:S02]  /*49a0*/  SHFL.IDX PT, R2, R4, 0x2, 0x181f ;  /* 0x00581f0004027f89 */ /* 0x01086400000e0000 */
.L_x_3233:
        /* <DEDUP_REMOVED lines=16> */
.L_x_3124:
[----:B------:R-:W-:Y:S05]  /*4ab0*/  BSYNC B0 ;  /* 0x0000000000007941 */ /* 0x000fea0003800000 */
.L_x_3123:
[----:B------:R-:W-:Y:S05]  /*4ac0*/  BRA.DIV ~URZ, `(.L_x_3125) ;  /* 0x0000eae27f007947 */ /* 0x000fea000b800000 */
[----:B-1----:R1:W3:Y:S04]  /*4ad0*/  SHFL.IDX PT, R6, R0, 0x3, 0x181f ;  /* 0x00781f0000067f89 */ /* 0x0022e800000e0000 */
[----:B--2---:R1:W2:Y:S02]  /*4ae0*/  SHFL.IDX PT, R0, R4, 0x3, 0x181f ;  /* 0x00781f0004007f89 */ /* 0x0042a400000e0000 */
.L_x_3234:
        /* <DEDUP_REMOVED lines=15> */
.L_x_3113:
[----:B------:R-:W-:Y:S05]  /*4be0*/  BSYNC B1 ;  /* 0x0000000000017941 */ /* 0x000fea0003800000 */
.L_x_3112:
[----:B-1----:R-:W5:Y:S04]  /*4bf0*/  LDL R2, [R1+0x40] ;  /* 0x0000400001027983 */ /* 0x002f680000100800 */
[----:B--2---:R-:W5:Y:S04]  /*4c00*/  LDL R0, [R1+0x58] ;  /* 0x0000580001007983 */ /* 0x004f680000100800 */
[----:B------:R-:W2:Y:S04]  /*4c10*/  LDL R5, [R1+0x44] ;  /* 0x0000440001057983 */ /* 0x000ea80000100800 */
[----:B----4-:R-:W4:Y:S04]  /*4c20*/  LDL R3, [R1+0x38] ;  /* 0x0000380001037983 */ /* 0x010f280000100800 */
[----:B------:R-:W0:Y:S01]  /*4c30*/  LDGDEPBAR ;  /* 0x00000000000079af */ /* 0x000e220000000000 */
[----:B-----5:R-:W-:-:S04]  /*4c40*/  IMAD.IADD R0, R0, 0x1, R2 ;  /* 0x0000000100007824 */ /* 0x020fc800078e0202 */
[----:B------:R-:W-:Y:S01]  /*4c50*/  @P3 IMAD.HI.U32 R2, R0, c[0x0][0x2c8], RZ ;  /* 0x0000b20000023a27 */ /* 0x000fe200078e00ff */
[----:B--23--:R-:W-:-:S03]  /*4c60*/  IADD3 R6, -R5, R144, RZ ;  /* 0x0000009005067210 */ /* 0x00cfc60007ffe1ff */
[----:B------:R-:W-:Y:S01]  /*4c70*/  IMAD.MOV.U32 R4, RZ, RZ, R0 ;  /* 0x000000ffff047224 */ /* 0x000fe200078e0000 */
[----:B------:R-:W-:Y:S02]  /*4c80*/  IADD3 R0, -R5, 0x1, R144 ;  /* 0x0000000105007810 */ /* 0x000fe40007ffe190 */
[----:B------:R-:W-:Y:S02]  /*4c90*/  @P3 SHF.R.U32.HI R4, RZ, c[0x0][0x2cc], R2 ;  /* 0x0000b300ff043a19 */ /* 0x000fe40000011602 */
[----:B----4-:R-:W-:Y:S01]  /*4ca0*/  IADD3 R5, R0, -R3, RZ ;  /* 0x8000000300057210 */ /* 0x010fe20007ffe0ff */
[----:B------:R-:W-:Y:S05]  /*4cb0*/  BRA.DIV ~URZ, `(.L_x_3126) ;  /* 0x0000e9c27f007947 */ /* 0x000fea000b800000 */
[----:B------:R1:W2:Y:S02]  /*4cc0*/  SHFL.IDX PT, R0, R4, RZ, 0x1c1f ;  /* 0x001c1fff04007589 */ /* 0x0002a400000e0000 */
.L_x_3235:
        /* <DEDUP_REMOVED lines=85> */
[C---:B------:R-:W-:Y:S02]  /*5220*/  ISETP.GT.AND P4, PT, R0.reuse, 0x18, PT ;  /* 0x000000180000780c */ /* 0x040fe40003f84270 */
        /* <DEDUP_REMOVED lines=93> */
.L_x_3236:
        /* <DEDUP_REMOVED lines=229> */
[C---:B-1----:R-:W-:Y:S08]  /*6650*/  HMMA.16816.F32.BF16 R40, R4.reuse, R8, R104 ;  /* 0x000000080428723c */ /* 0x042ff00000041868 */
[C---:B------:R-:W-:Y:S01]  /*6660*/  HMMA.16816.F32.BF16 R24, R4.reuse, R10, R92 ;  /* 0x0000000a0418723c */ /* 0x040fe2000004185c */
[----:B------:R-:W1:Y:S01]  /*6670*/  LDSM.16.MT88.4 R8, [R196+0x5000] ;  /* 0x00500000c408783b */ /* 0x000e620000004200 */
[----:B------:R-:W-:Y:S08]  /*6680*/  MUFU.EX2 R94, R17 ;  /* 0x00000011005e7308 */ /* 0x000ff00000000800 */
[----:B------:R-:W-:Y:S01]  /*6690*/  MUFU.EX2 R95, R16 ;  /* 0x00000010005f7308 */ /* 0x000fe20000000800 */
        /* <DEDUP_REMOVED lines=10> */
[----:B------:R-:W-:-:S02]  /*6740*/  FADD.FTZ R6, R121, R14 ;  /* 0x0000000e79067221 */ /* 0x000fc40000010000 */
[----:B-1----:R-:W-:Y:S02]  /*6750*/  FFMA.FTZ R3, R123, c[0x0][0x2d0], -R2 ;  /* 0x0000b4007b037a23 */ /* 0x002fe40000010802 */
[----:B------:R-:W-:Y:S02]  /*6760*/  FFMA.FTZ R4, R118, c[0x0][0x2d0], -R0 ;  /* 0x0000b40076047a23 */ /* 0x000fe40000010800 */
[----:B------:R1:W2:Y:S08]  /*6770*/  MUFU.EX2 R20, R3 ;  /* 0x0000000300147308 */ /* 0x0002b00000000800 */
[----:B------:R5:W-:Y:S01]  /*6780*/  MUFU.EX2 R22, R4 ;  /* 0x0000000400167308 */ /* 0x000be20000000800 */
[----:B-1----:R-:W-:-:S07]  /*6790*/  FFMA.FTZ R3, R124, c[0x0][0x2d0], -R2 ;  /* 0x0000b4007c037a23 */ /* 0x002fce0000010802 */
[----:B------:R1:W-:Y:S01]  /*67a0*/  MUFU.EX2 R23, R3 ;  /* 0x0000000300177308 */ /* 0x0003e20000000800 */
[----:B-----5:R-:W-:-:S07]  /*67b0*/  FFMA.FTZ R4, R117, c[0x0][0x2d0], -R0 ;  /* 0x0000b40075047a23 */ /* 0x020fce0000010800 */
[----:B------:R2:W-:Y:S01]  /*67c0*/  MUFU.EX2 R101, R4 ;  /* 0x0000000400657308 */ /* 0x0005e20000000800 */
[----:B-1----:R-:W-:Y:S02]  /*67d0*/  FFMA.FTZ R3, R125, c[0x0][0x2d0], -R2 ;  /* 0x0000b4007d037a23 */ /* 0x002fe40000010802 */
[----:B------:R-:W-:Y:S05]  /*67e0*/  LDSM.16.MT88.4 R124, [R195+0x3000] ;  /* 0x00300000c37c783b */ /* 0x000fea0000004200 */
[----:B------:R1:W5:Y:S01]  /*67f0*/  MUFU.EX2 R91, R3 ;  /* 0x00000003005b7308 */ /* 0x0003620000000800 */
[----:B--2---:R-:W-:Y:S01]  /*6800*/  F2FP.BF16.PACK_AB R4, R20, R21 ;  /* 0x000000151404723e */ /* 0x004fe200000010ff */
[----:B-1----:R-:W-:-:S06]  /*6810*/  FFMA.FTZ R3, R119, c[0x0][0x2d0], -R0 ;  /* 0x0000b40077037a23 */ /* 0x002fcc0000010800 */
[----:B------:R1:W2:Y:S02]  /*6820*/  MUFU.EX2 R7, R3 ;  /* 0x0000000300077308 */ /* 0x0002a40000000800 */
[----:B-1----:R-:W-:Y:S02]  /*6830*/  FADD.FTZ R3, R15, R12 ;  /* 0x0000000c0f037221 */ /* 0x002fe40000010000 */
[----:B------:R-:W1:Y:S02]  /*6840*/  LDSM.16.MT88.4 R12, [R195+0x2000] ;  /* 0x00200000c30c783b */ /* 0x000e640000004200 */
[----:B------:R-:W-:Y:S02]  /*6850*/  FADD.FTZ R3, R116, R3 ;  /* 0x0000000374037221 */ /* 0x000fe40000010000 */
[----:B------:R-:W-:Y:S02]  /*6860*/  LDSM.16.MT88.4 R116, [R197+0x3000] ;  /* 0x00300000c574783b */ /* 0x000fe40000004200 */
[----:B------:R-:W-:-:S02]  /*6870*/  FADD.FTZ R5, R68, R3 ;  /* 0x0000000344057221 */ /* 0x000fc40000010000 */
[----:B------:R-:W-:Y:S02]  /*6880*/  FFMA.FTZ R3, R120, c[0x0][0x2d0], -R0 ;  /* 0x0000b40078037a23 */ /* 0x000fe40000010800 */
[----:B------:R-:W-:Y:S02]  /*6890*/  FFMA.FTZ R68, R129, c[0x0][0x2d0], -R2 ;  /* 0x0000b40081447a23 */ /* 0x000fe40000010802 */
        /* <DEDUP_REMOVED lines=20> */
[----:B------:R-:W-:Y:S02]  /*69e0*/  FADD.FTZ R2, R100, R2 ;  /* 0x0000000264027221 */ /* 0x000fe40000010000 */
[----:B------:R-:W-:Y:S01]  /*69f0*/  LDSM.16.MT88.4 R100, [R198+0x3000] ;  /* 0x00300000c664783b */ /* 0x000fe20000004200 */
[C---:B------:R-:W-:Y:S03]  /*6a00*/  HMMA.16816.F32.BF16 R84, R4.reuse, R10, R76 ;  /* 0x0000000a0454723c */ /* 0x040fe6000004184c */
[----:B------:R-:W2:Y:S05]  /*6a10*/  LDSM.16.MT88.4 R8, [R198+0x2000] ;  /* 0x00200000c608783b */ /* 0x000eaa0000004200 */
        /* <DEDUP_REMOVED lines=15> */
[--C-:B------:R-:W-:Y:S02]  /*6b10*/  FFMA.FTZ R27, R142, c[0x0][0x2d0], -R0.reuse ;  /* 0x0000b4008e1b7a23 */ /* 0x100fe40000010800 */
[----:B------:R-:W-:Y:S01]  /*6b20*/  MUFU.EX2 R24, R24 ;  /* 0x0000001800187308 */ /* 0x000fe20000000800 */
[C---:B-1----:R-:W-:Y:S07]  /*6b30*/  HMMA.16816.F32.BF16 R52, R4.reuse, R12, R52 ;  /* 0x0000000c0434723c */ /* 0x042fee0000041834 */
[----:B------:R-:W-:Y:S01]  /*6b40*/  MUFU.EX2 R26, R26 ;  /* 0x0000001a001a7308 */ /* 0x000fe20000000800 */
[C---:B------:R-:W-:Y:S01]  /*6b50*/  HMMA.16816.F32.BF16 R44, R4.reuse, R14, R44 ;  /* 0x0000000e042c723c */ /* 0x040fe2000004182c */
[----:B------:R-:W1:Y:S06]  /*6b60*/  LDSM.16.MT88.4 R12, [R196+0x2800] ;  /* 0x00280000c40c783b */ /* 0x000e6c0000004200 */
[----:B------:R-:W-:Y:S01]  /*6b70*/  MUFU.EX2 R27, R27 ;  /* 0x0000001b001b7308 */ /* 0x000fe20000000800 */
        /* <DEDUP_REMOVED lines=25> */
[C---:B------:R-:W-:Y:S08]  /*6d10*/  HMMA.16816.F32.BF16 R112, R4.reuse, R12, R80 ;  /* 0x0000000c0470723c */ /* 0x040ff00000041850 */
[C---:B------:R-:W-:Y:S01]  /*6d20*/  HMMA.16816.F32.BF16 R80, R4.reuse, R14, R76 ;  /* 0x0000000e0450723c */ /* 0x040fe2000004184c */
[----:B------:R-:W1:Y:S04]  /*6d30*/  LDSM.16.MT88.4 R12, [R196+0x6000] ;  /* 0x00600000c40c783b */ /* 0x000e680000004200 */
[----:B------:R-:W-:Y:S03]  /*6d40*/  LDSM.16.MT88.4 R76, [R196+0x6800] ;  /* 0x00680000c44c783b */ /* 0x000fe60000004200 */
[C---:B------:R-:W-:Y:S08]  /*6d50*/  HMMA.16816.F32.BF16 R72, R4.reuse, R8, R72 ;  /* 0x000000080448723c */ /* 0x040ff00000041848 */
[C---:B------:R-:W-:Y:S01]  /*6d60*/  HMMA.16816.F32.BF16 R60, R4.reuse, R10, R60 ;  /* 0x0000000a043c723c */ /* 0x040fe2000004183c */
[----:B------:R-:W2:Y:S07]  /*6d70*/  LDSM.16.MT88.4 R8, [R198+0x6000] ;  /* 0x00600000c608783b */ /* 0x000eae0000004200 */
[C---:B------:R-:W-:Y:S01]  /*6d80*/  HMMA.16816.F32.BF16 R32, R4.reuse, R22, R108 ;  /* 0x000000160420723c */ /* 0x040fe2000004186c */
[----:B------:R-:W3:Y:S04]  /*6d90*/  LDSM.16.MT88.4 R20, [R195+0x6000] ;  /* 0x00600000c314783b */ /* 0x000ee80000004200 */
[----:B------:R-:W-:Y:S03]  /*6da0*/  LDSM.16.MT88.4 R108, [R196+0x3000] ;  /* 0x00300000c46c783b */ /* 0x000fe60000004200 */
[C---:B-----5:R-:W-:Y:S08]  /*6db0*/  HMMA.16816.F32.BF16 R120, R4.reuse, R16, R120 ;  /* 0x000000100478723c */ /* 0x060ff00000041878 */
[C---:B------:R-:W-:Y:S01]  /*6dc0*/  HMMA.16816.F32.BF16 R36, R4.reuse, R18, R84 ;  /* 0x000000120424723c */ /* 0x040fe20000041854 */
[----:B------:R-:W5:Y:S04]  /*6dd0*/  LDSM.16.MT88.4 R16, [R197+0x6000] ;  /* 0x00600000c510783b */ /* 0x000f680000004200 */
[----:B------:R-:W5:Y:S03]  /*6de0*/  LDSM.16.MT88.4 R84, [R197+0x6800] ;  /* 0x00680000c554783b */ /* 0x000f660000004200 */
[C---:B-1----:R-:W-:Y:S01]  /*6df0*/  HMMA.16816.F32.BF16 R52, R4.reuse, R12, R52 ;  /* 0x0000000c0434723c */ /* 0x042fe20000041834 */
[----:B------:R-:W1:Y:S07]  /*6e00*/  MUFU.EX2 R13, R71 ;  /* 0x00000047000d7308 */ /* 0x000e6e0000000800 */
[C---:B------:R-:W-:Y:S01]  /*6e10*/  HMMA.16816.F32.BF16 R44, R4.reuse, R14, R44 ;  /* 0x0000000e042c723c */ /* 0x040fe2000004182c */
[----:B------:R-:W4:Y:S07]  /*6e20*/  MUFU.EX2 R12, R25 ;  /* 0x00000019000c7308 */ /* 0x000f2e0000000800 */
[C---:B--2---:R-:W-:Y:S01]  /*6e30*/  HMMA.16816.F32.BF16 R40, R4.reuse, R8, R40 ;  /* 0x000000080428723c */ /* 0x044fe20000041828 */
[----:B------:R-:W2:Y:S06]  /*6e40*/  MUFU.EX2 R14, R89 ;  /* 0x00000059000e7308 */ /* 0x000eac0000000800 */
[----:B-1----:R-:W-:Y:S01]  /*6e50*/  FADD.FTZ R9, R13, R2 ;  /* 0x000000020d097221 */ /* 0x002fe20000010000 */
[----:B---3--:R-:W-:Y:S01]  /*6e60*/  HMMA.16816.F32.BF16 R96, R4, R20, R96 ;  /* 0x000000140460723c */ /* 0x008fe20000041860 */
[----:B------:R-:W-:-:S04]  /*6e70*/  @P3 IMAD.HI.U32 R2, R153, c[0x0][0x2c8], RZ ;  /* 0x0000b20099023a27 */ /* 0x000fc800078e00ff */
[----:B----4-:R-:W-:Y:S01]  /*6e80*/  FADD.FTZ R8, R12, R0 ;  /* 0x000000000c087221 */ /* 0x010fe20000010000 */
[----:B------:R-:W-:Y:S02]  /*6e90*/  MOV R0, R153 ;  /* 0x0000009900007202 */ /* 0x000fe40000000f00 */
[----:B------:R-:W-:Y:S01]  /*6ea0*/  @P3 SHF.R.U32.HI R0, RZ, c[0x0][0x2cc], R2 ;  /* 0x0000b300ff003a19 */ /* 0x000fe20000011602 */
[----:B------:R-:W-:Y:S01]  /*6eb0*/  HMMA.16816.F32.BF16 R20, R4, R22, R64 ;  /* 0x000000160414723c */ /* 0x000fe20000041840 */
[----:B------:R-:W-:Y:S02]  /*6ec0*/  MOV R2, RZ ;  /* 0x000000ff00027202 */ /* 0x000fe40000000f00 */
[----:B------:R-:W-:-:S04]  /*6ed0*/  IADD3 R3, R0, R151, -R152 ;  /* 0x0000009700037210 */ /* 0x000fc80007ffe898 */
[----:B------:R-:W-:Y:S01]  /*6ee0*/  F2FP.BF16.PACK_AB R64, R68, R13 ;  /* 0x0000000d4440723e */ /* 0x000fe200000010ff */
[C---:B-----5:R-:W-:Y:S01]  /*6ef0*/  HMMA.16816.F32.BF16 R56, R4.reuse, R16, R56 ;  /* 0x000000100438723c */ /* 0x060fe20000041838 */
[----:B------:R-:W-:Y:S01]  /*6f00*/  IMAD.HI R2, R3, -0x6db6db6d, R2 ;  /* 0x9249249303027827 */ /* 0x000fe200078e0202 */
[----:B------:R-:W-:Y:S02]  /*6f10*/  F2FP.BF16.PACK_AB R65, R24, R12 ;  /* 0x0000000c1841723e */ /* 0x000fe400000010ff */
[----:B--2---:R-:W-:Y:S02]  /*6f20*/  F2FP.BF16.PACK_AB R66, R238, R14 ;  /* 0x0000000eee42723e */ /* 0x004fe400000010ff */
[----:B------:R-:W-:Y:S02]  /*6f30*/  SHF.R.U32.HI R0, RZ, 0x1f, R2 ;  /* 0x0000001fff007819 */ /* 0x000fe40000011602 */
[----:B------:R-:W-:Y:S01]  /*6f40*/  HMMA.16816.F32.BF16 R48, R4, R18, R48 ;  /* 0x000000120430723c */ /* 0x000fe20000041830 */
[----:B------:R-:W-:-:S02]  /*6f50*/  F2FP.BF16.PACK_AB R67, R27, R26 ;  /* 0x0000001a1b43723e */ /* 0x000fc400000010ff */
[----:B------:R-:W-:Y:S01]  /*6f60*/  LEA.HI.SX32 R2, R2, R0, 0x1a ;  /* 0x0000000002027211 */ /* 0x000fe200078fd2ff */
[----:B------:R-:W-:-:S04]  /*6f70*/  FADD.FTZ R0, R68, R9 ;  /* 0x0000000944007221 */ /* 0x000fc80000010000 */
[----:B------:R-:W-:Y:S01]  /*6f80*/  HMMA.16816.F32.BF16 R28, R4, R10, R28 ;  /* 0x0000000a041c723c */ /* 0x000fe2000004181c */
[----:B------:R-:W1:Y:S01]  /*6f90*/  LDSM.16.MT88.4 R4, [R198+0x6800] ;  /* 0x00680000c604783b */ /* 0x000e620000004200 */
[----:B------:R-:W-:-:S04]  /*6fa0*/  FADD.FTZ R0, R14, R0 ;  /* 0x000000000e007221 */ /* 0x000fc80000010000 */
[----:B------:R-:W-:Y:S01]  /*6fb0*/  FADD.FTZ R238, R238, R0 ;  /* 0x00000000eeee7221 */ /* 0x000fe20000010000 */
[----:B------:R-:W-:Y:S01]  /*6fc0*/  IMNMX R10, R150, R2, !PT ;  /* 0x00000002960a7217 */ /* 0x000fe20007800200 */
[----:B------:R-:W-:Y:S01]  /*6fd0*/  FADD.FTZ R2, R24, R8 ;  /* 0x0000000818027221 */ /* 0x000fe20000010000 */
[----:B------:R-:W-:Y:S02]  /*6fe0*/  HMMA.16816.F32.BF16 R112, R64, R108, R112 ;  /* 0x0000006c4070723c */ /* 0x000fe40000041870 */
[----:B------:R-:W-:Y:S01]  /*6ff0*/  ISETP.GE.AND P0, PT, R166, R10, PT ;  /* 0x0000000aa600720c */ /* 0x000fe20003f06270 */
[----:B------:R2:W-:Y:S01]  /*7000*/  STL [R1+0x8], R10 ;  /* 0x0000080a01007387 */ /* 0x0005e20000100800 */
[----:B------:R-:W-:-:S04]  /*7010*/  FADD.FTZ R2, R26, R2 ;  /* 0x000000021a027221 */ /* 0x000fc80000010000 */
        /* <DEDUP_REMOVED lines=21> */
.L_x_3144:
        /* <DEDUP_REMOVED lines=39> */
.L_x_3237:
        /* <DEDUP_REMOVED lines=25> */
.L_x_3238:
[C---:B---3--:R-:W-:Y:S01]  /*7570*/  IADD3 R2, -R4.reuse, 0x10, RZ ;  /* 0x0000001004027810 */ /* 0x048fe20007ffe1ff */
        /* <DEDUP_REMOVED lines=22> */
.L_x_3239:
[C---:B--2---:R-:W-:Y:S01]  /*76e0*/  IADD3 R2, -R4.reuse, 0x10, RZ ;  /* 0x0000001004027810 */ /* 0x044fe20007ffe1ff */
        /* <DEDUP_REMOVED lines=16> */
.L_x_3130:
[----:B-1-34-:R-:W-:Y:S05]  /*77f0*/  BSYNC B0 ;  /* 0x0000000000007941 */ /* 0x01afea0003800000 */
.L_x_3129:
[----:B------:R-:W0:Y:S01]  /*7800*/  LDGDEPBAR ;  /* 0x00000000000079af */ /* 0x000e220000000000 */
[----:B------:R-:W-:Y:S01]  /*7810*/  WARPSYNC 0xffffffff ;  /* 0xffffffff00007948 */ /* 0x000fe20003800000 */
[C---:B------:R-:W-:Y:S01]  /*7820*/  HMMA.16816.F32.BF16 R4, R132.reuse, R8, RZ ;  /* 0x000000088404723c */ /* 0x040fe200000418ff */
[----:B------:R-:W-:Y:S05]  /*7830*/  BSSY B0, `(.L_x_3134) ;  /* 0x0000106000007945 */ /* 0x000fea0003800000 */
[----:B------:R-:W3:Y:S02]  /*7840*/  LDL R0, [R1] ;  /* 0x0000000001007983 */ /* 0x000ee40000100800 */
        /* <DEDUP_REMOVED lines=32> */
[----:B------:R-:W-:Y:S08]  /*7a50*/  HMMA.16816.F32.BF16 R56, R136, R166, R56 ;  /* 0x000000a68838723c */ /* 0x000ff00000041838 */
        /* <DEDUP_REMOVED lines=11> */
[----:B------:R-:W2:Y:S07]  /*7b10*/  LDSM.16.M88.4 R152, [R193+0x1000] ;  /* 0x00100000c198783b */ /* 0x000eae0000000200 */
[C---:B------:R-:W-:Y:S08]  /*7b20*/  HMMA.16816.F32.BF16 R36, R168.reuse, R156, R36 ;  /* 0x0000009ca824723c */ /* 0x040ff00000041824 */
[C---:B------:R-:W-:Y:S01]  /*7b30*/  HMMA.16816.F32.BF16 R40, R168.reuse, R158, R40 ;  /* 0x0000009ea828723c */ /* 0x040fe20000041828 */
[----:B------:R-:W2:Y:S07]  /*7b40*/  LDSM.16.M88.4 R156, [R193+0x1800] ;  /* 0x00180000c19c783b */ /* 0x000eae0000000200 */
[C---:B------:R-:W-:Y:S03]  /*7b50*/  HMMA.16816.F32.BF16 R44, R168.reuse, R160, R44 ;  /* 0x000000a0a82c723c */ /* 0x040fe6000004182c */
[----:B---3--:R-:W-:Y:S05]  /*7b60*/  ISETP.GT.AND P0, PT, R224, R0, PT ;  /* 0x00000000e000720c */ /* 0x008fea0003f04270 */
[C---:B------:R-:W-:Y:S01]  /*7b70*/  HMMA.16816.F32.BF16 R48, R168.reuse, R162, R48 ;  /* 0x000000a2a830723c */ /* 0x040fe20000041830 */
[----:B------:R-:W3:Y:S07]  /*7b80*/  LDSM.16.M88.4 R160, [R193+0x2000] ;  /* 0x00200000c1a0783b */ /* 0x000eee0000000200 */
[C---:B-1----:R-:W-:Y:S08]  /*7b90*/  HMMA.16816.F32.BF16 R52, R168.reuse, R140, R52 ;  /* 0x0000008ca834723c */ /* 0x042ff00000041834 */
[----:B------:R-:W-:Y:S01]  /*7ba0*/  HMMA.16816.F32.BF16 R56, R168, R142, R56 ;  /* 0x0000008ea838723c */ /* 0x000fe20000041838 */
[----:B------:R-:W1:Y:S07]  /*7bb0*/  LDSM.16.M88.4 R140, [R193+0x2800] ;  /* 0x00280000c18c783b */ /* 0x000e6e0000000200 */
[C---:B----4-:R-:W-:Y:S08]  /*7bc0*/  HMMA.16816.F32.BF16 R4, R172.reuse, R144, R4 ;  /* 0x00000090ac04723c */ /* 0x050ff00000041804 */
[C---:B------:R-:W-:Y:S01]  /*7bd0*/  HMMA.16816.F32.BF16 R8, R172.reuse, R146, R8 ;  /* 0x00000092ac08723c */ /* 0x040fe20000041808 */
[----:B------:R-:W4:Y:S07]  /*7be0*/  LDSM.16.M88.4 R144, [R193+0x3000] ;  /* 0x00300000c190783b */ /* 0x000f2e0000000200 */
        /* <DEDUP_REMOVED lines=18> */
[C---:B-----5:R-:W-:Y:S08]  /*7d10*/  HMMA.16816.F32.BF16 R4, R176.reuse, R148, R4 ;  /* 0x00000094b004723c */ /* 0x060ff00000041804 */
[C---:B------:R-:W-:Y:S01]  /*7d20*/  HMMA.16816.F32.BF16 R8, R176.reuse, R150, R8 ;  /* 0x00000096b008723c */ /* 0x040fe20000041808 */
[----:B------:R-:W5:Y:S07]  /*7d30*/  LDSM.16.M88.4 R148, [R192+0x6800] ;  /* 0x00680000c094783b */ /* 0x000f6e0000000200 */
[C---:B--2---:R-:W-:Y:S08]  /*7d40*/  HMMA.16816.F32.BF16 R12, R176.reuse, R152, R12 ;  /* 0x00000098b00c723c */ /* 0x044ff0000004180c */
[C---:B------:R-:W-:Y:S01]  /*7d50*/  HMMA.16816.F32.BF16 R16, R176.reuse, R154, R16 ;  /* 0x0000009ab010723c */ /* 0x040fe20000041810 */
[----:B------:R-:W2:Y:S07]  /*7d60*/  LDSM.16.M88.4 R152, [R207] ;  /* 0x00000000cf98783b */ /* 0x000eae0000000200 */
[C---:B------:R-:W-:Y:S08]  /*7d70*/  HMMA.16816.F32.BF16 R20, R176.reuse, R156, R20 ;  /* 0x0000009cb014723c */ /* 0x040ff00000041814 */
        /* <DEDUP_REMOVED lines=8> */
[C---:B----4-:R-:W-:Y:S08]  /*7e00*/  HMMA.16816.F32.BF16 R44, R176.reuse, R144, R44 ;  /* 0x00000090b02c723c */ /* 0x050ff0000004182c */
[C---:B------:R-:W-:Y:S01]  /*7e10*/  HMMA.16816.F32.BF16 R48, R176.reuse, R146, R48 ;  /* 0x00000092b030723c */ /* 0x040fe20000041830 */
[----:B------:R-:W4:Y:S07]  /*7e20*/  LDSM.16.M88.4 R144, [R204] ;  /* 0x00000000cc90783b */ /* 0x000f2e0000000200 */
[C---:B-----5:R-:W-:Y:S08]  /*7e30*/  HMMA.16816.F32.BF16 R52, R176.reuse, R148, R52 ;  /* 0x00000094b034723c */ /* 0x060ff00000041834 */
[----:B------:R-:W-:Y:S01]  /*7e40*/  HMMA.16816.F32.BF16 R56, R176, R150, R56 ;  /* 0x00000096b038723c */ /* 0x000fe20000041838 */
[----:B------:R-:W5:Y:S07]  /*7e50*/  LDSM.16.M88.4 R148, [R205] ;  /* 0x00000000cd94783b */ /* 0x000f6e0000000200 */
[C---:B--2---:R-:W-:Y:S08]  /*7e60*/  HMMA.16816.F32.BF16 R4, R180.reuse, R152, R4 ;  /* 0x00000098b404723c */ /* 0x044ff00000041804 */
[C---:B------:R-:W-:Y:S01]  /*7e70*/  HMMA.16816.F32.BF16 R8, R180.reuse, R154, R8 ;  /* 0x0000009ab408723c */ /* 0x040fe20000041808 */
[----:B------:R-:W2:Y:S07]  /*7e80*/  LDSM.16.M88.4 R152, [R206] ;  /* 0x00000000ce98783b */ /* 0x000eae0000000200 */
        /* <DEDUP_REMOVED lines=16> */
[----:B------:R-:W-:Y:S01]  /*7f90*/  HMMA.16816.F32.BF16 R56, R180, R154, R56 ;  /* 0x0000009ab438723c */ /* 0x000fe20000041838 */
        /* <DEDUP_REMOVED lines=20> */
[----:B------:R-:W-:Y:S01]  /*80e0*/  HMMA.16816.F32.BF16 R56, R184, R158, R56 ;  /* 0x0000009eb838723c */ /* 0x000fe20000041838 */
[----:B------:R-:W2:Y:S07]  /*80f0*/  LDSM.16.M88.4 R156, [R193+0x6000] ;  /* 0x00600000c19c783b */ /* 0x000eae0000000200 */
[C---:B---3--:R-:W-:Y:S08]  /*8100*/  HMMA.16816.F32.BF16 R4, R188.reuse, R160, R4 ;  /* 0x000000a0bc04723c */ /* 0x048ff00000041804 */
[C---:B------:R-:W-:Y:S01]  /*8110*/  HMMA.16816.F32.BF16 R8, R188.reuse, R162, R8 ;  /* 0x000000a2bc08723c */ /* 0x040fe20000041808 */
[----:B------:R-:W3:Y:S01]  /*8120*/  LDSM.16.M88.4 R160, [R193+0x6800] ;  /* 0x00680000c1a0783b */ /* 0x000ee20000000200 */
[----:B------:R-:W-:Y:S06]  /*8130*/  DEPBAR.LE SB0, 0x0 ;  /* 0x000080000000791a */ /* 0x000fec0000000000 */
[C---:B-1----:R-:W-:Y:S01]  /*8140*/  HMMA.16816.F32.BF16 R12, R188.reuse, R140, R12 ;  /* 0x0000008cbc0c723c */ /* 0x042fe2000004180c */
[----:B------:R-:W-:Y:S07]  /*8150*/  BAR.SYNC.DEFER_BLOCKING 0x0 ;  /* 0x0000000000007b1d */ /* 0x000fee0000010000 */
[C---:B------:R-:W-:Y:S08]  /*8160*/  HMMA.16816.F32.BF16 R16, R188.reuse, R142, R16 ;  /* 0x0000008ebc10723c */ /* 0x040ff00000041810 */
[C---:B----4-:R-:W-:Y:S08]  /*8170*/  HMMA.16816.F32.BF16 R20, R188.reuse, R144, R20 ;  /* 0x00000090bc14723c */ /* 0x050ff00000041814 */
[C---:B------:R-:W-:Y:S08]  /*8180*/  HMMA.16816.F32.BF16 R24, R188.reuse, R146, R24 ;  /* 0x00000092bc18723c */ /* 0x040ff00000041818 */
[C---:B-----5:R-:W-:Y:S08]  /*8190*/  HMMA.16816.F32.BF16 R28, R188.reuse, R148, R28 ;  /* 0x00000094bc1c723c */ /* 0x060ff0000004181c */
        /* <DEDUP_REMOVED lines=8> */
[----:B------:R-:W-:-:S11]  /*8220*/  @!P0 BRA `(.L_x_3135) ;  /* 0x0000066000008947 */ /* 0x000fd60003800000 */
[----:B------:R-:W2:Y:S01]  /*8230*/  LDL R2, [R1+0xc] ;  /* 0x00000c0001027983 */ /* 0x000ea20000100800 */
        /* <DEDUP_REMOVED lines=9> */
[----:B------:R-:W-:Y:S01]  /*82d0*/  IMAD.MOV.U32 R0, RZ, RZ, R2 ;  /* 0x000000ffff007224 */ /* 0x000fe200078e0002 */
        /* <DEDUP_REMOVED lines=23> */
.L_x_3240:
[----:B------:R-:W-:-:S05]  /*8450*/  BRA.DIV ~URZ, `(.L_x_3137) ;  /* 0x0000c0b27f007947 */ /* 0x000fca000b800000 */
[----:B------:R3:W4:Y:S02]  /*8460*/  SHFL.IDX PT, R2, R68, RZ, 0x181f ;  /* 0x00181fff44027589 */ /* 0x00072400000e0000 */
.L_x_3241:
[----:B------:R-:W-:Y:S01]  /*8470*/  ISETP.GE.AND P5, PT, R222, 0x1, PT ;  /* 0x00000001de00780c */ /* 0x000fe20003fa6270 */
[----:B------:R-:W-:Y:S02]  /*8480*/  IMAD.SHL.U32 R70, R241, 0x2, RZ ;  /* 0x00000002f1467824 */ /* 0x000fe400078e00ff */
[----:B------:R-:W-:Y:S10]  /*8490*/  IMAD.SHL.U32 R3, R251, 0x2, RZ ;  /* 0x00000002fb037824 */ /* 0x000ff400078e00ff */
[----:B------:R-:W-:Y:S02]  /*84a0*/  @P5 ISETP.GE.AND P4, PT, R241, c[0x0][0x1d4], PT ;  /* 0x00007500f1005a0c */ /* 0x000fe40003f86270 */
[C---:B----4-:R-:W-:Y:S02]  /*84b0*/  @P5 IADD3 R74, P6, R2.reuse, R70, RZ ;  /* 0x00000046024a5210 */ /* 0x050fe40007fde0ff */
        /* <DEDUP_REMOVED lines=12> */
.L_x_3242:
[----:B------:R-:W-:Y:S01]  /*8580*/  ISETP.GE.AND P5, PT, R222, 0x21, PT ;  /* 0x00000021de00780c */ /* 0x000fe20003fa6270 */
[----:B------:R-:W-:Y:S02]  /*8590*/  IMAD.SHL.U32 R70, R241, 0x2, RZ ;  /* 0x00000002f1467824 */ /* 0x000fe400078e00ff */
[----:B------:R-:W-:Y:S10]  /*85a0*/  IMAD.SHL.U32 R3, R251, 0x2, RZ ;  /* 0x00000002fb037824 */ /* 0x000ff400078e00ff */
[----:B------:R-:W-:Y:S02]  /*85b0*/  @P5 ISETP.GE.AND P4, PT, R241, c[0x0][0x1d4], PT ;  /* 0x00007500f1005a0c */ /* 0x000fe40003f86270 */
[C---:B--2---:R-:W-:Y:S02]  /*85c0*/  @P5 IADD3 R74, P6, R2.reuse, R70, RZ ;  /* 0x00000046024a5210 */ /* 0x044fe40007fde0ff */
        /* <DEDUP_REMOVED lines=11> */
.L_x_3243:
[----:B------:R-:W-:-:S05]  /*8680*/  BRA.DIV ~URZ, `(.L_x_3140) ;  /* 0x0000c0327f007947 */ /* 0x000fca000b800000 */
[----:B-1----:R1:W2:Y:S02]  /*8690*/  SHFL.IDX PT, R2, R68, 0x2, 0x181f ;  /* 0x00581f0044027f89 */ /* 0x0022a400000e0000 */
.L_x_3244:
[----:B------:R-:W-:Y:S01]  /*86a0*/  ISETP.GE.AND P5, PT, R222, 0x41, PT ;  /* 0x00000041de00780c */ /* 0x000fe20003fa6270 */
[----:B------:R-:W-:Y:S02]  /*86b0*/  IMAD.SHL.U32 R70, R241, 0x2, RZ ;  /* 0x00000002f1467824 */ /* 0x000fe400078e00ff */
[----:B------:R-:W-:Y:S10]  /*86c0*/  IMAD.SHL.U32 R3, R251, 0x2, RZ ;  /* 0x00000002fb037824 */ /* 0x000ff400078e00ff */
[----:B------:R-:W-:Y:S02]  /*86d0*/  @P5 ISETP.GE.AND P4, PT, R241, c[0x0][0x1d4], PT ;  /* 0x00007500f1005a0c */ /* 0x000fe40003f86270 */
[C---:B--2---:R-:W-:Y:S02]  /*86e0*/  @P5 IADD3 R74, P6, R2.reuse, R70, RZ ;  /* 0x00000046024a5210 */ /* 0x044fe40007fde0ff */
        /* <DEDUP_REMOVED lines=11> */
[----:B----4-:R1:W4:Y:S02]  /*87a0*/  SHFL.IDX PT, R0, R68, 0x3, 0x181f ;  /* 0x00781f0044007f89 */ /* 0x01032400000e0000 */
.L_x_3245:
[----:B------:R-:W-:Y:S01]  /*87b0*/  ISETP.GE.AND P5, PT, R222, 0x61, PT ;  /* 0x00000061de00780c */ /* 0x000fe20003fa6270 */
[----:B--2---:R-:W-:Y:S02]  /*87c0*/  IMAD.SHL.U32 R3, R241, 0x2, RZ ;  /* 0x00000002f1037824 */ /* 0x004fe400078e00ff */
[----:B------:R-:W-:Y:S10]  /*87d0*/  IMAD.SHL.U32 R2, R251, 0x2, RZ ;  /* 0x00000002fb027824 */ /* 0x000ff400078e00ff */
[----:B------:R-:W-:Y:S02]  /*87e0*/  @P5 ISETP.GE.AND P4, PT, R241, c[0x0][0x1d4], PT ;  /* 0x00007500f1005a0c */ /* 0x000fe40003f86270 */
[----:B-1-34-:R-:W-:Y:S02]  /*87f0*/  @P5 IADD3 R68, P6, R0, R3, RZ ;  /* 0x0000000300445210 */ /* 0x01afe40007fde0ff */
        /* <DEDUP_REMOVED lines=9> */
.L_x_3135:
[----:B------:R-:W-:Y:S05]  /*8890*/  BSYNC B0 ;  /* 0x0000000000007941 */ /* 0x000fea0003800000 */
.L_x_3134:
        /* <DEDUP_REMOVED lines=14> */
.L_x_3246:
        /* <DEDUP_REMOVED lines=179> */
.L_x_3247:
[C---:B------:R-:W-:Y:S01]  /*94b0*/  FSETP.NEU.FTZ.AND P0, PT, R70.reuse, -INF , PT ;  /* 0xff8000004600780b */ /* 0x040fe20003f1d000 */
[----:B------:R-:W-:Y:S01]  /*94c0*/  FMUL.FTZ R2, R70, c[0x0][0x2d0] ;  /* 0x0000b40046027a20 */ /* 0x000fe20000410000 */
        /* <DEDUP_REMOVED lines=34> */
[----:B--2---:R-:W-:Y:S01]  /*96f0*/  F2FP.BF16.PACK_AB R140, R4, R30 ;  /* 0x0000001e048c723e */ /* 0x004fe200000010ff */
[--C-:B------:R-:W-:Y:S02]  /*9700*/  FFMA.FTZ R15, R157, c[0x0][0x2d0], -R2.reuse ;  /* 0x0000b4009d0f7a23 */ /* 0x100fe40000010802 */
[--C-:B------:R-:W-:Y:S02]  /*9710*/  FFMA.FTZ R157, R150, c[0x0][0x2d0], -R2.reuse ;  /* 0x0000b400969d7a23 */ /* 0x100fe40000010802 */
[--C-:B------:R-:W-:Y:S02]  /*9720*/  FFMA.FTZ R71, R154, c[0x0][0x2d0], -R2.reuse ;  /* 0x0000b4009a477a23 */ /* 0x100fe40000010802 */
[----:B------:R-:W-:Y:S01]  /*9730*/  FFMA.FTZ R154, R149, c[0x0][0x2d0], -R2 ;  /* 0x0000b400959a7a23 */ /* 0x000fe20000010802 */
[----:B------:R-:W-:Y:S01]  /*9740*/  MUFU.EX2 R15, R15 ;  /* 0x0000000f000f7308 */ /* 0x000fe20000000800 */
[C---:B------:R-:W-:Y:S02]  /*9750*/  FFMA.FTZ R2, R0.reuse, R238, R30 ;  /* 0x000000ee00027223 */ /* 0x040fe4000001001e */
[----:B------:R-:W-:Y:S02]  /*9760*/  FMUL.FTZ R40, R0, R92 ;  /* 0x0000005c00287220 */ /* 0x000fe40000410000 */
[----:B------:R-:W-:Y:S01]  /*9770*/  FADD.FTZ R11, R4, R2 ;  /* 0x00000002040b7221 */ /* 0x000fe20000010000 */
[C---:B------:R-:W-:Y:S01]  /*9780*/  FSEL R2, R3.reuse, RZ, P0 ;  /* 0x000000ff03027208 */ /* 0x040fe20000000000 */
[----:B------:R-:W-:Y:S02]  /*9790*/  FMUL.FTZ R4, R3, c[0x0][0x2d0] ;  /* 0x0000b40003047a20 */ /* 0x000fe40000410000 */
[----:B------:R-:W-:Y:S01]  /*97a0*/  FMUL.FTZ R44, R0, R88 ;  /* 0x00000058002c7220 */ /* 0x000fe20000410000 */
[----:B------:R2:W3:Y:S01]  /*97b0*/  MUFU.EX2 R30, R10 ;  /* 0x0000000a001e7308 */ /* 0x0004e20000000800 */
[----:B------:R-:W-:Y:S01]  /*97c0*/  FADD.FTZ R2, -R2, R72 ;  /* 0x0000004802027221 */ /* 0x000fe20000010100 */
[----:B------:R-:W-:Y:S01]  /*97d0*/  FSEL R4, R4, RZ, P0 ;  /* 0x000000ff04047208 */ /* 0x000fe20000000000 */
[----:B------:R-:W4:Y:S01]  /*97e0*/  LDSM.16.MT88.4 R72, [R195] ;  /* 0x00000000c348783b */ /* 0x000f220000004200 */
[----:B------:R-:W-:Y:S02]  /*97f0*/  FMUL.FTZ R49, R0, R85 ;  /* 0x0000005500317220 */ /* 0x000fe40000410000 */
[----:B------:R-:W-:Y:S02]  /*9800*/  FMUL.FTZ R2, R2, c[0x0][0x2d0] ;  /* 0x0000b40002027a20 */ /* 0x000fe40000410000 */
[--C-:B------:R-:W-:Y:S02]  /*9810*/  FFMA.FTZ R9, R29, c[0x0][0x2d0], -R4.reuse ;  /* 0x0000b4001d097a23 */ /* 0x100fe40000010804 */
[--C-:B------:R-:W-:Y:S01]  /*9820*/  FFMA.FTZ R243, R7, c[0x0][0x2d0], -R4.reuse ;  /* 0x0000b40007f37a23 */ /* 0x100fe20000010804 */
[----:B------:R-:W-:Y:S01]  /*9830*/  MUFU.EX2 R71, R71 ;  /* 0x0000004700477308 */ /* 0x000fe20000000800 */
[--C-:B-1----:R-:W-:Y:S02]  /*9840*/  FFMA.FTZ R68, R45, c[0x0][0x2d0], -R4.reuse ;  /* 0x0000b4002d447a23 */ /* 0x102fe40000010804 */
[--C-:B------:R-:W-:Y:S02]  /*9850*/  FFMA.FTZ R69, R41, c[0x0][0x2d0], -R4.reuse ;  /* 0x0000b40029457a23 */ /* 0x100fe40000010804 */
[--C-:B------:R-:W-:Y:S02]  /*9860*/  FFMA.FTZ R225, R20, c[0x0][0x2d0], -R4.reuse ;  /* 0x0000b40014e17a23 */ /* 0x100fe40000010804 */
[----:B------:R-:W-:Y:S02]  /*9870*/  FMUL.FTZ R20, R0, R112 ;  /* 0x0000007000147220 */ /* 0x000fe40000410000 */
[--C-:B------:R-:W-:Y:S01]  /*9880*/  FFMA.FTZ R246, R6, c[0x0][0x2d0], -R4.reuse ;  /* 0x0000b40006f67a23 */ /* 0x100fe20000010804 */
[----:B------:R-:W1:Y:S01]  /*9890*/  MUFU.EX2 R2, R2 ;  /* 0x0000000200027308 */ /* 0x000e620000000800 */
[--C-:B------:R-:W-:Y:S02]  /*98a0*/  FFMA.FTZ R146, R37, c[0x0][0x2d0], -R4.reuse ;  /* 0x0000b40025927a23 */ /* 0x100fe40000010804 */
[--C-:B--2---:R-:W-:Y:S01]  /*98b0*/  FFMA.FTZ R10, R48, c[0x0][0x2d0], -R4.reuse ;  /* 0x0000b400300a7a23 */ /* 0x104fe20000010804 */
        /* <DEDUP_REMOVED lines=13> */
[----:B-1----:R-:W-:Y:S02]  /*9990*/  FMUL.FTZ R31, R2, R107 ;  /* 0x0000006b021f7220 */ /* 0x002fe40000410000 */
        /* <DEDUP_REMOVED lines=10> */
[--C-:B------:R-:W-:Y:S01]  /*9a40*/  FFMA.FTZ R238, R12, c[0x0][0x2d0], -R4.reuse ;  /* 0x0000b4000cee7a23 */ /* 0x100fe20000010804 */
[----:B--2---:R-:W-:Y:S01]  /*9a50*/  F2FP.BF16.PACK_AB R141, R6, R7 ;  /* 0x00000007068d723e */ /* 0x004fe200000010ff */
[----:B------:R-:W-:Y:S02]  /*9a60*/  FFMA.FTZ R249, R5, c[0x0][0x2d0], -R4 ;  /* 0x0000b40005f97a23 */ /* 0x000fe40000010804 */
[----:B------:R-:W-:Y:S02]  /*9a70*/  FADD.FTZ R4, R30, R11 ;  /* 0x0000000b1e047221 */ /* 0x000fe40000010000 */
[C---:B------:R-:W-:Y:S01]  /*9a80*/  FFMA.FTZ R5, R2.reuse, R250, R7 ;  /* 0x000000fa02057223 */ /* 0x040fe20000010007 */
[----:B------:R-:W2:Y:S01]  /*9a90*/  MUFU.EX2 R68, R156 ;  /* 0x0000009c00447308 */ /* 0x000ea20000000800 */
[----:B------:R-:W-:Y:S02]  /*9aa0*/  FMUL.FTZ R7, R2, R131 ;  /* 0x0000008302077220 */ /* 0x000fe40000410000 */
[----:B------:R-:W-:Y:S02]  /*9ab0*/  FADD.FTZ R250, R6, R5 ;  /* 0x0000000506fa7221 */ /* 0x000fe40000010000 */
[----:B------:R-:W-:Y:S02]  /*9ac0*/  FMUL.FTZ R5, R0, R129 ;  /* 0x0000008100057220 */ /* 0x000fe40000410000 */
[----:B------:R-:W-:Y:S02]  /*9ad0*/  FMUL.FTZ R6, R2, R130 ;  /* 0x0000008202067220 */ /* 0x000fe40000410000 */
[----:B------:R-:W-:Y:S01]  /*9ae0*/  FADD.FTZ R144, R15, R4 ;  /* 0x000000040f907221 */ /* 0x000fe20000010000 */
[----:B------:R-:W-:Y:S01]  /*9af0*/  MUFU.EX2 R156, R152 ;  /* 0x00000098009c7308 */ /* 0x000fe20000000800 */
[C---:B------:R-:W-:Y:S02]  /*9b00*/  FMUL.FTZ R4, R0.reuse, R128 ;  /* 0x0000008000047220 */ /* 0x040fe40000410000 */
[----:B------:R-:W-:Y:S01]  /*9b10*/  FMUL.FTZ R8, R0, R124 ;  /* 0x0000007c00087220 */ /* 0x000fe20000410000 */
[----:B-1----:R-:W-:Y:S01]  /*9b20*/  F2FP.BF16.PACK_AB R143, R112, R107 ;  /* 0x0000006b708f723e */ /* 0x002fe200000010ff */
[----:B------:R-:W-:Y:S02]  /*9b30*/  FMUL.FTZ R9, R0, R125 ;  /* 0x0000007d00097220 */ /* 0x000fe40000410000 */
[C---:B------:R-:W-:Y:S02]  /*9b40*/  FMUL.FTZ R10, R2.reuse, R126 ;  /* 0x0000007e020a7220 */ /* 0x040fe40000410000 */
[----:B------:R-:W-:Y:S01]  /*9b50*/  FMUL.FTZ R11, R2, R127 ;  /* 0x0000007f020b7220 */ /* 0x000fe20000410000 */
[----:B------:R-:W-:Y:S01]  /*9b60*/  MUFU.EX2 R152, R163 ;  /* 0x000000a300987308 */ /* 0x000fe20000000800 */
[C---:B----4-:R-:W-:Y:S01]  /*9b70*/  HMMA.16816.F32.BF16 R4, R140.reuse, R72, R4 ;  /* 0x000000488c04723c */ /* 0x050fe20000041804 */
[----:B------:R-:W-:Y:S04]  /*9b80*/  LDSM.16.MT88.4 R124, [R195+0x3000] ;  /* 0x00300000c37c783b */ /* 0x000fe80000004200 */
[C---:B------:R-:W-:Y:S02]  /*9b90*/  FMUL.FTZ R16, R0.reuse, R116 ;  /* 0x0000007400107220 */ /* 0x040fe40000410000 */
[C---:B------:R-:W-:Y:S01]  /*9ba0*/  FMUL.FTZ R17, R0.reuse, R117 ;  /* 0x0000007500117220 */ /* 0x040fe20000410000 */
[C---:B------:R-:W-:Y:S01]  /*9bb0*/  HMMA.16816.F32.BF16 R8, R140.reuse, R74, R8 ;  /* 0x0000004a8c08723c */ /* 0x040fe20000041808 */
[----:B------:R-:W1:Y:S01]  /*9bc0*/  LDSM.16.MT88.4 R72, [R197] ;  /* 0x00000000c548783b */ /* 0x000e620000004200 */
[----:B------:R-:W-:Y:S02]  /*9bd0*/  MUFU.EX2 R69, R153 ;  /* 0x0000009900457308 */ /* 0x000fe40000000800 */
[C---:B------:R-:W-:Y:S02]  /*9be0*/  FMUL.FTZ R12, R0.reuse, R120 ;  /* 0x00000078000c7220 */ /* 0x040fe40000410000 */
[----:B------:R-:W-:Y:S02]  /*9bf0*/  FMUL.FTZ R13, R0, R121 ;  /* 0x00000079000d7220 */ /* 0x000fe40000410000 */
[C---:B------:R-:W-:Y:S04]  /*9c00*/  FMUL.FTZ R14, R2.reuse, R122 ;  /* 0x0000007a020e7220 */ /* 0x040fe80000410000 */
[C---:B------:R-:W-:Y:S01]  /*9c10*/  FMUL.FTZ R15, R2.reuse, R123 ;  /* 0x0000007b020f7220 */ /* 0x040fe20000410000 */
        /* <DEDUP_REMOVED lines=17> */
[----:B------:R-:W-:Y:S01]  /*9d30*/  FMUL.FTZ R37, R0, R97 ;  /* 0x0000006100257220 */ /* 0x000fe20000410000 */
[C---:B-1----:R-:W-:Y:S03]  /*9d40*/  HMMA.16816.F32.BF16 R12, R140.reuse, R72, R12 ;  /* 0x000000488c0c723c */ /* 0x042fe6000004180c */
[C---:B------:R-:W-:Y:S02]  /*9d50*/  FMUL.FTZ R38, R2.reuse, R98 ;  /* 0x0000006202267220 */ /* 0x040fe40000410000 */
[----:B------:R-:W-:Y:S01]  /*9d60*/  MUFU.EX2 R148, R228 ;  /* 0x000000e400947308 */ /* 0x000fe20000000800 */
[----:B------:R-:W-:Y:S02]  /*9d70*/  FMUL.FTZ R39, R2, R99 ;  /* 0x0000006302277220 */ /* 0x000fe40000410000 */
[----:B------:R-:W-:Y:S01]  /*9d80*/  LDSM.16.MT88.4 R96, [R197+0x6000] ;  /* 0x00600000c560783b */ /* 0x000fe20000004200 */
[C---:B------:R-:W-:Y:S03]  /*9d90*/  HMMA.16816.F32.BF16 R16, R140.reuse, R74, R16 ;  /* 0x0000004a8c10723c */ /* 0x040fe60000041810 */
[----:B------:R-:W-:Y:S02]  /*9da0*/  FMUL.FTZ R21, R0, R113 ;  /* 0x0000007100157220 */ /* 0x000fe40000410000 */
[C---:B------:R-:W-:Y:S02]  /*9db0*/  FMUL.FTZ R22, R2.reuse, R114 ;  /* 0x0000007202167220 */ /* 0x040fe40000410000 */
[----:B------:R-:W1:Y:S01]  /*9dc0*/  LDSM.16.MT88.4 R72, [R196] ;  /* 0x00000000c448783b */ /* 0x000e620000004200 */
[----:B------:R-:W-:Y:S04]  /*9dd0*/  FMUL.FTZ R23, R2, R115 ;  /* 0x0000007302177220 */ /* 0x000fe80000410000 */
[----:B------:R-:W-:Y:S02]  /*9de0*/  FMUL.FTZ R41, R0, R93 ;  /* 0x0000005d00297220 */ /* 0x000fe40000410000 */
[C---:B------:R-:W-:Y:S02]  /*9df0*/  FMUL.FTZ R42, R2.reuse, R94 ;  /* 0x0000005e022a7220 */ /* 0x040fe40000410000 */
[----:B------:R-:W-:Y:S02]  /*9e00*/  FMUL.FTZ R43, R2, R95 ;  /* 0x0000005f022b7220 */ /* 0x000fe40000410000 */
[----:B------:R-:W-:Y:S01]  /*9e10*/  LDSM.16.MT88.4 R92, [R197+0x2000] ;  /* 0x00200000c55c783b */ /* 0x000fe20000004200 */
[----:B------:R-:W-:Y:S02]  /*9e20*/  FMUL.FTZ R45, R0, R89 ;  /* 0x00000059002d7220 */ /* 0x000fe40000410000 */
[C---:B------:R-:W-:Y:S02]  /*9e30*/  FMUL.FTZ R46, R2.reuse, R90 ;  /* 0x0000005a022e7220 */ /* 0x040fe40000410000 */
[----:B------:R-:W-:Y:S02]  /*9e40*/  FMUL.FTZ R47, R2, R91 ;  /* 0x0000005b022f7220 */ /* 0x000fe40000410000 */
[----:B------:R-:W-:Y:S01]  /*9e50*/  FMUL.FTZ R48, R0, R84 ;  /* 0x0000005400307220 */ /* 0x000fe20000410000 */
[----:B------:R-:W-:Y:S01]  /*9e60*/  LDSM.16.MT88.4 R88, [R197+0x1800] ;  /* 0x00180000c558783b */ /* 0x000fe20000004200 */
[C---:B------:R-:W-:Y:S02]  /*9e70*/  FMUL.FTZ R50, R2.reuse, R86 ;  /* 0x0000005602327220 */ /* 0x040fe40000410000 */
[----:B------:R-:W-:Y:S02]  /*9e80*/  FMUL.FTZ R51, R2, R87 ;  /* 0x0000005702337220 */ /* 0x000fe40000410000 */
[C---:B------:R-:W-:Y:S02]  /*9e90*/  FMUL.FTZ R52, R0.reuse, R80 ;  /* 0x0000005000347220 */ /* 0x040fe40000410000 */
        /* <DEDUP_REMOVED lines=8> */
[----:B------:R-:W-:Y:S01]  /*9f20*/  FMUL.FTZ R59, R2, R79 ;  /* 0x0000004f023b7220 */ /* 0x000fe20000410000 */
[C---:B-1----:R-:W-:Y:S04]  /*9f30*/  HMMA.16816.F32.BF16 R20, R140.reuse, R72, R20 ;  /* 0x000000488c14723c */ /* 0x042fe80000041814 */
[----:B------:R-:W-:Y:S01]  /*9f40*/  LDSM.16.MT88.4 R76, [R195+0x800] ;  /* 0x00080000c34c783b */ /* 0x000fe20000004200 */
[C---:B------:R-:W-:Y:S02]  /*9f50*/  FMUL.FTZ R28, R0.reuse, R104 ;  /* 0x00000068001c7220 */ /* 0x040fe40000410000 */
[----:B------:R-:W-:Y:S01]  /*9f60*/  FMUL.FTZ R29, R0, R105 ;  /* 0x00000069001d7220 */ /* 0x000fe20000410000 */
[----:B------:R-:W-:Y:S01]  /*9f70*/  MUFU.EX2 R104, R245 ;  /* 0x000000f500687308 */ /* 0x000fe20000000800 */
[C---:B------:R-:W-:Y:S03]  /*9f80*/  HMMA.16816.F32.BF16 R24, R140.reuse, R74, R24 ;  /* 0x0000004a8c18723c */ /* 0x040fe60000041818 */
[----:B------:R-:W1:Y:S01]  /*9f90*/  LDSM.16.MT88.4 R72, [R200] ;  /* 0x00000000c848783b */ /* 0x000e620000004200 */
[C---:B------:R-:W-:Y:S02]  /*9fa0*/  FMUL.FTZ R30, R2.reuse, R106 ;  /* 0x0000006a021e7220 */ /* 0x040fe40000410000 */
[C---:B------:R-:W-:Y:S02]  /*9fb0*/  FMUL.FTZ R62, R2.reuse, R62 ;  /* 0x0000003e023e7220 */ /* 0x040fe40000410000 */
[C---:B------:R-:W-:Y:S01]  /*9fc0*/  FMUL.FTZ R63, R2.reuse, R63 ;  /* 0x0000003f023f7220 */ /* 0x040fe20000410000 */
[----:B------:R-:W-:Y:S03]  /*9fd0*/  MUFU.EX2 R106, R146 ;  /* 0x00000092006a7308 */ /* 0x000fe60000000800 */
[C---:B------:R-:W-:Y:S02]  /*9fe0*/  FMUL.FTZ R66, R2.reuse, R66 ;  /* 0x0000004202427220 */ /* 0x040fe40000410000 */
[----:B------:R-:W-:Y:S02]  /*9ff0*/  FMUL.FTZ R67, R2, R67 ;  /* 0x0000004302437220 */ /* 0x000fe40000410000 */
[C---:B------:R-:W-:Y:S02]  /*a000*/  FMUL.FTZ R60, R0.reuse, R60 ;  /* 0x0000003c003c7220 */ /* 0x040fe40000410000 */
[C---:B------:R-:W-:Y:S01]  /*a010*/  FMUL.FTZ R61, R0.reuse, R61 ;  /* 0x0000003d003d7220 */ /* 0x040fe20000410000 */
[----:B------:R-:W-:Y:S01]  /*a020*/  MUFU.EX2 R146, R234 ;  /* 0x000000ea00927308 */ /* 0x000fe20000000800 */
[C---:B------:R-:W-:Y:S02]  /*a030*/  FMUL.FTZ R64, R0.reuse, R64 ;  /* 0x0000004000407220 */ /* 0x040fe40000410000 */
[----:B------:R-:W-:Y:S02]  /*a040*/  FMUL.FTZ R65, R0, R65 ;  /* 0x0000004100417220 */ /* 0x000fe40000410000 */
[----:B--2---:R-:W-:Y:S05]  /*a050*/  FADD.FTZ R0, R68, R144 ;  /* 0x0000009044007221 */ /* 0x004fea0000010000 */
[----:B------:R-:W-:Y:S10]  /*a060*/  MUFU.EX2 R144, R238 ;  /* 0x000000ee00907308 */ /* 0x000ff40000000800 */
[----:B------:R-:W2:Y:S01]  /*a070*/  MUFU.EX2 R2, R155 ;  /* 0x0000009b00027308 */ /* 0x000ea20000000800 */
[C---:B-1----:R-:W-:Y:S09]  /*a080*/  HMMA.16816.F32.BF16 R28, R140.reuse, R72, R28 ;  /* 0x000000488c1c723c */ /* 0x042ff2000004181c */
[----:B------:R-:W-:Y:S01]  /*a090*/  MUFU.EX2 R155, R161 ;  /* 0x000000a1009b7308 */ /* 0x000fe20000000800 */
[C---:B------:R-:W-:Y:S01]  /*a0a0*/  HMMA.16816.F32.BF16 R32, R140.reuse, R74, R32 ;  /* 0x0000004a8c20723c */ /* 0x040fe20000041820 */
[----:B------:R-:W1:Y:S08]  /*a0b0*/  LDSM.16.MT88.4 R72, [R195+0x3800] ;  /* 0x00380000c348783b */ /* 0x000e700000004200 */
[----:B------:R-:W3:Y:S03]  /*a0c0*/  MUFU.EX2 R105, R145 ;  /* 0x0000009100697308 */ /* 0x000ee60000000800 */
[C---:B--2---:R-:W-:Y:S04]  /*a0d0*/  FADD.FTZ R0, R2.reuse, R0 ;  /* 0x0000000002007221 */ /* 0x044fe80000010000 */
[----:B------:R-:W-:Y:S03]  /*a0e0*/  FADD.FTZ R0, R71, R0 ;  /* 0x0000000047007221 */ /* 0x000fe60000010000 */
[----:B------:R-:W-:Y:S01]  /*a0f0*/  MUFU.EX2 R145, R235 ;  /* 0x000000eb00917308 */ /* 0x000fe20000000800 */
[----:B------:R-:W-:Y:S01]  /*a100*/  FADD.FTZ R0, R69, R0 ;  /* 0x0000000045007221 */ /* 0x000fe20000010000 */
        /* <DEDUP_REMOVED lines=16> */
[----:B------:R-:W2:Y:S05]  /*a210*/  MUFU.EX2 R2, R158 ;  /* 0x0000009e00027308 */ /* 0x000eaa0000000800 */
[C---:B------:R-:W-:Y:S05]  /*a220*/  HMMA.16816.F32.BF16 R4, R72.reuse, R76, R4 ;  /* 0x0000004c4804723c */ /* 0x040fea0000041804 */
[----:B------:R-:W3:Y:S03]  /*a230*/  MUFU.EX2 R71, R157 ;  /* 0x0000009d00477308 */ /* 0x000ee60000000800 */
[C---:B------:R-:W-:Y:S01]  /*a240*/  HMMA.16816.F32.BF16 R8, R72.reuse, R78, R8 ;  /* 0x0000004e4808723c */ /* 0x040fe20000041808 */
[----:B------:R-:W4:Y:S03]  /*a250*/  LDSM.16.MT88.4 R76, [R196+0x800] ;  /* 0x00080000c44c783b */ /* 0x000f260000004200 */
[----:B-1----:R-:W-:Y:S03]  /*a260*/  FADD.FTZ R0, R68, R0 ;  /* 0x0000000044007221 */ /* 0x002fe60000010000 */
[----:B------:R-:W1:Y:S01]  /*a270*/  MUFU.EX2 R69, R154 ;  /* 0x0000009a00457308 */ /* 0x000e620000000800 */
[C---:B------:R-:W-:Y:S04]  /*a280*/  HMMA.16816.F32.BF16 R12, R72.reuse, R80, R12 ;  /* 0x00000050480c723c */ /* 0x040fe8000004180c */
[C---:B--2---:R-:W-:Y:S04]  /*a290*/  FADD.FTZ R0, R2.reuse, R0 ;  /* 0x0000000002007221 */ /* 0x044fe80000010000 */
[C---:B------:R-:W-:Y:S01]  /*a2a0*/  HMMA.16816.F32.BF16 R16, R72.reuse, R82, R16 ;  /* 0x000000524810723c */ /* 0x040fe20000041810 */
[----:B------:R-:W2:Y:S01]  /*a2b0*/  LDSM.16.MT88.4 R80, [R198+0x800] ;  /* 0x00080000c650783b */ /* 0x000ea20000004200 */
[----:B------:R-:W-:Y:S02]  /*a2c0*/  MUFU.EX2 R159, R150 ;  /* 0x00000096009f7308 */ /* 0x000fe40000000800 */
[----:B---3--:R-:W-:Y:S08]  /*a2d0*/  FADD.FTZ R0, R71, R0 ;  /* 0x0000000047007221 */ /* 0x008ff00000010000 */
[----:B------:R-:W3:Y:S01]  /*a2e0*/  MUFU.EX2 R158, R149 ;  /* 0x00000095009e7308 */ /* 0x000ee20000000800 */
[C---:B-1----:R-:W-:Y:S09]  /*a2f0*/  FADD.FTZ R0, R69.reuse, R0 ;  /* 0x0000000045007221 */ /* 0x042ff20000010000 */
[----:B------:R-:W1:Y:S01]  /*a300*/  MUFU.EX2 R157, R151 ;  /* 0x00000097009d7308 */ /* 0x000e620000000800 */
[C---:B----4-:R-:W-:Y:S09]  /*a310*/  HMMA.16816.F32.BF16 R20, R72.reuse, R76, R20 ;  /* 0x0000004c4814723c */ /* 0x050ff20000041814 */
[----:B------:R-:W-:Y:S01]  /*a320*/  MUFU.EX2 R154, R160 ;  /* 0x000000a0009a7308 */ /* 0x000fe20000000800 */
[C---:B------:R-:W-:Y:S01]  /*a330*/  HMMA.16816.F32.BF16 R24, R72.reuse, R78, R24 ;  /* 0x0000004e4818723c */ /* 0x040fe20000041818 */
[----:B------:R-:W4:Y:S07]  /*a340*/  LDSM.16.MT88.4 R76, [R195+0x4000] ;  /* 0x00400000c34c783b */ /* 0x000f2e0000004200 */
[C---:B--2---:R-:W-:Y:S01]  /*a350*/  HMMA.16816.F32.BF16 R28, R72.reuse, R80, R28 ;  /* 0x00000050481c723c */ /* 0x044fe2000004181c */
[----:B------:R-:W-:Y:S07]  /*a360*/  MUFU.EX2 R151, R225 ;  /* 0x000000e100977308 */ /* 0x000fee0000000800 */
[C---:B------:R-:W-:Y:S01]  /*a370*/  HMMA.16816.F32.BF16 R32, R72.reuse, R82, R32 ;  /* 0x000000524820723c */ /* 0x040fe20000041820 */
[----:B------:R-:W2:Y:S02]  /*a380*/  LDSM.16.MT88.4 R80, [R197+0x4000] ;  /* 0x00400000c550783b */ /* 0x000ea40000004200 */
[----:B------:R-:W-:Y:S10]  /*a390*/  MUFU.EX2 R150, R226 ;  /* 0x000000e200967308 */ /* 0x000ff40000000800 */
[----:B------:R-:W-:Y:S10]  /*a3a0*/  MUFU.EX2 R149, R227 ;  /* 0x000000e300957308 */ /* 0x000ff40000000800 */
[----:B------:R-:W-:Y:S01]  /*a3b0*/  MUFU.EX2 R143, R242 ;  /* 0x000000f2008f7308 */ /* 0x000fe20000000800 */
[C---:B----4-:R-:W-:Y:S08]  /*a3c0*/  HMMA.16816.F32.BF16 R36, R72.reuse, R76, R36 ;  /* 0x0000004c4824723c */ /* 0x050ff00000041824 */
[C---:B------:R-:W-:Y:S01]  /*a3d0*/  HMMA.16816.F32.BF16 R40, R72.reuse, R78, R40 ;  /* 0x0000004e4828723c */ /* 0x040fe20000041828 */
[----:B------:R-:W4:Y:S01]  /*a3e0*/  LDSM.16.MT88.4 R76, [R196+0x4000] ;  /* 0x00400000c44c783b */ /* 0x000f220000004200 */
[----:B------:R-:W-:Y:S06]  /*a3f0*/  MUFU.EX2 R142, R243 ;  /* 0x000000f3008e7308 */ /* 0x000fec0000000800 */
[C---:B--2---:R-:W-:Y:S04]  /*a400*/  HMMA.16816.F32.BF16 R44, R72.reuse, R80, R44 ;  /* 0x00000050482c723c */ /* 0x044fe8000004182c */
[----:B------:R-:W-:Y:S04]  /*a410*/  MUFU.EX2 R141, R246 ;  /* 0x000000f6008d7308 */ /* 0x000fe80000000800 */
[C---:B------:R-:W-:Y:S01]  /*a420*/  HMMA.16816.F32.BF16 R48, R72.reuse, R82, R48 ;  /* 0x000000524830723c */ /* 0x040fe20000041830 */
[----:B------:R-:W2:Y:S05]  /*a430*/  LDSM.16.MT88.4 R80, [R198+0x4000] ;  /* 0x00400000c650783b */ /* 0x000eaa0000004200 */
[----:B------:R-:W-:Y:S02]  /*a440*/  MUFU.EX2 R140, R249 ;  /* 0x000000f9008c7308 */ /* 0x000fe40000000800 */
[C---:B----4-:R-:W-:Y:S08]  /*a450*/  HMMA.16816.F32.BF16 R52, R72.reuse, R76, R52 ;  /* 0x0000004c4834723c */ /* 0x050ff00000041834 */
[C---:B------:R-:W-:Y:S01]  /*a460*/  HMMA.16816.F32.BF16 R56, R72.reuse, R78, R56 ;  /* 0x0000004e4838723c */ /* 0x040fe20000041838 */
[----:B------:R-:W4:Y:S07]  /*a470*/  LDSM.16.MT88.4 R76, [R195+0x1000] ;  /* 0x00100000c34c783b */ /* 0x000f2e0000004200 */
[C---:B--2---:R-:W-:Y:S08]  /*a480*/  HMMA.16816.F32.BF16 R60, R72.reuse, R80, R60 ;  /* 0x00000050483c723c */ /* 0x044ff0000004183c */
[----:B------:R-:W-:Y:S01]  /*a490*/  HMMA.16816.F32.BF16 R64, R72, R82, R64 ;  /* 0x000000524840723c */ /* 0x000fe20000041840 */
[----:B------:R-:W2:Y:S06]  /*a4a0*/  LDSM.16.MT88.4 R80, [R197+0x1000] ;  /* 0x00100000c550783b */ /* 0x000eac0000004200 */
[----:B------:R-:W-:Y:S02]  /*a4b0*/  F2FP.BF16.PACK_AB R72, R2, R68 ;  /* 0x000000440248723e */ /* 0x000fe400000010ff */
[----:B------:R-:W-:Y:S01]  /*a4c0*/  F2FP.BF16.PACK_AB R74, R69, R71 ;  /* 0x00000047454a723e */ /* 0x000fe200000010ff */
[----:B------:R-:W5:Y:S02]  /*a4d0*/  MUFU.EX2 R68, R167 ;  /* 0x000000a700447308 */ /* 0x000f640000000800 */
[----:B---3--:R-:W-:Y:S02]  /*a4e0*/  F2FP.BF16.PACK_AB R73, R158, R159 ;  /* 0x0000009f9e49723e */ /* 0x008fe400000010ff */
[----:B-1----:R-:W-:Y:S06]  /*a4f0*/  F2FP.BF16.PACK_AB R75, R156, R157 ;  /* 0x0000009d9c4b723e */ /* 0x002fec00000010ff */
[----:B------:R-:W1:Y:S01]  /*a500*/  MUFU.EX2 R2, R166 ;  /* 0x000000a600027308 */ /* 0x000e620000000800 */
[C---:B----4-:R-:W-:Y:S09]  /*a510*/  HMMA.16816.F32.BF16 R4, R72.reuse, R76, R4 ;  /* 0x0000004c4804723c */ /* 0x050ff20000041804 */
[----:B------:R-:W3:Y:S01]  /*a520*/  MUFU.EX2 R71, R165 ;  /* 0x000000a500477308 */ /* 0x000ee20000000800 */
[C---:B------:R-:W-:Y:S01]  /*a530*/  HMMA.16816.F32.BF16 R8, R72.reuse, R78, R8 ;  /* 0x0000004e4808723c */ /* 0x040fe20000041808 */
[----:B------:R-:W4:Y:S02]  /*a540*/  LDSM.16.MT88.4 R76, [R198+0x1000] ;  /* 0x00100000c64c783b */ /* 0x000f240000004200 */
[----:B-----5:R-:W-:Y:S01]  /*a550*/  FADD.FTZ R0, R68, R0 ;  /* 0x0000000044007221 */ /* 0x020fe20000010000 */
[----:B------:R-:W-:Y:S05]  /*a560*/  MOV R167, R147 ;  /* 0x0000009300a77202 */ /* 0x000fea0000000f00 */
[----:B------:R-:W5:Y:S01]  /*a570*/  MUFU.EX2 R69, R164 ;  /* 0x000000a400457308 */ /* 0x000f620000000800 */
[C---:B--2---:R-:W-:Y:S03]  /*a580*/  HMMA.16816.F32.BF16 R12, R72.reuse, R80, R12 ;  /* 0x00000050480c723c */ /* 0x044fe6000004180c */
[----:B-1----:R-:W-:Y:S01]  /*a590*/  FADD.FTZ R0, R2, R0 ;  /* 0x0000000002007221 */ /* 0x002fe20000010000 */
[----:B------:R-:W-:Y:S04]  /*a5a0*/  IADD3 R166, R224, -0x1, RZ ;  /* 0xffffffffe0a67810 */ /* 0x000fe80007ffe0ff */
[C---:B------:R-:W-:Y:S01]  /*a5b0*/  HMMA.16816.F32.BF16 R16, R72.reuse, R82, R16 ;  /* 0x000000524810723c */ /* 0x040fe20000041810 */
[----:B------:R-:W1:Y:S01]  /*a5c0*/  LDSM.16.MT88.4 R80, [R195+0x4800] ;  /* 0x00480000c350783b */ /* 0x000e620000004200 */
[----:B------:R-:W-:Y:S02]  /*a5d0*/  MUFU.EX2 R147, R233 ;  /* 0x000000e900937308 */ /* 0x000fe40000000800 */
[----:B---3--:R-:W-:Y:S04]  /*a5e0*/  FADD.FTZ R0, R71, R0 ;  /* 0x0000000047007221 */ /* 0x008fe80000010000 */
[C---:B------:R-:W-:Y:S04]  /*a5f0*/  HMMA.16816.F32.BF16 R20, R72.reuse, R84, R20 ;  /* 0x000000544814723c */ /* 0x040fe80000041814 */
[C---:B-----5:R-:W-:Y:S04]  /*a600*/  FADD.FTZ R0, R69.reuse, R0 ;  /* 0x0000000045007221 */ /* 0x060fe80000010000 */
[C---:B------:R-:W-:Y:S01]  /*a610*/  HMMA.16816.F32.BF16 R24, R72.reuse, R86, R24 ;  /* 0x000000564818723c */ /* 0x040fe20000041818 */
[----:B------:R-:W2:Y:S07]  /*a620*/  LDSM.16.MT88.4 R84, [R197+0x4800] ;  /* 0x00480000c554783b */ /* 0x000eae0000004200 */
        /* <DEDUP_REMOVED lines=27> */
[C---:B-1----:R-:W-:Y:S04]  /*a7e0*/  FADD.FTZ R0, R2.reuse, R0 ;  /* 0x0000000002007221 */ /* 0x042fe80000010000 */
[C---:B------:R-:W-:Y:S04]  /*a7f0*/  HMMA.16816.F32.BF16 R12, R76.reuse, R88, R12 ;  /* 0x000000584c0c723c */ /* 0x040fe8000004180c */
[----:B-----5:R-:W-:Y:S04]  /*a800*/  FADD.FTZ R0, R71, R0 ;  /* 0x0000000047007221 */ /* 0x020fe80000010000 */
[C---:B------:R-:W-:Y:S01]  /*a810*/  HMMA.16816.F32.BF16 R16, R76.reuse, R90, R16 ;  /* 0x0000005a4c10723c */ /* 0x040fe20000041810 */
[----:B------:R-:W-:Y:S03]  /*a820*/  LDSM.16.MT88.4 R88, [R196+0x5000] ;  /* 0x00500000c458783b */ /* 0x000fe60000004200 */
[C---:B---3--:R-:W-:Y:S04]  /*a830*/  FADD.FTZ R0, R69.reuse, R0 ;  /* 0x0000000045007221 */ /* 0x048fe80000010000 */
        /* <DEDUP_REMOVED lines=28> */
[C---:B-----5:R-:W-:Y:S03]  /*aa00*/  FADD.FTZ R0, R69.reuse, R0 ;  /* 0x0000000045007221 */ /* 0x060fe60000010000 */
        /* <DEDUP_REMOVED lines=19> */
[----:B------:R-:W-:Y:S01]  /*ab40*/  FADD.FTZ R2, R107, R250 ;  /* 0x000000fa6b027221 */ /* 0x000fe20000010000 */
[----:B------:R-:W-:Y:S03]  /*ab50*/  F2FP.BF16.PACK_AB R79, R144, R145 ;  /* 0x00000091904f723e */ /* 0x000fe600000010ff */
[C---:B------:R-:W-:Y:S01]  /*ab60*/  HMMA.16816.F32.BF16 R40, R72.reuse, R82, R40 ;  /* 0x000000524828723c */ /* 0x040fe20000041828 */
[----:B------:R-:W4:Y:S04]  /*ab70*/  LDSM.16.MT88.4 R80, [R195+0x2800] ;  /* 0x00280000c350783b */ /* 0x000f280000004200 */
[----:B------:R-:W2:Y:S03]  /*ab80*/  MUFU.EX2 R68, R248 ;  /* 0x000000f800447308 */ /* 0x000ea60000000800 */
[C---:B---3--:R-:W-:Y:S04]  /*ab90*/  HMMA.16816.F32.BF16 R44, R72.reuse, R84, R44 ;  /* 0x00000054482c723c */ /* 0x048fe8000004182c */
[----:B-----5:R-:W-:Y:S04]  /*aba0*/  FADD.FTZ R0, R71, R0 ;  /* 0x0000000047007221 */ /* 0x020fe80000010000 */
[C---:B------:R-:W-:Y:S01]  /*abb0*/  HMMA.16816.F32.BF16 R48, R72.reuse, R86, R48 ;  /* 0x000000564830723c */ /* 0x040fe20000041830 */
[----:B------:R-:W3:Y:S03]  /*abc0*/  LDSM.16.MT88.4 R84, [R197+0x2800] ;  /* 0x00280000c554783b */ /* 0x000ee60000004200 */
[----:B-1----:R-:W-:Y:S04]  /*abd0*/  FADD.FTZ R0, R69, R0 ;  /* 0x0000000045007221 */ /* 0x002fe80000010000 */
[C---:B--2---:R-:W-:Y:S04]  /*abe0*/  HMMA.16816.F32.BF16 R52, R72.reuse, R92, R52 ;  /* 0x0000005c4834723c */ /* 0x044fe80000041834 */
[----:B------:R-:W-:Y:S02]  /*abf0*/  FADD.FTZ R238, R68, R0 ;  /* 0x0000000044ee7221 */ /* 0x000fe40000010000 */
[----:B------:R-:W-:Y:S02]  /*ac00*/  FADD.FTZ R0, R112, R2 ;  /* 0x0000000270007221 */ /* 0x000fe40000010000 */
[C---:B------:R-:W-:Y:S01]  /*ac10*/  HMMA.16816.F32.BF16 R56, R72.reuse, R94, R56 ;  /* 0x0000005e4838723c */ /* 0x040fe20000041838 */
[----:B------:R-:W2:Y:S03]  /*ac20*/  LDL R2, [R1+0x8] ;  /* 0x0000080001027983 */ /* 0x000ea60000100800 */
        /* <DEDUP_REMOVED lines=20> */
[C---:B------:R-:W-:Y:S01]  /*ad70*/  HMMA.16816.F32.BF16 R24, R76.reuse, R94, R24 ;  /* 0x0000005e4c18723c */ /* 0x040fe20000041818 */
[----:B------:R-:W1:Y:S03]  /*ad80*/  LDSM.16.MT88.4 R92, [R195+0x6800] ;  /* 0x00680000c35c783b */ /* 0x000e660000004200 */
[----:B------:R-:W-:Y:S04]  /*ad90*/  FADD.FTZ R0, R155, R0 ;  /* 0x000000009b007221 */ /* 0x000fe80000010000 */
[C---:B----4-:R-:W-:Y:S04]  /*ada0*/  HMMA.16816.F32.BF16 R28, R76.reuse, R72, R28 ;  /* 0x000000484c1c723c */ /* 0x050fe8000004181c */
[----:B------:R-:W-:Y:S03]  /*adb0*/  FADD.FTZ R0, R154, R0 ;  /* 0x000000009a007221 */ /* 0x000fe60000010000 */
[----:B------:R-:W-:Y:S01]  /*adc0*/  F2FP.BF16.PACK_AB R72, R71, R104 ;  /* 0x000000684748723e */ /* 0x000fe200000010ff */
[C---:B------:R-:W-:Y:S04]  /*add0*/  HMMA.16816.F32.BF16 R32, R76.reuse, R74, R32 ;  /* 0x0000004a4c20723c */ /* 0x040fe80000041820 */
[----:B------:R-:W-:Y:S01]  /*ade0*/  F2FP.BF16.PACK_AB R73, R142, R143 ;  /* 0x0000008f8e49723e */ /* 0x000fe200000010ff */
[----:B------:R-:W-:Y:S01]  /*adf0*/  FADD.FTZ R0, R153, R0 ;  /* 0x0000000099007221 */ /* 0x000fe20000010000 */
[----:B------:R-:W-:Y:S02]  /*ae00*/  MOV R71, R70 ;  /* 0x0000004600477202 */ /* 0x000fe40000000f00 */
[C---:B-----5:R-:W-:Y:S04]  /*ae10*/  HMMA.16816.F32.BF16 R36, R76.reuse, R88, R36 ;  /* 0x000000584c24723c */ /* 0x060fe80000041824 */
[----:B------:R-:W-:Y:S01]  /*ae20*/  F2FP.BF16.PACK_AB R74, R68, R69 ;  /* 0x00000045444a723e */ /* 0x000fe200000010ff */
[----:B------:R-:W-:Y:S01]  /*ae30*/  FADD.FTZ R0, R152, R0 ;  /* 0x0000000098007221 */ /* 0x000fe20000010000 */
[----:B------:R-:W-:Y:S02]  /*ae40*/  F2FP.BF16.PACK_AB R75, R140, R141 ;  /* 0x0000008d8c4b723e */ /* 0x000fe400000010ff */
[C---:B------:R-:W-:Y:S04]  /*ae50*/  HMMA.16816.F32.BF16 R40, R76.reuse, R90, R40 ;  /* 0x0000005a4c28723c */ /* 0x040fe80000041828 */
[-C--:B------:R-:W-:Y:S01]  /*ae60*/  MOV R69, R3.reuse ;  /* 0x0000000300457202 */ /* 0x080fe20000000f00 */
        /* <DEDUP_REMOVED lines=9> */
[C---:B---3--:R-:W-:Y:S04]  /*af00*/  HMMA.16816.F32.BF16 R60, R76.reuse, R84, R60 ;  /* 0x000000544c3c723c */ /* 0x048fe8000004183c */
[----:B------:R-:W-:Y:S04]  /*af10*/  FADD.FTZ R0, R146, R0 ;  /* 0x0000000092007221 */ /* 0x000fe80000010000 */
[----:B------:R-:W-:Y:S01]  /*af20*/  HMMA.16816.F32.BF16 R64, R76, R86, R64 ;  /* 0x000000564c40723c */ /* 0x000fe20000041840 */
[----:B------:R-:W3:Y:S03]  /*af30*/  LDSM.16.MT88.4 R84, [R197+0x6800] ;  /* 0x00680000c554783b */ /* 0x000ee60000004200 */
[----:B------:R-:W-:Y:S04]  /*af40*/  FADD.FTZ R0, R145, R0 ;  /* 0x0000000091007221 */ /* 0x000fe80000010000 */
[C---:B------:R-:W-:Y:S01]  /*af50*/  HMMA.16816.F32.BF16 R128, R72.reuse, R124, R4 ;  /* 0x0000007c4880723c */ /* 0x040fe20000041804 */
[----:B------:R-:W4:Y:S04]  /*af60*/  LDSM.16.MT88.4 R76, [R196+0x6800] ;  /* 0x00680000c44c783b */ /* 0x000f280000004200 */
[----:B------:R-:W-:Y:S03]  /*af70*/  FADD.FTZ R0, R144, R0 ;  /* 0x0000000090007221 */ /* 0x000fe60000010000 */
[C---:B------:R-:W-:Y:S01]  /*af80*/  HMMA.16816.F32.BF16 R124, R72.reuse, R126, R8 ;  /* 0x0000007e487c723c */ /* 0x040fe20000041808 */
[----:B------:R-:W5:Y:S03]  /*af90*/  LDSM.16.MT88.4 R4, [R198+0x6800] ;  /* 0x00680000c604783b */ /* 0x000f660000004200 */
        /* <DEDUP_REMOVED lines=8> */
[C---:B------:R-:W-:Y:S08]  /*b020*/  HMMA.16816.F32.BF16 R104, R72.reuse, R100, R28 ;  /* 0x000000644868723c */ /* 0x040ff0000004181c */
[C---:B------:R-:W-:Y:S08]  /*b030*/  HMMA.16816.F32.BF16 R100, R72.reuse, R102, R32 ;  /* 0x000000664864723c */ /* 0x040ff00000041820 */
[C---:B-1----:R-:W-:Y:S08]  /*b040*/  HMMA.16816.F32.BF16 R96, R72.reuse, R92, R36 ;  /* 0x0000005c4860723c */ /* 0x042ff00000041824 */
[C---:B------:R-:W-:Y:S08]  /*b050*/  HMMA.16816.F32.BF16 R92, R72.reuse, R94, R40 ;  /* 0x0000005e485c723c */ /* 0x040ff00000041828 */
[C---:B---3--:R-:W-:Y:S08]  /*b060*/  HMMA.16816.F32.BF16 R88, R72.reuse, R84, R44 ;  /* 0x000000544858723c */ /* 0x048ff0000004182c */
[C---:B------:R-:W-:Y:S08]  /*b070*/  HMMA.16816.F32.BF16 R84, R72.reuse, R86, R48 ;  /* 0x000000564854723c */ /* 0x040ff00000041830 */
[C---:B----4-:R-:W-:Y:S08]  /*b080*/  HMMA.16816.F32.BF16 R80, R72.reuse, R76, R52 ;  /* 0x0000004c4850723c */ /* 0x050ff00000041834 */
[C---:B------:R-:W-:Y:S08]  /*b090*/  HMMA.16816.F32.BF16 R76, R72.reuse, R78, R56 ;  /* 0x0000004e484c723c */ /* 0x040ff00000041838 */
[C---:B-----5:R-:W-:Y:S08]  /*b0a0*/  HMMA.16816.F32.BF16 R60, R72.reuse, R4, R60 ;  /* 0x00000004483c723c */ /* 0x060ff0000004183c */
[----:B------:R-:W-:Y:S07]  /*b0b0*/  HMMA.16816.F32.BF16 R64, R72, R6, R64 ;  /* 0x000000064840723c */ /* 0x000fee0000041840 */
[----:B------:R-:W-:Y:S02]  /*b0c0*/  MOV R72, R3 ;  /* 0x0000000300487202 */ /* 0x000fe40000000f00 */
[----:B--2---:R-:W-:Y:S03]  /*b0d0*/  ISETP.GT.AND P0, PT, R224, R2, PT ;  /* 0x00000002e000720c */ /* 0x004fe60003f04270 */
[----:B------:R-:W-:Y:S10]  /*b0e0*/  MOV R224, R166 ;  /* 0x000000a600e07202 */ /* 0x000ff40000000f00 */
[----:B------:R-:W-:-:S05]  /*b0f0*/  @P0 BRA `(.L_x_3144) ;  /* 0xffffc07000000947 */ /* 0x000fca000383ffff */
.L_x_3128:
[----:B--2---:R-:W2:Y:S02]  /*b100*/  LDL R0, [R1] ;  /* 0x0000000001007983 */ /* 0x004ea40000100800 */
[----:B--2---:R-:W-:-:S13]  /*b110*/  ISETP.GE.AND P0, PT, R166, R0, PT ;  /* 0x00000000a600720c */ /* 0x004fda0003f06270 */
[----:B------:R-:W-:Y:S05]  /*b120*/  @!P0 BRA `(.L_x_3145) ;  /* 0x000037b000008947 */ /* 0x000fea0003800000 */
.L_x_3160:
        /* <DEDUP_REMOVED lines=12> */
[C---:B------:R-:W-:Y:S03]  /*b1f0*/  IMAD R4, R218.reuse, c[0x0][0x21c], R4 ;  /* 0x00008700da047a24 */ /* 0x040fe600078e0204 */
        /* <DEDUP_REMOVED lines=22> */
.L_x_3248:
[----:B------:R-:W3:Y:S01]  /*b360*/  SHFL.IDX PT, R5, R4, RZ, 0x181f ;  /* 0x00181fff04057589 */ /* 0x000ee200000e0000 */
[C---:B------:R-:W-:Y:S01]  /*b370*/  IMAD.SHL.U32 R12, R241.reuse, 0x2, RZ ;  /* 0x00000002f10c7824 */ /* 0x040fe200078e00ff */
[----:B------:R-:W-:Y:S01]  /*b380*/  ISETP.GE.AND P3, PT, R241, c[0x0][0x1d4], PT ;  /* 0x00007500f1007a0c */ /* 0x000fe20003f66270 */
[----:B------:R-:W-:Y:S01]  /*b390*/  IMAD.SHL.U32 R7, R251, 0x2, RZ ;  /* 0x00000002fb077824 */ /* 0x000fe200078e00ff */
[----:B------:R-:W-:Y:S02]  /*b3a0*/  BSSY B0, `(.L_x_3147) ;  /* 0x000003a000007945 */ /* 0x000fe40003800000 */
[----:B------:R-:W-:Y:S04]  /*b3b0*/  SEL R165, RZ, 0x10, P3 ;  /* 0x00000010ffa57807 */ /* 0x000fe80001800000 */
[----:B------:R-:W-:Y:S02]  /*b3c0*/  ISETP.NE.U32.AND P5, PT, R165, RZ, PT ;  /* 0x000000ffa500720c */ /* 0x000fe40003fa5070 */
[-C--:B---3--:R-:W-:Y:S05]  /*b3d0*/  IADD3 R2, P0, R5, R12.reuse, RZ ;  /* 0x0000000c05027210 */ /* 0x088fea0007f1e0ff */
[C-C-:B--2---:R-:W-:Y:S01]  /*b3e0*/  IMAD.X R3, R6.reuse, 0x1, R220.reuse, P0 ;  /* 0x0000000106037824 */ /* 0x144fe200000e06dc */
        /* <DEDUP_REMOVED lines=36> */
.L_x_3249:
        /* <DEDUP_REMOVED lines=17> */
.L_x_3148:
[----:B---3--:R-:W-:Y:S05]  /*b740*/  BSYNC B0 ;  /* 0x0000000000007941 */ /* 0x008fea0003800000 */
.L_x_3147:
[----:B------:R-:W0:Y:S01]  /*b750*/  LDGDEPBAR ;  /* 0x00000000000079af */ /* 0x000e220000000000 */
[----:B------:R-:W-:Y:S01]  /*b760*/  WARPSYNC 0xffffffff ;  /* 0xffffffff00007948 */ /* 0x000fe20003800000 */
[C---:B------:R-:W-:Y:S01]  /*b770*/  HMMA.16816.F32.BF16 R4, R132.reuse, R8, RZ ;  /* 0x000000088404723c */ /* 0x040fe200000418ff */
[----:B------:R-:W-:Y:S05]  /*b780*/  BSSY B0, `(.L_x_3150) ;  /* 0x0000116000007945 */ /* 0x000fea0003800000 */
[----:B-1----:R-:W2:Y:S02]  /*b790*/  LDL R0, [R1] ;  /* 0x0000000001007983 */ /* 0x002ea40000100800 */
        /* <DEDUP_REMOVED lines=138> */
[----:B------:R-:W4:Y:S07]  /*c040*/  LDSM.16.M88.4 R152, [R193+0x6000] ;  /* 0x00600000c198783b */ /* 0x000f2e0000000200 */
[C---:B--2---:R-:W-:Y:S08]  /*c050*/  HMMA.16816.F32.BF16 R4, R188.reuse, R156, R4 ;  /* 0x0000009cbc04723c */ /* 0x044ff00000041804 */
[C---:B------:R-:W-:Y:S01]  /*c060*/  HMMA.16816.F32.BF16 R8, R188.reuse, R158, R8 ;  /* 0x0000009ebc08723c */ /* 0x040fe20000041808 */
[----:B------:R-:W2:Y:S01]  /*c070*/  LDSM.16.M88.4 R156, [R193+0x6800] ;  /* 0x00680000c19c783b */ /* 0x000ea20000000200 */
[----:B------:R-:W-:Y:S06]  /*c080*/  DEPBAR.LE SB0, 0x0 ;  /* 0x000080000000791a */ /* 0x000fec0000000000 */
[C---:B-1----:R-:W-:Y:S01]  /*c090*/  HMMA.16816.F32.BF16 R12, R188.reuse, R72, R12 ;  /* 0x00000048bc0c723c */ /* 0x042fe2000004180c */
        /* <DEDUP_REMOVED lines=9> */
[C---:B------:R-:W-:Y:S08]  /*c130*/  HMMA.16816.F32.BF16 R48, R188.reuse, R154, R48 ;  /* 0x0000009abc30723c */ /* 0x040ff00000041830 */
[C---:B--2---:R-:W-:Y:S08]  /*c140*/  HMMA.16816.F32.BF16 R52, R188.reuse, R156, R52 ;  /* 0x0000009cbc34723c */ /* 0x044ff00000041834 */
        /* <DEDUP_REMOVED lines=37> */
.L_x_3250:
[----:B------:R-:W-:-:S05]  /*c3a0*/  BRA.DIV ~URZ, `(.L_x_3153) ;  /* 0x00008ee27f007947 */ /* 0x000fca000b800000 */
[----:B------:R3:W4:Y:S02]  /*c3b0*/  SHFL.IDX PT, R72, R68, RZ, 0x181f ;  /* 0x00181fff44487589 */ /* 0x00072400000e0000 */
.L_x_3251:
        /* <DEDUP_REMOVED lines=21> */
.L_x_3252:
        /* <DEDUP_REMOVED lines=20> */
.L_x_3253:
[----:B------:R-:W-:-:S05]  /*c650*/  BRA.DIV ~URZ, `(.L_x_3156) ;  /* 0x00008de27f007947 */ /* 0x000fca000b800000 */
[----:B------:R2:W3:Y:S02]  /*c660*/  SHFL.IDX PT, R72, R68, 0x2, 0x181f ;  /* 0x00581f0044487f89 */ /* 0x0004e400000e0000 */
.L_x_3254:
        /* <DEDUP_REMOVED lines=21> */
.L_x_3255:
[----:B------:R-:W-:Y:S01]  /*c7c0*/  ISETP.GE.AND P3, PT, R222, 0x61, PT ;  /* 0x00000061de00780c */ /* 0x000fe20003f66270 */
[----:B-1----:R-:W-:Y:S02]  /*c7d0*/  IMAD.SHL.U32 R3, R241, 0x2, RZ ;  /* 0x00000002f1037824 */ /* 0x002fe400078e00ff */
[----:B---3--:R-:W-:Y:S10]  /*c7e0*/  IMAD.SHL.U32 R68, R251, 0x2, RZ ;  /* 0x00000002fb447824 */ /* 0x008ff400078e00ff */
[C---:B------:R-:W-:Y:S02]  /*c7f0*/  @P3 IADD3 R2, -R165.reuse, 0x10, RZ ;  /* 0x00000010a5023810 */ /* 0x040fe40007ffe1ff */
[----:B------:R-:W-:Y:S02]  /*c800*/  @P3 ISETP.NE.U32.AND P0, PT, R165, RZ, PT ;  /* 0x000000ffa500320c */ /* 0x000fe40003f05070 */
        /* <DEDUP_REMOVED lines=13> */
.L_x_3151:
[----:B------:R-:W-:Y:S05]  /*c8e0*/  BSYNC B0 ;  /* 0x0000000000007941 */ /* 0x000fea0003800000 */
.L_x_3150:
        /* <DEDUP_REMOVED lines=59> */
.L_x_3256:
[----:B-12---:R-:W-:Y:S01]  /*cca0*/  FMNMX.FTZ R68, R68, R0, !PT ;  /* 0x0000000044447209 */ /* 0x006fe20007810000 */
[----:B------:R-:W-:-:S05]  /*ccb0*/  BRA.DIV ~URZ, `(.L_x_3159) ;  /* 0x000089027f007947 */ /* 0x000fca000b800000 */
[----:B------:R-:W1:Y:S02]  /*ccc0*/  SHFL.BFLY PT, R0, R68, 0x1, 0x1f ;  /* 0x0c201f0044007f89 */ /* 0x000e6400000e0000 */
[----:B-1----:R-:W-:Y:S02]  /*ccd0*/  FMNMX.FTZ R70, R68, R0, !PT ;  /* 0x0000000044467209 */ /* 0x002fe40007810000 */
[----:B------:R-:W1:Y:S02]  /*cce0*/  SHFL.BFLY PT, R0, R72, 0x2, 0x1f ;  /* 0x0c401f0048007f89 */ /* 0x000e6400000e0000 */
[----:B-1----:R-:W-:Y:S05]  /*ccf0*/  FMNMX.FTZ R68, R72, R0, !PT ;  /* 0x0000000048447209 */ /* 0x002fea0007810000 */
[----:B------:R1:W2:Y:S02]  /*cd00*/  SHFL.BFLY PT, R0, R68, 0x1, 0x1f ;  /* 0x0c201f0044007f89 */ /* 0x0002a400000e0000 */
.L_x_3257:
        /* <DEDUP_REMOVED lines=38> */
[----:B------:R-:W-:Y:S06]  /*cf70*/  FFMA.FTZ R68, R57, c[0x0][0x2d0], -R68 ;  /* 0x0000b40039447a23 */ /* 0x000fec0000010844 */
[----:B------:R-:W-:Y:S01]  /*cf80*/  MUFU.EX2 R68, R68 ;  /* 0x0000004400447308 */ /* 0x000fe20000000800 */
[----:B-1----:R-:W-:Y:S01]  /*cf90*/  FFMA.FTZ R0, R2, R238, R12 ;  /* 0x000000ee02007223 */ /* 0x002fe2000001000c */
[----:B---3--:R-:W-:Y:S01]  /*cfa0*/  F2FP.BF16.PACK_AB R72, R4, R12 ;  /* 0x0000000c0448723e */ /* 0x008fe200000010ff */
[----:B------:R-:W-:Y:S02]  /*cfb0*/  FMUL.FTZ R56, R2, R76 ;  /* 0x0000004c02387220 */ /* 0x000fe40000410000 */
[----:B------:R-:W-:Y:S02]  /*cfc0*/  FADD.FTZ R5, R4, R0 ;  /* 0x0000000004057221 */ /* 0x000fe40000010000 */
[C---:B------:R-:W-:Y:S02]  /*cfd0*/  FADD.FTZ R0, -R3.reuse, R69 ;  /* 0x0000004503007221 */ /* 0x040fe40000010100 */
[----:B------:R-:W-:Y:S01]  /*cfe0*/  FMUL.FTZ R4, R3, c[0x0][0x2d0] ;  /* 0x0000b40003047a20 */ /* 0x000fe20000410000 */
[----:B------:R-:W-:Y:S01]  /*cff0*/  MUFU.EX2 R69, R148 ;  /* 0x0000009400457308 */ /* 0x000fe20000000800 */
[----:B------:R-:W-:Y:S02]  /*d000*/  FMUL.FTZ R0, R0, c[0x0][0x2d0] ;  /* 0x0000b40000007a20 */ /* 0x000fe40000410000 */
[----:B------:R-:W-:Y:S01]  /*d010*/  FMUL.FTZ R57, R2, R77 ;  /* 0x0000004d02397220 */ /* 0x000fe20000410000 */
[----:B----4-:R-:W-:Y:S01]  /*d020*/  F2FP.BF16.PACK_AB R74, R9, R8 ;  /* 0x00000008094a723e */ /* 0x010fe200000010ff */
        /* <DEDUP_REMOVED lines=29> */
[--C-:B------:R-:W-:Y:S01]  /*d200*/  FFMA.FTZ R236, R51, c[0x0][0x2d0], -R4.reuse ;  /* 0x0000b40033ec7a23 */ /* 0x100fe20000010804 */
[----:B---3--:R-:W-:Y:S01]  /*d210*/  F2FP.BF16.PACK_AB R73, R7, R10 ;  /* 0x0000000a0749723e */ /* 0x008fe200000010ff */
        /* <DEDUP_REMOVED lines=12> */
[----:B----4-:R-:W-:Y:S01]  /*d2e0*/  F2FP.BF16.PACK_AB R75, R113, R112 ;  /* 0x00000070714b723e */ /* 0x010fe200000010ff */
        /* <DEDUP_REMOVED lines=43> */
[C---:B-1----:R-:W-:Y:S03]  /*d5a0*/  HMMA.16816.F32.BF16 R12, R72.reuse, R76, R12 ;  /* 0x0000004c480c723c */ /* 0x042fe6000004180c */
[----:B------:R-:W-:Y:S02]  /*d5b0*/  FMUL.FTZ R39, R0, R99 ;  /* 0x0000006300277220 */ /* 0x000fe40000410000 */
[----:B------:R-:W-:Y:S01]  /*d5c0*/  MUFU.EX2 R250, R143 ;  /* 0x0000008f00fa7308 */ /* 0x000fe20000000800 */
[----:B------:R-:W-:Y:S02]  /*d5d0*/  FMUL.FTZ R41, R2, R93 ;  /* 0x0000005d02297220 */ /* 0x000fe40000410000 */
[C---:B------:R-:W-:Y:S01]  /*d5e0*/  FMUL.FTZ R42, R0.reuse, R94 ;  /* 0x0000005e002a7220 */ /* 0x040fe20000410000 */
[C---:B------:R-:W-:Y:S01]  /*d5f0*/  HMMA.16816.F32.BF16 R16, R72.reuse, R78, R16 ;  /* 0x0000004e4810723c */ /* 0x040fe20000041810 */
[----:B------:R-:W1:Y:S02]  /*d600*/  LDSM.16.MT88.4 R76, [R196] ;  /* 0x00000000c44c783b */ /* 0x000e640000004200 */
[C---:B------:R-:W-:Y:S02]  /*d610*/  FMUL.FTZ R22, R0.reuse, R114 ;  /* 0x0000007200167220 */ /* 0x040fe40000410000 */
[C---:B------:R-:W-:Y:S01]  /*d620*/  FMUL.FTZ R23, R0.reuse, R115 ;  /* 0x0000007300177220 */ /* 0x040fe20000410000 */
[----:B------:R-:W-:Y:S01]  /*d630*/  MUFU.EX2 R249, R144 ;  /* 0x0000009000f97308 */ /* 0x000fe20000000800 */
[----:B------:R-:W-:Y:S02]  /*d640*/  FMUL.FTZ R43, R0, R95 ;  /* 0x0000005f002b7220 */ /* 0x000fe40000410000 */
[C---:B------:R-:W-:Y:S03]  /*d650*/  FMUL.FTZ R44, R2.reuse, R88 ;  /* 0x00000058022c7220 */ /* 0x040fe60000410000 */
[----:B------:R-:W-:Y:S02]  /*d660*/  FMUL.FTZ R45, R2, R89 ;  /* 0x00000059022d7220 */ /* 0x000fe40000410000 */
[C---:B------:R-:W-:Y:S02]  /*d670*/  FMUL.FTZ R46, R0.reuse, R90 ;  /* 0x0000005a002e7220 */ /* 0x040fe40000410000 */
        /* <DEDUP_REMOVED lines=10> */
[----:B------:R-:W-:Y:S02]  /*d720*/  FMUL.FTZ R28, R2, R104 ;  /* 0x00000068021c7220 */ /* 0x000fe40000410000 */
[C---:B------:R-:W-:Y:S02]  /*d730*/  FMUL.FTZ R30, R0.reuse, R106 ;  /* 0x0000006a001e7220 */ /* 0x040fe40000410000 */
[----:B------:R-:W-:Y:S01]  /*d740*/  FMUL.FTZ R31, R0, R107 ;  /* 0x0000006b001f7220 */ /* 0x000fe20000410000 */
        /* <DEDUP_REMOVED lines=12> */
[C---:B------:R-:W-:Y:S02]  /*d810*/  FMUL.FTZ R64, R2.reuse, R64 ;  /* 0x0000004002407220 */ /* 0x040fe40000410000 */
[----:B------:R-:W-:Y:S02]  /*d820*/  FMUL.FTZ R65, R2, R65 ;  /* 0x0000004102417220 */ /* 0x000fe40000410000 */
[C---:B------:R-:W-:Y:S02]  /*d830*/  FMUL.FTZ R62, R0.reuse, R62 ;  /* 0x0000003e003e7220 */ /* 0x040fe40000410000 */
[C---:B------:R-:W-:Y:S01]  /*d840*/  FMUL.FTZ R63, R0.reuse, R63 ;  /* 0x0000003f003f7220 */ /* 0x040fe20000410000 */
[----:B------:R-:W-:Y:S01]  /*d850*/  MUFU.EX2 R92, R162 ;  /* 0x000000a2005c7308 */ /* 0x000fe20000000800 */
[----:B------:R-:W-:Y:S01]  /*d860*/  FMUL.FTZ R66, R0, R66 ;  /* 0x0000004200427220 */ /* 0x000fe20000410000 */
[----:B--2---:R-:W-:Y:S01]  /*d870*/  ISETP.GT.AND P0, PT, R166, R252, PT ;  /* 0x000000fca600720c */ /* 0x004fe20003f04270 */
[----:B------:R-:W-:Y:S02]  /*d880*/  FMUL.FTZ R67, R0, R67 ;  /* 0x0000004300437220 */ /* 0x000fe40000410000 */
[----:B------:R-:W-:Y:S05]  /*d890*/  FADD.FTZ R0, R69, R142 ;  /* 0x0000008e45007221 */ /* 0x000fea0000010000 */
[----:B------:R-:W-:Y:S10]  /*d8a0*/  MUFU.EX2 R154, R157 ;  /* 0x0000009d009a7308 */ /* 0x000ff40000000800 */
[----:B------:R-:W-:Y:S01]  /*d8b0*/  MUFU.EX2 R96, R227 ;  /* 0x000000e300607308 */ /* 0x000fe20000000800 */
[C---:B-1----:R-:W-:Y:S08]  /*d8c0*/  HMMA.16816.F32.BF16 R28, R72.reuse, R76, R28 ;  /* 0x0000004c481c723c */ /* 0x042ff0000004181c */
[C---:B------:R-:W-:Y:S01]  /*d8d0*/  HMMA.16816.F32.BF16 R32, R72.reuse, R78, R32 ;  /* 0x0000004e4820723c */ /* 0x040fe20000041820 */
[----:B------:R-:W1:Y:S01]  /*d8e0*/  LDSM.16.MT88.4 R76, [R195+0x3800] ;  /* 0x00380000c34c783b */ /* 0x000e620000004200 */
[----:B------:R-:W-:Y:S10]  /*d8f0*/  MUFU.EX2 R146, R231 ;  /* 0x000000e700927308 */ /* 0x000ff40000000800 */
[----:B------:R-:W2:Y:S10]  /*d900*/  MUFU.EX2 R2, R147 ;  /* 0x0000009300027308 */ /* 0x000eb40000000800 */
[----:B------:R-:W-:Y:S10]  /*d910*/  MUFU.EX2 R147, R230 ;  /* 0x000000e600937308 */ /* 0x000ff40000000800 */
[----:B------:R-:W3:Y:S01]  /*d920*/  MUFU.EX2 R107, R141 ;  /* 0x0000008d006b7308 */ /* 0x000ee20000000800 */
[----:B--2---:R-:W-:Y:S04]  /*d930*/  FADD.FTZ R0, R2, R0 ;  /* 0x0000000002007221 */ /* 0x004fe80000010000 */
[----:B------:R-:W-:Y:S01]  /*d940*/  FADD.FTZ R0, R80, R0 ;  /* 0x0000000050007221 */ /* 0x000fe20000010000 */
[C---:B-1----:R-:W-:Y:S04]  /*d950*/  HMMA.16816.F32.BF16 R36, R72.reuse, R76, R36 ;  /* 0x0000004c4824723c */ /* 0x042fe80000041824 */
[----:B------:R-:W-:Y:S01]  /*d960*/  MUFU.EX2 R104, R242 ;  /* 0x000000f200687308 */ /* 0x000fe20000000800 */
[C---:B------:R-:W-:Y:S03]  /*d970*/  FADD.FTZ R0, R71.reuse, R0 ;  /* 0x0000000047007221 */ /* 0x040fe60000010000 */
[C---:B------:R-:W-:Y:S01]  /*d980*/  HMMA.16816.F32.BF16 R40, R72.reuse, R78, R40 ;  /* 0x0000004e4828723c */ /* 0x040fe20000041828 */
[----:B------:R-:W1:Y:S05]  /*d990*/  LDSM.16.MT88.4 R76, [R197+0x3800] ;  /* 0x00380000c54c783b */ /* 0x000e6a0000004200 */
[----:B------:R-:W-:Y:S10]  /*d9a0*/  MUFU.EX2 R142, R239 ;  /* 0x000000ef008e7308 */ /* 0x000ff40000000800 */
[----:B------:R-:W-:Y:S10]  /*d9b0*/  MUFU.EX2 R141, R244 ;  /* 0x000000f4008d7308 */ /* 0x000ff40000000800 */
[----:B------:R-:W-:Y:S01]  /*d9c0*/  MUFU.EX2 R140, R245 ;  /* 0x000000f5008c7308 */ /* 0x000fe20000000800 */
        /* <DEDUP_REMOVED lines=9> */
[----:B------:R-:W-:Y:S02]  /*da60*/  F2FP.BF16.PACK_AB R74, R71, R80 ;  /* 0x00000050474a723e */ /* 0x000fe400000010ff */
[----:B------:R-:W2:Y:S01]  /*da70*/  LDSM.16.MT88.4 R80, [R197+0x800] ;  /* 0x00080000c550783b */ /* 0x000ea20000004200 */
[----:B------:R-:W-:Y:S02]  /*da80*/  MUFU.EX2 R71, R153 ;  /* 0x0000009900477308 */ /* 0x000fe40000000800 */
[----:B------:R-:W-:Y:S02]  /*da90*/  F2FP.BF16.PACK_AB R72, R2, R69 ;  /* 0x000000450248723e */ /* 0x000fe400000010ff */
[----:B---3--:R-:W-:Y:S02]  /*daa0*/  F2FP.BF16.PACK_AB R73, R106, R107 ;  /* 0x0000006b6a49723e */ /* 0x008fe400000010ff */
[----:B------:R-:W-:Y:S04]  /*dab0*/  F2FP.BF16.PACK_AB R75, R249, R250 ;  /* 0x000000faf94b723e */ /* 0x000fe800000010ff */
[----:B------:R-:W3:Y:S10]  /*dac0*/  MUFU.EX2 R69, R156 ;  /* 0x0000009c00457308 */ /* 0x000ef40000000800 */
[----:B------:R-:W4:Y:S10]  /*dad0*/  MUFU.EX2 R2, R155 ;  /* 0x0000009b00027308 */ /* 0x000f340000000800 */
[----:B------:R-:W5:Y:S01]  /*dae0*/  MUFU.EX2 R156, R152 ;  /* 0x00000098009c7308 */ /* 0x000f620000000800 */
[C---:B-1----:R-:W-:Y:S03]  /*daf0*/  HMMA.16816.F32.BF16 R4, R72.reuse, R76, R4 ;  /* 0x0000004c4804723c */ /* 0x042fe60000041804 */
[----:B---3--:R-:W-:Y:S05]  /*db00*/  FADD.FTZ R0, R69, R0 ;  /* 0x0000000045007221 */ /* 0x008fea0000010000 */
[C---:B------:R-:W-:Y:S01]  /*db10*/  HMMA.16816.F32.BF16 R8, R72.reuse, R78, R8 ;  /* 0x0000004e4808723c */ /* 0x040fe20000041808 */
[----:B------:R-:W1:Y:S01]  /*db20*/  LDSM.16.MT88.4 R76, [R196+0x800] ;  /* 0x00080000c44c783b */ /* 0x000e620000004200 */
[----:B------:R-:W-:Y:S02]  /*db30*/  MUFU.EX2 R155, R158 ;  /* 0x0000009e009b7308 */ /* 0x000fe40000000800 */
[----:B----4-:R-:W-:Y:S04]  /*db40*/  FADD.FTZ R0, R2, R0 ;  /* 0x0000000002007221 */ /* 0x010fe80000010000 */
[C---:B--2---:R-:W-:Y:S04]  /*db50*/  HMMA.16816.F32.BF16 R12, R72.reuse, R80, R12 ;  /* 0x00000050480c723c */ /* 0x044fe8000004180c */
[----:B------:R-:W-:Y:S01]  /*db60*/  FADD.FTZ R0, R84, R0 ;  /* 0x0000000054007221 */ /* 0x000fe20000010000 */
[----:B------:R-:W-:Y:S03]  /*db70*/  MUFU.EX2 R153, R159 ;  /* 0x0000009f00997308 */ /* 0x000fe60000000800 */
[C---:B------:R-:W-:Y:S01]  /*db80*/  HMMA.16816.F32.BF16 R16, R72.reuse, R82, R16 ;  /* 0x000000524810723c */ /* 0x040fe20000041810 */
[----:B------:R-:W2:Y:S03]  /*db90*/  LDSM.16.MT88.4 R80, [R198+0x800] ;  /* 0x00080000c650783b */ /* 0x000ea60000004200 */
[C---:B------:R-:W-:Y:S03]  /*dba0*/  FADD.FTZ R0, R71.reuse, R0 ;  /* 0x0000000047007221 */ /* 0x040fe60000010000 */
        /* <DEDUP_REMOVED lines=24> */
[----:B-----5:R-:W-:Y:S04]  /*dd30*/  F2FP.BF16.PACK_AB R75, R156, R246 ;  /* 0x000000f69c4b723e */ /* 0x020fe800000010ff */
        /* <DEDUP_REMOVED lines=102> */
[----:B-----5:R-:W-:Y:S04]  /*e3a0*/  FADD.FTZ R0, R71, R0 ;  /* 0x0000000047007221 */ /* 0x020fe80000010000 */
[C---:B------:R-:W-:Y:S01]  /*e3b0*/  HMMA.16816.F32.BF16 R48, R72.reuse, R86, R48 ;  /* 0x000000564830723c */ /* 0x040fe20000041830 */
[----:B------:R-:W3:Y:S03]  /*e3c0*/  LDSM.16.MT88.4 R84, [R197+0x2800] ;  /* 0x00280000c554783b */ /* 0x000ee60000004200 */
[----:B--2---:R-:W-:Y:S04]  /*e3d0*/  FADD.FTZ R0, R69, R0 ;  /* 0x0000000045007221 */ /* 0x004fe80000010000 */
        /* <DEDUP_REMOVED lines=27> */
[C---:B--2---:R-:W-:Y:S04]  /*e590*/  HMMA.16816.F32.BF16 R28, R76.reuse, R72, R28 ;  /* 0x000000484c1c723c */ /* 0x044fe8000004181c */
[----:B------:R-:W-:Y:S03]  /*e5a0*/  FADD.FTZ R0, R154, R0 ;  /* 0x000000009a007221 */ /* 0x000fe60000010000 */
[----:B------:R-:W-:Y:S01]  /*e5b0*/  F2FP.BF16.PACK_AB R72, R71, R104 ;  /* 0x000000684748723e */ /* 0x000fe200000010ff */
[C---:B------:R-:W-:Y:S04]  /*e5c0*/  HMMA.16816.F32.BF16 R32, R76.reuse, R74, R32 ;  /* 0x0000004a4c20723c */ /* 0x040fe80000041820 */
[----:B------:R-:W-:Y:S01]  /*e5d0*/  F2FP.BF16.PACK_AB R73, R142, R143 ;  /* 0x0000008f8e49723e */ /* 0x000fe200000010ff */
[----:B------:R-:W-:Y:S02]  /*e5e0*/  FADD.FTZ R0, R153, R0 ;  /* 0x0000000099007221 */ /* 0x000fe40000010000 */
[----:B------:R-:W-:Y:S01]  /*e5f0*/  F2FP.BF16.PACK_AB R74, R68, R69 ;  /* 0x00000045444a723e */ /* 0x000fe200000010ff */
[C---:B----4-:R-:W-:Y:S04]  /*e600*/  HMMA.16816.F32.BF16 R36, R76.reuse, R88, R36 ;  /* 0x000000584c24723c */ /* 0x050fe80000041824 */
[----:B------:R-:W-:Y:S01]  /*e610*/  F2FP.BF16.PACK_AB R75, R140, R141 ;  /* 0x0000008d8c4b723e */ /* 0x000fe200000010ff */
[----:B------:R-:W-:Y:S01]  /*e620*/  FADD.FTZ R0, R152, R0 ;  /* 0x0000000098007221 */ /* 0x000fe20000010000 */
[----:B------:R-:W-:Y:S02]  /*e630*/  MOV R69, R3 ;  /* 0x0000000300457202 */ /* 0x000fe40000000f00 */
[C---:B------:R-:W-:Y:S04]  /*e640*/  HMMA.16816.F32.BF16 R40, R76.reuse, R90, R40 ;  /* 0x0000005a4c28723c */ /* 0x040fe80000041828 */
[----:B------:R-:W-:Y:S04]  /*e650*/  FADD.FTZ R0, R151, R0 ;  /* 0x0000000097007221 */ /* 0x000fe80000010000 */
[C---:B------:R-:W-:Y:S04]  /*e660*/  HMMA.16816.F32.BF16 R44, R76.reuse, R96, R44 ;  /* 0x000000604c2c723c */ /* 0x040fe8000004182c */
[----:B------:R-:W-:Y:S04]  /*e670*/  FADD.FTZ R0, R150, R0 ;  /* 0x0000000096007221 */ /* 0x000fe80000010000 */
[C---:B------:R-:W-:Y:S04]  /*e680*/  HMMA.16816.F32.BF16 R48, R76.reuse, R98, R48 ;  /* 0x000000624c30723c */ /* 0x040fe80000041830 */
[----:B------:R-:W-:Y:S04]  /*e690*/  FADD.FTZ R0, R149, R0 ;  /* 0x0000000095007221 */ /* 0x000fe80000010000 */
[C---:B-----5:R-:W-:Y:S04]  /*e6a0*/  HMMA.16816.F32.BF16 R52, R76.reuse, R80, R52 ;  /* 0x000000504c34723c */ /* 0x060fe80000041834 */
[----:B------:R-:W-:Y:S04]  /*e6b0*/  FADD.FTZ R0, R148, R0 ;  /* 0x0000000094007221 */ /* 0x000fe80000010000 */
[C---:B------:R-:W-:Y:S04]  /*e6c0*/  HMMA.16816.F32.BF16 R56, R76.reuse, R82, R56 ;  /* 0x000000524c38723c */ /* 0x040fe80000041838 */
[----:B------:R-:W-:Y:S04]  /*e6d0*/  FADD.FTZ R0, R147, R0 ;  /* 0x0000000093007221 */ /* 0x000fe80000010000 */
[C---:B---3--:R-:W-:Y:S04]  /*e6e0*/  HMMA.16816.F32.BF16 R60, R76.reuse, R84, R60 ;  /* 0x000000544c3c723c */ /* 0x048fe8000004183c */
        /* <DEDUP_REMOVED lines=20> */
[C---:B------:R-:W-:Y:S08]  /*e830*/  HMMA.16816.F32.BF16 R100, R72.reuse, R102, R32 ;  /* 0x000000664864723c */ /* 0x040ff00000041820 */
[C---:B-1----:R-:W-:Y:S08]  /*e840*/  HMMA.16816.F32.BF16 R96, R72.reuse, R92, R36 ;  /* 0x0000005c4860723c */ /* 0x042ff00000041824 */
[C---:B------:R-:W-:Y:S08]  /*e850*/  HMMA.16816.F32.BF16 R92, R72.reuse, R94, R40 ;  /* 0x0000005e485c723c */ /* 0x040ff00000041828 */
[C---:B--2---:R-:W-:Y:S08]  /*e860*/  HMMA.16816.F32.BF16 R88, R72.reuse, R84, R44 ;  /* 0x000000544858723c */ /* 0x044ff0000004182c */
[C---:B------:R-:W-:Y:S08]  /*e870*/  HMMA.16816.F32.BF16 R84, R72.reuse, R86, R48 ;  /* 0x000000564854723c */ /* 0x040ff00000041830 */
[C---:B---3--:R-:W-:Y:S08]  /*e880*/  HMMA.16816.F32.BF16 R80, R72.reuse, R76, R52 ;  /* 0x0000004c4850723c */ /* 0x048ff00000041834 */
[C---:B------:R-:W-:Y:S08]  /*e890*/  HMMA.16816.F32.BF16 R76, R72.reuse, R78, R56 ;  /* 0x0000004e484c723c */ /* 0x040ff00000041838 */
[C---:B----4-:R-:W-:Y:S08]  /*e8a0*/  HMMA.16816.F32.BF16 R60, R72.reuse, R4, R60 ;  /* 0x00000004483c723c */ /* 0x050ff0000004183c */
[----:B------:R-:W-:Y:S01]  /*e8b0*/  HMMA.16816.F32.BF16 R64, R72, R6, R64 ;  /* 0x000000064840723c */ /* 0x000fe20000041840 */
[----:B------:R-:W-:Y:S07]  /*e8c0*/  @!UPT UIADD3 URZ, URZ, URZ, URZ ;  /* 0x0000003f3f3ff290 */ /* 0x000fee000fffe03f */
[----:B------:R-:W-:-:S11]  /*e8d0*/  @P0 BRA `(.L_x_3160) ;  /* 0xffffc85000000947 */ /* 0x000fd6000383ffff */
.L_x_3145:
[----:B------:R-:W-:Y:S05]  /*e8e0*/  BRA.DIV ~URZ, `(.L_x_3161) ;  /* 0x00006da27f007947 */ /* 0x000fea000b800000 */
[----:B------:R1:W2:Y:S02]  /*e8f0*/  SHFL.BFLY PT, R0, R238, 0x2, 0x1f ;  /* 0x0c401f00ee007f89 */ /* 0x0002a400000e0000 */
.L_x_3258:
[----:B--2---:R-:W-:Y:S01]  /*e900*/  FADD.FTZ R4, R0, R238 ;  /* 0x000000ee00047221 */ /* 0x004fe20000010000 */
[----:B------:R-:W-:Y:S05]  /*e910*/  BRA.DIV ~URZ, `(.L_x_3162) ;  /* 0x00006dc27f007947 */ /* 0x000fea000b800000 */
[----:B------:R-:W2:Y:S04]  /*e920*/  SHFL.BFLY PT, R0, R250, 0x2, 0x1f ;  /* 0x0c401f00fa007f89 */ /* 0x000ea800000e0000 */
[----:B------:R-:W3:Y:S01]  /*e930*/  SHFL.BFLY PT, R2, R4, 0x1, 0x1f ;  /* 0x0c201f0004027f89 */ /* 0x000ee200000e0000 */
[----:B--2---:R-:W-:-:S02]  /*e940*/  FADD.FTZ R5, R0, R250 ;  /* 0x000000fa00057221 */ /* 0x004fc40000010000 */
[----:B---3--:R-:W-:-:S03]  /*e950*/  FADD.FTZ R4, R4, R2 ;  /* 0x0000000204047221 */ /* 0x008fc60000010000 */
[----:B------:R2:W3:Y:S04]  /*e960*/  SHFL.BFLY PT, R3, R5, 0x1, 0x1f ;  /* 0x0c201f0005037f89 */ /* 0x0004e800000e0000 */
.L_x_3259:
[----:B------:R-:W-:Y:S01]  /*e970*/  FSETP.NE.FTZ.AND P1, PT, R4, RZ, PT ;  /* 0x000000ff0400720b */ /* 0x000fe20003f35000 */
[----:B---3--:R-:W-:Y:S01]  /*e980*/  FADD.FTZ R3, R3, R5 ;  /* 0x0000000503037221 */ /* 0x008fe20000010000 */
[----:B------:R-:W-:Y:S02]  /*e990*/  MOV R2, RZ ;  /* 0x000000ff00027202 */ /* 0x000fe40000000f00 */
[----:B------:R-:W-:Y:S02]  /*e9a0*/  MOV R23, 0xff800000 ;  /* 0xff80000000177802 */ /* 0x000fe40000000f00 */
[----:B------:R-:W-:Y:S02]  /*e9b0*/  FSETP.NE.FTZ.AND P0, PT, R3, RZ, PT ;  /* 0x000000ff0300720b */ /* 0x000fe40003f15000 */
[----:B------:R-:W-:Y:S02]  /*e9c0*/  MOV R0, RZ ;  /* 0x000000ff00007202 */ /* 0x000fe40000000f00 */
[----:B------:R-:W-:-:S03]  /*e9d0*/  MOV R22, 0xff800000 ;  /* 0xff80000000167802 */ /* 0x000fc60000000f00 */
[----:B------:R-:W3:Y:S08]  /*e9e0*/  @P1 MUFU.LG2 R6, R4 ;  /* 0x0000000400061308 */ /* 0x000ef00000000c00 */
[----:B------:R4:W5:Y:S01]  /*e9f0*/  @P1 MUFU.RCP R2, R4 ;  /* 0x0000000400021308 */ /* 0x0009620000001000 */
[----:B---3--:R-:W-:-:S07]  /*ea00*/  @P1 FMUL.FTZ R6, R6, 0.69314718246459960938 ;  /* 0x3f31721806061820 */ /* 0x008fce0000410000 */
[----:B------:R-:W3:Y:S01]  /*ea10*/  @P0 MUFU.RCP R0, R3 ;  /* 0x0000000300000308 */ /* 0x000ee20000001000 */
[----:B----4-:R-:W-:Y:S01]  /*ea20*/  @P1 MOV R4, 0x3f317218 ;  /* 0x3f31721800041802 */ /* 0x010fe20000000f00 */
[C---:B-----5:R-:W-:Y:S02]  /*ea30*/  FMUL.FTZ R46, R2.reuse, R88 ;  /* 0x00000058022e7220 */ /* 0x060fe40000410000 */
        /* <DEDUP_REMOVED lines=72> */
.L_x_3108:
        /* <DEDUP_REMOVED lines=19> */
.L_x_3164:
[----:B-1----:R-:W-:Y:S05]  /*eff0*/  BSYNC B0 ;  /* 0x0000000000007941 */ /* 0x002fea0003800000 */
.L_x_3163:
        /* <DEDUP_REMOVED lines=102> */
.L_x_3167:
        /* <DEDUP_REMOVED lines=115> */
.L_x_3260:
[----:B------:R-:W-:Y:S05]  /*fd90*/  BRA.DIV ~URZ, `(.L_x_3170) ;  /* 0x00005ab27f007947 */ /* 0x000fea000b800000 */
[----:B------:R3:W4:Y:S02]  /*fda0*/  SHFL.IDX PT, R0, R8, RZ, 0x181f ;  /* 0x00181fff08007589 */ /* 0x00072400000e0000 */
.L_x_3261:
        /* <DEDUP_REMOVED lines=19> */
.L_x_3172:
[----:B------:R-:W-:Y:S05]  /*fee0*/  BSYNC B0 ;  /* 0x0000000000007941 */ /* 0x000fea0003800000 */
.L_x_3171:
[----:B------:R-:W-:Y:S05]  /*fef0*/  BRA.DIV ~URZ, `(.L_x_3173) ;  /* 0x000059c27f007947 */ /* 0x000fea000b800000 */
[----:B--2---:R2:W1:Y:S04]  /*ff00*/  SHFL.IDX PT, R10, R7, 0x1, 0x181f ;  /* 0x00381f00070a7f89 */ /* 0x00446800000e0000 */
[----:B----4-:R2:W4:Y:S02]  /*ff10*/  SHFL.IDX PT, R0, R8, 0x1, 0x181f ;  /* 0x00381f0008007f89 */ /* 0x01052400000e0000 */
.L_x_3262:
        /* <DEDUP_REMOVED lines=14> */
.L_x_3175:
[----:B------:R-:W-:Y:S05]  /*10000*/  BSYNC B0 ;  /* 0x0000000000007941 */ /* 0x000fea0003800000 */
.L_x_3174:
[----:B------:R-:W-:Y:S05]  /*10010*/  BRA.DIV ~URZ, `(.L_x_3176) ;  /* 0x000059727f007947 */ /* 0x000fea000b800000 */
[----:B------:R1:W2:Y:S02]  /*10020*/  SHFL.IDX PT, R10, R7, 0x2, 0x181f ;  /* 0x00581f00070a7f89 */ /* 0x0002a400000e0000 */
.L_x_3263:
[----:B------:R-:W-:Y:S05]  /*10030*/  BRA.DIV ~URZ, `(.L_x_3177) ;  /* 0x000059c27f007947 */ /* 0x000fea000b800000 */
[----:B----4-:R4:W1:Y:S02]  /*10040*/  SHFL.IDX PT, R0, R8, 0x2, 0x181f ;  /* 0x00581f0008007f89 */ /* 0x01086400000e0000 */
.L_x_3264:
        /* <DEDUP_REMOVED lines=14> */
.L_x_3179:
[----:B------:R-:W-:Y:S05]  /*10130*/  BSYNC B0 ;  /* 0x0000000000007941 */ /* 0x000fea0003800000 */
.L_x_3178:
[----:B------:R-:W-:Y:S05]  /*10140*/  BRA.DIV ~URZ, `(.L_x_3180) ;  /* 0x000059227f007947 */ /* 0x000fea000b800000 */
[----:B--2---:R-:W2:Y:S04]  /*10150*/  SHFL.IDX PT, R7, R7, 0x3, 0x181f ;  /* 0x00781f0007077f89 */ /* 0x004ea800000e0000 */
[----:B------:R1:W3:Y:S02]  /*10160*/  SHFL.IDX PT, R0, R8, 0x3, 0x181f ;  /* 0x00781f0008007f89 */ /* 0x0002e400000e0000 */
.L_x_3265:
        /* <DEDUP_REMOVED lines=15> */
.L_x_3168:
        /* <DEDUP_REMOVED lines=33> */
.L_x_3266:
[----:B------:R-:W-:Y:S05]  /*10470*/  BRA.DIV ~URZ, `(.L_x_3183) ;  /* 0x000057327f007947 */ /* 0x000fea000b800000 */
[----:B------:R3:W4:Y:S02]  /*10480*/  SHFL.IDX PT, R0, R12, RZ, 0x1c1f ;  /* 0x001c1fff0c007589 */ /* 0x00072400000e0000 */
.L_x_3267:
        /* <DEDUP_REMOVED lines=98> */
.L_x_3185:
[----:B------:R-:W-:Y:S05]  /*10ab0*/  BSYNC B0 ;  /* 0x0000000000007941 */ /* 0x000fea0003800000 */
.L_x_3184:
[----:B------:R-:W-:Y:S05]  /*10ac0*/  BRA.DIV ~URZ, `(.L_x_3186) ;  /* 0x000051527f007947 */ /* 0x000fea000b800000 */
[----:B--2---:R2:W1:Y:S04]  /*10ad0*/  SHFL.IDX PT, R4, R5, 0x1, 0x1c1f ;  /* 0x003c1f0005047f89 */ /* 0x00446800000e0000 */
[----:B----4-:R2:W4:Y:S02]  /*10ae0*/  SHFL.IDX PT, R0, R12, 0x1, 0x1c1f ;  /* 0x003c1f000c007f89 */ /* 0x01052400000e0000 */
.L_x_3268:
        /* <DEDUP_REMOVED lines=99> */
.L_x_3166:
        /* <DEDUP_REMOVED lines=22> */
.L_x_3187:
        /* <DEDUP_REMOVED lines=60> */
.L_x_3189:
[----:B------:R-:W-:Y:S05]  /*11640*/  BSYNC B0 ;  /* 0x0000000000007941 */ /* 0x000fea0003800000 */
.L_x_3188:
        /* <DEDUP_REMOVED lines=36> */
.L_x_3269:
[----:B------:R-:W-:Y:S05]  /*11890*/  BRA.DIV ~URZ, `(.L_x_3191) ;  /* 0x000044c27f007947 */ /* 0x000fea000b800000 */
[----:B------:R3:W4:Y:S02]  /*118a0*/  SHFL.IDX PT, R0, R10, RZ, 0x181f ;  /* 0x00181fff0a007589 */ /* 0x00072400000e0000 */
.L_x_3270:
        /* <DEDUP_REMOVED lines=20> */
.L_x_3193:
[----:B------:R-:W-:Y:S05]  /*119f0*/  BSYNC B0 ;  /* 0x0000000000007941 */ /* 0x000fea0003800000 */
.L_x_3192:
[----:B------:R-:W-:Y:S05]  /*11a00*/  BRA.DIV ~URZ, `(.L_x_3194) ;  /* 0x000043c27f007947 */ /* 0x000fea000b800000 */
[----:B--2---:R2:W1:Y:S04]  /*11a10*/  SHFL.IDX PT, R9, R7, 0x1, 0x181f ;  /* 0x00381f0007097f89 */ /* 0x00446800000e0000 */
[----:B----4-:R2:W4:Y:S02]  /*11a20*/  SHFL.IDX PT, R0, R10, 0x1, 0x181f ;  /* 0x00381f000a007f89 */ /* 0x01052400000e0000 */
.L_x_3271:
        /* <DEDUP_REMOVED lines=14> */
.L_x_3196:
[----:B------:R-:W-:Y:S05]  /*11b10*/  BSYNC B0 ;  /* 0x0000000000007941 */ /* 0x000fea0003800000 */
.L_x_3195:
[----:B------:R-:W-:Y:S05]  /*11b20*/  BRA.DIV ~URZ, `(.L_x_3197) ;  /* 0x000043727f007947 */ /* 0x000fea000b800000 */
[----:B------:R1:W2:Y:S02]  /*11b30*/  SHFL.IDX PT, R9, R7, 0x2, 0x181f ;  /* 0x00581f0007097f89 */ /* 0x0002a400000e0000 */
.L_x_3272:
[----:B------:R-:W-:Y:S05]  /*11b40*/  BRA.DIV ~URZ, `(.L_x_3198) ;  /* 0x000043c27f007947 */ /* 0x000fea000b800000 */
[----:B----4-:R4:W1:Y:S02]  /*11b50*/  SHFL.IDX PT, R0, R10, 0x2, 0x181f ;  /* 0x00581f000a007f89 */ /* 0x01086400000e0000 */
.L_x_3273:
        /* <DEDUP_REMOVED lines=14> */
.L_x_3200:
[----:B------:R-:W-:Y:S05]  /*11c40*/  BSYNC B0 ;  /* 0x0000000000007941 */ /* 0x000fea0003800000 */
.L_x_3199:
[----:B------:R-:W-:Y:S05]  /*11c50*/  BRA.DIV ~URZ, `(.L_x_3201) ;  /* 0x000043227f007947 */ /* 0x000fea000b800000 */
[----:B--2---:R-:W2:Y:S04]  /*11c60*/  SHFL.IDX PT, R7, R7, 0x3, 0x181f ;  /* 0x00781f0007077f89 */ /* 0x004ea800000e0000 */
[----:B------:R1:W3:Y:S02]  /*11c70*/  SHFL.IDX PT, R0, R10, 0x3, 0x181f ;  /* 0x00781f000a007f89 */ /* 0x0002e400000e0000 */
.L_x_3274:
        /* <DEDUP_REMOVED lines=13> */
.L_x_3181:
[----:B------:R-:W-:Y:S05]  /*11d50*/  BSYNC B1 ;  /* 0x0000000000017941 */ /* 0x000fea0003800000 */
.L_x_3165:
        /* <DEDUP_REMOVED lines=15> */
.L_x_3275:
[----:B------:R-:W-:Y:S05]  /*11e50*/  BRA.DIV ~URZ, `(.L_x_3204) ;  /* 0x000042627f007947 */ /* 0x000fea000b800000 */
[----:B------:R3:W4:Y:S02]  /*11e60*/  SHFL.IDX PT, R8, R62, 0x1, 0x1f ;  /* 0x00201f003e087f89 */ /* 0x00072400000e0000 */
.L_x_3276:
        /* <DEDUP_REMOVED lines=19> */
.L_x_3277:
        /* <DEDUP_REMOVED lines=16> */
.L_x_3278:
[----:B---3--:R-:W-:Y:S01]  /*120a0*/  IMAD R0, R0, c[0x0][0x538], RZ ;  /* 0x00014e0000007a24 */ /* 0x008fe200078e02ff */
[----:B------:R-:W-:Y:S04]  /*120b0*/  BSSY B1, `(.L_x_3207) ;  /* 0x00000cf000017945 */ /* 0x000fe80003800000 */
[----:B----4-:R-:W-:-:S04]  /*120c0*/  IADD3 R8, R0, R8, RZ ;  /* 0x0000000800087210 */ /* 0x010fc80007ffe0ff */
[----:B--2---:R-:W-:-:S13]  /*120d0*/  ISETP.GT.AND P6, PT, R8, R9, PT ;  /* 0x000000090800720c */ /* 0x004fda0003fc4270 */
[----:B------:R-:W-:Y:S05]  /*120e0*/  @P6 BRA `(.L_x_3208) ;  /* 0x0000025000006947 */ /* 0x000fea0003800000 */
.L_x_3212:
        /* <DEDUP_REMOVED lines=17> */
.L_x_3279:
        /* <DEDUP_REMOVED lines=16> */
.L_x_3280:
[----:B--2---:R-:W-:-:S05]  /*12300*/  IMAD R0, R0, c[0x0][0x538], RZ ;  /* 0x00014e0000007a24 */ /* 0x004fca00078e02ff */
[----:B------:R-:W-:-:S04]  /*12310*/  IADD3 R8, R0, R8, RZ ;  /* 0x0000000800087210 */ /* 0x000fc80007ffe0ff */
[----:B------:R-:W-:-:S13]  /*12320*/  ISETP.GT.AND P6, PT, R8, R9, PT ;  /* 0x000000090800720c */ /* 0x000fda0003fc4270 */
[----:B-1----:R-:W-:Y:S05]  /*12330*/  @!P6 BRA `(.L_x_3212) ;  /* 0xfffffdb00000e947 */ /* 0x002fea000383ffff */
.L_x_3208:
[----:B------:R-:W-:-:S05]  /*12340*/  IADD3 R8, -R0, R8, RZ ;  /* 0x0000000800087210 */ /* 0x000fca0007ffe1ff */
[----:B------:R-:W-:-:S05]  /*12350*/  IMAD R0, R4, c[0x0][0x538], R8 ;  /* 0x00014e0004007a24 */ /* 0x000fca00078e0208 */
[----:B------:R-:W-:Y:S01]  /*12360*/  ISETP.GT.AND P0, PT, R0, R9, PT ;  /* 0x000000090000720c */ /* 0x000fe20003f04270 */
[----:B------:R-:W-:-:S12]  /*12370*/  BRA.DIV ~URZ, `(.L_x_3213) ;  /* 0x000041a27f007947 */ /* 0x000fd8000b800000 */
[----:B------:R-:W-:-:S03]  /*12380*/  VOTE.ANY R5, PT, !P0 ;  /* 0x0000000000057806 */ /* 0x000fc600040e0100 */
.L_x_3281:
[----:B------:R-:W2:Y:S01]  /*12390*/  LDL.LU R2, [R1+0x54] ;  /* 0x0000540001027983 */ /* 0x000ea20000300800 */
[----:B------:R-:W2:Y:S02]  /*123a0*/  POPC R0, R5 ;  /* 0x0000000500007309 */ /* 0x000ea40000000000 */
[----:B--2---:R-:W-:-:S05]  /*123b0*/  IADD3 R2, R0, R2, RZ ;  /* 0x0000000200027210 */ /* 0x004fca0007ffe0ff */
[----:B------:R2:W-:Y:S01]  /*123c0*/  STL [R1+0x54], R2 ;  /* 0x0000540201007387 */ /* 0x0005e20000100800 */
[----:B------:R-:W-:Y:S05]  /*123d0*/  BRA.DIV ~URZ, `(.L_x_3214) ;  /* 0x000041927f007947 */ /* 0x000fea000b800000 */
[----:B------:R3:W4:Y:S04]  /*123e0*/  SHFL.IDX PT, R10, R6, R0, 0x1f ;  /* 0x00001f00060a7589 */ /* 0x00072800000e0000 */
[----:B------:R3:W1:Y:S02]  /*123f0*/  SHFL.IDX PT, R7, R7, R0, 0x1f ;  /* 0x00001f0007077589 */ /* 0x00066400000e0000 */
.L_x_3282:
[----:B------:R-:W-:Y:S01]  /*12400*/  ISETP.NE.AND P0, PT, R5, RZ, PT ;  /* 0x000000ff0500720c */ /* 0x000fe20003f05270 */
[----:B------:R-:W-:-:S12]  /*12410*/  BSSY B0, `(.L_x_3215) ;  /* 0x0000005000007945 */ /* 0x000fd80003800000 */
[----:B------:R-:W-:Y:S05]  /*12420*/  @!P0 BRA `(.L_x_3216) ;  /* 0x0000003000008947 */ /* 0x000fea0003800000 */
[----:B---3--:R-:W-:Y:S01]  /*12430*/  IADD3 R0, R0, -0x1, RZ ;  /* 0xffffffff00007810 */ /* 0x008fe20007ffe0ff */
[----:B------:R-:W-:Y:S05]  /*12440*/  BRA.DIV ~URZ, `(.L_x_3217) ;  /* 0x000041f27f007947 */ /* 0x000fea000b800000 */
[----:B------:R3:W2:Y:S02]  /*12450*/  SHFL.IDX PT, R11, R4, R0, 0x1f ;  /* 0x00001f00040b7589 */ /* 0x0006a400000e0000 */
.L_x_3216:
[----:B------:R-:W-:Y:S05]  /*12460*/  BSYNC B0 ;  /* 0x0000000000007941 */ /* 0x000fea0003800000 */
.L_x_3215:
        /* <DEDUP_REMOVED lines=68> */
.L_x_3219:
        /* <DEDUP_REMOVED lines=69> */
.L_x_3220:
[----:B------:R-:W-:Y:S05]  /*12d00*/  BSYNC B0 ;  /* 0x0000000000007941 */ /* 0x000fea0003800000 */
.L_x_3218:
[----:B------:R-:W-:-:S04]  /*12d10*/  LOP3.LUT R2, RZ, R2, RZ, 0x33, !PT ;  /* 0x00000002ff027212 */ /* 0x000fc800078e33ff */
[----:B-1----:R-:W-:-:S05]  /*12d20*/  IADD3 R0, R2, R10, RZ ;  /* 0x0000000a02007210 */ /* 0x002fca0007ffe0ff */
[----:B------:R1:W-:Y:S01]  /*12d30*/  STL [R1+0x4c], R0 ;  /* 0x00004c0001007387 */ /* 0x0003e20000100800 */
[----:B------:R-:W-:Y:S05]  /*12d40*/  BRA `(.L_x_3221) ;  /* 0x0000005000007947 */ /* 0x000fea0003800000 */
.L_x_3209:
[----:B------:R-:W-:Y:S01]  /*12d50*/  MOV R0, c[0x0][0x53c] ;  /* 0x00014f0000007a02 */ /* 0x000fe20000000f00 */
[----:B------:R2:W-:Y:S04]  /*12d60*/  STL [R1+0x48], R9 ;  /* 0x0000480901007387 */ /* 0x0005e80000100800 */
[----:B------:R2:W-:Y:S04]  /*12d70*/  STL [R1+0x4c], RZ ;  /* 0x00004cff01007387 */ /* 0x0005e80000100800 */
[----:B------:R2:W-:Y:S04]  /*12d80*/  STL [R1+0x50], RZ ;  /* 0x000050ff01007387 */ /* 0x0005e80000100800 */
[----:B------:R2:W-:Y:S02]  /*12d90*/  STL [R1+0x54], R0 ;  /* 0x0000540001007387 */ /* 0x0005e40000100800 */
.L_x_3221:
[----:B------:R-:W-:Y:S05]  /*12da0*/  BSYNC B1 ;  /* 0x0000000000017941 */ /* 0x000fea0003800000 */
.L_x_3207:
        /* <DEDUP_REMOVED lines=9> */
.L_x_3202:
[----:B--2---:R-:W2:Y:S02]  /*12e40*/  LDL R0, [R1+0x54] ;  /* 0x0000540001007983 */ /* 0x004ea40000100800 */
[----:B--2---:R-:W-:-:S13]  /*12e50*/  ISETP.GE.AND P0, PT, R0, c[0x0][0x53c], PT ;  /* 0x00014f0000007a0c */ /* 0x004fda0003f06270 */
[----:B-1----:R-:W-:Y:S01]  /*12e60*/  @P0 CALL.REL.NOINC `(.L_x_3222) ;  /* 0x0000001000000944 */ /* 0x002fe20003c00000 */
[----:B------:R-:W-:Y:S05]  /*12e70*/  BRA `(.L_x_3223) ;  /* 0xfffeee1000007947 */ /* 0x000fea000383ffff */
.L_x_3222:
[----:B------:R-:W-:Y:S05]  /*12e80*/  EXIT ;  /* 0x000000000000794d */ /* 0x000fea0003800000 */
.L_x_3091:
[----:B------:R-:W-:Y:S01]  /*12e90*/  IMAD.MOV.U32 R0, RZ, RZ, R5 ;  /* 0x000000ffff007224 */ /* 0x000fe200078e0005 */
[----:B------:R-:W-:Y:S02]  /*12ea0*/  MOV R2, 0x1 ;  /* 0x0000000100027802 */ /* 0x000fe40000000f00 */
[----:B------:R-:W-:Y:S02]  /*12eb0*/  MOV R3, 0x12ed0 ;  /* 0x00012ed000037802 */ /* 0x000fe40000000f00 */
[----:B------:R-:W-:Y:S05]  /*12ec0*/  CALL.REL.NOINC `($__internal_50_$__cuda_sm70_shflsync_up_p) ;  /* 0x000038a000007944 */ /* 0x000fea0003c00000 */
[----:B------:R-:W-:Y:S01]  /*12ed0*/  MOV R0, R4 ;  /* 0x0000000400007202 */ /* 0x000fe20000000f00 */
[----:B------:R-:W-:Y:S05]  /*12ee0*/  BRA `(.L_x_3224) ;  /* 0xfffed57000007947 */ /* 0x000fea000383ffff */
.L_x_3092:
[----:B------:R-:W-:Y:S01]  /*12ef0*/  IMAD.MOV.U32 R0, RZ, RZ, R5 ;  /* 0x000000ffff007224 */ /* 0x000fe200078e0005 */
[----:B------:R-:W-:Y:S02]  /*12f00*/  MOV R2, 0x2 ;  /* 0x0000000200027802 */ /* 0x000fe40000000f00 */
[----:B------:R-:W-:Y:S02]  /*12f10*/  MOV R3, 0x12f30 ;  /* 0x00012f3000037802 */ /* 0x000fe40000000f00 */
[----:B------:R-:W-:Y:S05]  /*12f20*/  CALL.REL.NOINC `($__internal_50_$__cuda_sm70_shflsync_up_p) ;  /* 0x0000384000007944 */ /* 0x000fea0003c00000 */
[----:B------:R-:W-:Y:S01]  /*12f30*/  SEL R0, R4, RZ, P4 ;  /* 0x000000ff04007207 */ /* 0x000fe20002000000 */
[----:B------:R-:W-:Y:S01]  /*12f40*/  IMAD.MOV.U32 R2, RZ, RZ, 0x4 ;  /* 0x00000004ff027424 */ /* 0x000fe200078e00ff */
[----:B------:R-:W-:-:S03]  /*12f50*/  MOV R3, 0x12f80 ;  /* 0x00012f8000037802 */ /* 0x000fc60000000f00 */
[----:B------:R-:W-:Y:S02]  /*12f60*/  IMAD.IADD R0, R5, 0x1, R0 ;  /* 0x0000000105007824 */ /* 0x000fe400078e0200 */
        /* <DEDUP_REMOVED lines=13> */
[----:B------:R-:W-:Y:S02]  /*13040*/  MOV R226, 0x1f ;  /* 0x0000001f00e27802 */ /* 0x000fe40000000f00 */
[----:B------:R-:W-:Y:S01]  /*13050*/  MOV R3, 0x13090 ;  /* 0x0001309000037802 */ /* 0x000fe20000000f00 */
[----:B------:R-:W-:-:S04]  /*13060*/  IMAD.IADD R4, R0, 0x1, R4 ;  /* 0x0000000100047824 */ /* 0x000fc800078e0204 */
[----:B------:R-:W-:Y:S02]  /*13070*/  IMAD.MOV.U32 R225, RZ, RZ, R4 ;  /* 0x000000ffffe17224 */ /* 0x000fe400078e0004 */
[----:B------:R-:W-:Y:S05]  /*13080*/  CALL.REL.NOINC `($__internal_49_$__cuda_sm70_shflsync_idx_p) ;  /* 0x0000368000007944 */ /* 0x000fea0003c00000 */
[----:B------:R-:W-:Y:S01]  /*13090*/  MOV R0, R226 ;  /* 0x000000e200007202 */ /* 0x000fe20000000f00 */
[----:B------:R-:W-:Y:S05]  /*130a0*/  BRA `(.L_x_3225) ;  /* 0xfffed4b000007947 */ /* 0x000fea000383ffff */
.L_x_3094:
[----:B------:R-:W-:Y:S02]  /*130b0*/  SEL R0, RZ, 0x1, P0 ;  /* 0x00000001ff007807 */ /* 0x000fe40000000000 */
[----:B------:R-:W-:Y:S02]  /*130c0*/  MOV R2, 0x130e0 ;  /* 0x000130e000027802 */ /* 0x000fe40000000f00 */
[----:B------:R-:W-:Y:S05]  /*130d0*/  CALL.REL.NOINC `($__internal_51_$__cuda_sm70_votesync_ballot) ;  /* 0x0000370000007944 */ /* 0x000fea0003c00000 */
[----:B------:R-:W-:Y:S01]  /*130e0*/  MOV R6, R0 ;  /* 0x0000000000067202 */ /* 0x000fe20000000f00 */
[----:B------:R-:W-:Y:S05]  /*130f0*/  BRA `(.L_x_3226) ;  /* 0xfffed4f000007947 */ /* 0x000fea000383ffff */
.L_x_3095:
[----:B------:R-:W-:Y:S01]  /*13100*/  IMAD.MOV.U32 R225, RZ, RZ, R9 ;  /* 0x000000ffffe17224 */ /* 0x000fe200078e0009 */
[----:B-1----:R-:W-:Y:S01]  /*13110*/  MOV R2, R0 ;  /* 0x0000000000027202 */ /* 0x002fe20000000f00 */
[----:B------:R-:W-:Y:S01]  /*13120*/  IMAD.MOV.U32 R226, RZ, RZ, 0x1f ;  /* 0x0000001fffe27424 */ /* 0x000fe200078e00ff */
[----:B------:R-:W-:Y:S02]  /*13130*/  MOV R3, 0x13150 ;  /* 0x0001315000037802 */ /* 0x000fe40000000f00 */
[----:B------:R-:W-:Y:S05]  /*13140*/  CALL.REL.NOINC `($__internal_49_$__cuda_sm70_shflsync_idx_p) ;  /* 0x000035c000007944 */ /* 0x000fea0003c00000 */
[----:B------:R-:W-:Y:S01]  /*13150*/  IMAD.MOV.U32 R12, RZ, RZ, R226 ;  /* 0x000000ffff0c7224 */ /* 0x000fe200078e00e2 */
[----:B------:R-:W-:Y:S01]  /*13160*/  MOV R225, R8 ;  /* 0x0000000800e17202 */ /* 0x000fe20000000f00 */
[----:B------:R-:W-:Y:S01]  /*13170*/  IMAD.MOV.U32 R5, RZ, RZ, RZ ;  /* 0x000000ffff057224 */ /* 0x000fe200078e00ff */
[----:B------:R-:W-:Y:S01]  /*13180*/  MOV R2, R0 ;  /* 0x0000000000027202 */ /* 0x000fe20000000f00 */
[----:B------:R-:W-:Y:S01]  /*13190*/  IMAD.MOV.U32 R226, RZ, RZ, 0x1f ;  /* 0x0000001fffe27424 */ /* 0x000fe200078e00ff */
[----:B------:R-:W-:-:S02]  /*131a0*/  MOV R3, 0x131c0 ;  /* 0x000131c000037802 */ /* 0x000fc40000000f00 */
[----:B------:R-:W-:Y:S05]  /*131b0*/  CALL.REL.NOINC `($__internal_49_$__cuda_sm70_shflsync_idx_p) ;  /* 0x0000355000007944 */ /* 0x000fea0003c00000 */
[----:B------:R-:W-:Y:S01]  /*131c0*/  MOV R9, R226 ;  /* 0x000000e200097202 */ /* 0x000fe20000000f00 */
[----:B------:R-:W-:Y:S05]  /*131d0*/  BRA `(.L_x_3227) ;  /* 0xfffed48000007947 */ /* 0x000fea000383ffff */
.L_x_3098:
[----:B------:R-:W-:Y:S01]  /*131e0*/  IMAD.MOV.U32 R225, RZ, RZ, R4 ;  /* 0x000000ffffe17224 */ /* 0x000fe200078e0004 */
[----:B-1----:R-:W-:Y:S01]  /*131f0*/  MOV R2, R0 ;  /* 0x0000000000027202 */ /* 0x002fe20000000f00 */
[----:B------:R-:W-:Y:S01]  /*13200*/  IMAD.MOV.U32 R226, RZ, RZ, 0x1f ;  /* 0x0000001fffe27424 */ /* 0x000fe200078e00ff */
[----:B------:R-:W-:-:S02]  /*13210*/  MOV R3, 0x13230 ;  /* 0x0001323000037802 */ /* 0x000fc40000000f00 */
[----:B---34-:R-:W-:Y:S05]  /*13220*/  CALL.REL.NOINC `($__internal_49_$__cuda_sm70_shflsync_idx_p) ;  /* 0x000034e000007944 */ /* 0x018fea0003c00000 */
[----:B------:R-:W-:Y:S01]  /*13230*/  MOV R5, R226 ;  /* 0x000000e200057202 */ /* 0x000fe20000000f00 */
[----:B------:R-:W-:Y:S05]  /*13240*/  BRA `(.L_x_3097) ;  /* 0xfffed47000007947 */ /* 0x000fea000383ffff */
.L_x_3111:
[----:B------:R-:W-:Y:S01]  /*13250*/  IMAD.MOV.U32 R225, RZ, RZ, R10 ;  /* 0x000000ffffe17224 */ /* 0x000fe200078e000a */
[----:B------:R-:W-:Y:S01]  /*13260*/  MOV R2, 0x3 ;  /* 0x0000000300027802 */ /* 0x000fe20000000f00 */
[----:B------:R-:W-:Y:S01]  /*13270*/  IMAD.MOV.U32 R226, RZ, RZ, 0x181f ;  /* 0x0000181fffe27424 */ /* 0x000fe200078e00ff */
[----:B------:R-:W-:-:S02]  /*13280*/  MOV R3, 0x132a0 ;  /* 0x000132a000037802 */ /* 0x000fc40000000f00 */
[----:B------:R-:W-:Y:S05]  /*13290*/  CALL.REL.NOINC `($__internal_49_$__cuda_sm70_shflsync_idx_p) ;  /* 0x0000347000007944 */ /* 0x000fea0003c00000 */
[----:B------:R-:W-:Y:S01]  /*132a0*/  IMAD.MOV.U32 R6, RZ, RZ, R226 ;  /* 0x000000ffff067224 */ /* 0x000fe200078e00e2 */
[----:B------:R-:W-:Y:S01]  /*132b0*/  MOV R2, 0x3 ;  /* 0x0000000300027802 */ /* 0x000fe20000000f00 */
[----:B------:R-:W-:Y:S01]  /*132c0*/  IMAD.MOV.U32 R225, RZ, RZ, R12 ;  /* 0x000000ffffe17224 */ /* 0x000fe200078e000c */
[----:B------:R-:W-:-:S02]  /*132d0*/  MOV R226, 0x181f ;  /* 0x0000181f00e27802 */ /* 0x000fc40000000f00 */
[----:B------:R-:W-:Y:S02]  /*132e0*/  MOV R3, 0x13300 ;  /* 0x0001330000037802 */ /* 0x000fe40000000f00 */
[----:B------:R-:W-:Y:S05]  /*132f0*/  CALL.REL.NOINC `($__internal_49_$__cuda_sm70_shflsync_idx_p) ;  /* 0x0000341000007944 */ /* 0x000fea0003c00000 */
[----:B------:R-:W-:Y:S01]  /*13300*/  MOV R2, R226 ;  /* 0x000000e200027202 */ /* 0x000fe20000000f00 */
[----:B------:R-:W-:Y:S05]  /*13310*/  BRA `(.L_x_3228) ;  /* 0xffff05a000007947 */ /* 0x000fea000383ffff */
.L_x_3114:
[----:B------:R-:W-:Y:S01]  /*13320*/  IMAD.MOV.U32 R225, RZ, RZ, R0 ;  /* 0x000000ffffe17224 */ /* 0x000fe200078e0000 */
[----:B------:R-:W-:Y:S01]  /*13330*/  MOV R2, RZ ;  /* 0x000000ff00027202 */ /* 0x000fe20000000f00 */
[----:B------:R-:W-:Y:S01]  /*13340*/  IMAD.MOV.U32 R226, RZ, RZ, 0x181f ;  /* 0x0000181fffe27424 */ /* 0x000fe200078e00ff */
[----:B------:R-:W-:Y:S02]  /*13350*/  MOV R3, 0x13370 ;  /* 0x0001337000037802 */ /* 0x000fe40000000f00 */
[----:B------:R-:W-:Y:S05]  /*13360*/  CALL.REL.NOINC `($__internal_49_$__cuda_sm70_shflsync_idx_p) ;  /* 0x000033a000007944 */ /* 0x000fea0003c00000 */
[----:B------:R-:W-:Y:S01]  /*13370*/  MOV R5, R226 ;  /* 0x000000e200057202 */ /* 0x000fe20000000f00 */
[----:B------:R-:W-:Y:S05]  /*13380*/  BRA `(.L_x_3229) ;  /* 0xffff137000007947 */ /* 0x000fea000383ffff */
.L_x_3115:
[----:B------:R-:W-:Y:S01]  /*13390*/  IMAD.MOV.U32 R225, RZ, RZ, R4 ;  /* 0x000000ffffe17224 */ /* 0x000fe200078e0004 */
[----:B------:R-:W-:Y:S01]  /*133a0*/  MOV R2, RZ ;  /* 0x000000ff00027202 */ /* 0x000fe20000000f00 */
[----:B------:R-:W-:Y:S01]  /*133b0*/  IMAD.MOV.U32 R226, RZ, RZ, 0x181f ;  /* 0x0000181fffe27424 */ /* 0x000fe200078e00ff */
[----:B------:R-:W-:Y:S02]  /*133c0*/  MOV R3, 0x133e0 ;  /* 0x000133e000037802 */ /* 0x000fe40000000f00 */
[----:B-12---:R-:W-:Y:S05]  /*133d0*/  CALL.REL.NOINC `($__internal_49_$__cuda_sm70_shflsync_idx_p) ;  /* 0x0000333000007944 */ /* 0x006fea0003c00000 */
[----:B------:R-:W-:Y:S01]  /*133e0*/  MOV R2, R226 ;  /* 0x000000e200027202 */ /* 0x000fe20000000f00 */
[----:B------:R-:W-:Y:S05]  /*133f0*/  BRA `(.L_x_3230) ;  /* 0xffff132000007947 */ /* 0x000fea000383ffff */
.L_x_3118:
[----:B------:R-:W-:Y:S01]  /*13400*/  IMAD.MOV.U32 R225, RZ, RZ, R0 ;  /* 0x000000ffffe17224 */ /* 0x000fe200078e0000 */
[----:B--2-4-:R-:W-:Y:S01]  /*13410*/  MOV R2, 0x1 ;  /* 0x0000000100027802 */ /* 0x014fe20000000f00 */
[----:B------:R-:W-:Y:S01]  /*13420*/  IMAD.MOV.U32 R226, RZ, RZ, 0x181f ;  /* 0x0000181fffe27424 */ /* 0x000fe200078e00ff */
[----:B------:R-:W-:-:S02]  /*13430*/  MOV R3, 0x13450 ;  /* 0x0001345000037802 */ /* 0x000fc40000000f00 */
[----:B-1-3--:R-:W-:Y:S05]  /*13440*/  CALL.REL.NOINC `($__internal_49_$__cuda_sm70_shflsync_idx_p) ;  /* 0x000032c000007944 */ /* 0x00afea0003c00000 */
        /* <DEDUP_REMOVED lines=8> */
.L_x_3121:
[----:B------:R-:W-:Y:S01]  /*134d0*/  IMAD.MOV.U32 R225, RZ, RZ, R0 ;  /* 0x000000ffffe17224 */ /* 0x000fe200078e0000 */
[----:B-1--4-:R-:W-:Y:S01]  /*134e0*/  MOV R2, 0x2 ;  /* 0x0000000200027802 */ /* 0x012fe20000000f00 */
[----:B------:R-:W-:Y:S01]  /*134f0*/  IMAD.MOV.U32 R226, RZ, RZ, 0x181f ;  /* 0x0000181fffe27424 */ /* 0x000fe200078e00ff */
[----:B------:R-:W-:Y:S02]  /*13500*/  MOV R3, 0x13520 ;  /* 0x0001352000037802 */ /* 0x000fe40000000f00 */
[----:B--23--:R-:W-:Y:S05]  /*13510*/  CALL.REL.NOINC `($__internal_49_$__cuda_sm70_shflsync_idx_p) ;  /* 0x000031f000007944 */ /* 0x00cfea0003c00000 */
[----:B------:R-:W-:Y:S01]  /*13520*/  MOV R5, R226 ;  /* 0x000000e200057202 */ /* 0x000fe20000000f00 */
[----:B------:R-:W-:Y:S05]  /*13530*/  BRA `(.L_x_3232) ;  /* 0xffff145000007947 */ /* 0x000fea000383ffff */
.L_x_3122:
[----:B------:R-:W-:Y:S01]  /*13540*/  IMAD.MOV.U32 R225, RZ, RZ, R4 ;  /* 0x000000ffffe17224 */ /* 0x000fe200078e0004 */
[----:B----4-:R-:W-:Y:S01]  /*13550*/  MOV R2, 0x2 ;  /* 0x0000000200027802 */ /* 0x010fe20000000f00 */
[----:B------:R-:W-:Y:S01]  /*13560*/  IMAD.MOV.U32 R226, RZ, RZ, 0x181f ;  /* 0x0000181fffe27424 */ /* 0x000fe200078e00ff */
[----:B------:R-:W-:Y:S02]  /*13570*/  MOV R3, 0x13590 ;  /* 0x0001359000037802 */ /* 0x000fe40000000f00 */
[----:B-123--:R-:W-:Y:S05]  /*13580*/  CALL.REL.NOINC `($__internal_49_$__cuda_sm70_shflsync_idx_p) ;  /* 0x0000318000007944 */ /* 0x00efea0003c00000 */
[----:B------:R-:W-:Y:S01]  /*13590*/  MOV R2, R226 ;  /* 0x000000e200027202 */ /* 0x000fe20000000f00 */
[----:B------:R-:W-:Y:S05]  /*135a0*/  BRA `(.L_x_3233) ;  /* 0xffff140000007947 */ /* 0x000fea000383ffff */
.L_x_3125:
[----:B------:R-:W-:Y:S01]  /*135b0*/  IMAD.MOV.U32 R225, RZ, RZ, R0 ;  /* 0x000000ffffe17224 */ /* 0x000fe200078e0000 */
[----:B-1----:R-:W-:Y:S01]  /*135c0*/  MOV R2, 0x3 ;  /* 0x0000000300027802 */ /* 0x002fe20000000f00 */
[----:B------:R-:W-:Y:S01]  /*135d0*/  IMAD.MOV.U32 R226, RZ, RZ, 0x181f ;  /* 0x0000181fffe27424 */ /* 0x000fe200078e00ff */
[----:B------:R-:W-:-:S02]  /*135e0*/  MOV R3, 0x13600 ;  /* 0x0001360000037802 */ /* 0x000fc40000000f00 */
[----:B--234-:R-:W-:Y:S05]  /*135f0*/  CALL.REL.NOINC `($__internal_49_$__cuda_sm70_shflsync_idx_p) ;  /* 0x0000311000007944 */ /* 0x01cfea0003c00000 */
        /* <DEDUP_REMOVED lines=8> */
.L_x_3126:
[----:B------:R-:W-:Y:S01]  /*13680*/  IMAD.MOV.U32 R225, RZ, RZ, R4 ;  /* 0x000000ffffe17224 */ /* 0x000fe200078e0004 */
[----:B------:R-:W-:Y:S01]  /*13690*/  MOV R2, RZ ;  /* 0x000000ff00027202 */ /* 0x000fe20000000f00 */
[----:B------:R-:W-:Y:S01]  /*136a0*/  IMAD.MOV.U32 R226, RZ, RZ, 0x1c1f ;  /* 0x00001c1fffe27424 */ /* 0x000fe200078e00ff */
[----:B------:R-:W-:Y:S02]  /*136b0*/  MOV R3, 0x136d0 ;  /* 0x000136d000037802 */ /* 0x000fe40000000f00 */
[----:B------:R-:W-:Y:S05]  /*136c0*/  CALL.REL.NOINC `($__internal_49_$__cuda_sm70_shflsync_idx_p) ;  /* 0x0000304000007944 */ /* 0x000fea0003c00000 */
[----:B------:R-:W-:Y:S01]  /*136d0*/  MOV R0, R226 ;  /* 0x000000e200007202 */ /* 0x000fe20000000f00 */
[----:B------:R-:W-:Y:S05]  /*136e0*/  BRA `(.L_x_3235) ;  /* 0xffff15e000007947 */ /* 0x000fea000383ffff */
.L_x_3127:
[----:B------:R-:W-:Y:S01]  /*136f0*/  IMAD.MOV.U32 R225, RZ, RZ, R4 ;  /* 0x000000ffffe17224 */ /* 0x000fe200078e0004 */
[----:B------:R-:W-:Y:S01]  /*13700*/  MOV R2, 0x1 ;  /* 0x0000000100027802 */ /* 0x000fe20000000f00 */
[----:B------:R-:W-:Y:S01]  /*13710*/  IMAD.MOV.U32 R226, RZ, RZ, 0x1c1f ;  /* 0x00001c1fffe27424 */ /* 0x000fe200078e00ff */
[----:B------:R-:W-:Y:S02]  /*13720*/  MOV R3, 0x13740 ;  /* 0x0001374000037802 */ /* 0x000fe40000000f00 */
[----:B-1----:R-:W-:Y:S05]  /*13730*/  CALL.REL.NOINC `($__internal_49_$__cuda_sm70_shflsync_idx_p) ;  /* 0x00002fd000007944 */ /* 0x002fea0003c00000 */
        /* <DEDUP_REMOVED lines=115> */
[----:B------:R-:W-:Y:S05]  /*13e70*/  CALL.REL.NOINC `($__internal_48_$__cuda_sm70_shflsync_bfly_p) ;  /* 0x0000283000007944 */ /* 0x000fea0003c00000 */
[----:B------:R-:W-:Y:S01]  /*13e80*/  FMNMX.FTZ R70, R70, R0, !PT ;  /* 0x0000000046467209 */ /* 0x000fe20007810000 */
[----:B------:R-:W-:Y:S01]  /*13e90*/  IMAD.MOV.U32 R0, RZ, RZ, 0x1 ;  /* 0x00000001ff007424 */ /* 0x000fe200078e00ff */
[----:B------:R-:W-:-:S03]  /*13ea0*/  MOV R2, 0x13ed0 ;  /* 0x00013ed000027802 */ /* 0x000fc60000000f00 */
[----:B------:R-:W-:Y:S02]  /*13eb0*/  IMAD.MOV.U32 R68, RZ, RZ, R70 ;  /* 0x000000ffff447224 */ /* 0x000fe400078e0046 */
[----:B------:R-:W-:Y:S05]  /*13ec0*/  CALL.REL.NOINC `($__internal_48_$__cuda_sm70_shflsync_bfly_p) ;  /* 0x000027e000007944 */ /* 0x000fea0003c00000 */
[----:B------:R-:W-:Y:S01]  /*13ed0*/  FMNMX.FTZ R70, R70, R0, !PT ;  /* 0x0000000046467209 */ /* 0x000fe20007810000 */
[----:B------:R-:W-:Y:S01]  /*13ee0*/  IMAD.MOV.U32 R68, RZ, RZ, R4 ;  /* 0x000000ffff447224 */ /* 0x000fe200078e0004 */
[----:B------:R-:W-:Y:S01]  /*13ef0*/  MOV R2, 0x13f20 ;  /* 0x00013f2000027802 */ /* 0x000fe20000000f00 */
[----:B------:R-:W-:Y:S02]  /*13f00*/  IMAD.MOV.U32 R0, RZ, RZ, 0x2 ;  /* 0x00000002ff007424 */ /* 0x000fe400078e00ff */
[----:B------:R-:W-:Y:S05]  /*13f10*/  CALL.REL.NOINC `($__internal_48_$__cuda_sm70_shflsync_bfly_p) ;  /* 0x0000279000007944 */ /* 0x000fea0003c00000 */
[----:B------:R-:W-:Y:S01]  /*13f20*/  FMNMX.FTZ R4, R4, R0, !PT ;  /* 0x0000000004047209 */ /* 0x000fe20007810000 */
[----:B------:R-:W-:Y:S01]  /*13f30*/  IMAD.MOV.U32 R0, RZ, RZ, 0x1 ;  /* 0x00000001ff007424 */ /* 0x000fe200078e00ff */
[----:B------:R-:W-:-:S03]  /*13f40*/  MOV R2, 0x13f70 ;  /* 0x00013f7000027802 */ /* 0x000fc60000000f00 */
[----:B------:R-:W-:Y:S02]  /*13f50*/  IMAD.MOV.U32 R68, RZ, RZ, R4 ;  /* 0x000000ffff447224 */ /* 0x000fe400078e0004 */
[----:B------:R-:W-:Y:S05]  /*13f60*/  CALL.REL.NOINC `($__internal_48_$__cuda_sm70_shflsync_bfly_p) ;  /* 0x0000274000007944 */ /* 0x000fea0003c00000 */
[----:B------:R-:W-:Y:S01]  /*13f70*/  MOV R5, R0 ;  /* 0x0000000000057202 */ /* 0x000fe20000000f00 */
[----:B------:R-:W-:Y:S05]  /*13f80*/  BRA `(.L_x_3236) ;  /* 0xffff187000007947 */ /* 0x000fea000383ffff */
.L_x_3131:
[----:B------:R-:W-:Y:S01]  /*13f90*/  MOV R2, RZ ;  /* 0x000000ff00027202 */ /* 0x000fe20000000f00 */
[----:B------:R-:W-:Y:S01]  /*13fa0*/  IMAD.MOV.U32 R225, RZ, RZ, R5 ;  /* 0x000000ffffe17224 */ /* 0x000fe200078e0005 */
[----:B------:R-:W-:Y:S01]  /*13fb0*/  MOV R3, 0x13fe0 ;  /* 0x00013fe000037802 */ /* 0x000fe20000000f00 */
[----:B------:R-:W-:Y:S02]  /*13fc0*/  IMAD.MOV.U32 R226, RZ, RZ, 0x181f ;  /* 0x0000181fffe27424 */ /* 0x000fe400078e00ff */
[----:B------:R-:W-:Y:S05]  /*13fd0*/  CALL.REL.NOINC `($__internal_49_$__cuda_sm70_shflsync_idx_p) ;  /* 0x0000273000007944 */ /* 0x000fea0003c00000 */
[----:B------:R-:W-:Y:S01]  /*13fe0*/  MOV R0, R226 ;  /* 0x000000e200007202 */ /* 0x000fe20000000f00 */
[----:B------:R-:W-:-:S05]  /*13ff0*/  BRA `(.L_x_3237) ;  /* 0xffff33e000007947 */ /* 0x000fca000383ffff */
.L_x_3132:
[----:B------:R-:W-:Y:S01]  /*14000*/  MOV R2, RZ ;  /* 0x000000ff00027202 */ /* 0x000fe20000000f00 */
[----:B------:R-:W-:Y:S01]  /*14010*/  IMAD.MOV.U32 R225, RZ, RZ, R6 ;  /* 0x000000ffffe17224 */ /* 0x000fe200078e0006 */
[----:B------:R-:W-:Y:S01]  /*14020*/  MOV R3, 0x14050 ;  /* 0x0001405000037802 */ /* 0x000fe20000000f00 */
[----:B------:R-:W-:Y:S02]  /*14030*/  IMAD.MOV.U32 R226, RZ, RZ, 0x181f ;  /* 0x0000181fffe27424 */ /* 0x000fe400078e00ff */
[----:B-12---:R-:W-:Y:S05]  /*14040*/  CALL.REL.NOINC `($__internal_49_$__cuda_sm70_shflsync_idx_p) ;  /* 0x000026c000007944 */ /* 0x006fea0003c00000 */
        /* <DEDUP_REMOVED lines=19> */
[----:B-1----:R-:W-:Y:S05]  /*14180*/  CALL.REL.NOINC `($__internal_49_$__cuda_sm70_shflsync_idx_p) ;  /* 0x0000258000007944 */ /* 0x002fea0003c00000 */
[----:B------:R-:W-:Y:S01]  /*14190*/  MOV R2, 0x1 ;  /* 0x0000000100027802 */ /* 0x000fe20000000f00 */
[----:B------:R-:W-:Y:S01]  /*141a0*/  IMAD.MOV.U32 R7, RZ, RZ, R226 ;  /* 0x000000ffff077224 */ /* 0x000fe200078e00e2 */
[----:B------:R-:W-:Y:S01]  /*141b0*/  MOV R226, 0x181f ;  /* 0x0000181f00e27802 */ /* 0x000fe20000000f00 */
[----:B------:R-:W-:Y:S01]  /*141c0*/  IMAD.MOV.U32 R225, RZ, RZ, R6 ;  /* 0x000000ffffe17224 */ /* 0x000fe200078e0006 */
[----:B------:R-:W-:Y:S02]  /*141d0*/  MOV R3, 0x141f0 ;  /* 0x000141f000037802 */ /* 0x000fe40000000f00 */
[----:B------:R-:W-:Y:S05]  /*141e0*/  CALL.REL.NOINC `($__internal_49_$__cuda_sm70_shflsync_idx_p) ;  /* 0x0000252000007944 */ /* 0x000fea0003c00000 */
[C---:B------:R-:W-:Y:S01]  /*141f0*/  IADD3 R2, -R4.reuse, 0x10, RZ ;  /* 0x0000001004027810 */ /* 0x040fe20007ffe1ff */
        /* <DEDUP_REMOVED lines=20> */
[----:B------:R-:W-:Y:S05]  /*14340*/  CALL.REL.NOINC `($__internal_49_$__cuda_sm70_shflsync_idx_p) ;  /* 0x000023c000007944 */ /* 0x000fea0003c00000 */
[----:B------:R-:W-:Y:S01]  /*14350*/  MOV R2, 0x2 ;  /* 0x0000000200027802 */ /* 0x000fe20000000f00 */
[----:B------:R-:W-:Y:S01]  /*14360*/  IMAD.MOV.U32 R12, RZ, RZ, R226 ;  /* 0x000000ffff0c7224 */ /* 0x000fe200078e00e2 */
[----:B------:R-:W-:Y:S01]  /*14370*/  MOV R226, 0x181f ;  /* 0x0000181f00e27802 */ /* 0x000fe20000000f00 */
[----:B------:R-:W-:Y:S01]  /*14380*/  IMAD.MOV.U32 R225, RZ, RZ, R6 ;  /* 0x000000ffffe17224 */ /* 0x000fe200078e0006 */
[----:B------:R-:W-:Y:S02]  /*14390*/  MOV R3, 0x143b0 ;  /* 0x000143b000037802 */ /* 0x000fe40000000f00 */
[----:B------:R-:W-:Y:S05]  /*143a0*/  CALL.REL.NOINC `($__internal_49_$__cuda_sm70_shflsync_idx_p) ;  /* 0x0000236000007944 */ /* 0x000fea0003c00000 */
[----:B------:R-:W-:Y:S01]  /*143b0*/  MOV R7, R226 ;  /* 0x000000e200077202 */ /* 0x000fe20000000f00 */
[----:B------:R-:W-:-:S05]  /*143c0*/  BRA `(.L_x_3238) ;  /* 0xffff31a000007947 */ /* 0x000fca000383ffff */
.L_x_3133:
[----:B--2---:R-:W-:Y:S01]  /*143d0*/  MOV R2, 0x3 ;  /* 0x0000000300027802 */ /* 0x004fe20000000f00 */
[----:B------:R-:W-:Y:S01]  /*143e0*/  IMAD.MOV.U32 R225, RZ, RZ, R5 ;  /* 0x000000ffffe17224 */ /* 0x000fe200078e0005 */
[----:B------:R-:W-:Y:S01]  /*143f0*/  MOV R3, 0x14420 ;  /* 0x0001442000037802 */ /* 0x000fe20000000f00 */
[----:B------:R-:W-:Y:S02]  /*14400*/  IMAD.MOV.U32 R226, RZ, RZ, 0x181f ;  /* 0x0000181fffe27424 */ /* 0x000fe400078e00ff */
[----:B-1----:R-:W-:Y:S05]  /*14410*/  CALL.REL.NOINC `($__internal_49_$__cuda_sm70_shflsync_idx_p) ;  /* 0x000022f000007944 */ /* 0x002fea0003c00000 */
        /* <DEDUP_REMOVED lines=8> */
.L_x_3136:
[----:B------:R-:W-:Y:S01]  /*144a0*/  MOV R2, RZ ;  /* 0x000000ff00027202 */ /* 0x000fe20000000f00 */
[----:B------:R-:W-:Y:S01]  /*144b0*/  IMAD.MOV.U32 R225, RZ, RZ, R0 ;  /* 0x000000ffffe17224 */ /* 0x000fe200078e0000 */
[----:B------:R-:W-:Y:S01]  /*144c0*/  MOV R3, 0x144f0 ;  /* 0x000144f000037802 */ /* 0x000fe20000000f00 */
[----:B------:R-:W-:Y:S02]  /*144d0*/  IMAD.MOV.U32 R226, RZ, RZ, 0x181f ;  /* 0x0000181fffe27424 */ /* 0x000fe400078e00ff */
[----:B------:R-:W-:Y:S05]  /*144e0*/  CALL.REL.NOINC `($__internal_49_$__cuda_sm70_shflsync_idx_p) ;  /* 0x0000222000007944 */ /* 0x000fea0003c00000 */
[----:B------:R-:W-:Y:S01]  /*144f0*/  MOV R69, R226 ;  /* 0x000000e200457202 */ /* 0x000fe20000000f00 */
[----:B------:R-:W-:-:S05]  /*14500*/  BRA `(.L_x_3240) ;  /* 0xffff3f4000007947 */ /* 0x000fca000383ffff */
.L_x_3137:
[----:B------:R-:W-:Y:S01]  /*14510*/  MOV R2, RZ ;  /* 0x000000ff00027202 */ /* 0x000fe20000000f00 */
[----:B------:R-:W-:Y:S01]  /*14520*/  IMAD.MOV.U32 R225, RZ, RZ, R68 ;  /* 0x000000ffffe17224 */ /* 0x000fe200078e0044 */
[----:B------:R-:W-:Y:S01]  /*14530*/  MOV R3, 0x14560 ;  /* 0x0001456000037802 */ /* 0x000fe20000000f00 */
[----:B------:R-:W-:Y:S02]  /*14540*/  IMAD.MOV.U32 R226, RZ, RZ, 0x181f ;  /* 0x0000181fffe27424 */ /* 0x000fe400078e00ff */
[----:B-12---:R-:W-:Y:S05]  /*14550*/  CALL.REL.NOINC `($__internal_49_$__cuda_sm70_shflsync_idx_p) ;  /* 0x000021b000007944 */ /* 0x006fea0003c00000 */
[----:B------:R-:W-:Y:S01]  /*14560*/  MOV R2, R226 ;  /* 0x000000e200027202 */ /* 0x000fe20000000f00 */
[----:B------:R-:W-:-:S05]  /*14570*/  BRA `(.L_x_3241) ;  /* 0xffff3ef000007947 */ /* 0x000fca000383ffff */
.L_x_3138:
[----:B--2---:R-:W-:Y:S01]  /*14580*/  MOV R2, 0x1 ;  /* 0x0000000100027802 */ /* 0x004fe20000000f00 */
[----:B------:R-:W-:Y:S01]  /*14590*/  IMAD.MOV.U32 R225, RZ, RZ, R0 ;  /* 0x000000ffffe17224 */ /* 0x000fe200078e0000 */
[----:B------:R-:W-:Y:S01]  /*145a0*/  MOV R3, 0x145d0 ;  /* 0x000145d000037802 */ /* 0x000fe20000000f00 */
[----:B------:R-:W-:Y:S02]  /*145b0*/  IMAD.MOV.U32 R226, RZ, RZ, 0x181f ;  /* 0x0000181fffe27424 */ /* 0x000fe400078e00ff */
[----:B-1-3--:R-:W-:Y:S05]  /*145c0*/  CALL.REL.NOINC `($__internal_49_$__cuda_sm70_shflsync_idx_p) ;  /* 0x0000214000007944 */ /* 0x00afea0003c00000 */
        /* <DEDUP_REMOVED lines=8> */
.L_x_3139:
[----:B-1----:R-:W-:Y:S01]  /*14650*/  MOV R2, 0x2 ;  /* 0x0000000200027802 */ /* 0x002fe20000000f00 */
[----:B------:R-:W-:Y:S01]  /*14660*/  IMAD.MOV.U32 R225, RZ, RZ, R0 ;  /* 0x000000ffffe17224 */ /* 0x000fe200078e0000 */
[----:B------:R-:W-:Y:S01]  /*14670*/  MOV R3, 0x146a0 ;  /* 0x000146a000037802 */ /* 0x000fe20000000f00 */
[----:B------:R-:W-:Y:S02]  /*14680*/  IMAD.MOV.U32 R226, RZ, RZ, 0x181f ;  /* 0x0000181fffe27424 */ /* 0x000fe400078e00ff */
[----:B---34-:R-:W-:Y:S05]  /*14690*/  CALL.REL.NOINC `($__internal_49_$__cuda_sm70_shflsync_idx_p) ;  /* 0x0000207000007944 */ /* 0x018fea0003c00000 */
[----:B------:R-:W-:Y:S01]  /*146a0*/  MOV R69, R226 ;  /* 0x000000e200457202 */ /* 0x000fe20000000f00 */
[----:B------:R-:W-:-:S05]  /*146b0*/  BRA `(.L_x_3243) ;  /* 0xffff3fc000007947 */ /* 0x000fca000383ffff */
.L_x_3140:
[----:B-1----:R-:W-:Y:S01]  /*146c0*/  MOV R2, 0x2 ;  /* 0x0000000200027802 */ /* 0x002fe20000000f00 */
[----:B------:R-:W-:Y:S01]  /*146d0*/  IMAD.MOV.U32 R225, RZ, RZ, R68 ;  /* 0x000000ffffe17224 */ /* 0x000fe200078e0044 */
[----:B------:R-:W-:Y:S01]  /*146e0*/  MOV R3, 0x14710 ;  /* 0x0001471000037802 */ /* 0x000fe20000000f00 */
[----:B------:R-:W-:Y:S02]  /*146f0*/  IMAD.MOV.U32 R226, RZ, RZ, 0x181f ;  /* 0x0000181fffe27424 */ /* 0x000fe400078e00ff */
[----:B--234-:R-:W-:Y:S05]  /*14700*/  CALL.REL.NOINC `($__internal_49_$__cuda_sm70_shflsync_idx_p) ;  /* 0x0000200000007944 */ /* 0x01cfea0003c00000 */
[----:B------:R-:W-:Y:S01]  /*14710*/  MOV R2, R226 ;  /* 0x000000e200027202 */ /* 0x000fe20000000f00 */
[----:B------:R-:W-:-:S05]  /*14720*/  BRA `(.L_x_3244) ;  /* 0xffff3f7000007947 */ /* 0x000fca000383ffff */
.L_x_3141:
[----:B--2---:R-:W-:Y:S01]  /*14730*/  MOV R2, 0x3 ;  /* 0x0000000300027802 */ /* 0x004fe20000000f00 */
[----:B------:R-:W-:Y:S01]  /*14740*/  IMAD.MOV.U32 R225, RZ, RZ, R0 ;  /* 0x000000ffffe17224 */ /* 0x000fe200078e0000 */
[----:B------:R-:W-:Y:S01]  /*14750*/  MOV R3, 0x14780 ;  /* 0x0001478000037802 */ /* 0x000fe20000000f00 */
[----:B------:R-:W-:Y:S02]  /*14760*/  IMAD.MOV.U32 R226, RZ, RZ, 0x181f ;  /* 0x0000181fffe27424 */ /* 0x000fe400078e00ff */
[----:B-1-34-:R-:W-:Y:S05]  /*14770*/  CALL.REL.NOINC `($__internal_49_$__cuda_sm70_shflsync_idx_p) ;  /* 0x00001f9000007944 */ /* 0x01afea0003c00000 */
        /* <DEDUP_REMOVED lines=8> */
.L_x_3142:
[----:B------:R-:W-:Y:S01]  /*14800*/  MOV R2, RZ ;  /* 0x000000ff00027202 */ /* 0x000fe20000000f00 */
[----:B------:R-:W-:Y:S01]  /*14810*/  IMAD.MOV.U32 R225, RZ, RZ, R68 ;  /* 0x000000ffffe17224 */ /* 0x000fe200078e0044 */
[----:B------:R-:W-:Y:S01]  /*14820*/  MOV R3, 0x14850 ;  /* 0x0001485000037802 */ /* 0x000fe20000000f00 */
[----:B------:R-:W-:Y:S02]  /*14830*/  IMAD.MOV.U32 R226, RZ, RZ, 0x1c1f ;  /* 0x00001c1fffe27424 */ /* 0x000fe400078e00ff */
[----:B------:R-:W-:Y:S05]  /*14840*/  CALL.REL.NOINC `($__internal_49_$__cuda_sm70_shflsync_idx_p) ;  /* 0x00001ec000007944 */ /* 0x000fea0003c00000 */
[----:B------:R-:W-:Y:S01]  /*14850*/  MOV R0, R226 ;  /* 0x000000e200007202 */ /* 0x000fe20000000f00 */
[----:B------:R-:W-:-:S05]  /*14860*/  BRA `(.L_x_3246) ;  /* 0xffff411000007947 */ /* 0x000fca000383ffff */
.L_x_3143:
[----:B------:R-:W-:Y:S01]  /*14870*/  MOV R2, 0x1 ;  /* 0x0000000100027802 */ /* 0x000fe20000000f00 */
[----:B------:R-:W-:Y:S01]  /*14880*/  IMAD.MOV.U32 R225, RZ, RZ, R68 ;  /* 0x000000ffffe17224 */ /* 0x000fe200078e0044 */
[----:B------:R-:W-:Y:S01]  /*14890*/  MOV R3, 0x148c0 ;  /* 0x000148c000037802 */ /* 0x000fe20000000f00 */
[----:B------:R-:W-:Y:S02]  /*148a0*/  IMAD.MOV.U32 R226, RZ, RZ, 0x1c1f ;  /* 0x00001c1fffe27424 */ /* 0x000fe400078e00ff */
[----:B-1----:R-:W-:Y:S05]  /*148b0*/  CALL.REL.NOINC `($__internal_49_$__cuda_sm70_shflsync_idx_p) ;  /* 0x00001e5000007944 */ /* 0x002fea0003c00000 */
        /* <DEDUP_REMOVED lines=115> */
[----:B------:R-:W-:Y:S05]  /*14ff0*/  CALL.REL.NOINC `($__internal_48_$__cuda_sm70_shflsync_bfly_p) ;  /* 0x000016b000007944 */ /* 0x000fea0003c00000 */
[----:B------:R-:W-:Y:S01]  /*15000*/  FMNMX.FTZ R68, R68, R0, !PT ;  /* 0x0000000044447209 */ /* 0x000fe20007810000 */
[----:B------:R-:W-:Y:S01]  /*15010*/  IMAD.MOV.U32 R0, RZ, RZ, 0x1 ;  /* 0x00000001ff007424 */ /* 0x000fe200078e00ff */
[----:B------:R-:W-:Y:S02]  /*15020*/  MOV R2, 0x15040 ;  /* 0x0001504000027802 */ /* 0x000fe40000000f00 */
        /* <DEDUP_REMOVED lines=8> */
[----:B------:R-:W-:Y:S02]  /*150b0*/  MOV R2, 0x150d0 ;  /* 0x000150d000027802 */ /* 0x000fe40000000f00 */
[----:B------:R-:W-:Y:S05]  /*150c0*/  CALL.REL.NOINC `($__internal_48_$__cuda_sm70_shflsync_bfly_p) ;  /* 0x000015e000007944 */ /* 0x000fea0003c00000 */
[----:B------:R-:W-:-:S05]  /*150d0*/  BRA `(.L_x_3247) ;  /* 0xffff43d000007947 */ /* 0x000fca000383ffff */
.L_x_3146:
[----:B-1--4-:R-:W-:Y:S01]  /*150e0*/  MOV R2, RZ ;  /* 0x000000ff00027202 */ /* 0x012fe20000000f00 */
[----:B------:R-:W-:Y:S01]  /*150f0*/  IMAD.MOV.U32 R225, RZ, RZ, R0 ;  /* 0x000000ffffe17224 */ /* 0x000fe200078e0000 */
[----:B------:R-:W-:Y:S01]  /*15100*/  MOV R3, 0x15130 ;  /* 0x0001513000037802 */ /* 0x000fe20000000f00 */
[----:B------:R-:W-:Y:S02]  /*15110*/  IMAD.MOV.U32 R226, RZ, RZ, 0x181f ;  /* 0x0000181fffe27424 */ /* 0x000fe400078e00ff */
[----:B------:R-:W-:Y:S05]  /*15120*/  CALL.REL.NOINC `($__internal_49_$__cuda_sm70_shflsync_idx_p) ;  /* 0x000015e000007944 */ /* 0x000fea0003c00000 */
[----:B------:R-:W-:Y:S01]  /*15130*/  MOV R6, R226 ;  /* 0x000000e200067202 */ /* 0x000fe20000000f00 */
[----:B------:R-:W-:-:S05]  /*15140*/  BRA `(.L_x_3248) ;  /* 0xffff621000007947 */ /* 0x000fca000383ffff */
.L_x_3149:
[----:B------:R-:W-:Y:S01]  /*15150*/  MOV R2, 0x3 ;  /* 0x0000000300027802 */ /* 0x000fe20000000f00 */
        /* <DEDUP_REMOVED lines=12> */
.L_x_3152:
[----:B------:R-:W-:Y:S01]  /*15220*/  MOV R2, RZ ;  /* 0x000000ff00027202 */ /* 0x000fe20000000f00 */
[----:B------:R-:W-:Y:S01]  /*15230*/  IMAD.MOV.U32 R225, RZ, RZ, R0 ;  /* 0x000000ffffe17224 */ /* 0x000fe200078e0000 */
[----:B------:R-:W-:Y:S01]  /*15240*/  MOV R3, 0x15270 ;  /* 0x0001527000037802 */ /* 0x000fe20000000f00 */
[----:B------:R-:W-:Y:S02]  /*15250*/  IMAD.MOV.U32 R226, RZ, RZ, 0x181f ;  /* 0x0000181fffe27424 */ /* 0x000fe400078e00ff */
[----:B------:R-:W-:Y:S05]  /*15260*/  CALL.REL.NOINC `($__internal_49_$__cuda_sm70_shflsync_idx_p) ;  /* 0x000014a000007944 */ /* 0x000fea0003c00000 */
[----:B------:R-:W-:Y:S01]  /*15270*/  MOV R73, R226 ;  /* 0x000000e200497202 */ /* 0x000fe20000000f00 */
[----:B------:R-:W-:-:S05]  /*15280*/  BRA `(.L_x_3250) ;  /* 0xffff711000007947 */ /* 0x000fca000383ffff */
.L_x_3153:
[----:B------:R-:W-:Y:S01]  /*15290*/  MOV R2, RZ ;  /* 0x000000ff00027202 */ /* 0x000fe20000000f00 */
[----:B------:R-:W-:Y:S01]  /*152a0*/  IMAD.MOV.U32 R225, RZ, RZ, R68 ;  /* 0x000000ffffe17224 */ /* 0x000fe200078e0044 */
[----:B------:R-:W-:Y:S01]  /*152b0*/  MOV R3, 0x152e0 ;  /* 0x000152e000037802 */ /* 0x000fe20000000f00 */
[----:B------:R-:W-:Y:S02]  /*152c0*/  IMAD.MOV.U32 R226, RZ, RZ, 0x181f ;  /* 0x0000181fffe27424 */ /* 0x000fe400078e00ff */
[----:B-12---:R-:W-:Y:S05]  /*152d0*/  CALL.REL.NOINC `($__internal_49_$__cuda_sm70_shflsync_idx_p) ;  /* 0x0000143000007944 */ /* 0x006fea0003c00000 */
[----:B------:R-:W-:Y:S01]  /*152e0*/  MOV R72, R226 ;  /* 0x000000e200487202 */ /* 0x000fe20000000f00 */
[----:B------:R-:W-:-:S05]  /*152f0*/  BRA `(.L_x_3251) ;  /* 0xffff70c000007947 */ /* 0x000fca000383ffff */
.L_x_3154:
        /* <DEDUP_REMOVED lines=13> */
.L_x_3155:
[----:B-1----:R-:W-:Y:S01]  /*153d0*/  MOV R2, 0x2 ;  /* 0x0000000200027802 */ /* 0x002fe20000000f00 */
[----:B------:R-:W-:Y:S01]  /*153e0*/  IMAD.MOV.U32 R225, RZ, RZ, R0 ;  /* 0x000000ffffe17224 */ /* 0x000fe200078e0000 */
[----:B------:R-:W-:Y:S01]  /*153f0*/  MOV R3, 0x15420 ;  /* 0x0001542000037802 */ /* 0x000fe20000000f00 */
[----:B------:R-:W-:Y:S02]  /*15400*/  IMAD.MOV.U32 R226, RZ, RZ, 0x181f ;  /* 0x0000181fffe27424 */ /* 0x000fe400078e00ff */
[----:B---34-:R-:W-:Y:S05]  /*15410*/  CALL.REL.NOINC `($__internal_49_$__cuda_sm70_shflsync_idx_p) ;  /* 0x000012f000007944 */ /* 0x018fea0003c00000 */
[----:B------:R-:W-:Y:S01]  /*15420*/  MOV R73, R226 ;  /* 0x000000e200497202 */ /* 0x000fe20000000f00 */
[----:B------:R-:W-:-:S05]  /*15430*/  BRA `(.L_x_3253) ;  /* 0xffff721000007947 */ /* 0x000fca000383ffff */
.L_x_3156:
[----:B-1----:R-:W-:Y:S01]  /*15440*/  MOV R2, 0x2 ;  /* 0x0000000200027802 */ /* 0x002fe20000000f00 */
[----:B------:R-:W-:Y:S01]  /*15450*/  IMAD.MOV.U32 R225, RZ, RZ, R68 ;  /* 0x000000ffffe17224 */ /* 0x000fe200078e0044 */
[----:B------:R-:W-:Y:S01]  /*15460*/  MOV R3, 0x15490 ;  /* 0x0001549000037802 */ /* 0x000fe20000000f00 */
[----:B------:R-:W-:Y:S02]  /*15470*/  IMAD.MOV.U32 R226, RZ, RZ, 0x181f ;  /* 0x0000181fffe27424 */ /* 0x000fe400078e00ff */
[----:B--234-:R-:W-:Y:S05]  /*15480*/  CALL.REL.NOINC `($__internal_49_$__cuda_sm70_shflsync_idx_p) ;  /* 0x0000128000007944 */ /* 0x01cfea0003c00000 */
[----:B------:R-:W-:Y:S01]  /*15490*/  MOV R72, R226 ;  /* 0x000000e200487202 */ /* 0x000fe20000000f00 */
[----:B------:R-:W-:-:S05]  /*154a0*/  BRA `(.L_x_3254) ;  /* 0xffff71c000007947 */ /* 0x000fca000383ffff */
.L_x_3157:
[----:B-1----:R-:W-:Y:S01]  /*154b0*/  MOV R2, 0x3 ;  /* 0x0000000300027802 */ /* 0x002fe20000000f00 */
[----:B------:R-:W-:Y:S01]  /*154c0*/  IMAD.MOV.U32 R225, RZ, RZ, R0 ;  /* 0x000000ffffe17224 */ /* 0x000fe200078e0000 */
[----:B------:R-:W-:Y:S01]  /*154d0*/  MOV R3, 0x15500 ;  /* 0x0001550000037802 */ /* 0x000fe20000000f00 */
[----:B------:R-:W-:Y:S02]  /*154e0*/  IMAD.MOV.U32 R226, RZ, RZ, 0x181f ;  /* 0x0000181fffe27424 */ /* 0x000fe400078e00ff */
[----:B--2-4-:R-:W-:Y:S05]  /*154f0*/  CALL.REL.NOINC `($__internal_49_$__cuda_sm70_shflsync_idx_p) ;  /* 0x0000121000007944 */ /* 0x014fea0003c00000 */
        /* <DEDUP_REMOVED lines=8> */
.L_x_3158:
[----:B------:R-:W-:Y:S02]  /*15580*/  MOV R0, 0x2 ;  /* 0x0000000200007802 */ /* 0x000fe40000000f00 */
[----:B------:R-:W-:Y:S02]  /*15590*/  MOV R2, 0x155b0 ;  /* 0x000155b000027802 */ /* 0x000fe40000000f00 */
[----:B------:R-:W-:Y:S05]  /*155a0*/  CALL.REL.NOINC `($__internal_48_$__cuda_sm70_shflsync_bfly_p) ;  /* 0x0000110000007944 */ /* 0x000fea0003c00000 */
[----:B------:R-:W-:-:S05]  /*155b0*/  BRA `(.L_x_3256) ;  /* 0xffff76e000007947 */ /* 0x000fca000383ffff */
.L_x_3159:
[----:B------:R-:W-:Y:S02]  /*155c0*/  MOV R0, 0x1 ;  /* 0x0000000100007802 */ /* 0x000fe40000000f00 */
        /* <DEDUP_REMOVED lines=12> */
.L_x_3161:
[----:B------:R-:W-:Y:S01]  /*15690*/  IMAD.MOV.U32 R68, RZ, RZ, R238 ;  /* 0x000000ffff447224 */ /* 0x000fe200078e00ee */
[----:B------:R-:W-:-:S02]  /*156a0*/  MOV R0, 0x2 ;  /* 0x0000000200007802 */ /* 0x000fc40000000f00 */
[----:B------:R-:W-:Y:S02]  /*156b0*/  MOV R2, 0x156d0 ;  /* 0x000156d000027802 */ /* 0x000fe40000000f00 */
[----:B------:R-:W-:Y:S05]  /*156c0*/  CALL.REL.NOINC `($__internal_48_$__cuda_sm70_shflsync_bfly_p) ;  /* 0x00000fe000007944 */ /* 0x000fea0003c00000 */
[----:B------:R-:W-:Y:S05]  /*156d0*/  BRA `(.L_x_3258) ;  /* 0xffff922000007947 */ /* 0x000fea000383ffff */
.L_x_3162:
[----:B------:R-:W-:Y:S01]  /*156e0*/  IMAD.MOV.U32 R68, RZ, RZ, R4 ;  /* 0x000000ffff447224 */ /* 0x000fe200078e0004 */
[----:B------:R-:W-:Y:S02]  /*156f0*/  MOV R0, 0x1 ;  /* 0x0000000100007802 */ /* 0x000fe40000000f00 */
[----:B------:R-:W-:Y:S02]  /*15700*/  MOV R2, 0x15720 ;  /* 0x0001572000027802 */ /* 0x000fe40000000f00 */
[----:B-1----:R-:W-:Y:S05]  /*15710*/  CALL.REL.NOINC `($__internal_48_$__cuda_sm70_shflsync_bfly_p) ;  /* 0x00000f9000007944 */ /* 0x002fea0003c00000 */
[----:B------:R-:W-:Y:S01]  /*15720*/  FADD.FTZ R4, R4, R0 ;  /* 0x0000000004047221 */ /* 0x000fe20000010000 */
[----:B------:R-:W-:Y:S02]  /*15730*/  MOV R68, R250 ;  /* 0x000000fa00447202 */ /* 0x000fe40000000f00 */
[----:B------:R-:W-:Y:S02]  /*15740*/  MOV R0, 0x2 ;  /* 0x0000000200007802 */ /* 0x000fe40000000f00 */
[----:B------:R-:W-:Y:S02]  /*15750*/  MOV R2, 0x15770 ;  /* 0x0001577000027802 */ /* 0x000fe40000000f00 */
[----:B------:R-:W-:Y:S05]  /*15760*/  CALL.REL.NOINC `($__internal_48_$__cuda_sm70_shflsync_bfly_p) ;  /* 0x00000f4000007944 */ /* 0x000fea0003c00000 */
[----:B------:R-:W-:Y:S01]  /*15770*/  FADD.FTZ R5, R250, R0 ;  /* 0x00000000fa057221 */ /* 0x000fe20000010000 */
[----:B------:R-:W-:Y:S02]  /*15780*/  MOV R0, 0x1 ;  /* 0x0000000100007802 */ /* 0x000fe40000000f00 */
[----:B------:R-:W-:-:S02]  /*15790*/  MOV R2, 0x157c0 ;  /* 0x000157c000027802 */ /* 0x000fc40000000f00 */
[----:B------:R-:W-:Y:S02]  /*157a0*/  MOV R68, R5 ;  /* 0x0000000500447202 */ /* 0x000fe40000000f00 */
[----:B------:R-:W-:Y:S05]  /*157b0*/  CALL.REL.NOINC `($__internal_48_$__cuda_sm70_shflsync_bfly_p) ;  /* 0x00000ef000007944 */ /* 0x000fea0003c00000 */
[----:B------:R-:W-:Y:S01]  /*157c0*/  MOV R3, R0 ;  /* 0x0000000000037202 */ /* 0x000fe20000000f00 */
[----:B------:R-:W-:Y:S05]  /*157d0*/  BRA `(.L_x_3259) ;  /* 0xffff919000007947 */ /* 0x000fea000383ffff */
.L_x_3169:
[----:B-1234-:R-:W-:Y:S01]  /*157e0*/  IMAD.MOV.U32 R225, RZ, RZ, R7 ;  /* 0x000000ffffe17224 */ /* 0x01efe200078e0007 */
[----:B------:R-:W-:Y:S01]  /*157f0*/  MOV R2, RZ ;  /* 0x000000ff00027202 */ /* 0x000fe20000000f00 */
[----:B------:R-:W-:Y:S01]  /*15800*/  IMAD.MOV.U32 R226, RZ, RZ, 0x181f ;  /* 0x0000181fffe27424 */ /* 0x000fe200078e00ff */
[----:B------:R-:W-:Y:S02]  /*15810*/  MOV R3, 0x15830 ;  /* 0x0001583000037802 */ /* 0x000fe40000000f00 */
[----:B------:R-:W-:Y:S05]  /*15820*/  CALL.REL.NOINC `($__internal_49_$__cuda_sm70_shflsync_idx_p) ;  /* 0x00000ee000007944 */ /* 0x000fea0003c00000 */
[----:B------:R-:W-:Y:S01]  /*15830*/  MOV R10, R226 ;  /* 0x000000e2000a7202 */ /* 0x000fe20000000f00 */
[----:B------:R-:W-:Y:S05]  /*15840*/  BRA `(.L_x_3260) ;  /* 0xffffa54000007947 */ /* 0x000fea000383ffff */
.L_x_3170:
[----:B------:R-:W-:Y:S01]  /*15850*/  IMAD.MOV.U32 R225, RZ, RZ, R8 ;  /* 0x000000ffffe17224 */ /* 0x000fe200078e0008 */
[----:B------:R-:W-:Y:S01]  /*15860*/  MOV R2, RZ ;  /* 0x000000ff00027202 */ /* 0x000fe20000000f00 */
[----:B------:R-:W-:Y:S01]  /*15870*/  IMAD.MOV.U32 R226, RZ, RZ, 0x181f ;  /* 0x0000181fffe27424 */ /* 0x000fe200078e00ff */
[----:B------:R-:W-:Y:S02]  /*15880*/  MOV R3, 0x158a0 ;  /* 0x000158a000037802 */ /* 0x000fe40000000f00 */
[----:B-12---:R-:W-:Y:S05]  /*15890*/  CALL.REL.NOINC `($__internal_49_$__cuda_sm70_shflsync_idx_p) ;  /* 0x00000e7000007944 */ /* 0x006fea0003c00000 */
[----:B------:R-:W-:Y:S01]  /*158a0*/  MOV R0, R226 ;  /* 0x000000e200007202 */ /* 0x000fe20000000f00 */
[----:B------:R-:W-:Y:S05]  /*158b0*/  BRA `(.L_x_3261) ;  /* 0xffffa4f000007947 */ /* 0x000fea000383ffff */
.L_x_3173:
        /* <DEDUP_REMOVED lines=13> */
.L_x_3176:
[----:B------:R-:W-:Y:S01]  /*15990*/  IMAD.MOV.U32 R225, RZ, RZ, R7 ;  /* 0x000000ffffe17224 */ /* 0x000fe200078e0007 */
[----:B-1----:R-:W-:Y:S01]  /*159a0*/  MOV R2, 0x2 ;  /* 0x0000000200027802 */ /* 0x002fe20000000f00 */
[----:B------:R-:W-:Y:S01]  /*159b0*/  IMAD.MOV.U32 R226, RZ, RZ, 0x181f ;  /* 0x0000181fffe27424 */ /* 0x000fe200078e00ff */
[----:B------:R-:W-:Y:S02]  /*159c0*/  MOV R3, 0x159e0 ;  /* 0x000159e000037802 */ /* 0x000fe40000000f00 */
[----:B--234-:R-:W-:Y:S05]  /*159d0*/  CALL.REL.NOINC `($__internal_49_$__cuda_sm70_shflsync_idx_p) ;  /* 0x00000d3000007944 */ /* 0x01cfea0003c00000 */
[----:B------:R-:W-:Y:S01]  /*159e0*/  MOV R10, R226 ;  /* 0x000000e2000a7202 */ /* 0x000fe20000000f00 */
[----:B------:R-:W-:Y:S05]  /*159f0*/  BRA `(.L_x_3263) ;  /* 0xffffa63000007947 */ /* 0x000fea000383ffff */
.L_x_3177:
[----:B------:R-:W-:Y:S01]  /*15a00*/  IMAD.MOV.U32 R225, RZ, RZ, R8 ;  /* 0x000000ffffe17224 */ /* 0x000fe200078e0008 */
[----:B-1----:R-:W-:Y:S01]  /*15a10*/  MOV R2, 0x2 ;  /* 0x0000000200027802 */ /* 0x002fe20000000f00 */
[----:B------:R-:W-:Y:S01]  /*15a20*/  IMAD.MOV.U32 R226, RZ, RZ, 0x181f ;  /* 0x0000181fffe27424 */ /* 0x000fe200078e00ff */
[----:B------:R-:W-:Y:S02]  /*15a30*/  MOV R3, 0x15a50 ;  /* 0x00015a5000037802 */ /* 0x000fe40000000f00 */
[----:B--234-:R-:W-:Y:S05]  /*15a40*/  CALL.REL.NOINC `($__internal_49_$__cuda_sm70_shflsync_idx_p) ;  /* 0x00000cc000007944 */ /* 0x01cfea0003c00000 */
[----:B------:R-:W-:Y:S01]  /*15a50*/  MOV R0, R226 ;  /* 0x000000e200007202 */ /* 0x000fe20000000f00 */
[----:B------:R-:W-:Y:S05]  /*15a60*/  BRA `(.L_x_3264) ;  /* 0xffffa5e000007947 */ /* 0x000fea000383ffff */
.L_x_3180:
        /* <DEDUP_REMOVED lines=13> */
.L_x_3182:
[----:B------:R-:W-:Y:S01]  /*15b40*/  IMAD.MOV.U32 R225, RZ, RZ, R5 ;  /* 0x000000ffffe17224 */ /* 0x000fe200078e0005 */
[----:B------:R-:W-:Y:S01]  /*15b50*/  MOV R2, RZ ;  /* 0x000000ff00027202 */ /* 0x000fe20000000f00 */
[----:B------:R-:W-:Y:S01]  /*15b60*/  IMAD.MOV.U32 R226, RZ, RZ, 0x1c1f ;  /* 0x00001c1fffe27424 */ /* 0x000fe200078e00ff */
[----:B------:R-:W-:Y:S02]  /*15b70*/  MOV R3, 0x15b90 ;  /* 0x00015b9000037802 */ /* 0x000fe40000000f00 */
[----:B------:R-:W-:Y:S05]  /*15b80*/  CALL.REL.NOINC `($__internal_49_$__cuda_sm70_shflsync_idx_p) ;  /* 0x00000b8000007944 */ /* 0x000fea0003c00000 */
[----:B------:R-:W-:Y:S01]  /*15b90*/  MOV R4, R226 ;  /* 0x000000e200047202 */ /* 0x000fe20000000f00 */
[----:B------:R-:W-:Y:S05]  /*15ba0*/  BRA `(.L_x_3266) ;  /* 0xffffa8c000007947 */ /* 0x000fea000383ffff */
.L_x_3183:
[----:B------:R-:W-:Y:S01]  /*15bb0*/  IMAD.MOV.U32 R225, RZ, RZ, R12 ;  /* 0x000000ffffe17224 */ /* 0x000fe200078e000c */
[----:B------:R-:W-:Y:S01]  /*15bc0*/  MOV R2, RZ ;  /* 0x000000ff00027202 */ /* 0x000fe20000000f00 */
[----:B------:R-:W-:Y:S01]  /*15bd0*/  IMAD.MOV.U32 R226, RZ, RZ, 0x1c1f ;  /* 0x00001c1fffe27424 */ /* 0x000fe200078e00ff */
[----:B------:R-:W-:Y:S02]  /*15be0*/  MOV R3, 0x15c00 ;  /* 0x00015c0000037802 */ /* 0x000fe40000000f00 */
[----:B-12---:R-:W-:Y:S05]  /*15bf0*/  CALL.REL.NOINC `($__internal_49_$__cuda_sm70_shflsync_idx_p) ;  /* 0x00000b1000007944 */ /* 0x006fea0003c00000 */
[----:B------:R-:W-:Y:S01]  /*15c00*/  MOV R0, R226 ;  /* 0x000000e200007202 */ /* 0x000fe20000000f00 */
[----:B------:R-:W-:Y:S05]  /*15c10*/  BRA `(.L_x_3267) ;  /* 0xffffa87000007947 */ /* 0x000fea000383ffff */
.L_x_3186:
[----:B------:R-:W-:Y:S01]  /*15c20*/  IMAD.MOV.U32 R225, RZ, RZ, R5 ;  /* 0x000000ffffe17224 */ /* 0x000fe200078e0005 */
[----:B--2---:R-:W-:Y:S01]  /*15c30*/  MOV R2, 0x1 ;  /* 0x0000000100027802 */ /* 0x004fe20000000f00 */
[----:B------:R-:W-:Y:S01]  /*15c40*/  IMAD.MOV.U32 R226, RZ, RZ, 0x1c1f ;  /* 0x00001c1fffe27424 */ /* 0x000fe200078e00ff */
[----:B------:R-:W-:-:S02]  /*15c50*/  MOV R3, 0x15c70 ;  /* 0x00015c7000037802 */ /* 0x000fc40000000f00 */
[----:B-1-34-:R-:W-:Y:S05]  /*15c60*/  CALL.REL.NOINC `($__internal_49_$__cuda_sm70_shflsync_idx_p) ;  /* 0x00000aa000007944 */ /* 0x01afea0003c00000 */
        /* <DEDUP_REMOVED lines=8> */
.L_x_3190:
[----:B------:R-:W-:Y:S01]  /*15cf0*/  IMAD.MOV.U32 R225, RZ, RZ, R7 ;  /* 0x000000ffffe17224 */ /* 0x000fe200078e0007 */
[----:B------:R-:W-:Y:S01]  /*15d00*/  MOV R2, RZ ;  /* 0x000000ff00027202 */ /* 0x000fe20000000f00 */
[----:B------:R-:W-:Y:S01]  /*15d10*/  IMAD.MOV.U32 R226, RZ, RZ, 0x181f ;  /* 0x0000181fffe27424 */ /* 0x000fe200078e00ff */
[----:B------:R-:W-:Y:S02]  /*15d20*/  MOV R3, 0x15d40 ;  /* 0x00015d4000037802 */ /* 0x000fe40000000f00 */
[----:B------:R-:W-:Y:S05]  /*15d30*/  CALL.REL.NOINC `($__internal_49_$__cuda_sm70_shflsync_idx_p) ;  /* 0x000009d000007944 */ /* 0x000fea0003c00000 */
[----:B------:R-:W-:Y:S01]  /*15d40*/  MOV R9, R226 ;  /* 0x000000e200097202 */ /* 0x000fe20000000f00 */
[----:B------:R-:W-:Y:S05]  /*15d50*/  BRA `(.L_x_3269) ;  /* 0xffffbb3000007947 */ /* 0x000fea000383ffff */
.L_x_3191:
[----:B------:R-:W-:Y:S01]  /*15d60*/  IMAD.MOV.U32 R225, RZ, RZ, R10 ;  /* 0x000000ffffe17224 */ /* 0x000fe200078e000a */
[----:B------:R-:W-:Y:S01]  /*15d70*/  MOV R2, RZ ;  /* 0x000000ff00027202 */ /* 0x000fe20000000f00 */
[----:B------:R-:W-:Y:S01]  /*15d80*/  IMAD.MOV.U32 R226, RZ, RZ, 0x181f ;  /* 0x0000181fffe27424 */ /* 0x000fe200078e00ff */
[----:B------:R-:W-:Y:S02]  /*15d90*/  MOV R3, 0x15db0 ;  /* 0x00015db000037802 */ /* 0x000fe40000000f00 */
[----:B-12---:R-:W-:Y:S05]  /*15da0*/  CALL.REL.NOINC `($__internal_49_$__cuda_sm70_shflsync_idx_p) ;  /* 0x0000096000007944 */ /* 0x006fea0003c00000 */
[----:B------:R-:W-:Y:S01]  /*15db0*/  MOV R0, R226 ;  /* 0x000000e200007202 */ /* 0x000fe20000000f00 */
[----:B------:R-:W-:Y:S05]  /*15dc0*/  BRA `(.L_x_3270) ;  /* 0xffffbae000007947 */ /* 0x000fea000383ffff */
.L_x_3194:
        /* <DEDUP_REMOVED lines=13> */
.L_x_3197:
[----:B------:R-:W-:Y:S01]  /*15ea0*/  IMAD.MOV.U32 R225, RZ, RZ, R7 ;  /* 0x000000ffffe17224 */ /* 0x000fe200078e0007 */
[----:B-1----:R-:W-:Y:S01]  /*15eb0*/  MOV R2, 0x2 ;  /* 0x0000000200027802 */ /* 0x002fe20000000f00 */
[----:B------:R-:W-:Y:S01]  /*15ec0*/  IMAD.MOV.U32 R226, RZ, RZ, 0x181f ;  /* 0x0000181fffe27424 */ /* 0x000fe200078e00ff */
[----:B------:R-:W-:Y:S02]  /*15ed0*/  MOV R3, 0x15ef0 ;  /* 0x00015ef000037802 */ /* 0x000fe40000000f00 */
[----:B--234-:R-:W-:Y:S05]  /*15ee0*/  CALL.REL.NOINC `($__internal_49_$__cuda_sm70_shflsync_idx_p) ;  /* 0x0000082000007944 */ /* 0x01cfea0003c00000 */
[----:B------:R-:W-:Y:S01]  /*15ef0*/  MOV R9, R226 ;  /* 0x000000e200097202 */ /* 0x000fe20000000f00 */
[----:B------:R-:W-:Y:S05]  /*15f00*/  BRA `(.L_x_3272) ;  /* 0xffffbc3000007947 */ /* 0x000fea000383ffff */
.L_x_3198:
[----:B------:R-:W-:Y:S01]  /*15f10*/  IMAD.MOV.U32 R225, RZ, RZ, R10 ;  /* 0x000000ffffe17224 */ /* 0x000fe200078e000a */
[----:B-1----:R-:W-:Y:S01]  /*15f20*/  MOV R2, 0x2 ;  /* 0x0000000200027802 */ /* 0x002fe20000000f00 */
[----:B------:R-:W-:Y:S01]  /*15f30*/  IMAD.MOV.U32 R226, RZ, RZ, 0x181f ;  /* 0x0000181fffe27424 */ /* 0x000fe200078e00ff */
[----:B------:R-:W-:Y:S02]  /*15f40*/  MOV R3, 0x15f60 ;  /* 0x00015f6000037802 */ /* 0x000fe40000000f00 */
[----:B--234-:R-:W-:Y:S05]  /*15f50*/  CALL.REL.NOINC `($__internal_49_$__cuda_sm70_shflsync_idx_p) ;  /* 0x000007b000007944 */ /* 0x01cfea0003c00000 */
[----:B------:R-:W-:Y:S01]  /*15f60*/  MOV R0, R226 ;  /* 0x000000e200007202 */ /* 0x000fe20000000f00 */
[----:B------:R-:W-:Y:S05]  /*15f70*/  BRA `(.L_x_3273) ;  /* 0xffffbbe000007947 */ /* 0x000fea000383ffff */
.L_x_3201:
        /* <DEDUP_REMOVED lines=13> */
.L_x_3203:
[----:B------:R-:W-:Y:S01]  /*16050*/  IMAD.MOV.U32 R225, RZ, RZ, R62 ;  /* 0x000000ffffe17224 */ /* 0x000fe200078e003e */
[----:B------:R-:W-:Y:S01]  /*16060*/  MOV R2, RZ ;  /* 0x000000ff00027202 */ /* 0x000fe20000000f00 */
[----:B------:R-:W-:Y:S01]  /*16070*/  IMAD.MOV.U32 R226, RZ, RZ, 0x1f ;  /* 0x0000001fffe27424 */ /* 0x000fe200078e00ff */
[----:B------:R-:W-:Y:S02]  /*16080*/  MOV R3, 0x160a0 ;  /* 0x000160a000037802 */ /* 0x000fe40000000f00 */
[----:B------:R-:W-:Y:S05]  /*16090*/  CALL.REL.NOINC `($__internal_49_$__cuda_sm70_shflsync_idx_p) ;  /* 0x0000067000007944 */ /* 0x000fea0003c00000 */
[----:B------:R-:W-:Y:S01]  /*160a0*/  MOV R9, R226 ;  /* 0x000000e200097202 */ /* 0x000fe20000000f00 */
[----:B------:R-:W-:Y:S05]  /*160b0*/  BRA `(.L_x_3275) ;  /* 0xffffbd9000007947 */ /* 0x000fea000383ffff */
.L_x_3204:
[----:B------:R-:W-:Y:S01]  /*160c0*/  IMAD.MOV.U32 R225, RZ, RZ, R62 ;  /* 0x000000ffffe17224 */ /* 0x000fe200078e003e */
[----:B------:R-:W-:Y:S01]  /*160d0*/  MOV R2, 0x1 ;  /* 0x0000000100027802 */ /* 0x000fe20000000f00 */
[----:B------:R-:W-:Y:S01]  /*160e0*/  IMAD.MOV.U32 R226, RZ, RZ, 0x1f ;  /* 0x0000001fffe27424 */ /* 0x000fe200078e00ff */
[----:B------:R-:W-:Y:S02]  /*160f0*/  MOV R3, 0x16110 ;  /* 0x0001611000037802 */ /* 0x000fe40000000f00 */
[----:B-12---:R-:W-:Y:S05]  /*16100*/  CALL.REL.NOINC `($__internal_49_$__cuda_sm70_shflsync_idx_p) ;  /* 0x0000060000007944 */ /* 0x006fea0003c00000 */
[----:B------:R-:W-:Y:S01]  /*16110*/  MOV R8, R226 ;  /* 0x000000e200087202 */ /* 0x000fe20000000f00 */
[----:B------:R-:W-:Y:S05]  /*16120*/  BRA `(.L_x_3276) ;  /* 0xffffbd4000007947 */ /* 0x000fea000383ffff */
.L_x_3205:
[----:B------:R-:W-:Y:S02]  /*16130*/  MOV R2, 0x1 ;  /* 0x0000000100027802 */ /* 0x000fe40000000f00 */
[----:B------:R-:W-:-:S02]  /*16140*/  MOV R3, 0x16160 ;  /* 0x0001616000037802 */ /* 0x000fc40000000f00 */
[----:B-1234-:R-:W-:Y:S05]  /*16150*/  CALL.REL.NOINC `($__internal_50_$__cuda_sm70_shflsync_up_p) ;  /* 0x0000061000007944 */ /* 0x01efea0003c00000 */
[----:B------:R-:W-:Y:S05]  /*16160*/  BRA `(.L_x_3277) ;  /* 0xffffbe3000007947 */ /* 0x000fea000383ffff */
.L_x_3206:
[----:B------:R-:W-:Y:S02]  /*16170*/  MOV R2, 0x2 ;  /* 0x0000000200027802 */ /* 0x000fe40000000f00 */
[----:B------:R-:W-:-:S02]  /*16180*/  MOV R3, 0x161a0 ;  /* 0x000161a000037802 */ /* 0x000fc40000000f00 */
[----:B--2-4-:R-:W-:Y:S05]  /*16190*/  CALL.REL.NOINC `($__internal_50_$__cuda_sm70_shflsync_up_p) ;  /* 0x000005d000007944 */ /* 0x014fea0003c00000 */
        /* <DEDUP_REMOVED lines=24> */
.L_x_3210:
[----:B------:R-:W-:Y:S02]  /*16320*/  MOV R2, 0x1 ;  /* 0x0000000100027802 */ /* 0x000fe40000000f00 */
[----:B------:R-:W-:Y:S02]  /*16330*/  MOV R3, 0x16350 ;  /* 0x0001635000037802 */ /* 0x000fe40000000f00 */
[----:B------:R-:W-:Y:S05]  /*16340*/  CALL.REL.NOINC `($__internal_50_$__cuda_sm70_shflsync_up_p) ;  /* 0x0000042000007944 */ /* 0x000fea0003c00000 */
[----:B------:R-:W-:Y:S01]  /*16350*/  MOV R2, R4 ;  /* 0x0000000400027202 */ /* 0x000fe20000000f00 */
[----:B------:R-:W-:Y:S05]  /*16360*/  BRA `(.L_x_3279) ;  /* 0xffffbe9000007947 */ /* 0x000fea000383ffff */
.L_x_3211:
        /* <DEDUP_REMOVED lines=27> */
.L_x_3213:
[----:B------:R-:W-:Y:S02]  /*16520*/  SEL R0, RZ, 0x1, P0 ;  /* 0x00000001ff007807 */ /* 0x000fe40000000000 */
[----:B------:R-:W-:Y:S02]  /*16530*/  MOV R2, 0x16550 ;  /* 0x0001655000027802 */ /* 0x000fe40000000f00 */
[----:B-1----:R-:W-:Y:S05]  /*16540*/  CALL.REL.NOINC `($__internal_51_$__cuda_sm70_votesync_ballot) ;  /* 0x0000029000007944 */ /* 0x002fea0003c00000 */
[----:B------:R-:W-:Y:S01]  /*16550*/  MOV R5, R0 ;  /* 0x0000000000057202 */ /* 0x000fe20000000f00 */
[----:B------:R-:W-:Y:S05]  /*16560*/  BRA `(.L_x_3281) ;  /* 0xffffbe2000007947 */ /* 0x000fea000383ffff */
.L_x_3214:
[----:B------:R-:W-:Y:S01]  /*16570*/  IMAD.MOV.U32 R225, RZ, RZ, R6 ;  /* 0x000000ffffe17224 */ /* 0x000fe200078e0006 */
[----:B--2---:R-:W-:Y:S01]  /*16580*/  MOV R2, R0 ;  /* 0x0000000000027202 */ /* 0x004fe20000000f00 */
[----:B------:R-:W-:Y:S01]  /*16590*/  IMAD.MOV.U32 R226, RZ, RZ, 0x1f ;  /* 0x0000001fffe27424 */ /* 0x000fe200078e00ff */
[----:B------:R-:W-:Y:S02]  /*165a0*/  MOV R3, 0x165c0 ;  /* 0x000165c000037802 */ /* 0x000fe40000000f00 */
[----:B-1----:R-:W-:Y:S05]  /*165b0*/  CALL.REL.NOINC `($__internal_49_$__cuda_sm70_shflsync_idx_p) ;  /* 0x0000015000007944 */ /* 0x002fea0003c00000 */
[----:B------:R-:W-:Y:S01]  /*165c0*/  IMAD.MOV.U32 R10, RZ, RZ, R226 ;  /* 0x000000ffff0a7224 */ /* 0x000fe200078e00e2 */
[----:B------:R-:W-:Y:S01]  /*165d0*/  MOV R2, R0 ;  /* 0x0000000000027202 */ /* 0x000fe20000000f00 */
[----:B------:R-:W-:Y:S01]  /*165e0*/  IMAD.MOV.U32 R225, RZ, RZ, R7 ;  /* 0x000000ffffe17224 */ /* 0x000fe200078e0007 */
[----:B------:R-:W-:-:S02]  /*165f0*/  MOV R226, 0x1f ;  /* 0x0000001f00e27802 */ /* 0x000fc40000000f00 */
[----:B------:R-:W-:Y:S02]  /*16600*/  MOV R3, 0x16620 ;  /* 0x0001662000037802 */ /* 0x000fe40000000f00 */
[----:B------:R-:W-:Y:S05]  /*16610*/  CALL.REL.NOINC `($__internal_49_$__cuda_sm70_shflsync_idx_p) ;  /* 0x000000f000007944 */ /* 0x000fea0003c00000 */
[----:B------:R-:W-:Y:S01]  /*16620*/  MOV R7, R226 ;  /* 0x000000e200077202 */ /* 0x000fe20000000f00 */
[----:B------:R-:W-:Y:S05]  /*16630*/  BRA `(.L_x_3282) ;  /* 0xffffbdc000007947 */ /* 0x000fea000383ffff */
.L_x_3217:
[----:B------:R-:W-:Y:S01]  /*16640*/  IMAD.MOV.U32 R225, RZ, RZ, R4 ;  /* 0x000000ffffe17224 */ /* 0x000fe200078e0004 */
[----:B--2---:R-:W-:Y:S01]  /*16650*/  MOV R2, R0 ;  /* 0x0000000000027202 */ /* 0x004fe20000000f00 */
[----:B------:R-:W-:Y:S01]  /*16660*/  IMAD.MOV.U32 R226, RZ, RZ, 0x1f ;  /* 0x0000001fffe27424 */ /* 0x000fe200078e00ff */
[----:B------:R-:W-:Y:S02]  /*16670*/  MOV R3, 0x16690 ;  /* 0x0001669000037802 */ /* 0x000fe40000000f00 */
[----:B-1--4-:R-:W-:Y:S05]  /*16680*/  CALL.REL.NOINC `($__internal_49_$__cuda_sm70_shflsync_idx_p) ;  /* 0x0000008000007944 */ /* 0x012fea0003c00000 */
[----:B------:R-:W-:Y:S01]  /*16690*/  MOV R11, R226 ;  /* 0x000000e2000b7202 */ /* 0x000fe20000000f00 */
[----:B------:R-:W-:Y:S05]  /*166a0*/  BRA `(.L_x_3216) ;  /* 0xffffbdb000007947 */ /* 0x000fea000383ffff */
        .weak           $__internal_48_$__cuda_sm70_shflsync_bfly_p
        .type           $__internal_48_$__cuda_sm70_shflsync_bfly_p,@function
        .size           $__internal_48_$__cuda_sm70_shflsync_bfly_p,($__internal_49_$__cuda_sm70_shflsync_idx_p - $__internal_48_$__cuda_sm70_shflsync_bfly_p)
$__internal_48_$__cuda_sm70_shflsync_bfly_p:
[----:B------:R-:W-:Y:S02]  /*166b0*/  MOV R160, 0xffffffff ;  /* 0xffffffff00a07802 */ /* 0x000fe40000000f00 */
[----:B------:R-:W-:Y:S02]  /*166c0*/  MOV R3, 0x1f ;  /* 0x0000001f00037802 */ /* 0x000fe40000000f00 */
[----:B------:R-:W-:Y:S04]  /*166d0*/  WARPSYNC R160 ;  /* 0x000000a000007348 */ /* 0x000fe80003800000 */
[----:B------:R1:W2:Y:S02]  /*166e0*/  SHFL.BFLY PT, R0, R68, R0, R3 ;  /* 0x0c00000044007389 */ /* 0x0002a400000e0003 */
[----:B-1----:R-:W-:-:S04]  /*166f0*/  MOV R3, 0x0 ;  /* 0x0000000000037802 */ /* 0x002fc80000000f00 */
[----:B--2---:R-:W-:Y:S05]  /*16700*/  RET.REL.NODEC R2 `(_ZN7cutlass13device_kernelIN5flash19enable_sm80_to_sm89INS1_16FlashAttnFwdSm80INS1_25CollectiveMainloopFwdSm80ILi8ELi1ELb1EN4cute5tupleIJNS5_1CILi128EEENS7_ILi112EEES8_EEELi128ENS_10bfloat16_tEfNS_4arch4Sm80ELb1ELb0ELb0ELb1ELb1ELb0ELb1ELb1EEENS1_21CollectiveEpilogueFwdINS6_IJS8_S8_S9_EEENS6_IJNS7_ILi1EEESH_SH_EEESB_SD_Li256ELb1ELb1ELb1ELb0EEENS1_36VarlenDynamicPersistentTileSchedulerILi128ELi112ELi256ELi256ELb1ELb1ELb0ELb1ELb1ELb1EEEEEEEEEvNT_6ParamsE) ;  /* 0xfffe98f002007950 */ /* 0x004fea0003c3ffff */
        .weak           $__internal_49_$__cuda_sm70_shflsync_idx_p
        .type           $__internal_49_$__cuda_sm70_shflsync_idx_p,@function
        .size           $__internal_49_$__cuda_sm70_shflsync_idx_p,($__internal_50_$__cuda_sm70_shflsync_up_p - $__internal_49_$__cuda_sm70_shflsync_idx_p)
$__internal_49_$__cuda_sm70_shflsync_idx_p:
[----:B------:R-:W-:-:S04]  /*16710*/  MOV R227, 0xffffffff ;  /* 0xffffffff00e37802 */ /* 0x000fc80000000f00 */
[----:B------:R-:W-:Y:S04]  /*16720*/  WARPSYNC R227 ;  /* 0x000000e300007348 */ /* 0x000fe80003800000 */
[----:B------:R1:W2:Y:S02]  /*16730*/  SHFL.IDX PT, R226, R225, R2, R226 ;  /* 0x00000002e1e27389 */ /* 0x0002a400000e00e2 */
[----:B-1----:R-:W-:Y:S02]  /*16740*/  MOV R2, R3 ;  /* 0x0000000300027202 */ /* 0x002fe40000000f00 */
[----:B------:R-:W-:-:S04]  /*16750*/  MOV R3, 0x0 ;  /* 0x0000000000037802 */ /* 0x000fc80000000f00 */
[----:B--2---:R-:W-:Y:S05]  /*16760*/  RET.REL.NODEC R2 `(_ZN7cutlass13device_kernelIN5flash19enable_sm80_to_sm89INS1_16FlashAttnFwdSm80INS1_25CollectiveMainloopFwdSm80ILi8ELi1ELb1EN4cute5tupleIJNS5_1CILi128EEENS7_ILi112EEES8_EEELi128ENS_10bfloat16_tEfNS_4arch4Sm80ELb1ELb0ELb0ELb1ELb1ELb0ELb1ELb1EEENS1_21CollectiveEpilogueFwdINS6_IJS8_S8_S9_EEENS6_IJNS7_ILi1EEESH_SH_EEESB_SD_Li256ELb1ELb1ELb1ELb0EEENS1_36VarlenDynamicPersistentTileSchedulerILi128ELi112ELi256ELi256ELb1ELb1ELb0ELb1ELb1ELb1EEEEEEEEEvNT_6ParamsE) ;  /* 0xfffe989002007950 */ /* 0x004fea0003c3ffff */
        .weak           $__internal_50_$__cuda_sm70_shflsync_up_p
        .type           $__internal_50_$__cuda_sm70_shflsync_up_p,@function
        .size           $__internal_50_$__cuda_sm70_shflsync_up_p,($__internal_51_$__cuda_sm70_votesync_ballot - $__internal_50_$__cuda_sm70_shflsync_up_p)
$__internal_50_$__cuda_sm70_shflsync_up_p:
[----:B------:R-:W-:Y:S02]  /*16770*/  IMAD.MOV.U32 R4, RZ, RZ, RZ ;  /* 0x000000ffff047224 */ /* 0x000fe400078e00ff */
[----:B------:R-:W-:-:S04]  /*16780*/  IMAD.MOV.U32 R10, RZ, RZ, -0x1 ;  /* 0xffffffffff0a7424 */ /* 0x000fc800078e00ff */
[----:B------:R-:W-:Y:S04]  /*16790*/  WARPSYNC R10 ;  /* 0x0000000a00007348 */ /* 0x000fe80003800000 */
[----:B------:R1:W2:Y:S02]  /*167a0*/  SHFL.UP PT, R4, R0, R2, R4 ;  /* 0x0400000200047389 */ /* 0x0002a400000e0004 */
[----:B-1----:R-:W-:Y:S02]  /*167b0*/  MOV R2, R3 ;  /* 0x0000000300027202 */ /* 0x002fe40000000f00 */
[----:B------:R-:W-:-:S04]  /*167c0*/  MOV R3, 0x0 ;  /* 0x0000000000037802 */ /* 0x000fc80000000f00 */
[----:B--2---:R-:W-:Y:S05]  /*167d0*/  RET.REL.NODEC R2 `(_ZN7cutlass13device_kernelIN5flash19enable_sm80_to_sm89INS1_16FlashAttnFwdSm80INS1_25CollectiveMainloopFwdSm80ILi8ELi1ELb1EN4cute5tupleIJNS5_1CILi128EEENS7_ILi112EEES8_EEELi128ENS_10bfloat16_tEfNS_4arch4Sm80ELb1ELb0ELb0ELb1ELb1ELb0ELb1ELb1EEENS1_21CollectiveEpilogueFwdINS6_IJS8_S8_S9_EEENS6_IJNS7_ILi1EEESH_SH_EEESB_SD_Li256ELb1ELb1ELb1ELb0EEENS1_36VarlenDynamicPersistentTileSchedulerILi128ELi112ELi256ELi256ELb1ELb1ELb0ELb1ELb1ELb1EEEEEEEEEvNT_6ParamsE) ;  /* 0xfffe982002007950 */ /* 0x004fea0003c3ffff */
        .weak           $__internal_51_$__cuda_sm70_votesync_ballot
        .type           $__internal_51_$__cuda_sm70_votesync_ballot,@function
        .size           $__internal_51_$__cuda_sm70_votesync_ballot,(.L_x_3638 - $__internal_51_$__cuda_sm70_votesync_ballot)
$__internal_51_$__cuda_sm70_votesync_ballot:
[----:B------:R-:W-:Y:S01]  /*167e0*/  ISETP.NE.U32.AND P0, PT, R0, 0x1, PT ;  /* 0x000000010000780c */ /* 0x000fe20003f05070 */
[----:B------:R-:W-:-:S04]  /*167f0*/  IMAD.MOV.U32 R3, RZ, RZ, -0x1 ;  /* 0xffffffffff037424 */ /* 0x000fc800078e00ff */
[----:B------:R-:W-:Y:S08]  /*16800*/  WARPSYNC R3 ;  /* 0x0000000300007348 */ /* 0x000ff00003800000 */
[----:B------:R-:W-:-:S04]  /*16810*/  VOTE.ANY R0, PT, !P0 ;  /* 0x0000000000007806 */ /* 0x000fc800040e0100 */
[----:B------:R-:W-:Y:S01]  /*16820*/  LOP3.LUT R0, R0, R3, RZ, 0xc0, !PT ;  /* 0x0000000300007212 */ /* 0x000fe200078ec0ff */
[----:B------:R-:W-:-:S04]  /*16830*/  IMAD.MOV.U32 R3, RZ, RZ, 0x0 ;  /* 0x00000000ff037424 */ /* 0x000fc800078e00ff */
[----:B------:R-:W-:Y:S05]  /*16840*/  RET.REL.NODEC R2 `(_ZN7cutlass13device_kernelIN5flash19enable_sm80_to_sm89INS1_16FlashAttnFwdSm80INS1_25CollectiveMainloopFwdSm80ILi8ELi1ELb1EN4cute5tupleIJNS5_1CILi128EEENS7_ILi112EEES8_EEELi128ENS_10bfloat16_tEfNS_4arch4Sm80ELb1ELb0ELb0ELb1ELb1ELb0ELb1ELb1EEENS1_21CollectiveEpilogueFwdINS6_IJS8_S8_S9_EEENS6_IJNS7_ILi1EEESH_SH_EEESB_SD_Li256ELb1ELb1ELb1ELb0EEENS1_36VarlenDynamicPersistentTileSchedulerILi128ELi112ELi256ELi256ELb1ELb1ELb0ELb1ELb1ELb1EEEEEEEEEvNT_6ParamsE) ;  /* 0xfffe97b002007950 */ /* 0x000fea0003c3ffff */
.L_x_3283:
        /* <DEDUP_REMOVED lines=11> */
.L_x_3638:


//--------------------- .text._ZN7cutlass13device_kernelIN5flash19enable_sm80_to_sm89INS1_16FlashAttnFwdSm80INS1_25CollectiveMainloopFwdSm80ILi8ELi1ELb1EN4cute5tupleIJNS5_1CILi128EEENS7_ILi112EEES8_EEELi128ENS_10bfloat16_tEfNS_4arch4Sm80ELb1ELb0ELb0ELb1ELb1ELb1ELb1ELb1EEENS1_21CollectiveEpilogueFwdINS6_IJS8_S8_S9_EEENS6_IJNS7_ILi1EEESH_SH_EEESB_SD_Li256ELb1ELb1ELb1ELb0EEENS1_36VarlenDynamicPersistentTileSchedulerILi128ELi112ELi256ELi256ELb1ELb1ELb0ELb1ELb1ELb1EEEEEEEEEvNT_6ParamsE --------------------------
	.section	.text._ZN7cutlass13device_kernelIN5flash19enable_sm80_to_sm89INS1_16FlashAttnFwdSm80INS1_25CollectiveMainloopFwdSm80ILi8ELi1ELb1EN4cute5tupleIJNS5_1CILi128EEENS7_ILi112EEES8_EEELi128ENS_10bfloat16_tEfNS_4arch4Sm80ELb1ELb0ELb0ELb1ELb1ELb1ELb1ELb1EEENS1_21CollectiveEpilogueFwdINS6_IJS8_S8_S9_EEENS6_IJNS7_ILi1EEESH_SH_EEESB_SD_Li256ELb1ELb1ELb1ELb0EEENS1_36VarlenDynamicPersistentTileSchedulerILi128ELi112ELi256ELi256ELb1ELb1ELb0ELb1ELb1ELb1EEEEEEEEEvNT_6ParamsE,"ax",@progbits
	.sectioninfo	@"SHI_REGISTERS=255"
	.align	128
.text._ZN7cutlass13device_kernelIN5flash19enable_sm80_to_sm89INS1_16FlashAttnFwdSm80INS1_25CollectiveMainloopFwdSm80ILi8ELi1ELb1EN4cute5tupleIJNS5_1CILi128EEENS7_ILi112EEES8_EEELi128ENS_10bfloat16_tEfNS_4arch4Sm80ELb1ELb0ELb0ELb1ELb1ELb1ELb1ELb1EEENS1_21CollectiveEpilogueFwdINS6_IJS8_S8_S9_EEENS6_IJNS7_ILi1EEESH_SH_EEESB_SD_Li256ELb1ELb1ELb1ELb0EEENS1_36VarlenDynamicPersistentTileSchedulerILi128ELi112ELi256ELi256ELb1ELb1ELb0ELb1ELb1ELb1EEEEEEEEEvNT_6ParamsE:
        .type           _ZN7cutlass13device_kernelIN5flash19enable_sm80_to_sm89INS1_16FlashAttnFwdSm80INS1_25CollectiveMainloopFwdSm80ILi8ELi1ELb1EN4cute5tupleIJNS5_1CILi128EEENS7_ILi112EEES8_EEELi128ENS_10bfloat16_tEfNS_4arch4Sm80ELb1ELb0ELb0ELb1ELb1ELb1ELb1ELb1EEENS1_21CollectiveEpilogueFwdINS6_IJS8_S8_S9_EEENS6_IJNS7_ILi1EEESH_SH_EEESB_SD_Li256ELb1ELb1ELb1ELb0EEENS1_36VarlenDynamicPersistentTileSchedulerILi128ELi112ELi256ELi256ELb1ELb1ELb0ELb1ELb1ELb1EEEEEEEEEvNT_6ParamsE,@function
        .size           _ZN7cutlass13device_kernelIN5flash19enable_sm80_to_sm89INS1_16FlashAttnFwdSm80INS1_25CollectiveMainloopFwdSm80ILi8ELi1ELb1EN4cute5tupleIJNS5_1CILi128EEENS7_ILi112EEES8_EEELi128ENS_10bfloat16_tEfNS_4arch4Sm80ELb1ELb0ELb0ELb1ELb1ELb1ELb1ELb1EEENS1_21CollectiveEpilogueFwdINS6_IJS8_S8_S9_EEENS6_IJNS7_ILi1EEESH_SH_EEESB_SD_Li256ELb1ELb1ELb1ELb0EEENS1_36VarlenDynamicPersistentTileSchedulerILi128ELi112ELi256ELi256ELb1ELb1ELb0ELb1ELb1ELb1EEEEEEEEEvNT_6ParamsE,(.L_x_3643 - _ZN7cutlass13device_kernelIN5flash19enable_sm80_to_sm89INS1_16FlashAttnFwdSm80INS1_25CollectiveMainloopFwdSm80ILi8ELi1ELb1EN4cute5tupleIJNS5_1CILi128EEENS7_ILi112EEES8_EEELi128ENS_10bfloat16_tEfNS_4arch4Sm80ELb1ELb0ELb0ELb1ELb1ELb1ELb1ELb1EEENS1_21CollectiveEpilogueFwdINS6_IJS8_S8_S9_EEENS6_IJNS7_ILi1EEESH_SH_EEESB_SD_Li256ELb1ELb1ELb1ELb0EEENS1_36VarlenDynamicPersistentTileSchedulerILi128ELi112ELi256ELi256ELb1ELb1ELb0ELb1ELb1ELb1EEEEEEEEEvNT_6ParamsE)
        .other          _ZN7cutlass13device_kernelIN5flash19enable_sm80_to_sm89INS1_16FlashAttnFwdSm80INS1_25CollectiveMainloopFwdSm80ILi8ELi1ELb1EN4cute5tupleIJNS5_1CILi128EEENS7_ILi112EEES8_EEELi128ENS_10bfloat16_tEfNS_4arch4Sm80ELb1ELb0ELb0ELb1ELb1ELb1ELb1ELb1EEENS1_21CollectiveEpilogueFwdINS6_IJS8_S8_S9_EEENS6_IJNS7_ILi1EEESH_SH_EEESB_SD_Li256ELb1ELb1ELb1ELb0EEENS1_36VarlenDynamicPersistentTileSchedulerILi128ELi112ELi256ELi256ELb1ELb1ELb0ELb1ELb1ELb1EEEEEEEEEvNT_6ParamsE,@"STO_CUDA_ENTRY STV_DEFAULT"
_ZN7cutlass13device_kernelIN5flash19enable_sm80_to_sm89INS1_16FlashAttnFwdSm80INS1_25CollectiveMainloopFwdSm80ILi8ELi1ELb1EN4cute5tupleIJNS5_1CILi128EEENS7_ILi112EEES8_EEELi128ENS_10bfloat16_tEfNS_4arch4Sm80ELb1ELb0ELb0ELb1ELb1ELb1ELb1ELb1EEENS1_21CollectiveEpilogueFwdINS6_IJS8_S8_S9_EEENS6_IJNS7_ILi1EEESH_SH_EEESB_SD_Li256ELb1ELb1ELb1ELb0EEENS1_36VarlenDynamicPersistentTileSchedulerILi128ELi112ELi256ELi256ELb1ELb1ELb0ELb1ELb1ELb1EEEEEEEEEvNT_6ParamsE:
        /* <DEDUP_REMOVED lines=54> */
.L_x_3289:
        /* <DEDUP_REMOVED lines=16> */
.L_x_3508:
        /* <DEDUP_REMOVED lines=16> */
.L_x_3509:
[----:B--2---:R-:W-:-:S05]  /*0560*/  IMAD R0, R0, c[0x0][0x538], RZ ;  /* 0x00014e0000007a24 */ /* 0x004fca00078e02ff */
[----:B------:R-:W-:-:S04]  /*0570*/  IADD3 R7, R0, R7, RZ ;  /* 0x0000000700077210 */ /* 0x000fc80007ffe0ff */
[----:B------:R-:W-:-:S13]  /*0580*/  ISETP.GT.AND P0, PT, R7, UR4, PT ;  /* 0x0000000407007c0c */ /* 0x000fda000bf04270 */
[----:B-1----:R-:W-:Y:S05]  /*0590*/  @!P0 BRA `(.L_x_3289) ;  /* 0xfffffdc000008947 */ /* 0x002fea000383ffff */
.L_x_3285:
[----:B------:R-:W-:-:S05]  /*05a0*/  IADD3 R7, -R0, R7, RZ ;  /* 0x0000000700077210 */ /* 0x000fca0007ffe1ff */
[----:B------:R-:W-:-:S05]  /*05b0*/  IMAD R0, R4, c[0x0][0x538], R7 ;  /* 0x00014e0004007a24 */ /* 0x000fca00078e0207 */
[----:B------:R-:W-:Y:S01]  /*05c0*/  ISETP.GT.AND P0, PT, R0, UR4, PT ;  /* 0x0000000400007c0c */ /* 0x000fe2000bf04270 */
[----:B------:R-:W-:-:S12]  /*05d0*/  BRA.DIV ~URZ, `(.L_x_3290) ;  /* 0x0001f1527f007947 */ /* 0x000fd8000b800000 */
[----:B------:R-:W-:-:S04]  /*05e0*/  VOTE.ANY R15, PT, !P0 ;  /* 0x00000000000f7806 */ /* 0x000fc800040e0100 */
.L_x_3510:
[----:B------:R-:W1:Y:S02]  /*05f0*/  POPC R0, R15 ;  /* 0x0000000f00007309 */ /* 0x000e640000000000 */
[----:B-1----:R-:W-:-:S05]  /*0600*/  IADD3 R2, R0, R6, RZ ;  /* 0x0000000600027210 */ /* 0x002fca0007ffe0ff */
[----:B------:R1:W-:Y:S01]  /*0610*/  STL [R1+0x5c], R2 ;  /* 0x00005c0201007387 */ /* 0x0003e20000100800 */
[----:B------:R-:W-:Y:S05]  /*0620*/  BRA.DIV ~URZ, `(.L_x_3291) ;  /* 0x0001f1427f007947 */ /* 0x000fea000b800000 */
[----:B------:R2:W3:Y:S01]  /*0630*/  SHFL.IDX PT, R12, R9, R0, 0x1f ;  /* 0x00001f00090c7589 */ /* 0x0004e200000e0000 */
[----:B------:R-:W-:-:S03]  /*0640*/  MOV R5, RZ ;  /* 0x000000ff00057202 */ /* 0x000fc60000000f00 */
[----:B------:R2:W4:Y:S04]  /*0650*/  SHFL.IDX PT, R9, R8, R0, 0x1f ;  /* 0x00001f0008097589 */ /* 0x00052800000e0000 */
.L_x_3511:
[----:B------:R-:W-:Y:S01]  /*0660*/  ISETP.NE.AND P0, PT, R15, RZ, PT ;  /* 0x000000ff0f00720c */ /* 0x000fe20003f05270 */
[----:B------:R-:W-:-:S12]  /*0670*/  BSSY B0, `(.L_x_3292) ;  /* 0x0000005000007945 */ /* 0x000fd80003800000 */
[----:B------:R-:W-:Y:S05]  /*0680*/  @!P0 BRA `(.L_x_3293) ;  /* 0x0000003000008947 */ /* 0x000fea0003800000 */
[----:B--2---:R-:W-:Y:S01]  /*0690*/  IADD3 R0, R0, -0x1, RZ ;  /* 0xffffffff00007810 */ /* 0x004fe20007ffe0ff */
[----:B------:R-:W-:Y:S05]  /*06a0*/  BRA.DIV ~URZ, `(.L_x_3294) ;  /* 0x0001f1a27f007947 */ /* 0x000fea000b800000 */
[----:B------:R2:W1:Y:S02]  /*06b0*/  SHFL.IDX PT, R5, R4, R0, 0x1f ;  /* 0x00001f0004057589 */ /* 0x00046400000e0000 */
.L_x_3293:
[----:B------:R-:W-:Y:S05]  /*06c0*/  BSYNC B0 ;  /* 0x0000000000007941 */ /* 0x000fea0003800000 */
.L_x_3292:
        /* <DEDUP_REMOVED lines=69> */
.L_x_3296:
        /* <DEDUP_REMOVED lines=70> */
.L_x_3297:
[----:B------:R-:W-:Y:S05]  /*0f80*/  BSYNC B0 ;  /* 0x0000000000007941 */ /* 0x000fea0003800000 */
.L_x_3295:
[----:B------:R-:W-:-:S04]  /*0f90*/  LOP3.LUT R0, RZ, R0, RZ, 0x33, !PT ;  /* 0x00000000ff007212 */ /* 0x000fc800078e33ff */
[----:B------:R-:W-:-:S05]  /*0fa0*/  IADD3 R0, R0, R12, RZ ;  /* 0x0000000c00007210 */ /* 0x000fca0007ffe0ff */
[----:B------:R2:W-:Y:S01]  /*0fb0*/  STL [R1+0x54], R0 ;  /* 0x0000540001007387 */ /* 0x0005e20000100800 */
[----:B------:R-:W-:Y:S05]  /*0fc0*/  BRA `(.L_x_3298) ;  /* 0x0000006000007947 */ /* 0x000fea0003800000 */
.L_x_3286:
[----:B------:R-:W-:Y:S01]  /*0fd0*/  MOV R0, UR4 ;  /* 0x0000000400007c02 */ /* 0x000fe20008000f00 */
[----:B------:R-:W-:Y:S04]  /*0fe0*/  STL [R1+0x54], RZ ;  /* 0x000054ff01007387 */ /* 0x000fe80000100800 */
[----:B------:R-:W-:Y:S04]  /*0ff0*/  STL [R1+0x58], RZ ;  /* 0x000058ff01007387 */ /* 0x000fe80000100800 */
[----:B------:R1:W-:Y:S02]  /*1000*/  STL [R1+0x50], R0 ;  /* 0x0000500001007387 */ /* 0x0003e40000100800 */
[----:B-1----:R-:W-:-:S05]  /*1010*/  MOV R0, c[0x0][0x53c] ;  /* 0x00014f0000007a02 */ /* 0x002fca0000000f00 */
[----:B------:R1:W-:Y:S02]  /*1020*/  STL [R1+0x5c], R0 ;  /* 0x00005c0001007387 */ /* 0x0003e40000100800 */
.L_x_3298:
        /* <DEDUP_REMOVED lines=8> */
.L_x_3284:
        /* <DEDUP_REMOVED lines=232> */
.L_x_3507:
        /* <DEDUP_REMOVED lines=50> */
.L_x_3299:
[----:B------:R-:W-:-:S04]  /*2250*/  ISETP.NE.U32.AND P0, PT, RZ, c[0x0][0x368], PT ;  /* 0x0000da00ff007a0c */ /* 0x000fc80003f05070 */
[----:B------:R-:W-:-:S13]  /*2260*/  ISETP.NE.AND.EX P0, PT, RZ, c[0x0][0x36c], PT, P0 ;  /* 0x0000db00ff007a0c */ /* 0x000fda0003f05300 */
[----:B------:R-:W-:Y:S05]  /*2270*/  @!P0 BRA `(.L_x_3300) ;  /* 0x0000004000008947 */ /* 0x000fea0003800000 */
[----:B-1----:R-:W-:-:S04]  /*2280*/  IADD3 R4, P0, R24, c[0x0][0x368], RZ ;  /* 0x0000da0018047a10 */ /* 0x002fc80007f1e0ff */
[----:B------:R-:W-:-:S05]  /*2290*/  IADD3.X R5, R23, c[0x0][0x36c], RZ, P0, !PT ;  /* 0x0000db0017057a10 */ /* 0x000fca00007fe4ff */
[----:B------:R1:W5:Y:S01]  /*22a0*/  LDG.E R17, [R4.64] ;  /* 0x0000000804117981 */ /* 0x000362000c1e1900 */
[----:B------:R-:W-:Y:S05]  /*22b0*/  BRA `(.L_x_3301) ;  /* 0x0000005000007947 */ /* 0x000fea0003800000 */
.L_x_3300:
[----:B------:R-:W-:Y:S01]  /*22c0*/  MOV R17, UR6 ;  /* 0x0000000600117c02 */ /* 0x000fe20008000f00 */
[----:B------:R-:W-:Y:S05]  /*22d0*/  @!P5 BRA `(.L_x_3301) ;  /* 0x000000300000d947 */ /* 0x000fea0003800000 */
[----:B-1----:R1:W2:Y:S04]  /*22e0*/  LDG.E R6, [R4.64] ;  /* 0x0000000804067981 */ /* 0x0022a8000c1e1900 */
[----:B-1----:R-:W2:Y:S02]  /*22f0*/  LDG.E R4, [R4.64+0x4] ;  /* 0x0000040804047981 */ /* 0x002ea4000c1e1900 */
[----:B--2---:R-:W-:Y:S02]  /*2300*/  IADD3 R17, -R6, R4, RZ ;  /* 0x0000000406117210 */ /* 0x004fe40007ffe1ff */
.L_x_3301:
        /* <DEDUP_REMOVED lines=83> */
.L_x_3303:
[----:B------:R-:W-:Y:S05]  /*2840*/  BSYNC B0 ;  /* 0x0000000000007941 */ /* 0x000fea0003800000 */
.L_x_3302:
[----:B-1----:R-:W2:Y:S01]  /*2850*/  LDL R10, [R1+0x124] ;  /* 0x00012400010a7983 */ /* 0x002ea20000100800 */
        /* <DEDUP_REMOVED lines=253> */
.L_x_3353:
        /* <DEDUP_REMOVED lines=78> */
.L_x_3309:
[----:B------:R-:W-:Y:S05]  /*3d10*/  BSYNC B0 ;  /* 0x0000000000007941 */ /* 0x000fea0003800000 */
.L_x_3308:
        /* <DEDUP_REMOVED lines=42> */
.L_x_3311:
[----:B------:R-:W-:Y:S05]  /*3fc0*/  BSYNC B0 ;  /* 0x0000000000007941 */ /* 0x000fea0003800000 */
.L_x_3310:
        /* <DEDUP_REMOVED lines=41> */
.L_x_3313:
[----:B------:R-:W-:Y:S05]  /*4260*/  BSYNC B0 ;  /* 0x0000000000007941 */ /* 0x000fea0003800000 */
.L_x_3312:
        /* <DEDUP_REMOVED lines=39> */
.L_x_3315:
[----:B------:R-:W-:Y:S05]  /*44e0*/  BSYNC B0 ;  /* 0x0000000000007941 */ /* 0x000fea0003800000 */
.L_x_3314:
        /* <DEDUP_REMOVED lines=72> */
.L_x_3319:
[----:B------:R-:W-:Y:S05]  /*4970*/  BSYNC B0 ;  /* 0x0000000000007941 */ /* 0x000fea0003800000 */
.L_x_3318:
        /* <DEDUP_REMOVED lines=57> */
.L_x_3317:
[----:B------:R-:W-:Y:S05]  /*4d10*/  BSYNC B1 ;  /* 0x0000000000017941 */ /* 0x000fea0003800000 */
.L_x_3316:
        /* <DEDUP_REMOVED lines=61> */
.L_x_3323:
[----:B------:R-:W-:Y:S05]  /*50f0*/  BSYNC B0 ;  /* 0x0000000000007941 */ /* 0x000fea0003800000 */
.L_x_3322:
        /* <DEDUP_REMOVED lines=57> */
.L_x_3321:
[----:B------:R-:W-:Y:S05]  /*5490*/  BSYNC B1 ;  /* 0x0000000000017941 */ /* 0x000fea0003800000 */
.L_x_3320:
        /* <DEDUP_REMOVED lines=60> */
.L_x_3327:
[----:B------:R-:W-:Y:S05]  /*5860*/  BSYNC B0 ;  /* 0x0000000000007941 */ /* 0x000fea0003800000 */
.L_x_3326:
        /* <DEDUP_REMOVED lines=57> */
.L_x_3325:
[----:B------:R-:W-:Y:S05]  /*5c00*/  BSYNC B1 ;  /* 0x0000000000017941 */ /* 0x000fea0003800000 */
.L_x_3324:
        /* <DEDUP_REMOVED lines=59> */
.L_x_3330:
[----:B------:R-:W-:Y:S05]  /*5fc0*/  BSYNC B0 ;  /* 0x0000000000007941 */ /* 0x000fea0003800000 */
.L_x_3329:
        /* <DEDUP_REMOVED lines=58> */
.L_x_3307:
        /* <DEDUP_REMOVED lines=242> */
.L_x_3332:
[----:B-1----:R-:W-:Y:S05]  /*7290*/  BSYNC B0 ;  /* 0x0000000000007941 */ /* 0x002fea0003800000 */
.L_x_3331:
        /* <DEDUP_REMOVED lines=129> */
.L_x_3334:
[----:B------:R-:W-:Y:S05]  /*7ab0*/  BSYNC B0 ;  /* 0x0000000000007941 */ /* 0x000fea0003800000 */
.L_x_3333:
        /* <DEDUP_REMOVED lines=129> */
.L_x_3336:
[----:B------:R-:W-:Y:S05]  /*82d0*/  BSYNC B0 ;  /* 0x0000000000007941 */ /* 0x000fea0003800000 */
.L_x_3335:
        /* <DEDUP_REMOVED lines=131> */
.L_x_3306:
        /* <DEDUP_REMOVED lines=19> */
.L_x_3338:
[----:B-12---:R-:W-:Y:S05]  /*8c40*/  BSYNC B0 ;  /* 0x0000000000007941 */ /* 0x006fea0003800000 */
.L_x_3337:
        /* <DEDUP_REMOVED lines=15> */
.L_x_3340:
[----:B------:R-:W-:Y:S05]  /*8d40*/  BSYNC B0 ;  /* 0x0000000000007941 */ /* 0x000fea0003800000 */
.L_x_3339:
        /* <DEDUP_REMOVED lines=15> */
.L_x_3342:
[----:B------:R-:W-:Y:S05]  /*8e40*/  BSYNC B0 ;  /* 0x0000000000007941 */ /* 0x000fea0003800000 */
.L_x_3341:
        /* <DEDUP_REMOVED lines=14> */
.L_x_3328:
[----:B------:R-:W-:Y:S05]  /*8f30*/  BSYNC B2 ;  /* 0x0000000000027941 */ /* 0x000fea0003800000 */
.L_x_3305:
        /* <DEDUP_REMOVED lines=88> */
.L_x_3344:
[----:B-123--:R-:W-:Y:S05]  /*94c0*/  BSYNC B0 ;  /* 0x0000000000007941 */ /* 0x00efea0003800000 */
.L_x_3343:
        /* <DEDUP_REMOVED lines=14> */
.L_x_3346:
[----:B------:R-:W-:Y:S05]  /*95b0*/  BSYNC B0 ;  /* 0x0000000000007941 */ /* 0x000fea0003800000 */
.L_x_3345:
        /* <DEDUP_REMOVED lines=14> */
.L_x_3348:
[----:B------:R-:W-:Y:S05]  /*96a0*/  BSYNC B0 ;  /* 0x0000000000007941 */ /* 0x000fea0003800000 */
.L_x_3347:
        /* <DEDUP_REMOVED lines=14> */
.L_x_3350:
[----:B------:R-:W-:Y:S05]  /*9790*/  BSYNC B0 ;  /* 0x0000000000007941 */ /* 0x000fea0003800000 */
.L_x_3349:
[----:B------:R-:W-:Y:S01]  /*97a0*/  ISETP.GT.AND P0, PT, R39, R115, PT ;  /* 0x000000732700720c */ /* 0x000fe20003f04270 */
[----:B------:R-:W-:Y:S03]  /*97b0*/  BSSY B0, `(.L_x_3351) ;  /* 0x0000030000007945 */ /* 0x000fe60003800000 */
[----:B-123--:R-:W-:Y:S09]  /*97c0*/  P2R R15, PR, RZ, 0x1 ;  /* 0x00000001ff0f7803 */ /* 0x00eff20000000000 */
[----:B------:R-:W-:-:S05]  /*97d0*/  @!P0 BRA `(.L_x_3352) ;  /* 0x000002d000008947 */ /* 0x000fca0003800000 */
[----:B------:R-:W-:Y:S01]  /*97e0*/  IADD3 R3, R39, -0x1, RZ ;  /* 0xffffffff27037810 */ /* 0x000fe20007ffe0ff */
[----:B------:R-:W-:Y:S01]  /*97f0*/  IMAD.MOV.U32 R4, RZ, RZ, R120 ;  /* 0x000000ffff047224 */ /* 0x000fe200078e0078 */
[C---:B------:R-:W-:Y:S01]  /*9800*/  ISETP.GE.AND P3, PT, R236.reuse, 0x21, PT ;  /* 0x00000021ec00780c */ /* 0x040fe20003f66270 */
[----:B----4-:R-:W-:Y:S01]  /*9810*/  IMAD.MOV.U32 R5, RZ, RZ, R119 ;  /* 0x000000ffff057224 */ /* 0x010fe200078e0077 */
        /* <DEDUP_REMOVED lines=41> */
.L_x_3352:
[----:B------:R-:W-:Y:S05]  /*9ab0*/  BSYNC B0 ;  /* 0x0000000000007941 */ /* 0x000fea0003800000 */
.L_x_3351:
[----:B------:R-:W0:Y:S01]  /*9ac0*/  LDGDEPBAR ;  /* 0x00000000000079af */ /* 0x000e220000000000 */
[----:B------:R-:W-:Y:S02]  /*9ad0*/  ISETP.NE.AND P0, PT, R15, RZ, PT ;  /* 0x000000ff0f00720c */ /* 0x000fe40003f05270 */
[----:B------:R-:W-:Y:S11]  /*9ae0*/  IADD3 R39, R39, -0x1, RZ ;  /* 0xffffffff27277810 */ /* 0x000ff60007ffe0ff */
[----:B------:R-:W-:-:S05]  /*9af0*/  @P0 BRA `(.L_x_3353) ;  /* 0xffff9d3000000947 */ /* 0x000fca000383ffff */
[----:B------:R-:W-:Y:S01]  /*9b00*/  WARPSYNC 0xffffffff ;  /* 0xffffffff00007948 */ /* 0x000fe20003800000 */
[----:B------:R-:W-:Y:S06]  /*9b10*/  BAR.SYNC.DEFER_BLOCKING 0x0 ;  /* 0x0000000000007b1d */ /* 0x000fec0000010000 */
.L_x_3304:
        /* <DEDUP_REMOVED lines=44> */
.L_x_3355:
[----:B------:R-:W-:Y:S05]  /*9de0*/  BSYNC B0 ;  /* 0x0000000000007941 */ /* 0x000fea0003800000 */
.L_x_3354:
        /* <DEDUP_REMOVED lines=149> */
[CC--:B-1----:R-:W-:Y:S02]  /*a740*/  @!P3 LEA R26, P0, R76.reuse, R8.reuse, 0x1 ;  /* 0x000000084c1ab211 */ /* 0x0c2fe400078008ff */
[C---:B------:R-:W-:Y:S02]  /*a750*/  @!P3 LEA R24, P1, R227.reuse, R8, 0x1 ;  /* 0x00000008e318b211 */ /* 0x040fe400078208ff */
[CCC-:B--2---:R-:W-:Y:S02]  /*a760*/  @!P3 LEA.HI.X R27, R76.reuse, R9.reuse, R77.reuse, 0x1, P0 ;  /* 0x000000094c1bb211 */ /* 0x1c4fe400000f0c4d */
[----:B------:R-:W-:Y:S01]  /*a770*/  @!P4 LEA R22, P0, R76, R6, 0x1 ;  /* 0x000000064c16c211 */ /* 0x000fe200078008ff */
[----:B------:R1:W2:Y:S01]  /*a780*/  SHFL.IDX PT, R8, R2, 0x3, 0x181f ;  /* 0x00781f0002087f89 */ /* 0x0002a200000e0000 */
[----:B------:R-:W-:Y:S01]  /*a790*/  @!P3 LEA.HI.X R25, R227, R9, R102, 0x1, P1 ;  /* 0x00000009e319b211 */ /* 0x000fe200008f0c66 */
[----:B------:R-:W-:Y:S01]  /*a7a0*/  IMAD R28, R84, c[0x0][0x1f0], RZ ;  /* 0x00007c00541c7a24 */ /* 0x000fe200078e02ff */
[----:B------:R-:W-:-:S02]  /*a7b0*/  @!P4 LEA.HI.X R23, R76, R11, R77, 0x1, P0 ;  /* 0x0000000b4c17c211 */ /* 0x000fc400000f0c4d */
[CC--:B----4-:R-:W-:Y:S02]  /*a7c0*/  @!P6 LEA R18, P1, R76.reuse, R10.reuse, 0x1 ;  /* 0x0000000a4c12e211 */ /* 0x0d0fe400078208ff */
[C---:B------:R-:W-:Y:S02]  /*a7d0*/  @!P6 LEA R16, P0, R227.reuse, R10, 0x1 ;  /* 0x0000000ae310e211 */ /* 0x040fe400078008ff */
        /* <DEDUP_REMOVED lines=19> */
[C---:B------:R-:W-:Y:S02]  /*a910*/  @!P5 LEA.HI.X R11, R227.reuse, R8, R102, 0x1, P0 ;  /* 0x00000008e30bd211 */ /* 0x040fe400000f0c66 */
        /* <DEDUP_REMOVED lines=36> */
[C---:B------:R-:W-:Y:S02]  /*ab60*/  @P0 LEA.HI.X R5, R227.reuse, R5, R102, 0x1, P1 ;  /* 0x00000005e3050211 */ /* 0x040fe400008f0c66 */
        /* <DEDUP_REMOVED lines=24> */
.L_x_3357:
        /* <DEDUP_REMOVED lines=66> */
.L_x_3361:
[----:B--2---:R-:W-:Y:S05]  /*b110*/  BSYNC B0 ;  /* 0x0000000000007941 */ /* 0x004fea0003800000 */
.L_x_3360:
        /* <DEDUP_REMOVED lines=43> */
.L_x_3363:
[----:B------:R-:W-:Y:S05]  /*b3d0*/  BSYNC B0 ;  /* 0x0000000000007941 */ /* 0x000fea0003800000 */
.L_x_3362:
        /* <DEDUP_REMOVED lines=45> */
.L_x_3365:
[----:B------:R-:W-:Y:S05]  /*b6b0*/  BSYNC B0 ;  /* 0x0000000000007941 */ /* 0x000fea0003800000 */
.L_x_3364:
        /* <DEDUP_REMOVED lines=44> */
.L_x_3367:
[----:B--2-4-:R-:W-:Y:S05]  /*b980*/  BSYNC B0 ;  /* 0x0000000000007941 */ /* 0x014fea0003800000 */
.L_x_3366:
        /* <DEDUP_REMOVED lines=68> */
.L_x_3371:
[----:B------:R-:W-:Y:S05]  /*bdd0*/  BSYNC B0 ;  /* 0x0000000000007941 */ /* 0x000fea0003800000 */
.L_x_3370:
        /* <DEDUP_REMOVED lines=48> */
.L_x_3369:
[----:B------:R-:W-:Y:S05]  /*c0e0*/  BSYNC B1 ;  /* 0x0000000000017941 */ /* 0x000fea0003800000 */
.L_x_3368:
        /* <DEDUP_REMOVED lines=53> */
.L_x_3375:
[----:B------:R-:W-:Y:S05]  /*c440*/  BSYNC B0 ;  /* 0x0000000000007941 */ /* 0x000fea0003800000 */
.L_x_3374:
        /* <DEDUP_REMOVED lines=48> */
.L_x_3373:
[----:B------:R-:W-:Y:S05]  /*c750*/  BSYNC B1 ;  /* 0x0000000000017941 */ /* 0x000fea0003800000 */
.L_x_3372:
        /* <DEDUP_REMOVED lines=53> */
.L_x_3379:
[----:B------:R-:W-:Y:S05]  /*cab0*/  BSYNC B0 ;  /* 0x0000000000007941 */ /* 0x000fea0003800000 */
.L_x_3378:
        /* <DEDUP_REMOVED lines=48> */
.L_x_3377:
[----:B------:R-:W-:Y:S05]  /*cdc0*/  BSYNC B1 ;  /* 0x0000000000017941 */ /* 0x000fea0003800000 */
.L_x_3376:
        /* <DEDUP_REMOVED lines=52> */
.L_x_3382:
[----:B------:R-:W-:Y:S05]  /*d110*/  BSYNC B0 ;  /* 0x0000000000007941 */ /* 0x000fea0003800000 */
.L_x_3381:
        /* <DEDUP_REMOVED lines=49> */
.L_x_3359:
        /* <DEDUP_REMOVED lines=72> */
.L_x_3384:
[----:B----4-:R-:W-:Y:S05]  /*d8b0*/  BSYNC B0 ;  /* 0x0000000000007941 */ /* 0x010fea0003800000 */
.L_x_3383:
        /* <DEDUP_REMOVED lines=64> */
.L_x_3386:
[----:B------:R-:W-:Y:S05]  /*dcc0*/  BSYNC B0 ;  /* 0x0000000000007941 */ /* 0x000fea0003800000 */
.L_x_3385:
        /* <DEDUP_REMOVED lines=127> */
.L_x_3388:
[----:B------:R-:W-:Y:S05]  /*e4c0*/  BSYNC B0 ;  /* 0x0000000000007941 */ /* 0x000fea0003800000 */
.L_x_3387:
        /* <DEDUP_REMOVED lines=115> */
.L_x_3390:
[----:B------:R-:W-:Y:S05]  /*ec00*/  BSYNC B0 ;  /* 0x0000000000007941 */ /* 0x000fea0003800000 */
.L_x_3389:
        /* <DEDUP_REMOVED lines=115> */
.L_x_3392:
[----:B------:R-:W-:Y:S05]  /*f340*/  BSYNC B0 ;  /* 0x0000000000007941 */ /* 0x000fea0003800000 */
.L_x_3391:
        /* <DEDUP_REMOVED lines=114> */
.L_x_3380:
[----:B------:R-:W-:Y:S05]  /*fa70*/  BSYNC B2 ;  /* 0x0000000000027941 */ /* 0x000fea0003800000 */
.L_x_3358:
[----:B------:R-:W-:Y:S01]  /*fa80*/  BAR.SYNC.DEFER_BLOCKING 0x0 ;  /* 0x0000000000007b1d */ /* 0x000fe20000010000 */
[----:B-1----:R-:W-:Y:S01]  /*fa90*/  IMAD R4, R85, c[0x0][0x208], RZ ;  /* 0x0000820055047a24 */ /* 0x002fe200078e02ff */
[----:B------:R-:W-:Y:S01]  /*faa0*/  ISETP.GE.AND P1, PT, R76, c[0x0][0x1d4], PT ;  /* 0x000075004c007a0c */ /* 0x000fe20003f26270 */
[C---:B------:R-:W-:Y:S01]  /*fab0*/  IMAD.WIDE.U32 R2, R237.reuse, c[0x0][0x208], RZ ;  /* 0x00008200ed027a25 */ /* 0x040fe200078e00ff */
[----:B------:R-:W-:Y:S02]  /*fac0*/  IADD3 R207, R202, 0x20, RZ ;  /* 0x00000020cacf7810 */ /* 0x000fe40007ffe0ff */
[----:B------:R-:W-:Y:S01]  /*fad0*/  SHF.L.U64.HI R231, R76, 0x1, R77 ;  /* 0x000000014ce77819 */ /* 0x000fe2000001024d */
[----:B------:R-:W-:Y:S01]  /*fae0*/  IMAD R4, R237, c[0x0][0x20c], R4 ;  /* 0x00008300ed047a24 */ /* 0x000fe200078e0204 */
[C---:B------:R-:W-:Y:S01]  /*faf0*/  ISETP.GE.AND P2, PT, R227.reuse, c[0x0][0x1d4], PT ;  /* 0x00007500e3007a0c */ /* 0x040fe20003f46270 */
        /* <DEDUP_REMOVED lines=89> */
.L_x_3512:
[C---:B------:R-:W-:Y:S02]  /*10090*/  ISETP.LT.OR P3, PT, R4.reuse, 0x61, P1 ;  /* 0x000000610400780c */ /* 0x040fe40000f61670 */
[----:B------:R-:W-:Y:S02]  /*100a0*/  ISETP.LT.OR P2, PT, R4, 0x61, P2 ;  /* 0x000000610400780c */ /* 0x000fe40001741670 */
        /* <DEDUP_REMOVED lines=9> */
.L_x_3394:
[----:B------:R-:W-:Y:S05]  /*10140*/  BSYNC B0 ;  /* 0x0000000000007941 */ /* 0x000fea0003800000 */
.L_x_3393:
[----:B-1----:R-:W2:Y:S01]  /*10150*/  LDL R3, [R1+0xc] ;  /* 0x00000c0001037983 */ /* 0x002ea20000100800 */
[----:B------:R-:W-:Y:S01]  /*10160*/  IMAD.MOV.U32 R2, RZ, RZ, 0x40 ;  /* 0x00000040ff027424 */ /* 0x000fe200078e00ff */
[----:B------:R-:W-:Y:S02]  /*10170*/  LOP3.LUT P0, RZ, R83, 0x4, RZ, 0xc0, !PT ;  /* 0x0000000453ff7812 */ /* 0x000fe4000780c0ff */
[----:B------:R-:W0:Y:S01]  /*10180*/  LDGDEPBAR ;  /* 0x00000000000079af */ /* 0x000e220000000000 */
[----:B------:R-:W-:Y:S01]  /*10190*/  WARPSYNC 0xffffffff ;  /* 0xffffffff00007948 */ /* 0x000fe20003800000 */
[----:B---3--:R-:W-:Y:S01]  /*101a0*/  HMMA.16816.F32.BF16 R8, R140, R22, RZ ;  /* 0x000000168c08723c */ /* 0x008fe200000418ff */
[----:B------:R-:W-:Y:S01]  /*101b0*/  SEL R2, R2, 0xffffffc0, !P0 ;  /* 0xffffffc002027807 */ /* 0x000fe20004000000 */
[----:B------:R-:W-:Y:S01]  /*101c0*/  BSSY B1, `(.L_x_3396) ;  /* 0x0000111000017945 */ /* 0x000fe20003800000 */
[----:B------:R-:W-:-:S02]  /*101d0*/  IADD3 R214, R207, 0x3800, RZ ;  /* 0x00003800cfd67810 */ /* 0x000fc40007ffe0ff */
[C---:B------:R-:W-:Y:S01]  /*101e0*/  IADD3 R213, R207.reuse, 0x6800, RZ ;  /* 0x00006800cfd57810 */ /* 0x040fe20007ffe0ff */
[--C-:B------:R-:W-:Y:S01]  /*101f0*/  IMAD.IADD R201, R202, 0x1, R2.reuse ;  /* 0x00000001cac97824 */ /* 0x100fe200078e0202 */
[C---:B------:R-:W-:Y:S01]  /*10200*/  IADD3 R212, R207.reuse, 0x6000, RZ ;  /* 0x00006000cfd47810 */ /* 0x040fe20007ffe0ff */
[C---:B------:R-:W-:Y:S01]  /*10210*/  HMMA.16816.F32.BF16 R16, R140.reuse, R20, RZ ;  /* 0x000000148c10723c */ /* 0x040fe200000418ff */
[C---:B------:R-:W-:Y:S01]  /*10220*/  IMAD.IADD R200, R207.reuse, 0x1, R2 ;  /* 0x00000001cfc87824 */ /* 0x040fe200078e0202 */
[C---:B------:R-:W-:Y:S01]  /*10230*/  IADD3 R211, R207.reuse, 0x5800, RZ ;  /* 0x00005800cfd37810 */ /* 0x040fe20007ffe0ff */
[----:B------:R-:W-:Y:S01]  /*10240*/  LDSM.16.M88.4 R56, [R201] ;  /* 0x00000000c938783b */ /* 0x000fe20000000200 */
[C---:B------:R-:W-:Y:S02]  /*10250*/  IADD3 R210, R207.reuse, 0x5000, RZ ;  /* 0x00005000cfd27810 */ /* 0x040fe40007ffe0ff */
[C---:B------:R-:W-:Y:S02]  /*10260*/  IADD3 R209, R207.reuse, 0x4800, RZ ;  /* 0x00004800cfd17810 */ /* 0x040fe40007ffe0ff */
[----:B------:R-:W-:Y:S01]  /*10270*/  HMMA.16816.F32.BF16 R20, R140, R60, RZ ;  /* 0x0000003c8c14723c */ /* 0x000fe200000418ff */
[----:B------:R-:W-:-:S07]  /*10280*/  IADD3 R208, R207, 0x4000, RZ ;  /* 0x00004000cfd07810 */ /* 0x000fce0007ffe0ff */
[----:B------:R-:W-:Y:S08]  /*10290*/  HMMA.16816.F32.BF16 R52, R144, R26, R8 ;  /* 0x0000001a9034723c */ /* 0x000ff00000041808 */
[C---:B------:R-:W-:Y:S08]  /*102a0*/  HMMA.16816.F32.BF16 R8, R140.reuse, R68, RZ ;  /* 0x000000448c08723c */ /* 0x040ff000000418ff */
[----:B------:R-:W-:Y:S08]  /*102b0*/  HMMA.16816.F32.BF16 R44, R140, R40, RZ ;  /* 0x000000288c2c723c */ /* 0x000ff000000418ff */
[----:B------:R-:W-:Y:S08]  /*102c0*/  HMMA.16816.F32.BF16 R64, R144, R24, R16 ;  /* 0x000000189040723c */ /* 0x000ff00000041810 */
        /* <DEDUP_REMOVED lines=8> */
[C---:B------:R-:W-:Y:S08]  /*10350*/  HMMA.16816.F32.BF16 R20, R144.reuse, R108, R8 ;  /* 0x0000006c9014723c */ /* 0x040ff00000041808 */
[----:B------:R-:W-:Y:S08]  /*10360*/  HMMA.16816.F32.BF16 R100, R144, R96, R44 ;  /* 0x000000609064723c */ /* 0x000ff0000004182c */
[C---:B------:R-:W-:Y:S08]  /*10370*/  HMMA.16816.F32.BF16 R8, R140.reuse, R112, RZ ;  /* 0x000000708c08723c */ /* 0x040ff000000418ff */
[----:B------:R-:W-:Y:S08]  /*10380*/  HMMA.16816.F32.BF16 R44, R140, R114, RZ ;  /* 0x000000728c2c723c */ /* 0x000ff000000418ff */
[C---:B------:R-:W-:Y:S01]  /*10390*/  HMMA.16816.F32.BF16 R96, R144.reuse, R98, R40 ;  /* 0x000000629060723c */ /* 0x040fe20000041828 */
[----:B------:R-:W1:Y:S07]  /*103a0*/  LDSM.16.M88.4 R40, [R201+0x800] ;  /* 0x00080000c928783b */ /* 0x000e6e0000000200 */
[C---:B------:R-:W-:Y:S01]  /*103b0*/  HMMA.16816.F32.BF16 R84, R144.reuse, R72, R28 ;  /* 0x000000489054723c */ /* 0x040fe2000004181c */
[----:B------:R-:W-:Y:S07]  /*103c0*/  LDSM.16.M88.4 R28, [R201+0x2000] ;  /* 0x00200000c91c783b */ /* 0x000fee0000000200 */
[C---:B------:R-:W-:Y:S01]  /*103d0*/  HMMA.16816.F32.BF16 R92, R144.reuse, R88, R36 ;  /* 0x00000058905c723c */ /* 0x040fe20000041824 */
[----:B------:R-:W3:Y:S07]  /*103e0*/  LDSM.16.M88.4 R36, [R201+0x1000] ;  /* 0x00100000c924783b */ /* 0x000eee0000000200 */
[C---:B------:R-:W-:Y:S01]  /*103f0*/  HMMA.16816.F32.BF16 R72, R144.reuse, R74, R24 ;  /* 0x0000004a9048723c */ /* 0x040fe20000041818 */
[----:B------:R-:W4:Y:S07]  /*10400*/  LDSM.16.M88.4 R24, [R201+0x2800] ;  /* 0x00280000c918783b */ /* 0x000f2e0000000200 */
[C---:B------:R-:W-:Y:S08]  /*10410*/  HMMA.16816.F32.BF16 R60, R144.reuse, R106, R16 ;  /* 0x0000006a903c723c */ /* 0x040ff00000041810 */
[C---:B------:R-:W-:Y:S01]  /*10420*/  HMMA.16816.F32.BF16 R16, R144.reuse, R110, R48 ;  /* 0x0000006e9010723c */ /* 0x040fe20000041830 */
[----:B------:R-:W5:Y:S07]  /*10430*/  LDSM.16.M88.4 R48, [R201+0x3000] ;  /* 0x00300000c930783b */ /* 0x000f6e0000000200 */
[C---:B------:R-:W-:Y:S01]  /*10440*/  HMMA.16816.F32.BF16 R88, R144.reuse, R90, R32 ;  /* 0x0000005a9058723c */ /* 0x040fe20000041820 */
[----:B------:R-:W2:Y:S07]  /*10450*/  LDSM.16.M88.4 R32, [R201+0x1800] ;  /* 0x00180000c920783b */ /* 0x000eae0000000200 */
[C---:B------:R-:W-:Y:S08]  /*10460*/  HMMA.16816.F32.BF16 R8, R144.reuse, R116, R8 ;  /* 0x000000749008723c */ /* 0x040ff00000041808 */
[----:B------:R-:W-:Y:S08]  /*10470*/  HMMA.16816.F32.BF16 R44, R144, R118, R44 ;  /* 0x00000076902c723c */ /* 0x000ff0000004182c */
[C---:B-1----:R-:W-:Y:S08]  /*10480*/  HMMA.16816.F32.BF16 R100, R176.reuse, R40, R100 ;  /* 0x00000028b064723c */ /* 0x042ff00000041864 */
[C---:B------:R-:W-:Y:S08]  /*10490*/  HMMA.16816.F32.BF16 R96, R176.reuse, R42, R96 ;  /* 0x0000002ab060723c */ /* 0x040ff00000041860 */
[C---:B------:R-:W-:Y:S08]  /*104a0*/  HMMA.16816.F32.BF16 R108, R176.reuse, R56, R64 ;  /* 0x00000038b06c723c */ /* 0x040ff00000041840 */
[C---:B---3--:R-:W-:Y:S08]  /*104b0*/  HMMA.16816.F32.BF16 R92, R176.reuse, R36, R92 ;  /* 0x00000024b05c723c */ /* 0x048ff0000004185c */
[C---:B------:R-:W-:Y:S08]  /*104c0*/  HMMA.16816.F32.BF16 R88, R176.reuse, R38, R88 ;  /* 0x00000026b058723c */ /* 0x040ff00000041858 */
[C---:B----4-:R-:W-:Y:S01]  /*104d0*/  HMMA.16816.F32.BF16 R40, R176.reuse, R26, R16 ;  /* 0x0000001ab028723c */ /* 0x050fe20000041810 */
[----:B------:R-:W1:Y:S07]  /*104e0*/  LDSM.16.M88.4 R16, [R200+0x2000] ;  /* 0x00200000c810783b */ /* 0x000e6e0000000200 */
[C---:B------:R-:W-:Y:S08]  /*104f0*/  HMMA.16816.F32.BF16 R64, R176.reuse, R30, R60 ;  /* 0x0000001eb040723c */ /* 0x040ff0000004183c */
[C---:B-----5:R-:W-:Y:S01]  /*10500*/  HMMA.16816.F32.BF16 R36, R176.reuse, R48, R8 ;  /* 0x00000030b024723c */ /* 0x060fe20000041808 */
[----:B------:R-:W3:Y:S07]  /*10510*/  LDSM.16.M88.4 R8, [R200+0x2800] ;  /* 0x00280000c808783b */ /* 0x000eee0000000200 */
[----:B------:R-:W-:Y:S01]  /*10520*/  HMMA.16816.F32.BF16 R60, R176, R50, R44 ;  /* 0x00000032b03c723c */ /* 0x000fe2000004182c */
[----:B------:R-:W4:Y:S01]  /*10530*/  LDSM.16.M88.4 R48, [R200+0x3000] ;  /* 0x00300000c830783b */ /* 0x000f220000000200 */
[----:B--2---:R-:W-:-:S06]  /*10540*/  ISETP.GT.AND P0, PT, R122, R3, PT ;  /* 0x000000037a00720c */ /* 0x004fcc0003f04270 */
[C---:B------:R-:W-:Y:S08]  /*10550*/  HMMA.16816.F32.BF16 R104, R176.reuse, R58, R52 ;  /* 0x0000003ab068723c */ /* 0x040ff00000041834 */
[C---:B------:R-:W-:Y:S08]  /*10560*/  HMMA.16816.F32.BF16 R84, R176.reuse, R32, R84 ;  /* 0x00000020b054723c */ /* 0x040ff00000041854 */
[C---:B------:R-:W-:Y:S01]  /*10570*/  HMMA.16816.F32.BF16 R72, R176.reuse, R34, R72 ;  /* 0x00000022b048723c */ /* 0x040fe20000041848 */
[----:B------:R-:W2:Y:S07]  /*10580*/  LDSM.16.M88.4 R32, [R200] ;  /* 0x00000000c820783b */ /* 0x000eae0000000200 */
[C---:B------:R-:W-:Y:S01]  /*10590*/  HMMA.16816.F32.BF16 R68, R176.reuse, R28, R68 ;  /* 0x0000001cb044723c */ /* 0x040fe20000041844 */
[----:B------:R-:W5:Y:S07]  /*105a0*/  LDSM.16.M88.4 R28, [R200+0x800] ;  /* 0x00080000c81c783b */ /* 0x000f6e0000000200 */
[----:B------:R-:W-:Y:S01]  /*105b0*/  HMMA.16816.F32.BF16 R52, R176, R24, R20 ;  /* 0x00000018b034723c */ /* 0x000fe20000041814 */
[----:B------:R-:W2:Y:S04]  /*105c0*/  LDSM.16.M88.4 R24, [R200+0x1000] ;  /* 0x00100000c818783b */ /* 0x000ea80000000200 */
[----:B------:R-:W2:Y:S03]  /*105d0*/  LDSM.16.M88.4 R20, [R200+0x1800] ;  /* 0x00180000c814783b */ /* 0x000ea60000000200 */
[C---:B-1----:R-:W-:Y:S08]  /*105e0*/  HMMA.16816.F32.BF16 R64, R180.reuse, R18, R64 ;  /* 0x00000012b440723c */ /* 0x042ff00000041840 */
[C---:B------:R-:W-:Y:S01]  /*105f0*/  HMMA.16816.F32.BF16 R68, R180.reuse, R16, R68 ;  /* 0x00000010b444723c */ /* 0x040fe20000041844 */
[----:B------:R-:W1:Y:S07]  /*10600*/  LDSM.16.M88.4 R16, [R202+0x6000] ;  /* 0x00600000ca10783b */ /* 0x000e6e0000000200 */
[C---:B---3--:R-:W-:Y:S01]  /*10610*/  HMMA.16816.F32.BF16 R44, R180.reuse, R8, R52 ;  /* 0x00000008b42c723c */ /* 0x048fe20000041834 */
[----:B------:R-:W-:Y:S07]  /*10620*/  LDSM.16.M88.4 R52, [R201+0x6800] ;  /* 0x00680000c934783b */ /* 0x000fee0000000200 */
[C---:B------:R-:W-:Y:S08]  /*10630*/  HMMA.16816.F32.BF16 R40, R180.reuse, R10, R40 ;  /* 0x0000000ab428723c */ /* 0x040ff00000041828 */
[C---:B----4-:R-:W-:Y:S01]  /*10640*/  HMMA.16816.F32.BF16 R8, R180.reuse, R48, R36 ;  /* 0x00000030b408723c */ /* 0x050fe20000041824 */
[----:B------:R-:W3:Y:S07]  /*10650*/  LDSM.16.M88.4 R36, [R202+0x3800] ;  /* 0x00380000ca24783b */ /* 0x000eee0000000200 */
[C---:B--2---:R-:W-:Y:S08]  /*10660*/  HMMA.16816.F32.BF16 R56, R180.reuse, R32, R108 ;  /* 0x00000020b438723c */ /* 0x044ff0000004186c */
[C---:B------:R-:W-:Y:S01]  /*10670*/  HMMA.16816.F32.BF16 R104, R180.reuse, R34, R104 ;  /* 0x00000022b468723c */ /* 0x040fe20000041868 */
[----:B------:R-:W2:Y:S07]  /*10680*/  LDSM.16.M88.4 R32, [R202+0x4000] ;  /* 0x00400000ca20783b */ /* 0x000eae0000000200 */
[C---:B-----5:R-:W-:Y:S08]  /*10690*/  HMMA.16816.F32.BF16 R100, R180.reuse, R28, R100 ;  /* 0x0000001cb464723c */ /* 0x060ff00000041864 */
        /* <DEDUP_REMOVED lines=8> */
[----:B------:R-:W-:Y:S01]  /*10720*/  HMMA.16816.F32.BF16 R60, R180, R50, R60 ;  /* 0x00000032b43c723c */ /* 0x000fe2000004183c */
[----:B------:R-:W4:Y:S07]  /*10730*/  LDSM.16.M88.4 R48, [R202+0x6800] ;  /* 0x00680000ca30783b */ /* 0x000f2e0000000200 */
[C---:B-1----:R-:W-:Y:S08]  /*10740*/  HMMA.16816.F32.BF16 R44, R184.reuse, R16, R44 ;  /* 0x00000010b82c723c */ /* 0x042ff0000004182c */
[C---:B------:R-:W-:Y:S01]  /*10750*/  HMMA.16816.F32.BF16 R40, R184.reuse, R18, R40 ;  /* 0x00000012b828723c */ /* 0x040fe20000041828 */
[----:B------:R-:W1:Y:S07]  /*10760*/  LDSM.16.M88.4 R16, [R207+0x6000] ;  /* 0x00600000cf10783b */ /* 0x000e6e0000000200 */
[C---:B---3--:R-:W-:Y:S08]  /*10770*/  HMMA.16816.F32.BF16 R56, R184.reuse, R36, R56 ;  /* 0x00000024b838723c */ /* 0x048ff00000041838 */
[C---:B------:R-:W-:Y:S01]  /*10780*/  HMMA.16816.F32.BF16 R104, R184.reuse, R38, R104 ;  /* 0x00000026b868723c */ /* 0x040fe20000041868 */
[----:B------:R-:W3:Y:S07]  /*10790*/  LDSM.16.M88.4 R36, [R207+0x3800] ;  /* 0x00380000cf24783b */ /* 0x000eee0000000200 */
        /* <DEDUP_REMOVED lines=34> */
[----:B------:R-:W-:Y:S08]  /*109c0*/  HMMA.16816.F32.BF16 R60, R188, R50, R60 ;  /* 0x00000032bc3c723c */ /* 0x000ff0000004183c */
[C---:B-1----:R-:W-:Y:S01]  /*109d0*/  HMMA.16816.F32.BF16 R56, R192.reuse, R16, R44 ;  /* 0x00000010c038723c */ /* 0x042fe2000004182c */
[----:B------:R-:W1:Y:S07]  /*109e0*/  LDSM.16.M88.4 R44, [R200+0x3800] ;  /* 0x00380000c82c783b */ /* 0x000e6e0000000200 */
        /* <DEDUP_REMOVED lines=23> */
[C---:B------:R-:W-:Y:S08]  /*10b60*/  HMMA.16816.F32.BF16 R104, R196.reuse, R42, R96 ;  /* 0x0000002ac468723c */ /* 0x040ff00000041860 */
[C---:B---3--:R-:W-:Y:S08]  /*10b70*/  HMMA.16816.F32.BF16 R60, R196.reuse, R36, R92 ;  /* 0x00000024c43c723c */ /* 0x048ff0000004185c */
[C---:B------:R-:W-:Y:S08]  /*10b80*/  HMMA.16816.F32.BF16 R100, R196.reuse, R38, R88 ;  /* 0x00000026c464723c */ /* 0x040ff00000041858 */
[C---:B--2---:R-:W-:Y:S08]  /*10b90*/  HMMA.16816.F32.BF16 R96, R196.reuse, R32, R84 ;  /* 0x00000020c460723c */ /* 0x044ff00000041854 */
[C---:B------:R-:W-:Y:S08]  /*10ba0*/  HMMA.16816.F32.BF16 R92, R196.reuse, R34, R72 ;  /* 0x00000022c45c723c */ /* 0x040ff00000041848 */
[C---:B----4-:R-:W-:Y:S08]  /*10bb0*/  HMMA.16816.F32.BF16 R52, R196.reuse, R28, R68 ;  /* 0x0000001cc434723c */ /* 0x050ff00000041844 */
[C---:B------:R-:W-:Y:S08]  /*10bc0*/  HMMA.16816.F32.BF16 R88, R196.reuse, R30, R64 ;  /* 0x0000001ec458723c */ /* 0x040ff00000041840 */
[C---:B-----5:R-:W-:Y:S08]  /*10bd0*/  HMMA.16816.F32.BF16 R84, R196.reuse, R24, R56 ;  /* 0x00000018c454723c */ /* 0x060ff00000041838 */
[C---:B------:R-:W-:Y:S08]  /*10be0*/  HMMA.16816.F32.BF16 R32, R196.reuse, R26, R48 ;  /* 0x0000001ac420723c */ /* 0x040ff00000041830 */
[C---:B------:R-:W-:Y:S08]  /*10bf0*/  HMMA.16816.F32.BF16 R44, R196.reuse, R20, R16 ;  /* 0x00000014c42c723c */ /* 0x040ff00000041810 */
[----:B------:R-:W-:Y:S01]  /*10c00*/  HMMA.16816.F32.BF16 R28, R196, R22, R8 ;  /* 0x00000016c41c723c */ /* 0x000fe20000041808 */
[----:B------:R-:W-:Y:S06]  /*10c10*/  BAR.SYNC.DEFER_BLOCKING 0x0 ;  /* 0x0000000000007b1d */ /* 0x000fec0000010000 */
[----:B------:R-:W-:Y:S01]  /*10c20*/  @!UPT UIADD3 URZ, URZ, URZ, URZ ;  /* 0x0000003f3f3ff290 */ /* 0x000fe2000fffe03f */
[----:B------:R-:W-:Y:S11]  /*10c30*/  @!P0 BRA `(.L_x_3397) ;  /* 0x0000069000008947 */ /* 0x000ff60003800000 */
[----:B------:R-:W2:Y:S04]  /*10c40*/  LDL R3, [R1+0x3c] ;  /* 0x00003c0001037983 */ /* 0x000ea80000100800 */
        /* <DEDUP_REMOVED lines=34> */
.L_x_3513:
[----:B------:R-:W-:Y:S05]  /*10e70*/  BRA.DIV ~URZ, `(.L_x_3399) ;  /* 0x0000eb827f007947 */ /* 0x000fea000b800000 */
[----:B------:R3:W4:Y:S02]  /*10e80*/  SHFL.IDX PT, R2, R5, RZ, 0x181f ;  /* 0x00181fff05027589 */ /* 0x00072400000e0000 */
.L_x_3514:
        /* <DEDUP_REMOVED lines=14> */
.L_x_3401:
[----:B------:R-:W-:Y:S05]  /*10f70*/  BSYNC B0 ;  /* 0x0000000000007941 */ /* 0x000fea0003800000 */
.L_x_3400:
[----:B------:R-:W-:Y:S05]  /*10f80*/  BRA.DIV ~URZ, `(.L_x_3402) ;  /* 0x0000eae27f007947 */ /* 0x000fea000b800000 */
[----:B--2---:R2:W1:Y:S04]  /*10f90*/  SHFL.IDX PT, R6, R4, 0x1, 0x181f ;  /* 0x00381f0004067f89 */ /* 0x00446800000e0000 */
[----:B----4-:R2:W4:Y:S02]  /*10fa0*/  SHFL.IDX PT, R2, R5, 0x1, 0x181f ;  /* 0x00381f0005027f89 */ /* 0x01052400000e0000 */
.L_x_3515:
        /* <DEDUP_REMOVED lines=14> */
.L_x_3404:
[----:B------:R-:W-:Y:S05]  /*11090*/  BSYNC B0 ;  /* 0x0000000000007941 */ /* 0x000fea0003800000 */
.L_x_3403:
[----:B------:R-:W-:Y:S05]  /*110a0*/  BRA.DIV ~URZ, `(.L_x_3405) ;  /* 0x0000ea927f007947 */ /* 0x000fea000b800000 */
[----:B-1----:R1:W2:Y:S02]  /*110b0*/  SHFL.IDX PT, R6, R4, 0x2, 0x181f ;  /* 0x00581f0004067f89 */ /* 0x0022a400000e0000 */
.L_x_3516:
[----:B------:R-:W-:Y:S05]  /*110c0*/  BRA.DIV ~URZ, `(.L_x_3406) ;  /* 0x0000eae27f007947 */ /* 0x000fea000b800000 */
[----:B----4-:R4:W1:Y:S02]  /*110d0*/  SHFL.IDX PT, R2, R5, 0x2, 0x181f ;  /* 0x00581f0005027f89 */ /* 0x01086400000e0000 */
.L_x_3517:
        /* <DEDUP_REMOVED lines=14> */
.L_x_3408:
[----:B------:R-:W-:Y:S05]  /*111c0*/  BSYNC B0 ;  /* 0x0000000000007941 */ /* 0x000fea0003800000 */
.L_x_3407:
[----:B------:R-:W-:Y:S05]  /*111d0*/  BRA.DIV ~URZ, `(.L_x_3409) ;  /* 0x0000ea427f007947 */ /* 0x000fea000b800000 */
[----:B--2---:R2:W3:Y:S04]  /*111e0*/  SHFL.IDX PT, R6, R4, 0x3, 0x181f ;  /* 0x00781f0004067f89 */ /* 0x0044e800000e0000 */
[----:B-1----:R2:W1:Y:S02]  /*111f0*/  SHFL.IDX PT, R2, R5, 0x3, 0x181f ;  /* 0x00781f0005027f89 */ /* 0x00246400000e0000 */
.L_x_3518:
        /* <DEDUP_REMOVED lines=13> */
.L_x_3397:
[----:B------:R-:W-:Y:S05]  /*112d0*/  BSYNC B1 ;  /* 0x0000000000017941 */ /* 0x000fea0003800000 */
.L_x_3396:
[----:B-1----:R-:W5:Y:S01]  /*112e0*/  LDL R3, [R1+0x40] ;  /* 0x0000400001037983 */ /* 0x002f620000100800 */
[----:B--2---:R-:W-:-:S03]  /*112f0*/  IMAD.MOV.U32 R4, RZ, RZ, c[0x0][0x2c4] ;  /* 0x0000b100ff047624 */ /* 0x004fc600078e00ff */
[----:B------:R-:W5:Y:S04]  /*11300*/  LDL R2, [R1+0x64] ;  /* 0x0000640001027983 */ /* 0x000f680000100800 */
[----:B---3--:R-:W2:Y:S04]  /*11310*/  LDL R6, [R1+0x60] ;  /* 0x0000600001067983 */ /* 0x008ea80000100800 */
[----:B----4-:R-:W3:Y:S01]  /*11320*/  LDL R5, [R1+0x44] ;  /* 0x0000440001057983 */ /* 0x010ee20000100800 */
[----:B------:R-:W-:-:S03]  /*11330*/  ISETP.NE.AND P0, PT, R4, 0x1, PT ;  /* 0x000000010400780c */ /* 0x000fc60003f05270 */
[----:B------:R-:W0:Y:S01]  /*11340*/  LDGDEPBAR ;  /* 0x00000000000079af */ /* 0x000e220000000000 */
[----:B-----5:R-:W-:-:S09]  /*11350*/  IADD3 R2, R2, R3, RZ ;  /* 0x0000000302027210 */ /* 0x020fd20007ffe0ff */
[----:B------:R-:W-:-:S04]  /*11360*/  @P0 IMAD.HI.U32 R3, R2, c[0x0][0x2c8], RZ ;  /* 0x0000b20002030a27 */ /* 0x000fc800078e00ff */
[----:B------:R-:W-:Y:S01]  /*11370*/  IMAD.MOV.U32 R4, RZ, RZ, R2 ;  /* 0x000000ffff047224 */ /* 0x000fe200078e0002 */
[C---:B--2---:R-:W-:Y:S02]  /*11380*/  IADD3 R2, -R6.reuse, 0x1, R120 ;  /* 0x0000000106027810 */ /* 0x044fe40007ffe178 */
[----:B------:R-:W-:Y:S02]  /*11390*/  @P0 SHF.R.U32.HI R4, RZ, c[0x0][0x2cc], R3 ;  /* 0x0000b300ff040a19 */ /* 0x000fe40000011603 */
[----:B------:R-:W-:Y:S01]  /*113a0*/  IADD3 R6, -R6, R120, RZ ;  /* 0x0000007806067210 */ /* 0x000fe20007ffe1ff */
[----:B---3--:R-:W-:Y:S01]  /*113b0*/  IMAD.IADD R5, R2, 0x1, -R5 ;  /* 0x0000000102057824 */ /* 0x008fe200078e0a05 */
[----:B------:R-:W-:Y:S05]  /*113c0*/  BRA.DIV ~URZ, `(.L_x_3410) ;  /* 0x0000e9227f007947 */ /* 0x000fea000b800000 */
[----:B------:R1:W2:Y:S02]  /*113d0*/  SHFL.IDX PT, R2, R4, RZ, 0x1c1f ;  /* 0x001c1fff04027589 */ /* 0x0002a400000e0000 */
.L_x_3519:
[----:B--2---:R-:W-:-:S05]  /*113e0*/  IMAD.IADD R2, R5, 0x1, R2 ;  /* 0x0000000105027824 */ /* 0x004fca00078e0202 */
[----:B------:R-:W-:-:S04]  /*113f0*/  IMNMX R2, R6, R2, PT ;  /* 0x0000000206027217 */ /* 0x000fc80003800200 */
[C---:B------:R-:W-:Y:S02]  /*11400*/  ISETP.GT.AND P0, PT, R2.reuse, RZ, PT ;  /* 0x000000ff0200720c */ /* 0x040fe40003f04270 */
[----:B------:R-:W-:Y:S02]  /*11410*/  ISETP.GT.AND P1, PT, R2, 0x1, PT ;  /* 0x000000010200780c */ /* 0x000fe40003f24270 */
        /* <DEDUP_REMOVED lines=175> */
.L_x_3520:
        /* <DEDUP_REMOVED lines=98> */
[--C-:B------:R-:W-:Y:S01]  /*12530*/  FFMA.FTZ R43, R73, c[0x0][0x2d0], -R3.reuse ;  /* 0x0000b400492b7a23 */ /* 0x100fe20000010803 */
[----:B------:R-:W-:Y:S01]  /*12540*/  MUFU.EX2 R25, R25 ;  /* 0x0000001900197308 */ /* 0x000fe20000000800 */
[----:B------:R-:W-:Y:S02]  /*12550*/  FFMA.FTZ R68, R71, c[0x0][0x2d0], -R3 ;  /* 0x0000b40047447a23 */ /* 0x000fe40000010803 */
[----:B------:R-:W-:-:S07]  /*12560*/  FFMA.FTZ R71, R47, c[0x0][0x2d0], -R2 ;  /* 0x0000b4002f477a23 */ /* 0x000fce0000010802 */
[----:B----4-:R-:W-:Y:S07]  /*12570*/  HMMA.16816.F32.BF16 R120, R28, R16, R8 ;  /* 0x000000101c78723c */ /* 0x010fee0000041808 */
[----:B------:R-:W-:Y:S02]  /*12580*/  FADD.FTZ R8, R84, R44 ;  /* 0x0000002c54087221 */ /* 0x000fe40000010000 */
[----:B------:R-:W-:Y:S02]  /*12590*/  FFMA.FTZ R44, R80, c[0x0][0x2d0], -R3 ;  /* 0x0000b400502c7a23 */ /* 0x000fe40000010803 */
[----:B------:R-:W-:-:S02]  /*125a0*/  FADD.FTZ R15, R15, R8 ;  /* 0x000000080f0f7221 */ /* 0x000fc40000010000 */
[----:B------:R-:W-:Y:S01]  /*125b0*/  HMMA.16816.F32.BF16 R8, R32, R26, RZ ;  /* 0x0000001a2008723c */ /* 0x000fe200000418ff */
[----:B------:R-:W-:Y:S02]  /*125c0*/  FFMA.FTZ R80, R46, c[0x0][0x2d0], -R2 ;  /* 0x0000b4002e507a23 */ /* 0x000fe40000010802 */
[----:B------:R-:W-:-:S04]  /*125d0*/  FADD.FTZ R15, R85, R15 ;  /* 0x0000000f550f7221 */ /* 0x000fc80000010000 */
[--C-:B------:R-:W-:Y:S02]  /*125e0*/  FFMA.FTZ R27, R40, c[0x0][0x2d0], -R3.reuse ;  /* 0x0000b400281b7a23 */ /* 0x100fe40000010803 */
[--C-:B------:R-:W-:Y:S02]  /*125f0*/  FFMA.FTZ R26, R41, c[0x0][0x2d0], -R3.reuse ;  /* 0x0000b400291a7a23 */ /* 0x100fe40000010803 */
[--C-:B------:R-:W-:Y:S02]  /*12600*/  FFMA.FTZ R40, R66, c[0x0][0x2d0], -R3.reuse ;  /* 0x0000b40042287a23 */ /* 0x100fe40000010803 */
[--C-:B------:R-:W-:Y:S02]  /*12610*/  FFMA.FTZ R41, R67, c[0x0][0x2d0], -R3.reuse ;  /* 0x0000b40043297a23 */ /* 0x100fe40000010803 */
[--C-:B------:R-:W-:Y:S02]  /*12620*/  FFMA.FTZ R66, R74, c[0x0][0x2d0], -R3.reuse ;  /* 0x0000b4004a427a23 */ /* 0x100fe40000010803 */
[----:B------:R-:W-:-:S07]  /*12630*/  FFMA.FTZ R67, R72, c[0x0][0x2d0], -R3 ;  /* 0x0000b40048437a23 */ /* 0x000fce0000010803 */
        /* <DEDUP_REMOVED lines=18> */
[----:B------:R-:W-:Y:S02]  /*12760*/  FFMA.FTZ R75, R45, c[0x0][0x2d0], -R2 ;  /* 0x0000b4002d4b7a23 */ /* 0x000fe40000010802 */
[----:B------:R-:W-:Y:S02]  /*12770*/  FADD.FTZ R2, R96, R3 ;  /* 0x0000000360027221 */ /* 0x000fe40000010000 */
[----:B------:R-:W-:-:S03]  /*12780*/  FADD.FTZ R3, R95, R4 ;  /* 0x000000045f037221 */ /* 0x000fc60000010000 */
[----:B------:R-:W-:Y:S01]  /*12790*/  MUFU.EX2 R4, R38 ;  /* 0x0000002600047308 */ /* 0x000fe20000000800 */
[----:B------:R-:W-:Y:S01]  /*127a0*/  FADD.FTZ R3, R97, R3 ;  /* 0x0000000361037221 */ /* 0x000fe20000010000 */
[----:B-1----:R-:W-:Y:S06]  /*127b0*/  HMMA.16816.F32.BF16 R8, R32, R16, RZ ;  /* 0x000000102008723c */ /* 0x002fec00000418ff */
[----:B------:R-:W1:Y:S08]  /*127c0*/  MUFU.EX2 R16, R39 ;  /* 0x0000002700107308 */ /* 0x000e700000000800 */
[----:B------:R-:W-:Y:S01]  /*127d0*/  MUFU.EX2 R17, R36 ;  /* 0x0000002400117308 */ /* 0x000fe20000000800 */
[----:B-1----:R-:W-:-:S04]  /*127e0*/  FADD.FTZ R2, R16, R2 ;  /* 0x0000000210027221 */ /* 0x002fc80000010000 */
[----:B------:R-:W-:-:S05]  /*127f0*/  FADD.FTZ R2, R4, R2 ;  /* 0x0000000204027221 */ /* 0x000fca0000010000 */
        /* <DEDUP_REMOVED lines=252> */
[----:B------:R-:W-:Y:S03]  /*137c0*/  @!UPT UIADD3 URZ, URZ, URZ, URZ ;  /* 0x0000003f3f3ff290 */ /* 0x000fe6000fffe03f */
[----:B------:R-:W-:Y:S11]  /*137d0*/  @!P0 BRA `(.L_x_3412) ;  /* 0x0000400000008947 */ /* 0x000ff60003800000 */
[----:B--2---:R-:W-:Y:S02]  /*137e0*/  MOV R80, R5 ;  /* 0x0000000500507202 */ /* 0x004fe40000000f00 */
[----:B------:R-:W-:-:S07]  /*137f0*/  MOV R15, R6 ;  /* 0x00000006000f7202 */ /* 0x000fce0000000f00 */
.L_x_3428:
        /* <DEDUP_REMOVED lines=39> */
.L_x_3521:
        /* <DEDUP_REMOVED lines=23> */
.L_x_3522:
        /* <DEDUP_REMOVED lines=21> */
.L_x_3523:
        /* <DEDUP_REMOVED lines=15> */
.L_x_3414:
[----:B-1-34-:R-:W-:Y:S05]  /*13e20*/  BSYNC B0 ;  /* 0x0000000000007941 */ /* 0x01afea0003800000 */
.L_x_3413:
[----:B------:R-:W0:Y:S01]  /*13e30*/  LDGDEPBAR ;  /* 0x00000000000079af */ /* 0x000e220000000000 */
[----:B------:R-:W-:Y:S01]  /*13e40*/  WARPSYNC 0xffffffff ;  /* 0xffffffff00007948 */ /* 0x000fe20003800000 */
[C---:B------:R-:W-:Y:S01]  /*13e50*/  HMMA.16816.F32.BF16 R8, R140.reuse, R16, RZ ;  /* 0x000000108c08723c */ /* 0x040fe200000418ff */
[----:B------:R-:W-:Y:S05]  /*13e60*/  BSSY B0, `(.L_x_3418) ;  /* 0x0000103000007945 */ /* 0x000fea0003800000 */
[----:B--2---:R-:W2:Y:S02]  /*13e70*/  LDL R2, [R1+0xc] ;  /* 0x00000c0001027983 */ /* 0x004ea40000100800 */
        /* <DEDUP_REMOVED lines=64> */
[----:B------:R-:W-:Y:S07]  /*14280*/  LDSM.16.M88.4 R160, [R202+0x6000] ;  /* 0x00600000caa0783b */ /* 0x000fee0000000200 */
[C---:B------:R-:W-:Y:S08]  /*14290*/  HMMA.16816.F32.BF16 R36, R180.reuse, R164, R36 ;  /* 0x000000a4b424723c */ /* 0x040ff00000041824 */
[C---:B------:R-:W-:Y:S01]  /*142a0*/  HMMA.16816.F32.BF16 R40, R180.reuse, R166, R40 ;  /* 0x000000a6b428723c */ /* 0x040fe20000041828 */
[----:B------:R-:W-:Y:S07]  /*142b0*/  LDSM.16.M88.4 R164, [R202+0x6800] ;  /* 0x00680000caa4783b */ /* 0x000fee0000000200 */
[C---:B--2---:R-:W-:Y:S08]  /*142c0*/  HMMA.16816.F32.BF16 R44, R180.reuse, R168, R44 ;  /* 0x000000a8b42c723c */ /* 0x044ff0000004182c */
[C---:B------:R-:W-:Y:S01]  /*142d0*/  HMMA.16816.F32.BF16 R48, R180.reuse, R170, R48 ;  /* 0x000000aab430723c */ /* 0x040fe20000041830 */
[----:B------:R-:W-:Y:S07]  /*142e0*/  LDSM.16.M88.4 R168, [R214] ;  /* 0x00000000d6a8783b */ /* 0x000fee0000000200 */
[C---:B-1----:R-:W-:Y:S08]  /*142f0*/  HMMA.16816.F32.BF16 R52, R180.reuse, R148, R52 ;  /* 0x00000094b434723c */ /* 0x042ff00000041834 */
[C---:B------:R-:W-:Y:S01]  /*14300*/  HMMA.16816.F32.BF16 R56, R180.reuse, R150, R56 ;  /* 0x00000096b438723c */ /* 0x040fe20000041838 */
[----:B------:R-:W1:Y:S07]  /*14310*/  LDSM.16.M88.4 R148, [R202+0x4800] ;  /* 0x00480000ca94783b */ /* 0x000e6e0000000200 */
[C---:B---3--:R-:W-:Y:S08]  /*14320*/  HMMA.16816.F32.BF16 R60, R180.reuse, R152, R60 ;  /* 0x00000098b43c723c */ /* 0x048ff0000004183c */
[----:B------:R-:W-:Y:S01]  /*14330*/  HMMA.16816.F32.BF16 R64, R180, R154, R64 ;  /* 0x0000009ab440723c */ /* 0x000fe20000041840 */
[----:B------:R-:W2:Y:S07]  /*14340*/  LDSM.16.M88.4 R152, [R202+0x5000] ;  /* 0x00500000ca98783b */ /* 0x000eae0000000200 */
[C---:B----4-:R-:W-:Y:S08]  /*14350*/  HMMA.16816.F32.BF16 R8, R184.reuse, R156, R8 ;  /* 0x0000009cb808723c */ /* 0x050ff00000041808 */
[C---:B------:R-:W-:Y:S01]  /*14360*/  HMMA.16816.F32.BF16 R16, R184.reuse, R158, R16 ;  /* 0x0000009eb810723c */ /* 0x040fe20000041810 */
[----:B------:R-:W3:Y:S07]  /*14370*/  LDSM.16.M88.4 R156, [R202+0x5800] ;  /* 0x00580000ca9c783b */ /* 0x000eee0000000200 */
        /* <DEDUP_REMOVED lines=12> */
[C---:B------:R-:W-:Y:S08]  /*14440*/  HMMA.16816.F32.BF16 R52, R184.reuse, R160, R52 ;  /* 0x000000a0b834723c */ /* 0x040ff00000041834 */
[C---:B------:R-:W-:Y:S01]  /*14450*/  HMMA.16816.F32.BF16 R56, R184.reuse, R162, R56 ;  /* 0x000000a2b838723c */ /* 0x040fe20000041838 */
[----:B------:R-:W5:Y:S07]  /*14460*/  LDSM.16.M88.4 R160, [R212] ;  /* 0x00000000d4a0783b */ /* 0x000f6e0000000200 */
[C---:B------:R-:W-:Y:S08]  /*14470*/  HMMA.16816.F32.BF16 R60, R184.reuse, R164, R60 ;  /* 0x000000a4b83c723c */ /* 0x040ff0000004183c */
[----:B------:R-:W-:Y:S01]  /*14480*/  HMMA.16816.F32.BF16 R64, R184, R166, R64 ;  /* 0x000000a6b840723c */ /* 0x000fe20000041840 */
[----:B------:R-:W2:Y:S07]  /*14490*/  LDSM.16.M88.4 R164, [R213] ;  /* 0x00000000d5a4783b */ /* 0x000eae0000000200 */
        /* <DEDUP_REMOVED lines=38> */
[----:B------:R-:W4:Y:S07]  /*14700*/  LDSM.16.M88.4 R160, [R200+0x5800] ;  /* 0x00580000c8a0783b */ /* 0x000f2e0000000200 */
[C---:B------:R-:W-:Y:S08]  /*14710*/  HMMA.16816.F32.BF16 R60, R192.reuse, R164, R60 ;  /* 0x000000a4c03c723c */ /* 0x040ff0000004183c */
[----:B------:R-:W-:Y:S01]  /*14720*/  HMMA.16816.F32.BF16 R64, R192, R166, R64 ;  /* 0x000000a6c040723c */ /* 0x000fe20000041840 */
[----:B------:R-:W5:Y:S01]  /*14730*/  LDSM.16.M88.4 R164, [R200+0x6000] ;  /* 0x00600000c8a4783b */ /* 0x000f620000000200 */
[----:B------:R-:W-:Y:S06]  /*14740*/  DEPBAR.LE SB0, 0x0 ;  /* 0x000080000000791a */ /* 0x000fec0000000000 */
[C---:B------:R-:W-:Y:S01]  /*14750*/  HMMA.16816.F32.BF16 R8, R196.reuse, R168, R8 ;  /* 0x000000a8c408723c */ /* 0x040fe20000041808 */
[----:B------:R-:W-:Y:S07]  /*14760*/  BAR.SYNC.DEFER_BLOCKING 0x0 ;  /* 0x0000000000007b1d */ /* 0x000fee0000010000 */
        /* <DEDUP_REMOVED lines=15> */
[----:B------:R-:W2:Y:S01]  /*14860*/  LDL R2, [R1+0x3c] ;  /* 0x00003c0001027983 */ /* 0x000ea20000100800 */
        /* <DEDUP_REMOVED lines=34> */
.L_x_3524:
[----:B------:R-:W-:-:S05]  /*14a90*/  BRA.DIV ~URZ, `(.L_x_3421) ;  /* 0x0000c0a27f007947 */ /* 0x000fca000b800000 */
[----:B------:R3:W4:Y:S02]  /*14aa0*/  SHFL.IDX PT, R2, R5, RZ, 0x181f ;  /* 0x00181fff05027589 */ /* 0x00072400000e0000 */
.L_x_3525:
        /* <DEDUP_REMOVED lines=16> */
.L_x_3526:
        /* <DEDUP_REMOVED lines=15> */
.L_x_3527:
[----:B------:R-:W-:-:S05]  /*14ca0*/  BRA.DIV ~URZ, `(.L_x_3424) ;  /* 0x0000c0427f007947 */ /* 0x000fca000b800000 */
[----:B-1----:R1:W2:Y:S02]  /*14cb0*/  SHFL.IDX PT, R2, R5, 0x2, 0x181f ;  /* 0x00581f0005027f89 */ /* 0x0022a400000e0000 */
.L_x_3528:
        /* <DEDUP_REMOVED lines=16> */
.L_x_3529:
        /* <DEDUP_REMOVED lines=13> */
.L_x_3419:
[----:B------:R-:W-:Y:S05]  /*14e90*/  BSYNC B0 ;  /* 0x0000000000007941 */ /* 0x000fea0003800000 */
.L_x_3418:
        /* <DEDUP_REMOVED lines=16> */
.L_x_3530:
[----:B--2---:R-:W-:Y:S05]  /*14fa0*/  IMAD.IADD R2, R5, 0x1, R2 ;  /* 0x0000000105027824 */ /* 0x004fea00078e0202 */
[C---:B------:R-:W-:Y:S02]  /*14fb0*/  ISETP.GT.AND P0, PT, R2.reuse, RZ, PT ;  /* 0x000000ff0200720c */ /* 0x040fe40003f04270 */
[----:B------:R-:W-:Y:S02]  /*14fc0*/  ISETP.GT.AND P1, PT, R2, 0x1, PT ;  /* 0x000000010200780c */ /* 0x000fe40003f24270 */
[----:B------:R-:W-:Y:S02]  /*14fd0*/  FSEL R161, R8, -INF , P0 ;  /* 0xff80000008a17808 */ /* 0x000fe40000000000 */
[C---:B------:R-:W-:Y:S02]  /*14fe0*/  ISETP.GT.AND P0, PT, R2.reuse, 0x10, PT ;  /* 0x000000100200780c */ /* 0x040fe40003f04270 */
[C---:B------:R-:W-:Y:S02]  /*14ff0*/  ISETP.GT.AND P2, PT, R2.reuse, 0x8, PT ;  /* 0x000000080200780c */ /* 0x040fe40003f44270 */
[C---:B------:R-:W-:Y:S02]  /*15000*/  ISETP.GT.AND P3, PT, R2.reuse, 0x9, PT ;  /* 0x000000090200780c */ /* 0x040fe40003f64270 */
[----:B------:R-:W-:Y:S02]  /*15010*/  FSEL R170, R9, -INF , P1 ;  /* 0xff80000009aa7808 */ /* 0x000fe40000800000 */
[C---:B------:R-:W-:Y:S02]  /*15020*/  ISETP.GT.AND P1, PT, R2.reuse, 0x11, PT ;  /* 0x000000110200780c */ /* 0x040fe40003f24270 */
[----:B------:R-:W-:Y:S02]  /*15030*/  ISETP.GT.AND P4, PT, R2, 0x19, PT ;  /* 0x000000190200780c */ /* 0x000fe40003f84270 */
[----:B------:R-:W-:Y:S02]  /*15040*/  FSEL R168, R20, -INF , P0 ;  /* 0xff80000014a87808 */ /* 0x000fe40000000000 */
[----:B------:R-:W-:Y:S02]  /*15050*/  ISETP.GT.AND P0, PT, R2, 0x20, PT ;  /* 0x000000200200780c */ /* 0x000fe40003f04270 */
[----:B------:R-:W-:Y:S02]  /*15060*/  FSEL R16, R16, -INF , P2 ;  /* 0xff80000010107808 */ /* 0x000fe40001000000 */
[C---:B------:R-:W-:Y:S02]  /*15070*/  ISETP.GT.AND P2, PT, R2.reuse, 0x18, PT ;  /* 0x000000180200780c */ /* 0x040fe40003f44270 */
[----:B------:R-:W-:Y:S02]  /*15080*/  FSEL R169, R17, -INF , P3 ;  /* 0xff80000011a97808 */ /* 0x000fe40001800000 */
        /* <DEDUP_REMOVED lines=164> */
.L_x_3531:
        /* <DEDUP_REMOVED lines=41> */
[----:B------:R-:W-:Y:S01]  /*15d60*/  MUFU.EX2 R32, R32 ;  /* 0x0000002000207308 */ /* 0x000fe20000000800 */
[C---:B-1----:R-:W-:Y:S01]  /*15d70*/  FFMA.FTZ R3, R2.reuse, R240, R34 ;  /* 0x000000f002037223 */ /* 0x042fe20000010022 */
[C---:B--2---:R-:W-:Y:S01]  /*15d80*/  F2FP.BF16.PACK_AB R148, R5.reuse, R34 ;  /* 0x000000220594723e */ /* 0x044fe200000010ff */
[----:B------:R-:W-:Y:S02]  /*15d90*/  FMUL.FTZ R64, R2, R84 ;  /* 0x0000005402407220 */ /* 0x000fe40000410000 */
[----:B------:R-:W-:Y:S01]  /*15da0*/  FADD.FTZ R17, R5, R3 ;  /* 0x0000000305117221 */ /* 0x000fe20000010000 */
[C---:B------:R-:W-:Y:S01]  /*15db0*/  FSEL R3, R4.reuse, RZ, P0 ;  /* 0x000000ff04037208 */ /* 0x040fe20000000000 */
[----:B------:R-:W-:Y:S02]  /*15dc0*/  FMUL.FTZ R5, R4, c[0x0][0x2d0] ;  /* 0x0000b40004057a20 */ /* 0x000fe40000410000 */
[C---:B------:R-:W-:Y:S01]  /*15dd0*/  FMUL.FTZ R65, R2.reuse, R85 ;  /* 0x0000005502417220 */ /* 0x040fe20000410000 */
[----:B------:R1:W2:Y:S01]  /*15de0*/  MUFU.EX2 R34, R16 ;  /* 0x0000001000227308 */ /* 0x0002a20000000800 */
[----:B------:R-:W-:Y:S01]  /*15df0*/  FADD.FTZ R3, -R3, R80 ;  /* 0x0000005003037221 */ /* 0x000fe20000010100 */
[----:B------:R-:W-:Y:S01]  /*15e00*/  FSEL R5, R5, RZ, P0 ;  /* 0x000000ff05057208 */ /* 0x000fe20000000000 */
[----:B------:R-:W-:Y:S02]  /*15e10*/  FMUL.FTZ R49, R2, R101 ;  /* 0x0000006502317220 */ /* 0x000fe40000410000 */
[----:B------:R-:W-:Y:S02]  /*15e20*/  FMUL.FTZ R3, R3, c[0x0][0x2d0] ;  /* 0x0000b40003037a20 */ /* 0x000fe40000410000 */
[--C-:B------:R-:W-:Y:S02]  /*15e30*/  FFMA.FTZ R15, R37, c[0x0][0x2d0], -R5.reuse ;  /* 0x0000b400250f7a23 */ /* 0x100fe40000010805 */
[--C-:B------:R-:W-:Y:S02]  /*15e40*/  FFMA.FTZ R43, R11, c[0x0][0x2d0], -R5.reuse ;  /* 0x0000b4000b2b7a23 */ /* 0x100fe40000010805 */
[----:B------:R-:W4:Y:S01]  /*15e50*/  MUFU.EX2 R3, R3 ;  /* 0x0000000300037308 */ /* 0x000f220000000800 */
[--C-:B------:R-:W-:Y:S02]  /*15e60*/  FFMA.FTZ R151, R48, c[0x0][0x2d0], -R5.reuse ;  /* 0x0000b40030977a23 */ /* 0x100fe40000010805 */
[--C-:B------:R-:W-:Y:S02]  /*15e70*/  FFMA.FTZ R80, R52, c[0x0][0x2d0], -R5.reuse ;  /* 0x0000b40034507a23 */ /* 0x100fe40000010805 */
[--C-:B------:R-:W-:Y:S02]  /*15e80*/  FFMA.FTZ R46, R10, c[0x0][0x2d0], -R5.reuse ;  /* 0x0000b4000a2e7a23 */ /* 0x100fe40000010805 */
[--C-:B------:R-:W-:Y:S02]  /*15e90*/  FFMA.FTZ R170, R29, c[0x0][0x2d0], -R5.reuse ;  /* 0x0000b4001daa7a23 */ /* 0x100fe40000010805 */
[----:B------:R-:W-:Y:S01]  /*15ea0*/  FMUL.FTZ R29, R2, R121 ;  /* 0x00000079021d7220 */ /* 0x000fe20000410000 */
[----:B------:R-:W-:Y:S01]  /*15eb0*/  MUFU.EX2 R11, R15 ;  /* 0x0000000f000b7308 */ /* 0x000fe20000000800 */
[--C-:B------:R-:W-:Y:S02]  /*15ec0*/  FFMA.FTZ R169, R28, c[0x0][0x2d0], -R5.reuse ;  /* 0x0000b4001ca97a23 */ /* 0x100fe40000010805 */
[--C-:B-1----:R-:W-:Y:S01]  /*15ed0*/  FFMA.FTZ R16, R53, c[0x0][0x2d0], -R5.reuse ;  /* 0x0000b40035107a23 */ /* 0x102fe20000010805 */
[----:B--2---:R-:W-:Y:S01]  /*15ee0*/  F2FP.BF16.PACK_AB R150, R32, R34 ;  /* 0x000000222096723e */ /* 0x004fe200000010ff */
[----:B------:R-:W-:Y:S02]  /*15ef0*/  FMUL.FTZ R28, R2, R120 ;  /* 0x00000078021c7220 */ /* 0x000fe40000410000 */
[--C-:B------:R-:W-:Y:S02]  /*15f00*/  FFMA.FTZ R154, R45, c[0x0][0x2d0], -R5.reuse ;  /* 0x0000b4002d9a7a23 */ /* 0x100fe40000010805 */
[--C-:B------:R-:W-:Y:S01]  /*15f10*/  FFMA.FTZ R153, R44, c[0x0][0x2d0], -R5.reuse ;  /* 0x0000b4002c997a23 */ /* 0x100fe20000010805 */
[----:B------:R-:W-:Y:S01]  /*15f20*/  MUFU.EX2 R120, R80 ;  /* 0x0000005000787308 */ /* 0x000fe20000000800 */
[--C-:B------:R-:W-:Y:S02]  /*15f30*/  FFMA.FTZ R155, R41, c[0x0][0x2d0], -R5.reuse ;  /* 0x0000b400299b7a23 */ /* 0x100fe40000010805 */
[--C-:B------:R-:W-:Y:S02]  /*15f40*/  FFMA.FTZ R156, R40, c[0x0][0x2d0], -R5.reuse ;  /* 0x0000b400289c7a23 */ /* 0x100fe40000010805 */
[C---:B----4-:R-:W-:Y:S02]  /*15f50*/  FMUL.FTZ R66, R3.reuse, R86 ;  /* 0x0000005603427220 */ /* 0x050fe40000410000 */
[----:B------:R-:W-:Y:S02]  /*15f60*/  FMUL.FTZ R67, R3, R87 ;  /* 0x0000005703437220 */ /* 0x000fe40000410000 */
[----:B------:R-:W1:Y:S01]  /*15f70*/  LDSM.16.MT88.4 R84, [R203] ;  /* 0x00000000cb54783b */ /* 0x000e620000004200 */
        /* <DEDUP_REMOVED lines=27> */
[C---:B------:R-:W-:Y:S02]  /*16130*/  FMUL.FTZ R19, R3.reuse, R135 ;  /* 0x0000008703137220 */ /* 0x040fe40000410000 */
        /* <DEDUP_REMOVED lines=8> */
[C---:B------:R-:W-:Y:S02]  /*161c0*/  FMUL.FTZ R26, R3.reuse, R126 ;  /* 0x0000007e031a7220 */ /* 0x040fe40000410000 */
[C---:B------:R-:W-:Y:S02]  /*161d0*/  FMUL.FTZ R27, R3.reuse, R127 ;  /* 0x0000007f031b7220 */ /* 0x040fe40000410000 */
        /* <DEDUP_REMOVED lines=49> */
[C---:B------:R-:W-:Y:S01]  /*164f0*/  FMUL.FTZ R71, R3.reuse, R71 ;  /* 0x0000004703477220 */ /* 0x040fe20000410000 */
[----:B--2---:R-:W-:Y:S01]  /*16500*/  MOV R174, R132 ;  /* 0x0000008400ae7202 */ /* 0x004fe20000000f00 */
        /* <DEDUP_REMOVED lines=10> */
[----:B--2---:R-:W-:Y:S01]  /*165b0*/  LDSM.16.MT88.4 R124, [R204+0x3000] ;  /* 0x00300000cc7c783b */ /* 0x004fe20000004200 */
[C---:B---3--:R-:W-:Y:S02]  /*165c0*/  FFMA.FTZ R9, R3.reuse, R50, R11 ;  /* 0x0000003203097223 */ /* 0x048fe4000001000b */
[C---:B------:R-:W-:Y:S06]  /*165d0*/  FMUL.FTZ R11, R3.reuse, R139 ;  /* 0x0000008b030b7220 */ /* 0x040fec0000410000 */
[----:B------:R-:W-:Y:S01]  /*165e0*/  MUFU.EX2 R108, R242 ;  /* 0x000000f2006c7308 */ /* 0x000fe20000000800 */
[----:B------:R-:W-:Y:S02]  /*165f0*/  FADD.FTZ R15, R10, R9 ;  /* 0x000000090a0f7221 */ /* 0x000fe40000010000 */
[----:B------:R-:W-:Y:S02]  /*16600*/  FMUL.FTZ R9, R2, R137 ;  /* 0x0000008902097220 */ /* 0x000fe40000410000 */
[C---:B------:R-:W-:Y:S01]  /*16610*/  FMUL.FTZ R10, R3.reuse, R138 ;  /* 0x0000008a030a7220 */ /* 0x040fe20000410000 */
[----:B------:R-:W-:Y:S01]  /*16620*/  MOV R136, R15 ;  /* 0x0000000f00887202 */ /* 0x000fe20000000f00 */
[----:B------:R-:W-:Y:S02]  /*16630*/  FMUL.FTZ R50, R3, R102 ;  /* 0x0000006603327220 */ /* 0x000fe40000410000 */
[----:B------:R-:W-:Y:S01]  /*16640*/  LDSM.16.MT88.4 R100, [R204+0x1800] ;  /* 0x00180000cc64783b */ /* 0x000fe20000004200 */
[----:B------:R-:W-:Y:S02]  /*16650*/  MUFU.EX2 R137, R155 ;  /* 0x0000009b00897308 */ /* 0x000fe40000000800 */
[C---:B-1----:R-:W-:Y:S08]  /*16660*/  HMMA.16816.F32.BF16 R8, R148.reuse, R84, R8 ;  /* 0x000000549408723c */ /* 0x042ff00000041808 */
[C---:B------:R-:W-:Y:S01]  /*16670*/  HMMA.16816.F32.BF16 R16, R148.reuse, R86, R16 ;  /* 0x000000569410723c */ /* 0x040fe20000041810 */
[----:B------:R-:W1:Y:S01]  /*16680*/  LDSM.16.MT88.4 R84, [R204] ;  /* 0x00000000cc54783b */ /* 0x000e620000004200 */
[----:B------:R-:W2:Y:S10]  /*16690*/  MUFU.EX2 R15, R168 ;  /* 0x000000a8000f7308 */ /* 0x000eb40000000800 */
[----:B------:R-:W-:Y:S10]  /*166a0*/  MUFU.EX2 R168, R159 ;  /* 0x0000009f00a87308 */ /* 0x000ff40000000800 */
[----:B------:R-:W-:Y:S01]  /*166b0*/  MUFU.EX2 R159, R240 ;  /* 0x000000f0009f7308 */ /* 0x000fe20000000800 */
[----:B--2---:R-:W-:Y:S09]  /*166c0*/  FADD.FTZ R2, R15, R152 ;  /* 0x000000980f027221 */ /* 0x004ff20000010000 */
[----:B------:R-:W2:Y:S01]  /*166d0*/  MUFU.EX2 R3, R167 ;  /* 0x000000a700037308 */ /* 0x000ea20000000800 */
[C---:B-1----:R-:W-:Y:S09]  /*166e0*/  HMMA.16816.F32.BF16 R20, R148.reuse, R84, R20 ;  /* 0x000000549414723c */ /* 0x042ff20000041814 */
[----:B------:R-:W-:Y:S01]  /*166f0*/  MUFU.EX2 R167, R160 ;  /* 0x000000a000a77308 */ /* 0x000fe20000000800 */
[C---:B------:R-:W-:Y:S01]  /*16700*/  HMMA.16816.F32.BF16 R24, R148.reuse, R86, R24 ;  /* 0x000000569418723c */ /* 0x040fe20000041818 */
[----:B------:R-:W1:Y:S08]  /*16710*/  LDSM.16.MT88.4 R84, [R206] ;  /* 0x00000000ce54783b */ /* 0x000e700000004200 */
[----:B------:R-:W-:Y:S03]  /*16720*/  MUFU.EX2 R160, R239 ;  /* 0x000000ef00a07308 */ /* 0x000fe60000000800 */
[C---:B--2---:R-:W-:Y:S04]  /*16730*/  FADD.FTZ R2, R3.reuse, R2 ;  /* 0x0000000203027221 */ /* 0x044fe80000010000 */
[----:B------:R-:W-:Y:S03]  /*16740*/  FADD.FTZ R2, R92, R2 ;  /* 0x000000025c027221 */ /* 0x000fe60000010000 */
[----:B------:R-:W-:Y:S01]  /*16750*/  MUFU.EX2 R113, R113 ;  /* 0x0000007100717308 */ /* 0x000fe20000000800 */
[----:B------:R-:W-:Y:S09]  /*16760*/  FADD.FTZ R2, R80, R2 ;  /* 0x0000000250027221 */ /* 0x000ff20000010000 */
[----:B------:R-:W2:Y:S10]  /*16770*/  MUFU.EX2 R112, R112 ;  /* 0x0000007000707308 */ /* 0x000eb40000000800 */
[----:B------:R-:W-:Y:S01]  /*16780*/  MUFU.EX2 R158, R245 ;  /* 0x000000f5009e7308 */ /* 0x000fe20000000800 */
[C---:B-1----:R-:W-:Y:S09]  /*16790*/  HMMA.16816.F32.BF16 R28, R148.reuse, R84, R28 ;  /* 0x00000054941c723c */ /* 0x042ff2000004181c */
[----:B------:R-:W-:Y:S01]  /*167a0*/  MUFU.EX2 R157, R246 ;  /* 0x000000f6009d7308 */ /* 0x000fe20000000800 */
[C---:B------:R-:W-:Y:S01]  /*167b0*/  HMMA.16816.F32.BF16 R32, R148.reuse, R86, R32 ;  /* 0x000000569420723c */ /* 0x040fe20000041820 */
[----:B------:R-:W1:Y:S08]  /*167c0*/  LDSM.16.MT88.4 R84, [R205] ;  /* 0x00000000cd54783b */ /* 0x000e700000004200 */
[----:B------:R-:W-:Y:S10]  /*167d0*/  MUFU.EX2 R156, R247 ;  /* 0x000000f7009c7308 */ /* 0x000ff40000000800 */
[----:B------:R-:W-:Y:S10]  /*167e0*/  MUFU.EX2 R155, R250 ;  /* 0x000000fa009b7308 */ /* 0x000ff40000000800 */
[----:B------:R-:W3:Y:S01]  /*167f0*/  MUFU.EX2 R152, R129 ;  /* 0x0000008100987308 */ /* 0x000ee20000000800 */
        /* <DEDUP_REMOVED lines=18> */
[----:B------:R-:W4:Y:S02]  /*16920*/  LDSM.16.MT88.4 R92, [R204+0x800] ;  /* 0x00080000cc5c783b */ /* 0x000f240000004200 */
[----:B------:R-:W5:Y:S01]  /*16930*/  MUFU.EX2 R3, R164 ;  /* 0x000000a400037308 */ /* 0x000f620000000800 */
[----:B------:R-:W-:Y:S02]  /*16940*/  F2FP.BF16.PACK_AB R87, R132, R137 ;  /* 0x000000898457723e */ /* 0x000fe400000010ff */
[----:B--2---:R-:W-:Y:S02]  /*16950*/  F2FP.BF16.PACK_AB R148, R112, R113 ;  /* 0x000000717094723e */ /* 0x004fe400000010ff */
[----:B------:R-:W-:Y:S02]  /*16960*/  F2FP.BF16.PACK_AB R149, R153, R154 ;  /* 0x0000009a9995723e */ /* 0x000fe400000010ff */
[----:B---3--:R-:W-:Y:S01]  /*16970*/  F2FP.BF16.PACK_AB R151, R5, R152 ;  /* 0x000000980597723e */ /* 0x008fe200000010ff */
[C---:B------:R-:W-:Y:S02]  /*16980*/  HMMA.16816.F32.BF16 R8, R84.reuse, R88, R8 ;  /* 0x000000585408723c */ /* 0x040fe40000041808 */
[----:B------:R-:W2:Y:S03]  /*16990*/  MUFU.EX2 R80, R162 ;  /* 0x000000a200507308 */ /* 0x000ea60000000800 */
[----:B-1----:R-:W-:Y:S03]  /*169a0*/  FADD.FTZ R2, R15, R2 ;  /* 0x000000020f027221 */ /* 0x002fe60000010000 */
[C---:B------:R-:W-:Y:S01]  /*169b0*/  HMMA.16816.F32.BF16 R16, R84.reuse, R90, R16 ;  /* 0x0000005a5410723c */ /* 0x040fe20000041810 */
[----:B------:R-:W1:Y:S03]  /*169c0*/  LDSM.16.MT88.4 R88, [R206+0x800] ;  /* 0x00080000ce58783b */ /* 0x000e660000004200 */
[----:B------:R-:W-:Y:S01]  /*169d0*/  MUFU.EX2 R165, R169 ;  /* 0x000000a900a57308 */ /* 0x000fe20000000800 */
[C---:B-----5:R-:W-:Y:S04]  /*169e0*/  FADD.FTZ R2, R3.reuse, R2 ;  /* 0x0000000203027221 */ /* 0x060fe80000010000 */
[----:B------:R-:W-:Y:S05]  /*169f0*/  FADD.FTZ R2, R96, R2 ;  /* 0x0000000260027221 */ /* 0x000fea0000010000 */
[----:B------:R-:W-:Y:S01]  /*16a00*/  MUFU.EX2 R164, R171 ;  /* 0x000000ab00a47308 */ /* 0x000fe20000000800 */
[C---:B--2---:R-:W-:Y:S01]  /*16a10*/  FADD.FTZ R2, R80.reuse, R2 ;  /* 0x0000000250027221 */ /* 0x044fe20000010000 */
[C---:B----4-:R-:W-:Y:S08]  /*16a20*/  HMMA.16816.F32.BF16 R20, R84.reuse, R92, R20 ;  /* 0x0000005c5414723c */ /* 0x050ff00000041814 */
        /* <DEDUP_REMOVED lines=23> */
[----:B------:R4:W-:Y:S02]  /*16ba0*/  MUFU.EX2 R80, R173 ;  /* 0x000000ad00507308 */ /* 0x0009e40000000800 */
[----:B------:R-:W-:Y:S02]  /*16bb0*/  F2FP.BF16.PACK_AB R84, R3, R15 ;  /* 0x0000000f0354723e */ /* 0x000fe400000010ff */
[----:B------:R-:W-:Y:S02]  /*16bc0*/  F2FP.BF16.PACK_AB R85, R128, R133 ;  /* 0x000000858055723e */ /* 0x000fe400000010ff */
[----:B------:R-:W-:Y:S04]  /*16bd0*/  F2FP.BF16.PACK_AB R87, R167, R168 ;  /* 0x000000a8a757723e */ /* 0x000fe800000010ff */
[----:B------:R-:W5:Y:S03]  /*16be0*/  MUFU.EX2 R15, R225 ;  /* 0x000000e1000f7308 */ /* 0x000f660000000800 */
[C---:B-1----:R-:W-:Y:S07]  /*16bf0*/  HMMA.16816.F32.BF16 R8, R84.reuse, R88, R8 ;  /* 0x000000585408723c */ /* 0x042fee0000041808 */
[----:B------:R1:W1:Y:S01]  /*16c00*/  MUFU.EX2 R3, R175 ;  /* 0x000000af00037308 */ /* 0x0002620000000800 */
[C---:B------:R-:W-:Y:S01]  /*16c10*/  HMMA.16816.F32.BF16 R16, R84.reuse, R90, R16 ;  /* 0x0000005a5410723c */ /* 0x040fe20000041810 */
[----:B------:R-:W3:Y:S03]  /*16c20*/  LDSM.16.MT88.4 R88, [R205+0x1000] ;  /* 0x00100000cd58783b */ /* 0x000ee60000004200 */
[----:B----4-:R-:W-:Y:S04]  /*16c30*/  MOV R173, R137 ;  /* 0x0000008900ad7202 */ /* 0x010fe80000000f00 */
[C---:B--2---:R-:W-:Y:S04]  /*16c40*/  HMMA.16816.F32.BF16 R20, R84.reuse, R92, R20 ;  /* 0x0000005c5414723c */ /* 0x044fe80000041814 */
[----:B-----5:R-:W-:Y:S01]  /*16c50*/  FADD.FTZ R2, R15, R2 ;  /* 0x000000020f027221 */ /* 0x020fe20000010000 */
[----:B------:R-:W-:Y:S03]  /*16c60*/  MOV R225, R128 ;  /* 0x0000008000e17202 */ /* 0x000fe60000000f00 */
[C---:B------:R-:W-:Y:S01]  /*16c70*/  HMMA.16816.F32.BF16 R24, R84.reuse, R94, R24 ;  /* 0x0000005e5418723c */ /* 0x040fe20000041818 */
[----:B------:R-:W2:Y:S03]  /*16c80*/  LDSM.16.MT88.4 R92, [R203+0x4800] ;  /* 0x00480000cb5c783b */ /* 0x000ea60000004200 */
[----:B-1----:R-:W-:Y:S01]  /*16c90*/  MOV R175, R133 ;  /* 0x0000008500af7202 */ /* 0x002fe20000000f00 */
[C---:B------:R-:W-:Y:S03]  /*16ca0*/  FADD.FTZ R2, R3.reuse, R2 ;  /* 0x0000000203027221 */ /* 0x040fe60000010000 */
[C---:B---3--:R-:W-:Y:S01]  /*16cb0*/  HMMA.16816.F32.BF16 R28, R84.reuse, R96, R28 ;  /* 0x00000060541c723c */ /* 0x048fe2000004181c */
[----:B------:R-:W-:Y:S03]  /*16cc0*/  LDSM.16.MT88.4 R132, [R203+0x3000] ;  /* 0x00300000cb84783b */ /* 0x000fe60000004200 */
[----:B------:R-:W-:Y:S04]  /*16cd0*/  FADD.FTZ R2, R104, R2 ;  /* 0x0000000268027221 */ /* 0x000fe80000010000 */
[C---:B------:R-:W-:Y:S01]  /*16ce0*/  HMMA.16816.F32.BF16 R32, R84.reuse, R98, R32 ;  /* 0x000000625420723c */ /* 0x040fe20000041820 */
[----:B------:R-:W1:Y:S03]  /*16cf0*/  LDSM.16.MT88.4 R96, [R204+0x4800] ;  /* 0x00480000cc60783b */ /* 0x000e660000004200 */
[C---:B------:R-:W-:Y:S04]  /*16d00*/  FADD.FTZ R2, R80.reuse, R2 ;  /* 0x0000000250027221 */ /* 0x040fe80000010000 */
        /* <DEDUP_REMOVED lines=27> */
[C---:B--2---:R-:W-:Y:S04]  /*16ec0*/  FADD.FTZ R2, R3.reuse, R2 ;  /* 0x0000000203027221 */ /* 0x044fe80000010000 */
        /* <DEDUP_REMOVED lines=53> */
[C---:B--2---:R-:W-:Y:S03]  /*17220*/  HMMA.16816.F32.BF16 R44, R84.reuse, R92, R44 ;  /* 0x0000005c542c723c */ /* 0x044fe6000004182c */
[----:B------:R-:W2:Y:S01]  /*17230*/  MUFU.EX2 R15, R116 ;  /* 0x00000074000f7308 */ /* 0x000ea20000000800 */
        /* <DEDUP_REMOVED lines=8> */
[C---:B--2---:R-:W-:Y:S01]  /*172c0*/  FADD.FTZ R240, R15.reuse, R2 ;  /* 0x000000020ff07221 */ /* 0x044fe20000010000 */
[----:B------:R-:W-:Y:S01]  /*172d0*/  F2FP.BF16.PACK_AB R150, R15, R80 ;  /* 0x000000500f96723e */ /* 0x000fe200000010ff */
[----:B------:R-:W-:Y:S01]  /*172e0*/  FADD.FTZ R2, R121, R3 ;  /* 0x0000000379027221 */ /* 0x000fe20000010000 */
[----:B------:R-:W-:Y:S01]  /*172f0*/  MOV R15, R6 ;  /* 0x00000006000f7202 */ /* 0x000fe20000000f00 */
[C---:B-1----:R-:W-:Y:S01]  /*17300*/  HMMA.16816.F32.BF16 R60, R84.reuse, R104, R60 ;  /* 0x00000068543c723c */ /* 0x042fe2000004183c */
        /* <DEDUP_REMOVED lines=74> */
[C---:B--2---:R-:W-:Y:S02]  /*177b0*/  ISETP.GT.AND P0, PT, R235.reuse, R3, PT ;  /* 0x00000003eb00720c */ /* 0x044fe40003f04270 */
[----:B------:R-:W-:Y:S11]  /*177c0*/  IADD3 R235, R235, -0x1, RZ ;  /* 0xffffffffebeb7810 */ /* 0x000ff60007ffe0ff */
[----:B------:R-:W-:-:S05]  /*177d0*/  @P0 BRA `(.L_x_3428) ;  /* 0xffffc02000000947 */ /* 0x000fca000383ffff */
.L_x_3412:
[----:B--2---:R-:W2:Y:S02]  /*177e0*/  LDL R2, [R1+0xc] ;  /* 0x00000c0001027983 */ /* 0x004ea40000100800 */
[----:B--2---:R-:W-:-:S13]  /*177f0*/  ISETP.GE.AND P0, PT, R235, R2, PT ;  /* 0x00000002eb00720c */ /* 0x004fda0003f06270 */
[----:B------:R-:W-:Y:S05]  /*17800*/  @!P0 BRA `(.L_x_3429) ;  /* 0x0000381000008947 */ /* 0x000fea0003800000 */
.L_x_3444:
        /* <DEDUP_REMOVED lines=35> */
.L_x_3532:
        /* <DEDUP_REMOVED lines=42> */
.L_x_3533:
        /* <DEDUP_REMOVED lines=15> */
.L_x_3432:
[----:B------:R-:W-:Y:S05]  /*17dd0*/  BSYNC B0 ;  /* 0x0000000000007941 */ /* 0x000fea0003800000 */
.L_x_3431:
[----:B------:R-:W0:Y:S01]  /*17de0*/  LDGDEPBAR ;  /* 0x00000000000079af */ /* 0x000e220000000000 */
[----:B------:R-:W-:Y:S01]  /*17df0*/  WARPSYNC 0xffffffff ;  /* 0xffffffff00007948 */ /* 0x000fe20003800000 */
[C---:B---3--:R-:W-:Y:S01]  /*17e00*/  HMMA.16816.F32.BF16 R8, R140.reuse, R16, RZ ;  /* 0x000000108c08723c */ /* 0x048fe200000418ff */
[----:B------:R-:W-:Y:S05]  /*17e10*/  BSSY B0, `(.L_x_3434) ;  /* 0x0000113000007945 */ /* 0x000fea0003800000 */
[----:B-12---:R-:W2:Y:S02]  /*17e20*/  LDL R2, [R1+0xc] ;  /* 0x00000c0001027983 */ /* 0x006ea40000100800 */
        /* <DEDUP_REMOVED lines=193> */
.L_x_3534:
[----:B------:R-:W-:-:S05]  /*18a40*/  BRA.DIV ~URZ, `(.L_x_3437) ;  /* 0x00008e827f007947 */ /* 0x000fca000b800000 */
[----:B------:R3:W4:Y:S02]  /*18a50*/  SHFL.IDX PT, R148, R80, RZ, 0x181f ;  /* 0x00181fff50947589 */ /* 0x00072400000e0000 */
.L_x_3535:
        /* <DEDUP_REMOVED lines=20> */
.L_x_3536:
        /* <DEDUP_REMOVED lines=19> */
.L_x_3537:
[----:B------:R-:W-:-:S05]  /*18cd0*/  BRA.DIV ~URZ, `(.L_x_3440) ;  /* 0x00008da27f007947 */ /* 0x000fca000b800000 */
[----:B------:R2:W3:Y:S02]  /*18ce0*/  SHFL.IDX PT, R148, R80, 0x2, 0x181f ;  /* 0x00581f0050947f89 */ /* 0x0004e400000e0000 */
.L_x_3538:
        /* <DEDUP_REMOVED lines=20> */
.L_x_3539:
[----:B------:R-:W-:Y:S11]  /*18e30*/  ISETP.GE.AND P0, PT, R236, 0x61, PT ;  /* 0x00000061ec00780c */ /* 0x000ff60003f06270 */
[----:B------:R-:W-:Y:S02]  /*18e40*/  @!UPT UIADD3 URZ, URZ, URZ, URZ ;  /* 0x0000003f3f3ff290 */ /* 0x000fe4000fffe03f */
[C---:B-1----:R-:W-:Y:S02]  /*18e50*/  @P0 IADD3 R2, -R226.reuse, 0x10, RZ ;  /* 0x00000010e2020810 */ /* 0x042fe40007ffe1ff */
        /* <DEDUP_REMOVED lines=14> */
.L_x_3435:
[----:B------:R-:W-:Y:S05]  /*18f40*/  BSYNC B0 ;  /* 0x0000000000007941 */ /* 0x000fea0003800000 */
.L_x_3434:
        /* <DEDUP_REMOVED lines=59> */
.L_x_3540:
[----:B-12---:R-:W-:Y:S01]  /*19300*/  FMNMX.FTZ R4, R4, R2, !PT ;  /* 0x0000000204047209 */ /* 0x006fe20007810000 */
[----:B------:R-:W-:-:S05]  /*19310*/  BRA.DIV ~URZ, `(.L_x_3443) ;  /* 0x000088f27f007947 */ /* 0x000fca000b800000 */
[----:B------:R-:W1:Y:S02]  /*19320*/  SHFL.BFLY PT, R2, R4, 0x1, 0x1f ;  /* 0x0c201f0004027f89 */ /* 0x000e6400000e0000 */
[----:B-1----:R-:W-:Y:S02]  /*19330*/  FMNMX.FTZ R6, R4, R2, !PT ;  /* 0x0000000204067209 */ /* 0x002fe40007810000 */
[----:B------:R-:W1:Y:S02]  /*19340*/  SHFL.BFLY PT, R2, R80, 0x2, 0x1f ;  /* 0x0c401f0050027f89 */ /* 0x000e6400000e0000 */
[----:B-1----:R-:W-:Y:S05]  /*19350*/  FMNMX.FTZ R4, R80, R2, !PT ;  /* 0x0000000250047209 */ /* 0x002fea0007810000 */
[----:B------:R1:W2:Y:S02]  /*19360*/  SHFL.BFLY PT, R2, R4, 0x1, 0x1f ;  /* 0x0c201f0004027f89 */ /* 0x0002a400000e0000 */
.L_x_3541:
[----:B-12---:R-:W-:Y:S01]  /*19370*/  FMNMX.FTZ R4, R2, R4, !PT ;  /* 0x0000000402047209 */ /* 0x006fe20007810000 */
[C---:B------:R-:W-:Y:S01]  /*19380*/  FADD.FTZ R2, -R6.reuse, R15 ;  /* 0x0000000f06027221 */ /* 0x040fe20000010100 */
[----:B------:R-:W-:Y:S01]  /*19390*/  WARPSYNC 0xffffffff ;  /* 0xffffffff00007948 */ /* 0x000fe20003800000 */
[----:B------:R-:W-:Y:S02]  /*193a0*/  FMUL.FTZ R15, R6, c[0x0][0x2d0] ;  /* 0x0000b400060f7a20 */ /* 0x000fe40000410000 */
        /* <DEDUP_REMOVED lines=37> */
[----:B------:R-:W-:Y:S02]  /*19600*/  FMUL.FTZ R65, R3, R85 ;  /* 0x0000005503417220 */ /* 0x000fe40000410000 */
[----:B------:R-:W-:Y:S02]  /*19610*/  FADD.FTZ R9, R8, R2 ;  /* 0x0000000208097221 */ /* 0x000fe40000010000 */
[C---:B------:R-:W-:Y:S02]  /*19620*/  FMUL.FTZ R8, R4.reuse, c[0x0][0x2d0] ;  /* 0x0000b40004087a20 */ /* 0x040fe40000410000 */
[----:B------:R-:W-:Y:S02]  /*19630*/  FADD.FTZ R2, -R4, R5 ;  /* 0x0000000504027221 */ /* 0x000fe40000010100 */
[--C-:B------:R-:W-:Y:S02]  /*19640*/  FFMA.FTZ R153, R22, c[0x0][0x2d0], -R8.reuse ;  /* 0x0000b40016997a23 */ /* 0x100fe40000010808 */
[----:B------:R-:W2:Y:S01]  /*19650*/  LDL.LU R22, [R1] ;  /* 0x0000000001167983 */ /* 0x000ea20000300800 */
        /* <DEDUP_REMOVED lines=24> */
[--C-:B------:R-:W-:Y:S01]  /*197e0*/  FFMA.FTZ R151, R19, c[0x0][0x2d0], -R8.reuse ;  /* 0x0000b40013977a23 */ /* 0x100fe20000010808 */
[----:B------:R-:W-:Y:S01]  /*197f0*/  MOV R19, R64 ;  /* 0x0000004000137202 */ /* 0x000fe20000000f00 */
[----:B------:R-:W-:Y:S01]  /*19800*/  FMUL.FTZ R64, R3, R84 ;  /* 0x0000005403407220 */ /* 0x000fe20000410000 */
[----:B------:R-:W-:Y:S01]  /*19810*/  MUFU.EX2 R10, R10 ;  /* 0x0000000a000a7308 */ /* 0x000fe20000000800 */
[--C-:B------:R-:W-:Y:S02]  /*19820*/  FFMA.FTZ R152, R23, c[0x0][0x2d0], -R8.reuse ;  /* 0x0000b40017987a23 */ /* 0x100fe40000010808 */
[--C-:B------:R-:W-:Y:S02]  /*19830*/  FFMA.FTZ R162, R30, c[0x0][0x2d0], -R8.reuse ;  /* 0x0000b4001ea27a23 */ /* 0x100fe40000010808 */
[--C-:B------:R-:W-:Y:S02]  /*19840*/  FFMA.FTZ R161, R31, c[0x0][0x2d0], -R8.reuse ;  /* 0x0000b4001fa17a23 */ /* 0x100fe40000010808 */
[--C-:B------:R-:W-:Y:S02]  /*19850*/  FFMA.FTZ R170, R38, c[0x0][0x2d0], -R8.reuse ;  /* 0x0000b40026aa7a23 */ /* 0x100fe40000010808 */
[----:B------:R-:W-:Y:S01]  /*19860*/  FFMA.FTZ R169, R39, c[0x0][0x2d0], -R8 ;  /* 0x0000b40027a97a23 */ /* 0x000fe20000010808 */
[----:B------:R-:W3:Y:S01]  /*19870*/  MUFU.EX2 R11, R11 ;  /* 0x0000000b000b7308 */ /* 0x000ee20000000800 */
[C---:B------:R-:W-:Y:S01]  /*19880*/  FMUL.FTZ R8, R3.reuse, R136 ;  /* 0x0000008803087220 */ /* 0x040fe20000410000 */
[----:B------:R-:W-:Y:S01]  /*19890*/  MOV R136, R67 ;  /* 0x0000004300887202 */ /* 0x000fe20000000f00 */
[----:B-1----:R-:W-:Y:S02]  /*198a0*/  FMUL.FTZ R67, R2, R87 ;  /* 0x0000005702437220 */ /* 0x002fe40000410000 */
[----:B------:R-:W-:Y:S02]  /*198b0*/  FADD.FTZ R5, R16, R9 ;  /* 0x0000000910057221 */ /* 0x000fe40000010000 */
[C---:B------:R-:W-:Y:S01]  /*198c0*/  FMUL.FTZ R9, R3.reuse, R137 ;  /* 0x0000008903097220 */ /* 0x040fe20000410000 */
[----:B------:R-:W-:Y:S01]  /*198d0*/  MOV R137, R66 ;  /* 0x0000004200897202 */ /* 0x000fe20000000f00 */
[C---:B------:R-:W-:Y:S02]  /*198e0*/  FMUL.FTZ R66, R2.reuse, R86 ;  /* 0x0000005602427220 */ /* 0x040fe40000410000 */
[----:B------:R-:W1:Y:S01]  /*198f0*/  LDSM.16.MT88.4 R84, [R203] ;  /* 0x00000000cb54783b */ /* 0x000e620000004200 */
[----:B------:R-:W-:Y:S02]  /*19900*/  FMUL.FTZ R29, R3, R121 ;  /* 0x00000079031d7220 */ /* 0x000fe40000410000 */
[C---:B------:R-:W-:Y:S01]  /*19910*/  FMUL.FTZ R30, R2.reuse, R122 ;  /* 0x0000007a021e7220 */ /* 0x040fe20000410000 */
[----:B------:R-:W-:Y:S01]  /*19920*/  MUFU.EX2 R121, R80 ;  /* 0x0000005000797308 */ /* 0x000fe20000000800 */
[----:B------:R-:W-:Y:S02]  /*19930*/  FADD.FTZ R154, R17, R5 ;  /* 0x00000005119a7221 */ /* 0x000fe40000010000 */
[C---:B------:R-:W-:Y:S02]  /*19940*/  FMUL.FTZ R28, R3.reuse, R120 ;  /* 0x00000078031c7220 */ /* 0x040fe40000410000 */
[C---:B------:R-:W-:Y:S01]  /*19950*/  FMUL.FTZ R36, R3.reuse, R112 ;  /* 0x0000007003247220 */ /* 0x040fe20000410000 */
[----:B------:R-:W-:Y:S01]  /*19960*/  MOV R112, R149 ;  /* 0x0000009500707202 */ /* 0x000fe20000000f00 */
[C---:B------:R-:W-:Y:S01]  /*19970*/  FMUL.FTZ R16, R3.reuse, R132 ;  /* 0x0000008403107220 */ /* 0x040fe20000410000 */
[----:B------:R-:W-:Y:S01]  /*19980*/  MOV R132, R63 ;  /* 0x0000003f00847202 */ /* 0x000fe20000000f00 */
[----:B------:R-:W-:Y:S01]  /*19990*/  FMUL.FTZ R17, R3, R133 ;  /* 0x0000008503117220 */ /* 0x000fe20000410000 */
[----:B------:R-:W4:Y:S01]  /*199a0*/  MUFU.EX2 R122, R151 ;  /* 0x00000097007a7308 */ /* 0x000f220000000800 */
[----:B---3--:R-:W-:Y:S01]  /*199b0*/  F2FP.BF16.PACK_AB R149, R11, R10 ;  /* 0x0000000a0b95723e */ /* 0x008fe200000010ff */
[C---:B------:R-:W-:Y:S01]  /*199c0*/  FMUL.FTZ R24, R3.reuse, R124 ;  /* 0x0000007c03187220 */ /* 0x040fe20000410000 */
[----:B------:R-:W-:Y:S01]  /*199d0*/  MOV R124, R19 ;  /* 0x00000013007c7202 */ /* 0x000fe20000000f00 */
[C---:B------:R-:W-:Y:S01]  /*199e0*/  FMUL.FTZ R19, R2.reuse, R135 ;  /* 0x0000008702137220 */ /* 0x040fe20000410000 */
[----:B------:R-:W-:Y:S01]  /*199f0*/  MOV R133, R62 ;  /* 0x0000003e00857202 */ /* 0x000fe20000000f00 */
        /* <DEDUP_REMOVED lines=11> */
[----:B------:R-:W-:Y:S01]  /*19ab0*/  FMUL.FTZ R34, R2, R118 ;  /* 0x0000007602227220 */ /* 0x000fe20000410000 */
[----:B----4-:R-:W-:Y:S01]  /*19ac0*/  F2FP.BF16.PACK_AB R151, R122, R121 ;  /* 0x000000797a97723e */ /* 0x010fe200000010ff */
        /* <DEDUP_REMOVED lines=22> */
[----:B------:R-:W-:Y:S01]  /*19c30*/  LDSM.16.MT88.4 R100, [R204+0x1800] ;  /* 0x00180000cc64783b */ /* 0x000fe20000004200 */
        /* <DEDUP_REMOVED lines=17> */
[----:B---3--:R-:W-:Y:S01]  /*19d50*/  MOV R174, R117 ;  /* 0x0000007500ae7202 */ /* 0x008fe20000000f00 */
[C---:B------:R-:W-:Y:S02]  /*19d60*/  FMUL.FTZ R72, R3.reuse, R72 ;  /* 0x0000004803487220 */ /* 0x040fe40000410000 */
[----:B------:R-:W-:Y:S02]  /*19d70*/  FMUL.FTZ R73, R3, R73 ;  /* 0x0000004903497220 */ /* 0x000fe40000410000 */
[C---:B------:R-:W-:Y:S01]  /*19d80*/  FMUL.FTZ R70, R2.reuse, R70 ;  /* 0x0000004602467220 */ /* 0x040fe20000410000 */
[----:B------:R-:W-:Y:S01]  /*19d90*/  MUFU.EX2 R3, R159 ;  /* 0x0000009f00037308 */ /* 0x000fe20000000800 */
[C---:B------:R-:W-:Y:S02]  /*19da0*/  FMUL.FTZ R71, R2.reuse, R71 ;  /* 0x0000004702477220 */ /* 0x040fe40000410000 */
[C---:B------:R-:W-:Y:S02]  /*19db0*/  FMUL.FTZ R74, R2.reuse, R74 ;  /* 0x0000004a024a7220 */ /* 0x040fe40000410000 */
[C---:B------:R-:W-:Y:S05]  /*19dc0*/  FMUL.FTZ R75, R2.reuse, R75 ;  /* 0x0000004b024b7220 */ /* 0x040fea0000410000 */
        /* <DEDUP_REMOVED lines=12> */
[C---:B--2---:R-:W-:Y:S02]  /*19e90*/  FFMA.FTZ R5, R2.reuse, R22, R10 ;  /* 0x0000001602057223 */ /* 0x044fe4000001000a */
[C---:B------:R-:W-:Y:S02]  /*19ea0*/  FMUL.FTZ R10, R2.reuse, R138 ;  /* 0x0000008a020a7220 */ /* 0x040fe40000410000 */
[----:B------:R-:W-:Y:S02]  /*19eb0*/  FADD.FTZ R120, R11, R5 ;  /* 0x000000050b787221 */ /* 0x000fe40000010000 */
[C---:B------:R-:W-:Y:S02]  /*19ec0*/  FMUL.FTZ R11, R2.reuse, R139 ;  /* 0x0000008b020b7220 */ /* 0x040fe40000410000 */
[----:B------:R-:W-:Y:S01]  /*19ed0*/  FMUL.FTZ R22, R2, R130 ;  /* 0x0000008202167220 */ /* 0x000fe20000410000 */
[----:B------:R-:W2:Y:S04]  /*19ee0*/  MUFU.EX2 R5, R160 ;  /* 0x000000a000057308 */ /* 0x000ea80000000800 */
[C---:B-1----:R-:W-:Y:S06]  /*19ef0*/  HMMA.16816.F32.BF16 R8, R148.reuse, R84, R8 ;  /* 0x000000549408723c */ /* 0x042fec0000041808 */
[----:B------:R-:W-:Y:S02]  /*19f00*/  MUFU.EX2 R160, R239 ;  /* 0x000000ef00a07308 */ /* 0x000fe40000000800 */
[C---:B------:R-:W-:Y:S01]  /*19f10*/  HMMA.16816.F32.BF16 R16, R148.reuse, R86, R16 ;  /* 0x000000569410723c */ /* 0x040fe20000041810 */
[----:B------:R-:W1:Y:S07]  /*19f20*/  LDSM.16.MT88.4 R84, [R204] ;  /* 0x00000000cc54783b */ /* 0x000e6e0000004200 */
[----:B------:R-:W-:Y:S01]  /*19f30*/  MUFU.EX2 R157, R246 ;  /* 0x000000f6009d7308 */ /* 0x000fe20000000800 */
[----:B--2---:R-:W-:Y:S04]  /*19f40*/  FADD.FTZ R2, R5, R154 ;  /* 0x0000009a05027221 */ /* 0x004fe80000010000 */
[C---:B------:R-:W-:Y:S05]  /*19f50*/  FADD.FTZ R2, R3.reuse, R2 ;  /* 0x0000000203027221 */ /* 0x040fea0000010000 */
[----:B------:R2:W3:Y:S01]  /*19f60*/  MUFU.EX2 R154, R133 ;  /* 0x00000085009a7308 */ /* 0x0004e20000000800 */
[----:B------:R-:W-:Y:S04]  /*19f70*/  FADD.FTZ R2, R92, R2 ;  /* 0x000000025c027221 */ /* 0x000fe80000010000 */
[----:B------:R-:W-:Y:S05]  /*19f80*/  FADD.FTZ R2, R80, R2 ;  /* 0x0000000250027221 */ /* 0x000fea0000010000 */
[----:B------:R-:W-:Y:S10]  /*19f90*/  MUFU.EX2 R156, R247 ;  /* 0x000000f7009c7308 */ /* 0x000ff40000000800 */
[----:B------:R-:W-:Y:S01]  /*19fa0*/  MUFU.EX2 R155, R251 ;  /* 0x000000fb009b7308 */ /* 0x000fe20000000800 */
[C---:B-1----:R-:W-:Y:S01]  /*19fb0*/  HMMA.16816.F32.BF16 R20, R148.reuse, R84, R20 ;  /* 0x000000549414723c */ /* 0x042fe20000041814 */
[----:B--2---:R-:W-:Y:S07]  /*19fc0*/  LDSM.16.MT88.4 R132, [R203+0x3000] ;  /* 0x00300000cb84783b */ /* 0x004fee0000004200 */
[C---:B------:R-:W-:Y:S01]  /*19fd0*/  HMMA.16816.F32.BF16 R24, R148.reuse, R86, R24 ;  /* 0x000000569418723c */ /* 0x040fe20000041818 */
[----:B------:R-:W1:Y:S07]  /*19fe0*/  LDSM.16.MT88.4 R84, [R206] ;  /* 0x00000000ce54783b */ /* 0x000e6e0000004200 */
[C---:B-1----:R-:W-:Y:S08]  /*19ff0*/  HMMA.16816.F32.BF16 R28, R148.reuse, R84, R28 ;  /* 0x00000054941c723c */ /* 0x042ff0000004181c */
[C---:B------:R-:W-:Y:S01]  /*1a000*/  HMMA.16816.F32.BF16 R32, R148.reuse, R86, R32 ;  /* 0x000000569420723c */ /* 0x040fe20000041820 */
[----:B------:R-:W1:Y:S07]  /*1a010*/  LDSM.16.MT88.4 R84, [R205] ;  /* 0x00000000cd54783b */ /* 0x000e6e0000004200 */
        /* <DEDUP_REMOVED lines=18> */
[----:B------:R-:W2:Y:S02]  /*1a140*/  LDSM.16.MT88.4 R92, [R204+0x800] ;  /* 0x00080000cc5c783b */ /* 0x000ea40000004200 */
[----:B------:R-:W4:Y:S01]  /*1a150*/  MUFU.EX2 R3, R167 ;  /* 0x000000a700037308 */ /* 0x000f220000000800 */
[----:B------:R-:W-:Y:S02]  /*1a160*/  F2FP.BF16.PACK_AB R87, R117, R116 ;  /* 0x000000747557723e */ /* 0x000fe400000010ff */
[----:B------:R-:W-:Y:S02]  /*1a170*/  F2FP.BF16.PACK_AB R148, R112, R113 ;  /* 0x000000717094723e */ /* 0x000fe400000010ff */
[----:B---3--:R-:W-:Y:S03]  /*1a180*/  F2FP.BF16.PACK_AB R149, R153, R154 ;  /* 0x0000009a9995723e */ /* 0x008fe600000010ff */
[C---:B------:R-:W-:Y:S02]  /*1a190*/  HMMA.16816.F32.BF16 R8, R84.reuse, R88, R8 ;  /* 0x000000585408723c */ /* 0x040fe40000041808 */
[----:B------:R-:W3:Y:S03]  /*1a1a0*/  MUFU.EX2 R80, R165 ;  /* 0x000000a500507308 */ /* 0x000ee60000000800 */
[----:B-1----:R-:W-:Y:S03]  /*1a1b0*/  FADD.FTZ R2, R5, R2 ;  /* 0x0000000205027221 */ /* 0x002fe60000010000 */
[C---:B------:R-:W-:Y:S01]  /*1a1c0*/  HMMA.16816.F32.BF16 R16, R84.reuse, R90, R16 ;  /* 0x0000005a5410723c */ /* 0x040fe20000041810 */
[----:B------:R-:W1:Y:S03]  /*1a1d0*/  LDSM.16.MT88.4 R88, [R206+0x800] ;  /* 0x00080000ce58783b */ /* 0x000e660000004200 */
[----:B------:R-:W-:Y:S01]  /*1a1e0*/  MUFU.EX2 R168, R163 ;  /* 0x000000a300a87308 */ /* 0x000fe20000000800 */
[C---:B----4-:R-:W-:Y:S04]  /*1a1f0*/  FADD.FTZ R2, R3.reuse, R2 ;  /* 0x0000000203027221 */ /* 0x050fe80000010000 */
[----:B------:R-:W-:Y:S05]  /*1a200*/  FADD.FTZ R2, R96, R2 ;  /* 0x0000000260027221 */ /* 0x000fea0000010000 */
[----:B------:R-:W4:Y:S01]  /*1a210*/  MUFU.EX2 R167, R164 ;  /* 0x000000a400a77308 */ /* 0x000f220000000800 */
[C---:B---3--:R-:W-:Y:S01]  /*1a220*/  FADD.FTZ R2, R80.reuse, R2 ;  /* 0x0000000250027221 */ /* 0x048fe20000010000 */
[C---:B--2---:R-:W-:Y:S08]  /*1a230*/  HMMA.16816.F32.BF16 R20, R84.reuse, R92, R20 ;  /* 0x0000005c5414723c */ /* 0x044ff00000041814 */
[----:B------:R-:W-:Y:S01]  /*1a240*/  MUFU.EX2 R165, R169 ;  /* 0x000000a900a57308 */ /* 0x000fe20000000800 */
[C---:B------:R-:W-:Y:S01]  /*1a250*/  HMMA.16816.F32.BF16 R24, R84.reuse, R94, R24 ;  /* 0x0000005e5418723c */ /* 0x040fe20000041818 */
[----:B------:R-:W2:Y:S08]  /*1a260*/  LDSM.16.MT88.4 R92, [R205+0x800] ;  /* 0x00080000cd5c783b */ /* 0x000eb00000004200 */
[----:B------:R-:W-:Y:S01]  /*1a270*/  MUFU.EX2 R164, R171 ;  /* 0x000000ab00a47308 */ /* 0x000fe20000000800 */
[C---:B-1----:R-:W-:Y:S09]  /*1a280*/  HMMA.16816.F32.BF16 R28, R84.reuse, R88, R28 ;  /* 0x00000058541c723c */ /* 0x042ff2000004181c */
[----:B------:R-:W-:Y:S01]  /*1a290*/  MUFU.EX2 R163, R172 ;  /* 0x000000ac00a37308 */ /* 0x000fe20000000800 */
        /* <DEDUP_REMOVED lines=22> */
[----:B----4-:R-:W-:Y:S04]  /*1a400*/  F2FP.BF16.PACK_AB R87, R167, R168 ;  /* 0x000000a8a757723e */ /* 0x010fe800000010ff */
[----:B------:R-:W4:Y:S03]  /*1a410*/  MUFU.EX2 R5, R225 ;  /* 0x000000e100057308 */ /* 0x000f260000000800 */
[C---:B-1----:R-:W-:Y:S07]  /*1a420*/  HMMA.16816.F32.BF16 R8, R84.reuse, R88, R8 ;  /* 0x000000585408723c */ /* 0x042fee0000041808 */
[----:B------:R-:W1:Y:S01]  /*1a430*/  MUFU.EX2 R3, R175 ;  /* 0x000000af00037308 */ /* 0x000e620000000800 */
[C---:B------:R-:W-:Y:S01]  /*1a440*/  HMMA.16816.F32.BF16 R16, R84.reuse, R90, R16 ;  /* 0x0000005a5410723c */ /* 0x040fe20000041810 */
[----:B------:R-:W3:Y:S03]  /*1a450*/  LDSM.16.MT88.4 R88, [R205+0x1000] ;  /* 0x00100000cd58783b */ /* 0x000ee60000004200 */
[----:B-----5:R-:W-:Y:S05]  /*1a460*/  MOV R173, R116 ;  /* 0x0000007400ad7202 */ /* 0x020fea0000000f00 */
[----:B------:R-:W-:Y:S01]  /*1a470*/  LDSM.16.MT88.4 R116, [R206+0x3000] ;  /* 0x00300000ce74783b */ /* 0x000fe20000004200 */
[C---:B--2---:R-:W-:Y:S03]  /*1a480*/  HMMA.16816.F32.BF16 R20, R84.reuse, R92, R20 ;  /* 0x0000005c5414723c */ /* 0x044fe60000041814 */
[----:B----4-:R-:W-:Y:S01]  /*1a490*/  FADD.FTZ R2, R5, R2 ;  /* 0x0000000205027221 */ /* 0x010fe20000010000 */
[----:B------:R-:W-:Y:S04]  /*1a4a0*/  MOV R225, R129 ;  /* 0x0000008100e17202 */ /* 0x000fe80000000f00 */
[C---:B------:R-:W-:Y:S01]  /*1a4b0*/  HMMA.16816.F32.BF16 R24, R84.reuse, R94, R24 ;  /* 0x0000005e5418723c */ /* 0x040fe20000041818 */
[----:B------:R-:W2:Y:S03]  /*1a4c0*/  LDSM.16.MT88.4 R92, [R203+0x4800] ;  /* 0x00480000cb5c783b */ /* 0x000ea60000004200 */
[C---:B-1----:R-:W-:Y:S01]  /*1a4d0*/  FADD.FTZ R2, R3.reuse, R2 ;  /* 0x0000000203027221 */ /* 0x042fe20000010000 */
[----:B------:R-:W-:Y:S03]  /*1a4e0*/  MOV R175, R128 ;  /* 0x0000008000af7202 */ /* 0x000fe60000000f00 */
[C---:B---3--:R-:W-:Y:S04]  /*1a4f0*/  HMMA.16816.F32.BF16 R28, R84.reuse, R96, R28 ;  /* 0x00000060541c723c */ /* 0x048fe8000004181c */
        /* <DEDUP_REMOVED lines=81> */
[----:B------:R5:W1:Y:S01]  /*1aa10*/  MUFU.EX2 R80, R124 ;  /* 0x0000007c00507308 */ /* 0x000a620000000800 */
[----:B------:R-:W-:Y:S02]  /*1aa20*/  LDSM.16.MT88.4 R108, [R204+0x6000] ;  /* 0x00600000cc6c783b */ /* 0x000fe40000004200 */
[----:B------:R-:W-:Y:S03]  /*1aa30*/  F2FP.BF16.PACK_AB R89, R157, R158 ;  /* 0x0000009e9d59723e */ /* 0x000fe600000010ff */
[----:B------:R-:W-:Y:S01]  /*1aa40*/  F2FP.BF16.PACK_AB R90, R3, R5 ;  /* 0x00000005035a723e */ /* 0x000fe200000010ff */
[C---:B--2---:R-:W-:Y:S03]  /*1aa50*/  HMMA.16816.F32.BF16 R44, R84.reuse, R92, R44 ;  /* 0x0000005c542c723c */ /* 0x044fe6000004182c */
[----:B------:R-:W2:Y:S01]  /*1aa60*/  MUFU.EX2 R5, R15 ;  /* 0x0000000f00057308 */ /* 0x000ea20000000800 */
[----:B------:R-:W-:Y:S01]  /*1aa70*/  F2FP.BF16.PACK_AB R91, R155, R156 ;  /* 0x0000009c9b5b723e */ /* 0x000fe200000010ff */
[----:B------:R-:W-:Y:S03]  /*1aa80*/  FADD.FTZ R3, R121, R120 ;  /* 0x0000007879037221 */ /* 0x000fe60000010000 */
[C---:B------:R-:W-:Y:S01]  /*1aa90*/  HMMA.16816.F32.BF16 R48, R84.reuse, R94, R48 ;  /* 0x0000005e5430723c */ /* 0x040fe20000041830 */
[----:B------:R-:W4:Y:S04]  /*1aaa0*/  LDSM.16.MT88.4 R92, [R203+0x2800] ;  /* 0x00280000cb5c783b */ /* 0x000f280000004200 */
[----:B------:R-:W2:Y:S03]  /*1aab0*/  MUFU.EX2 R15, R136 ;  /* 0x00000088000f7308 */ /* 0x000ea60000000800 */
[C---:B---3--:R-:W-:Y:S01]  /*1aac0*/  HMMA.16816.F32.BF16 R52, R84.reuse, R96, R52 ;  /* 0x000000605434723c */ /* 0x048fe20000041834 */
[----:B-----5:R-:W-:Y:S03]  /*1aad0*/  LDSM.16.MT88.4 R124, [R204+0x3000] ;  /* 0x00300000cc7c783b */ /* 0x020fe60000004200 */
[----:B-1----:R-:W-:Y:S04]  /*1aae0*/  FADD.FTZ R2, R80, R2 ;  /* 0x0000000250027221 */ /* 0x002fe80000010000 */
[C---:B------:R-:W-:Y:S01]  /*1aaf0*/  HMMA.16816.F32.BF16 R56, R84.reuse, R98, R56 ;  /* 0x000000625438723c */ /* 0x040fe20000041838 */
[----:B------:R-:W1:Y:S03]  /*1ab00*/  LDSM.16.MT88.4 R96, [R204+0x2800] ;  /* 0x00280000cc60783b */ /* 0x000e660000004200 */
[C---:B--2---:R-:W-:Y:S01]  /*1ab10*/  FADD.FTZ R240, R5.reuse, R2 ;  /* 0x0000000205f07221 */ /* 0x044fe20000010000 */
[----:B------:R-:W-:Y:S01]  /*1ab20*/  F2FP.BF16.PACK_AB R150, R5, R80 ;  /* 0x000000500596723e */ /* 0x000fe200000010ff */
[----:B------:R-:W-:Y:S02]  /*1ab30*/  FADD.FTZ R2, R122, R3 ;  /* 0x000000037a027221 */ /* 0x000fe40000010000 */
[C---:B------:R-:W-:Y:S01]  /*1ab40*/  HMMA.16816.F32.BF16 R60, R84.reuse, R104, R60 ;  /* 0x00000068543c723c */ /* 0x040fe2000004183c */
[----:B------:R-:W2:Y:S03]  /*1ab50*/  LDL R5, [R1+0xc] ;  /* 0x00000c0001057983 */ /* 0x000ea60000100800 */
[----:B------:R-:W-:Y:S01]  /*1ab60*/  FADD.FTZ R2, R115, R2 ;  /* 0x0000000273027221 */ /* 0x000fe20000010000 */
[----:B------:R-:W-:Y:S03]  /*1ab70*/  F2FP.BF16.PACK_AB R151, R15, R152 ;  /* 0x000000980f97723e */ /* 0x000fe600000010ff */
[C---:B------:R-:W-:Y:S01]  /*1ab80*/  HMMA.16816.F32.BF16 R64, R84.reuse, R106, R64 ;  /* 0x0000006a5440723c */ /* 0x040fe20000041840 */
[----:B------:R-:W3:Y:S03]  /*1ab90*/  LDSM.16.MT88.4 R104, [R206+0x2800] ;  /* 0x00280000ce68783b */ /* 0x000ee60000004200 */
[----:B------:R-:W-:Y:S04]  /*1aba0*/  FADD.FTZ R2, R114, R2 ;  /* 0x0000000272027221 */ /* 0x000fe80000010000 */
        /* <DEDUP_REMOVED lines=11> */
[C---:B-1----:R-:W-:Y:S04]  /*1ac60*/  HMMA.16816.F32.BF16 R20, R88.reuse, R96, R20 ;  /* 0x000000605814723c */ /* 0x042fe80000041814 */
[----:B------:R-:W-:Y:S04]  /*1ac70*/  FADD.FTZ R2, R168, R2 ;  /* 0x00000002a8027221 */ /* 0x000fe80000010000 */
[C---:B------:R-:W-:Y:S01]  /*1ac80*/  HMMA.16816.F32.BF16 R24, R88.reuse, R98, R24 ;  /* 0x000000625818723c */ /* 0x040fe20000041818 */
[----:B------:R-:W1:Y:S03]  /*1ac90*/  LDSM.16.MT88.4 R96, [R205+0x6000] ;  /* 0x00600000cd60783b */ /* 0x000e660000004200 */
[----:B------:R-:W-:Y:S04]  /*1aca0*/  FADD.FTZ R2, R167, R2 ;  /* 0x00000002a7027221 */ /* 0x000fe80000010000 */
[C---:B---3--:R-:W-:Y:S04]  /*1acb0*/  HMMA.16816.F32.BF16 R28, R88.reuse, R104, R28 ;  /* 0x00000068581c723c */ /* 0x048fe8000004181c */
        /* <DEDUP_REMOVED lines=23> */
[C---:B-1----:R-:W-:Y:S04]  /*1ae30*/  HMMA.16816.F32.BF16 R68, R88.reuse, R96, R68 ;  /* 0x000000605844723c */ /* 0x042fe80000041844 */
[----:B------:R-:W-:Y:S04]  /*1ae40*/  FADD.FTZ R2, R156, R2 ;  /* 0x000000029c027221 */ /* 0x000fe80000010000 */
[----:B------:R-:W-:Y:S04]  /*1ae50*/  HMMA.16816.F32.BF16 R72, R88, R98, R72 ;  /* 0x000000625848723c */ /* 0x000fe80000041848 */
[----:B------:R-:W-:Y:S04]  /*1ae60*/  FADD.FTZ R2, R155, R2 ;  /* 0x000000029b027221 */ /* 0x000fe80000010000 */
[C---:B------:R-:W-:Y:S01]  /*1ae70*/  HMMA.16816.F32.BF16 R136, R148.reuse, R132, R8 ;  /* 0x000000849488723c */ /* 0x040fe20000041808 */
[----:B------:R-:W1:Y:S04]  /*1ae80*/  LDSM.16.MT88.4 R8, [R205+0x6800] ;  /* 0x00680000cd08783b */ /* 0x000e680000004200 */
[----:B------:R-:W-:Y:S03]  /*1ae90*/  FADD.FTZ R2, R154, R2 ;  /* 0x000000029a027221 */ /* 0x000fe60000010000 */
[C---:B------:R-:W-:Y:S04]  /*1aea0*/  HMMA.16816.F32.BF16 R132, R148.reuse, R134, R16 ;  /* 0x000000869484723c */ /* 0x040fe80000041810 */
[----:B------:R-:W-:Y:S04]  /*1aeb0*/  FADD.FTZ R2, R153, R2 ;  /* 0x0000000299027221 */ /* 0x000fe80000010000 */
[C---:B------:R-:W-:Y:S04]  /*1aec0*/  HMMA.16816.F32.BF16 R128, R148.reuse, R124, R20 ;  /* 0x0000007c9480723c */ /* 0x040fe80000041814 */
[----:B------:R-:W-:Y:S01]  /*1aed0*/  FADD.FTZ R3, R152, R2 ;  /* 0x0000000298037221 */ /* 0x000fe20000010000 */
[----:B------:R-:W-:Y:S03]  /*1aee0*/  IADD3 R2, R235, -0x1, RZ ;  /* 0xffffffffeb027810 */ /* 0x000fe60007ffe0ff */
[C---:B------:R-:W-:Y:S04]  /*1aef0*/  HMMA.16816.F32.BF16 R124, R148.reuse, R126, R24 ;  /* 0x0000007e947c723c */ /* 0x040fe80000041818 */
[----:B------:R-:W-:Y:S04]  /*1af00*/  FADD.FTZ R3, R15, R3 ;  /* 0x000000030f037221 */ /* 0x000fe80000010000 */
[C---:B------:R-:W-:Y:S01]  /*1af10*/  HMMA.16816.F32.BF16 R120, R148.reuse, R116, R28 ;  /* 0x000000749478723c */ /* 0x040fe2000004181c */
[----:B------:R1:W-:Y:S07]  /*1af20*/  STL [R1], R3 ;  /* 0x0000000301007387 */ /* 0x0003ee0000100800 */
[C---:B------:R-:W-:Y:S08]  /*1af30*/  HMMA.16816.F32.BF16 R116, R148.reuse, R118, R32 ;  /* 0x000000769474723c */ /* 0x040ff00000041820 */
        /* <DEDUP_REMOVED lines=8> */
[C---:B-1----:R-:W-:Y:S08]  /*1afc0*/  HMMA.16816.F32.BF16 R68, R148.reuse, R8, R68 ;  /* 0x000000089444723c */ /* 0x042ff00000041844 */
[----:B------:R-:W-:Y:S03]  /*1afd0*/  HMMA.16816.F32.BF16 R72, R148, R10, R72 ;  /* 0x0000000a9448723c */ /* 0x000fe60000041848 */
[----:B--2---:R-:W-:Y:S02]  /*1afe0*/  ISETP.GT.AND P0, PT, R235, R5, PT ;  /* 0x00000005eb00720c */ /* 0x004fe40003f04270 */
[----:B------:R-:W-:Y:S02]  /*1aff0*/  MOV R235, R2 ;  /* 0x0000000200eb7202 */ /* 0x000fe40000000f00 */
[----:B------:R-:W-:Y:S09]  /*1b000*/  MOV R5, R4 ;  /* 0x0000000400057202 */ /* 0x000ff20000000f00 */
[----:B------:R-:W-:-:S05]  /*1b010*/  @P0 BRA `(.L_x_3444) ;  /* 0xffffc7f000000947 */ /* 0x000fca000383ffff */
.L_x_3429:
[----:B------:R-:W-:Y:S05]  /*1b020*/  BRA.DIV ~URZ, `(.L_x_3445) ;  /* 0x00006cc27f007947 */ /* 0x000fea000b800000 */
[----:B------:R1:W2:Y:S02]  /*1b030*/  SHFL.BFLY PT, R2, R240, 0x2, 0x1f ;  /* 0x0c401f00f0027f89 */ /* 0x0002a400000e0000 */
.L_x_3542:
        /* <DEDUP_REMOVED lines=8> */
.L_x_3543:
        /* <DEDUP_REMOVED lines=85> */
.L_x_3356:
        /* <DEDUP_REMOVED lines=19> */
.L_x_3448:
[----:B---3--:R-:W-:Y:S05]  /*1b740*/  BSYNC B0 ;  /* 0x0000000000007941 */ /* 0x008fea0003800000 */
.L_x_3447:
        /* <DEDUP_REMOVED lines=102> */
.L_x_3451:
        /* <DEDUP_REMOVED lines=116> */
.L_x_3544:
[----:B------:R-:W-:Y:S05]  /*1c4f0*/  BRA.DIV ~URZ, `(.L_x_3454) ;  /* 0x000059c27f007947 */ /* 0x000fea000b800000 */
[----:B------:R4:W2:Y:S02]  /*1c500*/  SHFL.IDX PT, R2, R8, RZ, 0x181f ;  /* 0x00181fff08027589 */ /* 0x0008a400000e0000 */
.L_x_3545:
[----:B------:R-:W-:Y:S01]  /*1c510*/  ISETP.GE.AND P0, PT, R5, R4, PT ;  /* 0x000000040500720c */ /* 0x000fe20003f06270 */
[----:B------:R-:W-:-:S12]  /*1c520*/  BSSY B0, `(.L_x_3455) ;  /* 0x000000b000007945 */ /* 0x000fd80003800000 */
[----:B------:R-:W-:Y:S05]  /*1c530*/  @P0 BRA `(.L_x_3456) ;  /* 0x0000009000000947 */ /* 0x000fea0003800000 */
[----:B------:R-:W5:Y:S01]  /*1c540*/  LDL R15, [R1+0x4] ;  /* 0x00000400010f7983 */ /* 0x000f620000100800 */
[----:B------:R-:W-:Y:S02]  /*1c550*/  ISETP.GE.AND P1, PT, R76, c[0x0][0x3c8], PT ;  /* 0x0000f2004c007a0c */ /* 0x000fe40003f26270 */
[----:B------:R-:W-:-:S11]  /*1c560*/  ISETP.GE.AND P0, PT, R227, c[0x0][0x3c8], PT ;  /* 0x0000f200e3007a0c */ /* 0x000fd60003f06270 */
[CC--:B--2---:R-:W-:Y:S02]  /*1c570*/  @!P1 LEA R10, P3, R76.reuse, R2.reuse, 0x1 ;  /* 0x000000024c0a9211 */ /* 0x0c4fe400078608ff */
[----:B------:R-:W-:Y:S02]  /*1c580*/  @!P0 LEA R2, P2, R227, R2, 0x1 ;  /* 0x00000002e3028211 */ /* 0x000fe400078408ff */
[----:B---3--:R-:W-:-:S05]  /*1c590*/  @!P1 LEA.HI.X R11, R76, R9, R77, 0x1, P3 ;  /* 0x000000094c0b9211 */ /* 0x008fca00018f0c4d */
[----:B------:R2:W-:Y:S01]  /*1c5a0*/  @!P1 ST.E.128 [R10.64], R20 ;  /* 0x000000140a009985 */ /* 0x0005e2000c101d08 */
[----:B-----5:R-:W-:-:S05]  /*1c5b0*/  @!P0 LEA.HI.X R3, R227, R9, R15, 0x1, P2 ;  /* 0x00000009e3038211 */ /* 0x020fca00010f0c0f */
[----:B-1----:R2:W-:Y:S02]  /*1c5c0*/  @!P0 ST.E.128 [R2.64], R16 ;  /* 0x0000001002008985 */ /* 0x0025e4000c101d08 */
.L_x_3456:
[----:B------:R-:W-:Y:S05]  /*1c5d0*/  BSYNC B0 ;  /* 0x0000000000007941 */ /* 0x000fea0003800000 */
.L_x_3455:
[----:B------:R-:W-:Y:S05]  /*1c5e0*/  BRA.DIV ~URZ, `(.L_x_3457) ;  /* 0x000059427f007947 */ /* 0x000fea000b800000 */
[----:B---3--:R3:W4:Y:S04]  /*1c5f0*/  SHFL.IDX PT, R9, R6, 0x1, 0x181f ;  /* 0x00381f0006097f89 */ /* 0x00872800000e0000 */
[----:B--2---:R3:W2:Y:S02]  /*1c600*/  SHFL.IDX PT, R2, R8, 0x1, 0x181f ;  /* 0x00381f0008027f89 */ /* 0x0046a400000e0000 */
.L_x_3546:
[----:B------:R-:W-:Y:S01]  /*1c610*/  IADD3 R3, R5, 0x20, RZ ;  /* 0x0000002005037810 */ /* 0x000fe20007ffe0ff */
[----:B------:R-:W-:Y:S03]  /*1c620*/  BSSY B0, `(.L_x_3458) ;  /* 0x000000c000007945 */ /* 0x000fe60003800000 */
[----:B------:R-:W-:-:S13]  /*1c630*/  ISETP.GE.AND P0, PT, R3, R4, PT ;  /* 0x000000040300720c */ /* 0x000fda0003f06270 */
[----:B------:R-:W-:Y:S05]  /*1c640*/  @P0 BRA `(.L_x_3459) ;  /* 0x0000009000000947 */ /* 0x000fea0003800000 */
[----:B------:R-:W5:Y:S01]  /*1c650*/  LDL R15, [R1+0x4] ;  /* 0x00000400010f7983 */ /* 0x000f620000100800 */
[----:B------:R-:W-:Y:S02]  /*1c660*/  ISETP.GE.AND P1, PT, R76, c[0x0][0x3c8], PT ;  /* 0x0000f2004c007a0c */ /* 0x000fe40003f26270 */
[----:B------:R-:W-:-:S11]  /*1c670*/  ISETP.GE.AND P0, PT, R227, c[0x0][0x3c8], PT ;  /* 0x0000f200e3007a0c */ /* 0x000fd60003f06270 */
[CC--:B--2---:R-:W-:Y:S02]  /*1c680*/  @!P1 LEA R10, P3, R76.reuse, R2.reuse, 0x1 ;  /* 0x000000024c0a9211 */ /* 0x0c4fe400078608ff */
[----:B------:R-:W-:Y:S02]  /*1c690*/  @!P0 LEA R2, P2, R227, R2, 0x1 ;  /* 0x00000002e3028211 */ /* 0x000fe400078408ff */
[----:B----4-:R-:W-:-:S05]  /*1c6a0*/  @!P1 LEA.HI.X R11, R76, R9, R77, 0x1, P3 ;  /* 0x000000094c0b9211 */ /* 0x010fca00018f0c4d */
[----:B------:R2:W-:Y:S01]  /*1c6b0*/  @!P1 ST.E.128 [R10.64], R28 ;  /* 0x0000001c0a009985 */ /* 0x0005e2000c101d08 */
[----:B-----5:R-:W-:-:S05]  /*1c6c0*/  @!P0 LEA.HI.X R3, R227, R9, R15, 0x1, P2 ;  /* 0x00000009e3038211 */ /* 0x020fca00010f0c0f */
[----:B-1----:R2:W-:Y:S02]  /*1c6d0*/  @!P0 ST.E.128 [R2.64], R24 ;  /* 0x0000001802008985 */ /* 0x0025e4000c101d08 */
.L_x_3459:
[----:B------:R-:W-:Y:S05]  /*1c6e0*/  BSYNC B0 ;  /* 0x0000000000007941 */ /* 0x000fea0003800000 */
.L_x_3458:
[----:B------:R-:W-:Y:S05]  /*1c6f0*/  BRA.DIV ~URZ, `(.L_x_3460) ;  /* 0x000059027f007947 */ /* 0x000fea000b800000 */
[----:B----4-:R4:W3:Y:S02]  /*1c700*/  SHFL.IDX PT, R9, R6, 0x2, 0x181f ;  /* 0x00581f0006097f89 */ /* 0x0108e400000e0000 */
.L_x_3547:
[----:B------:R-:W-:Y:S05]  /*1c710*/  BRA.DIV ~URZ, `(.L_x_3461) ;  /* 0x000059527f007947 */ /* 0x000fea000b800000 */
[----:B--2---:R2:W4:Y:S02]  /*1c720*/  SHFL.IDX PT, R2, R8, 0x2, 0x181f ;  /* 0x00581f0008027f89 */ /* 0x00452400000e0000 */
.L_x_3548:
[----:B------:R-:W-:Y:S01]  /*1c730*/  IADD3 R3, R5, 0x40, RZ ;  /* 0x0000004005037810 */ /* 0x000fe20007ffe0ff */
[----:B------:R-:W-:Y:S03]  /*1c740*/  BSSY B0, `(.L_x_3462) ;  /* 0x000000c000007945 */ /* 0x000fe60003800000 */
[----:B------:R-:W-:-:S13]  /*1c750*/  ISETP.GE.AND P0, PT, R3, R4, PT ;  /* 0x000000040300720c */ /* 0x000fda0003f06270 */
[----:B------:R-:W-:Y:S05]  /*1c760*/  @P0 BRA `(.L_x_3463) ;  /* 0x0000009000000947 */ /* 0x000fea0003800000 */
[----:B------:R-:W5:Y:S01]  /*1c770*/  LDL R15, [R1+0x4] ;  /* 0x00000400010f7983 */ /* 0x000f620000100800 */
[----:B------:R-:W-:Y:S02]  /*1c780*/  ISETP.GE.AND P1, PT, R76, c[0x0][0x3c8], PT ;  /* 0x0000f2004c007a0c */ /* 0x000fe40003f26270 */
[----:B------:R-:W-:-:S11]  /*1c790*/  ISETP.GE.AND P0, PT, R227, c[0x0][0x3c8], PT ;  /* 0x0000f200e3007a0c */ /* 0x000fd60003f06270 */
[CC--:B----4-:R-:W-:Y:S02]  /*1c7a0*/  @!P1 LEA R10, P3, R76.reuse, R2.reuse, 0x1 ;  /* 0x000000024c0a9211 */ /* 0x0d0fe400078608ff */
[----:B------:R-:W-:Y:S02]  /*1c7b0*/  @!P0 LEA R2, P2, R227, R2, 0x1 ;  /* 0x00000002e3028211 */ /* 0x000fe400078408ff */
[----:B---3--:R-:W-:-:S05]  /*1c7c0*/  @!P1 LEA.HI.X R11, R76, R9, R77, 0x1, P3 ;  /* 0x000000094c0b9211 */ /* 0x008fca00018f0c4d */
[----:B------:R3:W-:Y:S01]  /*1c7d0*/  @!P1 ST.E.128 [R10.64], R36 ;  /* 0x000000240a009985 */ /* 0x0007e2000c101d08 */
[----:B-----5:R-:W-:-:S05]  /*1c7e0*/  @!P0 LEA.HI.X R3, R227, R9, R15, 0x1, P2 ;  /* 0x00000009e3038211 */ /* 0x020fca00010f0c0f */
[----:B-1----:R3:W-:Y:S02]  /*1c7f0*/  @!P0 ST.E.128 [R2.64], R32 ;  /* 0x0000002002008985 */ /* 0x0027e4000c101d08 */
.L_x_3463:
[----:B------:R-:W-:Y:S05]  /*1c800*/  BSYNC B0 ;  /* 0x0000000000007941 */ /* 0x000fea0003800000 */
.L_x_3462:
[----:B------:R-:W-:Y:S05]  /*1c810*/  BRA.DIV ~URZ, `(.L_x_3464) ;  /* 0x000058c27f007947 */ /* 0x000fea000b800000 */
[----:B---3--:R3:W2:Y:S04]  /*1c820*/  SHFL.IDX PT, R9, R6, 0x3, 0x181f ;  /* 0x00781f0006097f89 */ /* 0x0086a800000e0000 */
[----:B----4-:R3:W4:Y:S02]  /*1c830*/  SHFL.IDX PT, R6, R8, 0x3, 0x181f ;  /* 0x00781f0008067f89 */ /* 0x01072400000e0000 */
.L_x_3549:
        /* <DEDUP_REMOVED lines=14> */
.L_x_3452:
        /* <DEDUP_REMOVED lines=34> */
.L_x_3550:
[----:B------:R-:W-:Y:S05]  /*1cb40*/  BRA.DIV ~URZ, `(.L_x_3467) ;  /* 0x000056d27f007947 */ /* 0x000fea000b800000 */
[----:B------:R3:W4:Y:S02]  /*1cb50*/  SHFL.IDX PT, R2, R5, RZ, 0x1c1f ;  /* 0x001c1fff05027589 */ /* 0x00072400000e0000 */
.L_x_3551:
        /* <DEDUP_REMOVED lines=97> */
.L_x_3469:
[----:B------:R-:W-:Y:S05]  /*1d170*/  BSYNC B0 ;  /* 0x0000000000007941 */ /* 0x000fea0003800000 */
.L_x_3468:
[----:B------:R-:W-:Y:S05]  /*1d180*/  BRA.DIV ~URZ, `(.L_x_3470) ;  /* 0x000051027f007947 */ /* 0x000fea000b800000 */
[----:B--2---:R2:W1:Y:S04]  /*1d190*/  SHFL.IDX PT, R4, R6, 0x1, 0x1c1f ;  /* 0x003c1f0006047f89 */ /* 0x00446800000e0000 */
[----:B----4-:R2:W4:Y:S02]  /*1d1a0*/  SHFL.IDX PT, R2, R5, 0x1, 0x1c1f ;  /* 0x003c1f0005027f89 */ /* 0x01052400000e0000 */
.L_x_3552:
        /* <DEDUP_REMOVED lines=105> */
.L_x_3450:
        /* <DEDUP_REMOVED lines=22> */
.L_x_3471:
        /* <DEDUP_REMOVED lines=60> */
.L_x_3473:
[----:B------:R-:W-:Y:S05]  /*1dd60*/  BSYNC B0 ;  /* 0x0000000000007941 */ /* 0x000fea0003800000 */
.L_x_3472:
        /* <DEDUP_REMOVED lines=36> */
.L_x_3553:
[----:B------:R-:W-:Y:S05]  /*1dfb0*/  BRA.DIV ~URZ, `(.L_x_3475) ;  /* 0x000044127f007947 */ /* 0x000fea000b800000 */
[----:B------:R3:W4:Y:S02]  /*1dfc0*/  SHFL.IDX PT, R2, R8, RZ, 0x181f ;  /* 0x00181fff08027589 */ /* 0x00072400000e0000 */
.L_x_3554:
[----:B------:R-:W-:Y:S01]  /*1dfd0*/  IMAD R4, R22, c[0x0][0x4e8], RZ ;  /* 0x00013a0016047a24 */ /* 0x000fe200078e02ff */
[----:B------:R-:W-:Y:S04]  /*1dfe0*/  BSSY B0, `(.L_x_3476) ;  /* 0x000000c000007945 */ /* 0x000fe80003800000 */
[----:B------:R-:W-:-:S13]  /*1dff0*/  ISETP.GE.AND P0, PT, R6, R4, PT ;  /* 0x000000040600720c */ /* 0x000fda0003f06270 */
[----:B------:R-:W-:Y:S05]  /*1e000*/  @P0 BRA `(.L_x_3477) ;  /* 0x0000009000000947 */ /* 0x000fea0003800000 */
[----:B------:R-:W5:Y:S01]  /*1e010*/  LDL R15, [R1+0x4] ;  /* 0x00000400010f7983 */ /* 0x000f620000100800 */
[----:B------:R-:W-:Y:S02]  /*1e020*/  ISETP.GE.AND P1, PT, R76, c[0x0][0x3c8], PT ;  /* 0x0000f2004c007a0c */ /* 0x000fe40003f26270 */
[----:B------:R-:W-:-:S11]  /*1e030*/  ISETP.GE.AND P0, PT, R227, c[0x0][0x3c8], PT ;  /* 0x0000f200e3007a0c */ /* 0x000fd60003f06270 */
[CC--:B----4-:R-:W-:Y:S02]  /*1e040*/  @!P1 LEA R10, P3, R76.reuse, R2.reuse, 0x1 ;  /* 0x000000024c0a9211 */ /* 0x0d0fe400078608ff */
[----:B------:R-:W-:Y:S02]  /*1e050*/  @!P0 LEA R2, P2, R227, R2, 0x1 ;  /* 0x00000002e3028211 */ /* 0x000fe400078408ff */
[----:B--2---:R-:W-:-:S05]  /*1e060*/  @!P1 LEA.HI.X R11, R76, R9, R77, 0x1, P3 ;  /* 0x000000094c0b9211 */ /* 0x004fca00018f0c4d */
[----:B------:R2:W-:Y:S01]  /*1e070*/  @!P1 ST.E.128 [R10.64], RZ ;  /* 0x000000ff0a009985 */ /* 0x0005e2000c101d08 */
[----:B-----5:R-:W-:-:S05]  /*1e080*/  @!P0 LEA.HI.X R3, R227, R9, R15, 0x1, P2 ;  /* 0x00000009e3038211 */ /* 0x020fca00010f0c0f */
[----:B------:R2:W-:Y:S02]  /*1e090*/  @!P0 ST.E.128 [R2.64], RZ ;  /* 0x000000ff02008985 */ /* 0x0005e4000c101d08 */
.L_x_3477:
[----:B------:R-:W-:Y:S05]  /*1e0a0*/  BSYNC B0 ;  /* 0x0000000000007941 */ /* 0x000fea0003800000 */
.L_x_3476:
[----:B------:R-:W-:Y:S05]  /*1e0b0*/  BRA.DIV ~URZ, `(.L_x_3478) ;  /* 0x000043827f007947 */ /* 0x000fea000b800000 */
[----:B--2---:R2:W1:Y:S04]  /*1e0c0*/  SHFL.IDX PT, R9, R5, 0x1, 0x181f ;  /* 0x00381f0005097f89 */ /* 0x00446800000e0000 */
[----:B----4-:R2:W4:Y:S02]  /*1e0d0*/  SHFL.IDX PT, R2, R8, 0x1, 0x181f ;  /* 0x00381f0008027f89 */ /* 0x01052400000e0000 */
.L_x_3555:
        /* <DEDUP_REMOVED lines=9> */
[----:B-1----:R-:W-:-:S05]  /*1e170*/  @!P1 LEA.HI.X R11, R76, R9, R77, 0x1, P3 ;  /* 0x000000094c0b9211 */ /* 0x002fca00018f0c4d */
[----:B------:R1:W-:Y:S01]  /*1e180*/  @!P1 ST.E.128 [R10.64], RZ ;  /* 0x000000ff0a009985 */ /* 0x0003e2000c101d08 */
[----:B-----5:R-:W-:-:S05]  /*1e190*/  @!P0 LEA.HI.X R3, R227, R9, R15, 0x1, P2 ;  /* 0x00000009e3038211 */ /* 0x020fca00010f0c0f */
[----:B------:R1:W-:Y:S02]  /*1e1a0*/  @!P0 ST.E.128 [R2.64], RZ ;  /* 0x000000ff02008985 */ /* 0x0003e4000c101d08 */
.L_x_3480:
[----:B------:R-:W-:Y:S05]  /*1e1b0*/  BSYNC B0 ;  /* 0x0000000000007941 */ /* 0x000fea0003800000 */
.L_x_3479:
[----:B------:R-:W-:Y:S05]  /*1e1c0*/  BRA.DIV ~URZ, `(.L_x_3481) ;  /* 0x000043427f007947 */ /* 0x000fea000b800000 */
[----:B-1----:R1:W2:Y:S02]  /*1e1d0*/  SHFL.IDX PT, R9, R5, 0x2, 0x181f ;  /* 0x00581f0005097f89 */ /* 0x0022a400000e0000 */
.L_x_3556:
[----:B------:R-:W-:Y:S05]  /*1e1e0*/  BRA.DIV ~URZ, `(.L_x_3482) ;  /* 0x000043927f007947 */ /* 0x000fea000b800000 */
[----:B----4-:R4:W1:Y:S02]  /*1e1f0*/  SHFL.IDX PT, R2, R8, 0x2, 0x181f ;  /* 0x00581f0008027f89 */ /* 0x01086400000e0000 */
.L_x_3557:
[----:B------:R-:W-:Y:S01]  /*1e200*/  IADD3 R3, R6, 0x40, RZ ;  /* 0x0000004006037810 */ /* 0x000fe20007ffe0ff */
[----:B------:R-:W-:Y:S03]  /*1e210*/  BSSY B0, `(.L_x_3483) ;  /* 0x000000c000007945 */ /* 0x000fe60003800000 */
[----:B------:R-:W-:-:S13]  /*1e220*/  ISETP.GE.AND P0, PT, R3, R4, PT ;  /* 0x000000040300720c */ /* 0x000fda0003f06270 */
[----:B------:R-:W-:Y:S05]  /*1e230*/  @P0 BRA `(.L_x_3484) ;  /* 0x0000009000000947 */ /* 0x000fea0003800000 */
[----:B------:R-:W5:Y:S01]  /*1e240*/  LDL R15, [R1+0x4] ;  /* 0x00000400010f7983 */ /* 0x000f620000100800 */
[----:B------:R-:W-:Y:S02]  /*1e250*/  ISETP.GE.AND P1, PT, R76, c[0x0][0x3c8], PT ;  /* 0x0000f2004c007a0c */ /* 0x000fe40003f26270 */
[----:B------:R-:W-:-:S11]  /*1e260*/  ISETP.GE.AND P0, PT, R227, c[0x0][0x3c8], PT ;  /* 0x0000f200e3007a0c */ /* 0x000fd60003f06270 */
[CC--:B-1----:R-:W-:Y:S02]  /*1e270*/  @!P1 LEA R10, P3, R76.reuse, R2.reuse, 0x1 ;  /* 0x000000024c0a9211 */ /* 0x0c2fe400078608ff */
[----:B------:R-:W-:Y:S02]  /*1e280*/  @!P0 LEA R2, P2, R227, R2, 0x1 ;  /* 0x00000002e3028211 */ /* 0x000fe400078408ff */
[----:B--2---:R-:W-:-:S05]  /*1e290*/  @!P1 LEA.HI.X R11, R76, R9, R77, 0x1, P3 ;  /* 0x000000094c0b9211 */ /* 0x004fca00018f0c4d */
[----:B------:R1:W-:Y:S01]  /*1e2a0*/  @!P1 ST.E.128 [R10.64], RZ ;  /* 0x000000ff0a009985 */ /* 0x0003e2000c101d08 */
[----:B-----5:R-:W-:-:S05]  /*1e2b0*/  @!P0 LEA.HI.X R3, R227, R9, R15, 0x1, P2 ;  /* 0x00000009e3038211 */ /* 0x020fca00010f0c0f */
[----:B------:R1:W-:Y:S02]  /*1e2c0*/  @!P0 ST.E.128 [R2.64], RZ ;  /* 0x000000ff02008985 */ /* 0x0003e4000c101d08 */
.L_x_3484:
[----:B------:R-:W-:Y:S05]  /*1e2d0*/  BSYNC B0 ;  /* 0x0000000000007941 */ /* 0x000fea0003800000 */
.L_x_3483:
[----:B------:R-:W-:Y:S05]  /*1e2e0*/  BRA.DIV ~URZ, `(.L_x_3485) ;  /* 0x000043027f007947 */ /* 0x000fea000b800000 */
[----:B--2---:R2:W3:Y:S04]  /*1e2f0*/  SHFL.IDX PT, R9, R5, 0x3, 0x181f ;  /* 0x00781f0005097f89 */ /* 0x0044e800000e0000 */
[----:B-1----:R2:W1:Y:S02]  /*1e300*/  SHFL.IDX PT, R2, R8, 0x3, 0x181f ;  /* 0x00781f0008027f89 */ /* 0x00246400000e0000 */
.L_x_3558:
[----:B------:R-:W-:-:S04]  /*1e310*/  IADD3 R6, R6, 0x60, RZ ;  /* 0x0000006006067810 */ /* 0x000fc80007ffe0ff */
[----:B------:R-:W-:-:S13]  /*1e320*/  ISETP.GE.AND P0, PT, R6, R4, PT ;  /* 0x000000040600720c */ /* 0x000fda0003f06270 */
[----:B------:R-:W-:Y:S05]  /*1e330*/  @P0 BRA `(.L_x_3465) ;  /* 0x0000009000000947 */ /* 0x000fea0003800000 */
[----:B--234-:R-:W2:Y:S01]  /*1e340*/  LDL R8, [R1+0x4] ;  /* 0x0000040001087983 */ /* 0x01cea20000100800 */
[----:B------:R-:W-:Y:S02]  /*1e350*/  ISETP.GE.AND P1, PT, R76, c[0x0][0x3c8], PT ;  /* 0x0000f2004c007a0c */ /* 0x000fe40003f26270 */
[----:B------:R-:W-:-:S11]  /*1e360*/  ISETP.GE.AND P0, PT, R227, c[0x0][0x3c8], PT ;  /* 0x0000f200e3007a0c */ /* 0x000fd60003f06270 */
[CC--:B-1----:R-:W-:Y:S02]  /*1e370*/  @!P1 LEA R4, P3, R76.reuse, R2.reuse, 0x1 ;  /* 0x000000024c049211 */ /* 0x0c2fe400078608ff */
[----:B------:R-:W-:Y:S02]  /*1e380*/  @!P0 LEA R2, P2, R227, R2, 0x1 ;  /* 0x00000002e3028211 */ /* 0x000fe400078408ff */
[----:B------:R-:W-:-:S05]  /*1e390*/  @!P1 LEA.HI.X R5, R76, R9, R77, 0x1, P3 ;  /* 0x000000094c059211 */ /* 0x000fca00018f0c4d */
[----:B------:R1:W-:Y:S01]  /*1e3a0*/  @!P1 ST.E.128 [R4.64], RZ ;  /* 0x000000ff04009985 */ /* 0x0003e2000c101d08 */
[----:B--2---:R-:W-:-:S05]  /*1e3b0*/  @!P0 LEA.HI.X R3, R227, R9, R8, 0x1, P2 ;  /* 0x00000009e3038211 */ /* 0x004fca00010f0c08 */
[----:B------:R1:W-:Y:S02]  /*1e3c0*/  @!P0 ST.E.128 [R2.64], RZ ;  /* 0x000000ff02008985 */ /* 0x0003e4000c101d08 */
.L_x_3465:
[----:B------:R-:W-:Y:S05]  /*1e3d0*/  BSYNC B1 ;  /* 0x0000000000017941 */ /* 0x000fea0003800000 */
.L_x_3449:
        /* <DEDUP_REMOVED lines=14> */
.L_x_3559:
[----:B------:R-:W-:Y:S05]  /*1e4c0*/  BRA.DIV ~URZ, `(.L_x_3488) ;  /* 0x000042627f007947 */ /* 0x000fea000b800000 */
[----:B------:R3:W4:Y:S02]  /*1e4d0*/  SHFL.IDX PT, R9, R74, 0x1, 0x1f ;  /* 0x00201f004a097f89 */ /* 0x00072400000e0000 */
.L_x_3560:
        /* <DEDUP_REMOVED lines=19> */
.L_x_3561:
        /* <DEDUP_REMOVED lines=16> */
.L_x_3562:
[----:B---3--:R-:W-:Y:S01]  /*1e710*/  IMAD R2, R2, c[0x0][0x538], RZ ;  /* 0x00014e0002027a24 */ /* 0x008fe200078e02ff */
[----:B------:R-:W-:Y:S04]  /*1e720*/  BSSY B1, `(.L_x_3491) ;  /* 0x00000cf000017945 */ /* 0x000fe80003800000 */
[----:B----4-:R-:W-:-:S04]  /*1e730*/  IADD3 R9, R2, R9, RZ ;  /* 0x0000000902097210 */ /* 0x010fc80007ffe0ff */
[----:B--2---:R-:W-:-:S13]  /*1e740*/  ISETP.GT.AND P0, PT, R9, R10, PT ;  /* 0x0000000a0900720c */ /* 0x004fda0003f04270 */
[----:B------:R-:W-:Y:S05]  /*1e750*/  @P0 BRA `(.L_x_3492) ;  /* 0x0000026000000947 */ /* 0x000fea0003800000 */
.L_x_3496:
        /* <DEDUP_REMOVED lines=18> */
.L_x_3563:
        /* <DEDUP_REMOVED lines=16> */
.L_x_3564:
[----:B--2---:R-:W-:-:S05]  /*1e980*/  IMAD R2, R2, c[0x0][0x538], RZ ;  /* 0x00014e0002027a24 */ /* 0x004fca00078e02ff */
[----:B------:R-:W-:-:S04]  /*1e990*/  IADD3 R9, R2, R9, RZ ;  /* 0x0000000902097210 */ /* 0x000fc80007ffe0ff */
[----:B------:R-:W-:-:S13]  /*1e9a0*/  ISETP.GT.AND P0, PT, R9, R10, PT ;  /* 0x0000000a0900720c */ /* 0x000fda0003f04270 */
[----:B-1----:R-:W-:Y:S05]  /*1e9b0*/  @!P0 BRA `(.L_x_3496) ;  /* 0xfffffda000008947 */ /* 0x002fea000383ffff */
.L_x_3492:
[----:B------:R-:W-:-:S05]  /*1e9c0*/  IADD3 R11, -R2, R9, RZ ;  /* 0x00000009020b7210 */ /* 0x000fca0007ffe1ff */
[----:B------:R-:W-:-:S05]  /*1e9d0*/  IMAD R2, R4, c[0x0][0x538], R11 ;  /* 0x00014e0004027a24 */ /* 0x000fca00078e020b */
[----:B------:R-:W-:Y:S01]  /*1e9e0*/  ISETP.GT.AND P0, PT, R2, R10, PT ;  /* 0x0000000a0200720c */ /* 0x000fe20003f04270 */
[----:B------:R-:W-:-:S12]  /*1e9f0*/  BRA.DIV ~URZ, `(.L_x_3497) ;  /* 0x000041827f007947 */ /* 0x000fd8000b800000 */
[----:B------:R-:W-:-:S03]  /*1ea00*/  VOTE.ANY R15, PT, !P0 ;  /* 0x00000000000f7806 */ /* 0x000fc600040e0100 */
.L_x_3565:
[----:B------:R-:W2:Y:S01]  /*1ea10*/  LDL.LU R2, [R1+0x5c] ;  /* 0x00005c0001027983 */ /* 0x000ea20000300800 */
[----:B------:R-:W2:Y:S02]  /*1ea20*/  POPC R9, R15 ;  /* 0x0000000f00097309 */ /* 0x000ea40000000000 */
[----:B--2---:R-:W-:-:S05]  /*1ea30*/  IADD3 R2, R9, R2, RZ ;  /* 0x0000000209027210 */ /* 0x004fca0007ffe0ff */
[----:B------:R2:W-:Y:S01]  /*1ea40*/  STL [R1+0x5c], R2 ;  /* 0x00005c0201007387 */ /* 0x0005e20000100800 */
[----:B------:R-:W-:Y:S05]  /*1ea50*/  BRA.DIV ~URZ, `(.L_x_3498) ;  /* 0x000041627f007947 */ /* 0x000fea000b800000 */
[----:B------:R3:W4:Y:S04]  /*1ea60*/  SHFL.IDX PT, R6, R6, R9, 0x1f ;  /* 0x00001f0906067589 */ /* 0x00072800000e0000 */
[----:B------:R3:W1:Y:S02]  /*1ea70*/  SHFL.IDX PT, R5, R8, R9, 0x1f ;  /* 0x00001f0908057589 */ /* 0x00066400000e0000 */
.L_x_3566:
[----:B------:R-:W-:Y:S01]  /*1ea80*/  ISETP.NE.AND P0, PT, R15, RZ, PT ;  /* 0x000000ff0f00720c */ /* 0x000fe20003f05270 */
[----:B------:R-:W-:-:S12]  /*1ea90*/  BSSY B0, `(.L_x_3499) ;  /* 0x0000005000007945 */ /* 0x000fd80003800000 */
[----:B------:R-:W-:Y:S05]  /*1eaa0*/  @!P0 BRA `(.L_x_3500) ;  /* 0x0000003000008947 */ /* 0x000fea0003800000 */
[----:B---3--:R-:W-:Y:S01]  /*1eab0*/  IADD3 R9, R9, -0x1, RZ ;  /* 0xffffffff09097810 */ /* 0x008fe20007ffe0ff */
[----:B------:R-:W-:Y:S05]  /*1eac0*/  BRA.DIV ~URZ, `(.L_x_3501) ;  /* 0x000041c27f007947 */ /* 0x000fea000b800000 */
[----:B------:R3:W2:Y:S02]  /*1ead0*/  SHFL.IDX PT, R16, R4, R9, 0x1f ;  /* 0x00001f0904107589 */ /* 0x0006a400000e0000 */
.L_x_3500:
[----:B------:R-:W-:Y:S05]  /*1eae0*/  BSYNC B0 ;  /* 0x0000000000007941 */ /* 0x000fea0003800000 */
.L_x_3499:
        /* <DEDUP_REMOVED lines=68> */
.L_x_3503:
        /* <DEDUP_REMOVED lines=68> */
.L_x_3504:
[----:B------:R-:W-:Y:S05]  /*1f370*/  BSYNC B0 ;  /* 0x0000000000007941 */ /* 0x000fea0003800000 */
.L_x_3502:
[----:B------:R-:W-:-:S04]  /*1f380*/  LOP3.LUT R3, RZ, R3, RZ, 0x33, !PT ;  /* 0x00000003ff037212 */ /* 0x000fc800078e33ff */
[----:B-1----:R-:W-:-:S05]  /*1f390*/  IADD3 R2, R3, R6, RZ ;  /* 0x0000000603027210 */ /* 0x002fca0007ffe0ff */
[----:B------:R1:W-:Y:S01]  /*1f3a0*/  STL [R1+0x54], R2 ;  /* 0x0000540201007387 */ /* 0x0003e20000100800 */
[----:B------:R-:W-:Y:S05]  /*1f3b0*/  BRA `(.L_x_3505) ;  /* 0x0000005000007947 */ /* 0x000fea0003800000 */
.L_x_3493:
[----:B------:R-:W-:Y:S01]  /*1f3c0*/  MOV R2, c[0x0][0x53c] ;  /* 0x00014f0000027a02 */ /* 0x000fe20000000f00 */
[----:B------:R2:W-:Y:S04]  /*1f3d0*/  STL [R1+0x50], R10 ;  /* 0x0000500a01007387 */ /* 0x0005e80000100800 */
[----:B------:R2:W-:Y:S04]  /*1f3e0*/  STL [R1+0x54], RZ ;  /* 0x000054ff01007387 */ /* 0x0005e80000100800 */
[----:B------:R2:W-:Y:S04]  /*1f3f0*/  STL [R1+0x58], RZ ;  /* 0x000058ff01007387 */ /* 0x0005e80000100800 */
[----:B------:R2:W-:Y:S02]  /*1f400*/  STL [R1+0x5c], R2 ;  /* 0x00005c0201007387 */ /* 0x0005e40000100800 */
.L_x_3505:
[----:B------:R-:W-:Y:S05]  /*1f410*/  BSYNC B1 ;  /* 0x0000000000017941 */ /* 0x000fea0003800000 */
.L_x_3491:
        /* <DEDUP_REMOVED lines=9> */
.L_x_3486:
[----:B-1----:R-:W3:Y:S02]  /*1f4b0*/  LDL R2, [R1+0x5c] ;  /* 0x00005c0001027983 */ /* 0x002ee40000100800 */
[----:B---3--:R-:W-:-:S13]  /*1f4c0*/  ISETP.GE.AND P0, PT, R2, c[0x0][0x53c], PT ;  /* 0x00014f0002007a0c */ /* 0x008fda0003f06270 */
[----:B--2---:R-:W-:Y:S01]  /*1f4d0*/  @P0 CALL.REL.NOINC `(.L_x_3506) ;  /* 0x0000001000000944 */ /* 0x004fe20003c00000 */
[----:B------:R-:W-:Y:S05]  /*1f4e0*/  BRA `(.L_x_3507) ;  /* 0xfffe2a4000007947 */ /* 0x000fea000383ffff */
.L_x_3506:
[----:B------:R-:W-:Y:S05]  /*1f4f0*/  EXIT ;  /* 0x000000000000794d */ /* 0x000fea0003800000 */
.L_x_3287:
[----:B------:R-:W-:Y:S02]  /*1f500*/  MOV R3, 0x1 ;  /* 0x0000000100037802 */ /* 0x000fe40000000f00 */
[----:B------:R-:W-:Y:S02]  /*1f510*/  MOV R4, 0x1f530 ;  /* 0x0001f53000047802 */ /* 0x000fe40000000f00 */
[----:B------:R-:W-:Y:S05]  /*1f520*/  CALL.REL.NOINC `($__internal_54_$__cuda_sm70_shflsync_up_p) ;  /* 0x0000389000007944 */ /* 0x000fea0003c00000 */
[----:B------:R-:W-:Y:S01]  /*1f530*/  MOV R0, R3 ;  /* 0x0000000300007202 */ /* 0x000fe20000000f00 */
[----:B------:R-:W-:Y:S05]  /*1f540*/  BRA `(.L_x_3508) ;  /* 0xfffe0f1000007947 */ /* 0x000fea000383ffff */
.L_x_3288:
[----:B------:R-:W-:Y:S02]  /*1f550*/  MOV R3, 0x2 ;  /* 0x0000000200037802 */ /* 0x000fe40000000f00 */
[----:B------:R-:W-:Y:S02]  /*1f560*/  MOV R4, 0x1f580 ;  /* 0x0001f58000047802 */ /* 0x000fe40000000f00 */
[----:B------:R-:W-:Y:S05]  /*1f570*/  CALL.REL.NOINC `($__internal_54_$__cuda_sm70_shflsync_up_p) ;  /* 0x0000384000007944 */ /* 0x000fea0003c00000 */
[----:B------:R-:W-:Y:S02]  /*1f580*/  SEL R0, R3, RZ, P4 ;  /* 0x000000ff03007207 */ /* 0x000fe40002000000 */
[----:B------:R-:W-:Y:S02]  /*1f590*/  MOV R3, 0x4 ;  /* 0x0000000400037802 */ /* 0x000fe40000000f00 */
[----:B------:R-:W-:Y:S01]  /*1f5a0*/  MOV R4, 0x1f5e0 ;  /* 0x0001f5e000047802 */ /* 0x000fe20000000f00 */
[----:B------:R-:W-:-:S04]  /*1f5b0*/  IMAD.IADD R0, R2, 0x1, R0 ;  /* 0x0000000102007824 */ /* 0x000fc800078e0200 */
[----:B------:R-:W-:Y:S02]  /*1f5c0*/  IMAD.MOV.U32 R2, RZ, RZ, R0 ;  /* 0x000000ffff027224 */ /* 0x000fe400078e0000 */
[----:B------:R-:W-:Y:S05]  /*1f5d0*/  CALL.REL.NOINC `($__internal_54_$__cuda_sm70_shflsync_up_p) ;  /* 0x000037e000007944 */ /* 0x000fea0003c00000 */
[----:B------:R-:W-:Y:S02]  /*1f5e0*/  SEL R3, R3, RZ, P3 ;  /* 0x000000ff03037207 */ /* 0x000fe40001800000 */
[----:B------:R-:W-:-:S03]  /*1f5f0*/  MOV R4, 0x1f640 ;  /* 0x0001f64000047802 */ /* 0x000fc60000000f00 */
[----:B------:R-:W-:Y:S01]  /*1f600*/  IMAD.IADD R0, R0, 0x1, R3 ;  /* 0x0000000100007824 */ /* 0x000fe200078e0203 */
[----:B------:R-:W-:-:S03]  /*1f610*/  MOV R3, 0x8 ;  /* 0x0000000800037802 */ /* 0x000fc60000000f00 */
        /* <DEDUP_REMOVED lines=8> */
[----:B------:R-:W-:Y:S01]  /*1f6a0*/  SEL R3, R3, RZ, P1 ;  /* 0x000000ff03037207 */ /* 0x000fe20000800000 */
[----:B------:R-:W-:Y:S01]  /*1f6b0*/  IMAD.MOV.U32 R2, RZ, RZ, 0x1f ;  /* 0x0000001fff027424 */ /* 0x000fe200078e00ff */
[----:B------:R-:W-:-:S03]  /*1f6c0*/  MOV R238, 0x1f ;  /* 0x0000001f00ee7802 */ /* 0x000fc60000000f00 */
[----:B------:R-:W-:Y:S01]  /*1f6d0*/  IMAD.IADD R4, R0, 0x1, R3 ;  /* 0x0000000100047824 */ /* 0x000fe200078e0203 */
[----:B------:R-:W-:-:S03]  /*1f6e0*/  MOV R3, 0x1f710 ;  /* 0x0001f71000037802 */ /* 0x000fc60000000f00 */
[----:B------:R-:W-:Y:S02]  /*1f6f0*/  IMAD.MOV.U32 R239, RZ, RZ, R4 ;  /* 0x000000ffffef7224 */ /* 0x000fe400078e0004 */
[----:B------:R-:W-:Y:S05]  /*1f700*/  CALL.REL.NOINC `($__internal_53_$__cuda_sm70_shflsync_idx_p) ;  /* 0x0000365000007944 */ /* 0x000fea0003c00000 */
[----:B------:R-:W-:Y:S01]  /*1f710*/  MOV R0, R238 ;  /* 0x000000ee00007202 */ /* 0x000fe20000000f00 */
[----:B------:R-:W-:Y:S05]  /*1f720*/  BRA `(.L_x_3509) ;  /* 0xfffe0e3000007947 */ /* 0x000fea000383ffff */
.L_x_3290:
[----:B------:R-:W-:Y:S02]  /*1f730*/  SEL R2, RZ, 0x1, P0 ;  /* 0x00000001ff027807 */ /* 0x000fe40000000000 */
[----:B------:R-:W-:Y:S02]  /*1f740*/  MOV R3, 0x1f760 ;  /* 0x0001f76000037802 */ /* 0x000fe40000000f00 */
[----:B------:R-:W-:Y:S05]  /*1f750*/  CALL.REL.NOINC `($__internal_55_$__cuda_sm70_votesync_ballot) ;  /* 0x000036c000007944 */ /* 0x000fea0003c00000 */
[----:B------:R-:W-:Y:S05]  /*1f760*/  BRA `(.L_x_3510) ;  /* 0xfffe0e8000007947 */ /* 0x000fea000383ffff */
.L_x_3291:
[----:B------:R-:W-:Y:S01]  /*1f770*/  IMAD.MOV.U32 R239, RZ, RZ, R9 ;  /* 0x000000ffffef7224 */ /* 0x000fe200078e0009 */
[----:B-1----:R-:W-:Y:S01]  /*1f780*/  MOV R2, R0 ;  /* 0x0000000000027202 */ /* 0x002fe20000000f00 */
[----:B------:R-:W-:Y:S01]  /*1f790*/  IMAD.MOV.U32 R238, RZ, RZ, 0x1f ;  /* 0x0000001fffee7424 */ /* 0x000fe200078e00ff */
[----:B------:R-:W-:Y:S02]  /*1f7a0*/  MOV R3, 0x1f7c0 ;  /* 0x0001f7c000037802 */ /* 0x000fe40000000f00 */
[----:B------:R-:W-:Y:S05]  /*1f7b0*/  CALL.REL.NOINC `($__internal_53_$__cuda_sm70_shflsync_idx_p) ;  /* 0x000035a000007944 */ /* 0x000fea0003c00000 */
[----:B------:R-:W-:Y:S01]  /*1f7c0*/  IMAD.MOV.U32 R12, RZ, RZ, R238 ;  /* 0x000000ffff0c7224 */ /* 0x000fe200078e00ee */
[----:B------:R-:W-:Y:S01]  /*1f7d0*/  MOV R239, R8 ;  /* 0x0000000800ef7202 */ /* 0x000fe20000000f00 */
[----:B------:R-:W-:Y:S01]  /*1f7e0*/  IMAD.MOV.U32 R5, RZ, RZ, RZ ;  /* 0x000000ffff057224 */ /* 0x000fe200078e00ff */
[----:B------:R-:W-:Y:S01]  /*1f7f0*/  MOV R2, R0 ;  /* 0x0000000000027202 */ /* 0x000fe20000000f00 */
[----:B------:R-:W-:Y:S01]  /*1f800*/  IMAD.MOV.U32 R238, RZ, RZ, 0x1f ;  /* 0x0000001fffee7424 */ /* 0x000fe200078e00ff */
[----:B------:R-:W-:-:S02]  /*1f810*/  MOV R3, 0x1f830 ;  /* 0x0001f83000037802 */ /* 0x000fc40000000f00 */
[----:B------:R-:W-:Y:S05]  /*1f820*/  CALL.REL.NOINC `($__internal_53_$__cuda_sm70_shflsync_idx_p) ;  /* 0x0000353000007944 */ /* 0x000fea0003c00000 */
[----:B------:R-:W-:Y:S01]  /*1f830*/  MOV R9, R238 ;  /* 0x000000ee00097202 */ /* 0x000fe20000000f00 */
[----:B------:R-:W-:Y:S05]  /*1f840*/  BRA `(.L_x_3511) ;  /* 0xfffe0e1000007947 */ /* 0x000fea000383ffff */
.L_x_3294:
[----:B------:R-:W-:Y:S01]  /*1f850*/  IMAD.MOV.U32 R239, RZ, RZ, R4 ;  /* 0x000000ffffef7224 */ /* 0x000fe200078e0004 */
[----:B-1----:R-:W-:Y:S01]  /*1f860*/  MOV R2, R0 ;  /* 0x0000000000027202 */ /* 0x002fe20000000f00 */
[----:B------:R-:W-:Y:S01]  /*1f870*/  IMAD.MOV.U32 R238, RZ, RZ, 0x1f ;  /* 0x0000001fffee7424 */ /* 0x000fe200078e00ff */
[----:B------:R-:W-:-:S02]  /*1f880*/  MOV R3, 0x1f8a0 ;  /* 0x0001f8a000037802 */ /* 0x000fc40000000f00 */
[----:B---34-:R-:W-:Y:S05]  /*1f890*/  CALL.REL.NOINC `($__internal_53_$__cuda_sm70_shflsync_idx_p) ;  /* 0x000034c000007944 */ /* 0x018fea0003c00000 */
[----:B------:R-:W-:Y:S01]  /*1f8a0*/  MOV R5, R238 ;  /* 0x000000ee00057202 */ /* 0x000fe20000000f00 */
[----:B------:R-:W-:Y:S05]  /*1f8b0*/  BRA `(.L_x_3293) ;  /* 0xfffe0e0000007947 */ /* 0x000fea000383ffff */
.L_x_3395:
[----:B------:R-:W-:Y:S01]  /*1f8c0*/  IMAD.MOV.U32 R239, RZ, RZ, R3 ;  /* 0x000000ffffef7224 */ /* 0x000fe200078e0003 */
[----:B------:R-:W-:Y:S01]  /*1f8d0*/  MOV R2, 0x3 ;  /* 0x0000000300027802 */ /* 0x000fe20000000f00 */
[----:B------:R-:W-:Y:S01]  /*1f8e0*/  IMAD.MOV.U32 R238, RZ, RZ, 0x181f ;  /* 0x0000181fffee7424 */ /* 0x000fe200078e00ff */
[----:B------:R-:W-:-:S02]  /*1f8f0*/  MOV R3, 0x1f910 ;  /* 0x0001f91000037802 */ /* 0x000fc40000000f00 */
[----:B---3--:R-:W-:Y:S05]  /*1f900*/  CALL.REL.NOINC `($__internal_53_$__cuda_sm70_shflsync_idx_p) ;  /* 0x0000345000007944 */ /* 0x008fea0003c00000 */
[----:B------:R-:W-:Y:S01]  /*1f910*/  IMAD.MOV.U32 R6, RZ, RZ, R238 ;  /* 0x000000ffff067224 */ /* 0x000fe200078e00ee */
[----:B------:R-:W-:Y:S01]  /*1f920*/  MOV R2, 0x3 ;  /* 0x0000000300027802 */ /* 0x000fe20000000f00 */
[----:B------:R-:W-:Y:S01]  /*1f930*/  IMAD.MOV.U32 R239, RZ, RZ, R5 ;  /* 0x000000ffffef7224 */ /* 0x000fe200078e0005 */
[----:B------:R-:W-:-:S02]  /*1f940*/  MOV R238, 0x181f ;  /* 0x0000181f00ee7802 */ /* 0x000fc40000000f00 */
[----:B------:R-:W-:Y:S02]  /*1f950*/  MOV R3, 0x1f970 ;  /* 0x0001f97000037802 */ /* 0x000fe40000000f00 */
[----:B------:R-:W-:Y:S05]  /*1f960*/  CALL.REL.NOINC `($__internal_53_$__cuda_sm70_shflsync_idx_p) ;  /* 0x000033f000007944 */ /* 0x000fea0003c00000 */
[----:B------:R-:W-:Y:S01]  /*1f970*/  MOV R2, R238 ;  /* 0x000000ee00027202 */ /* 0x000fe20000000f00 */
[----:B------:R-:W-:Y:S05]  /*1f980*/  BRA `(.L_x_3512) ;  /* 0xffff070000007947 */ /* 0x000fea000383ffff */
.L_x_3398:
[----:B------:R-:W-:Y:S01]  /*1f990*/  IMAD.MOV.U32 R239, RZ, RZ, R4 ;  /* 0x000000ffffef7224 */ /* 0x000fe200078e0004 */
[----:B------:R-:W-:Y:S01]  /*1f9a0*/  MOV R2, RZ ;  /* 0x000000ff00027202 */ /* 0x000fe20000000f00 */
[----:B------:R-:W-:Y:S01]  /*1f9b0*/  IMAD.MOV.U32 R238, RZ, RZ, 0x181f ;  /* 0x0000181fffee7424 */ /* 0x000fe200078e00ff */
[----:B------:R-:W-:Y:S02]  /*1f9c0*/  MOV R3, 0x1f9e0 ;  /* 0x0001f9e000037802 */ /* 0x000fe40000000f00 */
[----:B------:R-:W-:Y:S05]  /*1f9d0*/  CALL.REL.NOINC `($__internal_53_$__cuda_sm70_shflsync_idx_p) ;  /* 0x0000338000007944 */ /* 0x000fea0003c00000 */
[----:B------:R-:W-:Y:S01]  /*1f9e0*/  MOV R6, R238 ;  /* 0x000000ee00067202 */ /* 0x000fe20000000f00 */
[----:B------:R-:W-:Y:S05]  /*1f9f0*/  BRA `(.L_x_3513) ;  /* 0xffff147000007947 */ /* 0x000fea000383ffff */
.L_x_3399:
[----:B------:R-:W-:Y:S01]  /*1fa00*/  IMAD.MOV.U32 R239, RZ, RZ, R5 ;  /* 0x000000ffffef7224 */ /* 0x000fe200078e0005 */
[----:B------:R-:W-:Y:S01]  /*1fa10*/  MOV R2, RZ ;  /* 0x000000ff00027202 */ /* 0x000fe20000000f00 */
[----:B------:R-:W-:Y:S01]  /*1fa20*/  IMAD.MOV.U32 R238, RZ, RZ, 0x181f ;  /* 0x0000181fffee7424 */ /* 0x000fe200078e00ff */
[----:B------:R-:W-:Y:S02]  /*1fa30*/  MOV R3, 0x1fa50 ;  /* 0x0001fa5000037802 */ /* 0x000fe40000000f00 */
[----:B-12---:R-:W-:Y:S05]  /*1fa40*/  CALL.REL.NOINC `($__internal_53_$__cuda_sm70_shflsync_idx_p) ;  /* 0x0000331000007944 */ /* 0x006fea0003c00000 */
[----:B------:R-:W-:Y:S01]  /*1fa50*/  MOV R2, R238 ;  /* 0x000000ee00027202 */ /* 0x000fe20000000f00 */
[----:B------:R-:W-:Y:S05]  /*1fa60*/  BRA `(.L_x_3514) ;  /* 0xffff142000007947 */ /* 0x000fea000383ffff */
.L_x_3402:
[----:B------:R-:W-:Y:S01]  /*1fa70*/  IMAD.MOV.U32 R239, RZ, RZ, R4 ;  /* 0x000000ffffef7224 */ /* 0x000fe200078e0004 */
[----:B--2-4-:R-:W-:Y:S01]  /*1fa80*/  MOV R2, 0x1 ;  /* 0x0000000100027802 */ /* 0x014fe20000000f00 */
[----:B------:R-:W-:Y:S01]  /*1fa90*/  IMAD.MOV.U32 R238, RZ, RZ, 0x181f ;  /* 0x0000181fffee7424 */ /* 0x000fe200078e00ff */
[----:B------:R-:W-:-:S02]  /*1faa0*/  MOV R3, 0x1fac0 ;  /* 0x0001fac000037802 */ /* 0x000fc40000000f00 */
[----:B-1-3--:R-:W-:Y:S05]  /*1fab0*/  CALL.REL.NOINC `($__internal_53_$__cuda_sm70_shflsync_idx_p) ;  /* 0x000032a000007944 */ /* 0x00afea0003c00000 */
        /* <DEDUP_REMOVED lines=8> */
.L_x_3405:
[----:B------:R-:W-:Y:S01]  /*1fb40*/  IMAD.MOV.U32 R239, RZ, RZ, R4 ;  /* 0x000000ffffef7224 */ /* 0x000fe200078e0004 */
[----:B-1--4-:R-:W-:Y:S01]  /*1fb50*/  MOV R2, 0x2 ;  /* 0x0000000200027802 */ /* 0x012fe20000000f00 */
[----:B------:R-:W-:Y:S01]  /*1fb60*/  IMAD.MOV.U32 R238, RZ, RZ, 0x181f ;  /* 0x0000181fffee7424 */ /* 0x000fe200078e00ff */
[----:B------:R-:W-:Y:S02]  /*1fb70*/  MOV R3, 0x1fb90 ;  /* 0x0001fb9000037802 */ /* 0x000fe40000000f00 */
[----:B--23--:R-:W-:Y:S05]  /*1fb80*/  CALL.REL.NOINC `($__internal_53_$__cuda_sm70_shflsync_idx_p) ;  /* 0x000031d000007944 */ /* 0x00cfea0003c00000 */
[----:B------:R-:W-:Y:S01]  /*1fb90*/  MOV R6, R238 ;  /* 0x000000ee00067202 */ /* 0x000fe20000000f00 */
[----:B------:R-:W-:Y:S05]  /*1fba0*/  BRA `(.L_x_3516) ;  /* 0xffff151000007947 */ /* 0x000fea000383ffff */
.L_x_3406:
[----:B------:R-:W-:Y:S01]  /*1fbb0*/  IMAD.MOV.U32 R239, RZ, RZ, R5 ;  /* 0x000000ffffef7224 */ /* 0x000fe200078e0005 */
[----:B----4-:R-:W-:Y:S01]  /*1fbc0*/  MOV R2, 0x2 ;  /* 0x0000000200027802 */ /* 0x010fe20000000f00 */
[----:B------:R-:W-:Y:S01]  /*1fbd0*/  IMAD.MOV.U32 R238, RZ, RZ, 0x181f ;  /* 0x0000181fffee7424 */ /* 0x000fe200078e00ff */
[----:B------:R-:W-:Y:S02]  /*1fbe0*/  MOV R3, 0x1fc00 ;  /* 0x0001fc0000037802 */ /* 0x000fe40000000f00 */
[----:B-123--:R-:W-:Y:S05]  /*1fbf0*/  CALL.REL.NOINC `($__internal_53_$__cuda_sm70_shflsync_idx_p) ;  /* 0x0000316000007944 */ /* 0x00efea0003c00000 */
[----:B------:R-:W-:Y:S01]  /*1fc00*/  MOV R2, R238 ;  /* 0x000000ee00027202 */ /* 0x000fe20000000f00 */
[----:B------:R-:W-:Y:S05]  /*1fc10*/  BRA `(.L_x_3517) ;  /* 0xffff14c000007947 */ /* 0x000fea000383ffff */
.L_x_3409:
[----:B------:R-:W-:Y:S01]  /*1fc20*/  IMAD.MOV.U32 R239, RZ, RZ, R4 ;  /* 0x000000ffffef7224 */ /* 0x000fe200078e0004 */
[----:B-1----:R-:W-:Y:S01]  /*1fc30*/  MOV R2, 0x3 ;  /* 0x0000000300027802 */ /* 0x002fe20000000f00 */
[----:B------:R-:W-:Y:S01]  /*1fc40*/  IMAD.MOV.U32 R238, RZ, RZ, 0x181f ;  /* 0x0000181fffee7424 */ /* 0x000fe200078e00ff */
[----:B------:R-:W-:-:S02]  /*1fc50*/  MOV R3, 0x1fc70 ;  /* 0x0001fc7000037802 */ /* 0x000fc40000000f00 */
[----:B--234-:R-:W-:Y:S05]  /*1fc60*/  CALL.REL.NOINC `($__internal_53_$__cuda_sm70_shflsync_idx_p) ;  /* 0x000030f000007944 */ /* 0x01cfea0003c00000 */
        /* <DEDUP_REMOVED lines=8> */
.L_x_3410:
[----:B------:R-:W-:Y:S01]  /*1fcf0*/  IMAD.MOV.U32 R239, RZ, RZ, R4 ;  /* 0x000000ffffef7224 */ /* 0x000fe200078e0004 */
[----:B------:R-:W-:Y:S01]  /*1fd00*/  MOV R2, RZ ;  /* 0x000000ff00027202 */ /* 0x000fe20000000f00 */
[----:B------:R-:W-:Y:S01]  /*1fd10*/  IMAD.MOV.U32 R238, RZ, RZ, 0x1c1f ;  /* 0x00001c1fffee7424 */ /* 0x000fe200078e00ff */
[----:B------:R-:W-:Y:S02]  /*1fd20*/  MOV R3, 0x1fd40 ;  /* 0x0001fd4000037802 */ /* 0x000fe40000000f00 */
[----:B------:R-:W-:Y:S05]  /*1fd30*/  CALL.REL.NOINC `($__internal_53_$__cuda_sm70_shflsync_idx_p) ;  /* 0x0000302000007944 */ /* 0x000fea0003c00000 */
[----:B------:R-:W-:Y:S01]  /*1fd40*/  MOV R2, R238 ;  /* 0x000000ee00027202 */ /* 0x000fe20000000f00 */
[----:B------:R-:W-:Y:S05]  /*1fd50*/  BRA `(.L_x_3519) ;  /* 0xffff168000007947 */ /* 0x000fea000383ffff */
.L_x_3411:
[----:B------:R-:W-:Y:S01]  /*1fd60*/  IMAD.MOV.U32 R239, RZ, RZ, R4 ;  /* 0x000000ffffef7224 */ /* 0x000fe200078e0004 */
[----:B------:R-:W-:Y:S01]  /*1fd70*/  MOV R2, 0x1 ;  /* 0x0000000100027802 */ /* 0x000fe20000000f00 */
[----:B------:R-:W-:Y:S01]  /*1fd80*/  IMAD.MOV.U32 R238, RZ, RZ, 0x1c1f ;  /* 0x00001c1fffee7424 */ /* 0x000fe200078e00ff */
[----:B------:R-:W-:Y:S02]  /*1fd90*/  MOV R3, 0x1fdb0 ;  /* 0x0001fdb000037802 */ /* 0x000fe40000000f00 */
[----:B-1----:R-:W-:Y:S05]  /*1fda0*/  CALL.REL.NOINC `($__internal_53_$__cuda_sm70_shflsync_idx_p) ;  /* 0x00002fb000007944 */ /* 0x002fea0003c00000 */
        /* <DEDUP_REMOVED lines=115> */
[----:B------:R-:W-:Y:S05]  /*204e0*/  CALL.REL.NOINC `($__internal_52_$__cuda_sm70_shflsync_bfly_p) ;  /* 0x0000281000007944 */ /* 0x000fea0003c00000 */
[----:B------:R-:W-:Y:S01]  /*204f0*/  FMNMX.FTZ R6, R6, R171, !PT ;  /* 0x000000ab06067209 */ /* 0x000fe20007810000 */
[----:B------:R-:W-:Y:S01]  /*20500*/  IMAD.MOV.U32 R3, RZ, RZ, 0x1 ;  /* 0x00000001ff037424 */ /* 0x000fe200078e00ff */
[----:B------:R-:W-:-:S03]  /*20510*/  MOV R2, 0x20540 ;  /* 0x0002054000027802 */ /* 0x000fc60000000f00 */
[----:B------:R-:W-:Y:S02]  /*20520*/  IMAD.MOV.U32 R4, RZ, RZ, R6 ;  /* 0x000000ffff047224 */ /* 0x000fe400078e0006 */
[----:B------:R-:W-:Y:S05]  /*20530*/  CALL.REL.NOINC `($__internal_52_$__cuda_sm70_shflsync_bfly_p) ;  /* 0x000027c000007944 */ /* 0x000fea0003c00000 */
[----:B------:R-:W-:Y:S01]  /*20540*/  FMNMX.FTZ R6, R6, R171, !PT ;  /* 0x000000ab06067209 */ /* 0x000fe20007810000 */
[----:B------:R-:W-:Y:S01]  /*20550*/  IMAD.MOV.U32 R4, RZ, RZ, R5 ;  /* 0x000000ffff047224 */ /* 0x000fe200078e0005 */
[----:B------:R-:W-:Y:S01]  /*20560*/  MOV R2, 0x20590 ;  /* 0x0002059000027802 */ /* 0x000fe20000000f00 */
[----:B------:R-:W-:Y:S02]  /*20570*/  IMAD.MOV.U32 R3, RZ, RZ, 0x2 ;  /* 0x00000002ff037424 */ /* 0x000fe400078e00ff */
[----:B------:R-:W-:Y:S05]  /*20580*/  CALL.REL.NOINC `($__internal_52_$__cuda_sm70_shflsync_bfly_p) ;  /* 0x0000277000007944 */ /* 0x000fea0003c00000 */
[----:B------:R-:W-:Y:S01]  /*20590*/  FMNMX.FTZ R5, R5, R171, !PT ;  /* 0x000000ab05057209 */ /* 0x000fe20007810000 */
[----:B------:R-:W-:Y:S01]  /*205a0*/  IMAD.MOV.U32 R3, RZ, RZ, 0x1 ;  /* 0x00000001ff037424 */ /* 0x000fe200078e00ff */
[----:B------:R-:W-:-:S03]  /*205b0*/  MOV R2, 0x205e0 ;  /* 0x000205e000027802 */ /* 0x000fc60000000f00 */
[----:B------:R-:W-:Y:S02]  /*205c0*/  IMAD.MOV.U32 R4, RZ, RZ, R5 ;  /* 0x000000ffff047224 */ /* 0x000fe400078e0005 */
[----:B------:R-:W-:Y:S05]  /*205d0*/  CALL.REL.NOINC `($__internal_52_$__cuda_sm70_shflsync_bfly_p) ;  /* 0x0000272000007944 */ /* 0x000fea0003c00000 */
[----:B------:R-:W-:Y:S01]  /*205e0*/  MOV R4, R171 ;  /* 0x000000ab00047202 */ /* 0x000fe20000000f00 */
[----:B------:R-:W-:Y:S05]  /*205f0*/  BRA `(.L_x_3520) ;  /* 0xffff191000007947 */ /* 0x000fea000383ffff */
.L_x_3415:
[----:B------:R-:W-:Y:S01]  /*20600*/  MOV R2, RZ ;  /* 0x000000ff00027202 */ /* 0x000fe20000000f00 */
[----:B------:R-:W-:Y:S01]  /*20610*/  IMAD.MOV.U32 R239, RZ, RZ, R6 ;  /* 0x000000ffffef7224 */ /* 0x000fe200078e0006 */
[----:B------:R-:W-:Y:S01]  /*20620*/  MOV R3, 0x20650 ;  /* 0x0002065000037802 */ /* 0x000fe20000000f00 */
[----:B------:R-:W-:Y:S02]  /*20630*/  IMAD.MOV.U32 R238, RZ, RZ, 0x181f ;  /* 0x0000181fffee7424 */ /* 0x000fe400078e00ff */
[----:B------:R-:W-:Y:S05]  /*20640*/  CALL.REL.NOINC `($__internal_53_$__cuda_sm70_shflsync_idx_p) ;  /* 0x0000271000007944 */ /* 0x000fea0003c00000 */
[----:B------:R-:W-:Y:S01]  /*20650*/  MOV R9, R238 ;  /* 0x000000ee00097202 */ /* 0x000fe20000000f00 */
[----:B------:R-:W-:-:S05]  /*20660*/  BRA `(.L_x_3521) ;  /* 0xffff340000007947 */ /* 0x000fca000383ffff */
.L_x_3416:
[----:B------:R-:W-:Y:S01]  /*20670*/  MOV R2, RZ ;  /* 0x000000ff00027202 */ /* 0x000fe20000000f00 */
[----:B------:R-:W-:Y:S01]  /*20680*/  IMAD.MOV.U32 R239, RZ, RZ, R8 ;  /* 0x000000ffffef7224 */ /* 0x000fe200078e0008 */
[----:B------:R-:W-:Y:S01]  /*20690*/  MOV R3, 0x206c0 ;  /* 0x000206c000037802 */ /* 0x000fe20000000f00 */
[----:B------:R-:W-:Y:S02]  /*206a0*/  IMAD.MOV.U32 R238, RZ, RZ, 0x181f ;  /* 0x0000181fffee7424 */ /* 0x000fe400078e00ff */
[----:B-12---:R-:W-:Y:S05]  /*206b0*/  CALL.REL.NOINC `($__internal_53_$__cuda_sm70_shflsync_idx_p) ;  /* 0x000026a000007944 */ /* 0x006fea0003c00000 */
[----:B------:R-:W-:Y:S01]  /*206c0*/  ISETP.GE.AND P1, PT, R76, c[0x0][0x1d4], PT ;  /* 0x000075004c007a0c */ /* 0x000fe20003f26270 */
[----:B------:R-:W-:Y:S01]  /*206d0*/  IMAD.MOV.U32 R239, RZ, RZ, R6 ;  /* 0x000000ffffef7224 */ /* 0x000fe200078e0006 */
[C---:B------:R-:W-:Y:S02]  /*206e0*/  IADD3 R4, P2, R238.reuse, R230, RZ ;  /* 0x000000e6ee047210 */ /* 0x040fe40007f5e0ff */
        /* <DEDUP_REMOVED lines=14> */
[----:B------:R-:W-:Y:S05]  /*207d0*/  CALL.REL.NOINC `($__internal_53_$__cuda_sm70_shflsync_idx_p) ;  /* 0x0000258000007944 */ /* 0x000fea0003c00000 */
[----:B------:R-:W-:Y:S01]  /*207e0*/  MOV R2, 0x1 ;  /* 0x0000000100027802 */ /* 0x000fe20000000f00 */
[----:B------:R-:W-:Y:S01]  /*207f0*/  IMAD.MOV.U32 R9, RZ, RZ, R238 ;  /* 0x000000ffff097224 */ /* 0x000fe200078e00ee */
[----:B------:R-:W-:Y:S01]  /*20800*/  MOV R238, 0x181f ;  /* 0x0000181f00ee7802 */ /* 0x000fe20000000f00 */
[----:B------:R-:W-:Y:S01]  /*20810*/  IMAD.MOV.U32 R239, RZ, RZ, R8 ;  /* 0x000000ffffef7224 */ /* 0x000fe200078e0008 */
[----:B------:R-:W-:Y:S02]  /*20820*/  MOV R3, 0x20840 ;  /* 0x0002084000037802 */ /* 0x000fe40000000f00 */
[----:B------:R-:W-:Y:S05]  /*20830*/  CALL.REL.NOINC `($__internal_53_$__cuda_sm70_shflsync_idx_p) ;  /* 0x0000252000007944 */ /* 0x000fea0003c00000 */
        /* <DEDUP_REMOVED lines=19> */
[----:B------:R-:W-:Y:S05]  /*20970*/  CALL.REL.NOINC `($__internal_53_$__cuda_sm70_shflsync_idx_p) ;  /* 0x000023e000007944 */ /* 0x000fea0003c00000 */
[----:B------:R-:W-:Y:S01]  /*20980*/  MOV R2, 0x2 ;  /* 0x0000000200027802 */ /* 0x000fe20000000f00 */
[----:B------:R-:W-:Y:S01]  /*20990*/  IMAD.MOV.U32 R10, RZ, RZ, R238 ;  /* 0x000000ffff0a7224 */ /* 0x000fe200078e00ee */
[----:B------:R-:W-:Y:S01]  /*209a0*/  MOV R238, 0x181f ;  /* 0x0000181f00ee7802 */ /* 0x000fe20000000f00 */
[----:B------:R-:W-:Y:S01]  /*209b0*/  IMAD.MOV.U32 R239, RZ, RZ, R8 ;  /* 0x000000ffffef7224 */ /* 0x000fe200078e0008 */
[----:B------:R-:W-:Y:S02]  /*209c0*/  MOV R3, 0x209e0 ;  /* 0x000209e000037802 */ /* 0x000fe40000000f00 */
[----:B------:R-:W-:Y:S05]  /*209d0*/  CALL.REL.NOINC `($__internal_53_$__cuda_sm70_shflsync_idx_p) ;  /* 0x0000238000007944 */ /* 0x000fea0003c00000 */
[----:B------:R-:W-:Y:S01]  /*209e0*/  MOV R9, R238 ;  /* 0x000000ee00097202 */ /* 0x000fe20000000f00 */
[----:B------:R-:W-:-:S05]  /*209f0*/  BRA `(.L_x_3522) ;  /* 0xffff31e000007947 */ /* 0x000fca000383ffff */
.L_x_3417:
[----:B--2---:R-:W-:Y:S01]  /*20a00*/  MOV R2, 0x3 ;  /* 0x0000000300027802 */ /* 0x004fe20000000f00 */
[----:B------:R-:W-:Y:S01]  /*20a10*/  IMAD.MOV.U32 R239, RZ, RZ, R6 ;  /* 0x000000ffffef7224 */ /* 0x000fe200078e0006 */
[----:B------:R-:W-:Y:S01]  /*20a20*/  MOV R3, 0x20a50 ;  /* 0x00020a5000037802 */ /* 0x000fe20000000f00 */
[----:B------:R-:W-:Y:S02]  /*20a30*/  IMAD.MOV.U32 R238, RZ, RZ, 0x181f ;  /* 0x0000181fffee7424 */ /* 0x000fe400078e00ff */
[----:B-1----:R-:W-:Y:S05]  /*20a40*/  CALL.REL.NOINC `($__internal_53_$__cuda_sm70_shflsync_idx_p) ;  /* 0x0000231000007944 */ /* 0x002fea0003c00000 */
        /* <DEDUP_REMOVED lines=8> */
.L_x_3420:
[----:B------:R-:W-:Y:S01]  /*20ad0*/  MOV R2, RZ ;  /* 0x000000ff00027202 */ /* 0x000fe20000000f00 */
[----:B------:R-:W-:Y:S01]  /*20ae0*/  IMAD.MOV.U32 R239, RZ, RZ, R4 ;  /* 0x000000ffffef7224 */ /* 0x000fe200078e0004 */
[----:B------:R-:W-:Y:S01]  /*20af0*/  MOV R3, 0x20b20 ;  /* 0x00020b2000037802 */ /* 0x000fe20000000f00 */
[----:B------:R-:W-:Y:S02]  /*20b00*/  IMAD.MOV.U32 R238, RZ, RZ, 0x181f ;  /* 0x0000181fffee7424 */ /* 0x000fe400078e00ff */
[----:B------:R-:W-:Y:S05]  /*20b10*/  CALL.REL.NOINC `($__internal_53_$__cuda_sm70_shflsync_idx_p) ;  /* 0x0000224000007944 */ /* 0x000fea0003c00000 */
[----:B------:R-:W-:Y:S01]  /*20b20*/  MOV R6, R238 ;  /* 0x000000ee00067202 */ /* 0x000fe20000000f00 */
[----:B------:R-:W-:-:S05]  /*20b30*/  BRA `(.L_x_3524) ;  /* 0xffff3f5000007947 */ /* 0x000fca000383ffff */
.L_x_3421:
[----:B------:R-:W-:Y:S01]  /*20b40*/  MOV R2, RZ ;  /* 0x000000ff00027202 */ /* 0x000fe20000000f00 */
[----:B------:R-:W-:Y:S01]  /*20b50*/  IMAD.MOV.U32 R239, RZ, RZ, R5 ;  /* 0x000000ffffef7224 */ /* 0x000fe200078e0005 */
[----:B------:R-:W-:Y:S01]  /*20b60*/  MOV R3, 0x20b90 ;  /* 0x00020b9000037802 */ /* 0x000fe20000000f00 */
[----:B------:R-:W-:Y:S02]  /*20b70*/  IMAD.MOV.U32 R238, RZ, RZ, 0x181f ;  /* 0x0000181fffee7424 */ /* 0x000fe400078e00ff */
[----:B-12---:R-:W-:Y:S05]  /*20b80*/  CALL.REL.NOINC `($__internal_53_$__cuda_sm70_shflsync_idx_p) ;  /* 0x000021d000007944 */ /* 0x006fea0003c00000 */
[----:B------:R-:W-:Y:S01]  /*20b90*/  MOV R2, R238 ;  /* 0x000000ee00027202 */ /* 0x000fe20000000f00 */
[----:B------:R-:W-:-:S05]  /*20ba0*/  BRA `(.L_x_3525) ;  /* 0xffff3f0000007947 */ /* 0x000fca000383ffff */
.L_x_3422:
[----:B--2---:R-:W-:Y:S01]  /*20bb0*/  MOV R2, 0x1 ;  /* 0x0000000100027802 */ /* 0x004fe20000000f00 */
[----:B------:R-:W-:Y:S01]  /*20bc0*/  IMAD.MOV.U32 R239, RZ, RZ, R4 ;  /* 0x000000ffffef7224 */ /* 0x000fe200078e0004 */
[----:B------:R-:W-:Y:S01]  /*20bd0*/  MOV R3, 0x20c00 ;  /* 0x00020c0000037802 */ /* 0x000fe20000000f00 */
[----:B------:R-:W-:Y:S02]  /*20be0*/  IMAD.MOV.U32 R238, RZ, RZ, 0x181f ;  /* 0x0000181fffee7424 */ /* 0x000fe400078e00ff */
[----:B-1-3--:R-:W-:Y:S05]  /*20bf0*/  CALL.REL.NOINC `($__internal_53_$__cuda_sm70_shflsync_idx_p) ;  /* 0x0000216000007944 */ /* 0x00afea0003c00000 */
        /* <DEDUP_REMOVED lines=8> */
.L_x_3423:
[----:B-1----:R-:W-:Y:S01]  /*20c80*/  MOV R2, 0x2 ;  /* 0x0000000200027802 */ /* 0x002fe20000000f00 */
[----:B------:R-:W-:Y:S01]  /*20c90*/  IMAD.MOV.U32 R239, RZ, RZ, R4 ;  /* 0x000000ffffef7224 */ /* 0x000fe200078e0004 */
[----:B------:R-:W-:Y:S01]  /*20ca0*/  MOV R3, 0x20cd0 ;  /* 0x00020cd000037802 */ /* 0x000fe20000000f00 */
[----:B------:R-:W-:Y:S02]  /*20cb0*/  IMAD.MOV.U32 R238, RZ, RZ, 0x181f ;  /* 0x0000181fffee7424 */ /* 0x000fe400078e00ff */
[----:B---34-:R-:W-:Y:S05]  /*20cc0*/  CALL.REL.NOINC `($__internal_53_$__cuda_sm70_shflsync_idx_p) ;  /* 0x0000209000007944 */ /* 0x018fea0003c00000 */
[----:B------:R-:W-:Y:S01]  /*20cd0*/  MOV R6, R238 ;  /* 0x000000ee00067202 */ /* 0x000fe20000000f00 */
[----:B------:R-:W-:-:S05]  /*20ce0*/  BRA `(.L_x_3527) ;  /* 0xffff3fb000007947 */ /* 0x000fca000383ffff */
.L_x_3424:
[----:B-1----:R-:W-:Y:S01]  /*20cf0*/  MOV R2, 0x2 ;  /* 0x0000000200027802 */ /* 0x002fe20000000f00 */
[----:B------:R-:W-:Y:S01]  /*20d00*/  IMAD.MOV.U32 R239, RZ, RZ, R5 ;  /* 0x000000ffffef7224 */ /* 0x000fe200078e0005 */
[----:B------:R-:W-:Y:S01]  /*20d10*/  MOV R3, 0x20d40 ;  /* 0x00020d4000037802 */ /* 0x000fe20000000f00 */
[----:B------:R-:W-:Y:S02]  /*20d20*/  IMAD.MOV.U32 R238, RZ, RZ, 0x181f ;  /* 0x0000181fffee7424 */ /* 0x000fe400078e00ff */
[----:B--234-:R-:W-:Y:S05]  /*20d30*/  CALL.REL.NOINC `($__internal_53_$__cuda_sm70_shflsync_idx_p) ;  /* 0x0000202000007944 */ /* 0x01cfea0003c00000 */
[----:B------:R-:W-:Y:S01]  /*20d40*/  MOV R2, R238 ;  /* 0x000000ee00027202 */ /* 0x000fe20000000f00 */
[----:B------:R-:W-:-:S05]  /*20d50*/  BRA `(.L_x_3528) ;  /* 0xffff3f6000007947 */ /* 0x000fca000383ffff */
.L_x_3425:
[----:B--2---:R-:W-:Y:S01]  /*20d60*/  MOV R2, 0x3 ;  /* 0x0000000300027802 */ /* 0x004fe20000000f00 */
[----:B------:R-:W-:Y:S01]  /*20d70*/  IMAD.MOV.U32 R239, RZ, RZ, R4 ;  /* 0x000000ffffef7224 */ /* 0x000fe200078e0004 */
[----:B------:R-:W-:Y:S01]  /*20d80*/  MOV R3, 0x20db0 ;  /* 0x00020db000037802 */ /* 0x000fe20000000f00 */
[----:B------:R-:W-:Y:S02]  /*20d90*/  IMAD.MOV.U32 R238, RZ, RZ, 0x181f ;  /* 0x0000181fffee7424 */ /* 0x000fe400078e00ff */
[----:B-1-34-:R-:W-:Y:S05]  /*20da0*/  CALL.REL.NOINC `($__internal_53_$__cuda_sm70_shflsync_idx_p) ;  /* 0x00001fb000007944 */ /* 0x01afea0003c00000 */
        /* <DEDUP_REMOVED lines=8> */
.L_x_3426:
[----:B------:R-:W-:Y:S01]  /*20e30*/  MOV R2, RZ ;  /* 0x000000ff00027202 */ /* 0x000fe20000000f00 */
[----:B------:R-:W-:Y:S01]  /*20e40*/  IMAD.MOV.U32 R239, RZ, RZ, R4 ;  /* 0x000000ffffef7224 */ /* 0x000fe200078e0004 */
[----:B------:R-:W-:Y:S01]  /*20e50*/  MOV R3, 0x20e80 ;  /* 0x00020e8000037802 */ /* 0x000fe20000000f00 */
[----:B------:R-:W-:Y:S02]  /*20e60*/  IMAD.MOV.U32 R238, RZ, RZ, 0x1c1f ;  /* 0x00001c1fffee7424 */ /* 0x000fe400078e00ff */
[----:B------:R-:W-:Y:S05]  /*20e70*/  CALL.REL.NOINC `($__internal_53_$__cuda_sm70_shflsync_idx_p) ;  /* 0x00001ee000007944 */ /* 0x000fea0003c00000 */
[----:B------:R-:W-:Y:S01]  /*20e80*/  MOV R2, R238 ;  /* 0x000000ee00027202 */ /* 0x000fe20000000f00 */
[----:B------:R-:W-:-:S05]  /*20e90*/  BRA `(.L_x_3530) ;  /* 0xffff410000007947 */ /* 0x000fca000383ffff */
.L_x_3427:
[----:B------:R-:W-:Y:S01]  /*20ea0*/  MOV R2, 0x1 ;  /* 0x0000000100027802 */ /* 0x000fe20000000f00 */
[----:B------:R-:W-:Y:S01]  /*20eb0*/  IMAD.MOV.U32 R239, RZ, RZ, R4 ;  /* 0x000000ffffef7224 */ /* 0x000fe200078e0004 */
[----:B------:R-:W-:Y:S01]  /*20ec0*/  MOV R3, 0x20ef0 ;  /* 0x00020ef000037802 */ /* 0x000fe20000000f00 */
[----:B------:R-:W-:Y:S02]  /*20ed0*/  IMAD.MOV.U32 R238, RZ, RZ, 0x1c1f ;  /* 0x00001c1fffee7424 */ /* 0x000fe400078e00ff */
[----:B-1----:R-:W-:Y:S05]  /*20ee0*/  CALL.REL.NOINC `($__internal_53_$__cuda_sm70_shflsync_idx_p) ;  /* 0x00001e7000007944 */ /* 0x002fea0003c00000 */
        /* <DEDUP_REMOVED lines=48> */
[C---:B------:R-:W-:Y:S02]  /*211f0*/  ISETP.GT.AND P2, PT, R5.reuse, 0x31, PT ;  /* 0x000000310500780c */ /* 0x040fe40003f44270 */
        /* <DEDUP_REMOVED lines=66> */
[----:B------:R-:W-:Y:S05]  /*21620*/  CALL.REL.NOINC `($__internal_52_$__cuda_sm70_shflsync_bfly_p) ;  /* 0x000016d000007944 */ /* 0x000fea0003c00000 */
[----:B------:R-:W-:Y:S01]  /*21630*/  FMNMX.FTZ R4, R4, R171, !PT ;  /* 0x000000ab04047209 */ /* 0x000fe20007810000 */
[----:B------:R-:W-:Y:S01]  /*21640*/  IMAD.MOV.U32 R3, RZ, RZ, 0x1 ;  /* 0x00000001ff037424 */ /* 0x000fe200078e00ff */
[----:B------:R-:W-:Y:S02]  /*21650*/  MOV R2, 0x21670 ;  /* 0x0002167000027802 */ /* 0x000fe40000000f00 */
[----:B------:R-:W-:Y:S05]  /*21660*/  CALL.REL.NOINC `($__internal_52_$__cuda_sm70_shflsync_bfly_p) ;  /* 0x0000169000007944 */ /* 0x000fea0003c00000 */
[----:B------:R-:W-:Y:S01]  /*21670*/  IMAD.MOV.U32 R3, RZ, RZ, 0x2 ;  /* 0x00000002ff037424 */ /* 0x000fe200078e00ff */
[----:B------:R-:W-:Y:S01]  /*21680*/  FMNMX.FTZ R6, R4, R171, !PT ;  /* 0x000000ab04067209 */ /* 0x000fe20007810000 */
[----:B------:R-:W-:Y:S01]  /*21690*/  IMAD.MOV.U32 R4, RZ, RZ, R5 ;  /* 0x000000ffff047224 */ /* 0x000fe200078e0005 */
[----:B------:R-:W-:Y:S02]  /*216a0*/  MOV R2, 0x216c0 ;  /* 0x000216c000027802 */ /* 0x000fe40000000f00 */
[----:B------:R-:W-:Y:S05]  /*216b0*/  CALL.REL.NOINC `($__internal_52_$__cuda_sm70_shflsync_bfly_p) ;  /* 0x0000164000007944 */ /* 0x000fea0003c00000 */
[----:B------:R-:W-:Y:S01]  /*216c0*/  FMNMX.FTZ R4, R5, R171, !PT ;  /* 0x000000ab05047209 */ /* 0x000fe20007810000 */
[----:B------:R-:W-:Y:S01]  /*216d0*/  IMAD.MOV.U32 R3, RZ, RZ, 0x1 ;  /* 0x00000001ff037424 */ /* 0x000fe200078e00ff */
[----:B------:R-:W-:Y:S02]  /*216e0*/  MOV R2, 0x21700 ;  /* 0x0002170000027802 */ /* 0x000fe40000000f00 */
[----:B------:R-:W-:Y:S05]  /*216f0*/  CALL.REL.NOINC `($__internal_52_$__cuda_sm70_shflsync_bfly_p) ;  /* 0x0000160000007944 */ /* 0x000fea0003c00000 */
[----:B------:R-:W-:Y:S01]  /*21700*/  MOV R2, R171 ;  /* 0x000000ab00027202 */ /* 0x000fe20000000f00 */
[----:B------:R-:W-:-:S05]  /*21710*/  BRA `(.L_x_3531) ;  /* 0xffff43b000007947 */ /* 0x000fca000383ffff */
.L_x_3430:
[----:B-1--4-:R-:W-:Y:S01]  /*21720*/  MOV R2, RZ ;  /* 0x000000ff00027202 */ /* 0x012fe20000000f00 */
[----:B------:R-:W-:Y:S01]  /*21730*/  IMAD.MOV.U32 R239, RZ, RZ, R4 ;  /* 0x000000ffffef7224 */ /* 0x000fe200078e0004 */
[----:B------:R-:W-:Y:S01]  /*21740*/  MOV R3, 0x21770 ;  /* 0x0002177000037802 */ /* 0x000fe20000000f00 */
[----:B------:R-:W-:Y:S02]  /*21750*/  IMAD.MOV.U32 R238, RZ, RZ, 0x181f ;  /* 0x0000181fffee7424 */ /* 0x000fe400078e00ff */
[----:B------:R-:W-:Y:S05]  /*21760*/  CALL.REL.NOINC `($__internal_53_$__cuda_sm70_shflsync_idx_p) ;  /* 0x000015f000007944 */ /* 0x000fea0003c00000 */
[----:B------:R-:W-:Y:S01]  /*21770*/  MOV R10, R238 ;  /* 0x000000ee000a7202 */ /* 0x000fe20000000f00 */
[----:B------:R-:W-:-:S05]  /*21780*/  BRA `(.L_x_3532) ;  /* 0xffff62b000007947 */ /* 0x000fca000383ffff */
.L_x_3433:
        /* <DEDUP_REMOVED lines=13> */
.L_x_3436:
[----:B------:R-:W-:Y:S01]  /*21860*/  MOV R2, RZ ;  /* 0x000000ff00027202 */ /* 0x000fe20000000f00 */
[----:B------:R-:W-:Y:S01]  /*21870*/  IMAD.MOV.U32 R239, RZ, RZ, R4 ;  /* 0x000000ffffef7224 */ /* 0x000fe200078e0004 */
[----:B------:R-:W-:Y:S01]  /*21880*/  MOV R3, 0x218b0 ;  /* 0x000218b000037802 */ /* 0x000fe20000000f00 */
[----:B------:R-:W-:Y:S02]  /*21890*/  IMAD.MOV.U32 R238, RZ, RZ, 0x181f ;  /* 0x0000181fffee7424 */ /* 0x000fe400078e00ff */
[----:B------:R-:W-:Y:S05]  /*218a0*/  CALL.REL.NOINC `($__internal_53_$__cuda_sm70_shflsync_idx_p) ;  /* 0x000014b000007944 */ /* 0x000fea0003c00000 */
[----:B------:R-:W-:Y:S01]  /*218b0*/  MOV R149, R238 ;  /* 0x000000ee00957202 */ /* 0x000fe20000000f00 */
[----:B------:R-:W-:-:S05]  /*218c0*/  BRA `(.L_x_3534) ;  /* 0xffff717000007947 */ /* 0x000fca000383ffff */
.L_x_3437:
[----:B------:R-:W-:Y:S01]  /*218d0*/  MOV R2, RZ ;  /* 0x000000ff00027202 */ /* 0x000fe20000000f00 */
[----:B------:R-:W-:Y:S01]  /*218e0*/  IMAD.MOV.U32 R239, RZ, RZ, R80 ;  /* 0x000000ffffef7224 */ /* 0x000fe200078e0050 */
[----:B------:R-:W-:Y:S01]  /*218f0*/  MOV R3, 0x21920 ;  /* 0x0002192000037802 */ /* 0x000fe20000000f00 */
[----:B------:R-:W-:Y:S02]  /*21900*/  IMAD.MOV.U32 R238, RZ, RZ, 0x181f ;  /* 0x0000181fffee7424 */ /* 0x000fe400078e00ff */
[----:B-12---:R-:W-:Y:S05]  /*21910*/  CALL.REL.NOINC `($__internal_53_$__cuda_sm70_shflsync_idx_p) ;  /* 0x0000144000007944 */ /* 0x006fea0003c00000 */
[----:B------:R-:W-:Y:S01]  /*21920*/  MOV R148, R238 ;  /* 0x000000ee00947202 */ /* 0x000fe20000000f00 */
[----:B------:R-:W-:-:S05]  /*21930*/  BRA `(.L_x_3535) ;  /* 0xffff712000007947 */ /* 0x000fca000383ffff */
.L_x_3438:
        /* <DEDUP_REMOVED lines=13> */
.L_x_3439:
[----:B-1----:R-:W-:Y:S01]  /*21a10*/  MOV R2, 0x2 ;  /* 0x0000000200027802 */ /* 0x002fe20000000f00 */
[----:B------:R-:W-:Y:S01]  /*21a20*/  IMAD.MOV.U32 R239, RZ, RZ, R4 ;  /* 0x000000ffffef7224 */ /* 0x000fe200078e0004 */
[----:B------:R-:W-:Y:S01]  /*21a30*/  MOV R3, 0x21a60 ;  /* 0x00021a6000037802 */ /* 0x000fe20000000f00 */
[----:B------:R-:W-:Y:S02]  /*21a40*/  IMAD.MOV.U32 R238, RZ, RZ, 0x181f ;  /* 0x0000181fffee7424 */ /* 0x000fe400078e00ff */
[----:B---34-:R-:W-:Y:S05]  /*21a50*/  CALL.REL.NOINC `($__internal_53_$__cuda_sm70_shflsync_idx_p) ;  /* 0x0000130000007944 */ /* 0x018fea0003c00000 */
[----:B------:R-:W-:Y:S01]  /*21a60*/  MOV R149, R238 ;  /* 0x000000ee00957202 */ /* 0x000fe20000000f00 */
[----:B------:R-:W-:-:S05]  /*21a70*/  BRA `(.L_x_3537) ;  /* 0xffff725000007947 */ /* 0x000fca000383ffff */
.L_x_3440:
[----:B-1----:R-:W-:Y:S01]  /*21a80*/  MOV R2, 0x2 ;  /* 0x0000000200027802 */ /* 0x002fe20000000f00 */
[----:B------:R-:W-:Y:S01]  /*21a90*/  IMAD.MOV.U32 R239, RZ, RZ, R80 ;  /* 0x000000ffffef7224 */ /* 0x000fe200078e0050 */
[----:B------:R-:W-:Y:S01]  /*21aa0*/  MOV R3, 0x21ad0 ;  /* 0x00021ad000037802 */ /* 0x000fe20000000f00 */
[----:B------:R-:W-:Y:S02]  /*21ab0*/  IMAD.MOV.U32 R238, RZ, RZ, 0x181f ;  /* 0x0000181fffee7424 */ /* 0x000fe400078e00ff */
[----:B--234-:R-:W-:Y:S05]  /*21ac0*/  CALL.REL.NOINC `($__internal_53_$__cuda_sm70_shflsync_idx_p) ;  /* 0x0000129000007944 */ /* 0x01cfea0003c00000 */
[----:B------:R-:W-:Y:S01]  /*21ad0*/  MOV R148, R238 ;  /* 0x000000ee00947202 */ /* 0x000fe20000000f00 */
[----:B------:R-:W-:-:S05]  /*21ae0*/  BRA `(.L_x_3538) ;  /* 0xffff720000007947 */ /* 0x000fca000383ffff */
.L_x_3441:
[----:B-1----:R-:W-:Y:S01]  /*21af0*/  MOV R2, 0x3 ;  /* 0x0000000300027802 */ /* 0x002fe20000000f00 */
[----:B------:R-:W-:Y:S01]  /*21b00*/  IMAD.MOV.U32 R239, RZ, RZ, R4 ;  /* 0x000000ffffef7224 */ /* 0x000fe200078e0004 */
[----:B------:R-:W-:Y:S01]  /*21b10*/  MOV R3, 0x21b40 ;  /* 0x00021b4000037802 */ /* 0x000fe20000000f00 */
[----:B------:R-:W-:Y:S02]  /*21b20*/  IMAD.MOV.U32 R238, RZ, RZ, 0x181f ;  /* 0x0000181fffee7424 */ /* 0x000fe400078e00ff */
[----:B--2-4-:R-:W-:Y:S05]  /*21b30*/  CALL.REL.NOINC `($__internal_53_$__cuda_sm70_shflsync_idx_p) ;  /* 0x0000122000007944 */ /* 0x014fea0003c00000 */
        /* <DEDUP_REMOVED lines=8> */
.L_x_3442:
[----:B------:R-:W-:Y:S02]  /*21bc0*/  MOV R3, 0x2 ;  /* 0x0000000200037802 */ /* 0x000fe40000000f00 */
[----:B------:R-:W-:Y:S02]  /*21bd0*/  MOV R2, 0x21bf0 ;  /* 0x00021bf000027802 */ /* 0x000fe40000000f00 */
[----:B------:R-:W-:Y:S05]  /*21be0*/  CALL.REL.NOINC `($__internal_52_$__cuda_sm70_shflsync_bfly_p) ;  /* 0x0000111000007944 */ /* 0x000fea0003c00000 */
[----:B------:R-:W-:Y:S01]  /*21bf0*/  MOV R2, R171 ;  /* 0x000000ab00027202 */ /* 0x000fe20000000f00 */
[----:B------:R-:W-:-:S05]  /*21c00*/  BRA `(.L_x_3540) ;  /* 0xffff76f000007947 */ /* 0x000fca000383ffff */
.L_x_3443:
[----:B------:R-:W-:Y:S02]  /*21c10*/  MOV R3, 0x1 ;  /* 0x0000000100037802 */ /* 0x000fe40000000f00 */
        /* <DEDUP_REMOVED lines=13> */
.L_x_3445:
[----:B------:R-:W-:Y:S01]  /*21cf0*/  IMAD.MOV.U32 R4, RZ, RZ, R240 ;  /* 0x000000ffff047224 */ /* 0x000fe200078e00f0 */
[----:B------:R-:W-:-:S02]  /*21d00*/  MOV R3, 0x2 ;  /* 0x0000000200037802 */ /* 0x000fc40000000f00 */
[----:B------:R-:W-:Y:S02]  /*21d10*/  MOV R2, 0x21d30 ;  /* 0x00021d3000027802 */ /* 0x000fe40000000f00 */
[----:B------:R-:W-:Y:S05]  /*21d20*/  CALL.REL.NOINC `($__internal_52_$__cuda_sm70_shflsync_bfly_p) ;  /* 0x00000fd000007944 */ /* 0x000fea0003c00000 */
[----:B------:R-:W-:Y:S01]  /*21d30*/  MOV R2, R171 ;  /* 0x000000ab00027202 */ /* 0x000fe20000000f00 */
[----:B------:R-:W-:Y:S05]  /*21d40*/  BRA `(.L_x_3542) ;  /* 0xffff92f000007947 */ /* 0x000fea000383ffff */
.L_x_3446:
[----:B------:R-:W-:Y:S02]  /*21d50*/  MOV R3, 0x1 ;  /* 0x0000000100037802 */ /* 0x000fe40000000f00 */
[----:B------:R-:W-:Y:S02]  /*21d60*/  MOV R2, 0x21d80 ;  /* 0x00021d8000027802 */ /* 0x000fe40000000f00 */
[----:B-1----:R-:W-:Y:S05]  /*21d70*/  CALL.REL.NOINC `($__internal_52_$__cuda_sm70_shflsync_bfly_p) ;  /* 0x00000f8000007944 */ /* 0x002fea0003c00000 */
[----:B------:R-:W-:Y:S02]  /*21d80*/  FADD.FTZ R8, R4, R171 ;  /* 0x000000ab04087221 */ /* 0x000fe40000010000 */
[----:B------:R1:W5:Y:S01]  /*21d90*/  LDL R4, [R1] ;  /* 0x0000000001047983 */ /* 0x0003620000100800 */
[----:B------:R-:W-:Y:S02]  /*21da0*/  MOV R3, 0x2 ;  /* 0x0000000200037802 */ /* 0x000fe40000000f00 */
[----:B------:R-:W-:Y:S02]  /*21db0*/  MOV R2, 0x21dd0 ;  /* 0x00021dd000027802 */ /* 0x000fe40000000f00 */
[----:B-1---5:R-:W-:Y:S05]  /*21dc0*/  CALL.REL.NOINC `($__internal_52_$__cuda_sm70_shflsync_bfly_p) ;  /* 0x00000f3000007944 */ /* 0x022fea0003c00000 */
[----:B------:R-:W2:Y:S01]  /*21dd0*/  LDL.LU R2, [R1] ;  /* 0x0000000001027983 */ /* 0x000ea20000300800 */
[----:B------:R-:W-:Y:S01]  /*21de0*/  MOV R3, 0x1 ;  /* 0x0000000100037802 */ /* 0x000fe20000000f00 */
[----:B--2---:R-:W-:Y:S01]  /*21df0*/  FADD.FTZ R9, R2, R171 ;  /* 0x000000ab02097221 */ /* 0x004fe20000010000 */
[----:B------:R-:W-:-:S04]  /*21e00*/  MOV R2, 0x21e30 ;  /* 0x00021e3000027802 */ /* 0x000fc80000000f00 */
[----:B------:R-:W-:Y:S02]  /*21e10*/  MOV R4, R9 ;  /* 0x0000000900047202 */ /* 0x000fe40000000f00 */
[----:B------:R-:W-:Y:S05]  /*21e20*/  CALL.REL.NOINC `($__internal_52_$__cuda_sm70_shflsync_bfly_p) ;  /* 0x00000ed000007944 */ /* 0x000fea0003c00000 */
[----:B------:R-:W-:Y:S01]  /*21e30*/  MOV R2, R171 ;  /* 0x000000ab00027202 */ /* 0x000fe20000000f00 */
[----:B------:R-:W-:Y:S05]  /*21e40*/  BRA `(.L_x_3543) ;  /* 0xffff927000007947 */ /* 0x000fea000383ffff */
.L_x_3453:
[----:B--234-:R-:W-:Y:S01]  /*21e50*/  IMAD.MOV.U32 R239, RZ, RZ, R6 ;  /* 0x000000ffffef7224 */ /* 0x01cfe200078e0006 */
[----:B------:R-:W-:Y:S01]  /*21e60*/  MOV R2, RZ ;  /* 0x000000ff00027202 */ /* 0x000fe20000000f00 */
[----:B------:R-:W-:Y:S01]  /*21e70*/  IMAD.MOV.U32 R238, RZ, RZ, 0x181f ;  /* 0x0000181fffee7424 */ /* 0x000fe200078e00ff */
[----:B------:R-:W-:Y:S02]  /*21e80*/  MOV R3, 0x21ea0 ;  /* 0x00021ea000037802 */ /* 0x000fe40000000f00 */
[----:B-1----:R-:W-:Y:S05]  /*21e90*/  CALL.REL.NOINC `($__internal_53_$__cuda_sm70_shflsync_idx_p) ;  /* 0x00000ec000007944 */ /* 0x002fea0003c00000 */
[----:B------:R-:W-:Y:S01]  /*21ea0*/  MOV R9, R238 ;  /* 0x000000ee00097202 */ /* 0x000fe20000000f00 */
[----:B------:R-:W-:Y:S05]  /*21eb0*/  BRA `(.L_x_3544) ;  /* 0xffffa63000007947 */ /* 0x000fea000383ffff */
.L_x_3454:
[----:B------:R-:W-:Y:S01]  /*21ec0*/  IMAD.MOV.U32 R239, RZ, RZ, R8 ;  /* 0x000000ffffef7224 */ /* 0x000fe200078e0008 */
[----:B------:R-:W-:Y:S01]  /*21ed0*/  MOV R2, RZ ;  /* 0x000000ff00027202 */ /* 0x000fe20000000f00 */
[----:B------:R-:W-:Y:S01]  /*21ee0*/  IMAD.MOV.U32 R238, RZ, RZ, 0x181f ;  /* 0x0000181fffee7424 */ /* 0x000fe200078e00ff */
[----:B------:R-:W-:Y:S02]  /*21ef0*/  MOV R3, 0x21f10 ;  /* 0x00021f1000037802 */ /* 0x000fe40000000f00 */
[----:B-123--:R-:W-:Y:S05]  /*21f00*/  CALL.REL.NOINC `($__internal_53_$__cuda_sm70_shflsync_idx_p) ;  /* 0x00000e5000007944 */ /* 0x00efea0003c00000 */
[----:B------:R-:W-:Y:S01]  /*21f10*/  MOV R2, R238 ;  /* 0x000000ee00027202 */ /* 0x000fe20000000f00 */
[----:B------:R-:W-:Y:S05]  /*21f20*/  BRA `(.L_x_3545) ;  /* 0xffffa5e000007947 */ /* 0x000fea000383ffff */
.L_x_3457:
[----:B------:R-:W-:Y:S01]  /*21f30*/  IMAD.MOV.U32 R239, RZ, RZ, R6 ;  /* 0x000000ffffef7224 */ /* 0x000fe200078e0006 */
[----:B--2---:R-:W-:Y:S01]  /*21f40*/  MOV R2, 0x1 ;  /* 0x0000000100027802 */ /* 0x004fe20000000f00 */
[----:B------:R-:W-:Y:S01]  /*21f50*/  IMAD.MOV.U32 R238, RZ, RZ, 0x181f ;  /* 0x0000181fffee7424 */ /* 0x000fe200078e00ff */
[----:B------:R-:W-:-:S02]  /*21f60*/  MOV R3, 0x21f80 ;  /* 0x00021f8000037802 */ /* 0x000fc40000000f00 */
[----:B-1-34-:R-:W-:Y:S05]  /*21f70*/  CALL.REL.NOINC `($__internal_53_$__cuda_sm70_shflsync_idx_p) ;  /* 0x00000de000007944 */ /* 0x01afea0003c00000 */
        /* <DEDUP_REMOVED lines=8> */
.L_x_3460:
[----:B------:R-:W-:Y:S01]  /*22000*/  IMAD.MOV.U32 R239, RZ, RZ, R6 ;  /* 0x000000ffffef7224 */ /* 0x000fe200078e0006 */
[----:B--2---:R-:W-:Y:S01]  /*22010*/  MOV R2, 0x2 ;  /* 0x0000000200027802 */ /* 0x004fe20000000f00 */
[----:B------:R-:W-:Y:S01]  /*22020*/  IMAD.MOV.U32 R238, RZ, RZ, 0x181f ;  /* 0x0000181fffee7424 */ /* 0x000fe200078e00ff */
[----:B------:R-:W-:Y:S02]  /*22030*/  MOV R3, 0x22050 ;  /* 0x0002205000037802 */ /* 0x000fe40000000f00 */
[----:B-1-34-:R-:W-:Y:S05]  /*22040*/  CALL.REL.NOINC `($__internal_53_$__cuda_sm70_shflsync_idx_p) ;  /* 0x00000d1000007944 */ /* 0x01afea0003c00000 */
[----:B------:R-:W-:Y:S01]  /*22050*/  MOV R9, R238 ;  /* 0x000000ee00097202 */ /* 0x000fe20000000f00 */
[----:B------:R-:W-:Y:S05]  /*22060*/  BRA `(.L_x_3547) ;  /* 0xffffa6a000007947 */ /* 0x000fea000383ffff */
.L_x_3461:
[----:B------:R-:W-:Y:S01]  /*22070*/  IMAD.MOV.U32 R239, RZ, RZ, R8 ;  /* 0x000000ffffef7224 */ /* 0x000fe200078e0008 */
[----:B--2---:R-:W-:Y:S01]  /*22080*/  MOV R2, 0x2 ;  /* 0x0000000200027802 */ /* 0x004fe20000000f00 */
[----:B------:R-:W-:Y:S01]  /*22090*/  IMAD.MOV.U32 R238, RZ, RZ, 0x181f ;  /* 0x0000181fffee7424 */ /* 0x000fe200078e00ff */
[----:B------:R-:W-:Y:S02]  /*220a0*/  MOV R3, 0x220c0 ;  /* 0x000220c000037802 */ /* 0x000fe40000000f00 */
[----:B-1-34-:R-:W-:Y:S05]  /*220b0*/  CALL.REL.NOINC `($__internal_53_$__cuda_sm70_shflsync_idx_p) ;  /* 0x00000ca000007944 */ /* 0x01afea0003c00000 */
[----:B------:R-:W-:Y:S01]  /*220c0*/  MOV R2, R238 ;  /* 0x000000ee00027202 */ /* 0x000fe20000000f00 */
[----:B------:R-:W-:Y:S05]  /*220d0*/  BRA `(.L_x_3548) ;  /* 0xffffa65000007947 */ /* 0x000fea000383ffff */
.L_x_3464:
[----:B------:R-:W-:Y:S01]  /*220e0*/  IMAD.MOV.U32 R239, RZ, RZ, R6 ;  /* 0x000000ffffef7224 */ /* 0x000fe200078e0006 */
[----:B---34-:R-:W-:Y:S01]  /*220f0*/  MOV R2, 0x3 ;  /* 0x0000000300027802 */ /* 0x018fe20000000f00 */
[----:B------:R-:W-:Y:S01]  /*22100*/  IMAD.MOV.U32 R238, RZ, RZ, 0x181f ;  /* 0x0000181fffee7424 */ /* 0x000fe200078e00ff */
[----:B------:R-:W-:-:S02]  /*22110*/  MOV R3, 0x22130 ;  /* 0x0002213000037802 */ /* 0x000fc40000000f00 */
[----:B-12---:R-:W-:Y:S05]  /*22120*/  CALL.REL.NOINC `($__internal_53_$__cuda_sm70_shflsync_idx_p) ;  /* 0x00000c3000007944 */ /* 0x006fea0003c00000 */
        /* <DEDUP_REMOVED lines=8> */
.L_x_3466:
[----:B------:R-:W-:Y:S01]  /*221b0*/  IMAD.MOV.U32 R239, RZ, RZ, R6 ;  /* 0x000000ffffef7224 */ /* 0x000fe200078e0006 */
[----:B------:R-:W-:Y:S01]  /*221c0*/  MOV R2, RZ ;  /* 0x000000ff00027202 */ /* 0x000fe20000000f00 */
[----:B------:R-:W-:Y:S01]  /*221d0*/  IMAD.MOV.U32 R238, RZ, RZ, 0x1c1f ;  /* 0x00001c1fffee7424 */ /* 0x000fe200078e00ff */
[----:B------:R-:W-:Y:S02]  /*221e0*/  MOV R3, 0x22200 ;  /* 0x0002220000037802 */ /* 0x000fe40000000f00 */
[----:B------:R-:W-:Y:S05]  /*221f0*/  CALL.REL.NOINC `($__internal_53_$__cuda_sm70_shflsync_idx_p) ;  /* 0x00000b6000007944 */ /* 0x000fea0003c00000 */
[----:B------:R-:W-:Y:S01]  /*22200*/  MOV R4, R238 ;  /* 0x000000ee00047202 */ /* 0x000fe20000000f00 */
[----:B------:R-:W-:Y:S05]  /*22210*/  BRA `(.L_x_3550) ;  /* 0xffffa92000007947 */ /* 0x000fea000383ffff */
.L_x_3467:
[----:B------:R-:W-:Y:S01]  /*22220*/  IMAD.MOV.U32 R239, RZ, RZ, R5 ;  /* 0x000000ffffef7224 */ /* 0x000fe200078e0005 */
[----:B------:R-:W-:Y:S01]  /*22230*/  MOV R2, RZ ;  /* 0x000000ff00027202 */ /* 0x000fe20000000f00 */
[----:B------:R-:W-:Y:S01]  /*22240*/  IMAD.MOV.U32 R238, RZ, RZ, 0x1c1f ;  /* 0x00001c1fffee7424 */ /* 0x000fe200078e00ff */
[----:B------:R-:W-:Y:S02]  /*22250*/  MOV R3, 0x22270 ;  /* 0x0002227000037802 */ /* 0x000fe40000000f00 */
[----:B-12---:R-:W-:Y:S05]  /*22260*/  CALL.REL.NOINC `($__internal_53_$__cuda_sm70_shflsync_idx_p) ;  /* 0x00000af000007944 */ /* 0x006fea0003c00000 */
[----:B------:R-:W-:Y:S01]  /*22270*/  MOV R2, R238 ;  /* 0x000000ee00027202 */ /* 0x000fe20000000f00 */
[----:B------:R-:W-:Y:S05]  /*22280*/  BRA `(.L_x_3551) ;  /* 0xffffa8d000007947 */ /* 0x000fea000383ffff */
.L_x_3470:
        /* <DEDUP_REMOVED lines=13> */
.L_x_3474:
[----:B------:R-:W-:Y:S01]  /*22360*/  IMAD.MOV.U32 R239, RZ, RZ, R5 ;  /* 0x000000ffffef7224 */ /* 0x000fe200078e0005 */
[----:B------:R-:W-:Y:S01]  /*22370*/  MOV R2, RZ ;  /* 0x000000ff00027202 */ /* 0x000fe20000000f00 */
[----:B------:R-:W-:Y:S01]  /*22380*/  IMAD.MOV.U32 R238, RZ, RZ, 0x181f ;  /* 0x0000181fffee7424 */ /* 0x000fe200078e00ff */
[----:B------:R-:W-:Y:S02]  /*22390*/  MOV R3, 0x223b0 ;  /* 0x000223b000037802 */ /* 0x000fe40000000f00 */
[----:B------:R-:W-:Y:S05]  /*223a0*/  CALL.REL.NOINC `($__internal_53_$__cuda_sm70_shflsync_idx_p) ;  /* 0x000009b000007944 */ /* 0x000fea0003c00000 */
[----:B------:R-:W-:Y:S01]  /*223b0*/  MOV R9, R238 ;  /* 0x000000ee00097202 */ /* 0x000fe20000000f00 */
[----:B------:R-:W-:Y:S05]  /*223c0*/  BRA `(.L_x_3553) ;  /* 0xffffbbe000007947 */ /* 0x000fea000383ffff */
.L_x_3475:
[----:B------:R-:W-:Y:S01]  /*223d0*/  IMAD.MOV.U32 R239, RZ, RZ, R8 ;  /* 0x000000ffffef7224 */ /* 0x000fe200078e0008 */
[----:B------:R-:W-:Y:S01]  /*223e0*/  MOV R2, RZ ;  /* 0x000000ff00027202 */ /* 0x000fe20000000f00 */
[----:B------:R-:W-:Y:S01]  /*223f0*/  IMAD.MOV.U32 R238, RZ, RZ, 0x181f ;  /* 0x0000181fffee7424 */ /* 0x000fe200078e00ff */
[----:B------:R-:W-:Y:S02]  /*22400*/  MOV R3, 0x22420 ;  /* 0x0002242000037802 */ /* 0x000fe40000000f00 */
[----:B-12---:R-:W-:Y:S05]  /*22410*/  CALL.REL.NOINC `($__internal_53_$__cuda_sm70_shflsync_idx_p) ;  /* 0x0000094000007944 */ /* 0x006fea0003c00000 */
[----:B------:R-:W-:Y:S01]  /*22420*/  MOV R2, R238 ;  /* 0x000000ee00027202 */ /* 0x000fe20000000f00 */
[----:B------:R-:W-:Y:S05]  /*22430*/  BRA `(.L_x_3554) ;  /* 0xffffbb9000007947 */ /* 0x000fea000383ffff */
.L_x_3478:
        /* <DEDUP_REMOVED lines=13> */
.L_x_3481:
[----:B------:R-:W-:Y:S01]  /*22510*/  IMAD.MOV.U32 R239, RZ, RZ, R5 ;  /* 0x000000ffffef7224 */ /* 0x000fe200078e0005 */
[----:B-1--4-:R-:W-:Y:S01]  /*22520*/  MOV R2, 0x2 ;  /* 0x0000000200027802 */ /* 0x012fe20000000f00 */
[----:B------:R-:W-:Y:S01]  /*22530*/  IMAD.MOV.U32 R238, RZ, RZ, 0x181f ;  /* 0x0000181fffee7424 */ /* 0x000fe200078e00ff */
[----:B------:R-:W-:Y:S02]  /*22540*/  MOV R3, 0x22560 ;  /* 0x0002256000037802 */ /* 0x000fe40000000f00 */
[----:B--23--:R-:W-:Y:S05]  /*22550*/  CALL.REL.NOINC `($__internal_53_$__cuda_sm70_shflsync_idx_p) ;  /* 0x0000080000007944 */ /* 0x00cfea0003c00000 */
[----:B------:R-:W-:Y:S01]  /*22560*/  MOV R9, R238 ;  /* 0x000000ee00097202 */ /* 0x000fe20000000f00 */
[----:B------:R-:W-:Y:S05]  /*22570*/  BRA `(.L_x_3556) ;  /* 0xffffbc6000007947 */ /* 0x000fea000383ffff */
.L_x_3482:
[----:B------:R-:W-:Y:S01]  /*22580*/  IMAD.MOV.U32 R239, RZ, RZ, R8 ;  /* 0x000000ffffef7224 */ /* 0x000fe200078e0008 */
[----:B----4-:R-:W-:Y:S01]  /*22590*/  MOV R2, 0x2 ;  /* 0x0000000200027802 */ /* 0x010fe20000000f00 */
[----:B------:R-:W-:Y:S01]  /*225a0*/  IMAD.MOV.U32 R238, RZ, RZ, 0x181f ;  /* 0x0000181fffee7424 */ /* 0x000fe200078e00ff */
[----:B------:R-:W-:Y:S02]  /*225b0*/  MOV R3, 0x225d0 ;  /* 0x000225d000037802 */ /* 0x000fe40000000f00 */
[----:B-123--:R-:W-:Y:S05]  /*225c0*/  CALL.REL.NOINC `($__internal_53_$__cuda_sm70_shflsync_idx_p) ;  /* 0x0000079000007944 */ /* 0x00efea0003c00000 */
[----:B------:R-:W-:Y:S01]  /*225d0*/  MOV R2, R238 ;  /* 0x000000ee00027202 */ /* 0x000fe20000000f00 */
[----:B------:R-:W-:Y:S05]  /*225e0*/  BRA `(.L_x_3557) ;  /* 0xffffbc1000007947 */ /* 0x000fea000383ffff */
.L_x_3485:
        /* <DEDUP_REMOVED lines=13> */
.L_x_3487:
[----:B------:R-:W-:Y:S01]  /*226c0*/  IMAD.MOV.U32 R239, RZ, RZ, R74 ;  /* 0x000000ffffef7224 */ /* 0x000fe200078e004a */
[----:B------:R-:W-:Y:S01]  /*226d0*/  MOV R2, RZ ;  /* 0x000000ff00027202 */ /* 0x000fe20000000f00 */
[----:B------:R-:W-:Y:S01]  /*226e0*/  IMAD.MOV.U32 R238, RZ, RZ, 0x1f ;  /* 0x0000001fffee7424 */ /* 0x000fe200078e00ff */
[----:B------:R-:W-:Y:S02]  /*226f0*/  MOV R3, 0x22710 ;  /* 0x0002271000037802 */ /* 0x000fe40000000f00 */
[----:B------:R-:W-:Y:S05]  /*22700*/  CALL.REL.NOINC `($__internal_53_$__cuda_sm70_shflsync_idx_p) ;  /* 0x0000065000007944 */ /* 0x000fea0003c00000 */
[----:B------:R-:W-:Y:S01]  /*22710*/  MOV R10, R238 ;  /* 0x000000ee000a7202 */ /* 0x000fe20000000f00 */
[----:B------:R-:W-:Y:S05]  /*22720*/  BRA `(.L_x_3559) ;  /* 0xffffbd9000007947 */ /* 0x000fea000383ffff */
.L_x_3488:
[----:B------:R-:W-:Y:S01]  /*22730*/  IMAD.MOV.U32 R239, RZ, RZ, R74 ;  /* 0x000000ffffef7224 */ /* 0x000fe200078e004a */
[----:B------:R-:W-:Y:S01]  /*22740*/  MOV R2, 0x1 ;  /* 0x0000000100027802 */ /* 0x000fe20000000f00 */
[----:B------:R-:W-:Y:S01]  /*22750*/  IMAD.MOV.U32 R238, RZ, RZ, 0x1f ;  /* 0x0000001fffee7424 */ /* 0x000fe200078e00ff */
[----:B------:R-:W-:Y:S02]  /*22760*/  MOV R3, 0x22780 ;  /* 0x0002278000037802 */ /* 0x000fe40000000f00 */
[----:B-12---:R-:W-:Y:S05]  /*22770*/  CALL.REL.NOINC `($__internal_53_$__cuda_sm70_shflsync_idx_p) ;  /* 0x000005e000007944 */ /* 0x006fea0003c00000 */
[----:B------:R-:W-:Y:S01]  /*22780*/  MOV R9, R238 ;  /* 0x000000ee00097202 */ /* 0x000fe20000000f00 */
[----:B------:R-:W-:Y:S05]  /*22790*/  BRA `(.L_x_3560) ;  /* 0xffffbd4000007947 */ /* 0x000fea000383ffff */
.L_x_3489:
[----:B------:R-:W-:Y:S02]  /*227a0*/  MOV R3, 0x1 ;  /* 0x0000000100037802 */ /* 0x000fe40000000f00 */
[----:B------:R-:W-:-:S02]  /*227b0*/  MOV R4, 0x227d0 ;  /* 0x000227d000047802 */ /* 0x000fc40000000f00 */
[----:B-1234-:R-:W-:Y:S05]  /*227c0*/  CALL.REL.NOINC `($__internal_54_$__cuda_sm70_shflsync_up_p) ;  /* 0x000005f000007944 */ /* 0x01efea0003c00000 */
[----:B------:R-:W-:Y:S05]  /*227d0*/  BRA `(.L_x_3561) ;  /* 0xffffbe3000007947 */ /* 0x000fea000383ffff */
.L_x_3490:
[----:B------:R-:W-:Y:S02]  /*227e0*/  MOV R3, 0x2 ;  /* 0x0000000200037802 */ /* 0x000fe40000000f00 */
[----:B------:R-:W-:-:S02]  /*227f0*/  MOV R4, 0x22810 ;  /* 0x0002281000047802 */ /* 0x000fc40000000f00 */
[----:B--2-4-:R-:W-:Y:S05]  /*22800*/  CALL.REL.NOINC `($__internal_54_$__cuda_sm70_shflsync_up_p) ;  /* 0x000005b000007944 */ /* 0x014fea0003c00000 */
[----:B------:R-:W-:Y:S02]  /*22810*/  SEL R3, R3, RZ, P1 ;  /* 0x000000ff03037207 */ /* 0x000fe40000800000 */
[----:B------:R-:W-:-:S03]  /*22820*/  MOV R4, 0x22860 ;  /* 0x0002286000047802 */ /* 0x000fc60000000f00 */
[----:B------:R-:W-:Y:S02]  /*22830*/  IMAD.IADD R2, R2, 0x1, R3 ;  /* 0x0000000102027824 */ /* 0x000fe400078e0203 */
[----:B------:R-:W-:Y:S02]  /*22840*/  IMAD.MOV.U32 R3, RZ, RZ, 0x4 ;  /* 0x00000004ff037424 */ /* 0x000fe400078e00ff */
[----:B------:R-:W-:Y:S05]  /*22850*/  CALL.REL.NOINC `($__internal_54_$__cuda_sm70_shflsync_up_p) ;  /* 0x0000056000007944 */ /* 0x000fea0003c00000 */
        /* <DEDUP_REMOVED lines=12> */
[----:B------:R-:W-:Y:S01]  /*22920*/  IMAD.IADD R4, R3, 0x1, R2 ;  /* 0x0000000103047824 */ /* 0x000fe200078e0202 */
[----:B------:R-:W-:Y:S01]  /*22930*/  MOV R3, 0x22970 ;  /* 0x0002297000037802 */ /* 0x000fe20000000f00 */
[----:B------:R-:W-:Y:S02]  /*22940*/  IMAD.MOV.U32 R2, RZ, RZ, 0x1f ;  /* 0x0000001fff027424 */ /* 0x000fe400078e00ff */
[----:B------:R-:W-:Y:S02]  /*22950*/  IMAD.MOV.U32 R239, RZ, RZ, R4 ;  /* 0x000000ffffef7224 */ /* 0x000fe400078e0004 */
[----:B------:R-:W-:Y:S05]  /*22960*/  CALL.REL.NOINC `($__internal_53_$__cuda_sm70_shflsync_idx_p) ;  /* 0x000003f000007944 */ /* 0x000fea0003c00000 */
[----:B------:R-:W-:Y:S01]  /*22970*/  MOV R2, R238 ;  /* 0x000000ee00027202 */ /* 0x000fe20000000f00 */
[----:B------:R-:W-:Y:S05]  /*22980*/  BRA `(.L_x_3562) ;  /* 0xffffbd8000007947 */ /* 0x000fea000383ffff */
.L_x_3494:
[----:B------:R-:W-:Y:S02]  /*22990*/  MOV R3, 0x1 ;  /* 0x0000000100037802 */ /* 0x000fe40000000f00 */
[----:B------:R-:W-:Y:S02]  /*229a0*/  MOV R4, 0x229c0 ;  /* 0x000229c000047802 */ /* 0x000fe40000000f00 */
[----:B------:R-:W-:Y:S05]  /*229b0*/  CALL.REL.NOINC `($__internal_54_$__cuda_sm70_shflsync_up_p) ;  /* 0x0000040000007944 */ /* 0x000fea0003c00000 */
[----:B------:R-:W-:Y:S05]  /*229c0*/  BRA `(.L_x_3563) ;  /* 0xffffbeb000007947 */ /* 0x000fea000383ffff */
.L_x_3495:
[----:B------:R-:W-:Y:S02]  /*229d0*/  MOV R3, 0x2 ;  /* 0x0000000200037802 */ /* 0x000fe40000000f00 */
[----:B------:R-:W-:Y:S02]  /*229e0*/  MOV R4, 0x22a00 ;  /* 0x00022a0000047802 */ /* 0x000fe40000000f00 */
        /* <DEDUP_REMOVED lines=25> */
.L_x_3497:
[----:B------:R-:W-:Y:S02]  /*22b80*/  SEL R2, RZ, 0x1, P0 ;  /* 0x00000001ff027807 */ /* 0x000fe40000000000 */
[----:B------:R-:W-:Y:S02]  /*22b90*/  MOV R3, 0x22bb0 ;  /* 0x00022bb000037802 */ /* 0x000fe40000000f00 */
[----:B-1----:R-:W-:Y:S05]  /*22ba0*/  CALL.REL.NOINC `($__internal_55_$__cuda_sm70_votesync_ballot) ;  /* 0x0000027000007944 */ /* 0x002fea0003c00000 */
[----:B------:R-:W-:Y:S05]  /*22bb0*/  BRA `(.L_x_3565) ;  /* 0xffffbe5000007947 */ /* 0x000fea000383ffff */
.L_x_3498:
[----:B------:R-:W-:Y:S01]  /*22bc0*/  IMAD.MOV.U32 R239, RZ, RZ, R6 ;  /* 0x000000ffffef7224 */ /* 0x000fe200078e0006 */
[----:B--2---:R-:W-:Y:S01]  /*22bd0*/  MOV R2, R9 ;  /* 0x0000000900027202 */ /* 0x004fe20000000f00 */
[----:B------:R-:W-:Y:S01]  /*22be0*/  IMAD.MOV.U32 R238, RZ, RZ, 0x1f ;  /* 0x0000001fffee7424 */ /* 0x000fe200078e00ff */
[----:B------:R-:W-:-:S02]  /*22bf0*/  MOV R3, 0x22c10 ;  /* 0x00022c1000037802 */ /* 0x000fc40000000f00 */
[----:B-1----:R-:W-:Y:S05]  /*22c00*/  CALL.REL.NOINC `($__internal_53_$__cuda_sm70_shflsync_idx_p) ;  /* 0x0000015000007944 */ /* 0x002fea0003c00000 */
[----:B------:R-:W-:Y:S01]  /*22c10*/  IMAD.MOV.U32 R6, RZ, RZ, R238 ;  /* 0x000000ffff067224 */ /* 0x000fe200078e00ee */
[----:B------:R-:W-:Y:S01]  /*22c20*/  MOV R2, R9 ;  /* 0x0000000900027202 */ /* 0x000fe20000000f00 */
[----:B------:R-:W-:Y:S01]  /*22c30*/  IMAD.MOV.U32 R239, RZ, RZ, R8 ;  /* 0x000000ffffef7224 */ /* 0x000fe200078e0008 */
[----:B------:R-:W-:-:S02]  /*22c40*/  MOV R238, 0x1f ;  /* 0x0000001f00ee7802 */ /* 0x000fc40000000f00 */
[----:B------:R-:W-:Y:S02]  /*22c50*/  MOV R3, 0x22c70 ;  /* 0x00022c7000037802 */ /* 0x000fe40000000f00 */
[----:B------:R-:W-:Y:S05]  /*22c60*/  CALL.REL.NOINC `($__internal_53_$__cuda_sm70_shflsync_idx_p) ;  /* 0x000000f000007944 */ /* 0x000fea0003c00000 */
[----:B------:R-:W-:Y:S01]  /*22c70*/  MOV R5, R238 ;  /* 0x000000ee00057202 */ /* 0x000fe20000000f00 */
[----:B------:R-:W-:Y:S05]  /*22c80*/  BRA `(.L_x_3566) ;  /* 0xffffbdf000007947 */ /* 0x000fea000383ffff */
.L_x_3501:
[----:B------:R-:W-:Y:S01]  /*22c90*/  IMAD.MOV.U32 R239, RZ, RZ, R4 ;  /* 0x000000ffffef7224 */ /* 0x000fe200078e0004 */
[----:B--2---:R-:W-:Y:S01]  /*22ca0*/  MOV R2, R9 ;  /* 0x0000000900027202 */ /* 0x004fe20000000f00 */
[----:B------:R-:W-:Y:S01]  /*22cb0*/  IMAD.MOV.U32 R238, RZ, RZ, 0x1f ;  /* 0x0000001fffee7424 */ /* 0x000fe200078e00ff */
[----:B------:R-:W-:Y:S02]  /*22cc0*/  MOV R3, 0x22ce0 ;  /* 0x00022ce000037802 */ /* 0x000fe40000000f00 */
[----:B-1--4-:R-:W-:Y:S05]  /*22cd0*/  CALL.REL.NOINC `($__internal_53_$__cuda_sm70_shflsync_idx_p) ;  /* 0x0000008000007944 */ /* 0x012fea0003c00000 */
[----:B------:R-:W-:Y:S01]  /*22ce0*/  MOV R16, R238 ;  /* 0x000000ee00107202 */ /* 0x000fe20000000f00 */
[----:B------:R-:W-:Y:S05]  /*22cf0*/  BRA `(.L_x_3500) ;  /* 0xffffbde000007947 */ /* 0x000fea000383ffff */
        .weak           $__internal_52_$__cuda_sm70_shflsync_bfly_p
        .type           $__internal_52_$__cuda_sm70_shflsync_bfly_p,@function
        .size           $__internal_52_$__cuda_sm70_shflsync_bfly_p,($__internal_53_$__cuda_sm70_shflsync_idx_p - $__internal_52_$__cuda_sm70_shflsync_bfly_p)
$__internal_52_$__cuda_sm70_shflsync_bfly_p:
[----:B------:R-:W-:Y:S02]  /*22d00*/  MOV R171, 0x1f ;  /* 0x0000001f00ab7802 */ /* 0x000fe40000000f00 */
[----:B------:R-:W-:-:S04]  /*22d10*/  MOV R172, 0xffffffff ;  /* 0xffffffff00ac7802 */ /* 0x000fc80000000f00 */
[----:B------:R-:W-:Y:S04]  /*22d20*/  WARPSYNC R172 ;  /* 0x000000ac00007348 */ /* 0x000fe80003800000 */
[----:B------:R1:W2:Y:S02]  /*22d30*/  SHFL.BFLY PT, R171, R4, R3, R171 ;  /* 0x0c00000304ab7389 */ /* 0x0002a400000e00ab */
[----:B-1----:R-:W-:-:S04]  /*22d40*/  MOV R3, 0x0 ;  /* 0x0000000000037802 */ /* 0x002fc80000000f00 */
[----:B--2---:R-:W-:Y:S05]  /*22d50*/  RET.REL.NODEC R2 `(_ZN7cutlass13device_kernelIN5flash19enable_sm80_to_sm89INS1_16FlashAttnFwdSm80INS1_25CollectiveMainloopFwdSm80ILi8ELi1ELb1EN4cute5tupleIJNS5_1CILi128EEENS7_ILi112EEES8_EEELi128ENS_10bfloat16_tEfNS_4arch4Sm80ELb1ELb0ELb0ELb1ELb1ELb1ELb1ELb1EEENS1_21CollectiveEpilogueFwdINS6_IJS8_S8_S9_EEENS6_IJNS7_ILi1EEESH_SH_EEESB_SD_Li256ELb1ELb1ELb1ELb0EEENS1_36VarlenDynamicPersistentTileSchedulerILi128ELi112ELi256ELi256ELb1ELb1ELb0ELb1ELb1ELb1EEEEEEEEEvNT_6ParamsE) ;  /* 0xfffdd2a002007950 */ /* 0x004fea0003c3ffff */
        .weak           $__internal_53_$__cuda_sm70_shflsync_idx_p
        .type           $__internal_53_$__cuda_sm70_shflsync_idx_p,@function
        .size           $__internal_53_$__cuda_sm70_shflsync_idx_p,($__internal_54_$__cuda_sm70_shflsync_up_p - $__internal_53_$__cuda_sm70_shflsync_idx_p)
$__internal_53_$__cuda_sm70_shflsync_idx_p:
[----:B------:R-:W-:-:S04]  /*22d60*/  MOV R241, 0xffffffff ;  /* 0xffffffff00f17802 */ /* 0x000fc80000000f00 */
[----:B------:R-:W-:Y:S04]  /*22d70*/  WARPSYNC R241 ;  /* 0x000000f100007348 */ /* 0x000fe80003800000 */
[----:B------:R1:W2:Y:S02]  /*22d80*/  SHFL.IDX PT, R238, R239, R2, R238 ;  /* 0x00000002efee7389 */ /* 0x0002a400000e00ee */
[----:B-1----:R-:W-:Y:S02]  /*22d90*/  MOV R2, R3 ;  /* 0x0000000300027202 */ /* 0x002fe40000000f00 */
[----:B------:R-:W-:-:S04]  /*22da0*/  MOV R3, 0x0 ;  /* 0x0000000000037802 */ /* 0x000fc80000000f00 */
[----:B--2---:R-:W-:Y:S05]  /*22db0*/  RET.REL.NODEC R2 `(_ZN7cutlass13device_kernelIN5flash19enable_sm80_to_sm89INS1_16FlashAttnFwdSm80INS1_25CollectiveMainloopFwdSm80ILi8ELi1ELb1EN4cute5tupleIJNS5_1CILi128EEENS7_ILi112EEES8_EEELi128ENS_10bfloat16_tEfNS_4arch4Sm80ELb1ELb0ELb0ELb1ELb1ELb1ELb1ELb1EEENS1_21CollectiveEpilogueFwdINS6_IJS8_S8_S9_EEENS6_IJNS7_ILi1EEESH_SH_EEESB_SD_Li256ELb1ELb1ELb1ELb0EEENS1_36VarlenDynamicPersistentTileSchedulerILi128ELi112ELi256ELi256ELb1ELb1ELb0ELb1ELb1ELb1EEEEEEEEEvNT_6ParamsE) ;  /* 0xfffdd24002007950 */ /* 0x004fea0003c3ffff */
        .weak           $__internal_54_$__cuda_sm70_shflsync_up_p
        .type           $__internal_54_$__cuda_sm70_shflsync_up_p,@function
        .size           $__internal_54_$__cuda_sm70_shflsync_up_p,($__internal_55_$__cuda_sm70_votesync_ballot - $__internal_54_$__cuda_sm70_shflsync_up_p)
$__internal_54_$__cuda_sm70_shflsync_up_p:
[----:B------:R-:W-:Y:S02]  /*22dc0*/  MOV R11, 0xffffffff ;  /* 0xffffffff000b7802 */ /* 0x000fe40000000f00 */
[----:B------:R-:W-:Y:S02]  /*22dd0*/  MOV R5, RZ ;  /* 0x000000ff00057202 */ /* 0x000fe40000000f00 */
[----:B------:R-:W-:Y:S04]  /*22de0*/  WARPSYNC R11 ;  /* 0x0000000b00007348 */ /* 0x000fe80003800000 */
[----:B------:R1:W2:Y:S02]  /*22df0*/  SHFL.UP PT, R3, R2, R3, R5 ;  /* 0x0400000302037389 */ /* 0x0002a400000e0005 */
[----:B-1----:R-:W-:-:S04]  /*22e00*/  MOV R5, 0x0 ;  /* 0x0000000000057802 */ /* 0x002fc80000000f00 */
[----:B--2---:R-:W-:Y:S05]  /*22e10*/  RET.REL.NODEC R4 `(_ZN7cutlass13device_kernelIN5flash19enable_sm80_to_sm89INS1_16FlashAttnFwdSm80INS1_25CollectiveMainloopFwdSm80ILi8ELi1ELb1EN4cute5tupleIJNS5_1CILi128EEENS7_ILi112EEES8_EEELi128ENS_10bfloat16_tEfNS_4arch4Sm80ELb1ELb0ELb0ELb1ELb1ELb1ELb1ELb1EEENS1_21CollectiveEpilogueFwdINS6_IJS8_S8_S9_EEENS6_IJNS7_ILi1EEESH_SH_EEESB_SD_Li256ELb1ELb1ELb1ELb0EEENS1_36VarlenDynamicPersistentTileSchedulerILi128ELi112ELi256ELi256ELb1ELb1ELb0ELb1ELb1ELb1EEEEEEEEEvNT_6ParamsE) ;  /* 0xfffdd1e004007950 */ /* 0x004fea0003c3ffff */
        .weak           $__internal_55_$__cuda_sm70_votesync_ballot
        .type           $__internal_55_$__cuda_sm70_votesync_ballot,@function
        .size           $__internal_55_$__cuda_sm70_votesync_ballot,(.L_x_3643 - $__internal_55_$__cuda_sm70_votesync_ballot)
$__internal_55_$__cuda_sm70_votesync_ballot:
[----:B------:R-:W-:Y:S01]  /*22e20*/  ISETP.NE.U32.AND P0, PT, R2, 0x1, PT ;  /* 0x000000010200780c */ /* 0x000fe20003f05070 */
[----:B------:R-:W-:-:S04]  /*22e30*/  IMAD.MOV.U32 R5, RZ, RZ, -0x1 ;  /* 0xffffffffff057424 */ /* 0x000fc800078e00ff */
[----:B------:R-:W-:Y:S08]  /*22e40*/  WARPSYNC R5 ;  /* 0x0000000500007348 */ /* 0x000ff00003800000 */
[----:B------:R-:W-:-:S04]  /*22e50*/  VOTE.ANY R2, PT, !P0 ;  /* 0x0000000000027806 */ /* 0x000fc800040e0100 */
[----:B------:R-:W-:Y:S01]  /*22e60*/  LOP3.LUT R15, R2, R5, RZ, 0xc0, !PT ;  /* 0x00000005020f7212 */ /* 0x000fe200078ec0ff */
[----:B------:R-:W-:Y:S02]  /*22e70*/  IMAD.MOV.U32 R2, RZ, RZ, R3 ;  /* 0x000000ffff027224 */ /* 0x000fe400078e0003 */
[----:B------:R-:W-:-:S04]  /*22e80*/  IMAD.MOV.U32 R3, RZ, RZ, 0x0 ;  /* 0x00000000ff037424 */ /* 0x000fc800078e00ff */
[----:B------:R-:W-:Y:S05]  /*22e90*/  RET.REL.NODEC R2 `(_ZN7cutlass13device_kernelIN5flash19enable_sm80_to_sm89INS1_16FlashAttnFwdSm80INS1_25CollectiveMainloopFwdSm80ILi8ELi1ELb1EN4cute5tupleIJNS5_1CILi128EEENS7_ILi112EEES8_EEELi128ENS_10bfloat16_tEfNS_4arch4Sm80ELb1ELb0ELb0ELb1ELb1ELb1ELb1ELb1EEENS1_21CollectiveEpilogueFwdINS6_IJS8_S8_S9_EEENS6_IJNS7_ILi1EEESH_SH_EEESB_SD_Li256ELb1ELb1ELb1ELb0EEENS1_36VarlenDynamicPersistentTileSchedulerILi128ELi112ELi256ELi256ELb1ELb1ELb0ELb1ELb1ELb1EEEEEEEEEvNT_6ParamsE) ;  /* 0xfffdd16002007950 */ /* 0x000fea0003c3ffff */
.L_x_3567:
        /* <DEDUP_REMOVED lines=14> */
.L_x_3643:


//--------------------- .nv.shared._ZN7cutlass13device_kernelIN5flash19enable_sm80_to_sm89INS1_16FlashAttnFwdSm80INS1_25CollectiveMainloopFwdSm80ILi8ELi1ELb1EN4cute5tupleIJNS5_1CILi128EEES8_S8_EEELi128ENS_10bfloat16_tEfNS_4arch4Sm80ELb0ELb0ELb1ELb0ELb1ELb0ELb1ELb1EEENS1_21CollectiveEpilogueFwdIS9_NS6_IJNS7_ILi1EEESF_SF_EEESA_SC_Li256ELb0ELb1ELb1ELb0EEENS1_19SingleTileSchedulerILb0ELb1ELb1ELi128EEEEEEEEEvNT_6ParamsE --------------------------
	.section	.nv.shared._ZN7cutlass13device_kernelIN5flash19enable_sm80_to_sm89INS1_16FlashAttnFwdSm80INS1_25CollectiveMainloopFwdSm80ILi8ELi1ELb1EN4cute5tupleIJNS5_1CILi128EEES8_S8_EEELi128ENS_10bfloat16_tEfNS_4arch4Sm80ELb0ELb0ELb1ELb0ELb1ELb0ELb1ELb1EEENS1_21CollectiveEpilogueFwdIS9_NS6_IJNS7_ILi1EEESF_SF_EEESA_SC_Li256ELb0ELb1ELb1ELb0EEENS1_19SingleTileSchedulerILb0ELb1ELb1ELi128EEEEEEEEEvNT_6ParamsE,"aw",@nobits
	.sectionflags	@""
	.align	16


//--------------------- .nv.global                --------------------------
	.section	.nv.global,"aw",@nobits
.nv.global:
	.type		_ZN89_INTERNAL_a6ef3756_53_flash_fwd_hdim128_bf16_paged_split_softcapall_sm80_cu_1d5d5cfe_30384cute1_E,@object
	.size		_ZN89_INTERNAL_a6ef3756_53_flash_fwd_hdim128_bf16_paged_split_softcapall_sm80_cu_1d5d5cfe_30384cute1_E,(_ZN89_INTERNAL_a6ef3756_53_flash_fwd_hdim128_bf16_paged_split_softcapall_sm80_cu_1d5d5cfe_30384cuda3std3__45__cpo6cbeginE - _ZN89_INTERNAL_a6ef3756_53_flash_fwd_hdim128_bf16_paged_split_softcapall_sm80_cu_1d5d5cfe_30384cute1_E)
_ZN89_INTERNAL_a6ef3756_53_flash_fwd_hdim128_bf16_paged_split_softcapall_sm80_cu_1d5d5cfe_30384cute1_E:
	.zero		1
	.type		_ZN89_INTERNAL_a6ef3756_53_flash_fwd_hdim128_bf16_paged_split_softcapall_sm80_cu_1d5d5cfe_30384cuda3std3__45__cpo6cbeginE,@object
	.size		_ZN89_INTERNAL_a6ef3756_53_flash_fwd_hdim128_bf16_paged_split_softcapall_sm80_cu_1d5d5cfe_30384cuda3std3__45__cpo6cbeginE,(_ZN89_INTERNAL_a6ef3756_53_flash_fwd_hdim128_bf16_paged_split_softcapall_sm80_cu_1d5d5cfe_30384cuda3std3__48in_placeE - _ZN89_INTERNAL_a6ef3756_53_flash_fwd_hdim128_bf16_paged_split_softcapall_sm80_cu_1d5d5cfe_30384cuda3std3__45__cpo6cbeginE)
_ZN89_INTERNAL_a6ef3756_53_flash_fwd_hdim128_bf16_paged_split_softcapall_sm80_cu_1d5d5cfe_30384cuda3std3__45__cpo6cbeginE:
	.zero		1
	.type		_ZN89_INTERNAL_a6ef3756_53_flash_fwd_hdim128_bf16_paged_split_softcapall_sm80_cu_1d5d5cfe_30384cuda3std3__48in_placeE,@object
	.size		_ZN89_INTERNAL_a6ef3756_53_flash_fwd_hdim128_bf16_paged_split_softcapall_sm80_cu_1d5d5cfe_30384cuda3std3__48in_placeE,(_ZN89_INTERNAL_a6ef3756_53_flash_fwd_hdim128_bf16_paged_split_softcapall_sm80_cu_1d5d5cfe_30384cuda3std6ranges3__45__cpo9iter_moveE - _ZN89_INTERNAL_a6ef3756_53_flash_fwd_hdim128_bf16_paged_split_softcapall_sm80_cu_1d5d5cfe_30384cuda3std3__48in_placeE)
_ZN89_INTERNAL_a6ef3756_53_flash_fwd_hdim128_bf16_paged_split_softcapall_sm80_cu_1d5d5cfe_30384cuda3std3__48in_placeE:
	.zero		1
	.type		_ZN89_INTERNAL_a6ef3756_53_flash_fwd_hdim128_bf16_paged_split_softcapall_sm80_cu_1d5d5cfe_30384cuda3std6ranges3__45__cpo9iter_moveE,@object
	.size		_ZN89_INTERNAL_a6ef3756_53_flash_fwd_hdim128_bf16_paged_split_softcapall_sm80_cu_1d5d5cfe_30384cuda3std6ranges3__45__cpo9iter_moveE,(_ZN89_INTERNAL_a6ef3756_53_flash_fwd_hdim128_bf16_paged_split_softcapall_sm80_cu_1d5d5cfe_30384cuda3std3__45__cpo5beginE - _ZN89_INTERNAL_a6ef3756_53_flash_fwd_hdim128_bf16_paged_split_softcapall_sm80_cu_1d5d5cfe_30384cuda3std6ranges3__45__cpo9iter_moveE)
_ZN89_INTERNAL_a6ef3756_53_flash_fwd_hdim128_bf16_paged_split_softcapall_sm80_cu_1d5d5cfe_30384cuda3std6ranges3__45__cpo9iter_moveE:
	.zero		1
	.type		_ZN89_INTERNAL_a6ef3756_53_flash_fwd_hdim128_bf16_paged_split_softcapall_sm80_cu_1d5d5cfe_30384cuda3std3__45__cpo5beginE,@object
	.size		_ZN89_INTERNAL_a6ef3756_53_flash_fwd_hdim128_bf16_paged_split_softcapall_sm80_cu_1d5d5cfe_30384cuda3std3__45__cpo5beginE,(_ZN89_INTERNAL_a6ef3756_53_flash_fwd_hdim128_bf16_paged_split_softcapall_sm80_cu_1d5d5cfe_30384cuda3std3__491_GLOBAL__N__a6ef3756_53_flash_fwd_hdim128_bf16_paged_split_softcapall_sm80_cu_1d5d5cfe_30386ignoreE - _ZN89_INTERNAL_a6ef3756_53_flash_fwd_hdim128_bf16_paged_split_softcapall_sm80_cu_1d5d5cfe_30384cuda3std3__45__cpo5beginE)
_ZN89_INTERNAL_a6ef3756_53_flash_fwd_hdim128_bf16_paged_split_softcapall_sm80_cu_1d5d5cfe_30384cuda3std3__45__cpo5beginE:
	.zero		1
	.type		_ZN89_INTERNAL_a6ef3756_53_flash_fwd_hdim128_bf16_paged_split_softcapall_sm80_cu_1d5d5cfe_30384cuda3std3__491_GLOBAL__N__a6ef3756_53_flash_fwd_hdim128_bf16_paged_split_softcapall_sm80_cu_1d5d5cfe_30386ignoreE,@object
	.size		_ZN89_INTERNAL_a6ef3756_53_flash_fwd_hdim128_bf16_paged_split_softcapall_sm80_cu_1d5d5cfe_30384cuda3std3__491_GLOBAL__N__a6ef3756_53_flash_fwd_hdim128_bf16_paged_split_softcapall_sm80_cu_1d5d5cfe_30386ignoreE,(_ZN89_INTERNAL_a6ef3756_53_flash_fwd_hdim128_bf16_paged_split_softcapall_sm80_cu_1d5d5cfe_30384cute7productE - _ZN89_INTERNAL_a6ef3756_53_flash_fwd_hdim128_bf16_paged_split_softcapall_sm80_cu_1d5d5cfe_30384cuda3std3__491_GLOBAL__N__a6ef3756_53_flash_fwd_hdim128_bf16_paged_split_softcapall_sm80_cu_1d5d5cfe_30386ignoreE)
_ZN89_INTERNAL_a6ef3756_53_flash_fwd_hdim128_bf16_paged_split_softcapall_sm80_cu_1d5d5cfe_30384cuda3std3__491_GLOBAL__N__a6ef3756_53_flash_fwd_hdim128_bf16_paged_split_softcapall_sm80_cu_1d5d5cfe_30386ignoreE:
	.zero		1
	.type		_ZN89_INTERNAL_a6ef3756_53_flash_fwd_hdim128_bf16_paged_split_softcapall_sm80_cu_1d5d5cfe_30384cute7productE,@object
	.size		_ZN89_INTERNAL_a6ef3756_53_flash_fwd_hdim128_bf16_paged_split_softcapall_sm80_cu_1d5d5cfe_30384cute7productE,(_ZN89_INTERNAL_a6ef3756_53_flash_fwd_hdim128_bf16_paged_split_softcapall_sm80_cu_1d5d5cfe_30384cuda3std3__45__cpo3endE - _ZN89_INTERNAL_a6ef3756_53_flash_fwd_hdim128_bf16_paged_split_softcapall_sm80_cu_1d5d5cfe_30384cute7productE)
_ZN89_INTERNAL_a6ef3756_53_flash_fwd_hdim128_bf16_paged_split_softcapall_sm80_cu_1d5d5cfe_30384cute7productE:
	.zero		1
	.type		_ZN89_INTERNAL_a6ef3756_53_flash_fwd_hdim128_bf16_paged_split_softcapall_sm80_cu_1d5d5cfe_30384cuda3std3__45__cpo3endE,@object
	.size		_ZN89_INTERNAL_a6ef3756_53_flash_fwd_hdim128_bf16_paged_split_softcapall_sm80_cu_1d5d5cfe_30384cuda3std3__45__cpo3endE,(_ZN89_INTERNAL_a6ef3756_53_flash_fwd_hdim128_bf16_paged_split_softcapall_sm80_cu_1d5d5cfe_30384cuda3std3__419piecewise_constructE - _ZN89_INTERNAL_a6ef3756_53_flash_fwd_hdim128_bf16_paged_split_softcapall_sm80_cu_1d5d5cfe_30384cuda3std3__45__cpo3endE)
_ZN89_INTERNAL_a6ef3756_53_flash_fwd_hdim128_bf16_paged_split_softcapall_sm80_cu_1d5d5cfe_30384cuda3std3__45__cpo3endE:
	.zero		1
	.type		_ZN89_INTERNAL_a6ef3756_53_flash_fwd_hdim128_bf16_paged_split_softcapall_sm80_cu_1d5d5cfe_30384cuda3std3__419piecewise_constructE,@object
	.size		_ZN89_INTERNAL_a6ef3756_53_flash_fwd_hdim128_bf16_paged_split_softcapall_sm80_cu_1d5d5cfe_30384cuda3std3__419piecewise_constructE,(_ZN89_INTERNAL_a6ef3756_53_flash_fwd_hdim128_bf16_paged_split_softcapall_sm80_cu_1d5d5cfe_30384cuda3std3__45__cpo4cendE - _ZN89_INTERNAL_a6ef3756_53_flash_fwd_hdim128_bf16_paged_split_softcapall_sm80_cu_1d5d5cfe_30384cuda3std3__419piecewise_constructE)
_ZN89_INTERNAL_a6ef3756_53_flash_fwd_hdim128_bf16_paged_split_softcapall_sm80_cu_1d5d5cfe_30384cuda3std3__419piecewise_constructE:
	.zero		1
	.type		_ZN89_INTERNAL_a6ef3756_53_flash_fwd_hdim128_bf16_paged_split_softcapall_sm80_cu_1d5d5cfe_30384cuda3std3__45__cpo4cendE,@object
	.size		_ZN89_INTERNAL_a6ef3756_53_flash_fwd_hdim128_bf16_paged_split_softcapall_sm80_cu_1d5d5cfe_30384cuda3std3__45__cpo4cendE,(_ZN89_INTERNAL_a6ef3756_53_flash_fwd_hdim128_bf16_paged_split_softcapall_sm80_cu_1d5d5cfe_30384cuda3std6ranges3__45__cpo4swapE - _ZN89_INTERNAL_a6ef3756_53_flash_fwd_hdim128_bf16_paged_split_softcapall_sm80_cu_1d5d5cfe_30384cuda3std3__45__cpo4cendE)
_ZN89_INTERNAL_a6ef3756_53_flash_fwd_hdim128_bf16_paged_split_softcapall_sm80_cu_1d5d5cfe_30384cuda3std3__45__cpo4cendE:
	.zero		1
	.type		_ZN89_INTERNAL_a6ef3756_53_flash_fwd_hdim128_bf16_paged_split_softcapall_sm80_cu_1d5d5cfe_30384cuda3std6ranges3__45__cpo4swapE,@object
	.size		_ZN89_INTERNAL_a6ef3756_53_flash_fwd_hdim128_bf16_paged_split_softcapall_sm80_cu_1d5d5cfe_30384cuda3std6ranges3__45__cpo4swapE,(.L_7 - _ZN89_INTERNAL_a6ef3756_53_flash_fwd_hdim128_bf16_paged_split_softcapall_sm80_cu_1d5d5cfe_30384cuda3std6ranges3__45__cpo4swapE)
_ZN89_INTERNAL_a6ef3756_53_flash_fwd_hdim128_bf16_paged_split_softcapall_sm80_cu_1d5d5cfe_30384cuda3std6ranges3__45__cpo4swapE:
	.zero		1
.L_7:


//--------------------- .nv.shared._ZN7cutlass13device_kernelIN5flash19enable_sm80_to_sm89INS1_16FlashAttnFwdSm80INS1_25CollectiveMainloopFwdSm80ILi8ELi1ELb1EN4cute5tupleIJNS5_1CILi128EEENS7_ILi96EEES8_EEELi128ENS_10bfloat16_tEfNS_4arch4Sm80ELb0ELb1ELb1ELb0ELb1ELb0ELb1ELb1EEENS1_21CollectiveEpilogueFwdINS6_IJS8_S8_S9_EEENS6_IJNS7_ILi1EEESH_SH_EEESB_SD_Li256ELb0ELb1ELb1ELb0EEENS1_19SingleTileSchedulerILb0ELb1ELb1ELi128EEEEEEEEEvNT_6ParamsE --------------------------
	.section	.nv.shared._ZN7cutlass13device_kernelIN5flash19enable_sm80_to_sm89INS1_16FlashAttnFwdSm80INS1_25CollectiveMainloopFwdSm80ILi8ELi1ELb1EN4cute5tupleIJNS5_1CILi128EEENS7_ILi96EEES8_EEELi128ENS_10bfloat16_tEfNS_4arch4Sm80ELb0ELb1ELb1ELb0ELb1ELb0ELb1ELb1EEENS1_21CollectiveEpilogueFwdINS6_IJS8_S8_S9_EEENS6_IJNS7_ILi1EEESH_SH_EEESB_SD_Li256ELb0ELb1ELb1ELb0EEENS1_19SingleTileSchedulerILb0ELb1ELb1ELi128EEEEEEEEEvNT_6ParamsE,"aw",@nobits
	.sectionflags	@""
	.align	16


//--------------------- .nv.shared._ZN7cutlass13device_kernelIN5flash19enable_sm80_to_sm89INS1_16FlashAttnFwdSm80INS1_25CollectiveMainloopFwdSm80ILi8ELi1ELb1EN4cute5tupleIJNS5_1CILi128EEES8_S8_EEELi128ENS_10bfloat16_tEfNS_4arch4Sm80ELb1ELb0ELb1ELb0ELb1ELb0ELb1ELb1EEENS1_21CollectiveEpilogueFwdIS9_NS6_IJNS7_ILi1EEESF_SF_EEESA_SC_Li256ELb0ELb1ELb1ELb0EEENS1_30DynamicPersistentTileSchedulerILi256ELi256ELb1ELb1ELb0EEEEEEEEEvNT_6ParamsE --------------------------
	.section	.nv.shared._ZN7cutlass13device_kernelIN5flash19enable_sm80_to_sm89INS1_16FlashAttnFwdSm80INS1_25CollectiveMainloopFwdSm80ILi8ELi1ELb1EN4cute5tupleIJNS5_1CILi128EEES8_S8_EEELi128ENS_10bfloat16_tEfNS_4arch4Sm80ELb1ELb0ELb1ELb0ELb1ELb0ELb1ELb1EEENS1_21CollectiveEpilogueFwdIS9_NS6_IJNS7_ILi1EEESF_SF_EEESA_SC_Li256ELb0ELb1ELb1ELb0EEENS1_30DynamicPersistentTileSchedulerILi256ELi256ELb1ELb1ELb0EEEEEEEEEvNT_6ParamsE,"aw",@nobits
	.sectionflags	@""
	.align	16


//--------------------- .nv.shared._ZN7cutlass13device_kernelIN5flash19enable_sm80_to_sm89INS1_16FlashAttnFwdSm80INS1_25CollectiveMainloopFwdSm80ILi4ELi1ELb0EN4cute5tupleIJNS5_1CILi128EEENS7_ILi64EEES8_EEELi128ENS_10bfloat16_tEfNS_4arch4Sm80ELb0ELb0ELb1ELb0ELb1ELb0ELb1ELb1EEENS1_21CollectiveEpilogueFwdINS6_IJS8_S8_S9_EEENS6_IJNS7_ILi1EEESH_SH_EEESB_SD_Li128ELb0ELb1ELb1ELb0EEENS1_19SingleTileSchedulerILb0ELb1ELb1ELi128EEEEEEEEEvNT_6ParamsE --------------------------
	.section	.nv.shared._ZN7cutlass13device_kernelIN5flash19enable_sm80_to_sm89INS1_16FlashAttnFwdSm80INS1_25CollectiveMainloopFwdSm80ILi4ELi1ELb0EN4cute5tupleIJNS5_1CILi128EEENS7_ILi64EEES8_EEELi128ENS_10bfloat16_tEfNS_4arch4Sm80ELb0ELb0ELb1ELb0ELb1ELb0ELb1ELb1EEENS1_21CollectiveEpilogueFwdINS6_IJS8_S8_S9_EEENS6_IJNS7_ILi1EEESH_SH_EEESB_SD_Li128ELb0ELb1ELb1ELb0EEENS1_19SingleTileSchedulerILb0ELb1ELb1ELi128EEEEEEEEEvNT_6ParamsE,"aw",@nobits
	.sectionflags	@""
	.align	16


//--------------------- .nv.shared._ZN7cutlass13device_kernelIN5flash19enable_sm80_to_sm89INS1_16FlashAttnFwdSm80INS1_25CollectiveMainloopFwdSm80ILi8ELi1ELb1EN4cute5tupleIJNS5_1CILi128EEENS7_ILi112EEES8_EEELi128ENS_10bfloat16_tEfNS_4arch4Sm80ELb0ELb0ELb1ELb1ELb1ELb0ELb1ELb1EEENS1_21CollectiveEpilogueFwdINS6_IJS8_S8_S9_EEENS6_IJNS7_ILi1EEESH_SH_EEESB_SD_Li256ELb1ELb1ELb1ELb0EEENS1_36VarlenDynamicPersistentTileSchedulerILi128ELi112ELi256ELi256ELb1ELb1ELb0ELb0ELb1ELb1EEEEEEEEEvNT_6ParamsE --------------------------
	.section	.nv.shared._ZN7cutlass13device_kernelIN5flash19enable_sm80_to_sm89INS1_16FlashAttnFwdSm80INS1_25CollectiveMainloopFwdSm80ILi8ELi1ELb1EN4cute5tupleIJNS5_1CILi128EEENS7_ILi112EEES8_EEELi128ENS_10bfloat16_tEfNS_4arch4Sm80ELb0ELb0ELb1ELb1ELb1ELb0ELb1ELb1EEENS1_21CollectiveEpilogueFwdINS6_IJS8_S8_S9_EEENS6_IJNS7_ILi1EEESH_SH_EEESB_SD_Li256ELb1ELb1ELb1ELb0EEENS1_36VarlenDynamicPersistentTileSchedulerILi128ELi112ELi256ELi256ELb1ELb1ELb0ELb0ELb1ELb1EEEEEEEEEvNT_6ParamsE,"aw",@nobits
	.sectionflags	@""
	.align	16


//--------------------- .nv.shared._ZN7cutlass13device_kernelIN5flash19enable_sm80_to_sm89INS1_16FlashAttnFwdSm80INS1_25CollectiveMainloopFwdSm80ILi8ELi1ELb1EN4cute5tupleIJNS5_1CILi128EEENS7_ILi112EEES8_EEELi128ENS_10bfloat16_tEfNS_4arch4Sm80ELb0ELb0ELb1ELb1ELb1ELb1ELb1ELb1EEENS1_21CollectiveEpilogueFwdINS6_IJS8_S8_S9_EEENS6_IJNS7_ILi1EEESH_SH_EEESB_SD_Li256ELb1ELb1ELb1ELb0EEENS1_36VarlenDynamicPersistentTileSchedulerILi128ELi112ELi256ELi256ELb1ELb1ELb0ELb0ELb1ELb1EEEEEEEEEvNT_6ParamsE --------------------------
	.section	.nv.shared._ZN7cutlass13device_kernelIN5flash19enable_sm80_to_sm89INS1_16FlashAttnFwdSm80INS1_25CollectiveMainloopFwdSm80ILi8ELi1ELb1EN4cute5tupleIJNS5_1CILi128EEENS7_ILi112EEES8_EEELi128ENS_10bfloat16_tEfNS_4arch4Sm80ELb0ELb0ELb1ELb1ELb1ELb1ELb1ELb1EEENS1_21CollectiveEpilogueFwdINS6_IJS8_S8_S9_EEENS6_IJNS7_ILi1EEESH_SH_EEESB_SD_Li256ELb1ELb1ELb1ELb0EEENS1_36VarlenDynamicPersistentTileSchedulerILi128ELi112ELi256ELi256ELb1ELb1ELb0ELb0ELb1ELb1EEEEEEEEEvNT_6ParamsE,"aw",@nobits
	.sectionflags	@""
	.align	16


//--------------------- .nv.shared._ZN7cutlass13device_kernelIN5flash19enable_sm80_to_sm89INS1_16FlashAttnFwdSm80INS1_25CollectiveMainloopFwdSm80ILi4ELi1ELb0EN4cute5tupleIJNS5_1CILi128EEENS7_ILi48EEES8_EEELi128ENS_10bfloat16_tEfNS_4arch4Sm80ELb0ELb1ELb1ELb0ELb1ELb0ELb1ELb1EEENS1_21CollectiveEpilogueFwdINS6_IJS8_S8_S9_EEENS6_IJNS7_ILi1EEESH_SH_EEESB_SD_Li128ELb0ELb1ELb1ELb0EEENS1_19SingleTileSchedulerILb0ELb1ELb1ELi128EEEEEEEEEvNT_6ParamsE --------------------------
	.section	.nv.shared._ZN7cutlass13device_kernelIN5flash19enable_sm80_to_sm89INS1_16FlashAttnFwdSm80INS1_25CollectiveMainloopFwdSm80ILi4ELi1ELb0EN4cute5tupleIJNS5_1CILi128EEENS7_ILi48EEES8_EEELi128ENS_10bfloat16_tEfNS_4arch4Sm80ELb0ELb1ELb1ELb0ELb1ELb0ELb1ELb1EEENS1_21CollectiveEpilogueFwdINS6_IJS8_S8_S9_EEENS6_IJNS7_ILi1EEESH_SH_EEESB_SD_Li128ELb0ELb1ELb1ELb0EEENS1_19SingleTileSchedulerILb0ELb1ELb1ELi128EEEEEEEEEvNT_6ParamsE,"aw",@nobits
	.sectionflags	@""
	.align	16


//--------------------- .nv.shared._ZN7cutlass13device_kernelIN5flash19enable_sm80_to_sm89INS1_16FlashAttnFwdSm80INS1_25CollectiveMainloopFwdSm80ILi8ELi1ELb1EN4cute5tupleIJNS5_1CILi128EEENS7_ILi96EEES8_EEELi128ENS_10bfloat16_tEfNS_4arch4Sm80ELb0ELb1ELb1ELb1ELb1ELb0ELb1ELb1EEENS1_21CollectiveEpilogueFwdINS6_IJS8_S8_S9_EEENS6_IJNS7_ILi1EEESH_SH_EEESB_SD_Li256ELb1ELb1ELb1ELb0EEENS1_36VarlenDynamicPersistentTileSchedulerILi128ELi96ELi256ELi256ELb1ELb1ELb0ELb1ELb0ELb1EEEEEEEEEvNT_6ParamsE --------------------------
	.section	.nv.shared._ZN7cutlass13device_kernelIN5flash19enable_sm80_to_sm89INS1_16FlashAttnFwdSm80INS1_25CollectiveMainloopFwdSm80ILi8ELi1ELb1EN4cute5tupleIJNS5_1CILi128EEENS7_ILi96EEES8_EEELi128ENS_10bfloat16_tEfNS_4arch4Sm80ELb0ELb1ELb1ELb1ELb1ELb0ELb1ELb1EEENS1_21CollectiveEpilogueFwdINS6_IJS8_S8_S9_EEENS6_IJNS7_ILi1EEESH_SH_EEESB_SD_Li256ELb1ELb1ELb1ELb0EEENS1_36VarlenDynamicPersistentTileSchedulerILi128ELi96ELi256ELi256ELb1ELb1ELb0ELb1ELb0ELb1EEEEEEEEEvNT_6ParamsE,"aw",@nobits
	.sectionflags	@""
	.align	16


//--------------------- .nv.shared._ZN7cutlass13device_kernelIN5flash19enable_sm80_to_sm89INS1_16FlashAttnFwdSm80INS1_25CollectiveMainloopFwdSm80ILi8ELi1ELb1EN4cute5tupleIJNS5_1CILi128EEENS7_ILi96EEES8_EEELi128ENS_10bfloat16_tEfNS_4arch4Sm80ELb0ELb1ELb1ELb1ELb1ELb1ELb1ELb1EEENS1_21CollectiveEpilogueFwdINS6_IJS8_S8_S9_EEENS6_IJNS7_ILi1EEESH_SH_EEESB_SD_Li256ELb1ELb1ELb1ELb0EEENS1_36VarlenDynamicPersistentTileSchedulerILi128ELi96ELi256ELi256ELb1ELb1ELb0ELb1ELb0ELb1EEEEEEEEEvNT_6ParamsE --------------------------
	.section	.nv.shared._ZN7cutlass13device_kernelIN5flash19enable_sm80_to_sm89INS1_16FlashAttnFwdSm80INS1_25CollectiveMainloopFwdSm80ILi8ELi1ELb1EN4cute5tupleIJNS5_1CILi128EEENS7_ILi96EEES8_EEELi128ENS_10bfloat16_tEfNS_4arch4Sm80ELb0ELb1ELb1ELb1ELb1ELb1ELb1ELb1EEENS1_21CollectiveEpilogueFwdINS6_IJS8_S8_S9_EEENS6_IJNS7_ILi1EEESH_SH_EEESB_SD_Li256ELb1ELb1ELb1ELb0EEENS1_36VarlenDynamicPersistentTileSchedulerILi128ELi96ELi256ELi256ELb1ELb1ELb0ELb1ELb0ELb1EEEEEEEEEvNT_6ParamsE,"aw",@nobits
	.sectionflags	@""
	.align	16


//--------------------- .nv.shared._ZN7cutlass13device_kernelIN5flash19enable_sm80_to_sm89INS1_16FlashAttnFwdSm80INS1_25CollectiveMainloopFwdSm80ILi4ELi1ELb0EN4cute5tupleIJNS5_1CILi128EEENS7_ILi64EEES8_EEELi128ENS_10bfloat16_tEfNS_4arch4Sm80ELb1ELb0ELb1ELb0ELb1ELb0ELb1ELb1EEENS1_21CollectiveEpilogueFwdINS6_IJS8_S8_S9_EEENS6_IJNS7_ILi1EEESH_SH_EEESB_SD_Li128ELb0ELb1ELb1ELb0EEENS1_30DynamicPersistentTileSchedulerILi128ELi128ELb1ELb1ELb0EEEEEEEEEvNT_6ParamsE --------------------------
	.section	.nv.shared._ZN7cutlass13device_kernelIN5flash19enable_sm80_to_sm89INS1_16FlashAttnFwdSm80INS1_25CollectiveMainloopFwdSm80ILi4ELi1ELb0EN4cute5tupleIJNS5_1CILi128EEENS7_ILi64EEES8_EEELi128ENS_10bfloat16_tEfNS_4arch4Sm80ELb1ELb0ELb1ELb0ELb1ELb0ELb1ELb1EEENS1_21CollectiveEpilogueFwdINS6_IJS8_S8_S9_EEENS6_IJNS7_ILi1EEESH_SH_EEESB_SD_Li128ELb0ELb1ELb1ELb0EEENS1_30DynamicPersistentTileSchedulerILi128ELi128ELb1ELb1ELb0EEEEEEEEEvNT_6ParamsE,"aw",@nobits
	.sectionflags	@""
	.align	16


//--------------------- .nv.shared._ZN7cutlass13device_kernelIN5flash19enable_sm80_to_sm89INS1_16FlashAttnFwdSm80INS1_25CollectiveMainloopFwdSm80ILi8ELi1ELb1EN4cute5tupleIJNS5_1CILi128EEENS7_ILi112EEES8_EEELi128ENS_10bfloat16_tEfNS_4arch4Sm80ELb1ELb0ELb1ELb1ELb1ELb0ELb1ELb1EEENS1_21CollectiveEpilogueFwdINS6_IJS8_S8_S9_EEENS6_IJNS7_ILi1EEESH_SH_EEESB_SD_Li256ELb1ELb1ELb1ELb0EEENS1_36VarlenDynamicPersistentTileSchedulerILi128ELi112ELi256ELi256ELb1ELb1ELb0ELb1ELb1ELb1EEEEEEEEEvNT_6ParamsE --------------------------
	.section	.nv.shared._ZN7cutlass13device_kernelIN5flash19enable_sm80_to_sm89INS1_16FlashAttnFwdSm80INS1_25CollectiveMainloopFwdSm80ILi8ELi1ELb1EN4cute5tupleIJNS5_1CILi128EEENS7_ILi112EEES8_EEELi128ENS_10bfloat16_tEfNS_4arch4Sm80ELb1ELb0ELb1ELb1ELb1ELb0ELb1ELb1EEENS1_21CollectiveEpilogueFwdINS6_IJS8_S8_S9_EEENS6_IJNS7_ILi1EEESH_SH_EEESB_SD_Li256ELb1ELb1ELb1ELb0EEENS1_36VarlenDynamicPersistentTileSchedulerILi128ELi112ELi256ELi256ELb1ELb1ELb0ELb1ELb1ELb1EEEEEEEEEvNT_6ParamsE,"aw",@nobits
	.sectionflags	@""
	.align	16


//--------------------- .nv.shared._ZN7cutlass13device_kernelIN5flash19enable_sm80_to_sm89INS1_16FlashAttnFwdSm80INS1_25CollectiveMainloopFwdSm80ILi8ELi1ELb1EN4cute5tupleIJNS5_1CILi128EEENS7_ILi112EEES8_EEELi128ENS_10bfloat16_tEfNS_4arch4Sm80ELb1ELb0ELb1ELb1ELb1ELb1ELb1ELb1EEENS1_21CollectiveEpilogueFwdINS6_IJS8_S8_S9_EEENS6_IJNS7_ILi1EEESH_SH_EEESB_SD_Li256ELb1ELb1ELb1ELb0EEENS1_36VarlenDynamicPersistentTileSchedulerILi128ELi112ELi256ELi256ELb1ELb1ELb0ELb1ELb1ELb1EEEEEEEEEvNT_6ParamsE --------------------------
	.section	.nv.shared._ZN7cutlass13device_kernelIN5flash19enable_sm80_to_sm89INS1_16FlashAttnFwdSm80INS1_25CollectiveMainloopFwdSm80ILi8ELi1ELb1EN4cute5tupleIJNS5_1CILi128EEENS7_ILi112EEES8_EEELi128ENS_10bfloat16_tEfNS_4arch4Sm80ELb1ELb0ELb1ELb1ELb1ELb1ELb1ELb1EEENS1_21CollectiveEpilogueFwdINS6_IJS8_S8_S9_EEENS6_IJNS7_ILi1EEESH_SH_EEESB_SD_Li256ELb1ELb1ELb1ELb0EEENS1_36VarlenDynamicPersistentTileSchedulerILi128ELi112ELi256ELi256ELb1ELb1ELb0ELb1ELb1ELb1EEEEEEEEEvNT_6ParamsE,"aw",@nobits
	.sectionflags	@""
	.align	16


//--------------------- .nv.shared._ZN7cutlass13device_kernelIN5flash19enable_sm80_to_sm89INS1_16FlashAttnFwdSm80INS1_25CollectiveMainloopFwdSm80ILi8ELi1ELb1EN4cute5tupleIJNS5_1CILi128EEES8_S8_EEELi128ENS_10bfloat16_tEfNS_4arch4Sm80ELb0ELb0ELb0ELb0ELb1ELb0ELb1ELb1EEENS1_21CollectiveEpilogueFwdIS9_NS6_IJNS7_ILi1EEESF_SF_EEESA_SC_Li256ELb0ELb1ELb1ELb0EEENS1_19SingleTileSchedulerILb0ELb1ELb1ELi128EEEEEEEEEvNT_6ParamsE --------------------------
	.section	.nv.shared._ZN7cutlass13device_kernelIN5flash19enable_sm80_to_sm89INS1_16FlashAttnFwdSm80INS1_25CollectiveMainloopFwdSm80ILi8ELi1ELb1EN4cute5tupleIJNS5_1CILi128EEES8_S8_EEELi128ENS_10bfloat16_tEfNS_4arch4Sm80ELb0ELb0ELb0ELb0ELb1ELb0ELb1ELb1EEENS1_21CollectiveEpilogueFwdIS9_NS6_IJNS7_ILi1EEESF_SF_EEESA_SC_Li256ELb0ELb1ELb1ELb0EEENS1_19SingleTileSchedulerILb0ELb1ELb1ELi128EEEEEEEEEvNT_6ParamsE,"aw",@nobits
	.sectionflags	@""
	.align	16


//--------------------- .nv.shared._ZN7cutlass13device_kernelIN5flash19enable_sm80_to_sm89INS1_16FlashAttnFwdSm80INS1_25CollectiveMainloopFwdSm80ILi8ELi1ELb1EN4cute5tupleIJNS5_1CILi128EEENS7_ILi96EEES8_EEELi128ENS_10bfloat16_tEfNS_4arch4Sm80ELb0ELb1ELb0ELb0ELb1ELb0ELb1ELb1EEENS1_21CollectiveEpilogueFwdINS6_IJS8_S8_S9_EEENS6_IJNS7_ILi1EEESH_SH_EEESB_SD_Li256ELb0ELb1ELb1ELb0EEENS1_19SingleTileSchedulerILb0ELb1ELb1ELi128EEEEEEEEEvNT_6ParamsE --------------------------
	.section	.nv.shared._ZN7cutlass13device_kernelIN5flash19enable_sm80_to_sm89INS1_16FlashAttnFwdSm80INS1_25CollectiveMainloopFwdSm80ILi8ELi1ELb1EN4cute5tupleIJNS5_1CILi128EEENS7_ILi96EEES8_EEELi128ENS_10bfloat16_tEfNS_4arch4Sm80ELb0ELb1ELb0ELb0ELb1ELb0ELb1ELb1EEENS1_21CollectiveEpilogueFwdINS6_IJS8_S8_S9_EEENS6_IJNS7_ILi1EEESH_SH_EEESB_SD_Li256ELb0ELb1ELb1ELb0EEENS1_19SingleTileSchedulerILb0ELb1ELb1ELi128EEEEEEEEEvNT_6ParamsE,"aw",@nobits
	.sectionflags	@""
	.align	16


//--------------------- .nv.shared._ZN7cutlass13device_kernelIN5flash19enable_sm80_to_sm89INS1_16FlashAttnFwdSm80INS1_25CollectiveMainloopFwdSm80ILi8ELi1ELb1EN4cute5tupleIJNS5_1CILi128EEES8_S8_EEELi128ENS_10bfloat16_tEfNS_4arch4Sm80ELb1ELb0ELb0ELb0ELb1ELb0ELb1ELb1EEENS1_21CollectiveEpilogueFwdIS9_NS6_IJNS7_ILi1EEESF_SF_EEESA_SC_Li256ELb0ELb1ELb1ELb0EEENS1_30DynamicPersistentTileSchedulerILi256ELi256ELb1ELb1ELb0EEEEEEEEEvNT_6ParamsE --------------------------
	.section	.nv.shared._ZN7cutlass13device_kernelIN5flash19enable_sm80_to_sm89INS1_16FlashAttnFwdSm80INS1_25CollectiveMainloopFwdSm80ILi8ELi1ELb1EN4cute5tupleIJNS5_1CILi128EEES8_S8_EEELi128ENS_10bfloat16_tEfNS_4arch4Sm80ELb1ELb0ELb0ELb0ELb1ELb0ELb1ELb1EEENS1_21CollectiveEpilogueFwdIS9_NS6_IJNS7_ILi1EEESF_SF_EEESA_SC_Li256ELb0ELb1ELb1ELb0EEENS1_30DynamicPersistentTileSchedulerILi256ELi256ELb1ELb1ELb0EEEEEEEEEvNT_6ParamsE,"aw",@nobits
	.sectionflags	@""
	.align	16


//--------------------- .nv.shared._ZN7cutlass13device_kernelIN5flash19enable_sm80_to_sm89INS1_16FlashAttnFwdSm80INS1_25CollectiveMainloopFwdSm80ILi4ELi1ELb0EN4cute5tupleIJNS5_1CILi128EEENS7_ILi64EEES8_EEELi128ENS_10bfloat16_tEfNS_4arch4Sm80ELb0ELb0ELb0ELb0ELb1ELb0ELb1ELb1EEENS1_21CollectiveEpilogueFwdINS6_IJS8_S8_S9_EEENS6_IJNS7_ILi1EEESH_SH_EEESB_SD_Li128ELb0ELb1ELb1ELb0EEENS1_19SingleTileSchedulerILb0ELb1ELb1ELi128EEEEEEEEEvNT_6ParamsE --------------------------
	.section	.nv.shared._ZN7cutlass13device_kernelIN5flash19enable_sm80_to_sm89INS1_16FlashAttnFwdSm80INS1_25CollectiveMainloopFwdSm80ILi4ELi1ELb0EN4cute5tupleIJNS5_1CILi128EEENS7_ILi64EEES8_EEELi128ENS_10bfloat16_tEfNS_4arch4Sm80ELb0ELb0ELb0ELb0ELb1ELb0ELb1ELb1EEENS1_21CollectiveEpilogueFwdINS6_IJS8_S8_S9_EEENS6_IJNS7_ILi1EEESH_SH_EEESB_SD_Li128ELb0ELb1ELb1ELb0EEENS1_19SingleTileSchedulerILb0ELb1ELb1ELi128EEEEEEEEEvNT_6ParamsE,"aw",@nobits
	.sectionflags	@""
	.align	16


//--------------------- .nv.shared._ZN7cutlass13device_kernelIN5flash19enable_sm80_to_sm89INS1_16FlashAttnFwdSm80INS1_25CollectiveMainloopFwdSm80ILi8ELi1ELb1EN4cute5tupleIJNS5_1CILi128EEENS7_ILi112EEES8_EEELi128ENS_10bfloat16_tEfNS_4arch4Sm80ELb0ELb0ELb0ELb1ELb1ELb0ELb1ELb1EEENS1_21CollectiveEpilogueFwdINS6_IJS8_S8_S9_EEENS6_IJNS7_ILi1EEESH_SH_EEESB_SD_Li256ELb1ELb1ELb1ELb0EEENS1_36VarlenDynamicPersistentTileSchedulerILi128ELi112ELi256ELi256ELb1ELb1ELb0ELb0ELb1ELb1EEEEEEEEEvNT_6ParamsE --------------------------
	.section	.nv.shared._ZN7cutlass13device_kernelIN5flash19enable_sm80_to_sm89INS1_16FlashAttnFwdSm80INS1_25CollectiveMainloopFwdSm80ILi8ELi1ELb1EN4cute5tupleIJNS5_1CILi128EEENS7_ILi112EEES8_EEELi128ENS_10bfloat16_tEfNS_4arch4Sm80ELb0ELb0ELb0ELb1ELb1ELb0ELb1ELb1EEENS1_21CollectiveEpilogueFwdINS6_IJS8_S8_S9_EEENS6_IJNS7_ILi1EEESH_SH_EEESB_SD_Li256ELb1ELb1ELb1ELb0EEENS1_36VarlenDynamicPersistentTileSchedulerILi128ELi112ELi256ELi256ELb1ELb1ELb0ELb0ELb1ELb1EEEEEEEEEvNT_6ParamsE,"aw",@nobits
	.sectionflags	@""
	.align	16


//--------------------- .nv.shared._ZN7cutlass13device_kernelIN5flash19enable_sm80_to_sm89INS1_16FlashAttnFwdSm80INS1_25CollectiveMainloopFwdSm80ILi8ELi1ELb1EN4cute5tupleIJNS5_1CILi128EEENS7_ILi112EEES8_EEELi128ENS_10bfloat16_tEfNS_4arch4Sm80ELb0ELb0ELb0ELb1ELb1ELb1ELb1ELb1EEENS1_21CollectiveEpilogueFwdINS6_IJS8_S8_S9_EEENS6_IJNS7_ILi1EEESH_SH_EEESB_SD_Li256ELb1ELb1ELb1ELb0EEENS1_36VarlenDynamicPersistentTileSchedulerILi128ELi112ELi256ELi256ELb1ELb1ELb0ELb0ELb1ELb1EEEEEEEEEvNT_6ParamsE --------------------------
	.section	.nv.shared._ZN7cutlass13device_kernelIN5flash19enable_sm80_to_sm89INS1_16FlashAttnFwdSm80INS1_25CollectiveMainloopFwdSm80ILi8ELi1ELb1EN4cute5tupleIJNS5_1CILi128EEENS7_ILi112EEES8_EEELi128ENS_10bfloat16_tEfNS_4arch4Sm80ELb0ELb0ELb0ELb1ELb1ELb1ELb1ELb1EEENS1_21CollectiveEpilogueFwdINS6_IJS8_S8_S9_EEENS6_IJNS7_ILi1EEESH_SH_EEESB_SD_Li256ELb1ELb1ELb1ELb0EEENS1_36VarlenDynamicPersistentTileSchedulerILi128ELi112ELi256ELi256ELb1ELb1ELb0ELb0ELb1ELb1EEEEEEEEEvNT_6ParamsE,"aw",@nobits
	.sectionflags	@""
	.align	16


//--------------------- .nv.shared._ZN7cutlass13device_kernelIN5flash19enable_sm80_to_sm89INS1_16FlashAttnFwdSm80INS1_25CollectiveMainloopFwdSm80ILi4ELi1ELb0EN4cute5tupleIJNS5_1CILi128EEENS7_ILi48EEES8_EEELi128ENS_10bfloat16_tEfNS_4arch4Sm80ELb0ELb1ELb0ELb0ELb1ELb0ELb1ELb1EEENS1_21CollectiveEpilogueFwdINS6_IJS8_S8_S9_EEENS6_IJNS7_ILi1EEESH_SH_EEESB_SD_Li128ELb0ELb1ELb1ELb0EEENS1_19SingleTileSchedulerILb0ELb1ELb1ELi128EEEEEEEEEvNT_6ParamsE --------------------------
	.section	.nv.shared._ZN7cutlass13device_kernelIN5flash19enable_sm80_to_sm89INS1_16FlashAttnFwdSm80INS1_25CollectiveMainloopFwdSm80ILi4ELi1ELb0EN4cute5tupleIJNS5_1CILi128EEENS7_ILi48EEES8_EEELi128ENS_10bfloat16_tEfNS_4arch4Sm80ELb0ELb1ELb0ELb0ELb1ELb0ELb1ELb1EEENS1_21CollectiveEpilogueFwdINS6_IJS8_S8_S9_EEENS6_IJNS7_ILi1EEESH_SH_EEESB_SD_Li128ELb0ELb1ELb1ELb0EEENS1_19SingleTileSchedulerILb0ELb1ELb1ELi128EEEEEEEEEvNT_6ParamsE,"aw",@nobits
	.sectionflags	@""
	.align	16


//--------------------- .nv.shared._ZN7cutlass13device_kernelIN5flash19enable_sm80_to_sm89INS1_16FlashAttnFwdSm80INS1_25CollectiveMainloopFwdSm80ILi8ELi1ELb1EN4cute5tupleIJNS5_1CILi128EEENS7_ILi96EEES8_EEELi128ENS_10bfloat16_tEfNS_4arch4Sm80ELb0ELb1ELb0ELb1ELb1ELb0ELb1ELb1EEENS1_21CollectiveEpilogueFwdINS6_IJS8_S8_S9_EEENS6_IJNS7_ILi1EEESH_SH_EEESB_SD_Li256ELb1ELb1ELb1ELb0EEENS1_36VarlenDynamicPersistentTileSchedulerILi128ELi96ELi256ELi256ELb1ELb1ELb0ELb1ELb0ELb1EEEEEEEEEvNT_6ParamsE --------------------------
	.section	.nv.shared._ZN7cutlass13device_kernelIN5flash19enable_sm80_to_sm89INS1_16FlashAttnFwdSm80INS1_25CollectiveMainloopFwdSm80ILi8ELi1ELb1EN4cute5tupleIJNS5_1CILi128EEENS7_ILi96EEES8_EEELi128ENS_10bfloat16_tEfNS_4arch4Sm80ELb0ELb1ELb0ELb1ELb1ELb0ELb1ELb1EEENS1_21CollectiveEpilogueFwdINS6_IJS8_S8_S9_EEENS6_IJNS7_ILi1EEESH_SH_EEESB_SD_Li256ELb1ELb1ELb1ELb0EEENS1_36VarlenDynamicPersistentTileSchedulerILi128ELi96ELi256ELi256ELb1ELb1ELb0ELb1ELb0ELb1EEEEEEEEEvNT_6ParamsE,"aw",@nobits
	.sectionflags	@""
	.align	16


//--------------------- .nv.shared._ZN7cutlass13device_kernelIN5flash19enable_sm80_to_sm89INS1_16FlashAttnFwdSm80INS1_25CollectiveMainloopFwdSm80ILi8ELi1ELb1EN4cute5tupleIJNS5_1CILi128EEENS7_ILi96EEES8_EEELi128ENS_10bfloat16_tEfNS_4arch4Sm80ELb0ELb1ELb0ELb1ELb1ELb1ELb1ELb1EEENS1_21CollectiveEpilogueFwdINS6_IJS8_S8_S9_EEENS6_IJNS7_ILi1EEESH_SH_EEESB_SD_Li256ELb1ELb1ELb1ELb0EEENS1_36VarlenDynamicPersistentTileSchedulerILi128ELi96ELi256ELi256ELb1ELb1ELb0ELb1ELb0ELb1EEEEEEEEEvNT_6ParamsE --------------------------
	.section	.nv.shared._ZN7cutlass13device_kernelIN5flash19enable_sm80_to_sm89INS1_16FlashAttnFwdSm80INS1_25CollectiveMainloopFwdSm80ILi8ELi1ELb1EN4cute5tupleIJNS5_1CILi128EEENS7_ILi96EEES8_EEELi128ENS_10bfloat16_tEfNS_4arch4Sm80ELb0ELb1ELb0ELb1ELb1ELb1ELb1ELb1EEENS1_21CollectiveEpilogueFwdINS6_IJS8_S8_S9_EEENS6_IJNS7_ILi1EEESH_SH_EEESB_SD_Li256ELb1ELb1ELb1ELb0EEENS1_36VarlenDynamicPersistentTileSchedulerILi128ELi96ELi256ELi256ELb1ELb1ELb0ELb1ELb0ELb1EEEEEEEEEvNT_6ParamsE,"aw",@nobits
	.sectionflags	@""
	.align	16


//--------------------- .nv.shared._ZN7cutlass13device_kernelIN5flash19enable_sm80_to_sm89INS1_16FlashAttnFwdSm80INS1_25CollectiveMainloopFwdSm80ILi4ELi1ELb0EN4cute5tupleIJNS5_1CILi128EEENS7_ILi64EEES8_EEELi128ENS_10bfloat16_tEfNS_4arch4Sm80ELb1ELb0ELb0ELb0ELb1ELb0ELb1ELb1EEENS1_21CollectiveEpilogueFwdINS6_IJS8_S8_S9_EEENS6_IJNS7_ILi1EEESH_SH_EEESB_SD_Li128ELb0ELb1ELb1ELb0EEENS1_30DynamicPersistentTileSchedulerILi128ELi128ELb1ELb1ELb0EEEEEEEEEvNT_6ParamsE --------------------------
	.section	.nv.shared._ZN7cutlass13device_kernelIN5flash19enable_sm80_to_sm89INS1_16FlashAttnFwdSm80INS1_25CollectiveMainloopFwdSm80ILi4ELi1ELb0EN4cute5tupleIJNS5_1CILi128EEENS7_ILi64EEES8_EEELi128ENS_10bfloat16_tEfNS_4arch4Sm80ELb1ELb0ELb0ELb0ELb1ELb0ELb1ELb1EEENS1_21CollectiveEpilogueFwdINS6_IJS8_S8_S9_EEENS6_IJNS7_ILi1EEESH_SH_EEESB_SD_Li128ELb0ELb1ELb1ELb0EEENS1_30DynamicPersistentTileSchedulerILi128ELi128ELb1ELb1ELb0EEEEEEEEEvNT_6ParamsE,"aw",@nobits
	.sectionflags	@""
	.align	16


//--------------------- .nv.shared._ZN7cutlass13device_kernelIN5flash19enable_sm80_to_sm89INS1_16FlashAttnFwdSm80INS1_25CollectiveMainloopFwdSm80ILi8ELi1ELb1EN4cute5tupleIJNS5_1CILi128EEENS7_ILi112EEES8_EEELi128ENS_10bfloat16_tEfNS_4arch4Sm80ELb1ELb0ELb0ELb1ELb1ELb0ELb1ELb1EEENS1_21CollectiveEpilogueFwdINS6_IJS8_S8_S9_EEENS6_IJNS7_ILi1EEESH_SH_EEESB_SD_Li256ELb1ELb1ELb1ELb0EEENS1_36VarlenDynamicPersistentTileSchedulerILi128ELi112ELi256ELi256ELb1ELb1ELb0ELb1ELb1ELb1EEEEEEEEEvNT_6ParamsE --------------------------
	.section	.nv.shared._ZN7cutlass13device_kernelIN5flash19enable_sm80_to_sm89INS1_16FlashAttnFwdSm80INS1_25CollectiveMainloopFwdSm80ILi8ELi1ELb1EN4cute5tupleIJNS5_1CILi128EEENS7_ILi112EEES8_EEELi128ENS_10bfloat16_tEfNS_4arch4Sm80ELb1ELb0ELb0ELb1ELb1ELb0ELb1ELb1EEENS1_21CollectiveEpilogueFwdINS6_IJS8_S8_S9_EEENS6_IJNS7_ILi1EEESH_SH_EEESB_SD_Li256ELb1ELb1ELb1ELb0EEENS1_36VarlenDynamicPersistentTileSchedulerILi128ELi112ELi256ELi256ELb1ELb1ELb0ELb1ELb1ELb1EEEEEEEEEvNT_6ParamsE,"aw",@nobits
	.sectionflags	@""
	.align	16


//--------------------- .nv.shared._ZN7cutlass13device_kernelIN5flash19enable_sm80_to_sm89INS1_16FlashAttnFwdSm80INS1_25CollectiveMainloopFwdSm80ILi8ELi1ELb1EN4cute5tupleIJNS5_1CILi128EEENS7_ILi112EEES8_EEELi128ENS_10bfloat16_tEfNS_4arch4Sm80ELb1ELb0ELb0ELb1ELb1ELb1ELb1ELb1EEENS1_21CollectiveEpilogueFwdINS6_IJS8_S8_S9_EEENS6_IJNS7_ILi1EEESH_SH_EEESB_SD_Li256ELb1ELb1ELb1ELb0EEENS1_36VarlenDynamicPersistentTileSchedulerILi128ELi112ELi256ELi256ELb1ELb1ELb0ELb1ELb1ELb1EEEEEEEEEvNT_6ParamsE --------------------------
	.section	.nv.shared._ZN7cutlass13device_kernelIN5flash19enable_sm80_to_sm89INS1_16FlashAttnFwdSm80INS1_25CollectiveMainloopFwdSm80ILi8ELi1ELb1EN4cute5tupleIJNS5_1CILi128EEENS7_ILi112EEES8_EEELi128ENS_10bfloat16_tEfNS_4arch4Sm80ELb1ELb0ELb0ELb1ELb1ELb1ELb1ELb1EEENS1_21CollectiveEpilogueFwdINS6_IJS8_S8_S9_EEENS6_IJNS7_ILi1EEESH_SH_EEESB_SD_Li256ELb1ELb1ELb1ELb0EEENS1_36VarlenDynamicPersistentTileSchedulerILi128ELi112ELi256ELi256ELb1ELb1ELb0ELb1ELb1ELb1EEEEEEEEEvNT_6ParamsE,"aw",@nobits
	.sectionflags	@""
	.align	16
